	.target	sm_80

	.elftype	@"ET_EXEC"


//--------------------- .note.nv.tkinfo           --------------------------
	.section	.note.nv.tkinfo,"",@"SHT_NOTE"
	.sectionflags	@"SHF_NOTE_NV_TKINFO"
	.tkinfo
        /*0018*/ 	.word	0x00000002
        /*0030*/ 	.string	""
        /*0030*/ 	.string	"ptxas"
        /*0030*/ 	.string	"Cuda compilation tools, release 13.0, V13.0.88"
        /*0030*/ 	.string	"Build cuda_13.0.r13.0/compiler.36424714_0"
        /*0030*/ 	.string	"-arch sm_80 -m 64 "



//--------------------- .note.nv.cuinfo           --------------------------
	.section	.note.nv.cuinfo,"",@"SHT_NOTE"
	.sectionflags	@"SHF_NOTE_NV_CUINFO"
        /*0018*/ 	.short	0x0002
        /*001a*/ 	.short	0x0050
        /*001c*/ 	.short	0x0082
	.zero		2


//--------------------- .nv.info                  --------------------------
	.section	.nv.info,"",@"SHT_CUDA_INFO"
	.align	4


	//----- nvinfo : EIATTR_REGCOUNT
	.align		4
        /*0000*/ 	.byte	0x04, 0x2f
        /*0002*/ 	.short	(.L_29 - .L_28)
	.align		4
.L_28:
        /*0004*/ 	.word	index@(_Z25selective_scan_fwd_kernelI32Selective_Scan_fwd_kernel_traitsILi32ELi4ELi1ELb1ELb1ELb1ELb1EN3c108BFloat16EfEEv13SSMParamsBase)
        /*0008*/ 	.word	0x00000036


	//----- nvinfo : EIATTR_FRAME_SIZE
	.align		4
.L_29:
        /*000c*/ 	.byte	0x04, 0x11
        /*000e*/ 	.short	(.L_31 - .L_30)
	.align		4
.L_30:
        /*0010*/ 	.word	index@(_Z25selective_scan_fwd_kernelI32Selective_Scan_fwd_kernel_traitsILi32ELi4ELi1ELb1ELb1ELb1ELb1EN3c108BFloat16EfEEv13SSMParamsBase)
        /*0014*/ 	.word	0x00000000


	//----- nvinfo : EIATTR_REGCOUNT
	.align		4
.L_31:
        /*0018*/ 	.byte	0x04, 0x2f
        /*001a*/ 	.short	(.L_33 - .L_32)
	.align		4
.L_32:
        /*001c*/ 	.word	index@(_Z25selective_scan_fwd_kernelI32Selective_Scan_fwd_kernel_traitsILi32ELi4ELi1ELb1ELb1ELb1ELb0EN3c108BFloat16EfEEv13SSMParamsBase)
        /*0020*/ 	.word	0x00000036


	//----- nvinfo : EIATTR_FRAME_SIZE
	.align		4
.L_33:
        /*0024*/ 	.byte	0x04, 0x11
        /*0026*/ 	.short	(.L_35 - .L_34)
	.align		4
.L_34:
        /*0028*/ 	.word	index@(_Z25selective_scan_fwd_kernelI32Selective_Scan_fwd_kernel_traitsILi32ELi4ELi1ELb1ELb1ELb1ELb0EN3c108BFloat16EfEEv13SSMParamsBase)
        /*002c*/ 	.word	0x00000000


	//----- nvinfo : EIATTR_REGCOUNT
	.align		4
.L_35:
        /*0030*/ 	.byte	0x04, 0x2f
        /*0032*/ 	.short	(.L_37 - .L_36)
	.align		4
.L_36:
        /*0034*/ 	.word	index@(_Z25selective_scan_fwd_kernelI32Selective_Scan_fwd_kernel_traitsILi32ELi4ELi1ELb1ELb1ELb0ELb1EN3c108BFloat16EfEEv13SSMParamsBase)
        /*0038*/ 	.word	0x00000034


	//----- nvinfo : EIATTR_FRAME_SIZE
	.align		4
.L_37:
        /*003c*/ 	.byte	0x04, 0x11
        /*003e*/ 	.short	(.L_39 - .L_38)
	.align		4
.L_38:
        /*0040*/ 	.word	index@(_Z25selective_scan_fwd_kernelI32Selective_Scan_fwd_kernel_traitsILi32ELi4ELi1ELb1ELb1ELb0ELb1EN3c108BFloat16EfEEv13SSMParamsBase)
        /*0044*/ 	.word	0x00000000


	//----- nvinfo : EIATTR_REGCOUNT
	.align		4
.L_39:
        /*0048*/ 	.byte	0x04, 0x2f
        /*004a*/ 	.short	(.L_41 - .L_40)
	.align		4
.L_40:
        /*004c*/ 	.word	index@(_Z25selective_scan_fwd_kernelI32Selective_Scan_fwd_kernel_traitsILi32ELi4ELi1ELb1ELb1ELb0ELb0EN3c108BFloat16EfEEv13SSMParamsBase)
        /*0050*/ 	.word	0x00000034


	//----- nvinfo : EIATTR_FRAME_SIZE
	.align		4
.L_41:
        /*0054*/ 	.byte	0x04, 0x11
        /*0056*/ 	.short	(.L_43 - .L_42)
	.align		4
.L_42:
        /*0058*/ 	.word	index@(_Z25selective_scan_fwd_kernelI32Selective_Scan_fwd_kernel_traitsILi32ELi4ELi1ELb1ELb1ELb0ELb0EN3c108BFloat16EfEEv13SSMParamsBase)
        /*005c*/ 	.word	0x00000000


	//----- nvinfo : EIATTR_REGCOUNT
	.align		4
.L_43:
        /*0060*/ 	.byte	0x04, 0x2f
        /*0062*/ 	.short	(.L_45 - .L_44)
	.align		4
.L_44:
        /*0064*/ 	.word	index@(_Z25selective_scan_fwd_kernelI32Selective_Scan_fwd_kernel_traitsILi32ELi4ELi1ELb1ELb0ELb1ELb1EN3c108BFloat16EfEEv13SSMParamsBase)
        /*0068*/ 	.word	0x00000032


	//----- nvinfo : EIATTR_FRAME_SIZE
	.align		4
.L_45:
        /*006c*/ 	.byte	0x04, 0x11
        /*006e*/ 	.short	(.L_47 - .L_46)
	.align		4
.L_46:
        /*0070*/ 	.word	index@(_Z25selective_scan_fwd_kernelI32Selective_Scan_fwd_kernel_traitsILi32ELi4ELi1ELb1ELb0ELb1ELb1EN3c108BFloat16EfEEv13SSMParamsBase)
        /*0074*/ 	.word	0x00000000


	//----- nvinfo : EIATTR_REGCOUNT
	.align		4
.L_47:
        /*0078*/ 	.byte	0x04, 0x2f
        /*007a*/ 	.short	(.L_49 - .L_48)
	.align		4
.L_48:
        /*007c*/ 	.word	index@(_Z25selective_scan_fwd_kernelI32Selective_Scan_fwd_kernel_traitsILi32ELi4ELi1ELb1ELb0ELb1ELb0EN3c108BFloat16EfEEv13SSMParamsBase)
        /*0080*/ 	.word	0x00000032


	//----- nvinfo : EIATTR_FRAME_SIZE
	.align		4
.L_49:
        /*0084*/ 	.byte	0x04, 0x11
        /*0086*/ 	.short	(.L_51 - .L_50)
	.align		4
.L_50:
        /*0088*/ 	.word	index@(_Z25selective_scan_fwd_kernelI32Selective_Scan_fwd_kernel_traitsILi32ELi4ELi1ELb1ELb0ELb1ELb0EN3c108BFloat16EfEEv13SSMParamsBase)
        /*008c*/ 	.word	0x00000000


	//----- nvinfo : EIATTR_REGCOUNT
	.align		4
.L_51:
        /*0090*/ 	.byte	0x04, 0x2f
        /*0092*/ 	.short	(.L_53 - .L_52)
	.align		4
.L_52:
        /*0094*/ 	.word	index@(_Z25selective_scan_fwd_kernelI32Selective_Scan_fwd_kernel_traitsILi32ELi4ELi1ELb1ELb0ELb0ELb1EN3c108BFloat16EfEEv13SSMParamsBase)
        /*0098*/ 	.word	0x00000038


	//----- nvinfo : EIATTR_FRAME_SIZE
	.align		4
.L_53:
        /*009c*/ 	.byte	0x04, 0x11
        /*009e*/ 	.short	(.L_55 - .L_54)
	.align		4
.L_54:
        /*00a0*/ 	.word	index@(_Z25selective_scan_fwd_kernelI32Selective_Scan_fwd_kernel_traitsILi32ELi4ELi1ELb1ELb0ELb0ELb1EN3c108BFloat16EfEEv13SSMParamsBase)
        /*00a4*/ 	.word	0x00000000


	//----- nvinfo : EIATTR_REGCOUNT
	.align		4
.L_55:
        /*00a8*/ 	.byte	0x04, 0x2f
        /*00aa*/ 	.short	(.L_57 - .L_56)
	.align		4
.L_56:
        /*00ac*/ 	.word	index@(_Z25selective_scan_fwd_kernelI32Selective_Scan_fwd_kernel_traitsILi32ELi4ELi1ELb1ELb0ELb0ELb0EN3c108BFloat16EfEEv13SSMParamsBase)
        /*00b0*/ 	.word	0x00000038


	//----- nvinfo : EIATTR_FRAME_SIZE
	.align		4
.L_57:
        /*00b4*/ 	.byte	0x04, 0x11
        /*00b6*/ 	.short	(.L_59 - .L_58)
	.align		4
.L_58:
        /*00b8*/ 	.word	index@(_Z25selective_scan_fwd_kernelI32Selective_Scan_fwd_kernel_traitsILi32ELi4ELi1ELb1ELb0ELb0ELb0EN3c108BFloat16EfEEv13SSMParamsBase)
        /*00bc*/ 	.word	0x00000000


	//----- nvinfo : EIATTR_REGCOUNT
	.align		4
.L_59:
        /*00c0*/ 	.byte	0x04, 0x2f
        /*00c2*/ 	.short	(.L_61 - .L_60)
	.align		4
.L_60:
        /*00c4*/ 	.word	index@(_Z25selective_scan_fwd_kernelI32Selective_Scan_fwd_kernel_traitsILi32ELi4ELi1ELb0ELb1ELb1ELb1EN3c108BFloat16EfEEv13SSMParamsBase)
        /*00c8*/ 	.word	0x00000046


	//----- nvinfo : EIATTR_FRAME_SIZE
	.align		4
.L_61:
        /*00cc*/ 	.byte	0x04, 0x11
        /*00ce*/ 	.short	(.L_63 - .L_62)
	.align		4
.L_62:
        /*00d0*/ 	.word	index@(_Z25selective_scan_fwd_kernelI32Selective_Scan_fwd_kernel_traitsILi32ELi4ELi1ELb0ELb1ELb1ELb1EN3c108BFloat16EfEEv13SSMParamsBase)
        /*00d4*/ 	.word	0x00000000


	//----- nvinfo : EIATTR_REGCOUNT
	.align		4
.L_63:
        /*00d8*/ 	.byte	0x04, 0x2f
        /*00da*/ 	.short	(.L_65 - .L_64)
	.align		4
.L_64:
        /*00dc*/ 	.word	index@(_Z25selective_scan_fwd_kernelI32Selective_Scan_fwd_kernel_traitsILi32ELi4ELi1ELb0ELb1ELb1ELb0EN3c108BFloat16EfEEv13SSMParamsBase)
        /*00e0*/ 	.word	0x00000046


	//----- nvinfo : EIATTR_FRAME_SIZE
	.align		4
.L_65:
        /*00e4*/ 	.byte	0x04, 0x11
        /*00e6*/ 	.short	(.L_67 - .L_66)
	.align		4
.L_66:
        /*00e8*/ 	.word	index@(_Z25selective_scan_fwd_kernelI32Selective_Scan_fwd_kernel_traitsILi32ELi4ELi1ELb0ELb1ELb1ELb0EN3c108BFloat16EfEEv13SSMParamsBase)
        /*00ec*/ 	.word	0x00000000


	//----- nvinfo : EIATTR_REGCOUNT
	.align		4
.L_67:
        /*00f0*/ 	.byte	0x04, 0x2f
        /*00f2*/ 	.short	(.L_69 - .L_68)
	.align		4
.L_68:
        /*00f4*/ 	.word	index@(_Z25selective_scan_fwd_kernelI32Selective_Scan_fwd_kernel_traitsILi32ELi4ELi1ELb0ELb1ELb0ELb1EN3c108BFloat16EfEEv13SSMParamsBase)
        /*00f8*/ 	.word	0x00000044


	//----- nvinfo : EIATTR_FRAME_SIZE
	.align		4
.L_69:
        /*00fc*/ 	.byte	0x04, 0x11
        /*00fe*/ 	.short	(.L_71 - .L_70)
	.align		4
.L_70:
        /*0100*/ 	.word	index@(_Z25selective_scan_fwd_kernelI32Selective_Scan_fwd_kernel_traitsILi32ELi4ELi1ELb0ELb1ELb0ELb1EN3c108BFloat16EfEEv13SSMParamsBase)
        /*0104*/ 	.word	0x00000000


	//----- nvinfo : EIATTR_REGCOUNT
	.align		4
.L_71:
        /*0108*/ 	.byte	0x04, 0x2f
        /*010a*/ 	.short	(.L_73 - .L_72)
	.align		4
.L_72:
        /*010c*/ 	.word	index@(_Z25selective_scan_fwd_kernelI32Selective_Scan_fwd_kernel_traitsILi32ELi4ELi1ELb0ELb1ELb0ELb0EN3c108BFloat16EfEEv13SSMParamsBase)
        /*0110*/ 	.word	0x00000044


	//----- nvinfo : EIATTR_FRAME_SIZE
	.align		4
.L_73:
        /*0114*/ 	.byte	0x04, 0x11
        /*0116*/ 	.short	(.L_75 - .L_74)
	.align		4
.L_74:
        /*0118*/ 	.word	index@(_Z25selective_scan_fwd_kernelI32Selective_Scan_fwd_kernel_traitsILi32ELi4ELi1ELb0ELb1ELb0ELb0EN3c108BFloat16EfEEv13SSMParamsBase)
        /*011c*/ 	.word	0x00000000


	//----- nvinfo : EIATTR_REGCOUNT
	.align		4
.L_75:
        /*0120*/ 	.byte	0x04, 0x2f
        /*0122*/ 	.short	(.L_77 - .L_76)
	.align		4
.L_76:
        /*0124*/ 	.word	index@(_Z25selective_scan_fwd_kernelI32Selective_Scan_fwd_kernel_traitsILi32ELi4ELi1ELb0ELb0ELb1ELb1EN3c108BFloat16EfEEv13SSMParamsBase)
        /*0128*/ 	.word	0x00000046


	//----- nvinfo : EIATTR_FRAME_SIZE
	.align		4
.L_77:
        /*012c*/ 	.byte	0x04, 0x11
        /*012e*/ 	.short	(.L_79 - .L_78)
	.align		4
.L_78:
        /*0130*/ 	.word	index@(_Z25selective_scan_fwd_kernelI32Selective_Scan_fwd_kernel_traitsILi32ELi4ELi1ELb0ELb0ELb1ELb1EN3c108BFloat16EfEEv13SSMParamsBase)
        /*0134*/ 	.word	0x00000000


	//----- nvinfo : EIATTR_REGCOUNT
	.align		4
.L_79:
        /*0138*/ 	.byte	0x04, 0x2f
        /*013a*/ 	.short	(.L_81 - .L_80)
	.align		4
.L_80:
        /*013c*/ 	.word	index@(_Z25selective_scan_fwd_kernelI32Selective_Scan_fwd_kernel_traitsILi32ELi4ELi1ELb0ELb0ELb1ELb0EN3c108BFloat16EfEEv13SSMParamsBase)
        /*0140*/ 	.word	0x00000046


	//----- nvinfo : EIATTR_FRAME_SIZE
	.align		4
.L_81:
        /*0144*/ 	.byte	0x04, 0x11
        /*0146*/ 	.short	(.L_83 - .L_82)
	.align		4
.L_82:
        /*0148*/ 	.word	index@(_Z25selective_scan_fwd_kernelI32Selective_Scan_fwd_kernel_traitsILi32ELi4ELi1ELb0ELb0ELb1ELb0EN3c108BFloat16EfEEv13SSMParamsBase)
        /*014c*/ 	.word	0x00000000


	//----- nvinfo : EIATTR_REGCOUNT
	.align		4
.L_83:
        /*0150*/ 	.byte	0x04, 0x2f
        /*0152*/ 	.short	(.L_85 - .L_84)
	.align		4
.L_84:
        /*0154*/ 	.word	index@(_Z25selective_scan_fwd_kernelI32Selective_Scan_fwd_kernel_traitsILi32ELi4ELi1ELb0ELb0ELb0ELb1EN3c108BFloat16EfEEv13SSMParamsBase)
        /*0158*/ 	.word	0x00000043


	//----- nvinfo : EIATTR_FRAME_SIZE
	.align		4
.L_85:
        /*015c*/ 	.byte	0x04, 0x11
        /*015e*/ 	.short	(.L_87 - .L_86)
	.align		4
.L_86:
        /*0160*/ 	.word	index@(_Z25selective_scan_fwd_kernelI32Selective_Scan_fwd_kernel_traitsILi32ELi4ELi1ELb0ELb0ELb0ELb1EN3c108BFloat16EfEEv13SSMParamsBase)
        /*0164*/ 	.word	0x00000000


	//----- nvinfo : EIATTR_REGCOUNT
	.align		4
.L_87:
        /*0168*/ 	.byte	0x04, 0x2f
        /*016a*/ 	.short	(.L_89 - .L_88)
	.align		4
.L_88:
        /*016c*/ 	.word	index@(_Z25selective_scan_fwd_kernelI32Selective_Scan_fwd_kernel_traitsILi32ELi4ELi1ELb0ELb0ELb0ELb0EN3c108BFloat16EfEEv13SSMParamsBase)
        /*0170*/ 	.word	0x00000043


	//----- nvinfo : EIATTR_FRAME_SIZE
	.align		4
.L_89:
        /*0174*/ 	.byte	0x04, 0x11
        /*0176*/ 	.short	(.L_91 - .L_90)
	.align		4
.L_90:
        /*0178*/ 	.word	index@(_Z25selective_scan_fwd_kernelI32Selective_Scan_fwd_kernel_traitsILi32ELi4ELi1ELb0ELb0ELb0ELb0EN3c108BFloat16EfEEv13SSMParamsBase)
        /*017c*/ 	.word	0x00000000


	//----- nvinfo : EIATTR_REGCOUNT
	.align		4
.L_91:
        /*0180*/ 	.byte	0x04, 0x2f
        /*0182*/ 	.short	(.L_93 - .L_92)
	.align		4
.L_92:
        /*0184*/ 	.word	index@(_Z25selective_scan_fwd_kernelI32Selective_Scan_fwd_kernel_traitsILi32ELi8ELi1ELb1ELb1ELb1ELb1EN3c108BFloat16EfEEv13SSMParamsBase)
        /*0188*/ 	.word	0x00000050


	//----- nvinfo : EIATTR_FRAME_SIZE
	.align		4
.L_93:
        /*018c*/ 	.byte	0x04, 0x11
        /*018e*/ 	.short	(.L_95 - .L_94)
	.align		4
.L_94:
        /*0190*/ 	.word	index@(_Z25selective_scan_fwd_kernelI32Selective_Scan_fwd_kernel_traitsILi32ELi8ELi1ELb1ELb1ELb1ELb1EN3c108BFloat16EfEEv13SSMParamsBase)
        /*0194*/ 	.word	0x00000000


	//----- nvinfo : EIATTR_REGCOUNT
	.align		4
.L_95:
        /*0198*/ 	.byte	0x04, 0x2f
        /*019a*/ 	.short	(.L_97 - .L_96)
	.align		4
.L_96:
        /*019c*/ 	.word	index@(_Z25selective_scan_fwd_kernelI32Selective_Scan_fwd_kernel_traitsILi32ELi8ELi1ELb1ELb1ELb1ELb0EN3c108BFloat16EfEEv13SSMParamsBase)
        /*01a0*/ 	.word	0x00000050


	//----- nvinfo : EIATTR_FRAME_SIZE
	.align		4
.L_97:
        /*01a4*/ 	.byte	0x04, 0x11
        /*01a6*/ 	.short	(.L_99 - .L_98)
	.align		4
.L_98:
        /*01a8*/ 	.word	index@(_Z25selective_scan_fwd_kernelI32Selective_Scan_fwd_kernel_traitsILi32ELi8ELi1ELb1ELb1ELb1ELb0EN3c108BFloat16EfEEv13SSMParamsBase)
        /*01ac*/ 	.word	0x00000000


	//----- nvinfo : EIATTR_REGCOUNT
	.align		4
.L_99:
        /*01b0*/ 	.byte	0x04, 0x2f
        /*01b2*/ 	.short	(.L_101 - .L_100)
	.align		4
.L_100:
        /*01b4*/ 	.word	index@(_Z25selective_scan_fwd_kernelI32Selective_Scan_fwd_kernel_traitsILi32ELi8ELi1ELb1ELb1ELb0ELb1EN3c108BFloat16EfEEv13SSMParamsBase)
        /*01b8*/ 	.word	0x0000004e


	//----- nvinfo : EIATTR_FRAME_SIZE
	.align		4
.L_101:
        /*01bc*/ 	.byte	0x04, 0x11
        /*01be*/ 	.short	(.L_103 - .L_102)
	.align		4
.L_102:
        /*01c0*/ 	.word	index@(_Z25selective_scan_fwd_kernelI32Selective_Scan_fwd_kernel_traitsILi32ELi8ELi1ELb1ELb1ELb0ELb1EN3c108BFloat16EfEEv13SSMParamsBase)
        /*01c4*/ 	.word	0x00000000


	//----- nvinfo : EIATTR_REGCOUNT
	.align		4
.L_103:
        /*01c8*/ 	.byte	0x04, 0x2f
        /*01ca*/ 	.short	(.L_105 - .L_104)
	.align		4
.L_104:
        /*01cc*/ 	.word	index@(_Z25selective_scan_fwd_kernelI32Selective_Scan_fwd_kernel_traitsILi32ELi8ELi1ELb1ELb1ELb0ELb0EN3c108BFloat16EfEEv13SSMParamsBase)
        /*01d0*/ 	.word	0x0000004e


	//----- nvinfo : EIATTR_FRAME_SIZE
	.align		4
.L_105:
        /*01d4*/ 	.byte	0x04, 0x11
        /*01d6*/ 	.short	(.L_107 - .L_106)
	.align		4
.L_106:
        /*01d8*/ 	.word	index@(_Z25selective_scan_fwd_kernelI32Selective_Scan_fwd_kernel_traitsILi32ELi8ELi1ELb1ELb1ELb0ELb0EN3c108BFloat16EfEEv13SSMParamsBase)
        /*01dc*/ 	.word	0x00000000


	//----- nvinfo : EIATTR_REGCOUNT
	.align		4
.L_107:
        /*01e0*/ 	.byte	0x04, 0x2f
        /*01e2*/ 	.short	(.L_109 - .L_108)
	.align		4
.L_108:
        /*01e4*/ 	.word	index@(_Z25selective_scan_fwd_kernelI32Selective_Scan_fwd_kernel_traitsILi32ELi8ELi1ELb1ELb0ELb1ELb1EN3c108BFloat16EfEEv13SSMParamsBase)
        /*01e8*/ 	.word	0x0000004f


	//----- nvinfo : EIATTR_FRAME_SIZE
	.align		4
.L_109:
        /*01ec*/ 	.byte	0x04, 0x11
        /*01ee*/ 	.short	(.L_111 - .L_110)
	.align		4
.L_110:
        /*01f0*/ 	.word	index@(_Z25selective_scan_fwd_kernelI32Selective_Scan_fwd_kernel_traitsILi32ELi8ELi1ELb1ELb0ELb1ELb1EN3c108BFloat16EfEEv13SSMParamsBase)
        /*01f4*/ 	.word	0x00000000


	//----- nvinfo : EIATTR_REGCOUNT
	.align		4
.L_111:
        /*01f8*/ 	.byte	0x04, 0x2f
        /*01fa*/ 	.short	(.L_113 - .L_112)
	.align		4
.L_112:
        /*01fc*/ 	.word	index@(_Z25selective_scan_fwd_kernelI32Selective_Scan_fwd_kernel_traitsILi32ELi8ELi1ELb1ELb0ELb1ELb0EN3c108BFloat16EfEEv13SSMParamsBase)
        /*0200*/ 	.word	0x0000004f


	//----- nvinfo : EIATTR_FRAME_SIZE
	.align		4
.L_113:
        /*0204*/ 	.byte	0x04, 0x11
        /*0206*/ 	.short	(.L_115 - .L_114)
	.align		4
.L_114:
        /*0208*/ 	.word	index@(_Z25selective_scan_fwd_kernelI32Selective_Scan_fwd_kernel_traitsILi32ELi8ELi1ELb1ELb0ELb1ELb0EN3c108BFloat16EfEEv13SSMParamsBase)
        /*020c*/ 	.word	0x00000000


	//----- nvinfo : EIATTR_REGCOUNT
	.align		4
.L_115:
        /*0210*/ 	.byte	0x04, 0x2f
        /*0212*/ 	.short	(.L_117 - .L_116)
	.align		4
.L_116:
        /*0214*/ 	.word	index@(_Z25selective_scan_fwd_kernelI32Selective_Scan_fwd_kernel_traitsILi32ELi8ELi1ELb1ELb0ELb0ELb1EN3c108BFloat16EfEEv13SSMParamsBase)
        /*0218*/ 	.word	0x00000047


	//----- nvinfo : EIATTR_FRAME_SIZE
	.align		4
.L_117:
        /*021c*/ 	.byte	0x04, 0x11
        /*021e*/ 	.short	(.L_119 - .L_118)
	.align		4
.L_118:
        /*0220*/ 	.word	index@(_Z25selective_scan_fwd_kernelI32Selective_Scan_fwd_kernel_traitsILi32ELi8ELi1ELb1ELb0ELb0ELb1EN3c108BFloat16EfEEv13SSMParamsBase)
        /*0224*/ 	.word	0x00000000


	//----- nvinfo : EIATTR_REGCOUNT
	.align		4
.L_119:
        /*0228*/ 	.byte	0x04, 0x2f
        /*022a*/ 	.short	(.L_121 - .L_120)
	.align		4
.L_120:
        /*022c*/ 	.word	index@(_Z25selective_scan_fwd_kernelI32Selective_Scan_fwd_kernel_traitsILi32ELi8ELi1ELb1ELb0ELb0ELb0EN3c108BFloat16EfEEv13SSMParamsBase)
        /*0230*/ 	.word	0x00000047


	//----- nvinfo : EIATTR_FRAME_SIZE
	.align		4
.L_121:
        /*0234*/ 	.byte	0x04, 0x11
        /*0236*/ 	.short	(.L_123 - .L_122)
	.align		4
.L_122:
        /*0238*/ 	.word	index@(_Z25selective_scan_fwd_kernelI32Selective_Scan_fwd_kernel_traitsILi32ELi8ELi1ELb1ELb0ELb0ELb0EN3c108BFloat16EfEEv13SSMParamsBase)
        /*023c*/ 	.word	0x00000000


	//----- nvinfo : EIATTR_REGCOUNT
	.align		4
.L_123:
        /*0240*/ 	.byte	0x04, 0x2f
        /*0242*/ 	.short	(.L_125 - .L_124)
	.align		4
.L_124:
        /*0244*/ 	.word	index@(_Z25selective_scan_fwd_kernelI32Selective_Scan_fwd_kernel_traitsILi32ELi8ELi1ELb0ELb1ELb1ELb1EN3c108BFloat16EfEEv13SSMParamsBase)
        /*0248*/ 	.word	0x0000006e


	//----- nvinfo : EIATTR_FRAME_SIZE
	.align		4
.L_125:
        /*024c*/ 	.byte	0x04, 0x11
        /*024e*/ 	.short	(.L_127 - .L_126)
	.align		4
.L_126:
        /*0250*/ 	.word	index@(_Z25selective_scan_fwd_kernelI32Selective_Scan_fwd_kernel_traitsILi32ELi8ELi1ELb0ELb1ELb1ELb1EN3c108BFloat16EfEEv13SSMParamsBase)
        /*0254*/ 	.word	0x00000000


	//----- nvinfo : EIATTR_REGCOUNT
	.align		4
.L_127:
        /*0258*/ 	.byte	0x04, 0x2f
        /*025a*/ 	.short	(.L_129 - .L_128)
	.align		4
.L_128:
        /*025c*/ 	.word	index@(_Z25selective_scan_fwd_kernelI32Selective_Scan_fwd_kernel_traitsILi32ELi8ELi1ELb0ELb1ELb1ELb0EN3c108BFloat16EfEEv13SSMParamsBase)
        /*0260*/ 	.word	0x0000006e


	//----- nvinfo : EIATTR_FRAME_SIZE
	.align		4
.L_129:
        /*0264*/ 	.byte	0x04, 0x11
        /*0266*/ 	.short	(.L_131 - .L_130)
	.align		4
.L_130:
        /*0268*/ 	.word	index@(_Z25selective_scan_fwd_kernelI32Selective_Scan_fwd_kernel_traitsILi32ELi8ELi1ELb0ELb1ELb1ELb0EN3c108BFloat16EfEEv13SSMParamsBase)
        /*026c*/ 	.word	0x00000000


	//----- nvinfo : EIATTR_REGCOUNT
	.align		4
.L_131:
        /*0270*/ 	.byte	0x04, 0x2f
        /*0272*/ 	.short	(.L_133 - .L_132)
	.align		4
.L_132:
        /*0274*/ 	.word	index@(_Z25selective_scan_fwd_kernelI32Selective_Scan_fwd_kernel_traitsILi32ELi8ELi1ELb0ELb1ELb0ELb1EN3c108BFloat16EfEEv13SSMParamsBase)
        /*0278*/ 	.word	0x00000068


	//----- nvinfo : EIATTR_FRAME_SIZE
	.align		4
.L_133:
        /*027c*/ 	.byte	0x04, 0x11
        /*027e*/ 	.short	(.L_135 - .L_134)
	.align		4
.L_134:
        /*0280*/ 	.word	index@(_Z25selective_scan_fwd_kernelI32Selective_Scan_fwd_kernel_traitsILi32ELi8ELi1ELb0ELb1ELb0ELb1EN3c108BFloat16EfEEv13SSMParamsBase)
        /*0284*/ 	.word	0x00000000


	//----- nvinfo : EIATTR_REGCOUNT
	.align		4
.L_135:
        /*0288*/ 	.byte	0x04, 0x2f
        /*028a*/ 	.short	(.L_137 - .L_136)
	.align		4
.L_136:
        /*028c*/ 	.word	index@(_Z25selective_scan_fwd_kernelI32Selective_Scan_fwd_kernel_traitsILi32ELi8ELi1ELb0ELb1ELb0ELb0EN3c108BFloat16EfEEv13SSMParamsBase)
        /*0290*/ 	.word	0x00000068


	//----- nvinfo : EIATTR_FRAME_SIZE
	.align		4
.L_137:
        /*0294*/ 	.byte	0x04, 0x11
        /*0296*/ 	.short	(.L_139 - .L_138)
	.align		4
.L_138:
        /*0298*/ 	.word	index@(_Z25selective_scan_fwd_kernelI32Selective_Scan_fwd_kernel_traitsILi32ELi8ELi1ELb0ELb1ELb0ELb0EN3c108BFloat16EfEEv13SSMParamsBase)
        /*029c*/ 	.word	0x00000000


	//----- nvinfo : EIATTR_REGCOUNT
	.align		4
.L_139:
        /*02a0*/ 	.byte	0x04, 0x2f
        /*02a2*/ 	.short	(.L_141 - .L_140)
	.align		4
.L_140:
        /*02a4*/ 	.word	index@(_Z25selective_scan_fwd_kernelI32Selective_Scan_fwd_kernel_traitsILi32ELi8ELi1ELb0ELb0ELb1ELb1EN3c108BFloat16EfEEv13SSMParamsBase)
        /*02a8*/ 	.word	0x00000067


	//----- nvinfo : EIATTR_FRAME_SIZE
	.align		4
.L_141:
        /*02ac*/ 	.byte	0x04, 0x11
        /*02ae*/ 	.short	(.L_143 - .L_142)
	.align		4
.L_142:
        /*02b0*/ 	.word	index@(_Z25selective_scan_fwd_kernelI32Selective_Scan_fwd_kernel_traitsILi32ELi8ELi1ELb0ELb0ELb1ELb1EN3c108BFloat16EfEEv13SSMParamsBase)
        /*02b4*/ 	.word	0x00000000


	//----- nvinfo : EIATTR_REGCOUNT
	.align		4
.L_143:
        /*02b8*/ 	.byte	0x04, 0x2f
        /*02ba*/ 	.short	(.L_145 - .L_144)
	.align		4
.L_144:
        /*02bc*/ 	.word	index@(_Z25selective_scan_fwd_kernelI32Selective_Scan_fwd_kernel_traitsILi32ELi8ELi1ELb0ELb0ELb1ELb0EN3c108BFloat16EfEEv13SSMParamsBase)
        /*02c0*/ 	.word	0x00000067


	//----- nvinfo : EIATTR_FRAME_SIZE
	.align		4
.L_145:
        /*02c4*/ 	.byte	0x04, 0x11
        /*02c6*/ 	.short	(.L_147 - .L_146)
	.align		4
.L_146:
        /*02c8*/ 	.word	index@(_Z25selective_scan_fwd_kernelI32Selective_Scan_fwd_kernel_traitsILi32ELi8ELi1ELb0ELb0ELb1ELb0EN3c108BFloat16EfEEv13SSMParamsBase)
        /*02cc*/ 	.word	0x00000000


	//----- nvinfo : EIATTR_REGCOUNT
	.align		4
.L_147:
        /*02d0*/ 	.byte	0x04, 0x2f
        /*02d2*/ 	.short	(.L_149 - .L_148)
	.align		4
.L_148:
        /*02d4*/ 	.word	index@(_Z25selective_scan_fwd_kernelI32Selective_Scan_fwd_kernel_traitsILi32ELi8ELi1ELb0ELb0ELb0ELb1EN3c108BFloat16EfEEv13SSMParamsBase)
        /*02d8*/ 	.word	0x00000066


	//----- nvinfo : EIATTR_FRAME_SIZE
	.align		4
.L_149:
        /*02dc*/ 	.byte	0x04, 0x11
        /*02de*/ 	.short	(.L_151 - .L_150)
	.align		4
.L_150:
        /*02e0*/ 	.word	index@(_Z25selective_scan_fwd_kernelI32Selective_Scan_fwd_kernel_traitsILi32ELi8ELi1ELb0ELb0ELb0ELb1EN3c108BFloat16EfEEv13SSMParamsBase)
        /*02e4*/ 	.word	0x00000000


	//----- nvinfo : EIATTR_REGCOUNT
	.align		4
.L_151:
        /*02e8*/ 	.byte	0x04, 0x2f
        /*02ea*/ 	.short	(.L_153 - .L_152)
	.align		4
.L_152:
        /*02ec*/ 	.word	index@(_Z25selective_scan_fwd_kernelI32Selective_Scan_fwd_kernel_traitsILi32ELi8ELi1ELb0ELb0ELb0ELb0EN3c108BFloat16EfEEv13SSMParamsBase)
        /*02f0*/ 	.word	0x00000066


	//----- nvinfo : EIATTR_FRAME_SIZE
	.align		4
.L_153:
        /*02f4*/ 	.byte	0x04, 0x11
        /*02f6*/ 	.short	(.L_155 - .L_154)
	.align		4
.L_154:
        /*02f8*/ 	.word	index@(_Z25selective_scan_fwd_kernelI32Selective_Scan_fwd_kernel_traitsILi32ELi8ELi1ELb0ELb0ELb0ELb0EN3c108BFloat16EfEEv13SSMParamsBase)
        /*02fc*/ 	.word	0x00000000


	//----- nvinfo : EIATTR_REGCOUNT
	.align		4
.L_155:
        /*0300*/ 	.byte	0x04, 0x2f
        /*0302*/ 	.short	(.L_157 - .L_156)
	.align		4
.L_156:
        /*0304*/ 	.word	index@(_Z25selective_scan_fwd_kernelI32Selective_Scan_fwd_kernel_traitsILi32ELi16ELi1ELb1ELb1ELb1ELb1EN3c108BFloat16EfEEv13SSMParamsBase)
        /*0308*/ 	.word	0x00000079


	//----- nvinfo : EIATTR_FRAME_SIZE
	.align		4
.L_157:
        /*030c*/ 	.byte	0x04, 0x11
        /*030e*/ 	.short	(.L_159 - .L_158)
	.align		4
.L_158:
        /*0310*/ 	.word	index@(_Z25selective_scan_fwd_kernelI32Selective_Scan_fwd_kernel_traitsILi32ELi16ELi1ELb1ELb1ELb1ELb1EN3c108BFloat16EfEEv13SSMParamsBase)
        /*0314*/ 	.word	0x00000000


	//----- nvinfo : EIATTR_REGCOUNT
	.align		4
.L_159:
        /*0318*/ 	.byte	0x04, 0x2f
        /*031a*/ 	.short	(.L_161 - .L_160)
	.align		4
.L_160:
        /*031c*/ 	.word	index@(_Z25selective_scan_fwd_kernelI32Selective_Scan_fwd_kernel_traitsILi32ELi16ELi1ELb1ELb1ELb1ELb0EN3c108BFloat16EfEEv13SSMParamsBase)
        /*0320*/ 	.word	0x00000079


	//----- nvinfo : EIATTR_FRAME_SIZE
	.align		4
.L_161:
        /*0324*/ 	.byte	0x04, 0x11
        /*0326*/ 	.short	(.L_163 - .L_162)
	.align		4
.L_162:
        /*0328*/ 	.word	index@(_Z25selective_scan_fwd_kernelI32Selective_Scan_fwd_kernel_traitsILi32ELi16ELi1ELb1ELb1ELb1ELb0EN3c108BFloat16EfEEv13SSMParamsBase)
        /*032c*/ 	.word	0x00000000


	//----- nvinfo : EIATTR_REGCOUNT
	.align		4
.L_163:
        /*0330*/ 	.byte	0x04, 0x2f
        /*0332*/ 	.short	(.L_165 - .L_164)
	.align		4
.L_164:
        /*0334*/ 	.word	index@(_Z25selective_scan_fwd_kernelI32Selective_Scan_fwd_kernel_traitsILi32ELi16ELi1ELb1ELb1ELb0ELb1EN3c108BFloat16EfEEv13SSMParamsBase)
        /*0338*/ 	.word	0x00000070


	//----- nvinfo : EIATTR_FRAME_SIZE
	.align		4
.L_165:
        /*033c*/ 	.byte	0x04, 0x11
        /*033e*/ 	.short	(.L_167 - .L_166)
	.align		4
.L_166:
        /*0340*/ 	.word	index@(_Z25selective_scan_fwd_kernelI32Selective_Scan_fwd_kernel_traitsILi32ELi16ELi1ELb1ELb1ELb0ELb1EN3c108BFloat16EfEEv13SSMParamsBase)
        /*0344*/ 	.word	0x00000000


	//----- nvinfo : EIATTR_REGCOUNT
	.align		4
.L_167:
        /*0348*/ 	.byte	0x04, 0x2f
        /*034a*/ 	.short	(.L_169 - .L_168)
	.align		4
.L_168:
        /*034c*/ 	.word	index@(_Z25selective_scan_fwd_kernelI32Selective_Scan_fwd_kernel_traitsILi32ELi16ELi1ELb1ELb1ELb0ELb0EN3c108BFloat16EfEEv13SSMParamsBase)
        /*0350*/ 	.word	0x00000070


	//----- nvinfo : EIATTR_FRAME_SIZE
	.align		4
.L_169:
        /*0354*/ 	.byte	0x04, 0x11
        /*0356*/ 	.short	(.L_171 - .L_170)
	.align		4
.L_170:
        /*0358*/ 	.word	index@(_Z25selective_scan_fwd_kernelI32Selective_Scan_fwd_kernel_traitsILi32ELi16ELi1ELb1ELb1ELb0ELb0EN3c108BFloat16EfEEv13SSMParamsBase)
        /*035c*/ 	.word	0x00000000


	//----- nvinfo : EIATTR_REGCOUNT
	.align		4
.L_171:
        /*0360*/ 	.byte	0x04, 0x2f
        /*0362*/ 	.short	(.L_173 - .L_172)
	.align		4
.L_172:
        /*0364*/ 	.word	index@(_Z25selective_scan_fwd_kernelI32Selective_Scan_fwd_kernel_traitsILi32ELi16ELi1ELb1ELb0ELb1ELb1EN3c108BFloat16EfEEv13SSMParamsBase)
        /*0368*/ 	.word	0x00000080


	//----- nvinfo : EIATTR_FRAME_SIZE
	.align		4
.L_173:
        /*036c*/ 	.byte	0x04, 0x11
        /*036e*/ 	.short	(.L_175 - .L_174)
	.align		4
.L_174:
        /*0370*/ 	.word	index@(_Z25selective_scan_fwd_kernelI32Selective_Scan_fwd_kernel_traitsILi32ELi16ELi1ELb1ELb0ELb1ELb1EN3c108BFloat16EfEEv13SSMParamsBase)
        /*0374*/ 	.word	0x00000000


	//----- nvinfo : EIATTR_REGCOUNT
	.align		4
.L_175:
        /*0378*/ 	.byte	0x04, 0x2f
        /*037a*/ 	.short	(.L_177 - .L_176)
	.align		4
.L_176:
        /*037c*/ 	.word	index@(_Z25selective_scan_fwd_kernelI32Selective_Scan_fwd_kernel_traitsILi32ELi16ELi1ELb1ELb0ELb1ELb0EN3c108BFloat16EfEEv13SSMParamsBase)
        /*0380*/ 	.word	0x00000080


	//----- nvinfo : EIATTR_FRAME_SIZE
	.align		4
.L_177:
        /*0384*/ 	.byte	0x04, 0x11
        /*0386*/ 	.short	(.L_179 - .L_178)
	.align		4
.L_178:
        /*0388*/ 	.word	index@(_Z25selective_scan_fwd_kernelI32Selective_Scan_fwd_kernel_traitsILi32ELi16ELi1ELb1ELb0ELb1ELb0EN3c108BFloat16EfEEv13SSMParamsBase)
        /*038c*/ 	.word	0x00000000


	//----- nvinfo : EIATTR_REGCOUNT
	.align		4
.L_179:
        /*0390*/ 	.byte	0x04, 0x2f
        /*0392*/ 	.short	(.L_181 - .L_180)
	.align		4
.L_180:
        /*0394*/ 	.word	index@(_Z25selective_scan_fwd_kernelI32Selective_Scan_fwd_kernel_traitsILi32ELi16ELi1ELb1ELb0ELb0ELb1EN3c108BFloat16EfEEv13SSMParamsBase)
        /*0398*/ 	.word	0x00000067


	//----- nvinfo : EIATTR_FRAME_SIZE
	.align		4
.L_181:
        /*039c*/ 	.byte	0x04, 0x11
        /*039e*/ 	.short	(.L_183 - .L_182)
	.align		4
.L_182:
        /*03a0*/ 	.word	index@(_Z25selective_scan_fwd_kernelI32Selective_Scan_fwd_kernel_traitsILi32ELi16ELi1ELb1ELb0ELb0ELb1EN3c108BFloat16EfEEv13SSMParamsBase)
        /*03a4*/ 	.word	0x00000000


	//----- nvinfo : EIATTR_REGCOUNT
	.align		4
.L_183:
        /*03a8*/ 	.byte	0x04, 0x2f
        /*03aa*/ 	.short	(.L_185 - .L_184)
	.align		4
.L_184:
        /*03ac*/ 	.word	index@(_Z25selective_scan_fwd_kernelI32Selective_Scan_fwd_kernel_traitsILi32ELi16ELi1ELb1ELb0ELb0ELb0EN3c108BFloat16EfEEv13SSMParamsBase)
        /*03b0*/ 	.word	0x00000067


	//----- nvinfo : EIATTR_FRAME_SIZE
	.align		4
.L_185:
        /*03b4*/ 	.byte	0x04, 0x11
        /*03b6*/ 	.short	(.L_187 - .L_186)
	.align		4
.L_186:
        /*03b8*/ 	.word	index@(_Z25selective_scan_fwd_kernelI32Selective_Scan_fwd_kernel_traitsILi32ELi16ELi1ELb1ELb0ELb0ELb0EN3c108BFloat16EfEEv13SSMParamsBase)
        /*03bc*/ 	.word	0x00000000


	//----- nvinfo : EIATTR_REGCOUNT
	.align		4
.L_187:
        /*03c0*/ 	.byte	0x04, 0x2f
        /*03c2*/ 	.short	(.L_189 - .L_188)
	.align		4
.L_188:
        /*03c4*/ 	.word	index@(_Z25selective_scan_fwd_kernelI32Selective_Scan_fwd_kernel_traitsILi32ELi16ELi1ELb0ELb1ELb1ELb1EN3c108BFloat16EfEEv13SSMParamsBase)
        /*03c8*/ 	.word	0x000000a2


	//----- nvinfo : EIATTR_FRAME_SIZE
	.align		4
.L_189:
        /*03cc*/ 	.byte	0x04, 0x11
        /*03ce*/ 	.short	(.L_191 - .L_190)
	.align		4
.L_190:
        /*03d0*/ 	.word	index@(_Z25selective_scan_fwd_kernelI32Selective_Scan_fwd_kernel_traitsILi32ELi16ELi1ELb0ELb1ELb1ELb1EN3c108BFloat16EfEEv13SSMParamsBase)
        /*03d4*/ 	.word	0x00000000


	//----- nvinfo : EIATTR_REGCOUNT
	.align		4
.L_191:
        /*03d8*/ 	.byte	0x04, 0x2f
        /*03da*/ 	.short	(.L_193 - .L_192)
	.align		4
.L_192:
        /*03dc*/ 	.word	index@(_Z25selective_scan_fwd_kernelI32Selective_Scan_fwd_kernel_traitsILi32ELi16ELi1ELb0ELb1ELb1ELb0EN3c108BFloat16EfEEv13SSMParamsBase)
        /*03e0*/ 	.word	0x000000a2


	//----- nvinfo : EIATTR_FRAME_SIZE
	.align		4
.L_193:
        /*03e4*/ 	.byte	0x04, 0x11
        /*03e6*/ 	.short	(.L_195 - .L_194)
	.align		4
.L_194:
        /*03e8*/ 	.word	index@(_Z25selective_scan_fwd_kernelI32Selective_Scan_fwd_kernel_traitsILi32ELi16ELi1ELb0ELb1ELb1ELb0EN3c108BFloat16EfEEv13SSMParamsBase)
        /*03ec*/ 	.word	0x00000000


	//----- nvinfo : EIATTR_REGCOUNT
	.align		4
.L_195:
        /*03f0*/ 	.byte	0x04, 0x2f
        /*03f2*/ 	.short	(.L_197 - .L_196)
	.align		4
.L_196:
        /*03f4*/ 	.word	index@(_Z25selective_scan_fwd_kernelI32Selective_Scan_fwd_kernel_traitsILi32ELi16ELi1ELb0ELb1ELb0ELb1EN3c108BFloat16EfEEv13SSMParamsBase)
        /*03f8*/ 	.word	0x000000a7


	//----- nvinfo : EIATTR_FRAME_SIZE
	.align		4
.L_197:
        /*03fc*/ 	.byte	0x04, 0x11
        /*03fe*/ 	.short	(.L_199 - .L_198)
	.align		4
.L_198:
        /*0400*/ 	.word	index@(_Z25selective_scan_fwd_kernelI32Selective_Scan_fwd_kernel_traitsILi32ELi16ELi1ELb0ELb1ELb0ELb1EN3c108BFloat16EfEEv13SSMParamsBase)
        /*0404*/ 	.word	0x00000000


	//----- nvinfo : EIATTR_REGCOUNT
	.align		4
.L_199:
        /*0408*/ 	.byte	0x04, 0x2f
        /*040a*/ 	.short	(.L_201 - .L_200)
	.align		4
.L_200:
        /*040c*/ 	.word	index@(_Z25selective_scan_fwd_kernelI32Selective_Scan_fwd_kernel_traitsILi32ELi16ELi1ELb0ELb1ELb0ELb0EN3c108BFloat16EfEEv13SSMParamsBase)
        /*0410*/ 	.word	0x000000a7


	//----- nvinfo : EIATTR_FRAME_SIZE
	.align		4
.L_201:
        /*0414*/ 	.byte	0x04, 0x11
        /*0416*/ 	.short	(.L_203 - .L_202)
	.align		4
.L_202:
        /*0418*/ 	.word	index@(_Z25selective_scan_fwd_kernelI32Selective_Scan_fwd_kernel_traitsILi32ELi16ELi1ELb0ELb1ELb0ELb0EN3c108BFloat16EfEEv13SSMParamsBase)
        /*041c*/ 	.word	0x00000000


	//----- nvinfo : EIATTR_REGCOUNT
	.align		4
.L_203:
        /*0420*/ 	.byte	0x04, 0x2f
        /*0422*/ 	.short	(.L_205 - .L_204)
	.align		4
.L_204:
        /*0424*/ 	.word	index@(_Z25selective_scan_fwd_kernelI32Selective_Scan_fwd_kernel_traitsILi32ELi16ELi1ELb0ELb0ELb1ELb1EN3c108BFloat16EfEEv13SSMParamsBase)
        /*0428*/ 	.word	0x000000a6


	//----- nvinfo : EIATTR_FRAME_SIZE
	.align		4
.L_205:
        /*042c*/ 	.byte	0x04, 0x11
        /*042e*/ 	.short	(.L_207 - .L_206)
	.align		4
.L_206:
        /*0430*/ 	.word	index@(_Z25selective_scan_fwd_kernelI32Selective_Scan_fwd_kernel_traitsILi32ELi16ELi1ELb0ELb0ELb1ELb1EN3c108BFloat16EfEEv13SSMParamsBase)
        /*0434*/ 	.word	0x00000000


	//----- nvinfo : EIATTR_REGCOUNT
	.align		4
.L_207:
        /*0438*/ 	.byte	0x04, 0x2f
        /*043a*/ 	.short	(.L_209 - .L_208)
	.align		4
.L_208:
        /*043c*/ 	.word	index@(_Z25selective_scan_fwd_kernelI32Selective_Scan_fwd_kernel_traitsILi32ELi16ELi1ELb0ELb0ELb1ELb0EN3c108BFloat16EfEEv13SSMParamsBase)
        /*0440*/ 	.word	0x000000a6


	//----- nvinfo : EIATTR_FRAME_SIZE
	.align		4
.L_209:
        /*0444*/ 	.byte	0x04, 0x11
        /*0446*/ 	.short	(.L_211 - .L_210)
	.align		4
.L_210:
        /*0448*/ 	.word	index@(_Z25selective_scan_fwd_kernelI32Selective_Scan_fwd_kernel_traitsILi32ELi16ELi1ELb0ELb0ELb1ELb0EN3c108BFloat16EfEEv13SSMParamsBase)
        /*044c*/ 	.word	0x00000000


	//----- nvinfo : EIATTR_REGCOUNT
	.align		4
.L_211:
        /*0450*/ 	.byte	0x04, 0x2f
        /*0452*/ 	.short	(.L_213 - .L_212)
	.align		4
.L_212:
        /*0454*/ 	.word	index@(_Z25selective_scan_fwd_kernelI32Selective_Scan_fwd_kernel_traitsILi32ELi16ELi1ELb0ELb0ELb0ELb1EN3c108BFloat16EfEEv13SSMParamsBase)
        /*0458*/ 	.word	0x000000a8


	//----- nvinfo : EIATTR_FRAME_SIZE
	.align		4
.L_213:
        /*045c*/ 	.byte	0x04, 0x11
        /*045e*/ 	.short	(.L_215 - .L_214)
	.align		4
.L_214:
        /*0460*/ 	.word	index@(_Z25selective_scan_fwd_kernelI32Selective_Scan_fwd_kernel_traitsILi32ELi16ELi1ELb0ELb0ELb0ELb1EN3c108BFloat16EfEEv13SSMParamsBase)
        /*0464*/ 	.word	0x00000000


	//----- nvinfo : EIATTR_REGCOUNT
	.align		4
.L_215:
        /*0468*/ 	.byte	0x04, 0x2f
        /*046a*/ 	.short	(.L_217 - .L_216)
	.align		4
.L_216:
        /*046c*/ 	.word	index@(_Z25selective_scan_fwd_kernelI32Selective_Scan_fwd_kernel_traitsILi32ELi16ELi1ELb0ELb0ELb0ELb0EN3c108BFloat16EfEEv13SSMParamsBase)
        /*0470*/ 	.word	0x000000a8


	//----- nvinfo : EIATTR_FRAME_SIZE
	.align		4
.L_217:
        /*0474*/ 	.byte	0x04, 0x11
        /*0476*/ 	.short	(.L_219 - .L_218)
	.align		4
.L_218:
        /*0478*/ 	.word	index@(_Z25selective_scan_fwd_kernelI32Selective_Scan_fwd_kernel_traitsILi32ELi16ELi1ELb0ELb0ELb0ELb0EN3c108BFloat16EfEEv13SSMParamsBase)
        /*047c*/ 	.word	0x00000000


	//----- nvinfo : EIATTR_REGCOUNT
	.align		4
.L_219:
        /*0480*/ 	.byte	0x04, 0x2f
        /*0482*/ 	.short	(.L_221 - .L_220)
	.align		4
.L_220:
        /*0484*/ 	.word	index@(_Z25selective_scan_fwd_kernelI32Selective_Scan_fwd_kernel_traitsILi64ELi16ELi1ELb1ELb1ELb1ELb1EN3c108BFloat16EfEEv13SSMParamsBase)
        /*0488*/ 	.word	0x0000007f


	//----- nvinfo : EIATTR_FRAME_SIZE
	.align		4
.L_221:
        /*048c*/ 	.byte	0x04, 0x11
        /*048e*/ 	.short	(.L_223 - .L_222)
	.align		4
.L_222:
        /*0490*/ 	.word	index@(_Z25selective_scan_fwd_kernelI32Selective_Scan_fwd_kernel_traitsILi64ELi16ELi1ELb1ELb1ELb1ELb1EN3c108BFloat16EfEEv13SSMParamsBase)
        /*0494*/ 	.word	0x00000000


	//----- nvinfo : EIATTR_REGCOUNT
	.align		4
.L_223:
        /*0498*/ 	.byte	0x04, 0x2f
        /*049a*/ 	.short	(.L_225 - .L_224)
	.align		4
.L_224:
        /*049c*/ 	.word	index@(_Z25selective_scan_fwd_kernelI32Selective_Scan_fwd_kernel_traitsILi64ELi16ELi1ELb1ELb1ELb1ELb0EN3c108BFloat16EfEEv13SSMParamsBase)
        /*04a0*/ 	.word	0x0000007f


	//----- nvinfo : EIATTR_FRAME_SIZE
	.align		4
.L_225:
        /*04a4*/ 	.byte	0x04, 0x11
        /*04a6*/ 	.short	(.L_227 - .L_226)
	.align		4
.L_226:
        /*04a8*/ 	.word	index@(_Z25selective_scan_fwd_kernelI32Selective_Scan_fwd_kernel_traitsILi64ELi16ELi1ELb1ELb1ELb1ELb0EN3c108BFloat16EfEEv13SSMParamsBase)
        /*04ac*/ 	.word	0x00000000


	//----- nvinfo : EIATTR_REGCOUNT
	.align		4
.L_227:
        /*04b0*/ 	.byte	0x04, 0x2f
        /*04b2*/ 	.short	(.L_229 - .L_228)
	.align		4
.L_228:
        /*04b4*/ 	.word	index@(_Z25selective_scan_fwd_kernelI32Selective_Scan_fwd_kernel_traitsILi64ELi16ELi1ELb1ELb1ELb0ELb1EN3c108BFloat16EfEEv13SSMParamsBase)
        /*04b8*/ 	.word	0x00000077


	//----- nvinfo : EIATTR_FRAME_SIZE
	.align		4
.L_229:
        /*04bc*/ 	.byte	0x04, 0x11
        /*04be*/ 	.short	(.L_231 - .L_230)
	.align		4
.L_230:
        /*04c0*/ 	.word	index@(_Z25selective_scan_fwd_kernelI32Selective_Scan_fwd_kernel_traitsILi64ELi16ELi1ELb1ELb1ELb0ELb1EN3c108BFloat16EfEEv13SSMParamsBase)
        /*04c4*/ 	.word	0x00000000


	//----- nvinfo : EIATTR_REGCOUNT
	.align		4
.L_231:
        /*04c8*/ 	.byte	0x04, 0x2f
        /*04ca*/ 	.short	(.L_233 - .L_232)
	.align		4
.L_232:
        /*04cc*/ 	.word	index@(_Z25selective_scan_fwd_kernelI32Selective_Scan_fwd_kernel_traitsILi64ELi16ELi1ELb1ELb1ELb0ELb0EN3c108BFloat16EfEEv13SSMParamsBase)
        /*04d0*/ 	.word	0x00000077


	//----- nvinfo : EIATTR_FRAME_SIZE
	.align		4
.L_233:
        /*04d4*/ 	.byte	0x04, 0x11
        /*04d6*/ 	.short	(.L_235 - .L_234)
	.align		4
.L_234:
        /*04d8*/ 	.word	index@(_Z25selective_scan_fwd_kernelI32Selective_Scan_fwd_kernel_traitsILi64ELi16ELi1ELb1ELb1ELb0ELb0EN3c108BFloat16EfEEv13SSMParamsBase)
        /*04dc*/ 	.word	0x00000000


	//----- nvinfo : EIATTR_REGCOUNT
	.align		4
.L_235:
        /*04e0*/ 	.byte	0x04, 0x2f
        /*04e2*/ 	.short	(.L_237 - .L_236)
	.align		4
.L_236:
        /*04e4*/ 	.word	index@(_Z25selective_scan_fwd_kernelI32Selective_Scan_fwd_kernel_traitsILi64ELi16ELi1ELb1ELb0ELb1ELb1EN3c108BFloat16EfEEv13SSMParamsBase)
        /*04e8*/ 	.word	0x0000007e


	//----- nvinfo : EIATTR_FRAME_SIZE
	.align		4
.L_237:
        /*04ec*/ 	.byte	0x04, 0x11
        /*04ee*/ 	.short	(.L_239 - .L_238)
	.align		4
.L_238:
        /*04f0*/ 	.word	index@(_Z25selective_scan_fwd_kernelI32Selective_Scan_fwd_kernel_traitsILi64ELi16ELi1ELb1ELb0ELb1ELb1EN3c108BFloat16EfEEv13SSMParamsBase)
        /*04f4*/ 	.word	0x00000000


	//----- nvinfo : EIATTR_REGCOUNT
	.align		4
.L_239:
        /*04f8*/ 	.byte	0x04, 0x2f
        /*04fa*/ 	.short	(.L_241 - .L_240)
	.align		4
.L_240:
        /*04fc*/ 	.word	index@(_Z25selective_scan_fwd_kernelI32Selective_Scan_fwd_kernel_traitsILi64ELi16ELi1ELb1ELb0ELb1ELb0EN3c108BFloat16EfEEv13SSMParamsBase)
        /*0500*/ 	.word	0x0000007e


	//----- nvinfo : EIATTR_FRAME_SIZE
	.align		4
.L_241:
        /*0504*/ 	.byte	0x04, 0x11
        /*0506*/ 	.short	(.L_243 - .L_242)
	.align		4
.L_242:
        /*0508*/ 	.word	index@(_Z25selective_scan_fwd_kernelI32Selective_Scan_fwd_kernel_traitsILi64ELi16ELi1ELb1ELb0ELb1ELb0EN3c108BFloat16EfEEv13SSMParamsBase)
        /*050c*/ 	.word	0x00000000


	//----- nvinfo : EIATTR_REGCOUNT
	.align		4
.L_243:
        /*0510*/ 	.byte	0x04, 0x2f
        /*0512*/ 	.short	(.L_245 - .L_244)
	.align		4
.L_244:
        /*0514*/ 	.word	index@(_Z25selective_scan_fwd_kernelI32Selective_Scan_fwd_kernel_traitsILi64ELi16ELi1ELb1ELb0ELb0ELb1EN3c108BFloat16EfEEv13SSMParamsBase)
        /*0518*/ 	.word	0x00000074


	//----- nvinfo : EIATTR_FRAME_SIZE
	.align		4
.L_245:
        /*051c*/ 	.byte	0x04, 0x11
        /*051e*/ 	.short	(.L_247 - .L_246)
	.align		4
.L_246:
        /*0520*/ 	.word	index@(_Z25selective_scan_fwd_kernelI32Selective_Scan_fwd_kernel_traitsILi64ELi16ELi1ELb1ELb0ELb0ELb1EN3c108BFloat16EfEEv13SSMParamsBase)
        /*0524*/ 	.word	0x00000000


	//----- nvinfo : EIATTR_REGCOUNT
	.align		4
.L_247:
        /*0528*/ 	.byte	0x04, 0x2f
        /*052a*/ 	.short	(.L_249 - .L_248)
	.align		4
.L_248:
        /*052c*/ 	.word	index@(_Z25selective_scan_fwd_kernelI32Selective_Scan_fwd_kernel_traitsILi64ELi16ELi1ELb1ELb0ELb0ELb0EN3c108BFloat16EfEEv13SSMParamsBase)
        /*0530*/ 	.word	0x0000006d


	//----- nvinfo : EIATTR_FRAME_SIZE
	.align		4
.L_249:
        /*0534*/ 	.byte	0x04, 0x11
        /*0536*/ 	.short	(.L_251 - .L_250)
	.align		4
.L_250:
        /*0538*/ 	.word	index@(_Z25selective_scan_fwd_kernelI32Selective_Scan_fwd_kernel_traitsILi64ELi16ELi1ELb1ELb0ELb0ELb0EN3c108BFloat16EfEEv13SSMParamsBase)
        /*053c*/ 	.word	0x00000000


	//----- nvinfo : EIATTR_REGCOUNT
	.align		4
.L_251:
        /*0540*/ 	.byte	0x04, 0x2f
        /*0542*/ 	.short	(.L_253 - .L_252)
	.align		4
.L_252:
        /*0544*/ 	.word	index@(_Z25selective_scan_fwd_kernelI32Selective_Scan_fwd_kernel_traitsILi64ELi16ELi1ELb0ELb1ELb1ELb1EN3c108BFloat16EfEEv13SSMParamsBase)
        /*0548*/ 	.word	0x000000a8


	//----- nvinfo : EIATTR_FRAME_SIZE
	.align		4
.L_253:
        /*054c*/ 	.byte	0x04, 0x11
        /*054e*/ 	.short	(.L_255 - .L_254)
	.align		4
.L_254:
        /*0550*/ 	.word	index@(_Z25selective_scan_fwd_kernelI32Selective_Scan_fwd_kernel_traitsILi64ELi16ELi1ELb0ELb1ELb1ELb1EN3c108BFloat16EfEEv13SSMParamsBase)
        /*0554*/ 	.word	0x00000000


	//----- nvinfo : EIATTR_REGCOUNT
	.align		4
.L_255:
        /*0558*/ 	.byte	0x04, 0x2f
        /*055a*/ 	.short	(.L_257 - .L_256)
	.align		4
.L_256:
        /*055c*/ 	.word	index@(_Z25selective_scan_fwd_kernelI32Selective_Scan_fwd_kernel_traitsILi64ELi16ELi1ELb0ELb1ELb1ELb0EN3c108BFloat16EfEEv13SSMParamsBase)
        /*0560*/ 	.word	0x000000a8


	//----- nvinfo : EIATTR_FRAME_SIZE
	.align		4
.L_257:
        /*0564*/ 	.byte	0x04, 0x11
        /*0566*/ 	.short	(.L_259 - .L_258)
	.align		4
.L_258:
        /*0568*/ 	.word	index@(_Z25selective_scan_fwd_kernelI32Selective_Scan_fwd_kernel_traitsILi64ELi16ELi1ELb0ELb1ELb1ELb0EN3c108BFloat16EfEEv13SSMParamsBase)
        /*056c*/ 	.word	0x00000000


	//----- nvinfo : EIATTR_REGCOUNT
	.align		4
.L_259:
        /*0570*/ 	.byte	0x04, 0x2f
        /*0572*/ 	.short	(.L_261 - .L_260)
	.align		4
.L_260:
        /*0574*/ 	.word	index@(_Z25selective_scan_fwd_kernelI32Selective_Scan_fwd_kernel_traitsILi64ELi16ELi1ELb0ELb1ELb0ELb1EN3c108BFloat16EfEEv13SSMParamsBase)
        /*0578*/ 	.word	0x000000a5


	//----- nvinfo : EIATTR_FRAME_SIZE
	.align		4
.L_261:
        /*057c*/ 	.byte	0x04, 0x11
        /*057e*/ 	.short	(.L_263 - .L_262)
	.align		4
.L_262:
        /*0580*/ 	.word	index@(_Z25selective_scan_fwd_kernelI32Selective_Scan_fwd_kernel_traitsILi64ELi16ELi1ELb0ELb1ELb0ELb1EN3c108BFloat16EfEEv13SSMParamsBase)
        /*0584*/ 	.word	0x00000000


	//----- nvinfo : EIATTR_REGCOUNT
	.align		4
.L_263:
        /*0588*/ 	.byte	0x04, 0x2f
        /*058a*/ 	.short	(.L_265 - .L_264)
	.align		4
.L_264:
        /*058c*/ 	.word	index@(_Z25selective_scan_fwd_kernelI32Selective_Scan_fwd_kernel_traitsILi64ELi16ELi1ELb0ELb1ELb0ELb0EN3c108BFloat16EfEEv13SSMParamsBase)
        /*0590*/ 	.word	0x000000a5


	//----- nvinfo : EIATTR_FRAME_SIZE
	.align		4
.L_265:
        /*0594*/ 	.byte	0x04, 0x11
        /*0596*/ 	.short	(.L_267 - .L_266)
	.align		4
.L_266:
        /*0598*/ 	.word	index@(_Z25selective_scan_fwd_kernelI32Selective_Scan_fwd_kernel_traitsILi64ELi16ELi1ELb0ELb1ELb0ELb0EN3c108BFloat16EfEEv13SSMParamsBase)
        /*059c*/ 	.word	0x00000000


	//----- nvinfo : EIATTR_REGCOUNT
	.align		4
.L_267:
        /*05a0*/ 	.byte	0x04, 0x2f
        /*05a2*/ 	.short	(.L_269 - .L_268)
	.align		4
.L_268:
        /*05a4*/ 	.word	index@(_Z25selective_scan_fwd_kernelI32Selective_Scan_fwd_kernel_traitsILi64ELi16ELi1ELb0ELb0ELb1ELb1EN3c108BFloat16EfEEv13SSMParamsBase)
        /*05a8*/ 	.word	0x000000a8


	//----- nvinfo : EIATTR_FRAME_SIZE
	.align		4
.L_269:
        /*05ac*/ 	.byte	0x04, 0x11
        /*05ae*/ 	.short	(.L_271 - .L_270)
	.align		4
.L_270:
        /*05b0*/ 	.word	index@(_Z25selective_scan_fwd_kernelI32Selective_Scan_fwd_kernel_traitsILi64ELi16ELi1ELb0ELb0ELb1ELb1EN3c108BFloat16EfEEv13SSMParamsBase)
        /*05b4*/ 	.word	0x00000000


	//----- nvinfo : EIATTR_REGCOUNT
	.align		4
.L_271:
        /*05b8*/ 	.byte	0x04, 0x2f
        /*05ba*/ 	.short	(.L_273 - .L_272)
	.align		4
.L_272:
        /*05bc*/ 	.word	index@(_Z25selective_scan_fwd_kernelI32Selective_Scan_fwd_kernel_traitsILi64ELi16ELi1ELb0ELb0ELb1ELb0EN3c108BFloat16EfEEv13SSMParamsBase)
        /*05c0*/ 	.word	0x000000a8


	//----- nvinfo : EIATTR_FRAME_SIZE
	.align		4
.L_273:
        /*05c4*/ 	.byte	0x04, 0x11
        /*05c6*/ 	.short	(.L_275 - .L_274)
	.align		4
.L_274:
        /*05c8*/ 	.word	index@(_Z25selective_scan_fwd_kernelI32Selective_Scan_fwd_kernel_traitsILi64ELi16ELi1ELb0ELb0ELb1ELb0EN3c108BFloat16EfEEv13SSMParamsBase)
        /*05cc*/ 	.word	0x00000000


	//----- nvinfo : EIATTR_REGCOUNT
	.align		4
.L_275:
        /*05d0*/ 	.byte	0x04, 0x2f
        /*05d2*/ 	.short	(.L_277 - .L_276)
	.align		4
.L_276:
        /*05d4*/ 	.word	index@(_Z25selective_scan_fwd_kernelI32Selective_Scan_fwd_kernel_traitsILi64ELi16ELi1ELb0ELb0ELb0ELb1EN3c108BFloat16EfEEv13SSMParamsBase)
        /*05d8*/ 	.word	0x000000a5


	//----- nvinfo : EIATTR_FRAME_SIZE
	.align		4
.L_277:
        /*05dc*/ 	.byte	0x04, 0x11
        /*05de*/ 	.short	(.L_279 - .L_278)
	.align		4
.L_278:
        /*05e0*/ 	.word	index@(_Z25selective_scan_fwd_kernelI32Selective_Scan_fwd_kernel_traitsILi64ELi16ELi1ELb0ELb0ELb0ELb1EN3c108BFloat16EfEEv13SSMParamsBase)
        /*05e4*/ 	.word	0x00000000


	//----- nvinfo : EIATTR_REGCOUNT
	.align		4
.L_279:
        /*05e8*/ 	.byte	0x04, 0x2f
        /*05ea*/ 	.short	(.L_281 - .L_280)
	.align		4
.L_280:
        /*05ec*/ 	.word	index@(_Z25selective_scan_fwd_kernelI32Selective_Scan_fwd_kernel_traitsILi64ELi16ELi1ELb0ELb0ELb0ELb0EN3c108BFloat16EfEEv13SSMParamsBase)
        /*05f0*/ 	.word	0x0000009b


	//----- nvinfo : EIATTR_FRAME_SIZE
	.align		4
.L_281:
        /*05f4*/ 	.byte	0x04, 0x11
        /*05f6*/ 	.short	(.L_283 - .L_282)
	.align		4
.L_282:
        /*05f8*/ 	.word	index@(_Z25selective_scan_fwd_kernelI32Selective_Scan_fwd_kernel_traitsILi64ELi16ELi1ELb0ELb0ELb0ELb0EN3c108BFloat16EfEEv13SSMParamsBase)
        /*05fc*/ 	.word	0x00000000


	//----- nvinfo : EIATTR_REGCOUNT
	.align		4
.L_283:
        /*0600*/ 	.byte	0x04, 0x2f
        /*0602*/ 	.short	(.L_285 - .L_284)
	.align		4
.L_284:
        /*0604*/ 	.word	index@(_Z25selective_scan_fwd_kernelI32Selective_Scan_fwd_kernel_traitsILi128ELi16ELi1ELb1ELb1ELb1ELb1EN3c108BFloat16EfEEv13SSMParamsBase)
        /*0608*/ 	.word	0x00000080


	//----- nvinfo : EIATTR_FRAME_SIZE
	.align		4
.L_285:
        /*060c*/ 	.byte	0x04, 0x11
        /*060e*/ 	.short	(.L_287 - .L_286)
	.align		4
.L_286:
        /*0610*/ 	.word	index@(_Z25selective_scan_fwd_kernelI32Selective_Scan_fwd_kernel_traitsILi128ELi16ELi1ELb1ELb1ELb1ELb1EN3c108BFloat16EfEEv13SSMParamsBase)
        /*0614*/ 	.word	0x00000000


	//----- nvinfo : EIATTR_REGCOUNT
	.align		4
.L_287:
        /*0618*/ 	.byte	0x04, 0x2f
        /*061a*/ 	.short	(.L_289 - .L_288)
	.align		4
.L_288:
        /*061c*/ 	.word	index@(_Z25selective_scan_fwd_kernelI32Selective_Scan_fwd_kernel_traitsILi128ELi16ELi1ELb1ELb1ELb1ELb0EN3c108BFloat16EfEEv13SSMParamsBase)
        /*0620*/ 	.word	0x00000080


	//----- nvinfo : EIATTR_FRAME_SIZE
	.align		4
.L_289:
        /*0624*/ 	.byte	0x04, 0x11
        /*0626*/ 	.short	(.L_291 - .L_290)
	.align		4
.L_290:
        /*0628*/ 	.word	index@(_Z25selective_scan_fwd_kernelI32Selective_Scan_fwd_kernel_traitsILi128ELi16ELi1ELb1ELb1ELb1ELb0EN3c108BFloat16EfEEv13SSMParamsBase)
        /*062c*/ 	.word	0x00000000


	//----- nvinfo : EIATTR_REGCOUNT
	.align		4
.L_291:
        /*0630*/ 	.byte	0x04, 0x2f
        /*0632*/ 	.short	(.L_293 - .L_292)
	.align		4
.L_292:
        /*0634*/ 	.word	index@(_Z25selective_scan_fwd_kernelI32Selective_Scan_fwd_kernel_traitsILi128ELi16ELi1ELb1ELb1ELb0ELb1EN3c108BFloat16EfEEv13SSMParamsBase)
        /*0638*/ 	.word	0x0000007a


	//----- nvinfo : EIATTR_FRAME_SIZE
	.align		4
.L_293:
        /*063c*/ 	.byte	0x04, 0x11
        /*063e*/ 	.short	(.L_295 - .L_294)
	.align		4
.L_294:
        /*0640*/ 	.word	index@(_Z25selective_scan_fwd_kernelI32Selective_Scan_fwd_kernel_traitsILi128ELi16ELi1ELb1ELb1ELb0ELb1EN3c108BFloat16EfEEv13SSMParamsBase)
        /*0644*/ 	.word	0x00000000


	//----- nvinfo : EIATTR_REGCOUNT
	.align		4
.L_295:
        /*0648*/ 	.byte	0x04, 0x2f
        /*064a*/ 	.short	(.L_297 - .L_296)
	.align		4
.L_296:
        /*064c*/ 	.word	index@(_Z25selective_scan_fwd_kernelI32Selective_Scan_fwd_kernel_traitsILi128ELi16ELi1ELb1ELb1ELb0ELb0EN3c108BFloat16EfEEv13SSMParamsBase)
        /*0650*/ 	.word	0x0000007a


	//----- nvinfo : EIATTR_FRAME_SIZE
	.align		4
.L_297:
        /*0654*/ 	.byte	0x04, 0x11
        /*0656*/ 	.short	(.L_299 - .L_298)
	.align		4
.L_298:
        /*0658*/ 	.word	index@(_Z25selective_scan_fwd_kernelI32Selective_Scan_fwd_kernel_traitsILi128ELi16ELi1ELb1ELb1ELb0ELb0EN3c108BFloat16EfEEv13SSMParamsBase)
        /*065c*/ 	.word	0x00000000


	//----- nvinfo : EIATTR_REGCOUNT
	.align		4
.L_299:
        /*0660*/ 	.byte	0x04, 0x2f
        /*0662*/ 	.short	(.L_301 - .L_300)
	.align		4
.L_300:
        /*0664*/ 	.word	index@(_Z25selective_scan_fwd_kernelI32Selective_Scan_fwd_kernel_traitsILi128ELi16ELi1ELb1ELb0ELb1ELb1EN3c108BFloat16EfEEv13SSMParamsBase)
        /*0668*/ 	.word	0x0000007e


	//----- nvinfo : EIATTR_FRAME_SIZE
	.align		4
.L_301:
        /*066c*/ 	.byte	0x04, 0x11
        /*066e*/ 	.short	(.L_303 - .L_302)
	.align		4
.L_302:
        /*0670*/ 	.word	index@(_Z25selective_scan_fwd_kernelI32Selective_Scan_fwd_kernel_traitsILi128ELi16ELi1ELb1ELb0ELb1ELb1EN3c108BFloat16EfEEv13SSMParamsBase)
        /*0674*/ 	.word	0x00000000


	//----- nvinfo : EIATTR_REGCOUNT
	.align		4
.L_303:
        /*0678*/ 	.byte	0x04, 0x2f
        /*067a*/ 	.short	(.L_305 - .L_304)
	.align		4
.L_304:
        /*067c*/ 	.word	index@(_Z25selective_scan_fwd_kernelI32Selective_Scan_fwd_kernel_traitsILi128ELi16ELi1ELb1ELb0ELb1ELb0EN3c108BFloat16EfEEv13SSMParamsBase)
        /*0680*/ 	.word	0x0000007e


	//----- nvinfo : EIATTR_FRAME_SIZE
	.align		4
.L_305:
        /*0684*/ 	.byte	0x04, 0x11
        /*0686*/ 	.short	(.L_307 - .L_306)
	.align		4
.L_306:
        /*0688*/ 	.word	index@(_Z25selective_scan_fwd_kernelI32Selective_Scan_fwd_kernel_traitsILi128ELi16ELi1ELb1ELb0ELb1ELb0EN3c108BFloat16EfEEv13SSMParamsBase)
        /*068c*/ 	.word	0x00000000


	//----- nvinfo : EIATTR_REGCOUNT
	.align		4
.L_307:
        /*0690*/ 	.byte	0x04, 0x2f
        /*0692*/ 	.short	(.L_309 - .L_308)
	.align		4
.L_308:
        /*0694*/ 	.word	index@(_Z25selective_scan_fwd_kernelI32Selective_Scan_fwd_kernel_traitsILi128ELi16ELi1ELb1ELb0ELb0ELb1EN3c108BFloat16EfEEv13SSMParamsBase)
        /*0698*/ 	.word	0x00000074


	//----- nvinfo : EIATTR_FRAME_SIZE
	.align		4
.L_309:
        /*069c*/ 	.byte	0x04, 0x11
        /*069e*/ 	.short	(.L_311 - .L_310)
	.align		4
.L_310:
        /*06a0*/ 	.word	index@(_Z25selective_scan_fwd_kernelI32Selective_Scan_fwd_kernel_traitsILi128ELi16ELi1ELb1ELb0ELb0ELb1EN3c108BFloat16EfEEv13SSMParamsBase)
        /*06a4*/ 	.word	0x00000000


	//----- nvinfo : EIATTR_REGCOUNT
	.align		4
.L_311:
        /*06a8*/ 	.byte	0x04, 0x2f
        /*06aa*/ 	.short	(.L_313 - .L_312)
	.align		4
.L_312:
        /*06ac*/ 	.word	index@(_Z25selective_scan_fwd_kernelI32Selective_Scan_fwd_kernel_traitsILi128ELi16ELi1ELb1ELb0ELb0ELb0EN3c108BFloat16EfEEv13SSMParamsBase)
        /*06b0*/ 	.word	0x00000070


	//----- nvinfo : EIATTR_FRAME_SIZE
	.align		4
.L_313:
        /*06b4*/ 	.byte	0x04, 0x11
        /*06b6*/ 	.short	(.L_315 - .L_314)
	.align		4
.L_314:
        /*06b8*/ 	.word	index@(_Z25selective_scan_fwd_kernelI32Selective_Scan_fwd_kernel_traitsILi128ELi16ELi1ELb1ELb0ELb0ELb0EN3c108BFloat16EfEEv13SSMParamsBase)
        /*06bc*/ 	.word	0x00000000


	//----- nvinfo : EIATTR_REGCOUNT
	.align		4
.L_315:
        /*06c0*/ 	.byte	0x04, 0x2f
        /*06c2*/ 	.short	(.L_317 - .L_316)
	.align		4
.L_316:
        /*06c4*/ 	.word	index@(_Z25selective_scan_fwd_kernelI32Selective_Scan_fwd_kernel_traitsILi128ELi16ELi1ELb0ELb1ELb1ELb1EN3c108BFloat16EfEEv13SSMParamsBase)
        /*06c8*/ 	.word	0x000000a8


	//----- nvinfo : EIATTR_FRAME_SIZE
	.align		4
.L_317:
        /*06cc*/ 	.byte	0x04, 0x11
        /*06ce*/ 	.short	(.L_319 - .L_318)
	.align		4
.L_318:
        /*06d0*/ 	.word	index@(_Z25selective_scan_fwd_kernelI32Selective_Scan_fwd_kernel_traitsILi128ELi16ELi1ELb0ELb1ELb1ELb1EN3c108BFloat16EfEEv13SSMParamsBase)
        /*06d4*/ 	.word	0x00000000


	//----- nvinfo : EIATTR_REGCOUNT
	.align		4
.L_319:
        /*06d8*/ 	.byte	0x04, 0x2f
        /*06da*/ 	.short	(.L_321 - .L_320)
	.align		4
.L_320:
        /*06dc*/ 	.word	index@(_Z25selective_scan_fwd_kernelI32Selective_Scan_fwd_kernel_traitsILi128ELi16ELi1ELb0ELb1ELb1ELb0EN3c108BFloat16EfEEv13SSMParamsBase)
        /*06e0*/ 	.word	0x000000a8


	//----- nvinfo : EIATTR_FRAME_SIZE
	.align		4
.L_321:
        /*06e4*/ 	.byte	0x04, 0x11
        /*06e6*/ 	.short	(.L_323 - .L_322)
	.align		4
.L_322:
        /*06e8*/ 	.word	index@(_Z25selective_scan_fwd_kernelI32Selective_Scan_fwd_kernel_traitsILi128ELi16ELi1ELb0ELb1ELb1ELb0EN3c108BFloat16EfEEv13SSMParamsBase)
        /*06ec*/ 	.word	0x00000000


	//----- nvinfo : EIATTR_REGCOUNT
	.align		4
.L_323:
        /*06f0*/ 	.byte	0x04, 0x2f
        /*06f2*/ 	.short	(.L_325 - .L_324)
	.align		4
.L_324:
        /*06f4*/ 	.word	index@(_Z25selective_scan_fwd_kernelI32Selective_Scan_fwd_kernel_traitsILi128ELi16ELi1ELb0ELb1ELb0ELb1EN3c108BFloat16EfEEv13SSMParamsBase)
        /*06f8*/ 	.word	0x000000a8


	//----- nvinfo : EIATTR_FRAME_SIZE
	.align		4
.L_325:
        /*06fc*/ 	.byte	0x04, 0x11
        /*06fe*/ 	.short	(.L_327 - .L_326)
	.align		4
.L_326:
        /*0700*/ 	.word	index@(_Z25selective_scan_fwd_kernelI32Selective_Scan_fwd_kernel_traitsILi128ELi16ELi1ELb0ELb1ELb0ELb1EN3c108BFloat16EfEEv13SSMParamsBase)
        /*0704*/ 	.word	0x00000000


	//----- nvinfo : EIATTR_REGCOUNT
	.align		4
.L_327:
        /*0708*/ 	.byte	0x04, 0x2f
        /*070a*/ 	.short	(.L_329 - .L_328)
	.align		4
.L_328:
        /*070c*/ 	.word	index@(_Z25selective_scan_fwd_kernelI32Selective_Scan_fwd_kernel_traitsILi128ELi16ELi1ELb0ELb1ELb0ELb0EN3c108BFloat16EfEEv13SSMParamsBase)
        /*0710*/ 	.word	0x000000a8


	//----- nvinfo : EIATTR_FRAME_SIZE
	.align		4
.L_329:
        /*0714*/ 	.byte	0x04, 0x11
        /*0716*/ 	.short	(.L_331 - .L_330)
	.align		4
.L_330:
        /*0718*/ 	.word	index@(_Z25selective_scan_fwd_kernelI32Selective_Scan_fwd_kernel_traitsILi128ELi16ELi1ELb0ELb1ELb0ELb0EN3c108BFloat16EfEEv13SSMParamsBase)
        /*071c*/ 	.word	0x00000000


	//----- nvinfo : EIATTR_REGCOUNT
	.align		4
.L_331:
        /*0720*/ 	.byte	0x04, 0x2f
        /*0722*/ 	.short	(.L_333 - .L_332)
	.align		4
.L_332:
        /*0724*/ 	.word	index@(_Z25selective_scan_fwd_kernelI32Selective_Scan_fwd_kernel_traitsILi128ELi16ELi1ELb0ELb0ELb1ELb1EN3c108BFloat16EfEEv13SSMParamsBase)
        /*0728*/ 	.word	0x000000a8


	//----- nvinfo : EIATTR_FRAME_SIZE
	.align		4
.L_333:
        /*072c*/ 	.byte	0x04, 0x11
        /*072e*/ 	.short	(.L_335 - .L_334)
	.align		4
.L_334:
        /*0730*/ 	.word	index@(_Z25selective_scan_fwd_kernelI32Selective_Scan_fwd_kernel_traitsILi128ELi16ELi1ELb0ELb0ELb1ELb1EN3c108BFloat16EfEEv13SSMParamsBase)
        /*0734*/ 	.word	0x00000000


	//----- nvinfo : EIATTR_REGCOUNT
	.align		4
.L_335:
        /*0738*/ 	.byte	0x04, 0x2f
        /*073a*/ 	.short	(.L_337 - .L_336)
	.align		4
.L_336:
        /*073c*/ 	.word	index@(_Z25selective_scan_fwd_kernelI32Selective_Scan_fwd_kernel_traitsILi128ELi16ELi1ELb0ELb0ELb1ELb0EN3c108BFloat16EfEEv13SSMParamsBase)
        /*0740*/ 	.word	0x000000a8


	//----- nvinfo : EIATTR_FRAME_SIZE
	.align		4
.L_337:
        /*0744*/ 	.byte	0x04, 0x11
        /*0746*/ 	.short	(.L_339 - .L_338)
	.align		4
.L_338:
        /*0748*/ 	.word	index@(_Z25selective_scan_fwd_kernelI32Selective_Scan_fwd_kernel_traitsILi128ELi16ELi1ELb0ELb0ELb1ELb0EN3c108BFloat16EfEEv13SSMParamsBase)
        /*074c*/ 	.word	0x00000000


	//----- nvinfo : EIATTR_REGCOUNT
	.align		4
.L_339:
        /*0750*/ 	.byte	0x04, 0x2f
        /*0752*/ 	.short	(.L_341 - .L_340)
	.align		4
.L_340:
        /*0754*/ 	.word	index@(_Z25selective_scan_fwd_kernelI32Selective_Scan_fwd_kernel_traitsILi128ELi16ELi1ELb0ELb0ELb0ELb1EN3c108BFloat16EfEEv13SSMParamsBase)
        /*0758*/ 	.word	0x000000a8


	//----- nvinfo : EIATTR_FRAME_SIZE
	.align		4
.L_341:
        /*075c*/ 	.byte	0x04, 0x11
        /*075e*/ 	.short	(.L_343 - .L_342)
	.align		4
.L_342:
        /*0760*/ 	.word	index@(_Z25selective_scan_fwd_kernelI32Selective_Scan_fwd_kernel_traitsILi128ELi16ELi1ELb0ELb0ELb0ELb1EN3c108BFloat16EfEEv13SSMParamsBase)
        /*0764*/ 	.word	0x00000000


	//----- nvinfo : EIATTR_REGCOUNT
	.align		4
.L_343:
        /*0768*/ 	.byte	0x04, 0x2f
        /*076a*/ 	.short	(.L_345 - .L_344)
	.align		4
.L_344:
        /*076c*/ 	.word	index@(_Z25selective_scan_fwd_kernelI32Selective_Scan_fwd_kernel_traitsILi128ELi16ELi1ELb0ELb0ELb0ELb0EN3c108BFloat16EfEEv13SSMParamsBase)
        /*0770*/ 	.word	0x0000009c


	//----- nvinfo : EIATTR_FRAME_SIZE
	.align		4
.L_345:
        /*0774*/ 	.byte	0x04, 0x11
        /*0776*/ 	.short	(.L_347 - .L_346)
	.align		4
.L_346:
        /*0778*/ 	.word	index@(_Z25selective_scan_fwd_kernelI32Selective_Scan_fwd_kernel_traitsILi128ELi16ELi1ELb0ELb0ELb0ELb0EN3c108BFloat16EfEEv13SSMParamsBase)
        /*077c*/ 	.word	0x00000000


	//----- nvinfo : EIATTR_REGCOUNT
	.align		4
.L_347:
        /*0780*/ 	.byte	0x04, 0x2f
        /*0782*/ 	.short	(.L_349 - .L_348)
	.align		4
.L_348:
        /*0784*/ 	.word	index@(_Z25selective_scan_fwd_kernelI32Selective_Scan_fwd_kernel_traitsILi32ELi4ELi1ELb1ELb1ELb1ELb1EN3c108BFloat16ENS1_7complexIfEEEEv13SSMParamsBase)
        /*0788*/ 	.word	0x00000048


	//----- nvinfo : EIATTR_FRAME_SIZE
	.align		4
.L_349:
        /*078c*/ 	.byte	0x04, 0x11
        /*078e*/ 	.short	(.L_351 - .L_350)
	.align		4
.L_350:
        /*0790*/ 	.word	index@(_Z25selective_scan_fwd_kernelI32Selective_Scan_fwd_kernel_traitsILi32ELi4ELi1ELb1ELb1ELb1ELb1EN3c108BFloat16ENS1_7complexIfEEEEv13SSMParamsBase)
        /*0794*/ 	.word	0x00000000


	//----- nvinfo : EIATTR_REGCOUNT
	.align		4
.L_351:
        /*0798*/ 	.byte	0x04, 0x2f
        /*079a*/ 	.short	(.L_353 - .L_352)
	.align		4
.L_352:
        /*079c*/ 	.word	index@(_Z25selective_scan_fwd_kernelI32Selective_Scan_fwd_kernel_traitsILi32ELi4ELi1ELb1ELb1ELb1ELb0EN3c108BFloat16ENS1_7complexIfEEEEv13SSMParamsBase)
        /*07a0*/ 	.word	0x00000048


	//----- nvinfo : EIATTR_FRAME_SIZE
	.align		4
.L_353:
        /*07a4*/ 	.byte	0x04, 0x11
        /*07a6*/ 	.short	(.L_355 - .L_354)
	.align		4
.L_354:
        /*07a8*/ 	.word	index@(_Z25selective_scan_fwd_kernelI32Selective_Scan_fwd_kernel_traitsILi32ELi4ELi1ELb1ELb1ELb1ELb0EN3c108BFloat16ENS1_7complexIfEEEEv13SSMParamsBase)
        /*07ac*/ 	.word	0x00000000


	//----- nvinfo : EIATTR_REGCOUNT
	.align		4
.L_355:
        /*07b0*/ 	.byte	0x04, 0x2f
        /*07b2*/ 	.short	(.L_357 - .L_356)
	.align		4
.L_356:
        /*07b4*/ 	.word	index@(_Z25selective_scan_fwd_kernelI32Selective_Scan_fwd_kernel_traitsILi32ELi4ELi1ELb1ELb1ELb0ELb1EN3c108BFloat16ENS1_7complexIfEEEEv13SSMParamsBase)
        /*07b8*/ 	.word	0x00000040


	//----- nvinfo : EIATTR_FRAME_SIZE
	.align		4
.L_357:
        /*07bc*/ 	.byte	0x04, 0x11
        /*07be*/ 	.short	(.L_359 - .L_358)
	.align		4
.L_358:
        /*07c0*/ 	.word	index@(_Z25selective_scan_fwd_kernelI32Selective_Scan_fwd_kernel_traitsILi32ELi4ELi1ELb1ELb1ELb0ELb1EN3c108BFloat16ENS1_7complexIfEEEEv13SSMParamsBase)
        /*07c4*/ 	.word	0x00000000


	//----- nvinfo : EIATTR_REGCOUNT
	.align		4
.L_359:
        /*07c8*/ 	.byte	0x04, 0x2f
        /*07ca*/ 	.short	(.L_361 - .L_360)
	.align		4
.L_360:
        /*07cc*/ 	.word	index@(_Z25selective_scan_fwd_kernelI32Selective_Scan_fwd_kernel_traitsILi32ELi4ELi1ELb1ELb1ELb0ELb0EN3c108BFloat16ENS1_7complexIfEEEEv13SSMParamsBase)
        /*07d0*/ 	.word	0x00000040


	//----- nvinfo : EIATTR_FRAME_SIZE
	.align		4
.L_361:
        /*07d4*/ 	.byte	0x04, 0x11
        /*07d6*/ 	.short	(.L_363 - .L_362)
	.align		4
.L_362:
        /*07d8*/ 	.word	index@(_Z25selective_scan_fwd_kernelI32Selective_Scan_fwd_kernel_traitsILi32ELi4ELi1ELb1ELb1ELb0ELb0EN3c108BFloat16ENS1_7complexIfEEEEv13SSMParamsBase)
        /*07dc*/ 	.word	0x00000000


	//----- nvinfo : EIATTR_REGCOUNT
	.align		4
.L_363:
        /*07e0*/ 	.byte	0x04, 0x2f
        /*07e2*/ 	.short	(.L_365 - .L_364)
	.align		4
.L_364:
        /*07e4*/ 	.word	index@(_Z25selective_scan_fwd_kernelI32Selective_Scan_fwd_kernel_traitsILi32ELi4ELi1ELb1ELb0ELb1ELb1EN3c108BFloat16ENS1_7complexIfEEEEv13SSMParamsBase)
        /*07e8*/ 	.word	0x00000040


	//----- nvinfo : EIATTR_FRAME_SIZE
	.align		4
.L_365:
        /*07ec*/ 	.byte	0x04, 0x11
        /*07ee*/ 	.short	(.L_367 - .L_366)
	.align		4
.L_366:
        /*07f0*/ 	.word	index@(_Z25selective_scan_fwd_kernelI32Selective_Scan_fwd_kernel_traitsILi32ELi4ELi1ELb1ELb0ELb1ELb1EN3c108BFloat16ENS1_7complexIfEEEEv13SSMParamsBase)
        /*07f4*/ 	.word	0x00000000


	//----- nvinfo : EIATTR_REGCOUNT
	.align		4
.L_367:
        /*07f8*/ 	.byte	0x04, 0x2f
        /*07fa*/ 	.short	(.L_369 - .L_368)
	.align		4
.L_368:
        /*07fc*/ 	.word	index@(_Z25selective_scan_fwd_kernelI32Selective_Scan_fwd_kernel_traitsILi32ELi4ELi1ELb1ELb0ELb1ELb0EN3c108BFloat16ENS1_7complexIfEEEEv13SSMParamsBase)
        /*0800*/ 	.word	0x00000040


	//----- nvinfo : EIATTR_FRAME_SIZE
	.align		4
.L_369:
        /*0804*/ 	.byte	0x04, 0x11
        /*0806*/ 	.short	(.L_371 - .L_370)
	.align		4
.L_370:
        /*0808*/ 	.word	index@(_Z25selective_scan_fwd_kernelI32Selective_Scan_fwd_kernel_traitsILi32ELi4ELi1ELb1ELb0ELb1ELb0EN3c108BFloat16ENS1_7complexIfEEEEv13SSMParamsBase)
        /*080c*/ 	.word	0x00000000


	//----- nvinfo : EIATTR_REGCOUNT
	.align		4
.L_371:
        /*0810*/ 	.byte	0x04, 0x2f
        /*0812*/ 	.short	(.L_373 - .L_372)
	.align		4
.L_372:
        /*0814*/ 	.word	index@(_Z25selective_scan_fwd_kernelI32Selective_Scan_fwd_kernel_traitsILi32ELi4ELi1ELb1ELb0ELb0ELb1EN3c108BFloat16ENS1_7complexIfEEEEv13SSMParamsBase)
        /*0818*/ 	.word	0x00000046


	//----- nvinfo : EIATTR_FRAME_SIZE
	.align		4
.L_373:
        /*081c*/ 	.byte	0x04, 0x11
        /*081e*/ 	.short	(.L_375 - .L_374)
	.align		4
.L_374:
        /*0820*/ 	.word	index@(_Z25selective_scan_fwd_kernelI32Selective_Scan_fwd_kernel_traitsILi32ELi4ELi1ELb1ELb0ELb0ELb1EN3c108BFloat16ENS1_7complexIfEEEEv13SSMParamsBase)
        /*0824*/ 	.word	0x00000000


	//----- nvinfo : EIATTR_REGCOUNT
	.align		4
.L_375:
        /*0828*/ 	.byte	0x04, 0x2f
        /*082a*/ 	.short	(.L_377 - .L_376)
	.align		4
.L_376:
        /*082c*/ 	.word	index@(_Z25selective_scan_fwd_kernelI32Selective_Scan_fwd_kernel_traitsILi32ELi4ELi1ELb1ELb0ELb0ELb0EN3c108BFloat16ENS1_7complexIfEEEEv13SSMParamsBase)
        /*0830*/ 	.word	0x00000046


	//----- nvinfo : EIATTR_FRAME_SIZE
	.align		4
.L_377:
        /*0834*/ 	.byte	0x04, 0x11
        /*0836*/ 	.short	(.L_379 - .L_378)
	.align		4
.L_378:
        /*0838*/ 	.word	index@(_Z25selective_scan_fwd_kernelI32Selective_Scan_fwd_kernel_traitsILi32ELi4ELi1ELb1ELb0ELb0ELb0EN3c108BFloat16ENS1_7complexIfEEEEv13SSMParamsBase)
        /*083c*/ 	.word	0x00000000


	//----- nvinfo : EIATTR_REGCOUNT
	.align		4
.L_379:
        /*0840*/ 	.byte	0x04, 0x2f
        /*0842*/ 	.short	(.L_381 - .L_380)
	.align		4
.L_380:
        /*0844*/ 	.word	index@(_Z25selective_scan_fwd_kernelI32Selective_Scan_fwd_kernel_traitsILi32ELi4ELi1ELb0ELb1ELb1ELb1EN3c108BFloat16ENS1_7complexIfEEEEv13SSMParamsBase)
        /*0848*/ 	.word	0x0000005d


	//----- nvinfo : EIATTR_FRAME_SIZE
	.align		4
.L_381:
        /*084c*/ 	.byte	0x04, 0x11
        /*084e*/ 	.short	(.L_383 - .L_382)
	.align		4
.L_382:
        /*0850*/ 	.word	index@(_Z25selective_scan_fwd_kernelI32Selective_Scan_fwd_kernel_traitsILi32ELi4ELi1ELb0ELb1ELb1ELb1EN3c108BFloat16ENS1_7complexIfEEEEv13SSMParamsBase)
        /*0854*/ 	.word	0x00000000


	//----- nvinfo : EIATTR_REGCOUNT
	.align		4
.L_383:
        /*0858*/ 	.byte	0x04, 0x2f
        /*085a*/ 	.short	(.L_385 - .L_384)
	.align		4
.L_384:
        /*085c*/ 	.word	index@(_Z25selective_scan_fwd_kernelI32Selective_Scan_fwd_kernel_traitsILi32ELi4ELi1ELb0ELb1ELb1ELb0EN3c108BFloat16ENS1_7complexIfEEEEv13SSMParamsBase)
        /*0860*/ 	.word	0x0000005d


	//----- nvinfo : EIATTR_FRAME_SIZE
	.align		4
.L_385:
        /*0864*/ 	.byte	0x04, 0x11
        /*0866*/ 	.short	(.L_387 - .L_386)
	.align		4
.L_386:
        /*0868*/ 	.word	index@(_Z25selective_scan_fwd_kernelI32Selective_Scan_fwd_kernel_traitsILi32ELi4ELi1ELb0ELb1ELb1ELb0EN3c108BFloat16ENS1_7complexIfEEEEv13SSMParamsBase)
        /*086c*/ 	.word	0x00000000


	//----- nvinfo : EIATTR_REGCOUNT
	.align		4
.L_387:
        /*0870*/ 	.byte	0x04, 0x2f
        /*0872*/ 	.short	(.L_389 - .L_388)
	.align		4
.L_388:
        /*0874*/ 	.word	index@(_Z25selective_scan_fwd_kernelI32Selective_Scan_fwd_kernel_traitsILi32ELi4ELi1ELb0ELb1ELb0ELb1EN3c108BFloat16ENS1_7complexIfEEEEv13SSMParamsBase)
        /*0878*/ 	.word	0x00000059


	//----- nvinfo : EIATTR_FRAME_SIZE
	.align		4
.L_389:
        /*087c*/ 	.byte	0x04, 0x11
        /*087e*/ 	.short	(.L_391 - .L_390)
	.align		4
.L_390:
        /*0880*/ 	.word	index@(_Z25selective_scan_fwd_kernelI32Selective_Scan_fwd_kernel_traitsILi32ELi4ELi1ELb0ELb1ELb0ELb1EN3c108BFloat16ENS1_7complexIfEEEEv13SSMParamsBase)
        /*0884*/ 	.word	0x00000000


	//----- nvinfo : EIATTR_REGCOUNT
	.align		4
.L_391:
        /*0888*/ 	.byte	0x04, 0x2f
        /*088a*/ 	.short	(.L_393 - .L_392)
	.align		4
.L_392:
        /*088c*/ 	.word	index@(_Z25selective_scan_fwd_kernelI32Selective_Scan_fwd_kernel_traitsILi32ELi4ELi1ELb0ELb1ELb0ELb0EN3c108BFloat16ENS1_7complexIfEEEEv13SSMParamsBase)
        /*0890*/ 	.word	0x0000005d


	//----- nvinfo : EIATTR_FRAME_SIZE
	.align		4
.L_393:
        /*0894*/ 	.byte	0x04, 0x11
        /*0896*/ 	.short	(.L_395 - .L_394)
	.align		4
.L_394:
        /*0898*/ 	.word	index@(_Z25selective_scan_fwd_kernelI32Selective_Scan_fwd_kernel_traitsILi32ELi4ELi1ELb0ELb1ELb0ELb0EN3c108BFloat16ENS1_7complexIfEEEEv13SSMParamsBase)
        /*089c*/ 	.word	0x00000000


	//----- nvinfo : EIATTR_REGCOUNT
	.align		4
.L_395:
        /*08a0*/ 	.byte	0x04, 0x2f
        /*08a2*/ 	.short	(.L_397 - .L_396)
	.align		4
.L_396:
        /*08a4*/ 	.word	index@(_Z25selective_scan_fwd_kernelI32Selective_Scan_fwd_kernel_traitsILi32ELi4ELi1ELb0ELb0ELb1ELb1EN3c108BFloat16ENS1_7complexIfEEEEv13SSMParamsBase)
        /*08a8*/ 	.word	0x0000005c


	//----- nvinfo : EIATTR_FRAME_SIZE
	.align		4
.L_397:
        /*08ac*/ 	.byte	0x04, 0x11
        /*08ae*/ 	.short	(.L_399 - .L_398)
	.align		4
.L_398:
        /*08b0*/ 	.word	index@(_Z25selective_scan_fwd_kernelI32Selective_Scan_fwd_kernel_traitsILi32ELi4ELi1ELb0ELb0ELb1ELb1EN3c108BFloat16ENS1_7complexIfEEEEv13SSMParamsBase)
        /*08b4*/ 	.word	0x00000000


	//----- nvinfo : EIATTR_REGCOUNT
	.align		4
.L_399:
        /*08b8*/ 	.byte	0x04, 0x2f
        /*08ba*/ 	.short	(.L_401 - .L_400)
	.align		4
.L_400:
        /*08bc*/ 	.word	index@(_Z25selective_scan_fwd_kernelI32Selective_Scan_fwd_kernel_traitsILi32ELi4ELi1ELb0ELb0ELb1ELb0EN3c108BFloat16ENS1_7complexIfEEEEv13SSMParamsBase)
        /*08c0*/ 	.word	0x0000005a


	//----- nvinfo : EIATTR_FRAME_SIZE
	.align		4
.L_401:
        /*08c4*/ 	.byte	0x04, 0x11
        /*08c6*/ 	.short	(.L_403 - .L_402)
	.align		4
.L_402:
        /*08c8*/ 	.word	index@(_Z25selective_scan_fwd_kernelI32Selective_Scan_fwd_kernel_traitsILi32ELi4ELi1ELb0ELb0ELb1ELb0EN3c108BFloat16ENS1_7complexIfEEEEv13SSMParamsBase)
        /*08cc*/ 	.word	0x00000000


	//----- nvinfo : EIATTR_REGCOUNT
	.align		4
.L_403:
        /*08d0*/ 	.byte	0x04, 0x2f
        /*08d2*/ 	.short	(.L_405 - .L_404)
	.align		4
.L_404:
        /*08d4*/ 	.word	index@(_Z25selective_scan_fwd_kernelI32Selective_Scan_fwd_kernel_traitsILi32ELi4ELi1ELb0ELb0ELb0ELb1EN3c108BFloat16ENS1_7complexIfEEEEv13SSMParamsBase)
        /*08d8*/ 	.word	0x0000004f


	//----- nvinfo : EIATTR_FRAME_SIZE
	.align		4
.L_405:
        /*08dc*/ 	.byte	0x04, 0x11
        /*08de*/ 	.short	(.L_407 - .L_406)
	.align		4
.L_406:
        /*08e0*/ 	.word	index@(_Z25selective_scan_fwd_kernelI32Selective_Scan_fwd_kernel_traitsILi32ELi4ELi1ELb0ELb0ELb0ELb1EN3c108BFloat16ENS1_7complexIfEEEEv13SSMParamsBase)
        /*08e4*/ 	.word	0x00000000


	//----- nvinfo : EIATTR_REGCOUNT
	.align		4
.L_407:
        /*08e8*/ 	.byte	0x04, 0x2f
        /*08ea*/ 	.short	(.L_409 - .L_408)
	.align		4
.L_408:
        /*08ec*/ 	.word	index@(_Z25selective_scan_fwd_kernelI32Selective_Scan_fwd_kernel_traitsILi32ELi4ELi1ELb0ELb0ELb0ELb0EN3c108BFloat16ENS1_7complexIfEEEEv13SSMParamsBase)
        /*08f0*/ 	.word	0x00000050


	//----- nvinfo : EIATTR_FRAME_SIZE
	.align		4
.L_409:
        /*08f4*/ 	.byte	0x04, 0x11
        /*08f6*/ 	.short	(.L_411 - .L_410)
	.align		4
.L_410:
        /*08f8*/ 	.word	index@(_Z25selective_scan_fwd_kernelI32Selective_Scan_fwd_kernel_traitsILi32ELi4ELi1ELb0ELb0ELb0ELb0EN3c108BFloat16ENS1_7complexIfEEEEv13SSMParamsBase)
        /*08fc*/ 	.word	0x00000000


	//----- nvinfo : EIATTR_REGCOUNT
	.align		4
.L_411:
        /*0900*/ 	.byte	0x04, 0x2f
        /*0902*/ 	.short	(.L_413 - .L_412)
	.align		4
.L_412:
        /*0904*/ 	.word	index@(_Z25selective_scan_fwd_kernelI32Selective_Scan_fwd_kernel_traitsILi32ELi8ELi1ELb1ELb1ELb1ELb1EN3c108BFloat16ENS1_7complexIfEEEEv13SSMParamsBase)
        /*0908*/ 	.word	0x00000068


	//----- nvinfo : EIATTR_FRAME_SIZE
	.align		4
.L_413:
        /*090c*/ 	.byte	0x04, 0x11
        /*090e*/ 	.short	(.L_415 - .L_414)
	.align		4
.L_414:
        /*0910*/ 	.word	index@(_Z25selective_scan_fwd_kernelI32Selective_Scan_fwd_kernel_traitsILi32ELi8ELi1ELb1ELb1ELb1ELb1EN3c108BFloat16ENS1_7complexIfEEEEv13SSMParamsBase)
        /*0914*/ 	.word	0x00000000


	//----- nvinfo : EIATTR_REGCOUNT
	.align		4
.L_415:
        /*0918*/ 	.byte	0x04, 0x2f
        /*091a*/ 	.short	(.L_417 - .L_416)
	.align		4
.L_416:
        /*091c*/ 	.word	index@(_Z25selective_scan_fwd_kernelI32Selective_Scan_fwd_kernel_traitsILi32ELi8ELi1ELb1ELb1ELb1ELb0EN3c108BFloat16ENS1_7complexIfEEEEv13SSMParamsBase)
        /*0920*/ 	.word	0x00000068


	//----- nvinfo : EIATTR_FRAME_SIZE
	.align		4
.L_417:
        /*0924*/ 	.byte	0x04, 0x11
        /*0926*/ 	.short	(.L_419 - .L_418)
	.align		4
.L_418:
        /*0928*/ 	.word	index@(_Z25selective_scan_fwd_kernelI32Selective_Scan_fwd_kernel_traitsILi32ELi8ELi1ELb1ELb1ELb1ELb0EN3c108BFloat16ENS1_7complexIfEEEEv13SSMParamsBase)
        /*092c*/ 	.word	0x00000000


	//----- nvinfo : EIATTR_REGCOUNT
	.align		4
.L_419:
        /*0930*/ 	.byte	0x04, 0x2f
        /*0932*/ 	.short	(.L_421 - .L_420)
	.align		4
.L_420:
        /*0934*/ 	.word	index@(_Z25selective_scan_fwd_kernelI32Selective_Scan_fwd_kernel_traitsILi32ELi8ELi1ELb1ELb1ELb0ELb1EN3c108BFloat16ENS1_7complexIfEEEEv13SSMParamsBase)
        /*0938*/ 	.word	0x00000060


	//----- nvinfo : EIATTR_FRAME_SIZE
	.align		4
.L_421:
        /*093c*/ 	.byte	0x04, 0x11
        /*093e*/ 	.short	(.L_423 - .L_422)
	.align		4
.L_422:
        /*0940*/ 	.word	index@(_Z25selective_scan_fwd_kernelI32Selective_Scan_fwd_kernel_traitsILi32ELi8ELi1ELb1ELb1ELb0ELb1EN3c108BFloat16ENS1_7complexIfEEEEv13SSMParamsBase)
        /*0944*/ 	.word	0x00000000


	//----- nvinfo : EIATTR_REGCOUNT
	.align		4
.L_423:
        /*0948*/ 	.byte	0x04, 0x2f
        /*094a*/ 	.short	(.L_425 - .L_424)
	.align		4
.L_424:
        /*094c*/ 	.word	index@(_Z25selective_scan_fwd_kernelI32Selective_Scan_fwd_kernel_traitsILi32ELi8ELi1ELb1ELb1ELb0ELb0EN3c108BFloat16ENS1_7complexIfEEEEv13SSMParamsBase)
        /*0950*/ 	.word	0x00000060


	//----- nvinfo : EIATTR_FRAME_SIZE
	.align		4
.L_425:
        /*0954*/ 	.byte	0x04, 0x11
        /*0956*/ 	.short	(.L_427 - .L_426)
	.align		4
.L_426:
        /*0958*/ 	.word	index@(_Z25selective_scan_fwd_kernelI32Selective_Scan_fwd_kernel_traitsILi32ELi8ELi1ELb1ELb1ELb0ELb0EN3c108BFloat16ENS1_7complexIfEEEEv13SSMParamsBase)
        /*095c*/ 	.word	0x00000000


	//----- nvinfo : EIATTR_REGCOUNT
	.align		4
.L_427:
        /*0960*/ 	.byte	0x04, 0x2f
        /*0962*/ 	.short	(.L_429 - .L_428)
	.align		4
.L_428:
        /*0964*/ 	.word	index@(_Z25selective_scan_fwd_kernelI32Selective_Scan_fwd_kernel_traitsILi32ELi8ELi1ELb1ELb0ELb1ELb1EN3c108BFloat16ENS1_7complexIfEEEEv13SSMParamsBase)
        /*0968*/ 	.word	0x00000059


	//----- nvinfo : EIATTR_FRAME_SIZE
	.align		4
.L_429:
        /*096c*/ 	.byte	0x04, 0x11
        /*096e*/ 	.short	(.L_431 - .L_430)
	.align		4
.L_430:
        /*0970*/ 	.word	index@(_Z25selective_scan_fwd_kernelI32Selective_Scan_fwd_kernel_traitsILi32ELi8ELi1ELb1ELb0ELb1ELb1EN3c108BFloat16ENS1_7complexIfEEEEv13SSMParamsBase)
        /*0974*/ 	.word	0x00000000


	//----- nvinfo : EIATTR_REGCOUNT
	.align		4
.L_431:
        /*0978*/ 	.byte	0x04, 0x2f
        /*097a*/ 	.short	(.L_433 - .L_432)
	.align		4
.L_432:
        /*097c*/ 	.word	index@(_Z25selective_scan_fwd_kernelI32Selective_Scan_fwd_kernel_traitsILi32ELi8ELi1ELb1ELb0ELb1ELb0EN3c108BFloat16ENS1_7complexIfEEEEv13SSMParamsBase)
        /*0980*/ 	.word	0x0000005b


	//----- nvinfo : EIATTR_FRAME_SIZE
	.align		4
.L_433:
        /*0984*/ 	.byte	0x04, 0x11
        /*0986*/ 	.short	(.L_435 - .L_434)
	.align		4
.L_434:
        /*0988*/ 	.word	index@(_Z25selective_scan_fwd_kernelI32Selective_Scan_fwd_kernel_traitsILi32ELi8ELi1ELb1ELb0ELb1ELb0EN3c108BFloat16ENS1_7complexIfEEEEv13SSMParamsBase)
        /*098c*/ 	.word	0x00000000


	//----- nvinfo : EIATTR_REGCOUNT
	.align		4
.L_435:
        /*0990*/ 	.byte	0x04, 0x2f
        /*0992*/ 	.short	(.L_437 - .L_436)
	.align		4
.L_436:
        /*0994*/ 	.word	index@(_Z25selective_scan_fwd_kernelI32Selective_Scan_fwd_kernel_traitsILi32ELi8ELi1ELb1ELb0ELb0ELb1EN3c108BFloat16ENS1_7complexIfEEEEv13SSMParamsBase)
        /*0998*/ 	.word	0x00000058


	//----- nvinfo : EIATTR_FRAME_SIZE
	.align		4
.L_437:
        /*099c*/ 	.byte	0x04, 0x11
        /*099e*/ 	.short	(.L_439 - .L_438)
	.align		4
.L_438:
        /*09a0*/ 	.word	index@(_Z25selective_scan_fwd_kernelI32Selective_Scan_fwd_kernel_traitsILi32ELi8ELi1ELb1ELb0ELb0ELb1EN3c108BFloat16ENS1_7complexIfEEEEv13SSMParamsBase)
        /*09a4*/ 	.word	0x00000000


	//----- nvinfo : EIATTR_REGCOUNT
	.align		4
.L_439:
        /*09a8*/ 	.byte	0x04, 0x2f
        /*09aa*/ 	.short	(.L_441 - .L_440)
	.align		4
.L_440:
        /*09ac*/ 	.word	index@(_Z25selective_scan_fwd_kernelI32Selective_Scan_fwd_kernel_traitsILi32ELi8ELi1ELb1ELb0ELb0ELb0EN3c108BFloat16ENS1_7complexIfEEEEv13SSMParamsBase)
        /*09b0*/ 	.word	0x00000058


	//----- nvinfo : EIATTR_FRAME_SIZE
	.align		4
.L_441:
        /*09b4*/ 	.byte	0x04, 0x11
        /*09b6*/ 	.short	(.L_443 - .L_442)
	.align		4
.L_442:
        /*09b8*/ 	.word	index@(_Z25selective_scan_fwd_kernelI32Selective_Scan_fwd_kernel_traitsILi32ELi8ELi1ELb1ELb0ELb0ELb0EN3c108BFloat16ENS1_7complexIfEEEEv13SSMParamsBase)
        /*09bc*/ 	.word	0x00000000


	//----- nvinfo : EIATTR_REGCOUNT
	.align		4
.L_443:
        /*09c0*/ 	.byte	0x04, 0x2f
        /*09c2*/ 	.short	(.L_445 - .L_444)
	.align		4
.L_444:
        /*09c4*/ 	.word	index@(_Z25selective_scan_fwd_kernelI32Selective_Scan_fwd_kernel_traitsILi32ELi8ELi1ELb0ELb1ELb1ELb1EN3c108BFloat16ENS1_7complexIfEEEEv13SSMParamsBase)
        /*09c8*/ 	.word	0x0000008a


	//----- nvinfo : EIATTR_FRAME_SIZE
	.align		4
.L_445:
        /*09cc*/ 	.byte	0x04, 0x11
        /*09ce*/ 	.short	(.L_447 - .L_446)
	.align		4
.L_446:
        /*09d0*/ 	.word	index@(_Z25selective_scan_fwd_kernelI32Selective_Scan_fwd_kernel_traitsILi32ELi8ELi1ELb0ELb1ELb1ELb1EN3c108BFloat16ENS1_7complexIfEEEEv13SSMParamsBase)
        /*09d4*/ 	.word	0x00000000


	//----- nvinfo : EIATTR_REGCOUNT
	.align		4
.L_447:
        /*09d8*/ 	.byte	0x04, 0x2f
        /*09da*/ 	.short	(.L_449 - .L_448)
	.align		4
.L_448:
        /*09dc*/ 	.word	index@(_Z25selective_scan_fwd_kernelI32Selective_Scan_fwd_kernel_traitsILi32ELi8ELi1ELb0ELb1ELb1ELb0EN3c108BFloat16ENS1_7complexIfEEEEv13SSMParamsBase)
        /*09e0*/ 	.word	0x0000008f


	//----- nvinfo : EIATTR_FRAME_SIZE
	.align		4
.L_449:
        /*09e4*/ 	.byte	0x04, 0x11
        /*09e6*/ 	.short	(.L_451 - .L_450)
	.align		4
.L_450:
        /*09e8*/ 	.word	index@(_Z25selective_scan_fwd_kernelI32Selective_Scan_fwd_kernel_traitsILi32ELi8ELi1ELb0ELb1ELb1ELb0EN3c108BFloat16ENS1_7complexIfEEEEv13SSMParamsBase)
        /*09ec*/ 	.word	0x00000000


	//----- nvinfo : EIATTR_REGCOUNT
	.align		4
.L_451:
        /*09f0*/ 	.byte	0x04, 0x2f
        /*09f2*/ 	.short	(.L_453 - .L_452)
	.align		4
.L_452:
        /*09f4*/ 	.word	index@(_Z25selective_scan_fwd_kernelI32Selective_Scan_fwd_kernel_traitsILi32ELi8ELi1ELb0ELb1ELb0ELb1EN3c108BFloat16ENS1_7complexIfEEEEv13SSMParamsBase)
        /*09f8*/ 	.word	0x00000089


	//----- nvinfo : EIATTR_FRAME_SIZE
	.align		4
.L_453:
        /*09fc*/ 	.byte	0x04, 0x11
        /*09fe*/ 	.short	(.L_455 - .L_454)
	.align		4
.L_454:
        /*0a00*/ 	.word	index@(_Z25selective_scan_fwd_kernelI32Selective_Scan_fwd_kernel_traitsILi32ELi8ELi1ELb0ELb1ELb0ELb1EN3c108BFloat16ENS1_7complexIfEEEEv13SSMParamsBase)
        /*0a04*/ 	.word	0x00000000


	//----- nvinfo : EIATTR_REGCOUNT
	.align		4
.L_455:
        /*0a08*/ 	.byte	0x04, 0x2f
        /*0a0a*/ 	.short	(.L_457 - .L_456)
	.align		4
.L_456:
        /*0a0c*/ 	.word	index@(_Z25selective_scan_fwd_kernelI32Selective_Scan_fwd_kernel_traitsILi32ELi8ELi1ELb0ELb1ELb0ELb0EN3c108BFloat16ENS1_7complexIfEEEEv13SSMParamsBase)
        /*0a10*/ 	.word	0x00000089


	//----- nvinfo : EIATTR_FRAME_SIZE
	.align		4
.L_457:
        /*0a14*/ 	.byte	0x04, 0x11
        /*0a16*/ 	.short	(.L_459 - .L_458)
	.align		4
.L_458:
        /*0a18*/ 	.word	index@(_Z25selective_scan_fwd_kernelI32Selective_Scan_fwd_kernel_traitsILi32ELi8ELi1ELb0ELb1ELb0ELb0EN3c108BFloat16ENS1_7complexIfEEEEv13SSMParamsBase)
        /*0a1c*/ 	.word	0x00000000


	//----- nvinfo : EIATTR_REGCOUNT
	.align		4
.L_459:
        /*0a20*/ 	.byte	0x04, 0x2f
        /*0a22*/ 	.short	(.L_461 - .L_460)
	.align		4
.L_460:
        /*0a24*/ 	.word	index@(_Z25selective_scan_fwd_kernelI32Selective_Scan_fwd_kernel_traitsILi32ELi8ELi1ELb0ELb0ELb1ELb1EN3c108BFloat16ENS1_7complexIfEEEEv13SSMParamsBase)
        /*0a28*/ 	.word	0x00000087


	//----- nvinfo : EIATTR_FRAME_SIZE
	.align		4
.L_461:
        /*0a2c*/ 	.byte	0x04, 0x11
        /*0a2e*/ 	.short	(.L_463 - .L_462)
	.align		4
.L_462:
        /*0a30*/ 	.word	index@(_Z25selective_scan_fwd_kernelI32Selective_Scan_fwd_kernel_traitsILi32ELi8ELi1ELb0ELb0ELb1ELb1EN3c108BFloat16ENS1_7complexIfEEEEv13SSMParamsBase)
        /*0a34*/ 	.word	0x00000000


	//----- nvinfo : EIATTR_REGCOUNT
	.align		4
.L_463:
        /*0a38*/ 	.byte	0x04, 0x2f
        /*0a3a*/ 	.short	(.L_465 - .L_464)
	.align		4
.L_464:
        /*0a3c*/ 	.word	index@(_Z25selective_scan_fwd_kernelI32Selective_Scan_fwd_kernel_traitsILi32ELi8ELi1ELb0ELb0ELb1ELb0EN3c108BFloat16ENS1_7complexIfEEEEv13SSMParamsBase)
        /*0a40*/ 	.word	0x00000088


	//----- nvinfo : EIATTR_FRAME_SIZE
	.align		4
.L_465:
        /*0a44*/ 	.byte	0x04, 0x11
        /*0a46*/ 	.short	(.L_467 - .L_466)
	.align		4
.L_466:
        /*0a48*/ 	.word	index@(_Z25selective_scan_fwd_kernelI32Selective_Scan_fwd_kernel_traitsILi32ELi8ELi1ELb0ELb0ELb1ELb0EN3c108BFloat16ENS1_7complexIfEEEEv13SSMParamsBase)
        /*0a4c*/ 	.word	0x00000000


	//----- nvinfo : EIATTR_REGCOUNT
	.align		4
.L_467:
        /*0a50*/ 	.byte	0x04, 0x2f
        /*0a52*/ 	.short	(.L_469 - .L_468)
	.align		4
.L_468:
        /*0a54*/ 	.word	index@(_Z25selective_scan_fwd_kernelI32Selective_Scan_fwd_kernel_traitsILi32ELi8ELi1ELb0ELb0ELb0ELb1EN3c108BFloat16ENS1_7complexIfEEEEv13SSMParamsBase)
        /*0a58*/ 	.word	0x00000075


	//----- nvinfo : EIATTR_FRAME_SIZE
	.align		4
.L_469:
        /*0a5c*/ 	.byte	0x04, 0x11
        /*0a5e*/ 	.short	(.L_471 - .L_470)
	.align		4
.L_470:
        /*0a60*/ 	.word	index@(_Z25selective_scan_fwd_kernelI32Selective_Scan_fwd_kernel_traitsILi32ELi8ELi1ELb0ELb0ELb0ELb1EN3c108BFloat16ENS1_7complexIfEEEEv13SSMParamsBase)
        /*0a64*/ 	.word	0x00000000


	//----- nvinfo : EIATTR_REGCOUNT
	.align		4
.L_471:
        /*0a68*/ 	.byte	0x04, 0x2f
        /*0a6a*/ 	.short	(.L_473 - .L_472)
	.align		4
.L_472:
        /*0a6c*/ 	.word	index@(_Z25selective_scan_fwd_kernelI32Selective_Scan_fwd_kernel_traitsILi32ELi8ELi1ELb0ELb0ELb0ELb0EN3c108BFloat16ENS1_7complexIfEEEEv13SSMParamsBase)
        /*0a70*/ 	.word	0x00000075


	//----- nvinfo : EIATTR_FRAME_SIZE
	.align		4
.L_473:
        /*0a74*/ 	.byte	0x04, 0x11
        /*0a76*/ 	.short	(.L_475 - .L_474)
	.align		4
.L_474:
        /*0a78*/ 	.word	index@(_Z25selective_scan_fwd_kernelI32Selective_Scan_fwd_kernel_traitsILi32ELi8ELi1ELb0ELb0ELb0ELb0EN3c108BFloat16ENS1_7complexIfEEEEv13SSMParamsBase)
        /*0a7c*/ 	.word	0x00000000


	//----- nvinfo : EIATTR_REGCOUNT
	.align		4
.L_475:
        /*0a80*/ 	.byte	0x04, 0x2f
        /*0a82*/ 	.short	(.L_477 - .L_476)
	.align		4
.L_476:
        /*0a84*/ 	.word	index@(_Z25selective_scan_fwd_kernelI32Selective_Scan_fwd_kernel_traitsILi32ELi16ELi1ELb1ELb1ELb1ELb1EN3c108BFloat16ENS1_7complexIfEEEEv13SSMParamsBase)
        /*0a88*/ 	.word	0x000000a8


	//----- nvinfo : EIATTR_FRAME_SIZE
	.align		4
.L_477:
        /*0a8c*/ 	.byte	0x04, 0x11
        /*0a8e*/ 	.short	(.L_479 - .L_478)
	.align		4
.L_478:
        /*0a90*/ 	.word	index@(_Z25selective_scan_fwd_kernelI32Selective_Scan_fwd_kernel_traitsILi32ELi16ELi1ELb1ELb1ELb1ELb1EN3c108BFloat16ENS1_7complexIfEEEEv13SSMParamsBase)
        /*0a94*/ 	.word	0x00000000


	//----- nvinfo : EIATTR_REGCOUNT
	.align		4
.L_479:
        /*0a98*/ 	.byte	0x04, 0x2f
        /*0a9a*/ 	.short	(.L_481 - .L_480)
	.align		4
.L_480:
        /*0a9c*/ 	.word	index@(_Z25selective_scan_fwd_kernelI32Selective_Scan_fwd_kernel_traitsILi32ELi16ELi1ELb1ELb1ELb1ELb0EN3c108BFloat16ENS1_7complexIfEEEEv13SSMParamsBase)
        /*0aa0*/ 	.word	0x000000a8


	//----- nvinfo : EIATTR_FRAME_SIZE
	.align		4
.L_481:
        /*0aa4*/ 	.byte	0x04, 0x11
        /*0aa6*/ 	.short	(.L_483 - .L_482)
	.align		4
.L_482:
        /*0aa8*/ 	.word	index@(_Z25selective_scan_fwd_kernelI32Selective_Scan_fwd_kernel_traitsILi32ELi16ELi1ELb1ELb1ELb1ELb0EN3c108BFloat16ENS1_7complexIfEEEEv13SSMParamsBase)
        /*0aac*/ 	.word	0x00000000


	//----- nvinfo : EIATTR_REGCOUNT
	.align		4
.L_483:
        /*0ab0*/ 	.byte	0x04, 0x2f
        /*0ab2*/ 	.short	(.L_485 - .L_484)
	.align		4
.L_484:
        /*0ab4*/ 	.word	index@(_Z25selective_scan_fwd_kernelI32Selective_Scan_fwd_kernel_traitsILi32ELi16ELi1ELb1ELb1ELb0ELb1EN3c108BFloat16ENS1_7complexIfEEEEv13SSMParamsBase)
        /*0ab8*/ 	.word	0x0000009e


	//----- nvinfo : EIATTR_FRAME_SIZE
	.align		4
.L_485:
        /*0abc*/ 	.byte	0x04, 0x11
        /*0abe*/ 	.short	(.L_487 - .L_486)
	.align		4
.L_486:
        /*0ac0*/ 	.word	index@(_Z25selective_scan_fwd_kernelI32Selective_Scan_fwd_kernel_traitsILi32ELi16ELi1ELb1ELb1ELb0ELb1EN3c108BFloat16ENS1_7complexIfEEEEv13SSMParamsBase)
        /*0ac4*/ 	.word	0x00000000


	//----- nvinfo : EIATTR_REGCOUNT
	.align		4
.L_487:
        /*0ac8*/ 	.byte	0x04, 0x2f
        /*0aca*/ 	.short	(.L_489 - .L_488)
	.align		4
.L_488:
        /*0acc*/ 	.word	index@(_Z25selective_scan_fwd_kernelI32Selective_Scan_fwd_kernel_traitsILi32ELi16ELi1ELb1ELb1ELb0ELb0EN3c108BFloat16ENS1_7complexIfEEEEv13SSMParamsBase)
        /*0ad0*/ 	.word	0x0000009e


	//----- nvinfo : EIATTR_FRAME_SIZE
	.align		4
.L_489:
        /*0ad4*/ 	.byte	0x04, 0x11
        /*0ad6*/ 	.short	(.L_491 - .L_490)
	.align		4
.L_490:
        /*0ad8*/ 	.word	index@(_Z25selective_scan_fwd_kernelI32Selective_Scan_fwd_kernel_traitsILi32ELi16ELi1ELb1ELb1ELb0ELb0EN3c108BFloat16ENS1_7complexIfEEEEv13SSMParamsBase)
        /*0adc*/ 	.word	0x00000000


	//----- nvinfo : EIATTR_REGCOUNT
	.align		4
.L_491:
        /*0ae0*/ 	.byte	0x04, 0x2f
        /*0ae2*/ 	.short	(.L_493 - .L_492)
	.align		4
.L_492:
        /*0ae4*/ 	.word	index@(_Z25selective_scan_fwd_kernelI32Selective_Scan_fwd_kernel_traitsILi32ELi16ELi1ELb1ELb0ELb1ELb1EN3c108BFloat16ENS1_7complexIfEEEEv13SSMParamsBase)
        /*0ae8*/ 	.word	0x0000009f


	//----- nvinfo : EIATTR_FRAME_SIZE
	.align		4
.L_493:
        /*0aec*/ 	.byte	0x04, 0x11
        /*0aee*/ 	.short	(.L_495 - .L_494)
	.align		4
.L_494:
        /*0af0*/ 	.word	index@(_Z25selective_scan_fwd_kernelI32Selective_Scan_fwd_kernel_traitsILi32ELi16ELi1ELb1ELb0ELb1ELb1EN3c108BFloat16ENS1_7complexIfEEEEv13SSMParamsBase)
        /*0af4*/ 	.word	0x00000000


	//----- nvinfo : EIATTR_REGCOUNT
	.align		4
.L_495:
        /*0af8*/ 	.byte	0x04, 0x2f
        /*0afa*/ 	.short	(.L_497 - .L_496)
	.align		4
.L_496:
        /*0afc*/ 	.word	index@(_Z25selective_scan_fwd_kernelI32Selective_Scan_fwd_kernel_traitsILi32ELi16ELi1ELb1ELb0ELb1ELb0EN3c108BFloat16ENS1_7complexIfEEEEv13SSMParamsBase)
        /*0b00*/ 	.word	0x0000009f


	//----- nvinfo : EIATTR_FRAME_SIZE
	.align		4
.L_497:
        /*0b04*/ 	.byte	0x04, 0x11
        /*0b06*/ 	.short	(.L_499 - .L_498)
	.align		4
.L_498:
        /*0b08*/ 	.word	index@(_Z25selective_scan_fwd_kernelI32Selective_Scan_fwd_kernel_traitsILi32ELi16ELi1ELb1ELb0ELb1ELb0EN3c108BFloat16ENS1_7complexIfEEEEv13SSMParamsBase)
        /*0b0c*/ 	.word	0x00000000


	//----- nvinfo : EIATTR_REGCOUNT
	.align		4
.L_499:
        /*0b10*/ 	.byte	0x04, 0x2f
        /*0b12*/ 	.short	(.L_501 - .L_500)
	.align		4
.L_500:
        /*0b14*/ 	.word	index@(_Z25selective_scan_fwd_kernelI32Selective_Scan_fwd_kernel_traitsILi32ELi16ELi1ELb1ELb0ELb0ELb1EN3c108BFloat16ENS1_7complexIfEEEEv13SSMParamsBase)
        /*0b18*/ 	.word	0x00000080


	//----- nvinfo : EIATTR_FRAME_SIZE
	.align		4
.L_501:
        /*0b1c*/ 	.byte	0x04, 0x11
        /*0b1e*/ 	.short	(.L_503 - .L_502)
	.align		4
.L_502:
        /*0b20*/ 	.word	index@(_Z25selective_scan_fwd_kernelI32Selective_Scan_fwd_kernel_traitsILi32ELi16ELi1ELb1ELb0ELb0ELb1EN3c108BFloat16ENS1_7complexIfEEEEv13SSMParamsBase)
        /*0b24*/ 	.word	0x00000000


	//----- nvinfo : EIATTR_REGCOUNT
	.align		4
.L_503:
        /*0b28*/ 	.byte	0x04, 0x2f
        /*0b2a*/ 	.short	(.L_505 - .L_504)
	.align		4
.L_504:
        /*0b2c*/ 	.word	index@(_Z25selective_scan_fwd_kernelI32Selective_Scan_fwd_kernel_traitsILi32ELi16ELi1ELb1ELb0ELb0ELb0EN3c108BFloat16ENS1_7complexIfEEEEv13SSMParamsBase)
        /*0b30*/ 	.word	0x00000080


	//----- nvinfo : EIATTR_FRAME_SIZE
	.align		4
.L_505:
        /*0b34*/ 	.byte	0x04, 0x11
        /*0b36*/ 	.short	(.L_507 - .L_506)
	.align		4
.L_506:
        /*0b38*/ 	.word	index@(_Z25selective_scan_fwd_kernelI32Selective_Scan_fwd_kernel_traitsILi32ELi16ELi1ELb1ELb0ELb0ELb0EN3c108BFloat16ENS1_7complexIfEEEEv13SSMParamsBase)
        /*0b3c*/ 	.word	0x00000000


	//----- nvinfo : EIATTR_REGCOUNT
	.align		4
.L_507:
        /*0b40*/ 	.byte	0x04, 0x2f
        /*0b42*/ 	.short	(.L_509 - .L_508)
	.align		4
.L_508:
        /*0b44*/ 	.word	index@(_Z25selective_scan_fwd_kernelI32Selective_Scan_fwd_kernel_traitsILi32ELi16ELi1ELb0ELb1ELb1ELb1EN3c108BFloat16ENS1_7complexIfEEEEv13SSMParamsBase)
        /*0b48*/ 	.word	0x000000d6


	//----- nvinfo : EIATTR_FRAME_SIZE
	.align		4
.L_509:
        /*0b4c*/ 	.byte	0x04, 0x11
        /*0b4e*/ 	.short	(.L_511 - .L_510)
	.align		4
.L_510:
        /*0b50*/ 	.word	index@(_Z25selective_scan_fwd_kernelI32Selective_Scan_fwd_kernel_traitsILi32ELi16ELi1ELb0ELb1ELb1ELb1EN3c108BFloat16ENS1_7complexIfEEEEv13SSMParamsBase)
        /*0b54*/ 	.word	0x00000000


	//----- nvinfo : EIATTR_REGCOUNT
	.align		4
.L_511:
        /*0b58*/ 	.byte	0x04, 0x2f
        /*0b5a*/ 	.short	(.L_513 - .L_512)
	.align		4
.L_512:
        /*0b5c*/ 	.word	index@(_Z25selective_scan_fwd_kernelI32Selective_Scan_fwd_kernel_traitsILi32ELi16ELi1ELb0ELb1ELb1ELb0EN3c108BFloat16ENS1_7complexIfEEEEv13SSMParamsBase)
        /*0b60*/ 	.word	0x000000d6


	//----- nvinfo : EIATTR_FRAME_SIZE
	.align		4
.L_513:
        /*0b64*/ 	.byte	0x04, 0x11
        /*0b66*/ 	.short	(.L_515 - .L_514)
	.align		4
.L_514:
        /*0b68*/ 	.word	index@(_Z25selective_scan_fwd_kernelI32Selective_Scan_fwd_kernel_traitsILi32ELi16ELi1ELb0ELb1ELb1ELb0EN3c108BFloat16ENS1_7complexIfEEEEv13SSMParamsBase)
        /*0b6c*/ 	.word	0x00000000


	//----- nvinfo : EIATTR_REGCOUNT
	.align		4
.L_515:
        /*0b70*/ 	.byte	0x04, 0x2f
        /*0b72*/ 	.short	(.L_517 - .L_516)
	.align		4
.L_516:
        /*0b74*/ 	.word	index@(_Z25selective_scan_fwd_kernelI32Selective_Scan_fwd_kernel_traitsILi32ELi16ELi1ELb0ELb1ELb0ELb1EN3c108BFloat16ENS1_7complexIfEEEEv13SSMParamsBase)
        /*0b78*/ 	.word	0x000000af


	//----- nvinfo : EIATTR_FRAME_SIZE
	.align		4
.L_517:
        /*0b7c*/ 	.byte	0x04, 0x11
        /*0b7e*/ 	.short	(.L_519 - .L_518)
	.align		4
.L_518:
        /*0b80*/ 	.word	index@(_Z25selective_scan_fwd_kernelI32Selective_Scan_fwd_kernel_traitsILi32ELi16ELi1ELb0ELb1ELb0ELb1EN3c108BFloat16ENS1_7complexIfEEEEv13SSMParamsBase)
        /*0b84*/ 	.word	0x00000000


	//----- nvinfo : EIATTR_REGCOUNT
	.align		4
.L_519:
        /*0b88*/ 	.byte	0x04, 0x2f
        /*0b8a*/ 	.short	(.L_521 - .L_520)
	.align		4
.L_520:
        /*0b8c*/ 	.word	index@(_Z25selective_scan_fwd_kernelI32Selective_Scan_fwd_kernel_traitsILi32ELi16ELi1ELb0ELb1ELb0ELb0EN3c108BFloat16ENS1_7complexIfEEEEv13SSMParamsBase)
        /*0b90*/ 	.word	0x000000af


	//----- nvinfo : EIATTR_FRAME_SIZE
	.align		4
.L_521:
        /*0b94*/ 	.byte	0x04, 0x11
        /*0b96*/ 	.short	(.L_523 - .L_522)
	.align		4
.L_522:
        /*0b98*/ 	.word	index@(_Z25selective_scan_fwd_kernelI32Selective_Scan_fwd_kernel_traitsILi32ELi16ELi1ELb0ELb1ELb0ELb0EN3c108BFloat16ENS1_7complexIfEEEEv13SSMParamsBase)
        /*0b9c*/ 	.word	0x00000000


	//----- nvinfo : EIATTR_REGCOUNT
	.align		4
.L_523:
        /*0ba0*/ 	.byte	0x04, 0x2f
        /*0ba2*/ 	.short	(.L_525 - .L_524)
	.align		4
.L_524:
        /*0ba4*/ 	.word	index@(_Z25selective_scan_fwd_kernelI32Selective_Scan_fwd_kernel_traitsILi32ELi16ELi1ELb0ELb0ELb1ELb1EN3c108BFloat16ENS1_7complexIfEEEEv13SSMParamsBase)
        /*0ba8*/ 	.word	0x000000c0


	//----- nvinfo : EIATTR_FRAME_SIZE
	.align		4
.L_525:
        /*0bac*/ 	.byte	0x04, 0x11
        /*0bae*/ 	.short	(.L_527 - .L_526)
	.align		4
.L_526:
        /*0bb0*/ 	.word	index@(_Z25selective_scan_fwd_kernelI32Selective_Scan_fwd_kernel_traitsILi32ELi16ELi1ELb0ELb0ELb1ELb1EN3c108BFloat16ENS1_7complexIfEEEEv13SSMParamsBase)
        /*0bb4*/ 	.word	0x00000000


	//----- nvinfo : EIATTR_REGCOUNT
	.align		4
.L_527:
        /*0bb8*/ 	.byte	0x04, 0x2f
        /*0bba*/ 	.short	(.L_529 - .L_528)
	.align		4
.L_528:
        /*0bbc*/ 	.word	index@(_Z25selective_scan_fwd_kernelI32Selective_Scan_fwd_kernel_traitsILi32ELi16ELi1ELb0ELb0ELb1ELb0EN3c108BFloat16ENS1_7complexIfEEEEv13SSMParamsBase)
        /*0bc0*/ 	.word	0x000000c0


	//----- nvinfo : EIATTR_FRAME_SIZE
	.align		4
.L_529:
        /*0bc4*/ 	.byte	0x04, 0x11
        /*0bc6*/ 	.short	(.L_531 - .L_530)
	.align		4
.L_530:
        /*0bc8*/ 	.word	index@(_Z25selective_scan_fwd_kernelI32Selective_Scan_fwd_kernel_traitsILi32ELi16ELi1ELb0ELb0ELb1ELb0EN3c108BFloat16ENS1_7complexIfEEEEv13SSMParamsBase)
        /*0bcc*/ 	.word	0x00000000


	//----- nvinfo : EIATTR_REGCOUNT
	.align		4
.L_531:
        /*0bd0*/ 	.byte	0x04, 0x2f
        /*0bd2*/ 	.short	(.L_533 - .L_532)
	.align		4
.L_532:
        /*0bd4*/ 	.word	index@(_Z25selective_scan_fwd_kernelI32Selective_Scan_fwd_kernel_traitsILi32ELi16ELi1ELb0ELb0ELb0ELb1EN3c108BFloat16ENS1_7complexIfEEEEv13SSMParamsBase)
        /*0bd8*/ 	.word	0x0000009e


	//----- nvinfo : EIATTR_FRAME_SIZE
	.align		4
.L_533:
        /*0bdc*/ 	.byte	0x04, 0x11
        /*0bde*/ 	.short	(.L_535 - .L_534)
	.align		4
.L_534:
        /*0be0*/ 	.word	index@(_Z25selective_scan_fwd_kernelI32Selective_Scan_fwd_kernel_traitsILi32ELi16ELi1ELb0ELb0ELb0ELb1EN3c108BFloat16ENS1_7complexIfEEEEv13SSMParamsBase)
        /*0be4*/ 	.word	0x00000000


	//----- nvinfo : EIATTR_REGCOUNT
	.align		4
.L_535:
        /*0be8*/ 	.byte	0x04, 0x2f
        /*0bea*/ 	.short	(.L_537 - .L_536)
	.align		4
.L_536:
        /*0bec*/ 	.word	index@(_Z25selective_scan_fwd_kernelI32Selective_Scan_fwd_kernel_traitsILi32ELi16ELi1ELb0ELb0ELb0ELb0EN3c108BFloat16ENS1_7complexIfEEEEv13SSMParamsBase)
        /*0bf0*/ 	.word	0x0000009d


	//----- nvinfo : EIATTR_FRAME_SIZE
	.align		4
.L_537:
        /*0bf4*/ 	.byte	0x04, 0x11
        /*0bf6*/ 	.short	(.L_539 - .L_538)
	.align		4
.L_538:
        /*0bf8*/ 	.word	index@(_Z25selective_scan_fwd_kernelI32Selective_Scan_fwd_kernel_traitsILi32ELi16ELi1ELb0ELb0ELb0ELb0EN3c108BFloat16ENS1_7complexIfEEEEv13SSMParamsBase)
        /*0bfc*/ 	.word	0x00000000


	//----- nvinfo : EIATTR_REGCOUNT
	.align		4
.L_539:
        /*0c00*/ 	.byte	0x04, 0x2f
        /*0c02*/ 	.short	(.L_541 - .L_540)
	.align		4
.L_540:
        /*0c04*/ 	.word	index@(_Z25selective_scan_fwd_kernelI32Selective_Scan_fwd_kernel_traitsILi64ELi16ELi1ELb1ELb1ELb1ELb1EN3c108BFloat16ENS1_7complexIfEEEEv13SSMParamsBase)
        /*0c08*/ 	.word	0x000000a8


	//----- nvinfo : EIATTR_FRAME_SIZE
	.align		4
.L_541:
        /*0c0c*/ 	.byte	0x04, 0x11
        /*0c0e*/ 	.short	(.L_543 - .L_542)
	.align		4
.L_542:
        /*0c10*/ 	.word	index@(_Z25selective_scan_fwd_kernelI32Selective_Scan_fwd_kernel_traitsILi64ELi16ELi1ELb1ELb1ELb1ELb1EN3c108BFloat16ENS1_7complexIfEEEEv13SSMParamsBase)
        /*0c14*/ 	.word	0x00000000


	//----- nvinfo : EIATTR_REGCOUNT
	.align		4
.L_543:
        /*0c18*/ 	.byte	0x04, 0x2f
        /*0c1a*/ 	.short	(.L_545 - .L_544)
	.align		4
.L_544:
        /*0c1c*/ 	.word	index@(_Z25selective_scan_fwd_kernelI32Selective_Scan_fwd_kernel_traitsILi64ELi16ELi1ELb1ELb1ELb1ELb0EN3c108BFloat16ENS1_7complexIfEEEEv13SSMParamsBase)
        /*0c20*/ 	.word	0x000000a8


	//----- nvinfo : EIATTR_FRAME_SIZE
	.align		4
.L_545:
        /*0c24*/ 	.byte	0x04, 0x11
        /*0c26*/ 	.short	(.L_547 - .L_546)
	.align		4
.L_546:
        /*0c28*/ 	.word	index@(_Z25selective_scan_fwd_kernelI32Selective_Scan_fwd_kernel_traitsILi64ELi16ELi1ELb1ELb1ELb1ELb0EN3c108BFloat16ENS1_7complexIfEEEEv13SSMParamsBase)
        /*0c2c*/ 	.word	0x00000000


	//----- nvinfo : EIATTR_REGCOUNT
	.align		4
.L_547:
        /*0c30*/ 	.byte	0x04, 0x2f
        /*0c32*/ 	.short	(.L_549 - .L_548)
	.align		4
.L_548:
        /*0c34*/ 	.word	index@(_Z25selective_scan_fwd_kernelI32Selective_Scan_fwd_kernel_traitsILi64ELi16ELi1ELb1ELb1ELb0ELb1EN3c108BFloat16ENS1_7complexIfEEEEv13SSMParamsBase)
        /*0c38*/ 	.word	0x000000a0


	//----- nvinfo : EIATTR_FRAME_SIZE
	.align		4
.L_549:
        /*0c3c*/ 	.byte	0x04, 0x11
        /*0c3e*/ 	.short	(.L_551 - .L_550)
	.align		4
.L_550:
        /*0c40*/ 	.word	index@(_Z25selective_scan_fwd_kernelI32Selective_Scan_fwd_kernel_traitsILi64ELi16ELi1ELb1ELb1ELb0ELb1EN3c108BFloat16ENS1_7complexIfEEEEv13SSMParamsBase)
        /*0c44*/ 	.word	0x00000000


	//----- nvinfo : EIATTR_REGCOUNT
	.align		4
.L_551:
        /*0c48*/ 	.byte	0x04, 0x2f
        /*0c4a*/ 	.short	(.L_553 - .L_552)
	.align		4
.L_552:
        /*0c4c*/ 	.word	index@(_Z25selective_scan_fwd_kernelI32Selective_Scan_fwd_kernel_traitsILi64ELi16ELi1ELb1ELb1ELb0ELb0EN3c108BFloat16ENS1_7complexIfEEEEv13SSMParamsBase)
        /*0c50*/ 	.word	0x000000a0


	//----- nvinfo : EIATTR_FRAME_SIZE
	.align		4
.L_553:
        /*0c54*/ 	.byte	0x04, 0x11
        /*0c56*/ 	.short	(.L_555 - .L_554)
	.align		4
.L_554:
        /*0c58*/ 	.word	index@(_Z25selective_scan_fwd_kernelI32Selective_Scan_fwd_kernel_traitsILi64ELi16ELi1ELb1ELb1ELb0ELb0EN3c108BFloat16ENS1_7complexIfEEEEv13SSMParamsBase)
        /*0c5c*/ 	.word	0x00000000


	//----- nvinfo : EIATTR_REGCOUNT
	.align		4
.L_555:
        /*0c60*/ 	.byte	0x04, 0x2f
        /*0c62*/ 	.short	(.L_557 - .L_556)
	.align		4
.L_556:
        /*0c64*/ 	.word	index@(_Z25selective_scan_fwd_kernelI32Selective_Scan_fwd_kernel_traitsILi64ELi16ELi1ELb1ELb0ELb1ELb1EN3c108BFloat16ENS1_7complexIfEEEEv13SSMParamsBase)
        /*0c68*/ 	.word	0x0000009b


	//----- nvinfo : EIATTR_FRAME_SIZE
	.align		4
.L_557:
        /*0c6c*/ 	.byte	0x04, 0x11
        /*0c6e*/ 	.short	(.L_559 - .L_558)
	.align		4
.L_558:
        /*0c70*/ 	.word	index@(_Z25selective_scan_fwd_kernelI32Selective_Scan_fwd_kernel_traitsILi64ELi16ELi1ELb1ELb0ELb1ELb1EN3c108BFloat16ENS1_7complexIfEEEEv13SSMParamsBase)
        /*0c74*/ 	.word	0x00000000


	//----- nvinfo : EIATTR_REGCOUNT
	.align		4
.L_559:
        /*0c78*/ 	.byte	0x04, 0x2f
        /*0c7a*/ 	.short	(.L_561 - .L_560)
	.align		4
.L_560:
        /*0c7c*/ 	.word	index@(_Z25selective_scan_fwd_kernelI32Selective_Scan_fwd_kernel_traitsILi64ELi16ELi1ELb1ELb0ELb1ELb0EN3c108BFloat16ENS1_7complexIfEEEEv13SSMParamsBase)
        /*0c80*/ 	.word	0x00000098


	//----- nvinfo : EIATTR_FRAME_SIZE
	.align		4
.L_561:
        /*0c84*/ 	.byte	0x04, 0x11
        /*0c86*/ 	.short	(.L_563 - .L_562)
	.align		4
.L_562:
        /*0c88*/ 	.word	index@(_Z25selective_scan_fwd_kernelI32Selective_Scan_fwd_kernel_traitsILi64ELi16ELi1ELb1ELb0ELb1ELb0EN3c108BFloat16ENS1_7complexIfEEEEv13SSMParamsBase)
        /*0c8c*/ 	.word	0x00000000


	//----- nvinfo : EIATTR_REGCOUNT
	.align		4
.L_563:
        /*0c90*/ 	.byte	0x04, 0x2f
        /*0c92*/ 	.short	(.L_565 - .L_564)
	.align		4
.L_564:
        /*0c94*/ 	.word	index@(_Z25selective_scan_fwd_kernelI32Selective_Scan_fwd_kernel_traitsILi64ELi16ELi1ELb1ELb0ELb0ELb1EN3c108BFloat16ENS1_7complexIfEEEEv13SSMParamsBase)
        /*0c98*/ 	.word	0x00000080


	//----- nvinfo : EIATTR_FRAME_SIZE
	.align		4
.L_565:
        /*0c9c*/ 	.byte	0x04, 0x11
        /*0c9e*/ 	.short	(.L_567 - .L_566)
	.align		4
.L_566:
        /*0ca0*/ 	.word	index@(_Z25selective_scan_fwd_kernelI32Selective_Scan_fwd_kernel_traitsILi64ELi16ELi1ELb1ELb0ELb0ELb1EN3c108BFloat16ENS1_7complexIfEEEEv13SSMParamsBase)
        /*0ca4*/ 	.word	0x00000000


	//----- nvinfo : EIATTR_REGCOUNT
	.align		4
.L_567:
        /*0ca8*/ 	.byte	0x04, 0x2f
        /*0caa*/ 	.short	(.L_569 - .L_568)
	.align		4
.L_568:
        /*0cac*/ 	.word	index@(_Z25selective_scan_fwd_kernelI32Selective_Scan_fwd_kernel_traitsILi64ELi16ELi1ELb1ELb0ELb0ELb0EN3c108BFloat16ENS1_7complexIfEEEEv13SSMParamsBase)
        /*0cb0*/ 	.word	0x00000080


	//----- nvinfo : EIATTR_FRAME_SIZE
	.align		4
.L_569:
        /*0cb4*/ 	.byte	0x04, 0x11
        /*0cb6*/ 	.short	(.L_571 - .L_570)
	.align		4
.L_570:
        /*0cb8*/ 	.word	index@(_Z25selective_scan_fwd_kernelI32Selective_Scan_fwd_kernel_traitsILi64ELi16ELi1ELb1ELb0ELb0ELb0EN3c108BFloat16ENS1_7complexIfEEEEv13SSMParamsBase)
        /*0cbc*/ 	.word	0x00000000


	//----- nvinfo : EIATTR_REGCOUNT
	.align		4
.L_571:
        /*0cc0*/ 	.byte	0x04, 0x2f
        /*0cc2*/ 	.short	(.L_573 - .L_572)
	.align		4
.L_572:
        /*0cc4*/ 	.word	index@(_Z25selective_scan_fwd_kernelI32Selective_Scan_fwd_kernel_traitsILi64ELi16ELi1ELb0ELb1ELb1ELb1EN3c108BFloat16ENS1_7complexIfEEEEv13SSMParamsBase)
        /*0cc8*/ 	.word	0x000000a8


	//----- nvinfo : EIATTR_FRAME_SIZE
	.align		4
.L_573:
        /*0ccc*/ 	.byte	0x04, 0x11
        /*0cce*/ 	.short	(.L_575 - .L_574)
	.align		4
.L_574:
        /*0cd0*/ 	.word	index@(_Z25selective_scan_fwd_kernelI32Selective_Scan_fwd_kernel_traitsILi64ELi16ELi1ELb0ELb1ELb1ELb1EN3c108BFloat16ENS1_7complexIfEEEEv13SSMParamsBase)
        /*0cd4*/ 	.word	0x00000008


	//----- nvinfo : EIATTR_REGCOUNT
	.align		4
.L_575:
        /*0cd8*/ 	.byte	0x04, 0x2f
        /*0cda*/ 	.short	(.L_577 - .L_576)
	.align		4
.L_576:
        /*0cdc*/ 	.word	index@(_Z25selective_scan_fwd_kernelI32Selective_Scan_fwd_kernel_traitsILi64ELi16ELi1ELb0ELb1ELb1ELb0EN3c108BFloat16ENS1_7complexIfEEEEv13SSMParamsBase)
        /*0ce0*/ 	.word	0x000000a8


	//----- nvinfo : EIATTR_FRAME_SIZE
	.align		4
.L_577:
        /*0ce4*/ 	.byte	0x04, 0x11
        /*0ce6*/ 	.short	(.L_579 - .L_578)
	.align		4
.L_578:
        /*0ce8*/ 	.word	index@(_Z25selective_scan_fwd_kernelI32Selective_Scan_fwd_kernel_traitsILi64ELi16ELi1ELb0ELb1ELb1ELb0EN3c108BFloat16ENS1_7complexIfEEEEv13SSMParamsBase)
        /*0cec*/ 	.word	0x00000008


	//----- nvinfo : EIATTR_REGCOUNT
	.align		4
.L_579:
        /*0cf0*/ 	.byte	0x04, 0x2f
        /*0cf2*/ 	.short	(.L_581 - .L_580)
	.align		4
.L_580:
        /*0cf4*/ 	.word	index@(_Z25selective_scan_fwd_kernelI32Selective_Scan_fwd_kernel_traitsILi64ELi16ELi1ELb0ELb1ELb0ELb1EN3c108BFloat16ENS1_7complexIfEEEEv13SSMParamsBase)
        /*0cf8*/ 	.word	0x000000a8


	//----- nvinfo : EIATTR_FRAME_SIZE
	.align		4
.L_581:
        /*0cfc*/ 	.byte	0x04, 0x11
        /*0cfe*/ 	.short	(.L_583 - .L_582)
	.align		4
.L_582:
        /*0d00*/ 	.word	index@(_Z25selective_scan_fwd_kernelI32Selective_Scan_fwd_kernel_traitsILi64ELi16ELi1ELb0ELb1ELb0ELb1EN3c108BFloat16ENS1_7complexIfEEEEv13SSMParamsBase)
        /*0d04*/ 	.word	0x00000010


	//----- nvinfo : EIATTR_REGCOUNT
	.align		4
.L_583:
        /*0d08*/ 	.byte	0x04, 0x2f
        /*0d0a*/ 	.short	(.L_585 - .L_584)
	.align		4
.L_584:
        /*0d0c*/ 	.word	index@(_Z25selective_scan_fwd_kernelI32Selective_Scan_fwd_kernel_traitsILi64ELi16ELi1ELb0ELb1ELb0ELb0EN3c108BFloat16ENS1_7complexIfEEEEv13SSMParamsBase)
        /*0d10*/ 	.word	0x000000a8


	//----- nvinfo : EIATTR_FRAME_SIZE
	.align		4
.L_585:
        /*0d14*/ 	.byte	0x04, 0x11
        /*0d16*/ 	.short	(.L_587 - .L_586)
	.align		4
.L_586:
        /*0d18*/ 	.word	index@(_Z25selective_scan_fwd_kernelI32Selective_Scan_fwd_kernel_traitsILi64ELi16ELi1ELb0ELb1ELb0ELb0EN3c108BFloat16ENS1_7complexIfEEEEv13SSMParamsBase)
        /*0d1c*/ 	.word	0x00000010


	//----- nvinfo : EIATTR_REGCOUNT
	.align		4
.L_587:
        /*0d20*/ 	.byte	0x04, 0x2f
        /*0d22*/ 	.short	(.L_589 - .L_588)
	.align		4
.L_588:
        /*0d24*/ 	.word	index@(_Z25selective_scan_fwd_kernelI32Selective_Scan_fwd_kernel_traitsILi64ELi16ELi1ELb0ELb0ELb1ELb1EN3c108BFloat16ENS1_7complexIfEEEEv13SSMParamsBase)
        /*0d28*/ 	.word	0x000000a8


	//----- nvinfo : EIATTR_FRAME_SIZE
	.align		4
.L_589:
        /*0d2c*/ 	.byte	0x04, 0x11
        /*0d2e*/ 	.short	(.L_591 - .L_590)
	.align		4
.L_590:
        /*0d30*/ 	.word	index@(_Z25selective_scan_fwd_kernelI32Selective_Scan_fwd_kernel_traitsILi64ELi16ELi1ELb0ELb0ELb1ELb1EN3c108BFloat16ENS1_7complexIfEEEEv13SSMParamsBase)
        /*0d34*/ 	.word	0x00000000


	//----- nvinfo : EIATTR_REGCOUNT
	.align		4
.L_591:
        /*0d38*/ 	.byte	0x04, 0x2f
        /*0d3a*/ 	.short	(.L_593 - .L_592)
	.align		4
.L_592:
        /*0d3c*/ 	.word	index@(_Z25selective_scan_fwd_kernelI32Selective_Scan_fwd_kernel_traitsILi64ELi16ELi1ELb0ELb0ELb1ELb0EN3c108BFloat16ENS1_7complexIfEEEEv13SSMParamsBase)
        /*0d40*/ 	.word	0x000000a8


	//----- nvinfo : EIATTR_FRAME_SIZE
	.align		4
.L_593:
        /*0d44*/ 	.byte	0x04, 0x11
        /*0d46*/ 	.short	(.L_595 - .L_594)
	.align		4
.L_594:
        /*0d48*/ 	.word	index@(_Z25selective_scan_fwd_kernelI32Selective_Scan_fwd_kernel_traitsILi64ELi16ELi1ELb0ELb0ELb1ELb0EN3c108BFloat16ENS1_7complexIfEEEEv13SSMParamsBase)
        /*0d4c*/ 	.word	0x00000000


	//----- nvinfo : EIATTR_REGCOUNT
	.align		4
.L_595:
        /*0d50*/ 	.byte	0x04, 0x2f
        /*0d52*/ 	.short	(.L_597 - .L_596)
	.align		4
.L_596:
        /*0d54*/ 	.word	index@(_Z25selective_scan_fwd_kernelI32Selective_Scan_fwd_kernel_traitsILi64ELi16ELi1ELb0ELb0ELb0ELb1EN3c108BFloat16ENS1_7complexIfEEEEv13SSMParamsBase)
        /*0d58*/ 	.word	0x000000a0


	//----- nvinfo : EIATTR_FRAME_SIZE
	.align		4
.L_597:
        /*0d5c*/ 	.byte	0x04, 0x11
        /*0d5e*/ 	.short	(.L_599 - .L_598)
	.align		4
.L_598:
        /*0d60*/ 	.word	index@(_Z25selective_scan_fwd_kernelI32Selective_Scan_fwd_kernel_traitsILi64ELi16ELi1ELb0ELb0ELb0ELb1EN3c108BFloat16ENS1_7complexIfEEEEv13SSMParamsBase)
        /*0d64*/ 	.word	0x00000000


	//----- nvinfo : EIATTR_REGCOUNT
	.align		4
.L_599:
        /*0d68*/ 	.byte	0x04, 0x2f
        /*0d6a*/ 	.short	(.L_601 - .L_600)
	.align		4
.L_600:
        /*0d6c*/ 	.word	index@(_Z25selective_scan_fwd_kernelI32Selective_Scan_fwd_kernel_traitsILi64ELi16ELi1ELb0ELb0ELb0ELb0EN3c108BFloat16ENS1_7complexIfEEEEv13SSMParamsBase)
        /*0d70*/ 	.word	0x000000a0


	//----- nvinfo : EIATTR_FRAME_SIZE
	.align		4
.L_601:
        /*0d74*/ 	.byte	0x04, 0x11
        /*0d76*/ 	.short	(.L_603 - .L_602)
	.align		4
.L_602:
        /*0d78*/ 	.word	index@(_Z25selective_scan_fwd_kernelI32Selective_Scan_fwd_kernel_traitsILi64ELi16ELi1ELb0ELb0ELb0ELb0EN3c108BFloat16ENS1_7complexIfEEEEv13SSMParamsBase)
        /*0d7c*/ 	.word	0x00000000


	//----- nvinfo : EIATTR_REGCOUNT
	.align		4
.L_603:
        /*0d80*/ 	.byte	0x04, 0x2f
        /*0d82*/ 	.short	(.L_605 - .L_604)
	.align		4
.L_604:
        /*0d84*/ 	.word	index@(_Z25selective_scan_fwd_kernelI32Selective_Scan_fwd_kernel_traitsILi128ELi16ELi1ELb1ELb1ELb1ELb1EN3c108BFloat16ENS1_7complexIfEEEEv13SSMParamsBase)
        /*0d88*/ 	.word	0x000000a8


	//----- nvinfo : EIATTR_FRAME_SIZE
	.align		4
.L_605:
        /*0d8c*/ 	.byte	0x04, 0x11
        /*0d8e*/ 	.short	(.L_607 - .L_606)
	.align		4
.L_606:
        /*0d90*/ 	.word	index@(_Z25selective_scan_fwd_kernelI32Selective_Scan_fwd_kernel_traitsILi128ELi16ELi1ELb1ELb1ELb1ELb1EN3c108BFloat16ENS1_7complexIfEEEEv13SSMParamsBase)
        /*0d94*/ 	.word	0x00000000


	//----- nvinfo : EIATTR_REGCOUNT
	.align		4
.L_607:
        /*0d98*/ 	.byte	0x04, 0x2f
        /*0d9a*/ 	.short	(.L_609 - .L_608)
	.align		4
.L_608:
        /*0d9c*/ 	.word	index@(_Z25selective_scan_fwd_kernelI32Selective_Scan_fwd_kernel_traitsILi128ELi16ELi1ELb1ELb1ELb1ELb0EN3c108BFloat16ENS1_7complexIfEEEEv13SSMParamsBase)
        /*0da0*/ 	.word	0x000000a8


	//----- nvinfo : EIATTR_FRAME_SIZE
	.align		4
.L_609:
        /*0da4*/ 	.byte	0x04, 0x11
        /*0da6*/ 	.short	(.L_611 - .L_610)
	.align		4
.L_610:
        /*0da8*/ 	.word	index@(_Z25selective_scan_fwd_kernelI32Selective_Scan_fwd_kernel_traitsILi128ELi16ELi1ELb1ELb1ELb1ELb0EN3c108BFloat16ENS1_7complexIfEEEEv13SSMParamsBase)
        /*0dac*/ 	.word	0x00000000


	//----- nvinfo : EIATTR_REGCOUNT
	.align		4
.L_611:
        /*0db0*/ 	.byte	0x04, 0x2f
        /*0db2*/ 	.short	(.L_613 - .L_612)
	.align		4
.L_612:
        /*0db4*/ 	.word	index@(_Z25selective_scan_fwd_kernelI32Selective_Scan_fwd_kernel_traitsILi128ELi16ELi1ELb1ELb1ELb0ELb1EN3c108BFloat16ENS1_7complexIfEEEEv13SSMParamsBase)
        /*0db8*/ 	.word	0x000000a5


	//----- nvinfo : EIATTR_FRAME_SIZE
	.align		4
.L_613:
        /*0dbc*/ 	.byte	0x04, 0x11
        /*0dbe*/ 	.short	(.L_615 - .L_614)
	.align		4
.L_614:
        /*0dc0*/ 	.word	index@(_Z25selective_scan_fwd_kernelI32Selective_Scan_fwd_kernel_traitsILi128ELi16ELi1ELb1ELb1ELb0ELb1EN3c108BFloat16ENS1_7complexIfEEEEv13SSMParamsBase)
        /*0dc4*/ 	.word	0x00000000


	//----- nvinfo : EIATTR_REGCOUNT
	.align		4
.L_615:
        /*0dc8*/ 	.byte	0x04, 0x2f
        /*0dca*/ 	.short	(.L_617 - .L_616)
	.align		4
.L_616:
        /*0dcc*/ 	.word	index@(_Z25selective_scan_fwd_kernelI32Selective_Scan_fwd_kernel_traitsILi128ELi16ELi1ELb1ELb1ELb0ELb0EN3c108BFloat16ENS1_7complexIfEEEEv13SSMParamsBase)
        /*0dd0*/ 	.word	0x000000a4


	//----- nvinfo : EIATTR_FRAME_SIZE
	.align		4
.L_617:
        /*0dd4*/ 	.byte	0x04, 0x11
        /*0dd6*/ 	.short	(.L_619 - .L_618)
	.align		4
.L_618:
        /*0dd8*/ 	.word	index@(_Z25selective_scan_fwd_kernelI32Selective_Scan_fwd_kernel_traitsILi128ELi16ELi1ELb1ELb1ELb0ELb0EN3c108BFloat16ENS1_7complexIfEEEEv13SSMParamsBase)
        /*0ddc*/ 	.word	0x00000000


	//----- nvinfo : EIATTR_REGCOUNT
	.align		4
.L_619:
        /*0de0*/ 	.byte	0x04, 0x2f
        /*0de2*/ 	.short	(.L_621 - .L_620)
	.align		4
.L_620:
        /*0de4*/ 	.word	index@(_Z25selective_scan_fwd_kernelI32Selective_Scan_fwd_kernel_traitsILi128ELi16ELi1ELb1ELb0ELb1ELb1EN3c108BFloat16ENS1_7complexIfEEEEv13SSMParamsBase)
        /*0de8*/ 	.word	0x0000009f


	//----- nvinfo : EIATTR_FRAME_SIZE
	.align		4
.L_621:
        /*0dec*/ 	.byte	0x04, 0x11
        /*0dee*/ 	.short	(.L_623 - .L_622)
	.align		4
.L_622:
        /*0df0*/ 	.word	index@(_Z25selective_scan_fwd_kernelI32Selective_Scan_fwd_kernel_traitsILi128ELi16ELi1ELb1ELb0ELb1ELb1EN3c108BFloat16ENS1_7complexIfEEEEv13SSMParamsBase)
        /*0df4*/ 	.word	0x00000000


	//----- nvinfo : EIATTR_REGCOUNT
	.align		4
.L_623:
        /*0df8*/ 	.byte	0x04, 0x2f
        /*0dfa*/ 	.short	(.L_625 - .L_624)
	.align		4
.L_624:
        /*0dfc*/ 	.word	index@(_Z25selective_scan_fwd_kernelI32Selective_Scan_fwd_kernel_traitsILi128ELi16ELi1ELb1ELb0ELb1ELb0EN3c108BFloat16ENS1_7complexIfEEEEv13SSMParamsBase)
        /*0e00*/ 	.word	0x0000009e


	//----- nvinfo : EIATTR_FRAME_SIZE
	.align		4
.L_625:
        /*0e04*/ 	.byte	0x04, 0x11
        /*0e06*/ 	.short	(.L_627 - .L_626)
	.align		4
.L_626:
        /*0e08*/ 	.word	index@(_Z25selective_scan_fwd_kernelI32Selective_Scan_fwd_kernel_traitsILi128ELi16ELi1ELb1ELb0ELb1ELb0EN3c108BFloat16ENS1_7complexIfEEEEv13SSMParamsBase)
        /*0e0c*/ 	.word	0x00000000


	//----- nvinfo : EIATTR_REGCOUNT
	.align		4
.L_627:
        /*0e10*/ 	.byte	0x04, 0x2f
        /*0e12*/ 	.short	(.L_629 - .L_628)
	.align		4
.L_628:
        /*0e14*/ 	.word	index@(_Z25selective_scan_fwd_kernelI32Selective_Scan_fwd_kernel_traitsILi128ELi16ELi1ELb1ELb0ELb0ELb1EN3c108BFloat16ENS1_7complexIfEEEEv13SSMParamsBase)
        /*0e18*/ 	.word	0x00000083


	//----- nvinfo : EIATTR_FRAME_SIZE
	.align		4
.L_629:
        /*0e1c*/ 	.byte	0x04, 0x11
        /*0e1e*/ 	.short	(.L_631 - .L_630)
	.align		4
.L_630:
        /*0e20*/ 	.word	index@(_Z25selective_scan_fwd_kernelI32Selective_Scan_fwd_kernel_traitsILi128ELi16ELi1ELb1ELb0ELb0ELb1EN3c108BFloat16ENS1_7complexIfEEEEv13SSMParamsBase)
        /*0e24*/ 	.word	0x00000000


	//----- nvinfo : EIATTR_REGCOUNT
	.align		4
.L_631:
        /*0e28*/ 	.byte	0x04, 0x2f
        /*0e2a*/ 	.short	(.L_633 - .L_632)
	.align		4
.L_632:
        /*0e2c*/ 	.word	index@(_Z25selective_scan_fwd_kernelI32Selective_Scan_fwd_kernel_traitsILi128ELi16ELi1ELb1ELb0ELb0ELb0EN3c108BFloat16ENS1_7complexIfEEEEv13SSMParamsBase)
        /*0e30*/ 	.word	0x00000083


	//----- nvinfo : EIATTR_FRAME_SIZE
	.align		4
.L_633:
        /*0e34*/ 	.byte	0x04, 0x11
        /*0e36*/ 	.short	(.L_635 - .L_634)
	.align		4
.L_634:
        /*0e38*/ 	.word	index@(_Z25selective_scan_fwd_kernelI32Selective_Scan_fwd_kernel_traitsILi128ELi16ELi1ELb1ELb0ELb0ELb0EN3c108BFloat16ENS1_7complexIfEEEEv13SSMParamsBase)
        /*0e3c*/ 	.word	0x00000000


	//----- nvinfo : EIATTR_REGCOUNT
	.align		4
.L_635:
        /*0e40*/ 	.byte	0x04, 0x2f
        /*0e42*/ 	.short	(.L_637 - .L_636)
	.align		4
.L_636:
        /*0e44*/ 	.word	index@(_Z25selective_scan_fwd_kernelI32Selective_Scan_fwd_kernel_traitsILi128ELi16ELi1ELb0ELb1ELb1ELb1EN3c108BFloat16ENS1_7complexIfEEEEv13SSMParamsBase)
        /*0e48*/ 	.word	0x000000a8


	//----- nvinfo : EIATTR_FRAME_SIZE
	.align		4
.L_637:
        /*0e4c*/ 	.byte	0x04, 0x11
        /*0e4e*/ 	.short	(.L_639 - .L_638)
	.align		4
.L_638:
        /*0e50*/ 	.word	index@(_Z25selective_scan_fwd_kernelI32Selective_Scan_fwd_kernel_traitsILi128ELi16ELi1ELb0ELb1ELb1ELb1EN3c108BFloat16ENS1_7complexIfEEEEv13SSMParamsBase)
        /*0e54*/ 	.word	0x00000018


	//----- nvinfo : EIATTR_REGCOUNT
	.align		4
.L_639:
        /*0e58*/ 	.byte	0x04, 0x2f
        /*0e5a*/ 	.short	(.L_641 - .L_640)
	.align		4
.L_640:
        /*0e5c*/ 	.word	index@(_Z25selective_scan_fwd_kernelI32Selective_Scan_fwd_kernel_traitsILi128ELi16ELi1ELb0ELb1ELb1ELb0EN3c108BFloat16ENS1_7complexIfEEEEv13SSMParamsBase)
        /*0e60*/ 	.word	0x000000a8


	//----- nvinfo : EIATTR_FRAME_SIZE
	.align		4
.L_641:
        /*0e64*/ 	.byte	0x04, 0x11
        /*0e66*/ 	.short	(.L_643 - .L_642)
	.align		4
.L_642:
        /*0e68*/ 	.word	index@(_Z25selective_scan_fwd_kernelI32Selective_Scan_fwd_kernel_traitsILi128ELi16ELi1ELb0ELb1ELb1ELb0EN3c108BFloat16ENS1_7complexIfEEEEv13SSMParamsBase)
        /*0e6c*/ 	.word	0x00000018


	//----- nvinfo : EIATTR_REGCOUNT
	.align		4
.L_643:
        /*0e70*/ 	.byte	0x04, 0x2f
        /*0e72*/ 	.short	(.L_645 - .L_644)
	.align		4
.L_644:
        /*0e74*/ 	.word	index@(_Z25selective_scan_fwd_kernelI32Selective_Scan_fwd_kernel_traitsILi128ELi16ELi1ELb0ELb1ELb0ELb1EN3c108BFloat16ENS1_7complexIfEEEEv13SSMParamsBase)
        /*0e78*/ 	.word	0x000000a8


	//----- nvinfo : EIATTR_FRAME_SIZE
	.align		4
.L_645:
        /*0e7c*/ 	.byte	0x04, 0x11
        /*0e7e*/ 	.short	(.L_647 - .L_646)
	.align		4
.L_646:
        /*0e80*/ 	.word	index@(_Z25selective_scan_fwd_kernelI32Selective_Scan_fwd_kernel_traitsILi128ELi16ELi1ELb0ELb1ELb0ELb1EN3c108BFloat16ENS1_7complexIfEEEEv13SSMParamsBase)
        /*0e84*/ 	.word	0x00000008


	//----- nvinfo : EIATTR_REGCOUNT
	.align		4
.L_647:
        /*0e88*/ 	.byte	0x04, 0x2f
        /*0e8a*/ 	.short	(.L_649 - .L_648)
	.align		4
.L_648:
        /*0e8c*/ 	.word	index@(_Z25selective_scan_fwd_kernelI32Selective_Scan_fwd_kernel_traitsILi128ELi16ELi1ELb0ELb1ELb0ELb0EN3c108BFloat16ENS1_7complexIfEEEEv13SSMParamsBase)
        /*0e90*/ 	.word	0x000000a8


	//----- nvinfo : EIATTR_FRAME_SIZE
	.align		4
.L_649:
        /*0e94*/ 	.byte	0x04, 0x11
        /*0e96*/ 	.short	(.L_651 - .L_650)
	.align		4
.L_650:
        /*0e98*/ 	.word	index@(_Z25selective_scan_fwd_kernelI32Selective_Scan_fwd_kernel_traitsILi128ELi16ELi1ELb0ELb1ELb0ELb0EN3c108BFloat16ENS1_7complexIfEEEEv13SSMParamsBase)
        /*0e9c*/ 	.word	0x00000008


	//----- nvinfo : EIATTR_REGCOUNT
	.align		4
.L_651:
        /*0ea0*/ 	.byte	0x04, 0x2f
        /*0ea2*/ 	.short	(.L_653 - .L_652)
	.align		4
.L_652:
        /*0ea4*/ 	.word	index@(_Z25selective_scan_fwd_kernelI32Selective_Scan_fwd_kernel_traitsILi128ELi16ELi1ELb0ELb0ELb1ELb1EN3c108BFloat16ENS1_7complexIfEEEEv13SSMParamsBase)
        /*0ea8*/ 	.word	0x000000a8


	//----- nvinfo : EIATTR_FRAME_SIZE
	.align		4
.L_653:
        /*0eac*/ 	.byte	0x04, 0x11
        /*0eae*/ 	.short	(.L_655 - .L_654)
	.align		4
.L_654:
        /*0eb0*/ 	.word	index@(_Z25selective_scan_fwd_kernelI32Selective_Scan_fwd_kernel_traitsILi128ELi16ELi1ELb0ELb0ELb1ELb1EN3c108BFloat16ENS1_7complexIfEEEEv13SSMParamsBase)
        /*0eb4*/ 	.word	0x00000000


	//----- nvinfo : EIATTR_REGCOUNT
	.align		4
.L_655:
        /*0eb8*/ 	.byte	0x04, 0x2f
        /*0eba*/ 	.short	(.L_657 - .L_656)
	.align		4
.L_656:
        /*0ebc*/ 	.word	index@(_Z25selective_scan_fwd_kernelI32Selective_Scan_fwd_kernel_traitsILi128ELi16ELi1ELb0ELb0ELb1ELb0EN3c108BFloat16ENS1_7complexIfEEEEv13SSMParamsBase)
        /*0ec0*/ 	.word	0x000000a8


	//----- nvinfo : EIATTR_FRAME_SIZE
	.align		4
.L_657:
        /*0ec4*/ 	.byte	0x04, 0x11
        /*0ec6*/ 	.short	(.L_659 - .L_658)
	.align		4
.L_658:
        /*0ec8*/ 	.word	index@(_Z25selective_scan_fwd_kernelI32Selective_Scan_fwd_kernel_traitsILi128ELi16ELi1ELb0ELb0ELb1ELb0EN3c108BFloat16ENS1_7complexIfEEEEv13SSMParamsBase)
        /*0ecc*/ 	.word	0x00000000


	//----- nvinfo : EIATTR_REGCOUNT
	.align		4
.L_659:
        /*0ed0*/ 	.byte	0x04, 0x2f
        /*0ed2*/ 	.short	(.L_661 - .L_660)
	.align		4
.L_660:
        /*0ed4*/ 	.word	index@(_Z25selective_scan_fwd_kernelI32Selective_Scan_fwd_kernel_traitsILi128ELi16ELi1ELb0ELb0ELb0ELb1EN3c108BFloat16ENS1_7complexIfEEEEv13SSMParamsBase)
        /*0ed8*/ 	.word	0x000000a4


	//----- nvinfo : EIATTR_FRAME_SIZE
	.align		4
.L_661:
        /*0edc*/ 	.byte	0x04, 0x11
        /*0ede*/ 	.short	(.L_663 - .L_662)
	.align		4
.L_662:
        /*0ee0*/ 	.word	index@(_Z25selective_scan_fwd_kernelI32Selective_Scan_fwd_kernel_traitsILi128ELi16ELi1ELb0ELb0ELb0ELb1EN3c108BFloat16ENS1_7complexIfEEEEv13SSMParamsBase)
        /*0ee4*/ 	.word	0x00000000


	//----- nvinfo : EIATTR_REGCOUNT
	.align		4
.L_663:
        /*0ee8*/ 	.byte	0x04, 0x2f
        /*0eea*/ 	.short	(.L_665 - .L_664)
	.align		4
.L_664:
        /*0eec*/ 	.word	index@(_Z25selective_scan_fwd_kernelI32Selective_Scan_fwd_kernel_traitsILi128ELi16ELi1ELb0ELb0ELb0ELb0EN3c108BFloat16ENS1_7complexIfEEEEv13SSMParamsBase)
        /*0ef0*/ 	.word	0x000000a4


	//----- nvinfo : EIATTR_FRAME_SIZE
	.align		4
.L_665:
        /*0ef4*/ 	.byte	0x04, 0x11
        /*0ef6*/ 	.short	(.L_667 - .L_666)
	.align		4
.L_666:
        /*0ef8*/ 	.word	index@(_Z25selective_scan_fwd_kernelI32Selective_Scan_fwd_kernel_traitsILi128ELi16ELi1ELb0ELb0ELb0ELb0EN3c108BFloat16ENS1_7complexIfEEEEv13SSMParamsBase)
        /*0efc*/ 	.word	0x00000000


	//----- nvinfo : EIATTR_MIN_STACK_SIZE
	.align		4
.L_667:
        /*0f00*/ 	.byte	0x04, 0x12
        /*0f02*/ 	.short	(.L_669 - .L_668)
	.align		4
.L_668:
        /*0f04*/ 	.word	index@(_Z25selective_scan_fwd_kernelI32Selective_Scan_fwd_kernel_traitsILi128ELi16ELi1ELb0ELb0ELb0ELb0EN3c108BFloat16ENS1_7complexIfEEEEv13SSMParamsBase)
        /*0f08*/ 	.word	0x00000000


	//----- nvinfo : EIATTR_MIN_STACK_SIZE
	.align		4
.L_669:
        /*0f0c*/ 	.byte	0x04, 0x12
        /*0f0e*/ 	.short	(.L_671 - .L_670)
	.align		4
.L_670:
        /*0f10*/ 	.word	index@(_Z25selective_scan_fwd_kernelI32Selective_Scan_fwd_kernel_traitsILi128ELi16ELi1ELb0ELb0ELb0ELb1EN3c108BFloat16ENS1_7complexIfEEEEv13SSMParamsBase)
        /*0f14*/ 	.word	0x00000000


	//----- nvinfo : EIATTR_MIN_STACK_SIZE
	.align		4
.L_671:
        /*0f18*/ 	.byte	0x04, 0x12
        /*0f1a*/ 	.short	(.L_673 - .L_672)
	.align		4
.L_672:
        /*0f1c*/ 	.word	index@(_Z25selective_scan_fwd_kernelI32Selective_Scan_fwd_kernel_traitsILi128ELi16ELi1ELb0ELb0ELb1ELb0EN3c108BFloat16ENS1_7complexIfEEEEv13SSMParamsBase)
        /*0f20*/ 	.word	0x00000000


	//----- nvinfo : EIATTR_MIN_STACK_SIZE
	.align		4
.L_673:
        /*0f24*/ 	.byte	0x04, 0x12
        /*0f26*/ 	.short	(.L_675 - .L_674)
	.align		4
.L_674:
        /*0f28*/ 	.word	index@(_Z25selective_scan_fwd_kernelI32Selective_Scan_fwd_kernel_traitsILi128ELi16ELi1ELb0ELb0ELb1ELb1EN3c108BFloat16ENS1_7complexIfEEEEv13SSMParamsBase)
        /*0f2c*/ 	.word	0x00000000


	//----- nvinfo : EIATTR_MIN_STACK_SIZE
	.align		4
.L_675:
        /*0f30*/ 	.byte	0x04, 0x12
        /*0f32*/ 	.short	(.L_677 - .L_676)
	.align		4
.L_676:
        /*0f34*/ 	.word	index@(_Z25selective_scan_fwd_kernelI32Selective_Scan_fwd_kernel_traitsILi128ELi16ELi1ELb0ELb1ELb0ELb0EN3c108BFloat16ENS1_7complexIfEEEEv13SSMParamsBase)
        /*0f38*/ 	.word	0x00000008


	//----- nvinfo : EIATTR_MIN_STACK_SIZE
	.align		4
.L_677:
        /*0f3c*/ 	.byte	0x04, 0x12
        /*0f3e*/ 	.short	(.L_679 - .L_678)
	.align		4
.L_678:
        /*0f40*/ 	.word	index@(_Z25selective_scan_fwd_kernelI32Selective_Scan_fwd_kernel_traitsILi128ELi16ELi1ELb0ELb1ELb0ELb1EN3c108BFloat16ENS1_7complexIfEEEEv13SSMParamsBase)
        /*0f44*/ 	.word	0x00000008


	//----- nvinfo : EIATTR_MIN_STACK_SIZE
	.align		4
.L_679:
        /*0f48*/ 	.byte	0x04, 0x12
        /*0f4a*/ 	.short	(.L_681 - .L_680)
	.align		4
.L_680:
        /*0f4c*/ 	.word	index@(_Z25selective_scan_fwd_kernelI32Selective_Scan_fwd_kernel_traitsILi128ELi16ELi1ELb0ELb1ELb1ELb0EN3c108BFloat16ENS1_7complexIfEEEEv13SSMParamsBase)
        /*0f50*/ 	.word	0x00000018


	//----- nvinfo : EIATTR_MIN_STACK_SIZE
	.align		4
.L_681:
        /*0f54*/ 	.byte	0x04, 0x12
        /*0f56*/ 	.short	(.L_683 - .L_682)
	.align		4
.L_682:
        /*0f58*/ 	.word	index@(_Z25selective_scan_fwd_kernelI32Selective_Scan_fwd_kernel_traitsILi128ELi16ELi1ELb0ELb1ELb1ELb1EN3c108BFloat16ENS1_7complexIfEEEEv13SSMParamsBase)
        /*0f5c*/ 	.word	0x00000018


	//----- nvinfo : EIATTR_MIN_STACK_SIZE
	.align		4
.L_683:
        /*0f60*/ 	.byte	0x04, 0x12
        /*0f62*/ 	.short	(.L_685 - .L_684)
	.align		4
.L_684:
        /*0f64*/ 	.word	index@(_Z25selective_scan_fwd_kernelI32Selective_Scan_fwd_kernel_traitsILi128ELi16ELi1ELb1ELb0ELb0ELb0EN3c108BFloat16ENS1_7complexIfEEEEv13SSMParamsBase)
        /*0f68*/ 	.word	0x00000000


	//----- nvinfo : EIATTR_MIN_STACK_SIZE
	.align		4
.L_685:
        /*0f6c*/ 	.byte	0x04, 0x12
        /*0f6e*/ 	.short	(.L_687 - .L_686)
	.align		4
.L_686:
        /*0f70*/ 	.word	index@(_Z25selective_scan_fwd_kernelI32Selective_Scan_fwd_kernel_traitsILi128ELi16ELi1ELb1ELb0ELb0ELb1EN3c108BFloat16ENS1_7complexIfEEEEv13SSMParamsBase)
        /*0f74*/ 	.word	0x00000000


	//----- nvinfo : EIATTR_MIN_STACK_SIZE
	.align		4
.L_687:
        /*0f78*/ 	.byte	0x04, 0x12
        /*0f7a*/ 	.short	(.L_689 - .L_688)
	.align		4
.L_688:
        /*0f7c*/ 	.word	index@(_Z25selective_scan_fwd_kernelI32Selective_Scan_fwd_kernel_traitsILi128ELi16ELi1ELb1ELb0ELb1ELb0EN3c108BFloat16ENS1_7complexIfEEEEv13SSMParamsBase)
        /*0f80*/ 	.word	0x00000000


	//----- nvinfo : EIATTR_MIN_STACK_SIZE
	.align		4
.L_689:
        /*0f84*/ 	.byte	0x04, 0x12
        /*0f86*/ 	.short	(.L_691 - .L_690)
	.align		4
.L_690:
        /*0f88*/ 	.word	index@(_Z25selective_scan_fwd_kernelI32Selective_Scan_fwd_kernel_traitsILi128ELi16ELi1ELb1ELb0ELb1ELb1EN3c108BFloat16ENS1_7complexIfEEEEv13SSMParamsBase)
        /*0f8c*/ 	.word	0x00000000


	//----- nvinfo : EIATTR_MIN_STACK_SIZE
	.align		4
.L_691:
        /*0f90*/ 	.byte	0x04, 0x12
        /*0f92*/ 	.short	(.L_693 - .L_692)
	.align		4
.L_692:
        /*0f94*/ 	.word	index@(_Z25selective_scan_fwd_kernelI32Selective_Scan_fwd_kernel_traitsILi128ELi16ELi1ELb1ELb1ELb0ELb0EN3c108BFloat16ENS1_7complexIfEEEEv13SSMParamsBase)
        /*0f98*/ 	.word	0x00000000


	//----- nvinfo : EIATTR_MIN_STACK_SIZE
	.align		4
.L_693:
        /*0f9c*/ 	.byte	0x04, 0x12
        /*0f9e*/ 	.short	(.L_695 - .L_694)
	.align		4
.L_694:
        /*0fa0*/ 	.word	index@(_Z25selective_scan_fwd_kernelI32Selective_Scan_fwd_kernel_traitsILi128ELi16ELi1ELb1ELb1ELb0ELb1EN3c108BFloat16ENS1_7complexIfEEEEv13SSMParamsBase)
        /*0fa4*/ 	.word	0x00000000


	//----- nvinfo : EIATTR_MIN_STACK_SIZE
	.align		4
.L_695:
        /*0fa8*/ 	.byte	0x04, 0x12
        /*0faa*/ 	.short	(.L_697 - .L_696)
	.align		4
.L_696:
        /*0fac*/ 	.word	index@(_Z25selective_scan_fwd_kernelI32Selective_Scan_fwd_kernel_traitsILi128ELi16ELi1ELb1ELb1ELb1ELb0EN3c108BFloat16ENS1_7complexIfEEEEv13SSMParamsBase)
        /*0fb0*/ 	.word	0x00000000


	//----- nvinfo : EIATTR_MIN_STACK_SIZE
	.align		4
.L_697:
        /*0fb4*/ 	.byte	0x04, 0x12
        /*0fb6*/ 	.short	(.L_699 - .L_698)
	.align		4
.L_698:
        /*0fb8*/ 	.word	index@(_Z25selective_scan_fwd_kernelI32Selective_Scan_fwd_kernel_traitsILi128ELi16ELi1ELb1ELb1ELb1ELb1EN3c108BFloat16ENS1_7complexIfEEEEv13SSMParamsBase)
        /*0fbc*/ 	.word	0x00000000


	//----- nvinfo : EIATTR_MIN_STACK_SIZE
	.align		4
.L_699:
        /*0fc0*/ 	.byte	0x04, 0x12
        /*0fc2*/ 	.short	(.L_701 - .L_700)
	.align		4
.L_700:
        /*0fc4*/ 	.word	index@(_Z25selective_scan_fwd_kernelI32Selective_Scan_fwd_kernel_traitsILi64ELi16ELi1ELb0ELb0ELb0ELb0EN3c108BFloat16ENS1_7complexIfEEEEv13SSMParamsBase)
        /*0fc8*/ 	.word	0x00000000


	//----- nvinfo : EIATTR_MIN_STACK_SIZE
	.align		4
.L_701:
        /*0fcc*/ 	.byte	0x04, 0x12
        /*0fce*/ 	.short	(.L_703 - .L_702)
	.align		4
.L_702:
        /*0fd0*/ 	.word	index@(_Z25selective_scan_fwd_kernelI32Selective_Scan_fwd_kernel_traitsILi64ELi16ELi1ELb0ELb0ELb0ELb1EN3c108BFloat16ENS1_7complexIfEEEEv13SSMParamsBase)
        /*0fd4*/ 	.word	0x00000000


	//----- nvinfo : EIATTR_MIN_STACK_SIZE
	.align		4
.L_703:
        /*0fd8*/ 	.byte	0x04, 0x12
        /*0fda*/ 	.short	(.L_705 - .L_704)
	.align		4
.L_704:
        /*0fdc*/ 	.word	index@(_Z25selective_scan_fwd_kernelI32Selective_Scan_fwd_kernel_traitsILi64ELi16ELi1ELb0ELb0ELb1ELb0EN3c108BFloat16ENS1_7complexIfEEEEv13SSMParamsBase)
        /*0fe0*/ 	.word	0x00000000


	//----- nvinfo : EIATTR_MIN_STACK_SIZE
	.align		4
.L_705:
        /*0fe4*/ 	.byte	0x04, 0x12
        /*0fe6*/ 	.short	(.L_707 - .L_706)
	.align		4
.L_706:
        /*0fe8*/ 	.word	index@(_Z25selective_scan_fwd_kernelI32Selective_Scan_fwd_kernel_traitsILi64ELi16ELi1ELb0ELb0ELb1ELb1EN3c108BFloat16ENS1_7complexIfEEEEv13SSMParamsBase)
        /*0fec*/ 	.word	0x00000000


	//----- nvinfo : EIATTR_MIN_STACK_SIZE
	.align		4
.L_707:
        /*0ff0*/ 	.byte	0x04, 0x12
        /*0ff2*/ 	.short	(.L_709 - .L_708)
	.align		4
.L_708:
        /*0ff4*/ 	.word	index@(_Z25selective_scan_fwd_kernelI32Selective_Scan_fwd_kernel_traitsILi64ELi16ELi1ELb0ELb1ELb0ELb0EN3c108BFloat16ENS1_7complexIfEEEEv13SSMParamsBase)
        /*0ff8*/ 	.word	0x00000010


	//----- nvinfo : EIATTR_MIN_STACK_SIZE
	.align		4
.L_709:
        /*0ffc*/ 	.byte	0x04, 0x12
        /*0ffe*/ 	.short	(.L_711 - .L_710)
	.align		4
.L_710:
        /*1000*/ 	.word	index@(_Z25selective_scan_fwd_kernelI32Selective_Scan_fwd_kernel_traitsILi64ELi16ELi1ELb0ELb1ELb0ELb1EN3c108BFloat16ENS1_7complexIfEEEEv13SSMParamsBase)
        /*1004*/ 	.word	0x00000010


	//----- nvinfo : EIATTR_MIN_STACK_SIZE
	.align		4
.L_711:
        /*1008*/ 	.byte	0x04, 0x12
        /*100a*/ 	.short	(.L_713 - .L_712)
	.align		4
.L_712:
        /*100c*/ 	.word	index@(_Z25selective_scan_fwd_kernelI32Selective_Scan_fwd_kernel_traitsILi64ELi16ELi1ELb0ELb1ELb1ELb0EN3c108BFloat16ENS1_7complexIfEEEEv13SSMParamsBase)
        /*1010*/ 	.word	0x00000008


	//----- nvinfo : EIATTR_MIN_STACK_SIZE
	.align		4
.L_713:
        /*1014*/ 	.byte	0x04, 0x12
        /*1016*/ 	.short	(.L_715 - .L_714)
	.align		4
.L_714:
        /*1018*/ 	.word	index@(_Z25selective_scan_fwd_kernelI32Selective_Scan_fwd_kernel_traitsILi64ELi16ELi1ELb0ELb1ELb1ELb1EN3c108BFloat16ENS1_7complexIfEEEEv13SSMParamsBase)
        /*101c*/ 	.word	0x00000008


	//----- nvinfo : EIATTR_MIN_STACK_SIZE
	.align		4
.L_715:
        /*1020*/ 	.byte	0x04, 0x12
        /*1022*/ 	.short	(.L_717 - .L_716)
	.align		4
.L_716:
        /*1024*/ 	.word	index@(_Z25selective_scan_fwd_kernelI32Selective_Scan_fwd_kernel_traitsILi64ELi16ELi1ELb1ELb0ELb0ELb0EN3c108BFloat16ENS1_7complexIfEEEEv13SSMParamsBase)
        /*1028*/ 	.word	0x00000000


	//----- nvinfo : EIATTR_MIN_STACK_SIZE
	.align		4
.L_717:
        /*102c*/ 	.byte	0x04, 0x12
        /*102e*/ 	.short	(.L_719 - .L_718)
	.align		4
.L_718:
        /*1030*/ 	.word	index@(_Z25selective_scan_fwd_kernelI32Selective_Scan_fwd_kernel_traitsILi64ELi16ELi1ELb1ELb0ELb0ELb1EN3c108BFloat16ENS1_7complexIfEEEEv13SSMParamsBase)
        /*1034*/ 	.word	0x00000000


	//----- nvinfo : EIATTR_MIN_STACK_SIZE
	.align		4
.L_719:
        /*1038*/ 	.byte	0x04, 0x12
        /*103a*/ 	.short	(.L_721 - .L_720)
	.align		4
.L_720:
        /*103c*/ 	.word	index@(_Z25selective_scan_fwd_kernelI32Selective_Scan_fwd_kernel_traitsILi64ELi16ELi1ELb1ELb0ELb1ELb0EN3c108BFloat16ENS1_7complexIfEEEEv13SSMParamsBase)
        /*1040*/ 	.word	0x00000000


	//----- nvinfo : EIATTR_MIN_STACK_SIZE
	.align		4
.L_721:
        /*1044*/ 	.byte	0x04, 0x12
        /*1046*/ 	.short	(.L_723 - .L_722)
	.align		4
.L_722:
        /*1048*/ 	.word	index@(_Z25selective_scan_fwd_kernelI32Selective_Scan_fwd_kernel_traitsILi64ELi16ELi1ELb1ELb0ELb1ELb1EN3c108BFloat16ENS1_7complexIfEEEEv13SSMParamsBase)
        /*104c*/ 	.word	0x00000000


	//----- nvinfo : EIATTR_MIN_STACK_SIZE
	.align		4
.L_723:
        /*1050*/ 	.byte	0x04, 0x12
        /*1052*/ 	.short	(.L_725 - .L_724)
	.align		4
.L_724:
        /*1054*/ 	.word	index@(_Z25selective_scan_fwd_kernelI32Selective_Scan_fwd_kernel_traitsILi64ELi16ELi1ELb1ELb1ELb0ELb0EN3c108BFloat16ENS1_7complexIfEEEEv13SSMParamsBase)
        /*1058*/ 	.word	0x00000000


	//----- nvinfo : EIATTR_MIN_STACK_SIZE
	.align		4
.L_725:
        /*105c*/ 	.byte	0x04, 0x12
        /*105e*/ 	.short	(.L_727 - .L_726)
	.align		4
.L_726:
        /*1060*/ 	.word	index@(_Z25selective_scan_fwd_kernelI32Selective_Scan_fwd_kernel_traitsILi64ELi16ELi1ELb1ELb1ELb0ELb1EN3c108BFloat16ENS1_7complexIfEEEEv13SSMParamsBase)
        /*1064*/ 	.word	0x00000000


	//----- nvinfo : EIATTR_MIN_STACK_SIZE
	.align		4
.L_727:
        /*1068*/ 	.byte	0x04, 0x12
        /*106a*/ 	.short	(.L_729 - .L_728)
	.align		4
.L_728:
        /*106c*/ 	.word	index@(_Z25selective_scan_fwd_kernelI32Selective_Scan_fwd_kernel_traitsILi64ELi16ELi1ELb1ELb1ELb1ELb0EN3c108BFloat16ENS1_7complexIfEEEEv13SSMParamsBase)
        /*1070*/ 	.word	0x00000000


	//----- nvinfo : EIATTR_MIN_STACK_SIZE
	.align		4
.L_729:
        /*1074*/ 	.byte	0x04, 0x12
        /*1076*/ 	.short	(.L_731 - .L_730)
	.align		4
.L_730:
        /*1078*/ 	.word	index@(_Z25selective_scan_fwd_kernelI32Selective_Scan_fwd_kernel_traitsILi64ELi16ELi1ELb1ELb1ELb1ELb1EN3c108BFloat16ENS1_7complexIfEEEEv13SSMParamsBase)
        /*107c*/ 	.word	0x00000000


	//----- nvinfo : EIATTR_MIN_STACK_SIZE
	.align		4
.L_731:
        /*1080*/ 	.byte	0x04, 0x12
        /*1082*/ 	.short	(.L_733 - .L_732)
	.align		4
.L_732:
        /*1084*/ 	.word	index@(_Z25selective_scan_fwd_kernelI32Selective_Scan_fwd_kernel_traitsILi32ELi16ELi1ELb0ELb0ELb0ELb0EN3c108BFloat16ENS1_7complexIfEEEEv13SSMParamsBase)
        /*1088*/ 	.word	0x00000000


	//----- nvinfo : EIATTR_MIN_STACK_SIZE
	.align		4
.L_733:
        /*108c*/ 	.byte	0x04, 0x12
        /*108e*/ 	.short	(.L_735 - .L_734)
	.align		4
.L_734:
        /*1090*/ 	.word	index@(_Z25selective_scan_fwd_kernelI32Selective_Scan_fwd_kernel_traitsILi32ELi16ELi1ELb0ELb0ELb0ELb1EN3c108BFloat16ENS1_7complexIfEEEEv13SSMParamsBase)
        /*1094*/ 	.word	0x00000000


	//----- nvinfo : EIATTR_MIN_STACK_SIZE
	.align		4
.L_735:
        /*1098*/ 	.byte	0x04, 0x12
        /*109a*/ 	.short	(.L_737 - .L_736)
	.align		4
.L_736:
        /*109c*/ 	.word	index@(_Z25selective_scan_fwd_kernelI32Selective_Scan_fwd_kernel_traitsILi32ELi16ELi1ELb0ELb0ELb1ELb0EN3c108BFloat16ENS1_7complexIfEEEEv13SSMParamsBase)
        /*10a0*/ 	.word	0x00000000


	//----- nvinfo : EIATTR_MIN_STACK_SIZE
	.align		4
.L_737:
        /*10a4*/ 	.byte	0x04, 0x12
        /*10a6*/ 	.short	(.L_739 - .L_738)
	.align		4
.L_738:
        /*10a8*/ 	.word	index@(_Z25selective_scan_fwd_kernelI32Selective_Scan_fwd_kernel_traitsILi32ELi16ELi1ELb0ELb0ELb1ELb1EN3c108BFloat16ENS1_7complexIfEEEEv13SSMParamsBase)
        /*10ac*/ 	.word	0x00000000


	//----- nvinfo : EIATTR_MIN_STACK_SIZE
	.align		4
.L_739:
        /*10b0*/ 	.byte	0x04, 0x12
        /*10b2*/ 	.short	(.L_741 - .L_740)
	.align		4
.L_740:
        /*10b4*/ 	.word	index@(_Z25selective_scan_fwd_kernelI32Selective_Scan_fwd_kernel_traitsILi32ELi16ELi1ELb0ELb1ELb0ELb0EN3c108BFloat16ENS1_7complexIfEEEEv13SSMParamsBase)
        /*10b8*/ 	.word	0x00000000


	//----- nvinfo : EIATTR_MIN_STACK_SIZE
	.align		4
.L_741:
        /*10bc*/ 	.byte	0x04, 0x12
        /*10be*/ 	.short	(.L_743 - .L_742)
	.align		4
.L_742:
        /*10c0*/ 	.word	index@(_Z25selective_scan_fwd_kernelI32Selective_Scan_fwd_kernel_traitsILi32ELi16ELi1ELb0ELb1ELb0ELb1EN3c108BFloat16ENS1_7complexIfEEEEv13SSMParamsBase)
        /*10c4*/ 	.word	0x00000000


	//----- nvinfo : EIATTR_MIN_STACK_SIZE
	.align		4
.L_743:
        /*10c8*/ 	.byte	0x04, 0x12
        /*10ca*/ 	.short	(.L_745 - .L_744)
	.align		4
.L_744:
        /*10cc*/ 	.word	index@(_Z25selective_scan_fwd_kernelI32Selective_Scan_fwd_kernel_traitsILi32ELi16ELi1ELb0ELb1ELb1ELb0EN3c108BFloat16ENS1_7complexIfEEEEv13SSMParamsBase)
        /*10d0*/ 	.word	0x00000000


	//----- nvinfo : EIATTR_MIN_STACK_SIZE
	.align		4
.L_745:
        /*10d4*/ 	.byte	0x04, 0x12
        /*10d6*/ 	.short	(.L_747 - .L_746)
	.align		4
.L_746:
        /*10d8*/ 	.word	index@(_Z25selective_scan_fwd_kernelI32Selective_Scan_fwd_kernel_traitsILi32ELi16ELi1ELb0ELb1ELb1ELb1EN3c108BFloat16ENS1_7complexIfEEEEv13SSMParamsBase)
        /*10dc*/ 	.word	0x00000000


	//----- nvinfo : EIATTR_MIN_STACK_SIZE
	.align		4
.L_747:
        /*10e0*/ 	.byte	0x04, 0x12
        /*10e2*/ 	.short	(.L_749 - .L_748)
	.align		4
.L_748:
        /*10e4*/ 	.word	index@(_Z25selective_scan_fwd_kernelI32Selective_Scan_fwd_kernel_traitsILi32ELi16ELi1ELb1ELb0ELb0ELb0EN3c108BFloat16ENS1_7complexIfEEEEv13SSMParamsBase)
        /*10e8*/ 	.word	0x00000000


	//----- nvinfo : EIATTR_MIN_STACK_SIZE
	.align		4
.L_749:
        /*10ec*/ 	.byte	0x04, 0x12
        /*10ee*/ 	.short	(.L_751 - .L_750)
	.align		4
.L_750:
        /*10f0*/ 	.word	index@(_Z25selective_scan_fwd_kernelI32Selective_Scan_fwd_kernel_traitsILi32ELi16ELi1ELb1ELb0ELb0ELb1EN3c108BFloat16ENS1_7complexIfEEEEv13SSMParamsBase)
        /*10f4*/ 	.word	0x00000000


	//----- nvinfo : EIATTR_MIN_STACK_SIZE
	.align		4
.L_751:
        /*10f8*/ 	.byte	0x04, 0x12
        /*10fa*/ 	.short	(.L_753 - .L_752)
	.align		4
.L_752:
        /*10fc*/ 	.word	index@(_Z25selective_scan_fwd_kernelI32Selective_Scan_fwd_kernel_traitsILi32ELi16ELi1ELb1ELb0ELb1ELb0EN3c108BFloat16ENS1_7complexIfEEEEv13SSMParamsBase)
        /*1100*/ 	.word	0x00000000


	//----- nvinfo : EIATTR_MIN_STACK_SIZE
	.align		4
.L_753:
        /*1104*/ 	.byte	0x04, 0x12
        /*1106*/ 	.short	(.L_755 - .L_754)
	.align		4
.L_754:
        /*1108*/ 	.word	index@(_Z25selective_scan_fwd_kernelI32Selective_Scan_fwd_kernel_traitsILi32ELi16ELi1ELb1ELb0ELb1ELb1EN3c108BFloat16ENS1_7complexIfEEEEv13SSMParamsBase)
        /*110c*/ 	.word	0x00000000


	//----- nvinfo : EIATTR_MIN_STACK_SIZE
	.align		4
.L_755:
        /*1110*/ 	.byte	0x04, 0x12
        /*1112*/ 	.short	(.L_757 - .L_756)
	.align		4
.L_756:
        /*1114*/ 	.word	index@(_Z25selective_scan_fwd_kernelI32Selective_Scan_fwd_kernel_traitsILi32ELi16ELi1ELb1ELb1ELb0ELb0EN3c108BFloat16ENS1_7complexIfEEEEv13SSMParamsBase)
        /*1118*/ 	.word	0x00000000


	//----- nvinfo : EIATTR_MIN_STACK_SIZE
	.align		4
.L_757:
        /*111c*/ 	.byte	0x04, 0x12
        /*111e*/ 	.short	(.L_759 - .L_758)
	.align		4
.L_758:
        /*1120*/ 	.word	index@(_Z25selective_scan_fwd_kernelI32Selective_Scan_fwd_kernel_traitsILi32ELi16ELi1ELb1ELb1ELb0ELb1EN3c108BFloat16ENS1_7complexIfEEEEv13SSMParamsBase)
        /*1124*/ 	.word	0x00000000


	//----- nvinfo : EIATTR_MIN_STACK_SIZE
	.align		4
.L_759:
        /*1128*/ 	.byte	0x04, 0x12
        /*112a*/ 	.short	(.L_761 - .L_760)
	.align		4
.L_760:
        /*112c*/ 	.word	index@(_Z25selective_scan_fwd_kernelI32Selective_Scan_fwd_kernel_traitsILi32ELi16ELi1ELb1ELb1ELb1ELb0EN3c108BFloat16ENS1_7complexIfEEEEv13SSMParamsBase)
        /*1130*/ 	.word	0x00000000


	//----- nvinfo : EIATTR_MIN_STACK_SIZE
	.align		4
.L_761:
        /*1134*/ 	.byte	0x04, 0x12
        /*1136*/ 	.short	(.L_763 - .L_762)
	.align		4
.L_762:
        /*1138*/ 	.word	index@(_Z25selective_scan_fwd_kernelI32Selective_Scan_fwd_kernel_traitsILi32ELi16ELi1ELb1ELb1ELb1ELb1EN3c108BFloat16ENS1_7complexIfEEEEv13SSMParamsBase)
        /*113c*/ 	.word	0x00000000


	//----- nvinfo : EIATTR_MIN_STACK_SIZE
	.align		4
.L_763:
        /*1140*/ 	.byte	0x04, 0x12
        /*1142*/ 	.short	(.L_765 - .L_764)
	.align		4
.L_764:
        /*1144*/ 	.word	index@(_Z25selective_scan_fwd_kernelI32Selective_Scan_fwd_kernel_traitsILi32ELi8ELi1ELb0ELb0ELb0ELb0EN3c108BFloat16ENS1_7complexIfEEEEv13SSMParamsBase)
        /*1148*/ 	.word	0x00000000


	//----- nvinfo : EIATTR_MIN_STACK_SIZE
	.align		4
.L_765:
        /*114c*/ 	.byte	0x04, 0x12
        /*114e*/ 	.short	(.L_767 - .L_766)
	.align		4
.L_766:
        /*1150*/ 	.word	index@(_Z25selective_scan_fwd_kernelI32Selective_Scan_fwd_kernel_traitsILi32ELi8ELi1ELb0ELb0ELb0ELb1EN3c108BFloat16ENS1_7complexIfEEEEv13SSMParamsBase)
        /*1154*/ 	.word	0x00000000


	//----- nvinfo : EIATTR_MIN_STACK_SIZE
	.align		4
.L_767:
        /*1158*/ 	.byte	0x04, 0x12
        /*115a*/ 	.short	(.L_769 - .L_768)
	.align		4
.L_768:
        /*115c*/ 	.word	index@(_Z25selective_scan_fwd_kernelI32Selective_Scan_fwd_kernel_traitsILi32ELi8ELi1ELb0ELb0ELb1ELb0EN3c108BFloat16ENS1_7complexIfEEEEv13SSMParamsBase)
        /*1160*/ 	.word	0x00000000


	//----- nvinfo : EIATTR_MIN_STACK_SIZE
	.align		4
.L_769:
        /*1164*/ 	.byte	0x04, 0x12
        /*1166*/ 	.short	(.L_771 - .L_770)
	.align		4
.L_770:
        /*1168*/ 	.word	index@(_Z25selective_scan_fwd_kernelI32Selective_Scan_fwd_kernel_traitsILi32ELi8ELi1ELb0ELb0ELb1ELb1EN3c108BFloat16ENS1_7complexIfEEEEv13SSMParamsBase)
        /*116c*/ 	.word	0x00000000


	//----- nvinfo : EIATTR_MIN_STACK_SIZE
	.align		4
.L_771:
        /*1170*/ 	.byte	0x04, 0x12
        /*1172*/ 	.short	(.L_773 - .L_772)
	.align		4
.L_772:
        /*1174*/ 	.word	index@(_Z25selective_scan_fwd_kernelI32Selective_Scan_fwd_kernel_traitsILi32ELi8ELi1ELb0ELb1ELb0ELb0EN3c108BFloat16ENS1_7complexIfEEEEv13SSMParamsBase)
        /*1178*/ 	.word	0x00000000


	//----- nvinfo : EIATTR_MIN_STACK_SIZE
	.align		4
.L_773:
        /*117c*/ 	.byte	0x04, 0x12
        /*117e*/ 	.short	(.L_775 - .L_774)
	.align		4
.L_774:
        /*1180*/ 	.word	index@(_Z25selective_scan_fwd_kernelI32Selective_Scan_fwd_kernel_traitsILi32ELi8ELi1ELb0ELb1ELb0ELb1EN3c108BFloat16ENS1_7complexIfEEEEv13SSMParamsBase)
        /*1184*/ 	.word	0x00000000


	//----- nvinfo : EIATTR_MIN_STACK_SIZE
	.align		4
.L_775:
        /*1188*/ 	.byte	0x04, 0x12
        /*118a*/ 	.short	(.L_777 - .L_776)
	.align		4
.L_776:
        /*118c*/ 	.word	index@(_Z25selective_scan_fwd_kernelI32Selective_Scan_fwd_kernel_traitsILi32ELi8ELi1ELb0ELb1ELb1ELb0EN3c108BFloat16ENS1_7complexIfEEEEv13SSMParamsBase)
        /*1190*/ 	.word	0x00000000


	//----- nvinfo : EIATTR_MIN_STACK_SIZE
	.align		4
.L_777:
        /*1194*/ 	.byte	0x04, 0x12
        /*1196*/ 	.short	(.L_779 - .L_778)
	.align		4
.L_778:
        /*1198*/ 	.word	index@(_Z25selective_scan_fwd_kernelI32Selective_Scan_fwd_kernel_traitsILi32ELi8ELi1ELb0ELb1ELb1ELb1EN3c108BFloat16ENS1_7complexIfEEEEv13SSMParamsBase)
        /*119c*/ 	.word	0x00000000


	//----- nvinfo : EIATTR_MIN_STACK_SIZE
	.align		4
.L_779:
        /*11a0*/ 	.byte	0x04, 0x12
        /*11a2*/ 	.short	(.L_781 - .L_780)
	.align		4
.L_780:
        /*11a4*/ 	.word	index@(_Z25selective_scan_fwd_kernelI32Selective_Scan_fwd_kernel_traitsILi32ELi8ELi1ELb1ELb0ELb0ELb0EN3c108BFloat16ENS1_7complexIfEEEEv13SSMParamsBase)
        /*11a8*/ 	.word	0x00000000


	//----- nvinfo : EIATTR_MIN_STACK_SIZE
	.align		4
.L_781:
        /*11ac*/ 	.byte	0x04, 0x12
        /*11ae*/ 	.short	(.L_783 - .L_782)
	.align		4
.L_782:
        /*11b0*/ 	.word	index@(_Z25selective_scan_fwd_kernelI32Selective_Scan_fwd_kernel_traitsILi32ELi8ELi1ELb1ELb0ELb0ELb1EN3c108BFloat16ENS1_7complexIfEEEEv13SSMParamsBase)
        /*11b4*/ 	.word	0x00000000


	//----- nvinfo : EIATTR_MIN_STACK_SIZE
	.align		4
.L_783:
        /*11b8*/ 	.byte	0x04, 0x12
        /*11ba*/ 	.short	(.L_785 - .L_784)
	.align		4
.L_784:
        /*11bc*/ 	.word	index@(_Z25selective_scan_fwd_kernelI32Selective_Scan_fwd_kernel_traitsILi32ELi8ELi1ELb1ELb0ELb1ELb0EN3c108BFloat16ENS1_7complexIfEEEEv13SSMParamsBase)
        /*11c0*/ 	.word	0x00000000


	//----- nvinfo : EIATTR_MIN_STACK_SIZE
	.align		4
.L_785:
        /*11c4*/ 	.byte	0x04, 0x12
        /*11c6*/ 	.short	(.L_787 - .L_786)
	.align		4
.L_786:
        /*11c8*/ 	.word	index@(_Z25selective_scan_fwd_kernelI32Selective_Scan_fwd_kernel_traitsILi32ELi8ELi1ELb1ELb0ELb1ELb1EN3c108BFloat16ENS1_7complexIfEEEEv13SSMParamsBase)
        /*11cc*/ 	.word	0x00000000


	//----- nvinfo : EIATTR_MIN_STACK_SIZE
	.align		4
.L_787:
        /*11d0*/ 	.byte	0x04, 0x12
        /*11d2*/ 	.short	(.L_789 - .L_788)
	.align		4
.L_788:
        /*11d4*/ 	.word	index@(_Z25selective_scan_fwd_kernelI32Selective_Scan_fwd_kernel_traitsILi32ELi8ELi1ELb1ELb1ELb0ELb0EN3c108BFloat16ENS1_7complexIfEEEEv13SSMParamsBase)
        /*11d8*/ 	.word	0x00000000


	//----- nvinfo : EIATTR_MIN_STACK_SIZE
	.align		4
.L_789:
        /*11dc*/ 	.byte	0x04, 0x12
        /*11de*/ 	.short	(.L_791 - .L_790)
	.align		4
.L_790:
        /*11e0*/ 	.word	index@(_Z25selective_scan_fwd_kernelI32Selective_Scan_fwd_kernel_traitsILi32ELi8ELi1ELb1ELb1ELb0ELb1EN3c108BFloat16ENS1_7complexIfEEEEv13SSMParamsBase)
        /*11e4*/ 	.word	0x00000000


	//----- nvinfo : EIATTR_MIN_STACK_SIZE
	.align		4
.L_791:
        /*11e8*/ 	.byte	0x04, 0x12
        /*11ea*/ 	.short	(.L_793 - .L_792)
	.align		4
.L_792:
        /*11ec*/ 	.word	index@(_Z25selective_scan_fwd_kernelI32Selective_Scan_fwd_kernel_traitsILi32ELi8ELi1ELb1ELb1ELb1ELb0EN3c108BFloat16ENS1_7complexIfEEEEv13SSMParamsBase)
        /*11f0*/ 	.word	0x00000000


	//----- nvinfo : EIATTR_MIN_STACK_SIZE
	.align		4
.L_793:
        /*11f4*/ 	.byte	0x04, 0x12
        /*11f6*/ 	.short	(.L_795 - .L_794)
	.align		4
.L_794:
        /*11f8*/ 	.word	index@(_Z25selective_scan_fwd_kernelI32Selective_Scan_fwd_kernel_traitsILi32ELi8ELi1ELb1ELb1ELb1ELb1EN3c108BFloat16ENS1_7complexIfEEEEv13SSMParamsBase)
        /*11fc*/ 	.word	0x00000000


	//----- nvinfo : EIATTR_MIN_STACK_SIZE
	.align		4
.L_795:
        /*1200*/ 	.byte	0x04, 0x12
        /*1202*/ 	.short	(.L_797 - .L_796)
	.align		4
.L_796:
        /*1204*/ 	.word	index@(_Z25selective_scan_fwd_kernelI32Selective_Scan_fwd_kernel_traitsILi32ELi4ELi1ELb0ELb0ELb0ELb0EN3c108BFloat16ENS1_7complexIfEEEEv13SSMParamsBase)
        /*1208*/ 	.word	0x00000000


	//----- nvinfo : EIATTR_MIN_STACK_SIZE
	.align		4
.L_797:
        /*120c*/ 	.byte	0x04, 0x12
        /*120e*/ 	.short	(.L_799 - .L_798)
	.align		4
.L_798:
        /*1210*/ 	.word	index@(_Z25selective_scan_fwd_kernelI32Selective_Scan_fwd_kernel_traitsILi32ELi4ELi1ELb0ELb0ELb0ELb1EN3c108BFloat16ENS1_7complexIfEEEEv13SSMParamsBase)
        /*1214*/ 	.word	0x00000000


	//----- nvinfo : EIATTR_MIN_STACK_SIZE
	.align		4
.L_799:
        /*1218*/ 	.byte	0x04, 0x12
        /*121a*/ 	.short	(.L_801 - .L_800)
	.align		4
.L_800:
        /*121c*/ 	.word	index@(_Z25selective_scan_fwd_kernelI32Selective_Scan_fwd_kernel_traitsILi32ELi4ELi1ELb0ELb0ELb1ELb0EN3c108BFloat16ENS1_7complexIfEEEEv13SSMParamsBase)
        /*1220*/ 	.word	0x00000000


	//----- nvinfo : EIATTR_MIN_STACK_SIZE
	.align		4
.L_801:
        /*1224*/ 	.byte	0x04, 0x12
        /*1226*/ 	.short	(.L_803 - .L_802)
	.align		4
.L_802:
        /*1228*/ 	.word	index@(_Z25selective_scan_fwd_kernelI32Selective_Scan_fwd_kernel_traitsILi32ELi4ELi1ELb0ELb0ELb1ELb1EN3c108BFloat16ENS1_7complexIfEEEEv13SSMParamsBase)
        /*122c*/ 	.word	0x00000000


	//----- nvinfo : EIATTR_MIN_STACK_SIZE
	.align		4
.L_803:
        /*1230*/ 	.byte	0x04, 0x12
        /*1232*/ 	.short	(.L_805 - .L_804)
	.align		4
.L_804:
        /*1234*/ 	.word	index@(_Z25selective_scan_fwd_kernelI32Selective_Scan_fwd_kernel_traitsILi32ELi4ELi1ELb0ELb1ELb0ELb0EN3c108BFloat16ENS1_7complexIfEEEEv13SSMParamsBase)
        /*1238*/ 	.word	0x00000000


	//----- nvinfo : EIATTR_MIN_STACK_SIZE
	.align		4
.L_805:
        /*123c*/ 	.byte	0x04, 0x12
        /*123e*/ 	.short	(.L_807 - .L_806)
	.align		4
.L_806:
        /*1240*/ 	.word	index@(_Z25selective_scan_fwd_kernelI32Selective_Scan_fwd_kernel_traitsILi32ELi4ELi1ELb0ELb1ELb0ELb1EN3c108BFloat16ENS1_7complexIfEEEEv13SSMParamsBase)
        /*1244*/ 	.word	0x00000000


	//----- nvinfo : EIATTR_MIN_STACK_SIZE
	.align		4
.L_807:
        /*1248*/ 	.byte	0x04, 0x12
        /*124a*/ 	.short	(.L_809 - .L_808)
	.align		4
.L_808:
        /*124c*/ 	.word	index@(_Z25selective_scan_fwd_kernelI32Selective_Scan_fwd_kernel_traitsILi32ELi4ELi1ELb0ELb1ELb1ELb0EN3c108BFloat16ENS1_7complexIfEEEEv13SSMParamsBase)
        /*1250*/ 	.word	0x00000000


	//----- nvinfo : EIATTR_MIN_STACK_SIZE
	.align		4
.L_809:
        /*1254*/ 	.byte	0x04, 0x12
        /*1256*/ 	.short	(.L_811 - .L_810)
	.align		4
.L_810:
        /*1258*/ 	.word	index@(_Z25selective_scan_fwd_kernelI32Selective_Scan_fwd_kernel_traitsILi32ELi4ELi1ELb0ELb1ELb1ELb1EN3c108BFloat16ENS1_7complexIfEEEEv13SSMParamsBase)
        /*125c*/ 	.word	0x00000000


	//----- nvinfo : EIATTR_MIN_STACK_SIZE
	.align		4
.L_811:
        /*1260*/ 	.byte	0x04, 0x12
        /*1262*/ 	.short	(.L_813 - .L_812)
	.align		4
.L_812:
        /*1264*/ 	.word	index@(_Z25selective_scan_fwd_kernelI32Selective_Scan_fwd_kernel_traitsILi32ELi4ELi1ELb1ELb0ELb0ELb0EN3c108BFloat16ENS1_7complexIfEEEEv13SSMParamsBase)
        /*1268*/ 	.word	0x00000000


	//----- nvinfo : EIATTR_MIN_STACK_SIZE
	.align		4
.L_813:
        /*126c*/ 	.byte	0x04, 0x12
        /*126e*/ 	.short	(.L_815 - .L_814)
	.align		4
.L_814:
        /*1270*/ 	.word	index@(_Z25selective_scan_fwd_kernelI32Selective_Scan_fwd_kernel_traitsILi32ELi4ELi1ELb1ELb0ELb0ELb1EN3c108BFloat16ENS1_7complexIfEEEEv13SSMParamsBase)
        /*1274*/ 	.word	0x00000000


	//----- nvinfo : EIATTR_MIN_STACK_SIZE
	.align		4
.L_815:
        /*1278*/ 	.byte	0x04, 0x12
        /*127a*/ 	.short	(.L_817 - .L_816)
	.align		4
.L_816:
        /*127c*/ 	.word	index@(_Z25selective_scan_fwd_kernelI32Selective_Scan_fwd_kernel_traitsILi32ELi4ELi1ELb1ELb0ELb1ELb0EN3c108BFloat16ENS1_7complexIfEEEEv13SSMParamsBase)
        /*1280*/ 	.word	0x00000000


	//----- nvinfo : EIATTR_MIN_STACK_SIZE
	.align		4
.L_817:
        /*1284*/ 	.byte	0x04, 0x12
        /*1286*/ 	.short	(.L_819 - .L_818)
	.align		4
.L_818:
        /*1288*/ 	.word	index@(_Z25selective_scan_fwd_kernelI32Selective_Scan_fwd_kernel_traitsILi32ELi4ELi1ELb1ELb0ELb1ELb1EN3c108BFloat16ENS1_7complexIfEEEEv13SSMParamsBase)
        /*128c*/ 	.word	0x00000000


	//----- nvinfo : EIATTR_MIN_STACK_SIZE
	.align		4
.L_819:
        /*1290*/ 	.byte	0x04, 0x12
        /*1292*/ 	.short	(.L_821 - .L_820)
	.align		4
.L_820:
        /*1294*/ 	.word	index@(_Z25selective_scan_fwd_kernelI32Selective_Scan_fwd_kernel_traitsILi32ELi4ELi1ELb1ELb1ELb0ELb0EN3c108BFloat16ENS1_7complexIfEEEEv13SSMParamsBase)
        /*1298*/ 	.word	0x00000000


	//----- nvinfo : EIATTR_MIN_STACK_SIZE
	.align		4
.L_821:
        /*129c*/ 	.byte	0x04, 0x12
        /*129e*/ 	.short	(.L_823 - .L_822)
	.align		4
.L_822:
        /*12a0*/ 	.word	index@(_Z25selective_scan_fwd_kernelI32Selective_Scan_fwd_kernel_traitsILi32ELi4ELi1ELb1ELb1ELb0ELb1EN3c108BFloat16ENS1_7complexIfEEEEv13SSMParamsBase)
        /*12a4*/ 	.word	0x00000000


	//----- nvinfo : EIATTR_MIN_STACK_SIZE
	.align		4
.L_823:
        /*12a8*/ 	.byte	0x04, 0x12
        /*12aa*/ 	.short	(.L_825 - .L_824)
	.align		4
.L_824:
        /*12ac*/ 	.word	index@(_Z25selective_scan_fwd_kernelI32Selective_Scan_fwd_kernel_traitsILi32ELi4ELi1ELb1ELb1ELb1ELb0EN3c108BFloat16ENS1_7complexIfEEEEv13SSMParamsBase)
        /*12b0*/ 	.word	0x00000000


	//----- nvinfo : EIATTR_MIN_STACK_SIZE
	.align		4
.L_825:
        /*12b4*/ 	.byte	0x04, 0x12
        /*12b6*/ 	.short	(.L_827 - .L_826)
	.align		4
.L_826:
        /*12b8*/ 	.word	index@(_Z25selective_scan_fwd_kernelI32Selective_Scan_fwd_kernel_traitsILi32ELi4ELi1ELb1ELb1ELb1ELb1EN3c108BFloat16ENS1_7complexIfEEEEv13SSMParamsBase)
        /*12bc*/ 	.word	0x00000000


	//----- nvinfo : EIATTR_MIN_STACK_SIZE
	.align		4
.L_827:
        /*12c0*/ 	.byte	0x04, 0x12
        /*12c2*/ 	.short	(.L_829 - .L_828)
	.align		4
.L_828:
        /*12c4*/ 	.word	index@(_Z25selective_scan_fwd_kernelI32Selective_Scan_fwd_kernel_traitsILi128ELi16ELi1ELb0ELb0ELb0ELb0EN3c108BFloat16EfEEv13SSMParamsBase)
        /*12c8*/ 	.word	0x00000000


	//----- nvinfo : EIATTR_MIN_STACK_SIZE
	.align		4
.L_829:
        /*12cc*/ 	.byte	0x04, 0x12
        /*12ce*/ 	.short	(.L_831 - .L_830)
	.align		4
.L_830:
        /*12d0*/ 	.word	index@(_Z25selective_scan_fwd_kernelI32Selective_Scan_fwd_kernel_traitsILi128ELi16ELi1ELb0ELb0ELb0ELb1EN3c108BFloat16EfEEv13SSMParamsBase)
        /*12d4*/ 	.word	0x00000000


	//----- nvinfo : EIATTR_MIN_STACK_SIZE
	.align		4
.L_831:
        /*12d8*/ 	.byte	0x04, 0x12
        /*12da*/ 	.short	(.L_833 - .L_832)
	.align		4
.L_832:
        /*12dc*/ 	.word	index@(_Z25selective_scan_fwd_kernelI32Selective_Scan_fwd_kernel_traitsILi128ELi16ELi1ELb0ELb0ELb1ELb0EN3c108BFloat16EfEEv13SSMParamsBase)
        /*12e0*/ 	.word	0x00000000


	//----- nvinfo : EIATTR_MIN_STACK_SIZE
	.align		4
.L_833:
        /*12e4*/ 	.byte	0x04, 0x12
        /*12e6*/ 	.short	(.L_835 - .L_834)
	.align		4
.L_834:
        /*12e8*/ 	.word	index@(_Z25selective_scan_fwd_kernelI32Selective_Scan_fwd_kernel_traitsILi128ELi16ELi1ELb0ELb0ELb1ELb1EN3c108BFloat16EfEEv13SSMParamsBase)
        /*12ec*/ 	.word	0x00000000


	//----- nvinfo : EIATTR_MIN_STACK_SIZE
	.align		4
.L_835:
        /*12f0*/ 	.byte	0x04, 0x12
        /*12f2*/ 	.short	(.L_837 - .L_836)
	.align		4
.L_836:
        /*12f4*/ 	.word	index@(_Z25selective_scan_fwd_kernelI32Selective_Scan_fwd_kernel_traitsILi128ELi16ELi1ELb0ELb1ELb0ELb0EN3c108BFloat16EfEEv13SSMParamsBase)
        /*12f8*/ 	.word	0x00000000


	//----- nvinfo : EIATTR_MIN_STACK_SIZE
	.align		4
.L_837:
        /*12fc*/ 	.byte	0x04, 0x12
        /*12fe*/ 	.short	(.L_839 - .L_838)
	.align		4
.L_838:
        /*1300*/ 	.word	index@(_Z25selective_scan_fwd_kernelI32Selective_Scan_fwd_kernel_traitsILi128ELi16ELi1ELb0ELb1ELb0ELb1EN3c108BFloat16EfEEv13SSMParamsBase)
        /*1304*/ 	.word	0x00000000


	//----- nvinfo : EIATTR_MIN_STACK_SIZE
	.align		4
.L_839:
        /*1308*/ 	.byte	0x04, 0x12
        /*130a*/ 	.short	(.L_841 - .L_840)
	.align		4
.L_840:
        /*130c*/ 	.word	index@(_Z25selective_scan_fwd_kernelI32Selective_Scan_fwd_kernel_traitsILi128ELi16ELi1ELb0ELb1ELb1ELb0EN3c108BFloat16EfEEv13SSMParamsBase)
        /*1310*/ 	.word	0x00000000


	//----- nvinfo : EIATTR_MIN_STACK_SIZE
	.align		4
.L_841:
        /*1314*/ 	.byte	0x04, 0x12
        /*1316*/ 	.short	(.L_843 - .L_842)
	.align		4
.L_842:
        /*1318*/ 	.word	index@(_Z25selective_scan_fwd_kernelI32Selective_Scan_fwd_kernel_traitsILi128ELi16ELi1ELb0ELb1ELb1ELb1EN3c108BFloat16EfEEv13SSMParamsBase)
        /*131c*/ 	.word	0x00000000


	//----- nvinfo : EIATTR_MIN_STACK_SIZE
	.align		4
.L_843:
        /*1320*/ 	.byte	0x04, 0x12
        /*1322*/ 	.short	(.L_845 - .L_844)
	.align		4
.L_844:
        /*1324*/ 	.word	index@(_Z25selective_scan_fwd_kernelI32Selective_Scan_fwd_kernel_traitsILi128ELi16ELi1ELb1ELb0ELb0ELb0EN3c108BFloat16EfEEv13SSMParamsBase)
        /*1328*/ 	.word	0x00000000


	//----- nvinfo : EIATTR_MIN_STACK_SIZE
	.align		4
.L_845:
        /*132c*/ 	.byte	0x04, 0x12
        /*132e*/ 	.short	(.L_847 - .L_846)
	.align		4
.L_846:
        /*1330*/ 	.word	index@(_Z25selective_scan_fwd_kernelI32Selective_Scan_fwd_kernel_traitsILi128ELi16ELi1ELb1ELb0ELb0ELb1EN3c108BFloat16EfEEv13SSMParamsBase)
        /*1334*/ 	.word	0x00000000


	//----- nvinfo : EIATTR_MIN_STACK_SIZE
	.align		4
.L_847:
        /*1338*/ 	.byte	0x04, 0x12
        /*133a*/ 	.short	(.L_849 - .L_848)
	.align		4
.L_848:
        /*133c*/ 	.word	index@(_Z25selective_scan_fwd_kernelI32Selective_Scan_fwd_kernel_traitsILi128ELi16ELi1ELb1ELb0ELb1ELb0EN3c108BFloat16EfEEv13SSMParamsBase)
        /*1340*/ 	.word	0x00000000


	//----- nvinfo : EIATTR_MIN_STACK_SIZE
	.align		4
.L_849:
        /*1344*/ 	.byte	0x04, 0x12
        /*1346*/ 	.short	(.L_851 - .L_850)
	.align		4
.L_850:
        /*1348*/ 	.word	index@(_Z25selective_scan_fwd_kernelI32Selective_Scan_fwd_kernel_traitsILi128ELi16ELi1ELb1ELb0ELb1ELb1EN3c108BFloat16EfEEv13SSMParamsBase)
        /*134c*/ 	.word	0x00000000


	//----- nvinfo : EIATTR_MIN_STACK_SIZE
	.align		4
.L_851:
        /*1350*/ 	.byte	0x04, 0x12
        /*1352*/ 	.short	(.L_853 - .L_852)
	.align		4
.L_852:
        /*1354*/ 	.word	index@(_Z25selective_scan_fwd_kernelI32Selective_Scan_fwd_kernel_traitsILi128ELi16ELi1ELb1ELb1ELb0ELb0EN3c108BFloat16EfEEv13SSMParamsBase)
        /*1358*/ 	.word	0x00000000


	//----- nvinfo : EIATTR_MIN_STACK_SIZE
	.align		4
.L_853:
        /*135c*/ 	.byte	0x04, 0x12
        /*135e*/ 	.short	(.L_855 - .L_854)
	.align		4
.L_854:
        /*1360*/ 	.word	index@(_Z25selective_scan_fwd_kernelI32Selective_Scan_fwd_kernel_traitsILi128ELi16ELi1ELb1ELb1ELb0ELb1EN3c108BFloat16EfEEv13SSMParamsBase)
        /*1364*/ 	.word	0x00000000


	//----- nvinfo : EIATTR_MIN_STACK_SIZE
	.align		4
.L_855:
        /*1368*/ 	.byte	0x04, 0x12
        /*136a*/ 	.short	(.L_857 - .L_856)
	.align		4
.L_856:
        /*136c*/ 	.word	index@(_Z25selective_scan_fwd_kernelI32Selective_Scan_fwd_kernel_traitsILi128ELi16ELi1ELb1ELb1ELb1ELb0EN3c108BFloat16EfEEv13SSMParamsBase)
        /*1370*/ 	.word	0x00000000


	//----- nvinfo : EIATTR_MIN_STACK_SIZE
	.align		4
.L_857:
        /*1374*/ 	.byte	0x04, 0x12
        /*1376*/ 	.short	(.L_859 - .L_858)
	.align		4
.L_858:
        /*1378*/ 	.word	index@(_Z25selective_scan_fwd_kernelI32Selective_Scan_fwd_kernel_traitsILi128ELi16ELi1ELb1ELb1ELb1ELb1EN3c108BFloat16EfEEv13SSMParamsBase)
        /*137c*/ 	.word	0x00000000


	//----- nvinfo : EIATTR_MIN_STACK_SIZE
	.align		4
.L_859:
        /*1380*/ 	.byte	0x04, 0x12
        /*1382*/ 	.short	(.L_861 - .L_860)
	.align		4
.L_860:
        /*1384*/ 	.word	index@(_Z25selective_scan_fwd_kernelI32Selective_Scan_fwd_kernel_traitsILi64ELi16ELi1ELb0ELb0ELb0ELb0EN3c108BFloat16EfEEv13SSMParamsBase)
        /*1388*/ 	.word	0x00000000


	//----- nvinfo : EIATTR_MIN_STACK_SIZE
	.align		4
.L_861:
        /*138c*/ 	.byte	0x04, 0x12
        /*138e*/ 	.short	(.L_863 - .L_862)
	.align		4
.L_862:
        /*1390*/ 	.word	index@(_Z25selective_scan_fwd_kernelI32Selective_Scan_fwd_kernel_traitsILi64ELi16ELi1ELb0ELb0ELb0ELb1EN3c108BFloat16EfEEv13SSMParamsBase)
        /*1394*/ 	.word	0x00000000


	//----- nvinfo : EIATTR_MIN_STACK_SIZE
	.align		4
.L_863:
        /*1398*/ 	.byte	0x04, 0x12
        /*139a*/ 	.short	(.L_865 - .L_864)
	.align		4
.L_864:
        /*139c*/ 	.word	index@(_Z25selective_scan_fwd_kernelI32Selective_Scan_fwd_kernel_traitsILi64ELi16ELi1ELb0ELb0ELb1ELb0EN3c108BFloat16EfEEv13SSMParamsBase)
        /*13a0*/ 	.word	0x00000000


	//----- nvinfo : EIATTR_MIN_STACK_SIZE
	.align		4
.L_865:
        /*13a4*/ 	.byte	0x04, 0x12
        /*13a6*/ 	.short	(.L_867 - .L_866)
	.align		4
.L_866:
        /*13a8*/ 	.word	index@(_Z25selective_scan_fwd_kernelI32Selective_Scan_fwd_kernel_traitsILi64ELi16ELi1ELb0ELb0ELb1ELb1EN3c108BFloat16EfEEv13SSMParamsBase)
        /*13ac*/ 	.word	0x00000000


	//----- nvinfo : EIATTR_MIN_STACK_SIZE
	.align		4
.L_867:
        /*13b0*/ 	.byte	0x04, 0x12
        /*13b2*/ 	.short	(.L_869 - .L_868)
	.align		4
.L_868:
        /*13b4*/ 	.word	index@(_Z25selective_scan_fwd_kernelI32Selective_Scan_fwd_kernel_traitsILi64ELi16ELi1ELb0ELb1ELb0ELb0EN3c108BFloat16EfEEv13SSMParamsBase)
        /*13b8*/ 	.word	0x00000000


	//----- nvinfo : EIATTR_MIN_STACK_SIZE
	.align		4
.L_869:
        /*13bc*/ 	.byte	0x04, 0x12
        /*13be*/ 	.short	(.L_871 - .L_870)
	.align		4
.L_870:
        /*13c0*/ 	.word	index@(_Z25selective_scan_fwd_kernelI32Selective_Scan_fwd_kernel_traitsILi64ELi16ELi1ELb0ELb1ELb0ELb1EN3c108BFloat16EfEEv13SSMParamsBase)
        /*13c4*/ 	.word	0x00000000


	//----- nvinfo : EIATTR_MIN_STACK_SIZE
	.align		4
.L_871:
        /*13c8*/ 	.byte	0x04, 0x12
        /*13ca*/ 	.short	(.L_873 - .L_872)
	.align		4
.L_872:
        /*13cc*/ 	.word	index@(_Z25selective_scan_fwd_kernelI32Selective_Scan_fwd_kernel_traitsILi64ELi16ELi1ELb0ELb1ELb1ELb0EN3c108BFloat16EfEEv13SSMParamsBase)
        /*13d0*/ 	.word	0x00000000


	//----- nvinfo : EIATTR_MIN_STACK_SIZE
	.align		4
.L_873:
        /*13d4*/ 	.byte	0x04, 0x12
        /*13d6*/ 	.short	(.L_875 - .L_874)
	.align		4
.L_874:
        /*13d8*/ 	.word	index@(_Z25selective_scan_fwd_kernelI32Selective_Scan_fwd_kernel_traitsILi64ELi16ELi1ELb0ELb1ELb1ELb1EN3c108BFloat16EfEEv13SSMParamsBase)
        /*13dc*/ 	.word	0x00000000


	//----- nvinfo : EIATTR_MIN_STACK_SIZE
	.align		4
.L_875:
        /*13e0*/ 	.byte	0x04, 0x12
        /*13e2*/ 	.short	(.L_877 - .L_876)
	.align		4
.L_876:
        /*13e4*/ 	.word	index@(_Z25selective_scan_fwd_kernelI32Selective_Scan_fwd_kernel_traitsILi64ELi16ELi1ELb1ELb0ELb0ELb0EN3c108BFloat16EfEEv13SSMParamsBase)
        /*13e8*/ 	.word	0x00000000


	//----- nvinfo : EIATTR_MIN_STACK_SIZE
	.align		4
.L_877:
        /*13ec*/ 	.byte	0x04, 0x12
        /*13ee*/ 	.short	(.L_879 - .L_878)
	.align		4
.L_878:
        /*13f0*/ 	.word	index@(_Z25selective_scan_fwd_kernelI32Selective_Scan_fwd_kernel_traitsILi64ELi16ELi1ELb1ELb0ELb0ELb1EN3c108BFloat16EfEEv13SSMParamsBase)
        /*13f4*/ 	.word	0x00000000


	//----- nvinfo : EIATTR_MIN_STACK_SIZE
	.align		4
.L_879:
        /*13f8*/ 	.byte	0x04, 0x12
        /*13fa*/ 	.short	(.L_881 - .L_880)
	.align		4
.L_880:
        /*13fc*/ 	.word	index@(_Z25selective_scan_fwd_kernelI32Selective_Scan_fwd_kernel_traitsILi64ELi16ELi1ELb1ELb0ELb1ELb0EN3c108BFloat16EfEEv13SSMParamsBase)
        /*1400*/ 	.word	0x00000000


	//----- nvinfo : EIATTR_MIN_STACK_SIZE
	.align		4
.L_881:
        /*1404*/ 	.byte	0x04, 0x12
        /*1406*/ 	.short	(.L_883 - .L_882)
	.align		4
.L_882:
        /*1408*/ 	.word	index@(_Z25selective_scan_fwd_kernelI32Selective_Scan_fwd_kernel_traitsILi64ELi16ELi1ELb1ELb0ELb1ELb1EN3c108BFloat16EfEEv13SSMParamsBase)
        /*140c*/ 	.word	0x00000000


	//----- nvinfo : EIATTR_MIN_STACK_SIZE
	.align		4
.L_883:
        /*1410*/ 	.byte	0x04, 0x12
        /*1412*/ 	.short	(.L_885 - .L_884)
	.align		4
.L_884:
        /*1414*/ 	.word	index@(_Z25selective_scan_fwd_kernelI32Selective_Scan_fwd_kernel_traitsILi64ELi16ELi1ELb1ELb1ELb0ELb0EN3c108BFloat16EfEEv13SSMParamsBase)
        /*1418*/ 	.word	0x00000000


	//----- nvinfo : EIATTR_MIN_STACK_SIZE
	.align		4
.L_885:
        /*141c*/ 	.byte	0x04, 0x12
        /*141e*/ 	.short	(.L_887 - .L_886)
	.align		4
.L_886:
        /*1420*/ 	.word	index@(_Z25selective_scan_fwd_kernelI32Selective_Scan_fwd_kernel_traitsILi64ELi16ELi1ELb1ELb1ELb0ELb1EN3c108BFloat16EfEEv13SSMParamsBase)
        /*1424*/ 	.word	0x00000000


	//----- nvinfo : EIATTR_MIN_STACK_SIZE
	.align		4
.L_887:
        /*1428*/ 	.byte	0x04, 0x12
        /*142a*/ 	.short	(.L_889 - .L_888)
	.align		4
.L_888:
        /*142c*/ 	.word	index@(_Z25selective_scan_fwd_kernelI32Selective_Scan_fwd_kernel_traitsILi64ELi16ELi1ELb1ELb1ELb1ELb0EN3c108BFloat16EfEEv13SSMParamsBase)
        /*1430*/ 	.word	0x00000000


	//----- nvinfo : EIATTR_MIN_STACK_SIZE
	.align		4
.L_889:
        /*1434*/ 	.byte	0x04, 0x12
        /*1436*/ 	.short	(.L_891 - .L_890)
	.align		4
.L_890:
        /*1438*/ 	.word	index@(_Z25selective_scan_fwd_kernelI32Selective_Scan_fwd_kernel_traitsILi64ELi16ELi1ELb1ELb1ELb1ELb1EN3c108BFloat16EfEEv13SSMParamsBase)
        /*143c*/ 	.word	0x00000000


	//----- nvinfo : EIATTR_MIN_STACK_SIZE
	.align		4
.L_891:
        /*1440*/ 	.byte	0x04, 0x12
        /*1442*/ 	.short	(.L_893 - .L_892)
	.align		4
.L_892:
        /*1444*/ 	.word	index@(_Z25selective_scan_fwd_kernelI32Selective_Scan_fwd_kernel_traitsILi32ELi16ELi1ELb0ELb0ELb0ELb0EN3c108BFloat16EfEEv13SSMParamsBase)
        /*1448*/ 	.word	0x00000000


	//----- nvinfo : EIATTR_MIN_STACK_SIZE
	.align		4
.L_893:
        /*144c*/ 	.byte	0x04, 0x12
        /*144e*/ 	.short	(.L_895 - .L_894)
	.align		4
.L_894:
        /*1450*/ 	.word	index@(_Z25selective_scan_fwd_kernelI32Selective_Scan_fwd_kernel_traitsILi32ELi16ELi1ELb0ELb0ELb0ELb1EN3c108BFloat16EfEEv13SSMParamsBase)
        /*1454*/ 	.word	0x00000000


	//----- nvinfo : EIATTR_MIN_STACK_SIZE
	.align		4
.L_895:
        /*1458*/ 	.byte	0x04, 0x12
        /*145a*/ 	.short	(.L_897 - .L_896)
	.align		4
.L_896:
        /*145c*/ 	.word	index@(_Z25selective_scan_fwd_kernelI32Selective_Scan_fwd_kernel_traitsILi32ELi16ELi1ELb0ELb0ELb1ELb0EN3c108BFloat16EfEEv13SSMParamsBase)
        /*1460*/ 	.word	0x00000000


	//----- nvinfo : EIATTR_MIN_STACK_SIZE
	.align		4
.L_897:
        /*1464*/ 	.byte	0x04, 0x12
        /*1466*/ 	.short	(.L_899 - .L_898)
	.align		4
.L_898:
        /*1468*/ 	.word	index@(_Z25selective_scan_fwd_kernelI32Selective_Scan_fwd_kernel_traitsILi32ELi16ELi1ELb0ELb0ELb1ELb1EN3c108BFloat16EfEEv13SSMParamsBase)
        /*146c*/ 	.word	0x00000000


	//----- nvinfo : EIATTR_MIN_STACK_SIZE
	.align		4
.L_899:
        /*1470*/ 	.byte	0x04, 0x12
        /*1472*/ 	.short	(.L_901 - .L_900)
	.align		4
.L_900:
        /*1474*/ 	.word	index@(_Z25selective_scan_fwd_kernelI32Selective_Scan_fwd_kernel_traitsILi32ELi16ELi1ELb0ELb1ELb0ELb0EN3c108BFloat16EfEEv13SSMParamsBase)
        /*1478*/ 	.word	0x00000000


	//----- nvinfo : EIATTR_MIN_STACK_SIZE
	.align		4
.L_901:
        /*147c*/ 	.byte	0x04, 0x12
        /*147e*/ 	.short	(.L_903 - .L_902)
	.align		4
.L_902:
        /*1480*/ 	.word	index@(_Z25selective_scan_fwd_kernelI32Selective_Scan_fwd_kernel_traitsILi32ELi16ELi1ELb0ELb1ELb0ELb1EN3c108BFloat16EfEEv13SSMParamsBase)
        /*1484*/ 	.word	0x00000000


	//----- nvinfo : EIATTR_MIN_STACK_SIZE
	.align		4
.L_903:
        /*1488*/ 	.byte	0x04, 0x12
        /*148a*/ 	.short	(.L_905 - .L_904)
	.align		4
.L_904:
        /*148c*/ 	.word	index@(_Z25selective_scan_fwd_kernelI32Selective_Scan_fwd_kernel_traitsILi32ELi16ELi1ELb0ELb1ELb1ELb0EN3c108BFloat16EfEEv13SSMParamsBase)
        /*1490*/ 	.word	0x00000000


	//----- nvinfo : EIATTR_MIN_STACK_SIZE
	.align		4
.L_905:
        /*1494*/ 	.byte	0x04, 0x12
        /*1496*/ 	.short	(.L_907 - .L_906)
	.align		4
.L_906:
        /*1498*/ 	.word	index@(_Z25selective_scan_fwd_kernelI32Selective_Scan_fwd_kernel_traitsILi32ELi16ELi1ELb0ELb1ELb1ELb1EN3c108BFloat16EfEEv13SSMParamsBase)
        /*149c*/ 	.word	0x00000000


	//----- nvinfo : EIATTR_MIN_STACK_SIZE
	.align		4
.L_907:
        /*14a0*/ 	.byte	0x04, 0x12
        /*14a2*/ 	.short	(.L_909 - .L_908)
	.align		4
.L_908:
        /*14a4*/ 	.word	index@(_Z25selective_scan_fwd_kernelI32Selective_Scan_fwd_kernel_traitsILi32ELi16ELi1ELb1ELb0ELb0ELb0EN3c108BFloat16EfEEv13SSMParamsBase)
        /*14a8*/ 	.word	0x00000000


	//----- nvinfo : EIATTR_MIN_STACK_SIZE
	.align		4
.L_909:
        /*14ac*/ 	.byte	0x04, 0x12
        /*14ae*/ 	.short	(.L_911 - .L_910)
	.align		4
.L_910:
        /*14b0*/ 	.word	index@(_Z25selective_scan_fwd_kernelI32Selective_Scan_fwd_kernel_traitsILi32ELi16ELi1ELb1ELb0ELb0ELb1EN3c108BFloat16EfEEv13SSMParamsBase)
        /*14b4*/ 	.word	0x00000000


	//----- nvinfo : EIATTR_MIN_STACK_SIZE
	.align		4
.L_911:
        /*14b8*/ 	.byte	0x04, 0x12
        /*14ba*/ 	.short	(.L_913 - .L_912)
	.align		4
.L_912:
        /*14bc*/ 	.word	index@(_Z25selective_scan_fwd_kernelI32Selective_Scan_fwd_kernel_traitsILi32ELi16ELi1ELb1ELb0ELb1ELb0EN3c108BFloat16EfEEv13SSMParamsBase)
        /*14c0*/ 	.word	0x00000000


	//----- nvinfo : EIATTR_MIN_STACK_SIZE
	.align		4
.L_913:
        /*14c4*/ 	.byte	0x04, 0x12
        /*14c6*/ 	.short	(.L_915 - .L_914)
	.align		4
.L_914:
        /*14c8*/ 	.word	index@(_Z25selective_scan_fwd_kernelI32Selective_Scan_fwd_kernel_traitsILi32ELi16ELi1ELb1ELb0ELb1ELb1EN3c108BFloat16EfEEv13SSMParamsBase)
        /*14cc*/ 	.word	0x00000000


	//----- nvinfo : EIATTR_MIN_STACK_SIZE
	.align		4
.L_915:
        /*14d0*/ 	.byte	0x04, 0x12
        /*14d2*/ 	.short	(.L_917 - .L_916)
	.align		4
.L_916:
        /*14d4*/ 	.word	index@(_Z25selective_scan_fwd_kernelI32Selective_Scan_fwd_kernel_traitsILi32ELi16ELi1ELb1ELb1ELb0ELb0EN3c108BFloat16EfEEv13SSMParamsBase)
        /*14d8*/ 	.word	0x00000000


	//----- nvinfo : EIATTR_MIN_STACK_SIZE
	.align		4
.L_917:
        /*14dc*/ 	.byte	0x04, 0x12
        /*14de*/ 	.short	(.L_919 - .L_918)
	.align		4
.L_918:
        /*14e0*/ 	.word	index@(_Z25selective_scan_fwd_kernelI32Selective_Scan_fwd_kernel_traitsILi32ELi16ELi1ELb1ELb1ELb0ELb1EN3c108BFloat16EfEEv13SSMParamsBase)
        /*14e4*/ 	.word	0x00000000


	//----- nvinfo : EIATTR_MIN_STACK_SIZE
	.align		4
.L_919:
        /*14e8*/ 	.byte	0x04, 0x12
        /*14ea*/ 	.short	(.L_921 - .L_920)
	.align		4
.L_920:
        /*14ec*/ 	.word	index@(_Z25selective_scan_fwd_kernelI32Selective_Scan_fwd_kernel_traitsILi32ELi16ELi1ELb1ELb1ELb1ELb0EN3c108BFloat16EfEEv13SSMParamsBase)
        /*14f0*/ 	.word	0x00000000


	//----- nvinfo : EIATTR_MIN_STACK_SIZE
	.align		4
.L_921:
        /*14f4*/ 	.byte	0x04, 0x12
        /*14f6*/ 	.short	(.L_923 - .L_922)
	.align		4
.L_922:
        /*14f8*/ 	.word	index@(_Z25selective_scan_fwd_kernelI32Selective_Scan_fwd_kernel_traitsILi32ELi16ELi1ELb1ELb1ELb1ELb1EN3c108BFloat16EfEEv13SSMParamsBase)
        /*14fc*/ 	.word	0x00000000


	//----- nvinfo : EIATTR_MIN_STACK_SIZE
	.align		4
.L_923:
        /*1500*/ 	.byte	0x04, 0x12
        /*1502*/ 	.short	(.L_925 - .L_924)
	.align		4
.L_924:
        /*1504*/ 	.word	index@(_Z25selective_scan_fwd_kernelI32Selective_Scan_fwd_kernel_traitsILi32ELi8ELi1ELb0ELb0ELb0ELb0EN3c108BFloat16EfEEv13SSMParamsBase)
        /*1508*/ 	.word	0x00000000


	//----- nvinfo : EIATTR_MIN_STACK_SIZE
	.align		4
.L_925:
        /*150c*/ 	.byte	0x04, 0x12
        /*150e*/ 	.short	(.L_927 - .L_926)
	.align		4
.L_926:
        /*1510*/ 	.word	index@(_Z25selective_scan_fwd_kernelI32Selective_Scan_fwd_kernel_traitsILi32ELi8ELi1ELb0ELb0ELb0ELb1EN3c108BFloat16EfEEv13SSMParamsBase)
        /*1514*/ 	.word	0x00000000


	//----- nvinfo : EIATTR_MIN_STACK_SIZE
	.align		4
.L_927:
        /*1518*/ 	.byte	0x04, 0x12
        /*151a*/ 	.short	(.L_929 - .L_928)
	.align		4
.L_928:
        /*151c*/ 	.word	index@(_Z25selective_scan_fwd_kernelI32Selective_Scan_fwd_kernel_traitsILi32ELi8ELi1ELb0ELb0ELb1ELb0EN3c108BFloat16EfEEv13SSMParamsBase)
        /*1520*/ 	.word	0x00000000


	//----- nvinfo : EIATTR_MIN_STACK_SIZE
	.align		4
.L_929:
        /*1524*/ 	.byte	0x04, 0x12
        /*1526*/ 	.short	(.L_931 - .L_930)
	.align		4
.L_930:
        /*1528*/ 	.word	index@(_Z25selective_scan_fwd_kernelI32Selective_Scan_fwd_kernel_traitsILi32ELi8ELi1ELb0ELb0ELb1ELb1EN3c108BFloat16EfEEv13SSMParamsBase)
        /*152c*/ 	.word	0x00000000


	//----- nvinfo : EIATTR_MIN_STACK_SIZE
	.align		4
.L_931:
        /*1530*/ 	.byte	0x04, 0x12
        /*1532*/ 	.short	(.L_933 - .L_932)
	.align		4
.L_932:
        /*1534*/ 	.word	index@(_Z25selective_scan_fwd_kernelI32Selective_Scan_fwd_kernel_traitsILi32ELi8ELi1ELb0ELb1ELb0ELb0EN3c108BFloat16EfEEv13SSMParamsBase)
        /*1538*/ 	.word	0x00000000


	//----- nvinfo : EIATTR_MIN_STACK_SIZE
	.align		4
.L_933:
        /*153c*/ 	.byte	0x04, 0x12
        /*153e*/ 	.short	(.L_935 - .L_934)
	.align		4
.L_934:
        /*1540*/ 	.word	index@(_Z25selective_scan_fwd_kernelI32Selective_Scan_fwd_kernel_traitsILi32ELi8ELi1ELb0ELb1ELb0ELb1EN3c108BFloat16EfEEv13SSMParamsBase)
        /*1544*/ 	.word	0x00000000


	//----- nvinfo : EIATTR_MIN_STACK_SIZE
	.align		4
.L_935:
        /*1548*/ 	.byte	0x04, 0x12
        /*154a*/ 	.short	(.L_937 - .L_936)
	.align		4
.L_936:
        /*154c*/ 	.word	index@(_Z25selective_scan_fwd_kernelI32Selective_Scan_fwd_kernel_traitsILi32ELi8ELi1ELb0ELb1ELb1ELb0EN3c108BFloat16EfEEv13SSMParamsBase)
        /*1550*/ 	.word	0x00000000


	//----- nvinfo : EIATTR_MIN_STACK_SIZE
	.align		4
.L_937:
        /*1554*/ 	.byte	0x04, 0x12
        /*1556*/ 	.short	(.L_939 - .L_938)
	.align		4
.L_938:
        /*1558*/ 	.word	index@(_Z25selective_scan_fwd_kernelI32Selective_Scan_fwd_kernel_traitsILi32ELi8ELi1ELb0ELb1ELb1ELb1EN3c108BFloat16EfEEv13SSMParamsBase)
        /*155c*/ 	.word	0x00000000


	//----- nvinfo : EIATTR_MIN_STACK_SIZE
	.align		4
.L_939:
        /*1560*/ 	.byte	0x04, 0x12
        /*1562*/ 	.short	(.L_941 - .L_940)
	.align		4
.L_940:
        /*1564*/ 	.word	index@(_Z25selective_scan_fwd_kernelI32Selective_Scan_fwd_kernel_traitsILi32ELi8ELi1ELb1ELb0ELb0ELb0EN3c108BFloat16EfEEv13SSMParamsBase)
        /*1568*/ 	.word	0x00000000


	//----- nvinfo : EIATTR_MIN_STACK_SIZE
	.align		4
.L_941:
        /*156c*/ 	.byte	0x04, 0x12
        /*156e*/ 	.short	(.L_943 - .L_942)
	.align		4
.L_942:
        /*1570*/ 	.word	index@(_Z25selective_scan_fwd_kernelI32Selective_Scan_fwd_kernel_traitsILi32ELi8ELi1ELb1ELb0ELb0ELb1EN3c108BFloat16EfEEv13SSMParamsBase)
        /*1574*/ 	.word	0x00000000


	//----- nvinfo : EIATTR_MIN_STACK_SIZE
	.align		4
.L_943:
        /*1578*/ 	.byte	0x04, 0x12
        /*157a*/ 	.short	(.L_945 - .L_944)
	.align		4
.L_944:
        /*157c*/ 	.word	index@(_Z25selective_scan_fwd_kernelI32Selective_Scan_fwd_kernel_traitsILi32ELi8ELi1ELb1ELb0ELb1ELb0EN3c108BFloat16EfEEv13SSMParamsBase)
        /*1580*/ 	.word	0x00000000


	//----- nvinfo : EIATTR_MIN_STACK_SIZE
	.align		4
.L_945:
        /*1584*/ 	.byte	0x04, 0x12
        /*1586*/ 	.short	(.L_947 - .L_946)
	.align		4
.L_946:
        /*1588*/ 	.word	index@(_Z25selective_scan_fwd_kernelI32Selective_Scan_fwd_kernel_traitsILi32ELi8ELi1ELb1ELb0ELb1ELb1EN3c108BFloat16EfEEv13SSMParamsBase)
        /*158c*/ 	.word	0x00000000


	//----- nvinfo : EIATTR_MIN_STACK_SIZE
	.align		4
.L_947:
        /*1590*/ 	.byte	0x04, 0x12
        /*1592*/ 	.short	(.L_949 - .L_948)
	.align		4
.L_948:
        /*1594*/ 	.word	index@(_Z25selective_scan_fwd_kernelI32Selective_Scan_fwd_kernel_traitsILi32ELi8ELi1ELb1ELb1ELb0ELb0EN3c108BFloat16EfEEv13SSMParamsBase)
        /*1598*/ 	.word	0x00000000


	//----- nvinfo : EIATTR_MIN_STACK_SIZE
	.align		4
.L_949:
        /*159c*/ 	.byte	0x04, 0x12
        /*159e*/ 	.short	(.L_951 - .L_950)
	.align		4
.L_950:
        /*15a0*/ 	.word	index@(_Z25selective_scan_fwd_kernelI32Selective_Scan_fwd_kernel_traitsILi32ELi8ELi1ELb1ELb1ELb0ELb1EN3c108BFloat16EfEEv13SSMParamsBase)
        /*15a4*/ 	.word	0x00000000


	//----- nvinfo : EIATTR_MIN_STACK_SIZE
	.align		4
.L_951:
        /*15a8*/ 	.byte	0x04, 0x12
        /*15aa*/ 	.short	(.L_953 - .L_952)
	.align		4
.L_952:
        /*15ac*/ 	.word	index@(_Z25selective_scan_fwd_kernelI32Selective_Scan_fwd_kernel_traitsILi32ELi8ELi1ELb1ELb1ELb1ELb0EN3c108BFloat16EfEEv13SSMParamsBase)
        /*15b0*/ 	.word	0x00000000


	//----- nvinfo : EIATTR_MIN_STACK_SIZE
	.align		4
.L_953:
        /*15b4*/ 	.byte	0x04, 0x12
        /*15b6*/ 	.short	(.L_955 - .L_954)
	.align		4
.L_954:
        /*15b8*/ 	.word	index@(_Z25selective_scan_fwd_kernelI32Selective_Scan_fwd_kernel_traitsILi32ELi8ELi1ELb1ELb1ELb1ELb1EN3c108BFloat16EfEEv13SSMParamsBase)
        /*15bc*/ 	.word	0x00000000


	//----- nvinfo : EIATTR_MIN_STACK_SIZE
	.align		4
.L_955:
        /*15c0*/ 	.byte	0x04, 0x12
        /*15c2*/ 	.short	(.L_957 - .L_956)
	.align		4
.L_956:
        /*15c4*/ 	.word	index@(_Z25selective_scan_fwd_kernelI32Selective_Scan_fwd_kernel_traitsILi32ELi4ELi1ELb0ELb0ELb0ELb0EN3c108BFloat16EfEEv13SSMParamsBase)
        /*15c8*/ 	.word	0x00000000


	//----- nvinfo : EIATTR_MIN_STACK_SIZE
	.align		4
.L_957:
        /*15cc*/ 	.byte	0x04, 0x12
        /*15ce*/ 	.short	(.L_959 - .L_958)
	.align		4
.L_958:
        /*15d0*/ 	.word	index@(_Z25selective_scan_fwd_kernelI32Selective_Scan_fwd_kernel_traitsILi32ELi4ELi1ELb0ELb0ELb0ELb1EN3c108BFloat16EfEEv13SSMParamsBase)
        /*15d4*/ 	.word	0x00000000


	//----- nvinfo : EIATTR_MIN_STACK_SIZE
	.align		4
.L_959:
        /*15d8*/ 	.byte	0x04, 0x12
        /*15da*/ 	.short	(.L_961 - .L_960)
	.align		4
.L_960:
        /*15dc*/ 	.word	index@(_Z25selective_scan_fwd_kernelI32Selective_Scan_fwd_kernel_traitsILi32ELi4ELi1ELb0ELb0ELb1ELb0EN3c108BFloat16EfEEv13SSMParamsBase)
        /*15e0*/ 	.word	0x00000000


	//----- nvinfo : EIATTR_MIN_STACK_SIZE
	.align		4
.L_961:
        /*15e4*/ 	.byte	0x04, 0x12
        /*15e6*/ 	.short	(.L_963 - .L_962)
	.align		4
.L_962:
        /*15e8*/ 	.word	index@(_Z25selective_scan_fwd_kernelI32Selective_Scan_fwd_kernel_traitsILi32ELi4ELi1ELb0ELb0ELb1ELb1EN3c108BFloat16EfEEv13SSMParamsBase)
        /*15ec*/ 	.word	0x00000000


	//----- nvinfo : EIATTR_MIN_STACK_SIZE
	.align		4
.L_963:
        /*15f0*/ 	.byte	0x04, 0x12
        /*15f2*/ 	.short	(.L_965 - .L_964)
	.align		4
.L_964:
        /*15f4*/ 	.word	index@(_Z25selective_scan_fwd_kernelI32Selective_Scan_fwd_kernel_traitsILi32ELi4ELi1ELb0ELb1ELb0ELb0EN3c108BFloat16EfEEv13SSMParamsBase)
        /*15f8*/ 	.word	0x00000000


	//----- nvinfo : EIATTR_MIN_STACK_SIZE
	.align		4
.L_965:
        /*15fc*/ 	.byte	0x04, 0x12
        /*15fe*/ 	.short	(.L_967 - .L_966)
	.align		4
.L_966:
        /*1600*/ 	.word	index@(_Z25selective_scan_fwd_kernelI32Selective_Scan_fwd_kernel_traitsILi32ELi4ELi1ELb0ELb1ELb0ELb1EN3c108BFloat16EfEEv13SSMParamsBase)
        /*1604*/ 	.word	0x00000000


	//----- nvinfo : EIATTR_MIN_STACK_SIZE
	.align		4
.L_967:
        /*1608*/ 	.byte	0x04, 0x12
        /*160a*/ 	.short	(.L_969 - .L_968)
	.align		4
.L_968:
        /*160c*/ 	.word	index@(_Z25selective_scan_fwd_kernelI32Selective_Scan_fwd_kernel_traitsILi32ELi4ELi1ELb0ELb1ELb1ELb0EN3c108BFloat16EfEEv13SSMParamsBase)
        /*1610*/ 	.word	0x00000000


	//----- nvinfo : EIATTR_MIN_STACK_SIZE
	.align		4
.L_969:
        /*1614*/ 	.byte	0x04, 0x12
        /*1616*/ 	.short	(.L_971 - .L_970)
	.align		4
.L_970:
        /*1618*/ 	.word	index@(_Z25selective_scan_fwd_kernelI32Selective_Scan_fwd_kernel_traitsILi32ELi4ELi1ELb0ELb1ELb1ELb1EN3c108BFloat16EfEEv13SSMParamsBase)
        /*161c*/ 	.word	0x00000000


	//----- nvinfo : EIATTR_MIN_STACK_SIZE
	.align		4
.L_971:
        /*1620*/ 	.byte	0x04, 0x12
        /*1622*/ 	.short	(.L_973 - .L_972)
	.align		4
.L_972:
        /*1624*/ 	.word	index@(_Z25selective_scan_fwd_kernelI32Selective_Scan_fwd_kernel_traitsILi32ELi4ELi1ELb1ELb0ELb0ELb0EN3c108BFloat16EfEEv13SSMParamsBase)
        /*1628*/ 	.word	0x00000000


	//----- nvinfo : EIATTR_MIN_STACK_SIZE
	.align		4
.L_973:
        /*162c*/ 	.byte	0x04, 0x12
        /*162e*/ 	.short	(.L_975 - .L_974)
	.align		4
.L_974:
        /*1630*/ 	.word	index@(_Z25selective_scan_fwd_kernelI32Selective_Scan_fwd_kernel_traitsILi32ELi4ELi1ELb1ELb0ELb0ELb1EN3c108BFloat16EfEEv13SSMParamsBase)
        /*1634*/ 	.word	0x00000000


	//----- nvinfo : EIATTR_MIN_STACK_SIZE
	.align		4
.L_975:
        /*1638*/ 	.byte	0x04, 0x12
        /*163a*/ 	.short	(.L_977 - .L_976)
	.align		4
.L_976:
        /*163c*/ 	.word	index@(_Z25selective_scan_fwd_kernelI32Selective_Scan_fwd_kernel_traitsILi32ELi4ELi1ELb1ELb0ELb1ELb0EN3c108BFloat16EfEEv13SSMParamsBase)
        /*1640*/ 	.word	0x00000000


	//----- nvinfo : EIATTR_MIN_STACK_SIZE
	.align		4
.L_977:
        /*1644*/ 	.byte	0x04, 0x12
        /*1646*/ 	.short	(.L_979 - .L_978)
	.align		4
.L_978:
        /*1648*/ 	.word	index@(_Z25selective_scan_fwd_kernelI32Selective_Scan_fwd_kernel_traitsILi32ELi4ELi1ELb1ELb0ELb1ELb1EN3c108BFloat16EfEEv13SSMParamsBase)
        /*164c*/ 	.word	0x00000000


	//----- nvinfo : EIATTR_MIN_STACK_SIZE
	.align		4
.L_979:
        /*1650*/ 	.byte	0x04, 0x12
        /*1652*/ 	.short	(.L_981 - .L_980)
	.align		4
.L_980:
        /*1654*/ 	.word	index@(_Z25selective_scan_fwd_kernelI32Selective_Scan_fwd_kernel_traitsILi32ELi4ELi1ELb1ELb1ELb0ELb0EN3c108BFloat16EfEEv13SSMParamsBase)
        /*1658*/ 	.word	0x00000000


	//----- nvinfo : EIATTR_MIN_STACK_SIZE
	.align		4
.L_981:
        /*165c*/ 	.byte	0x04, 0x12
        /*165e*/ 	.short	(.L_983 - .L_982)
	.align		4
.L_982:
        /*1660*/ 	.word	index@(_Z25selective_scan_fwd_kernelI32Selective_Scan_fwd_kernel_traitsILi32ELi4ELi1ELb1ELb1ELb0ELb1EN3c108BFloat16EfEEv13SSMParamsBase)
        /*1664*/ 	.word	0x00000000


	//----- nvinfo : EIATTR_MIN_STACK_SIZE
	.align		4
.L_983:
        /*1668*/ 	.byte	0x04, 0x12
        /*166a*/ 	.short	(.L_985 - .L_984)
	.align		4
.L_984:
        /*166c*/ 	.word	index@(_Z25selective_scan_fwd_kernelI32Selective_Scan_fwd_kernel_traitsILi32ELi4ELi1ELb1ELb1ELb1ELb0EN3c108BFloat16EfEEv13SSMParamsBase)
        /*1670*/ 	.word	0x00000000


	//----- nvinfo : EIATTR_MIN_STACK_SIZE
	.align		4
.L_985:
        /*1674*/ 	.byte	0x04, 0x12
        /*1676*/ 	.short	(.L_987 - .L_986)
	.align		4
.L_986:
        /*1678*/ 	.word	index@(_Z25selective_scan_fwd_kernelI32Selective_Scan_fwd_kernel_traitsILi32ELi4ELi1ELb1ELb1ELb1ELb1EN3c108BFloat16EfEEv13SSMParamsBase)
        /*167c*/ 	.word	0x00000000
.L_987:


//--------------------- .nv.info._Z25selective_scan_fwd_kernelI32Selective_Scan_fwd_kernel_traitsILi128ELi16ELi1ELb0ELb0ELb0ELb0EN3c108BFloat16ENS1_7complexIfEEEEv13SSMParamsBase --------------------------
	.section	.nv.info._Z25selective_scan_fwd_kernelI32Selective_Scan_fwd_kernel_traitsILi128ELi16ELi1ELb0ELb0ELb0ELb0EN3c108BFloat16ENS1_7complexIfEEEEv13SSMParamsBase,"",@"SHT_CUDA_INFO"
	.sectionflags	@""
	.align	4


	//----- nvinfo : EIATTR_CUDA_API_VERSION
	.align		4
        /*0000*/ 	.byte	0x04, 0x37
        /*0002*/ 	.short	(.L_989 - .L_988)
.L_988:
        /*0004*/ 	.word	0x00000082


	//----- nvinfo : EIATTR_SW2861232_WAR
	.align		4
.L_989:
        /*0008*/ 	.byte	0x01, 0x35
	.zero		2


	//----- nvinfo : EIATTR_PARAM_CBANK
	.align		4
        /*000c*/ 	.byte	0x04, 0x0a
        /*000e*/ 	.short	(.L_991 - .L_990)
	.align		4
.L_990:
        /*0010*/ 	.word	index@(.nv.constant0._Z25selective_scan_fwd_kernelI32Selective_Scan_fwd_kernel_traitsILi128ELi16ELi1ELb0ELb0ELb0ELb0EN3c108BFloat16ENS1_7complexIfEEEEv13SSMParamsBase)
        /*0014*/ 	.short	0x0160
        /*0016*/ 	.short	0x0118


	//----- nvinfo : EIATTR_CBANK_PARAM_SIZE
	.align		4
.L_991:
        /*0018*/ 	.byte	0x03, 0x19
        /*001a*/ 	.short	0x0118


	//----- nvinfo : EIATTR_KPARAM_INFO
	.align		4
        /*001c*/ 	.byte	0x04, 0x17
        /*001e*/ 	.short	(.L_993 - .L_992)
.L_992:
        /*0020*/ 	.word	0x00000000
        /*0024*/ 	.short	0x0000
        /*0026*/ 	.short	0x0000
        /*0028*/ 	.byte	0x00, 0xf0, 0x61, 0x04


	//----- nvinfo : EIATTR_MAXREG_COUNT
	.align		4
.L_993:
        /*002c*/ 	.byte	0x03, 0x1b
        /*002e*/ 	.short	0x00a8


	//----- nvinfo : EIATTR_NUM_BARRIERS
	.align		4
        /*0030*/ 	.byte	0x02, 0x4c
        /*0032*/ 	.byte	0x01
	.zero		1


	//----- nvinfo : EIATTR_MERCURY_ISA_VERSION
	.align		4
        /*0034*/ 	.byte	0x03, 0x5f
        /*0036*/ 	.short	0x0000


	//----- nvinfo : EIATTR_COOP_GROUP_MASK_REGIDS
	.align		4
        /*0038*/ 	.byte	0x04, 0x29
        /*003a*/ 	.short	(.L_995 - .L_994)


	//   ....[0]....
.L_994:
        /*003c*/ 	.word	0xffffffff


	//   ....[1]....
        /*0040*/ 	.word	0xffffffff


	//   ....[2]....
        /*0044*/ 	.word	0xffffffff


	//   ....[3]....
        /*0048*/ 	.word	0xffffffff


	//   ....[4]....
        /*004c*/ 	.word	0xffffffff


	//   ....[5]....
        /*0050*/ 	.word	0xffffffff


	//   ....[6]....
        /*0054*/ 	.word	0xffffffff


	//   ....[7]....
        /*0058*/ 	.word	0xffffffff


	//   ....[8]....
        /*005c*/ 	.word	0xffffffff


	//   ....[9]....
        /*0060*/ 	.word	0xffffffff


	//   ....[10]....
        /*0064*/ 	.word	0xffffffff


	//   ....[11]....
        /*0068*/ 	.word	0xffffffff


	//   ....[12]....
        /*006c*/ 	.word	0xffffffff


	//   ....[13]....
        /*0070*/ 	.word	0xffffffff


	//   ....[14]....
        /*0074*/ 	.word	0xffffffff


	//   ....[15]....
        /*0078*/ 	.word	0xffffffff


	//   ....[16]....
        /*007c*/ 	.word	0xffffffff


	//   ....[17]....
        /*0080*/ 	.word	0xffffffff


	//   ....[18]....
        /*0084*/ 	.word	0xffffffff


	//   ....[19]....
        /*0088*/ 	.word	0xffffffff


	//   ....[20]....
        /*008c*/ 	.word	0xffffffff


	//   ....[21]....
        /*0090*/ 	.word	0xffffffff


	//   ....[22]....
        /*0094*/ 	.word	0xffffffff


	//   ....[23]....
        /*0098*/ 	.word	0xffffffff


	//   ....[24]....
        /*009c*/ 	.word	0xffffffff


	//   ....[25]....
        /*00a0*/ 	.word	0xffffffff


	//   ....[26]....
        /*00a4*/ 	.word	0xffffffff


	//----- nvinfo : EIATTR_COOP_GROUP_INSTR_OFFSETS
	.align		4
.L_995:
        /*00a8*/ 	.byte	0x04, 0x28
        /*00aa*/ 	.short	(.L_997 - .L_996)


	//   ....[0]....
.L_996:
        /*00ac*/ 	.word	0x00000c40


	//   ....[1]....
        /*00b0*/ 	.word	0x00001100


	//   ....[2]....
        /*00b4*/ 	.word	0x000053d0


	//   ....[3]....
        /*00b8*/ 	.word	0x00005400


	//   ....[4]....
        /*00bc*/ 	.word	0x00005430


	//   ....[5]....
        /*00c0*/ 	.word	0x00005440


	//   ....[6]....
        /*00c4*/ 	.word	0x000054d0


	//   ....[7]....
        /*00c8*/ 	.word	0x00005500


	//   ....[8]....
        /*00cc*/ 	.word	0x00005530


	//   ....[9]....
        /*00d0*/ 	.word	0x00005540


	//   ....[10]....
        /*00d4*/ 	.word	0x000055d0


	//   ....[11]....
        /*00d8*/ 	.word	0x00005610


	//   ....[12]....
        /*00dc*/ 	.word	0x00005630


	//   ....[13]....
        /*00e0*/ 	.word	0x00005640


	//   ....[14]....
        /*00e4*/ 	.word	0x000056e0


	//   ....[15]....
        /*00e8*/ 	.word	0x00005720


	//   ....[16]....
        /*00ec*/ 	.word	0x00005730


	//   ....[17]....
        /*00f0*/ 	.word	0x00005740


	//   ....[18]....
        /*00f4*/ 	.word	0x000057f0


	//   ....[19]....
        /*00f8*/ 	.word	0x00005820


	//   ....[20]....
        /*00fc*/ 	.word	0x00005830


	//   ....[21]....
        /*0100*/ 	.word	0x00005840


	//   ....[22]....
        /*0104*/ 	.word	0x00005c90


	//   ....[23]....
        /*0108*/ 	.word	0x00005cc0


	//   ....[24]....
        /*010c*/ 	.word	0x00005ce0


	//   ....[25]....
        /*0110*/ 	.word	0x00005d00


	//   ....[26]....
        /*0114*/ 	.word	0x00006c90


	//----- nvinfo : EIATTR_EXIT_INSTR_OFFSETS
	.align		4
.L_997:
        /*0118*/ 	.byte	0x04, 0x1c
        /*011a*/ 	.short	(.L_999 - .L_998)


	//   ....[0]....
.L_998:
        /*011c*/ 	.word	0x00000150


	//   ....[1]....
        /*0120*/ 	.word	0x00007310


	//----- nvinfo : EIATTR_MAX_THREADS
	.align		4
.L_999:
        /*0124*/ 	.byte	0x04, 0x05
        /*0126*/ 	.short	(.L_1001 - .L_1000)
.L_1000:
        /*0128*/ 	.word	0x00000080
        /*012c*/ 	.word	0x00000001
        /*0130*/ 	.word	0x00000001


	//----- nvinfo : EIATTR_CRS_STACK_SIZE
	.align		4
.L_1001:
        /*0134*/ 	.byte	0x04, 0x1e
        /*0136*/ 	.short	(.L_1003 - .L_1002)
.L_1002:
        /*0138*/ 	.word	0x00000000
.L_1003:


//--------------------- .nv.info._Z25selective_scan_fwd_kernelI32Selective_Scan_fwd_kernel_traitsILi128ELi16ELi1ELb0ELb0ELb0ELb1EN3c108BFloat16ENS1_7complexIfEEEEv13SSMParamsBase --------------------------
	.section	.nv.info._Z25selective_scan_fwd_kernelI32Selective_Scan_fwd_kernel_traitsILi128ELi16ELi1ELb0ELb0ELb0ELb1EN3c108BFloat16ENS1_7complexIfEEEEv13SSMParamsBase,"",@"SHT_CUDA_INFO"
	.sectionflags	@""
	.align	4


	//----- nvinfo : EIATTR_CUDA_API_VERSION
	.align		4
        /*0000*/ 	.byte	0x04, 0x37
        /*0002*/ 	.short	(.L_1005 - .L_1004)
.L_1004:
        /*0004*/ 	.word	0x00000082


	//----- nvinfo : EIATTR_SW2861232_WAR
	.align		4
.L_1005:
        /*0008*/ 	.byte	0x01, 0x35
	.zero		2


	//----- nvinfo : EIATTR_PARAM_CBANK
	.align		4
        /*000c*/ 	.byte	0x04, 0x0a
        /*000e*/ 	.short	(.L_1007 - .L_1006)
	.align		4
.L_1006:
        /*0010*/ 	.word	index@(.nv.constant0._Z25selective_scan_fwd_kernelI32Selective_Scan_fwd_kernel_traitsILi128ELi16ELi1ELb0ELb0ELb0ELb1EN3c108BFloat16ENS1_7complexIfEEEEv13SSMParamsBase)
        /*0014*/ 	.short	0x0160
        /*0016*/ 	.short	0x0118


	//----- nvinfo : EIATTR_CBANK_PARAM_SIZE
	.align		4
.L_1007:
        /*0018*/ 	.byte	0x03, 0x19
        /*001a*/ 	.short	0x0118


	//----- nvinfo : EIATTR_KPARAM_INFO
	.align		4
        /*001c*/ 	.byte	0x04, 0x17
        /*001e*/ 	.short	(.L_1009 - .L_1008)
.L_1008:
        /*0020*/ 	.word	0x00000000
        /*0024*/ 	.short	0x0000
        /*0026*/ 	.short	0x0000
        /*0028*/ 	.byte	0x00, 0xf0, 0x61, 0x04


	//----- nvinfo : EIATTR_MAXREG_COUNT
	.align		4
.L_1009:
        /*002c*/ 	.byte	0x03, 0x1b
        /*002e*/ 	.short	0x00a8


	//----- nvinfo : EIATTR_NUM_BARRIERS
	.align		4
        /*0030*/ 	.byte	0x02, 0x4c
        /*0032*/ 	.byte	0x01
	.zero		1


	//----- nvinfo : EIATTR_MERCURY_ISA_VERSION
	.align		4
        /*0034*/ 	.byte	0x03, 0x5f
        /*0036*/ 	.short	0x0000


	//----- nvinfo : EIATTR_COOP_GROUP_MASK_REGIDS
	.align		4
        /*0038*/ 	.byte	0x04, 0x29
        /*003a*/ 	.short	(.L_1011 - .L_1010)


	//   ....[0]....
.L_1010:
        /*003c*/ 	.word	0xffffffff


	//   ....[1]....
        /*0040*/ 	.word	0xffffffff


	//   ....[2]....
        /*0044*/ 	.word	0xffffffff


	//   ....[3]....
        /*0048*/ 	.word	0xffffffff


	//   ....[4]....
        /*004c*/ 	.word	0xffffffff


	//   ....[5]....
        /*0050*/ 	.word	0xffffffff


	//   ....[6]....
        /*0054*/ 	.word	0xffffffff


	//   ....[7]....
        /*0058*/ 	.word	0xffffffff


	//   ....[8]....
        /*005c*/ 	.word	0xffffffff


	//   ....[9]....
        /*0060*/ 	.word	0xffffffff


	//   ....[10]....
        /*0064*/ 	.word	0xffffffff


	//   ....[11]....
        /*0068*/ 	.word	0xffffffff


	//   ....[12]....
        /*006c*/ 	.word	0xffffffff


	//   ....[13]....
        /*0070*/ 	.word	0xffffffff


	//   ....[14]....
        /*0074*/ 	.word	0xffffffff


	//   ....[15]....
        /*0078*/ 	.word	0xffffffff


	//   ....[16]....
        /*007c*/ 	.word	0xffffffff


	//   ....[17]....
        /*0080*/ 	.word	0xffffffff


	//   ....[18]....
        /*0084*/ 	.word	0xffffffff


	//   ....[19]....
        /*0088*/ 	.word	0xffffffff


	//   ....[20]....
        /*008c*/ 	.word	0xffffffff


	//   ....[21]....
        /*0090*/ 	.word	0xffffffff


	//   ....[22]....
        /*0094*/ 	.word	0xffffffff


	//   ....[23]....
        /*0098*/ 	.word	0xffffffff


	//   ....[24]....
        /*009c*/ 	.word	0xffffffff


	//   ....[25]....
        /*00a0*/ 	.word	0xffffffff


	//   ....[26]....
        /*00a4*/ 	.word	0xffffffff


	//   ....[27]....
        /*00a8*/ 	.word	0xffffffff


	//   ....[28]....
        /*00ac*/ 	.word	0xffffffff


	//----- nvinfo : EIATTR_COOP_GROUP_INSTR_OFFSETS
	.align		4
.L_1011:
        /*00b0*/ 	.byte	0x04, 0x28
        /*00b2*/ 	.short	(.L_1013 - .L_1012)


	//   ....[0]....
.L_1012:
        /*00b4*/ 	.word	0x00000c60


	//   ....[1]....
        /*00b8*/ 	.word	0x00001120


	//   ....[2]....
        /*00bc*/ 	.word	0x000053f0


	//   ....[3]....
        /*00c0*/ 	.word	0x00005420


	//   ....[4]....
        /*00c4*/ 	.word	0x00005450


	//   ....[5]....
        /*00c8*/ 	.word	0x00005460


	//   ....[6]....
        /*00cc*/ 	.word	0x000054f0


	//   ....[7]....
        /*00d0*/ 	.word	0x00005520


	//   ....[8]....
        /*00d4*/ 	.word	0x00005550


	//   ....[9]....
        /*00d8*/ 	.word	0x00005560


	//   ....[10]....
        /*00dc*/ 	.word	0x000055f0


	//   ....[11]....
        /*00e0*/ 	.word	0x00005630


	//   ....[12]....
        /*00e4*/ 	.word	0x00005650


	//   ....[13]....
        /*00e8*/ 	.word	0x00005660


	//   ....[14]....
        /*00ec*/ 	.word	0x00005700


	//   ....[15]....
        /*00f0*/ 	.word	0x00005740


	//   ....[16]....
        /*00f4*/ 	.word	0x00005750


	//   ....[17]....
        /*00f8*/ 	.word	0x00005760


	//   ....[18]....
        /*00fc*/ 	.word	0x00005810


	//   ....[19]....
        /*0100*/ 	.word	0x00005840


	//   ....[20]....
        /*0104*/ 	.word	0x00005850


	//   ....[21]....
        /*0108*/ 	.word	0x00005860


	//   ....[22]....
        /*010c*/ 	.word	0x00005cb0


	//   ....[23]....
        /*0110*/ 	.word	0x00005ce0


	//   ....[24]....
        /*0114*/ 	.word	0x00005d00


	//   ....[25]....
        /*0118*/ 	.word	0x00005d20


	//   ....[26]....
        /*011c*/ 	.word	0x00006d90


	//   ....[27]....
        /*0120*/ 	.word	0x00007990


	//   ....[28]....
        /*0124*/ 	.word	0x000085a0


	//----- nvinfo : EIATTR_EXIT_INSTR_OFFSETS
	.align		4
.L_1013:
        /*0128*/ 	.byte	0x04, 0x1c
        /*012a*/ 	.short	(.L_1015 - .L_1014)


	//   ....[0]....
.L_1014:
        /*012c*/ 	.word	0x000001b0


	//   ....[1]....
        /*0130*/ 	.word	0x00008b10


	//----- nvinfo : EIATTR_MAX_THREADS
	.align		4
.L_1015:
        /*0134*/ 	.byte	0x04, 0x05
        /*0136*/ 	.short	(.L_1017 - .L_1016)
.L_1016:
        /*0138*/ 	.word	0x00000080
        /*013c*/ 	.word	0x00000001
        /*0140*/ 	.word	0x00000001


	//----- nvinfo : EIATTR_CRS_STACK_SIZE
	.align		4
.L_1017:
        /*0144*/ 	.byte	0x04, 0x1e
        /*0146*/ 	.short	(.L_1019 - .L_1018)
.L_1018:
        /*0148*/ 	.word	0x00000000
.L_1019:


//--------------------- .nv.info._Z25selective_scan_fwd_kernelI32Selective_Scan_fwd_kernel_traitsILi128ELi16ELi1ELb0ELb0ELb1ELb0EN3c108BFloat16ENS1_7complexIfEEEEv13SSMParamsBase --------------------------
	.section	.nv.info._Z25selective_scan_fwd_kernelI32Selective_Scan_fwd_kernel_traitsILi128ELi16ELi1ELb0ELb0ELb1ELb0EN3c108BFloat16ENS1_7complexIfEEEEv13SSMParamsBase,"",@"SHT_CUDA_INFO"
	.sectionflags	@""
	.align	4


	//----- nvinfo : EIATTR_CUDA_API_VERSION
	.align		4
        /*0000*/ 	.byte	0x04, 0x37
        /*0002*/ 	.short	(.L_1021 - .L_1020)
.L_1020:
        /*0004*/ 	.word	0x00000082


	//----- nvinfo : EIATTR_SW2861232_WAR
	.align		4
.L_1021:
        /*0008*/ 	.byte	0x01, 0x35
	.zero		2


	//----- nvinfo : EIATTR_PARAM_CBANK
	.align		4
        /*000c*/ 	.byte	0x04, 0x0a
        /*000e*/ 	.short	(.L_1023 - .L_1022)
	.align		4
.L_1022:
        /*0010*/ 	.word	index@(.nv.constant0._Z25selective_scan_fwd_kernelI32Selective_Scan_fwd_kernel_traitsILi128ELi16ELi1ELb0ELb0ELb1ELb0EN3c108BFloat16ENS1_7complexIfEEEEv13SSMParamsBase)
        /*0014*/ 	.short	0x0160
        /*0016*/ 	.short	0x0118


	//----- nvinfo : EIATTR_CBANK_PARAM_SIZE
	.align		4
.L_1023:
        /*0018*/ 	.byte	0x03, 0x19
        /*001a*/ 	.short	0x0118


	//----- nvinfo : EIATTR_KPARAM_INFO
	.align		4
        /*001c*/ 	.byte	0x04, 0x17
        /*001e*/ 	.short	(.L_1025 - .L_1024)
.L_1024:
        /*0020*/ 	.word	0x00000000
        /*0024*/ 	.short	0x0000
        /*0026*/ 	.short	0x0000
        /*0028*/ 	.byte	0x00, 0xf0, 0x61, 0x04


	//----- nvinfo : EIATTR_MAXREG_COUNT
	.align		4
.L_1025:
        /*002c*/ 	.byte	0x03, 0x1b
        /*002e*/ 	.short	0x00a8


	//----- nvinfo : EIATTR_NUM_BARRIERS
	.align		4
        /*0030*/ 	.byte	0x02, 0x4c
        /*0032*/ 	.byte	0x01
	.zero		1


	//----- nvinfo : EIATTR_MERCURY_ISA_VERSION
	.align		4
        /*0034*/ 	.byte	0x03, 0x5f
        /*0036*/ 	.short	0x0000


	//----- nvinfo : EIATTR_COOP_GROUP_MASK_REGIDS
	.align		4
        /*0038*/ 	.byte	0x04, 0x29
        /*003a*/ 	.short	(.L_1027 - .L_1026)


	//   ....[0]....
.L_1026:
        /*003c*/ 	.word	0xffffffff


	//   ....[1]....
        /*0040*/ 	.word	0xffffffff


	//   ....[2]....
        /*0044*/ 	.word	0xffffffff


	//   ....[3]....
        /*0048*/ 	.word	0xffffffff


	//   ....[4]....
        /*004c*/ 	.word	0xffffffff


	//   ....[5]....
        /*0050*/ 	.word	0xffffffff


	//   ....[6]....
        /*0054*/ 	.word	0xffffffff


	//   ....[7]....
        /*0058*/ 	.word	0xffffffff


	//   ....[8]....
        /*005c*/ 	.word	0xffffffff


	//   ....[9]....
        /*0060*/ 	.word	0xffffffff


	//   ....[10]....
        /*0064*/ 	.word	0xffffffff


	//   ....[11]....
        /*0068*/ 	.word	0xffffffff


	//   ....[12]....
        /*006c*/ 	.word	0xffffffff


	//   ....[13]....
        /*0070*/ 	.word	0xffffffff


	//   ....[14]....
        /*0074*/ 	.word	0xffffffff


	//   ....[15]....
        /*0078*/ 	.word	0xffffffff


	//   ....[16]....
        /*007c*/ 	.word	0xffffffff


	//   ....[17]....
        /*0080*/ 	.word	0xffffffff


	//   ....[18]....
        /*0084*/ 	.word	0xffffffff


	//   ....[19]....
        /*0088*/ 	.word	0xffffffff


	//   ....[20]....
        /*008c*/ 	.word	0xffffffff


	//   ....[21]....
        /*0090*/ 	.word	0xffffffff


	//   ....[22]....
        /*0094*/ 	.word	0xffffffff


	//   ....[23]....
        /*0098*/ 	.word	0xffffffff


	//   ....[24]....
        /*009c*/ 	.word	0xffffffff


	//   ....[25]....
        /*00a0*/ 	.word	0xffffffff


	//   ....[26]....
        /*00a4*/ 	.word	0xffffffff


	//   ....[27]....
        /*00a8*/ 	.word	0xffffffff


	//----- nvinfo : EIATTR_COOP_GROUP_INSTR_OFFSETS
	.align		4
.L_1027:
        /*00ac*/ 	.byte	0x04, 0x28
        /*00ae*/ 	.short	(.L_1029 - .L_1028)


	//   ....[0]....
.L_1028:
        /*00b0*/ 	.word	0x000010b0


	//   ....[1]....
        /*00b4*/ 	.word	0x00001570


	//   ....[2]....
        /*00b8*/ 	.word	0x000061f0


	//   ....[3]....
        /*00bc*/ 	.word	0x00006230


	//   ....[4]....
        /*00c0*/ 	.word	0x00006250


	//   ....[5]....
        /*00c4*/ 	.word	0x00006270


	//   ....[6]....
        /*00c8*/ 	.word	0x000064b0


	//   ....[7]....
        /*00cc*/ 	.word	0x000064d0


	//   ....[8]....
        /*00d0*/ 	.word	0x00006500


	//   ....[9]....
        /*00d4*/ 	.word	0x00006510


	//   ....[10]....
        /*00d8*/ 	.word	0x000066e0


	//   ....[11]....
        /*00dc*/ 	.word	0x00006780


	//   ....[12]....
        /*00e0*/ 	.word	0x00006790


	//   ....[13]....
        /*00e4*/ 	.word	0x000067d0


	//   ....[14]....
        /*00e8*/ 	.word	0x00006a30


	//   ....[15]....
        /*00ec*/ 	.word	0x00006a50


	//   ....[16]....
        /*00f0*/ 	.word	0x00006a60


	//   ....[17]....
        /*00f4*/ 	.word	0x00006a70


	//   ....[18]....
        /*00f8*/ 	.word	0x00006b90


	//   ....[19]....
        /*00fc*/ 	.word	0x00006bd0


	//   ....[20]....
        /*0100*/ 	.word	0x00006c00


	//   ....[21]....
        /*0104*/ 	.word	0x00006c20


	//   ....[22]....
        /*0108*/ 	.word	0x00006dc0


	//   ....[23]....
        /*010c*/ 	.word	0x00007330


	//   ....[24]....
        /*0110*/ 	.word	0x00007350


	//   ....[25]....
        /*0114*/ 	.word	0x00007370


	//   ....[26]....
        /*0118*/ 	.word	0x00007390


	//   ....[27]....
        /*011c*/ 	.word	0x00008bd0


	//----- nvinfo : EIATTR_EXIT_INSTR_OFFSETS
	.align		4
.L_1029:
        /*0120*/ 	.byte	0x04, 0x1c
        /*0122*/ 	.short	(.L_1031 - .L_1030)


	//   ....[0]....
.L_1030:
        /*0124*/ 	.word	0x000005b0


	//   ....[1]....
        /*0128*/ 	.word	0x000094b0


	//----- nvinfo : EIATTR_MAX_THREADS
	.align		4
.L_1031:
        /*012c*/ 	.byte	0x04, 0x05
        /*012e*/ 	.short	(.L_1033 - .L_1032)
.L_1032:
        /*0130*/ 	.word	0x00000080
        /*0134*/ 	.word	0x00000001
        /*0138*/ 	.word	0x00000001


	//----- nvinfo : EIATTR_CRS_STACK_SIZE
	.align		4
.L_1033:
        /*013c*/ 	.byte	0x04, 0x1e
        /*013e*/ 	.short	(.L_1035 - .L_1034)
.L_1034:
        /*0140*/ 	.word	0x00000000
.L_1035:


//--------------------- .nv.info._Z25selective_scan_fwd_kernelI32Selective_Scan_fwd_kernel_traitsILi128ELi16ELi1ELb0ELb0ELb1ELb1EN3c108BFloat16ENS1_7complexIfEEEEv13SSMParamsBase --------------------------
	.section	.nv.info._Z25selective_scan_fwd_kernelI32Selective_Scan_fwd_kernel_traitsILi128ELi16ELi1ELb0ELb0ELb1ELb1EN3c108BFloat16ENS1_7complexIfEEEEv13SSMParamsBase,"",@"SHT_CUDA_INFO"
	.sectionflags	@""
	.align	4


	//----- nvinfo : EIATTR_CUDA_API_VERSION
	.align		4
        /*0000*/ 	.byte	0x04, 0x37
        /*0002*/ 	.short	(.L_1037 - .L_1036)
.L_1036:
        /*0004*/ 	.word	0x00000082


	//----- nvinfo : EIATTR_SW2861232_WAR
	.align		4
.L_1037:
        /*0008*/ 	.byte	0x01, 0x35
	.zero		2


	//----- nvinfo : EIATTR_PARAM_CBANK
	.align		4
        /*000c*/ 	.byte	0x04, 0x0a
        /*000e*/ 	.short	(.L_1039 - .L_1038)
	.align		4
.L_1038:
        /*0010*/ 	.word	index@(.nv.constant0._Z25selective_scan_fwd_kernelI32Selective_Scan_fwd_kernel_traitsILi128ELi16ELi1ELb0ELb0ELb1ELb1EN3c108BFloat16ENS1_7complexIfEEEEv13SSMParamsBase)
        /*0014*/ 	.short	0x0160
        /*0016*/ 	.short	0x0118


	//----- nvinfo : EIATTR_CBANK_PARAM_SIZE
	.align		4
.L_1039:
        /*0018*/ 	.byte	0x03, 0x19
        /*001a*/ 	.short	0x0118


	//----- nvinfo : EIATTR_KPARAM_INFO
	.align		4
        /*001c*/ 	.byte	0x04, 0x17
        /*001e*/ 	.short	(.L_1041 - .L_1040)
.L_1040:
        /*0020*/ 	.word	0x00000000
        /*0024*/ 	.short	0x0000
        /*0026*/ 	.short	0x0000
        /*0028*/ 	.byte	0x00, 0xf0, 0x61, 0x04


	//----- nvinfo : EIATTR_MAXREG_COUNT
	.align		4
.L_1041:
        /*002c*/ 	.byte	0x03, 0x1b
        /*002e*/ 	.short	0x00a8


	//----- nvinfo : EIATTR_NUM_BARRIERS
	.align		4
        /*0030*/ 	.byte	0x02, 0x4c
        /*0032*/ 	.byte	0x01
	.zero		1


	//----- nvinfo : EIATTR_MERCURY_ISA_VERSION
	.align		4
        /*0034*/ 	.byte	0x03, 0x5f
        /*0036*/ 	.short	0x0000


	//----- nvinfo : EIATTR_COOP_GROUP_MASK_REGIDS
	.align		4
        /*0038*/ 	.byte	0x04, 0x29
        /*003a*/ 	.short	(.L_1043 - .L_1042)


	//   ....[0]....
.L_1042:
        /*003c*/ 	.word	0xffffffff


	//   ....[1]....
        /*0040*/ 	.word	0xffffffff


	//   ....[2]....
        /*0044*/ 	.word	0xffffffff


	//   ....[3]....
        /*0048*/ 	.word	0xffffffff


	//   ....[4]....
        /*004c*/ 	.word	0xffffffff


	//   ....[5]....
        /*0050*/ 	.word	0xffffffff


	//   ....[6]....
        /*0054*/ 	.word	0xffffffff


	//   ....[7]....
        /*0058*/ 	.word	0xffffffff


	//   ....[8]....
        /*005c*/ 	.word	0xffffffff


	//   ....[9]....
        /*0060*/ 	.word	0xffffffff


	//   ....[10]....
        /*0064*/ 	.word	0xffffffff


	//   ....[11]....
        /*0068*/ 	.word	0xffffffff


	//   ....[12]....
        /*006c*/ 	.word	0xffffffff


	//   ....[13]....
        /*0070*/ 	.word	0xffffffff


	//   ....[14]....
        /*0074*/ 	.word	0xffffffff


	//   ....[15]....
        /*0078*/ 	.word	0xffffffff


	//   ....[16]....
        /*007c*/ 	.word	0xffffffff


	//   ....[17]....
        /*0080*/ 	.word	0xffffffff


	//   ....[18]....
        /*0084*/ 	.word	0xffffffff


	//   ....[19]....
        /*0088*/ 	.word	0xffffffff


	//   ....[20]....
        /*008c*/ 	.word	0xffffffff


	//   ....[21]....
        /*0090*/ 	.word	0xffffffff


	//   ....[22]....
        /*0094*/ 	.word	0xffffffff


	//   ....[23]....
        /*0098*/ 	.word	0xffffffff


	//   ....[24]....
        /*009c*/ 	.word	0xffffffff


	//   ....[25]....
        /*00a0*/ 	.word	0xffffffff


	//   ....[26]....
        /*00a4*/ 	.word	0xffffffff


	//   ....[27]....
        /*00a8*/ 	.word	0xffffffff


	//   ....[28]....
        /*00ac*/ 	.word	0xffffffff


	//   ....[29]....
        /*00b0*/ 	.word	0xffffffff


	//----- nvinfo : EIATTR_COOP_GROUP_INSTR_OFFSETS
	.align		4
.L_1043:
        /*00b4*/ 	.byte	0x04, 0x28
        /*00b6*/ 	.short	(.L_1045 - .L_1044)


	//   ....[0]....
.L_1044:
        /*00b8*/ 	.word	0x000010b0


	//   ....[1]....
        /*00bc*/ 	.word	0x00001570


	//   ....[2]....
        /*00c0*/ 	.word	0x000061f0


	//   ....[3]....
        /*00c4*/ 	.word	0x00006230


	//   ....[4]....
        /*00c8*/ 	.word	0x00006250


	//   ....[5]....
        /*00cc*/ 	.word	0x00006270


	//   ....[6]....
        /*00d0*/ 	.word	0x000064c0


	//   ....[7]....
        /*00d4*/ 	.word	0x000064e0


	//   ....[8]....
        /*00d8*/ 	.word	0x00006500


	//   ....[9]....
        /*00dc*/ 	.word	0x00006510


	//   ....[10]....
        /*00e0*/ 	.word	0x000066e0


	//   ....[11]....
        /*00e4*/ 	.word	0x00006780


	//   ....[12]....
        /*00e8*/ 	.word	0x00006790


	//   ....[13]....
        /*00ec*/ 	.word	0x000067d0


	//   ....[14]....
        /*00f0*/ 	.word	0x00006a30


	//   ....[15]....
        /*00f4*/ 	.word	0x00006a50


	//   ....[16]....
        /*00f8*/ 	.word	0x00006a60


	//   ....[17]....
        /*00fc*/ 	.word	0x00006a70


	//   ....[18]....
        /*0100*/ 	.word	0x00006b80


	//   ....[19]....
        /*0104*/ 	.word	0x00006bd0


	//   ....[20]....
        /*0108*/ 	.word	0x00006c00


	//   ....[21]....
        /*010c*/ 	.word	0x00006c20


	//   ....[22]....
        /*0110*/ 	.word	0x00006dd0


	//   ....[23]....
        /*0114*/ 	.word	0x00007330


	//   ....[24]....
        /*0118*/ 	.word	0x00007350


	//   ....[25]....
        /*011c*/ 	.word	0x00007370


	//   ....[26]....
        /*0120*/ 	.word	0x00007390


	//   ....[27]....
        /*0124*/ 	.word	0x00008e20


	//   ....[28]....
        /*0128*/ 	.word	0x00009a90


	//   ....[29]....
        /*012c*/ 	.word	0x0000a770


	//----- nvinfo : EIATTR_EXIT_INSTR_OFFSETS
	.align		4
.L_1045:
        /*0130*/ 	.byte	0x04, 0x1c
        /*0132*/ 	.short	(.L_1047 - .L_1046)


	//   ....[0]....
.L_1046:
        /*0134*/ 	.word	0x000005b0


	//   ....[1]....
        /*0138*/ 	.word	0x0000ad90


	//----- nvinfo : EIATTR_MAX_THREADS
	.align		4
.L_1047:
        /*013c*/ 	.byte	0x04, 0x05
        /*013e*/ 	.short	(.L_1049 - .L_1048)
.L_1048:
        /*0140*/ 	.word	0x00000080
        /*0144*/ 	.word	0x00000001
        /*0148*/ 	.word	0x00000001


	//----- nvinfo : EIATTR_CRS_STACK_SIZE
	.align		4
.L_1049:
        /*014c*/ 	.byte	0x04, 0x1e
        /*014e*/ 	.short	(.L_1051 - .L_1050)
.L_1050:
        /*0150*/ 	.word	0x00000000
.L_1051:


//--------------------- .nv.info._Z25selective_scan_fwd_kernelI32Selective_Scan_fwd_kernel_traitsILi128ELi16ELi1ELb0ELb1ELb0ELb0EN3c108BFloat16ENS1_7complexIfEEEEv13SSMParamsBase --------------------------
	.section	.nv.info._Z25selective_scan_fwd_kernelI32Selective_Scan_fwd_kernel_traitsILi128ELi16ELi1ELb0ELb1ELb0ELb0EN3c108BFloat16ENS1_7complexIfEEEEv13SSMParamsBase,"",@"SHT_CUDA_INFO"
	.sectionflags	@""
	.align	4


	//----- nvinfo : EIATTR_CUDA_API_VERSION
	.align		4
        /*0000*/ 	.byte	0x04, 0x37
        /*0002*/ 	.short	(.L_1053 - .L_1052)
.L_1052:
        /*0004*/ 	.word	0x00000082


	//----- nvinfo : EIATTR_SW2861232_WAR
	.align		4
.L_1053:
        /*0008*/ 	.byte	0x01, 0x35
	.zero		2


	//----- nvinfo : EIATTR_PARAM_CBANK
	.align		4
        /*000c*/ 	.byte	0x04, 0x0a
        /*000e*/ 	.short	(.L_1055 - .L_1054)
	.align		4
.L_1054:
        /*0010*/ 	.word	index@(.nv.constant0._Z25selective_scan_fwd_kernelI32Selective_Scan_fwd_kernel_traitsILi128ELi16ELi1ELb0ELb1ELb0ELb0EN3c108BFloat16ENS1_7complexIfEEEEv13SSMParamsBase)
        /*0014*/ 	.short	0x0160
        /*0016*/ 	.short	0x0118


	//----- nvinfo : EIATTR_CBANK_PARAM_SIZE
	.align		4
.L_1055:
        /*0018*/ 	.byte	0x03, 0x19
        /*001a*/ 	.short	0x0118


	//----- nvinfo : EIATTR_KPARAM_INFO
	.align		4
        /*001c*/ 	.byte	0x04, 0x17
        /*001e*/ 	.short	(.L_1057 - .L_1056)
.L_1056:
        /*0020*/ 	.word	0x00000000
        /*0024*/ 	.short	0x0000
        /*0026*/ 	.short	0x0000
        /*0028*/ 	.byte	0x00, 0xf0, 0x61, 0x04


	//----- nvinfo : EIATTR_MAXREG_COUNT
	.align		4
.L_1057:
        /*002c*/ 	.byte	0x03, 0x1b
        /*002e*/ 	.short	0x00a8


	//----- nvinfo : EIATTR_NUM_BARRIERS
	.align		4
        /*0030*/ 	.byte	0x02, 0x4c
        /*0032*/ 	.byte	0x01
	.zero		1


	//----- nvinfo : EIATTR_ANNOTATIONS
	.align		4
        /*0034*/ 	.byte	0x04, 0x55
        /*0036*/ 	.short	(.L_1059 - .L_1058)


	//   ....[0]....
.L_1058:
        /*0038*/ 	.word	0x00000001
        /*003c*/ 	.byte	0xf0, 0x05, 0x00, 0x00, 0x01, 0x00, 0x00, 0x00, 0x70, 0x06, 0x00, 0x00, 0x01, 0x00, 0x00, 0x00
        /*004c*/ 	.byte	0x20, 0x07, 0x00, 0x00, 0x01, 0x00, 0x00, 0x00, 0x40, 0x07, 0x00, 0x00, 0x01, 0x00, 0x00, 0x00
        /*005c*/ 	.byte	0x80, 0x8a, 0x00, 0x00, 0x01, 0x00, 0x00, 0x00, 0x90, 0x8a, 0x00, 0x00, 0x01, 0x00, 0x00, 0x00
        /*006c*/ 	.byte	0xd0, 0x8e, 0x00, 0x00, 0x01, 0x00, 0x00, 0x00, 0xe0, 0x8e, 0x00, 0x00


	//----- nvinfo : EIATTR_MERCURY_ISA_VERSION
	.align		4
.L_1059:
        /*0078*/ 	.byte	0x03, 0x5f
        /*007a*/ 	.short	0x0000


	//----- nvinfo : EIATTR_COOP_GROUP_MASK_REGIDS
	.align		4
        /*007c*/ 	.byte	0x04, 0x29
        /*007e*/ 	.short	(.L_1061 - .L_1060)


	//   ....[0]....
.L_1060:
        /*0080*/ 	.word	0xffffffff


	//   ....[1]....
        /*0084*/ 	.word	0xffffffff


	//   ....[2]....
        /*0088*/ 	.word	0xffffffff


	//   ....[3]....
        /*008c*/ 	.word	0xffffffff


	//   ....[4]....
        /*0090*/ 	.word	0xffffffff


	//   ....[5]....
        /*0094*/ 	.word	0xffffffff


	//   ....[6]....
        /*0098*/ 	.word	0xffffffff


	//   ....[7]....
        /*009c*/ 	.word	0xffffffff


	//   ....[8]....
        /*00a0*/ 	.word	0xffffffff


	//   ....[9]....
        /*00a4*/ 	.word	0xffffffff


	//   ....[10]....
        /*00a8*/ 	.word	0xffffffff


	//   ....[11]....
        /*00ac*/ 	.word	0xffffffff


	//   ....[12]....
        /*00b0*/ 	.word	0xffffffff


	//   ....[13]....
        /*00b4*/ 	.word	0xffffffff


	//   ....[14]....
        /*00b8*/ 	.word	0xffffffff


	//   ....[15]....
        /*00bc*/ 	.word	0xffffffff


	//   ....[16]....
        /*00c0*/ 	.word	0xffffffff


	//   ....[17]....
        /*00c4*/ 	.word	0xffffffff


	//   ....[18]....
        /*00c8*/ 	.word	0xffffffff


	//   ....[19]....
        /*00cc*/ 	.word	0xffffffff


	//   ....[20]....
        /*00d0*/ 	.word	0xffffffff


	//   ....[21]....
        /*00d4*/ 	.word	0xffffffff


	//   ....[22]....
        /*00d8*/ 	.word	0xffffffff


	//   ....[23]....
        /*00dc*/ 	.word	0xffffffff


	//   ....[24]....
        /*00e0*/ 	.word	0xffffffff


	//   ....[25]....
        /*00e4*/ 	.word	0xffffffff


	//   ....[26]....
        /*00e8*/ 	.word	0xffffffff


	//   ....[27]....
        /*00ec*/ 	.word	0xffffffff


	//----- nvinfo : EIATTR_COOP_GROUP_INSTR_OFFSETS
	.align		4
.L_1061:
        /*00f0*/ 	.byte	0x04, 0x28
        /*00f2*/ 	.short	(.L_1063 - .L_1062)


	//   ....[0]....
.L_1062:
        /*00f4*/ 	.word	0x000010e0


	//   ....[1]....
        /*00f8*/ 	.word	0x00001500


	//   ....[2]....
        /*00fc*/ 	.word	0x000052d0


	//   ....[3]....
        /*0100*/ 	.word	0x00006e30


	//   ....[4]....
        /*0104*/ 	.word	0x00006e70


	//   ....[5]....
        /*0108*/ 	.word	0x00006ea0


	//   ....[6]....
        /*010c*/ 	.word	0x00006eb0


	//   ....[7]....
        /*0110*/ 	.word	0x00006f60


	//   ....[8]....
        /*0114*/ 	.word	0x00006f90


	//   ....[9]....
        /*0118*/ 	.word	0x00006fa0


	//   ....[10]....
        /*011c*/ 	.word	0x00006fb0


	//   ....[11]....
        /*0120*/ 	.word	0x000070f0


	//   ....[12]....
        /*0124*/ 	.word	0x00007110


	//   ....[13]....
        /*0128*/ 	.word	0x00007160


	//   ....[14]....
        /*012c*/ 	.word	0x00007170


	//   ....[15]....
        /*0130*/ 	.word	0x00007230


	//   ....[16]....
        /*0134*/ 	.word	0x00007250


	//   ....[17]....
        /*0138*/ 	.word	0x00007290


	//   ....[18]....
        /*013c*/ 	.word	0x000072a0


	//   ....[19]....
        /*0140*/ 	.word	0x00007340


	//   ....[20]....
        /*0144*/ 	.word	0x00007370


	//   ....[21]....
        /*0148*/ 	.word	0x00007390


	//   ....[22]....
        /*014c*/ 	.word	0x000073a0


	//   ....[23]....
        /*0150*/ 	.word	0x00007710


	//   ....[24]....
        /*0154*/ 	.word	0x00007730


	//   ....[25]....
        /*0158*/ 	.word	0x00007750


	//   ....[26]....
        /*015c*/ 	.word	0x00007770


	//   ....[27]....
        /*0160*/ 	.word	0x00008810


	//----- nvinfo : EIATTR_EXIT_INSTR_OFFSETS
	.align		4
.L_1063:
        /*0164*/ 	.byte	0x04, 0x1c
        /*0166*/ 	.short	(.L_1065 - .L_1064)


	//   ....[0]....
.L_1064:
        /*0168*/ 	.word	0x00000450


	//   ....[1]....
        /*016c*/ 	.word	0x00008f10


	//----- nvinfo : EIATTR_MAX_THREADS
	.align		4
.L_1065:
        /*0170*/ 	.byte	0x04, 0x05
        /*0172*/ 	.short	(.L_1067 - .L_1066)
.L_1066:
        /*0174*/ 	.word	0x00000080
        /*0178*/ 	.word	0x00000001
        /*017c*/ 	.word	0x00000001


	//----- nvinfo : EIATTR_CRS_STACK_SIZE
	.align		4
.L_1067:
        /*0180*/ 	.byte	0x04, 0x1e
        /*0182*/ 	.short	(.L_1069 - .L_1068)
.L_1068:
        /*0184*/ 	.word	0x00000000
.L_1069:


//--------------------- .nv.info._Z25selective_scan_fwd_kernelI32Selective_Scan_fwd_kernel_traitsILi128ELi16ELi1ELb0ELb1ELb0ELb1EN3c108BFloat16ENS1_7complexIfEEEEv13SSMParamsBase --------------------------
	.section	.nv.info._Z25selective_scan_fwd_kernelI32Selective_Scan_fwd_kernel_traitsILi128ELi16ELi1ELb0ELb1ELb0ELb1EN3c108BFloat16ENS1_7complexIfEEEEv13SSMParamsBase,"",@"SHT_CUDA_INFO"
	.sectionflags	@""
	.align	4


	//----- nvinfo : EIATTR_CUDA_API_VERSION
	.align		4
        /*0000*/ 	.byte	0x04, 0x37
        /*0002*/ 	.short	(.L_1071 - .L_1070)
.L_1070:
        /*0004*/ 	.word	0x00000082


	//----- nvinfo : EIATTR_SW2861232_WAR
	.align		4
.L_1071:
        /*0008*/ 	.byte	0x01, 0x35
	.zero		2


	//----- nvinfo : EIATTR_PARAM_CBANK
	.align		4
        /*000c*/ 	.byte	0x04, 0x0a
        /*000e*/ 	.short	(.L_1073 - .L_1072)
	.align		4
.L_1072:
        /*0010*/ 	.word	index@(.nv.constant0._Z25selective_scan_fwd_kernelI32Selective_Scan_fwd_kernel_traitsILi128ELi16ELi1ELb0ELb1ELb0ELb1EN3c108BFloat16ENS1_7complexIfEEEEv13SSMParamsBase)
        /*0014*/ 	.short	0x0160
        /*0016*/ 	.short	0x0118


	//----- nvinfo : EIATTR_CBANK_PARAM_SIZE
	.align		4
.L_1073:
        /*0018*/ 	.byte	0x03, 0x19
        /*001a*/ 	.short	0x0118


	//----- nvinfo : EIATTR_KPARAM_INFO
	.align		4
        /*001c*/ 	.byte	0x04, 0x17
        /*001e*/ 	.short	(.L_1075 - .L_1074)
.L_1074:
        /*0020*/ 	.word	0x00000000
        /*0024*/ 	.short	0x0000
        /*0026*/ 	.short	0x0000
        /*0028*/ 	.byte	0x00, 0xf0, 0x61, 0x04


	//----- nvinfo : EIATTR_MAXREG_COUNT
	.align		4
.L_1075:
        /*002c*/ 	.byte	0x03, 0x1b
        /*002e*/ 	.short	0x00a8


	//----- nvinfo : EIATTR_NUM_BARRIERS
	.align		4
        /*0030*/ 	.byte	0x02, 0x4c
        /*0032*/ 	.byte	0x01
	.zero		1


	//----- nvinfo : EIATTR_ANNOTATIONS
	.align		4
        /*0034*/ 	.byte	0x04, 0x55
        /*0036*/ 	.short	(.L_1077 - .L_1076)


	//   ....[0]....
.L_1076:
        /*0038*/ 	.word	0x00000001
        /*003c*/ 	.byte	0xd0, 0x05, 0x00, 0x00, 0x01, 0x00, 0x00, 0x00, 0x60, 0x06, 0x00, 0x00, 0x01, 0x00, 0x00, 0x00
        /*004c*/ 	.byte	0xd0, 0x06, 0x00, 0x00, 0x01, 0x00, 0x00, 0x00, 0xe0, 0x06, 0x00, 0x00, 0x01, 0x00, 0x00, 0x00
        /*005c*/ 	.byte	0xc0, 0xa3, 0x00, 0x00, 0x01, 0x00, 0x00, 0x00, 0xd0, 0xa3, 0x00, 0x00, 0x01, 0x00, 0x00, 0x00
        /*006c*/ 	.byte	0x10, 0xa7, 0x00, 0x00, 0x01, 0x00, 0x00, 0x00, 0x20, 0xa7, 0x00, 0x00


	//----- nvinfo : EIATTR_MERCURY_ISA_VERSION
	.align		4
.L_1077:
        /*0078*/ 	.byte	0x03, 0x5f
        /*007a*/ 	.short	0x0000


	//----- nvinfo : EIATTR_COOP_GROUP_MASK_REGIDS
	.align		4
        /*007c*/ 	.byte	0x04, 0x29
        /*007e*/ 	.short	(.L_1079 - .L_1078)


	//   ....[0]....
.L_1078:
        /*0080*/ 	.word	0xffffffff


	//   ....[1]....
        /*0084*/ 	.word	0xffffffff


	//   ....[2]....
        /*0088*/ 	.word	0xffffffff


	//   ....[3]....
        /*008c*/ 	.word	0xffffffff


	//   ....[4]....
        /*0090*/ 	.word	0xffffffff


	//   ....[5]....
        /*0094*/ 	.word	0xffffffff


	//   ....[6]....
        /*0098*/ 	.word	0xffffffff


	//   ....[7]....
        /*009c*/ 	.word	0xffffffff


	//   ....[8]....
        /*00a0*/ 	.word	0xffffffff


	//   ....[9]....
        /*00a4*/ 	.word	0xffffffff


	//   ....[10]....
        /*00a8*/ 	.word	0xffffffff


	//   ....[11]....
        /*00ac*/ 	.word	0xffffffff


	//   ....[12]....
        /*00b0*/ 	.word	0xffffffff


	//   ....[13]....
        /*00b4*/ 	.word	0xffffffff


	//   ....[14]....
        /*00b8*/ 	.word	0xffffffff


	//   ....[15]....
        /*00bc*/ 	.word	0xffffffff


	//   ....[16]....
        /*00c0*/ 	.word	0xffffffff


	//   ....[17]....
        /*00c4*/ 	.word	0xffffffff


	//   ....[18]....
        /*00c8*/ 	.word	0xffffffff


	//   ....[19]....
        /*00cc*/ 	.word	0xffffffff


	//   ....[20]....
        /*00d0*/ 	.word	0xffffffff


	//   ....[21]....
        /*00d4*/ 	.word	0xffffffff


	//   ....[22]....
        /*00d8*/ 	.word	0xffffffff


	//   ....[23]....
        /*00dc*/ 	.word	0xffffffff


	//   ....[24]....
        /*00e0*/ 	.word	0xffffffff


	//   ....[25]....
        /*00e4*/ 	.word	0xffffffff


	//   ....[26]....
        /*00e8*/ 	.word	0xffffffff


	//   ....[27]....
        /*00ec*/ 	.word	0xffffffff


	//   ....[28]....
        /*00f0*/ 	.word	0xffffffff


	//   ....[29]....
        /*00f4*/ 	.word	0xffffffff


	//----- nvinfo : EIATTR_COOP_GROUP_INSTR_OFFSETS
	.align		4
.L_1079:
        /*00f8*/ 	.byte	0x04, 0x28
        /*00fa*/ 	.short	(.L_1081 - .L_1080)


	//   ....[0]....
.L_1080:
        /*00fc*/ 	.word	0x000010e0


	//   ....[1]....
        /*0100*/ 	.word	0x000014f0


	//   ....[2]....
        /*0104*/ 	.word	0x000052c0


	//   ....[3]....
        /*0108*/ 	.word	0x00006e20


	//   ....[4]....
        /*010c*/ 	.word	0x00006e60


	//   ....[5]....
        /*0110*/ 	.word	0x00006e90


	//   ....[6]....
        /*0114*/ 	.word	0x00006ea0


	//   ....[7]....
        /*0118*/ 	.word	0x00006f50


	//   ....[8]....
        /*011c*/ 	.word	0x00006f80


	//   ....[9]....
        /*0120*/ 	.word	0x00006f90


	//   ....[10]....
        /*0124*/ 	.word	0x00006fa0


	//   ....[11]....
        /*0128*/ 	.word	0x000070e0


	//   ....[12]....
        /*012c*/ 	.word	0x00007100


	//   ....[13]....
        /*0130*/ 	.word	0x00007150


	//   ....[14]....
        /*0134*/ 	.word	0x00007160


	//   ....[15]....
        /*0138*/ 	.word	0x00007220


	//   ....[16]....
        /*013c*/ 	.word	0x00007240


	//   ....[17]....
        /*0140*/ 	.word	0x00007280


	//   ....[18]....
        /*0144*/ 	.word	0x00007290


	//   ....[19]....
        /*0148*/ 	.word	0x00007330


	//   ....[20]....
        /*014c*/ 	.word	0x00007360


	//   ....[21]....
        /*0150*/ 	.word	0x00007380


	//   ....[22]....
        /*0154*/ 	.word	0x00007390


	//   ....[23]....
        /*0158*/ 	.word	0x00007700


	//   ....[24]....
        /*015c*/ 	.word	0x00007720


	//   ....[25]....
        /*0160*/ 	.word	0x00007740


	//   ....[26]....
        /*0164*/ 	.word	0x00007760


	//   ....[27]....
        /*0168*/ 	.word	0x00008850


	//   ....[28]....
        /*016c*/ 	.word	0x00009510


	//   ....[29]....
        /*0170*/ 	.word	0x0000a130


	//----- nvinfo : EIATTR_EXIT_INSTR_OFFSETS
	.align		4
.L_1081:
        /*0174*/ 	.byte	0x04, 0x1c
        /*0176*/ 	.short	(.L_1083 - .L_1082)


	//   ....[0]....
.L_1082:
        /*0178*/ 	.word	0x00000450


	//   ....[1]....
        /*017c*/ 	.word	0x0000a750


	//----- nvinfo : EIATTR_MAX_THREADS
	.align		4
.L_1083:
        /*0180*/ 	.byte	0x04, 0x05
        /*0182*/ 	.short	(.L_1085 - .L_1084)
.L_1084:
        /*0184*/ 	.word	0x00000080
        /*0188*/ 	.word	0x00000001
        /*018c*/ 	.word	0x00000001


	//----- nvinfo : EIATTR_CRS_STACK_SIZE
	.align		4
.L_1085:
        /*0190*/ 	.byte	0x04, 0x1e
        /*0192*/ 	.short	(.L_1087 - .L_1086)
.L_1086:
        /*0194*/ 	.word	0x00000000
.L_1087:


//--------------------- .nv.info._Z25selective_scan_fwd_kernelI32Selective_Scan_fwd_kernel_traitsILi128ELi16ELi1ELb0ELb1ELb1ELb0EN3c108BFloat16ENS1_7complexIfEEEEv13SSMParamsBase --------------------------
	.section	.nv.info._Z25selective_scan_fwd_kernelI32Selective_Scan_fwd_kernel_traitsILi128ELi16ELi1ELb0ELb1ELb1ELb0EN3c108BFloat16ENS1_7complexIfEEEEv13SSMParamsBase,"",@"SHT_CUDA_INFO"
	.sectionflags	@""
	.align	4


	//----- nvinfo : EIATTR_CUDA_API_VERSION
	.align		4
        /*0000*/ 	.byte	0x04, 0x37
        /*0002*/ 	.short	(.L_1089 - .L_1088)
.L_1088:
        /*0004*/ 	.word	0x00000082


	//----- nvinfo : EIATTR_SW2861232_WAR
	.align		4
.L_1089:
        /*0008*/ 	.byte	0x01, 0x35
	.zero		2


	//----- nvinfo : EIATTR_PARAM_CBANK
	.align		4
        /*000c*/ 	.byte	0x04, 0x0a
        /*000e*/ 	.short	(.L_1091 - .L_1090)
	.align		4
.L_1090:
        /*0010*/ 	.word	index@(.nv.constant0._Z25selective_scan_fwd_kernelI32Selective_Scan_fwd_kernel_traitsILi128ELi16ELi1ELb0ELb1ELb1ELb0EN3c108BFloat16ENS1_7complexIfEEEEv13SSMParamsBase)
        /*0014*/ 	.short	0x0160
        /*0016*/ 	.short	0x0118


	//----- nvinfo : EIATTR_CBANK_PARAM_SIZE
	.align		4
.L_1091:
        /*0018*/ 	.byte	0x03, 0x19
        /*001a*/ 	.short	0x0118


	//----- nvinfo : EIATTR_KPARAM_INFO
	.align		4
        /*001c*/ 	.byte	0x04, 0x17
        /*001e*/ 	.short	(.L_1093 - .L_1092)
.L_1092:
        /*0020*/ 	.word	0x00000000
        /*0024*/ 	.short	0x0000
        /*0026*/ 	.short	0x0000
        /*0028*/ 	.byte	0x00, 0xf0, 0x61, 0x04


	//----- nvinfo : EIATTR_MAXREG_COUNT
	.align		4
.L_1093:
        /*002c*/ 	.byte	0x03, 0x1b
        /*002e*/ 	.short	0x00a8


	//----- nvinfo : EIATTR_NUM_BARRIERS
	.align		4
        /*0030*/ 	.byte	0x02, 0x4c
        /*0032*/ 	.byte	0x01
	.zero		1


	//----- nvinfo : EIATTR_ANNOTATIONS
	.align		4
        /*0034*/ 	.byte	0x04, 0x55
        /*0036*/ 	.short	(.L_1095 - .L_1094)


	//   ....[0]....
.L_1094:
        /*0038*/ 	.word	0x00000001
        /*003c*/ 	.byte	0x50, 0x40, 0x00, 0x00, 0x01, 0x00, 0x00, 0x00, 0x80, 0x40, 0x00, 0x00, 0x01, 0x00, 0x00, 0x00
        /*004c*/ 	.byte	0xb0, 0x40, 0x00, 0x00, 0x01, 0x00, 0x00, 0x00, 0xe0, 0x40, 0x00, 0x00, 0x01, 0x00, 0x00, 0x00
        /*005c*/ 	.byte	0x30, 0x41, 0x00, 0x00, 0x01, 0x00, 0x00, 0x00, 0x50, 0x41, 0x00, 0x00, 0x01, 0x00, 0x00, 0x00
        /*006c*/ 	.byte	0xf0, 0x41, 0x00, 0x00, 0x01, 0x00, 0x00, 0x00, 0x00, 0x42, 0x00, 0x00, 0x01, 0x00, 0x00, 0x00
        /*007c*/ 	.byte	0x10, 0x42, 0x00, 0x00, 0x01, 0x00, 0x00, 0x00, 0x70, 0x5e, 0x00, 0x00, 0x01, 0x00, 0x00, 0x00
        /*008c*/ 	.byte	0xc0, 0x5e, 0x00, 0x00, 0x01, 0x00, 0x00, 0x00, 0x30, 0x5f, 0x00, 0x00


	//----- nvinfo : EIATTR_MERCURY_ISA_VERSION
	.align		4
.L_1095:
        /*0098*/ 	.byte	0x03, 0x5f
        /*009a*/ 	.short	0x0000


	//----- nvinfo : EIATTR_COOP_GROUP_MASK_REGIDS
	.align		4
        /*009c*/ 	.byte	0x04, 0x29
        /*009e*/ 	.short	(.L_1097 - .L_1096)


	//   ....[0]....
.L_1096:
        /*00a0*/ 	.word	0xffffffff


	//   ....[1]....
        /*00a4*/ 	.word	0xffffffff


	//   ....[2]....
        /*00a8*/ 	.word	0xffffffff


	//   ....[3]....
        /*00ac*/ 	.word	0xffffffff


	//   ....[4]....
        /*00b0*/ 	.word	0xffffffff


	//   ....[5]....
        /*00b4*/ 	.word	0xffffffff


	//   ....[6]....
        /*00b8*/ 	.word	0xffffffff


	//   ....[7]....
        /*00bc*/ 	.word	0xffffffff


	//   ....[8]....
        /*00c0*/ 	.word	0xffffffff


	//   ....[9]....
        /*00c4*/ 	.word	0xffffffff


	//   ....[10]....
        /*00c8*/ 	.word	0xffffffff


	//   ....[11]....
        /*00cc*/ 	.word	0xffffffff


	//   ....[12]....
        /*00d0*/ 	.word	0xffffffff


	//   ....[13]....
        /*00d4*/ 	.word	0xffffffff


	//   ....[14]....
        /*00d8*/ 	.word	0xffffffff


	//   ....[15]....
        /*00dc*/ 	.word	0xffffffff


	//   ....[16]....
        /*00e0*/ 	.word	0xffffffff


	//   ....[17]....
        /*00e4*/ 	.word	0xffffffff


	//   ....[18]....
        /*00e8*/ 	.word	0xffffffff


	//   ....[19]....
        /*00ec*/ 	.word	0xffffffff


	//   ....[20]....
        /*00f0*/ 	.word	0xffffffff


	//   ....[21]....
        /*00f4*/ 	.word	0xffffffff


	//   ....[22]....
        /*00f8*/ 	.word	0xffffffff


	//   ....[23]....
        /*00fc*/ 	.word	0xffffffff


	//   ....[24]....
        /*0100*/ 	.word	0xffffffff


	//   ....[25]....
        /*0104*/ 	.word	0xffffffff


	//   ....[26]....
        /*0108*/ 	.word	0xffffffff


	//   ....[27]....
        /*010c*/ 	.word	0xffffffff


	//   ....[28]....
        /*0110*/ 	.word	0xffffffff


	//----- nvinfo : EIATTR_COOP_GROUP_INSTR_OFFSETS
	.align		4
.L_1097:
        /*0114*/ 	.byte	0x04, 0x28
        /*0116*/ 	.short	(.L_1099 - .L_1098)


	//   ....[0]....
.L_1098:
        /*0118*/ 	.word	0x00001200


	//   ....[1]....
        /*011c*/ 	.word	0x000016d0


	//   ....[2]....
        /*0120*/ 	.word	0x000054c0


	//   ....[3]....
        /*0124*/ 	.word	0x000078b0


	//   ....[4]....
        /*0128*/ 	.word	0x000078d0


	//   ....[5]....
        /*012c*/ 	.word	0x000079a0


	//   ....[6]....
        /*0130*/ 	.word	0x000079c0


	//   ....[7]....
        /*0134*/ 	.word	0x000079f0


	//   ....[8]....
        /*0138*/ 	.word	0x00007a00


	//   ....[9]....
        /*013c*/ 	.word	0x00007a60


	//   ....[10]....
        /*0140*/ 	.word	0x00007a70


	//   ....[11]....
        /*0144*/ 	.word	0x00007b00


	//   ....[12]....
        /*0148*/ 	.word	0x00007b20


	//   ....[13]....
        /*014c*/ 	.word	0x00007b60


	//   ....[14]....
        /*0150*/ 	.word	0x00007b70


	//   ....[15]....
        /*0154*/ 	.word	0x00007c20


	//   ....[16]....
        /*0158*/ 	.word	0x00007c50


	//   ....[17]....
        /*015c*/ 	.word	0x00007c70


	//   ....[18]....
        /*0160*/ 	.word	0x00007c80


	//   ....[19]....
        /*0164*/ 	.word	0x00007d50


	//   ....[20]....
        /*0168*/ 	.word	0x00007da0


	//   ....[21]....
        /*016c*/ 	.word	0x00007de0


	//   ....[22]....
        /*0170*/ 	.word	0x00007e20


	//   ....[23]....
        /*0174*/ 	.word	0x00007fc0


	//   ....[24]....
        /*0178*/ 	.word	0x00008470


	//   ....[25]....
        /*017c*/ 	.word	0x00008490


	//   ....[26]....
        /*0180*/ 	.word	0x000084b0


	//   ....[27]....
        /*0184*/ 	.word	0x000084d0


	//   ....[28]....
        /*0188*/ 	.word	0x00009930


	//----- nvinfo : EIATTR_EXIT_INSTR_OFFSETS
	.align		4
.L_1099:
        /*018c*/ 	.byte	0x04, 0x1c
        /*018e*/ 	.short	(.L_1101 - .L_1100)


	//   ....[0]....
.L_1100:
        /*0190*/ 	.word	0x000006b0


	//   ....[1]....
        /*0194*/ 	.word	0x0000a540


	//----- nvinfo : EIATTR_MAX_THREADS
	.align		4
.L_1101:
        /*0198*/ 	.byte	0x04, 0x05
        /*019a*/ 	.short	(.L_1103 - .L_1102)
.L_1102:
        /*019c*/ 	.word	0x00000080
        /*01a0*/ 	.word	0x00000001
        /*01a4*/ 	.word	0x00000001


	//----- nvinfo : EIATTR_CRS_STACK_SIZE
	.align		4
.L_1103:
        /*01a8*/ 	.byte	0x04, 0x1e
        /*01aa*/ 	.short	(.L_1105 - .L_1104)
.L_1104:
        /*01ac*/ 	.word	0x00000000
.L_1105:


//--------------------- .nv.info._Z25selective_scan_fwd_kernelI32Selective_Scan_fwd_kernel_traitsILi128ELi16ELi1ELb0ELb1ELb1ELb1EN3c108BFloat16ENS1_7complexIfEEEEv13SSMParamsBase --------------------------
	.section	.nv.info._Z25selective_scan_fwd_kernelI32Selective_Scan_fwd_kernel_traitsILi128ELi16ELi1ELb0ELb1ELb1ELb1EN3c108BFloat16ENS1_7complexIfEEEEv13SSMParamsBase,"",@"SHT_CUDA_INFO"
	.sectionflags	@""
	.align	4


	//----- nvinfo : EIATTR_CUDA_API_VERSION
	.align		4
        /*0000*/ 	.byte	0x04, 0x37
        /*0002*/ 	.short	(.L_1107 - .L_1106)
.L_1106:
        /*0004*/ 	.word	0x00000082


	//----- nvinfo : EIATTR_SW2861232_WAR
	.align		4
.L_1107:
        /*0008*/ 	.byte	0x01, 0x35
	.zero		2


	//----- nvinfo : EIATTR_PARAM_CBANK
	.align		4
        /*000c*/ 	.byte	0x04, 0x0a
        /*000e*/ 	.short	(.L_1109 - .L_1108)
	.align		4
.L_1108:
        /*0010*/ 	.word	index@(.nv.constant0._Z25selective_scan_fwd_kernelI32Selective_Scan_fwd_kernel_traitsILi128ELi16ELi1ELb0ELb1ELb1ELb1EN3c108BFloat16ENS1_7complexIfEEEEv13SSMParamsBase)
        /*0014*/ 	.short	0x0160
        /*0016*/ 	.short	0x0118


	//----- nvinfo : EIATTR_CBANK_PARAM_SIZE
	.align		4
.L_1109:
        /*0018*/ 	.byte	0x03, 0x19
        /*001a*/ 	.short	0x0118


	//----- nvinfo : EIATTR_KPARAM_INFO
	.align		4
        /*001c*/ 	.byte	0x04, 0x17
        /*001e*/ 	.short	(.L_1111 - .L_1110)
.L_1110:
        /*0020*/ 	.word	0x00000000
        /*0024*/ 	.short	0x0000
        /*0026*/ 	.short	0x0000
        /*0028*/ 	.byte	0x00, 0xf0, 0x61, 0x04


	//----- nvinfo : EIATTR_MAXREG_COUNT
	.align		4
.L_1111:
        /*002c*/ 	.byte	0x03, 0x1b
        /*002e*/ 	.short	0x00a8


	//----- nvinfo : EIATTR_NUM_BARRIERS
	.align		4
        /*0030*/ 	.byte	0x02, 0x4c
        /*0032*/ 	.byte	0x01
	.zero		1


	//----- nvinfo : EIATTR_ANNOTATIONS
	.align		4
        /*0034*/ 	.byte	0x04, 0x55
        /*0036*/ 	.short	(.L_1113 - .L_1112)


	//   ....[0]....
.L_1112:
        /*0038*/ 	.word	0x00000001
        /*003c*/ 	.byte	0x50, 0x40, 0x00, 0x00, 0x01, 0x00, 0x00, 0x00, 0x80, 0x40, 0x00, 0x00, 0x01, 0x00, 0x00, 0x00
        /*004c*/ 	.byte	0xb0, 0x40, 0x00, 0x00, 0x01, 0x00, 0x00, 0x00, 0xe0, 0x40, 0x00, 0x00, 0x01, 0x00, 0x00, 0x00
        /*005c*/ 	.byte	0x30, 0x41, 0x00, 0x00, 0x01, 0x00, 0x00, 0x00, 0x50, 0x41, 0x00, 0x00, 0x01, 0x00, 0x00, 0x00
        /*006c*/ 	.byte	0xf0, 0x41, 0x00, 0x00, 0x01, 0x00, 0x00, 0x00, 0x00, 0x42, 0x00, 0x00, 0x01, 0x00, 0x00, 0x00
        /*007c*/ 	.byte	0x10, 0x42, 0x00, 0x00, 0x01, 0x00, 0x00, 0x00, 0x70, 0x5e, 0x00, 0x00, 0x01, 0x00, 0x00, 0x00
        /*008c*/ 	.byte	0xc0, 0x5e, 0x00, 0x00, 0x01, 0x00, 0x00, 0x00, 0x30, 0x5f, 0x00, 0x00


	//----- nvinfo : EIATTR_MERCURY_ISA_VERSION
	.align		4
.L_1113:
        /*0098*/ 	.byte	0x03, 0x5f
        /*009a*/ 	.short	0x0000


	//----- nvinfo : EIATTR_COOP_GROUP_MASK_REGIDS
	.align		4
        /*009c*/ 	.byte	0x04, 0x29
        /*009e*/ 	.short	(.L_1115 - .L_1114)


	//   ....[0]....
.L_1114:
        /*00a0*/ 	.word	0xffffffff


	//   ....[1]....
        /*00a4*/ 	.word	0xffffffff


	//   ....[2]....
        /*00a8*/ 	.word	0xffffffff


	//   ....[3]....
        /*00ac*/ 	.word	0xffffffff


	//   ....[4]....
        /*00b0*/ 	.word	0xffffffff


	//   ....[5]....
        /*00b4*/ 	.word	0xffffffff


	//   ....[6]....
        /*00b8*/ 	.word	0xffffffff


	//   ....[7]....
        /*00bc*/ 	.word	0xffffffff


	//   ....[8]....
        /*00c0*/ 	.word	0xffffffff


	//   ....[9]....
        /*00c4*/ 	.word	0xffffffff


	//   ....[10]....
        /*00c8*/ 	.word	0xffffffff


	//   ....[11]....
        /*00cc*/ 	.word	0xffffffff


	//   ....[12]....
        /*00d0*/ 	.word	0xffffffff


	//   ....[13]....
        /*00d4*/ 	.word	0xffffffff


	//   ....[14]....
        /*00d8*/ 	.word	0xffffffff


	//   ....[15]....
        /*00dc*/ 	.word	0xffffffff


	//   ....[16]....
        /*00e0*/ 	.word	0xffffffff


	//   ....[17]....
        /*00e4*/ 	.word	0xffffffff


	//   ....[18]....
        /*00e8*/ 	.word	0xffffffff


	//   ....[19]....
        /*00ec*/ 	.word	0xffffffff


	//   ....[20]....
        /*00f0*/ 	.word	0xffffffff


	//   ....[21]....
        /*00f4*/ 	.word	0xffffffff


	//   ....[22]....
        /*00f8*/ 	.word	0xffffffff


	//   ....[23]....
        /*00fc*/ 	.word	0xffffffff


	//   ....[24]....
        /*0100*/ 	.word	0xffffffff


	//   ....[25]....
        /*0104*/ 	.word	0xffffffff


	//   ....[26]....
        /*0108*/ 	.word	0xffffffff


	//   ....[27]....
        /*010c*/ 	.word	0xffffffff


	//   ....[28]....
        /*0110*/ 	.word	0xffffffff


	//   ....[29]....
        /*0114*/ 	.word	0xffffffff


	//   ....[30]....
        /*0118*/ 	.word	0xffffffff


	//----- nvinfo : EIATTR_COOP_GROUP_INSTR_OFFSETS
	.align		4
.L_1115:
        /*011c*/ 	.byte	0x04, 0x28
        /*011e*/ 	.short	(.L_1117 - .L_1116)


	//   ....[0]....
.L_1116:
        /*0120*/ 	.word	0x00001200


	//   ....[1]....
        /*0124*/ 	.word	0x000016d0


	//   ....[2]....
        /*0128*/ 	.word	0x000054c0


	//   ....[3]....
        /*012c*/ 	.word	0x000078b0


	//   ....[4]....
        /*0130*/ 	.word	0x000078d0


	//   ....[5]....
        /*0134*/ 	.word	0x000079a0


	//   ....[6]....
        /*0138*/ 	.word	0x000079c0


	//   ....[7]....
        /*013c*/ 	.word	0x000079f0


	//   ....[8]....
        /*0140*/ 	.word	0x00007a00


	//   ....[9]....
        /*0144*/ 	.word	0x00007a60


	//   ....[10]....
        /*0148*/ 	.word	0x00007a70


	//   ....[11]....
        /*014c*/ 	.word	0x00007b00


	//   ....[12]....
        /*0150*/ 	.word	0x00007b20


	//   ....[13]....
        /*0154*/ 	.word	0x00007b60


	//   ....[14]....
        /*0158*/ 	.word	0x00007b70


	//   ....[15]....
        /*015c*/ 	.word	0x00007c20


	//   ....[16]....
        /*0160*/ 	.word	0x00007c50


	//   ....[17]....
        /*0164*/ 	.word	0x00007c70


	//   ....[18]....
        /*0168*/ 	.word	0x00007c80


	//   ....[19]....
        /*016c*/ 	.word	0x00007d50


	//   ....[20]....
        /*0170*/ 	.word	0x00007da0


	//   ....[21]....
        /*0174*/ 	.word	0x00007de0


	//   ....[22]....
        /*0178*/ 	.word	0x00007e20


	//   ....[23]....
        /*017c*/ 	.word	0x00007fc0


	//   ....[24]....
        /*0180*/ 	.word	0x00008470


	//   ....[25]....
        /*0184*/ 	.word	0x00008490


	//   ....[26]....
        /*0188*/ 	.word	0x000084b0


	//   ....[27]....
        /*018c*/ 	.word	0x000084d0


	//   ....[28]....
        /*0190*/ 	.word	0x00009d60


	//   ....[29]....
        /*0194*/ 	.word	0x0000a9f0


	//   ....[30]....
        /*0198*/ 	.word	0x0000b6b0


	//----- nvinfo : EIATTR_EXIT_INSTR_OFFSETS
	.align		4
.L_1117:
        /*019c*/ 	.byte	0x04, 0x1c
        /*019e*/ 	.short	(.L_1119 - .L_1118)


	//   ....[0]....
.L_1118:
        /*01a0*/ 	.word	0x000006b0


	//   ....[1]....
        /*01a4*/ 	.word	0x0000bcd0


	//----- nvinfo : EIATTR_MAX_THREADS
	.align		4
.L_1119:
        /*01a8*/ 	.byte	0x04, 0x05
        /*01aa*/ 	.short	(.L_1121 - .L_1120)
.L_1120:
        /*01ac*/ 	.word	0x00000080
        /*01b0*/ 	.word	0x00000001
        /*01b4*/ 	.word	0x00000001


	//----- nvinfo : EIATTR_CRS_STACK_SIZE
	.align		4
.L_1121:
        /*01b8*/ 	.byte	0x04, 0x1e
        /*01ba*/ 	.short	(.L_1123 - .L_1122)
.L_1122:
        /*01bc*/ 	.word	0x00000000
.L_1123:


//--------------------- .nv.info._Z25selective_scan_fwd_kernelI32Selective_Scan_fwd_kernel_traitsILi128ELi16ELi1ELb1ELb0ELb0ELb0EN3c108BFloat16ENS1_7complexIfEEEEv13SSMParamsBase --------------------------
	.section	.nv.info._Z25selective_scan_fwd_kernelI32Selective_Scan_fwd_kernel_traitsILi128ELi16ELi1ELb1ELb0ELb0ELb0EN3c108BFloat16ENS1_7complexIfEEEEv13SSMParamsBase,"",@"SHT_CUDA_INFO"
	.sectionflags	@""
	.align	4


	//----- nvinfo : EIATTR_CUDA_API_VERSION
	.align		4
        /*0000*/ 	.byte	0x04, 0x37
        /*0002*/ 	.short	(.L_1125 - .L_1124)
.L_1124:
        /*0004*/ 	.word	0x00000082


	//----- nvinfo : EIATTR_SW2861232_WAR
	.align		4
.L_1125:
        /*0008*/ 	.byte	0x01, 0x35
	.zero		2


	//----- nvinfo : EIATTR_PARAM_CBANK
	.align		4
        /*000c*/ 	.byte	0x04, 0x0a
        /*000e*/ 	.short	(.L_1127 - .L_1126)
	.align		4
.L_1126:
        /*0010*/ 	.word	index@(.nv.constant0._Z25selective_scan_fwd_kernelI32Selective_Scan_fwd_kernel_traitsILi128ELi16ELi1ELb1ELb0ELb0ELb0EN3c108BFloat16ENS1_7complexIfEEEEv13SSMParamsBase)
        /*0014*/ 	.short	0x0160
        /*0016*/ 	.short	0x0118


	//----- nvinfo : EIATTR_CBANK_PARAM_SIZE
	.align		4
.L_1127:
        /*0018*/ 	.byte	0x03, 0x19
        /*001a*/ 	.short	0x0118


	//----- nvinfo : EIATTR_KPARAM_INFO
	.align		4
        /*001c*/ 	.byte	0x04, 0x17
        /*001e*/ 	.short	(.L_1129 - .L_1128)
.L_1128:
        /*0020*/ 	.word	0x00000000
        /*0024*/ 	.short	0x0000
        /*0026*/ 	.short	0x0000
        /*0028*/ 	.byte	0x00, 0xf0, 0x61, 0x04


	//----- nvinfo : EIATTR_MAXREG_COUNT
	.align		4
.L_1129:
        /*002c*/ 	.byte	0x03, 0x1b
        /*002e*/ 	.short	0x00a8


	//----- nvinfo : EIATTR_NUM_BARRIERS
	.align		4
        /*0030*/ 	.byte	0x02, 0x4c
        /*0032*/ 	.byte	0x01
	.zero		1


	//----- nvinfo : EIATTR_MERCURY_ISA_VERSION
	.align		4
        /*0034*/ 	.byte	0x03, 0x5f
        /*0036*/ 	.short	0x0000


	//----- nvinfo : EIATTR_COOP_GROUP_MASK_REGIDS
	.align		4
        /*0038*/ 	.byte	0x04, 0x29
        /*003a*/ 	.short	(.L_1131 - .L_1130)


	//   ....[0]....
.L_1130:
        /*003c*/ 	.word	0xffffffff


	//   ....[1]....
        /*0040*/ 	.word	0xffffffff


	//   ....[2]....
        /*0044*/ 	.word	0xffffffff


	//   ....[3]....
        /*0048*/ 	.word	0xffffffff


	//   ....[4]....
        /*004c*/ 	.word	0xffffffff


	//   ....[5]....
        /*0050*/ 	.word	0xffffffff


	//   ....[6]....
        /*0054*/ 	.word	0xffffffff


	//   ....[7]....
        /*0058*/ 	.word	0xffffffff


	//   ....[8]....
        /*005c*/ 	.word	0xffffffff


	//   ....[9]....
        /*0060*/ 	.word	0xffffffff


	//   ....[10]....
        /*0064*/ 	.word	0xffffffff


	//   ....[11]....
        /*0068*/ 	.word	0xffffffff


	//   ....[12]....
        /*006c*/ 	.word	0xffffffff


	//   ....[13]....
        /*0070*/ 	.word	0xffffffff


	//   ....[14]....
        /*0074*/ 	.word	0xffffffff


	//   ....[15]....
        /*0078*/ 	.word	0xffffffff


	//   ....[16]....
        /*007c*/ 	.word	0xffffffff


	//   ....[17]....
        /*0080*/ 	.word	0xffffffff


	//   ....[18]....
        /*0084*/ 	.word	0xffffffff


	//   ....[19]....
        /*0088*/ 	.word	0xffffffff


	//   ....[20]....
        /*008c*/ 	.word	0xffffffff


	//   ....[21]....
        /*0090*/ 	.word	0xffffffff


	//   ....[22]....
        /*0094*/ 	.word	0xffffffff


	//   ....[23]....
        /*0098*/ 	.word	0xffffffff


	//   ....[24]....
        /*009c*/ 	.word	0xffffffff


	//   ....[25]....
        /*00a0*/ 	.word	0xffffffff


	//   ....[26]....
        /*00a4*/ 	.word	0xffffffff


	//----- nvinfo : EIATTR_COOP_GROUP_INSTR_OFFSETS
	.align		4
.L_1131:
        /*00a8*/ 	.byte	0x04, 0x28
        /*00aa*/ 	.short	(.L_1133 - .L_1132)


	//   ....[0]....
.L_1132:
        /*00ac*/ 	.word	0x000003d0


	//   ....[1]....
        /*00b0*/ 	.word	0x00000490


	//   ....[2]....
        /*00b4*/ 	.word	0x00004120


	//   ....[3]....
        /*00b8*/ 	.word	0x00004150


	//   ....[4]....
        /*00bc*/ 	.word	0x00004190


	//   ....[5]....
        /*00c0*/ 	.word	0x000041a0


	//   ....[6]....
        /*00c4*/ 	.word	0x00004230


	//   ....[7]....
        /*00c8*/ 	.word	0x00004260


	//   ....[8]....
        /*00cc*/ 	.word	0x00004290


	//   ....[9]....
        /*00d0*/ 	.word	0x000042a0


	//   ....[10]....
        /*00d4*/ 	.word	0x00004350


	//   ....[11]....
        /*00d8*/ 	.word	0x00004370


	//   ....[12]....
        /*00dc*/ 	.word	0x00004390


	//   ....[13]....
        /*00e0*/ 	.word	0x000043a0


	//   ....[14]....
        /*00e4*/ 	.word	0x00004450


	//   ....[15]....
        /*00e8*/ 	.word	0x00004480


	//   ....[16]....
        /*00ec*/ 	.word	0x00004490


	//   ....[17]....
        /*00f0*/ 	.word	0x000044a0


	//   ....[18]....
        /*00f4*/ 	.word	0x00004550


	//   ....[19]....
        /*00f8*/ 	.word	0x00004580


	//   ....[20]....
        /*00fc*/ 	.word	0x00004590


	//   ....[21]....
        /*0100*/ 	.word	0x000045a0


	//   ....[22]....
        /*0104*/ 	.word	0x00004950


	//   ....[23]....
        /*0108*/ 	.word	0x00004a00


	//   ....[24]....
        /*010c*/ 	.word	0x00004a20


	//   ....[25]....
        /*0110*/ 	.word	0x00004a40


	//   ....[26]....
        /*0114*/ 	.word	0x000058e0


	//----- nvinfo : EIATTR_EXIT_INSTR_OFFSETS
	.align		4
.L_1133:
        /*0118*/ 	.byte	0x04, 0x1c
        /*011a*/ 	.short	(.L_1135 - .L_1134)


	//   ....[0]....
.L_1134:
        /*011c*/ 	.word	0x00000160


	//   ....[1]....
        /*0120*/ 	.word	0x00005a40


	//----- nvinfo : EIATTR_MAX_THREADS
	.align		4
.L_1135:
        /*0124*/ 	.byte	0x04, 0x05
        /*0126*/ 	.short	(.L_1137 - .L_1136)
.L_1136:
        /*0128*/ 	.word	0x00000080
        /*012c*/ 	.word	0x00000001
        /*0130*/ 	.word	0x00000001


	//----- nvinfo : EIATTR_CRS_STACK_SIZE
	.align		4
.L_1137:
        /*0134*/ 	.byte	0x04, 0x1e
        /*0136*/ 	.short	(.L_1139 - .L_1138)
.L_1138:
        /*0138*/ 	.word	0x00000000
.L_1139:


//--------------------- .nv.info._Z25selective_scan_fwd_kernelI32Selective_Scan_fwd_kernel_traitsILi128ELi16ELi1ELb1ELb0ELb0ELb1EN3c108BFloat16ENS1_7complexIfEEEEv13SSMParamsBase --------------------------
	.section	.nv.info._Z25selective_scan_fwd_kernelI32Selective_Scan_fwd_kernel_traitsILi128ELi16ELi1ELb1ELb0ELb0ELb1EN3c108BFloat16ENS1_7complexIfEEEEv13SSMParamsBase,"",@"SHT_CUDA_INFO"
	.sectionflags	@""
	.align	4


	//----- nvinfo : EIATTR_CUDA_API_VERSION
	.align		4
        /*0000*/ 	.byte	0x04, 0x37
        /*0002*/ 	.short	(.L_1141 - .L_1140)
.L_1140:
        /*0004*/ 	.word	0x00000082


	//----- nvinfo : EIATTR_SW2861232_WAR
	.align		4
.L_1141:
        /*0008*/ 	.byte	0x01, 0x35
	.zero		2


	//----- nvinfo : EIATTR_PARAM_CBANK
	.align		4
        /*000c*/ 	.byte	0x04, 0x0a
        /*000e*/ 	.short	(.L_1143 - .L_1142)
	.align		4
.L_1142:
        /*0010*/ 	.word	index@(.nv.constant0._Z25selective_scan_fwd_kernelI32Selective_Scan_fwd_kernel_traitsILi128ELi16ELi1ELb1ELb0ELb0ELb1EN3c108BFloat16ENS1_7complexIfEEEEv13SSMParamsBase)
        /*0014*/ 	.short	0x0160
        /*0016*/ 	.short	0x0118


	//----- nvinfo : EIATTR_CBANK_PARAM_SIZE
	.align		4
.L_1143:
        /*0018*/ 	.byte	0x03, 0x19
        /*001a*/ 	.short	0x0118


	//----- nvinfo : EIATTR_KPARAM_INFO
	.align		4
        /*001c*/ 	.byte	0x04, 0x17
        /*001e*/ 	.short	(.L_1145 - .L_1144)
.L_1144:
        /*0020*/ 	.word	0x00000000
        /*0024*/ 	.short	0x0000
        /*0026*/ 	.short	0x0000
        /*0028*/ 	.byte	0x00, 0xf0, 0x61, 0x04


	//----- nvinfo : EIATTR_MAXREG_COUNT
	.align		4
.L_1145:
        /*002c*/ 	.byte	0x03, 0x1b
        /*002e*/ 	.short	0x00a8


	//----- nvinfo : EIATTR_NUM_BARRIERS
	.align		4
        /*0030*/ 	.byte	0x02, 0x4c
        /*0032*/ 	.byte	0x01
	.zero		1


	//----- nvinfo : EIATTR_MERCURY_ISA_VERSION
	.align		4
        /*0034*/ 	.byte	0x03, 0x5f
        /*0036*/ 	.short	0x0000


	//----- nvinfo : EIATTR_COOP_GROUP_MASK_REGIDS
	.align		4
        /*0038*/ 	.byte	0x04, 0x29
        /*003a*/ 	.short	(.L_1147 - .L_1146)


	//   ....[0]....
.L_1146:
        /*003c*/ 	.word	0xffffffff


	//   ....[1]....
        /*0040*/ 	.word	0xffffffff


	//   ....[2]....
        /*0044*/ 	.word	0xffffffff


	//   ....[3]....
        /*0048*/ 	.word	0xffffffff


	//   ....[4]....
        /*004c*/ 	.word	0xffffffff


	//   ....[5]....
        /*0050*/ 	.word	0xffffffff


	//   ....[6]....
        /*0054*/ 	.word	0xffffffff


	//   ....[7]....
        /*0058*/ 	.word	0xffffffff


	//   ....[8]....
        /*005c*/ 	.word	0xffffffff


	//   ....[9]....
        /*0060*/ 	.word	0xffffffff


	//   ....[10]....
        /*0064*/ 	.word	0xffffffff


	//   ....[11]....
        /*0068*/ 	.word	0xffffffff


	//   ....[12]....
        /*006c*/ 	.word	0xffffffff


	//   ....[13]....
        /*0070*/ 	.word	0xffffffff


	//   ....[14]....
        /*0074*/ 	.word	0xffffffff


	//   ....[15]....
        /*0078*/ 	.word	0xffffffff


	//   ....[16]....
        /*007c*/ 	.word	0xffffffff


	//   ....[17]....
        /*0080*/ 	.word	0xffffffff


	//   ....[18]....
        /*0084*/ 	.word	0xffffffff


	//   ....[19]....
        /*0088*/ 	.word	0xffffffff


	//   ....[20]....
        /*008c*/ 	.word	0xffffffff


	//   ....[21]....
        /*0090*/ 	.word	0xffffffff


	//   ....[22]....
        /*0094*/ 	.word	0xffffffff


	//   ....[23]....
        /*0098*/ 	.word	0xffffffff


	//   ....[24]....
        /*009c*/ 	.word	0xffffffff


	//   ....[25]....
        /*00a0*/ 	.word	0xffffffff


	//   ....[26]....
        /*00a4*/ 	.word	0xffffffff


	//   ....[27]....
        /*00a8*/ 	.word	0xffffffff


	//   ....[28]....
        /*00ac*/ 	.word	0xffffffff


	//----- nvinfo : EIATTR_COOP_GROUP_INSTR_OFFSETS
	.align		4
.L_1147:
        /*00b0*/ 	.byte	0x04, 0x28
        /*00b2*/ 	.short	(.L_1149 - .L_1148)


	//   ....[0]....
.L_1148:
        /*00b4*/ 	.word	0x000003d0


	//   ....[1]....
        /*00b8*/ 	.word	0x00000490


	//   ....[2]....
        /*00bc*/ 	.word	0x00004120


	//   ....[3]....
        /*00c0*/ 	.word	0x00004150


	//   ....[4]....
        /*00c4*/ 	.word	0x00004190


	//   ....[5]....
        /*00c8*/ 	.word	0x000041a0


	//   ....[6]....
        /*00cc*/ 	.word	0x00004230


	//   ....[7]....
        /*00d0*/ 	.word	0x00004260


	//   ....[8]....
        /*00d4*/ 	.word	0x00004290


	//   ....[9]....
        /*00d8*/ 	.word	0x000042a0


	//   ....[10]....
        /*00dc*/ 	.word	0x00004350


	//   ....[11]....
        /*00e0*/ 	.word	0x00004370


	//   ....[12]....
        /*00e4*/ 	.word	0x00004390


	//   ....[13]....
        /*00e8*/ 	.word	0x000043a0


	//   ....[14]....
        /*00ec*/ 	.word	0x00004450


	//   ....[15]....
        /*00f0*/ 	.word	0x00004480


	//   ....[16]....
        /*00f4*/ 	.word	0x00004490


	//   ....[17]....
        /*00f8*/ 	.word	0x000044a0


	//   ....[18]....
        /*00fc*/ 	.word	0x00004550


	//   ....[19]....
        /*0100*/ 	.word	0x00004580


	//   ....[20]....
        /*0104*/ 	.word	0x00004590


	//   ....[21]....
        /*0108*/ 	.word	0x000045a0


	//   ....[22]....
        /*010c*/ 	.word	0x00004950


	//   ....[23]....
        /*0110*/ 	.word	0x00004a00


	//   ....[24]....
        /*0114*/ 	.word	0x00004a20


	//   ....[25]....
        /*0118*/ 	.word	0x00004a40


	//   ....[26]....
        /*011c*/ 	.word	0x000058f0


	//   ....[27]....
        /*0120*/ 	.word	0x00005b30


	//   ....[28]....
        /*0124*/ 	.word	0x000063c0


	//----- nvinfo : EIATTR_EXIT_INSTR_OFFSETS
	.align		4
.L_1149:
        /*0128*/ 	.byte	0x04, 0x1c
        /*012a*/ 	.short	(.L_1151 - .L_1150)


	//   ....[0]....
.L_1150:
        /*012c*/ 	.word	0x00000160


	//   ....[1]....
        /*0130*/ 	.word	0x00006430


	//----- nvinfo : EIATTR_MAX_THREADS
	.align		4
.L_1151:
        /*0134*/ 	.byte	0x04, 0x05
        /*0136*/ 	.short	(.L_1153 - .L_1152)
.L_1152:
        /*0138*/ 	.word	0x00000080
        /*013c*/ 	.word	0x00000001
        /*0140*/ 	.word	0x00000001


	//----- nvinfo : EIATTR_CRS_STACK_SIZE
	.align		4
.L_1153:
        /*0144*/ 	.byte	0x04, 0x1e
        /*0146*/ 	.short	(.L_1155 - .L_1154)
.L_1154:
        /*0148*/ 	.word	0x00000000
.L_1155:


//--------------------- .nv.info._Z25selective_scan_fwd_kernelI32Selective_Scan_fwd_kernel_traitsILi128ELi16ELi1ELb1ELb0ELb1ELb0EN3c108BFloat16ENS1_7complexIfEEEEv13SSMParamsBase --------------------------
	.section	.nv.info._Z25selective_scan_fwd_kernelI32Selective_Scan_fwd_kernel_traitsILi128ELi16ELi1ELb1ELb0ELb1ELb0EN3c108BFloat16ENS1_7complexIfEEEEv13SSMParamsBase,"",@"SHT_CUDA_INFO"
	.sectionflags	@""
	.align	4


	//----- nvinfo : EIATTR_CUDA_API_VERSION
	.align		4
        /*0000*/ 	.byte	0x04, 0x37
        /*0002*/ 	.short	(.L_1157 - .L_1156)
.L_1156:
        /*0004*/ 	.word	0x00000082


	//----- nvinfo : EIATTR_SW2861232_WAR
	.align		4
.L_1157:
        /*0008*/ 	.byte	0x01, 0x35
	.zero		2


	//----- nvinfo : EIATTR_PARAM_CBANK
	.align		4
        /*000c*/ 	.byte	0x04, 0x0a
        /*000e*/ 	.short	(.L_1159 - .L_1158)
	.align		4
.L_1158:
        /*0010*/ 	.word	index@(.nv.constant0._Z25selective_scan_fwd_kernelI32Selective_Scan_fwd_kernel_traitsILi128ELi16ELi1ELb1ELb0ELb1ELb0EN3c108BFloat16ENS1_7complexIfEEEEv13SSMParamsBase)
        /*0014*/ 	.short	0x0160
        /*0016*/ 	.short	0x0118


	//----- nvinfo : EIATTR_CBANK_PARAM_SIZE
	.align		4
.L_1159:
        /*0018*/ 	.byte	0x03, 0x19
        /*001a*/ 	.short	0x0118


	//----- nvinfo : EIATTR_KPARAM_INFO
	.align		4
        /*001c*/ 	.byte	0x04, 0x17
        /*001e*/ 	.short	(.L_1161 - .L_1160)
.L_1160:
        /*0020*/ 	.word	0x00000000
        /*0024*/ 	.short	0x0000
        /*0026*/ 	.short	0x0000
        /*0028*/ 	.byte	0x00, 0xf0, 0x61, 0x04


	//----- nvinfo : EIATTR_MAXREG_COUNT
	.align		4
.L_1161:
        /*002c*/ 	.byte	0x03, 0x1b
        /*002e*/ 	.short	0x00a8


	//----- nvinfo : EIATTR_NUM_BARRIERS
	.align		4
        /*0030*/ 	.byte	0x02, 0x4c
        /*0032*/ 	.byte	0x01
	.zero		1


	//----- nvinfo : EIATTR_MERCURY_ISA_VERSION
	.align		4
        /*0034*/ 	.byte	0x03, 0x5f
        /*0036*/ 	.short	0x0000


	//----- nvinfo : EIATTR_COOP_GROUP_MASK_REGIDS
	.align		4
        /*0038*/ 	.byte	0x04, 0x29
        /*003a*/ 	.short	(.L_1163 - .L_1162)


	//   ....[0]....
.L_1162:
        /*003c*/ 	.word	0xffffffff


	//   ....[1]....
        /*0040*/ 	.word	0xffffffff


	//   ....[2]....
        /*0044*/ 	.word	0xffffffff


	//   ....[3]....
        /*0048*/ 	.word	0xffffffff


	//   ....[4]....
        /*004c*/ 	.word	0xffffffff


	//   ....[5]....
        /*0050*/ 	.word	0xffffffff


	//   ....[6]....
        /*0054*/ 	.word	0xffffffff


	//   ....[7]....
        /*0058*/ 	.word	0xffffffff


	//   ....[8]....
        /*005c*/ 	.word	0xffffffff


	//   ....[9]....
        /*0060*/ 	.word	0xffffffff


	//   ....[10]....
        /*0064*/ 	.word	0xffffffff


	//   ....[11]....
        /*0068*/ 	.word	0xffffffff


	//   ....[12]....
        /*006c*/ 	.word	0xffffffff


	//   ....[13]....
        /*0070*/ 	.word	0xffffffff


	//   ....[14]....
        /*0074*/ 	.word	0xffffffff


	//   ....[15]....
        /*0078*/ 	.word	0xffffffff


	//   ....[16]....
        /*007c*/ 	.word	0xffffffff


	//   ....[17]....
        /*0080*/ 	.word	0xffffffff


	//   ....[18]....
        /*0084*/ 	.word	0xffffffff


	//   ....[19]....
        /*0088*/ 	.word	0xffffffff


	//   ....[20]....
        /*008c*/ 	.word	0xffffffff


	//   ....[21]....
        /*0090*/ 	.word	0xffffffff


	//   ....[22]....
        /*0094*/ 	.word	0xffffffff


	//   ....[23]....
        /*0098*/ 	.word	0xffffffff


	//   ....[24]....
        /*009c*/ 	.word	0xffffffff


	//   ....[25]....
        /*00a0*/ 	.word	0xffffffff


	//   ....[26]....
        /*00a4*/ 	.word	0xffffffff


	//   ....[27]....
        /*00a8*/ 	.word	0xffffffff


	//----- nvinfo : EIATTR_COOP_GROUP_INSTR_OFFSETS
	.align		4
.L_1163:
        /*00ac*/ 	.byte	0x04, 0x28
        /*00ae*/ 	.short	(.L_1165 - .L_1164)


	//   ....[0]....
.L_1164:
        /*00b0*/ 	.word	0x000005e0


	//   ....[1]....
        /*00b4*/ 	.word	0x000006a0


	//   ....[2]....
        /*00b8*/ 	.word	0x000043a0


	//   ....[3]....
        /*00bc*/ 	.word	0x000043c0


	//   ....[4]....
        /*00c0*/ 	.word	0x00004400


	//   ....[5]....
        /*00c4*/ 	.word	0x00004410


	//   ....[6]....
        /*00c8*/ 	.word	0x00004470


	//   ....[7]....
        /*00cc*/ 	.word	0x00004530


	//   ....[8]....
        /*00d0*/ 	.word	0x00004560


	//   ....[9]....
        /*00d4*/ 	.word	0x00004590


	//   ....[10]....
        /*00d8*/ 	.word	0x000045a0


	//   ....[11]....
        /*00dc*/ 	.word	0x00004640


	//   ....[12]....
        /*00e0*/ 	.word	0x00004670


	//   ....[13]....
        /*00e4*/ 	.word	0x00004690


	//   ....[14]....
        /*00e8*/ 	.word	0x000046a0


	//   ....[15]....
        /*00ec*/ 	.word	0x00004750


	//   ....[16]....
        /*00f0*/ 	.word	0x00004780


	//   ....[17]....
        /*00f4*/ 	.word	0x00004790


	//   ....[18]....
        /*00f8*/ 	.word	0x000047a0


	//   ....[19]....
        /*00fc*/ 	.word	0x00004840


	//   ....[20]....
        /*0100*/ 	.word	0x00004880


	//   ....[21]....
        /*0104*/ 	.word	0x00004890


	//   ....[22]....
        /*0108*/ 	.word	0x000048a0


	//   ....[23]....
        /*010c*/ 	.word	0x00004a90


	//   ....[24]....
        /*0110*/ 	.word	0x00004aa0


	//   ....[25]....
        /*0114*/ 	.word	0x00004cc0


	//   ....[26]....
        /*0118*/ 	.word	0x00004d00


	//   ....[27]....
        /*011c*/ 	.word	0x00006190


	//----- nvinfo : EIATTR_EXIT_INSTR_OFFSETS
	.align		4
.L_1165:
        /*0120*/ 	.byte	0x04, 0x1c
        /*0122*/ 	.short	(.L_1167 - .L_1166)


	//   ....[0]....
.L_1166:
        /*0124*/ 	.word	0x00000320


	//   ....[1]....
        /*0128*/ 	.word	0x000062e0


	//----- nvinfo : EIATTR_MAX_THREADS
	.align		4
.L_1167:
        /*012c*/ 	.byte	0x04, 0x05
        /*012e*/ 	.short	(.L_1169 - .L_1168)
.L_1168:
        /*0130*/ 	.word	0x00000080
        /*0134*/ 	.word	0x00000001
        /*0138*/ 	.word	0x00000001


	//----- nvinfo : EIATTR_CRS_STACK_SIZE
	.align		4
.L_1169:
        /*013c*/ 	.byte	0x04, 0x1e
        /*013e*/ 	.short	(.L_1171 - .L_1170)
.L_1170:
        /*0140*/ 	.word	0x00000000
.L_1171:


//--------------------- .nv.info._Z25selective_scan_fwd_kernelI32Selective_Scan_fwd_kernel_traitsILi128ELi16ELi1ELb1ELb0ELb1ELb1EN3c108BFloat16ENS1_7complexIfEEEEv13SSMParamsBase --------------------------
	.section	.nv.info._Z25selective_scan_fwd_kernelI32Selective_Scan_fwd_kernel_traitsILi128ELi16ELi1ELb1ELb0ELb1ELb1EN3c108BFloat16ENS1_7complexIfEEEEv13SSMParamsBase,"",@"SHT_CUDA_INFO"
	.sectionflags	@""
	.align	4


	//----- nvinfo : EIATTR_CUDA_API_VERSION
	.align		4
        /*0000*/ 	.byte	0x04, 0x37
        /*0002*/ 	.short	(.L_1173 - .L_1172)
.L_1172:
        /*0004*/ 	.word	0x00000082


	//----- nvinfo : EIATTR_SW2861232_WAR
	.align		4
.L_1173:
        /*0008*/ 	.byte	0x01, 0x35
	.zero		2


	//----- nvinfo : EIATTR_PARAM_CBANK
	.align		4
        /*000c*/ 	.byte	0x04, 0x0a
        /*000e*/ 	.short	(.L_1175 - .L_1174)
	.align		4
.L_1174:
        /*0010*/ 	.word	index@(.nv.constant0._Z25selective_scan_fwd_kernelI32Selective_Scan_fwd_kernel_traitsILi128ELi16ELi1ELb1ELb0ELb1ELb1EN3c108BFloat16ENS1_7complexIfEEEEv13SSMParamsBase)
        /*0014*/ 	.short	0x0160
        /*0016*/ 	.short	0x0118


	//----- nvinfo : EIATTR_CBANK_PARAM_SIZE
	.align		4
.L_1175:
        /*0018*/ 	.byte	0x03, 0x19
        /*001a*/ 	.short	0x0118


	//----- nvinfo : EIATTR_KPARAM_INFO
	.align		4
        /*001c*/ 	.byte	0x04, 0x17
        /*001e*/ 	.short	(.L_1177 - .L_1176)
.L_1176:
        /*0020*/ 	.word	0x00000000
        /*0024*/ 	.short	0x0000
        /*0026*/ 	.short	0x0000
        /*0028*/ 	.byte	0x00, 0xf0, 0x61, 0x04


	//----- nvinfo : EIATTR_MAXREG_COUNT
	.align		4
.L_1177:
        /*002c*/ 	.byte	0x03, 0x1b
        /*002e*/ 	.short	0x00a8


	//----- nvinfo : EIATTR_NUM_BARRIERS
	.align		4
        /*0030*/ 	.byte	0x02, 0x4c
        /*0032*/ 	.byte	0x01
	.zero		1


	//----- nvinfo : EIATTR_MERCURY_ISA_VERSION
	.align		4
        /*0034*/ 	.byte	0x03, 0x5f
        /*0036*/ 	.short	0x0000


	//----- nvinfo : EIATTR_COOP_GROUP_MASK_REGIDS
	.align		4
        /*0038*/ 	.byte	0x04, 0x29
        /*003a*/ 	.short	(.L_1179 - .L_1178)


	//   ....[0]....
.L_1178:
        /*003c*/ 	.word	0xffffffff


	//   ....[1]....
        /*0040*/ 	.word	0xffffffff


	//   ....[2]....
        /*0044*/ 	.word	0xffffffff


	//   ....[3]....
        /*0048*/ 	.word	0xffffffff


	//   ....[4]....
        /*004c*/ 	.word	0xffffffff


	//   ....[5]....
        /*0050*/ 	.word	0xffffffff


	//   ....[6]....
        /*0054*/ 	.word	0xffffffff


	//   ....[7]....
        /*0058*/ 	.word	0xffffffff


	//   ....[8]....
        /*005c*/ 	.word	0xffffffff


	//   ....[9]....
        /*0060*/ 	.word	0xffffffff


	//   ....[10]....
        /*0064*/ 	.word	0xffffffff


	//   ....[11]....
        /*0068*/ 	.word	0xffffffff


	//   ....[12]....
        /*006c*/ 	.word	0xffffffff


	//   ....[13]....
        /*0070*/ 	.word	0xffffffff


	//   ....[14]....
        /*0074*/ 	.word	0xffffffff


	//   ....[15]....
        /*0078*/ 	.word	0xffffffff


	//   ....[16]....
        /*007c*/ 	.word	0xffffffff


	//   ....[17]....
        /*0080*/ 	.word	0xffffffff


	//   ....[18]....
        /*0084*/ 	.word	0xffffffff


	//   ....[19]....
        /*0088*/ 	.word	0xffffffff


	//   ....[20]....
        /*008c*/ 	.word	0xffffffff


	//   ....[21]....
        /*0090*/ 	.word	0xffffffff


	//   ....[22]....
        /*0094*/ 	.word	0xffffffff


	//   ....[23]....
        /*0098*/ 	.word	0xffffffff


	//   ....[24]....
        /*009c*/ 	.word	0xffffffff


	//   ....[25]....
        /*00a0*/ 	.word	0xffffffff


	//   ....[26]....
        /*00a4*/ 	.word	0xffffffff


	//   ....[27]....
        /*00a8*/ 	.word	0xffffffff


	//   ....[28]....
        /*00ac*/ 	.word	0xffffffff


	//   ....[29]....
        /*00b0*/ 	.word	0xffffffff


	//----- nvinfo : EIATTR_COOP_GROUP_INSTR_OFFSETS
	.align		4
.L_1179:
        /*00b4*/ 	.byte	0x04, 0x28
        /*00b6*/ 	.short	(.L_1181 - .L_1180)


	//   ....[0]....
.L_1180:
        /*00b8*/ 	.word	0x000005e0


	//   ....[1]....
        /*00bc*/ 	.word	0x000006a0


	//   ....[2]....
        /*00c0*/ 	.word	0x000043a0


	//   ....[3]....
        /*00c4*/ 	.word	0x000043c0


	//   ....[4]....
        /*00c8*/ 	.word	0x00004400


	//   ....[5]....
        /*00cc*/ 	.word	0x00004410


	//   ....[6]....
        /*00d0*/ 	.word	0x00004470


	//   ....[7]....
        /*00d4*/ 	.word	0x00004530


	//   ....[8]....
        /*00d8*/ 	.word	0x00004560


	//   ....[9]....
        /*00dc*/ 	.word	0x00004590


	//   ....[10]....
        /*00e0*/ 	.word	0x000045a0


	//   ....[11]....
        /*00e4*/ 	.word	0x00004640


	//   ....[12]....
        /*00e8*/ 	.word	0x00004670


	//   ....[13]....
        /*00ec*/ 	.word	0x00004690


	//   ....[14]....
        /*00f0*/ 	.word	0x000046a0


	//   ....[15]....
        /*00f4*/ 	.word	0x00004750


	//   ....[16]....
        /*00f8*/ 	.word	0x00004780


	//   ....[17]....
        /*00fc*/ 	.word	0x00004790


	//   ....[18]....
        /*0100*/ 	.word	0x000047a0


	//   ....[19]....
        /*0104*/ 	.word	0x00004840


	//   ....[20]....
        /*0108*/ 	.word	0x00004880


	//   ....[21]....
        /*010c*/ 	.word	0x00004890


	//   ....[22]....
        /*0110*/ 	.word	0x000048a0


	//   ....[23]....
        /*0114*/ 	.word	0x00004a90


	//   ....[24]....
        /*0118*/ 	.word	0x00004aa0


	//   ....[25]....
        /*011c*/ 	.word	0x00004cc0


	//   ....[26]....
        /*0120*/ 	.word	0x00004d10


	//   ....[27]....
        /*0124*/ 	.word	0x00006180


	//   ....[28]....
        /*0128*/ 	.word	0x000063c0


	//   ....[29]....
        /*012c*/ 	.word	0x00006c50


	//----- nvinfo : EIATTR_EXIT_INSTR_OFFSETS
	.align		4
.L_1181:
        /*0130*/ 	.byte	0x04, 0x1c
        /*0132*/ 	.short	(.L_1183 - .L_1182)


	//   ....[0]....
.L_1182:
        /*0134*/ 	.word	0x00000320


	//   ....[1]....
        /*0138*/ 	.word	0x00006cc0


	//----- nvinfo : EIATTR_MAX_THREADS
	.align		4
.L_1183:
        /*013c*/ 	.byte	0x04, 0x05
        /*013e*/ 	.short	(.L_1185 - .L_1184)
.L_1184:
        /*0140*/ 	.word	0x00000080
        /*0144*/ 	.word	0x00000001
        /*0148*/ 	.word	0x00000001


	//----- nvinfo : EIATTR_CRS_STACK_SIZE
	.align		4
.L_1185:
        /*014c*/ 	.byte	0x04, 0x1e
        /*014e*/ 	.short	(.L_1187 - .L_1186)
.L_1186:
        /*0150*/ 	.word	0x00000000
.L_1187:


//--------------------- .nv.info._Z25selective_scan_fwd_kernelI32Selective_Scan_fwd_kernel_traitsILi128ELi16ELi1ELb1ELb1ELb0ELb0EN3c108BFloat16ENS1_7complexIfEEEEv13SSMParamsBase --------------------------
	.section	.nv.info._Z25selective_scan_fwd_kernelI32Selective_Scan_fwd_kernel_traitsILi128ELi16ELi1ELb1ELb1ELb0ELb0EN3c108BFloat16ENS1_7complexIfEEEEv13SSMParamsBase,"",@"SHT_CUDA_INFO"
	.sectionflags	@""
	.align	4


	//----- nvinfo : EIATTR_CUDA_API_VERSION
	.align		4
        /*0000*/ 	.byte	0x04, 0x37
        /*0002*/ 	.short	(.L_1189 - .L_1188)
.L_1188:
        /*0004*/ 	.word	0x00000082


	//----- nvinfo : EIATTR_SW2861232_WAR
	.align		4
.L_1189:
        /*0008*/ 	.byte	0x01, 0x35
	.zero		2


	//----- nvinfo : EIATTR_PARAM_CBANK
	.align		4
        /*000c*/ 	.byte	0x04, 0x0a
        /*000e*/ 	.short	(.L_1191 - .L_1190)
	.align		4
.L_1190:
        /*0010*/ 	.word	index@(.nv.constant0._Z25selective_scan_fwd_kernelI32Selective_Scan_fwd_kernel_traitsILi128ELi16ELi1ELb1ELb1ELb0ELb0EN3c108BFloat16ENS1_7complexIfEEEEv13SSMParamsBase)
        /*0014*/ 	.short	0x0160
        /*0016*/ 	.short	0x0118


	//----- nvinfo : EIATTR_CBANK_PARAM_SIZE
	.align		4
.L_1191:
        /*0018*/ 	.byte	0x03, 0x19
        /*001a*/ 	.short	0x0118


	//----- nvinfo : EIATTR_KPARAM_INFO
	.align		4
        /*001c*/ 	.byte	0x04, 0x17
        /*001e*/ 	.short	(.L_1193 - .L_1192)
.L_1192:
        /*0020*/ 	.word	0x00000000
        /*0024*/ 	.short	0x0000
        /*0026*/ 	.short	0x0000
        /*0028*/ 	.byte	0x00, 0xf0, 0x61, 0x04


	//----- nvinfo : EIATTR_MAXREG_COUNT
	.align		4
.L_1193:
        /*002c*/ 	.byte	0x03, 0x1b
        /*002e*/ 	.short	0x00a8


	//----- nvinfo : EIATTR_NUM_BARRIERS
	.align		4
        /*0030*/ 	.byte	0x02, 0x4c
        /*0032*/ 	.byte	0x01
	.zero		1


	//----- nvinfo : EIATTR_MERCURY_ISA_VERSION
	.align		4
        /*0034*/ 	.byte	0x03, 0x5f
        /*0036*/ 	.short	0x0000


	//----- nvinfo : EIATTR_COOP_GROUP_MASK_REGIDS
	.align		4
        /*0038*/ 	.byte	0x04, 0x29
        /*003a*/ 	.short	(.L_1195 - .L_1194)


	//   ....[0]....
.L_1194:
        /*003c*/ 	.word	0xffffffff


	//   ....[1]....
        /*0040*/ 	.word	0xffffffff


	//   ....[2]....
        /*0044*/ 	.word	0xffffffff


	//   ....[3]....
        /*0048*/ 	.word	0xffffffff


	//   ....[4]....
        /*004c*/ 	.word	0xffffffff


	//   ....[5]....
        /*0050*/ 	.word	0xffffffff


	//   ....[6]....
        /*0054*/ 	.word	0xffffffff


	//   ....[7]....
        /*0058*/ 	.word	0xffffffff


	//   ....[8]....
        /*005c*/ 	.word	0xffffffff


	//   ....[9]....
        /*0060*/ 	.word	0xffffffff


	//   ....[10]....
        /*0064*/ 	.word	0xffffffff


	//   ....[11]....
        /*0068*/ 	.word	0xffffffff


	//   ....[12]....
        /*006c*/ 	.word	0xffffffff


	//   ....[13]....
        /*0070*/ 	.word	0xffffffff


	//   ....[14]....
        /*0074*/ 	.word	0xffffffff


	//   ....[15]....
        /*0078*/ 	.word	0xffffffff


	//   ....[16]....
        /*007c*/ 	.word	0xffffffff


	//   ....[17]....
        /*0080*/ 	.word	0xffffffff


	//   ....[18]....
        /*0084*/ 	.word	0xffffffff


	//   ....[19]....
        /*0088*/ 	.word	0xffffffff


	//   ....[20]....
        /*008c*/ 	.word	0xffffffff


	//   ....[21]....
        /*0090*/ 	.word	0xffffffff


	//   ....[22]....
        /*0094*/ 	.word	0xffffffff


	//   ....[23]....
        /*0098*/ 	.word	0xffffffff


	//   ....[24]....
        /*009c*/ 	.word	0xffffffff


	//   ....[25]....
        /*00a0*/ 	.word	0xffffffff


	//   ....[26]....
        /*00a4*/ 	.word	0xffffffff


	//   ....[27]....
        /*00a8*/ 	.word	0xffffffff


	//----- nvinfo : EIATTR_COOP_GROUP_INSTR_OFFSETS
	.align		4
.L_1195:
        /*00ac*/ 	.byte	0x04, 0x28
        /*00ae*/ 	.short	(.L_1197 - .L_1196)


	//   ....[0]....
.L_1196:
        /*00b0*/ 	.word	0x000005e0


	//   ....[1]....
        /*00b4*/ 	.word	0x000006a0


	//   ....[2]....
        /*00b8*/ 	.word	0x00003510


	//   ....[3]....
        /*00bc*/ 	.word	0x00004800


	//   ....[4]....
        /*00c0*/ 	.word	0x00004830


	//   ....[5]....
        /*00c4*/ 	.word	0x000048c0


	//   ....[6]....
        /*00c8*/ 	.word	0x000048e0


	//   ....[7]....
        /*00cc*/ 	.word	0x00004960


	//   ....[8]....
        /*00d0*/ 	.word	0x00004990


	//   ....[9]....
        /*00d4*/ 	.word	0x000049d0


	//   ....[10]....
        /*00d8*/ 	.word	0x000049e0


	//   ....[11]....
        /*00dc*/ 	.word	0x00004a60


	//   ....[12]....
        /*00e0*/ 	.word	0x00004aa0


	//   ....[13]....
        /*00e4*/ 	.word	0x00004ac0


	//   ....[14]....
        /*00e8*/ 	.word	0x00004ae0


	//   ....[15]....
        /*00ec*/ 	.word	0x00004b80


	//   ....[16]....
        /*00f0*/ 	.word	0x00004bb0


	//   ....[17]....
        /*00f4*/ 	.word	0x00004bd0


	//   ....[18]....
        /*00f8*/ 	.word	0x00004be0


	//   ....[19]....
        /*00fc*/ 	.word	0x00004c80


	//   ....[20]....
        /*0100*/ 	.word	0x00004cd0


	//   ....[21]....
        /*0104*/ 	.word	0x00004d00


	//   ....[22]....
        /*0108*/ 	.word	0x00004d10


	//   ....[23]....
        /*010c*/ 	.word	0x00004e60


	//   ....[24]....
        /*0110*/ 	.word	0x00004e70


	//   ....[25]....
        /*0114*/ 	.word	0x00005040


	//   ....[26]....
        /*0118*/ 	.word	0x00005070


	//   ....[27]....
        /*011c*/ 	.word	0x00005f90


	//----- nvinfo : EIATTR_EXIT_INSTR_OFFSETS
	.align		4
.L_1197:
        /*0120*/ 	.byte	0x04, 0x1c
        /*0122*/ 	.short	(.L_1199 - .L_1198)


	//   ....[0]....
.L_1198:
        /*0124*/ 	.word	0x00000320


	//   ....[1]....
        /*0128*/ 	.word	0x000060e0


	//----- nvinfo : EIATTR_MAX_THREADS
	.align		4
.L_1199:
        /*012c*/ 	.byte	0x04, 0x05
        /*012e*/ 	.short	(.L_1201 - .L_1200)
.L_1200:
        /*0130*/ 	.word	0x00000080
        /*0134*/ 	.word	0x00000001
        /*0138*/ 	.word	0x00000001


	//----- nvinfo : EIATTR_CRS_STACK_SIZE
	.align		4
.L_1201:
        /*013c*/ 	.byte	0x04, 0x1e
        /*013e*/ 	.short	(.L_1203 - .L_1202)
.L_1202:
        /*0140*/ 	.word	0x00000000
.L_1203:


//--------------------- .nv.info._Z25selective_scan_fwd_kernelI32Selective_Scan_fwd_kernel_traitsILi128ELi16ELi1ELb1ELb1ELb0ELb1EN3c108BFloat16ENS1_7complexIfEEEEv13SSMParamsBase --------------------------
	.section	.nv.info._Z25selective_scan_fwd_kernelI32Selective_Scan_fwd_kernel_traitsILi128ELi16ELi1ELb1ELb1ELb0ELb1EN3c108BFloat16ENS1_7complexIfEEEEv13SSMParamsBase,"",@"SHT_CUDA_INFO"
	.sectionflags	@""
	.align	4


	//----- nvinfo : EIATTR_CUDA_API_VERSION
	.align		4
        /*0000*/ 	.byte	0x04, 0x37
        /*0002*/ 	.short	(.L_1205 - .L_1204)
.L_1204:
        /*0004*/ 	.word	0x00000082


	//----- nvinfo : EIATTR_SW2861232_WAR
	.align		4
.L_1205:
        /*0008*/ 	.byte	0x01, 0x35
	.zero		2


	//----- nvinfo : EIATTR_PARAM_CBANK
	.align		4
        /*000c*/ 	.byte	0x04, 0x0a
        /*000e*/ 	.short	(.L_1207 - .L_1206)
	.align		4
.L_1206:
        /*0010*/ 	.word	index@(.nv.constant0._Z25selective_scan_fwd_kernelI32Selective_Scan_fwd_kernel_traitsILi128ELi16ELi1ELb1ELb1ELb0ELb1EN3c108BFloat16ENS1_7complexIfEEEEv13SSMParamsBase)
        /*0014*/ 	.short	0x0160
        /*0016*/ 	.short	0x0118


	//----- nvinfo : EIATTR_CBANK_PARAM_SIZE
	.align		4
.L_1207:
        /*0018*/ 	.byte	0x03, 0x19
        /*001a*/ 	.short	0x0118


	//----- nvinfo : EIATTR_KPARAM_INFO
	.align		4
        /*001c*/ 	.byte	0x04, 0x17
        /*001e*/ 	.short	(.L_1209 - .L_1208)
.L_1208:
        /*0020*/ 	.word	0x00000000
        /*0024*/ 	.short	0x0000
        /*0026*/ 	.short	0x0000
        /*0028*/ 	.byte	0x00, 0xf0, 0x61, 0x04


	//----- nvinfo : EIATTR_MAXREG_COUNT
	.align		4
.L_1209:
        /*002c*/ 	.byte	0x03, 0x1b
        /*002e*/ 	.short	0x00a8


	//----- nvinfo : EIATTR_NUM_BARRIERS
	.align		4
        /*0030*/ 	.byte	0x02, 0x4c
        /*0032*/ 	.byte	0x01
	.zero		1


	//----- nvinfo : EIATTR_MERCURY_ISA_VERSION
	.align		4
        /*0034*/ 	.byte	0x03, 0x5f
        /*0036*/ 	.short	0x0000


	//----- nvinfo : EIATTR_COOP_GROUP_MASK_REGIDS
	.align		4
        /*0038*/ 	.byte	0x04, 0x29
        /*003a*/ 	.short	(.L_1211 - .L_1210)


	//   ....[0]....
.L_1210:
        /*003c*/ 	.word	0xffffffff


	//   ....[1]....
        /*0040*/ 	.word	0xffffffff


	//   ....[2]....
        /*0044*/ 	.word	0xffffffff


	//   ....[3]....
        /*0048*/ 	.word	0xffffffff


	//   ....[4]....
        /*004c*/ 	.word	0xffffffff


	//   ....[5]....
        /*0050*/ 	.word	0xffffffff


	//   ....[6]....
        /*0054*/ 	.word	0xffffffff


	//   ....[7]....
        /*0058*/ 	.word	0xffffffff


	//   ....[8]....
        /*005c*/ 	.word	0xffffffff


	//   ....[9]....
        /*0060*/ 	.word	0xffffffff


	//   ....[10]....
        /*0064*/ 	.word	0xffffffff


	//   ....[11]....
        /*0068*/ 	.word	0xffffffff


	//   ....[12]....
        /*006c*/ 	.word	0xffffffff


	//   ....[13]....
        /*0070*/ 	.word	0xffffffff


	//   ....[14]....
        /*0074*/ 	.word	0xffffffff


	//   ....[15]....
        /*0078*/ 	.word	0xffffffff


	//   ....[16]....
        /*007c*/ 	.word	0xffffffff


	//   ....[17]....
        /*0080*/ 	.word	0xffffffff


	//   ....[18]....
        /*0084*/ 	.word	0xffffffff


	//   ....[19]....
        /*0088*/ 	.word	0xffffffff


	//   ....[20]....
        /*008c*/ 	.word	0xffffffff


	//   ....[21]....
        /*0090*/ 	.word	0xffffffff


	//   ....[22]....
        /*0094*/ 	.word	0xffffffff


	//   ....[23]....
        /*0098*/ 	.word	0xffffffff


	//   ....[24]....
        /*009c*/ 	.word	0xffffffff


	//   ....[25]....
        /*00a0*/ 	.word	0xffffffff


	//   ....[26]....
        /*00a4*/ 	.word	0xffffffff


	//   ....[27]....
        /*00a8*/ 	.word	0xffffffff


	//   ....[28]....
        /*00ac*/ 	.word	0xffffffff


	//   ....[29]....
        /*00b0*/ 	.word	0xffffffff


	//----- nvinfo : EIATTR_COOP_GROUP_INSTR_OFFSETS
	.align		4
.L_1211:
        /*00b4*/ 	.byte	0x04, 0x28
        /*00b6*/ 	.short	(.L_1213 - .L_1212)


	//   ....[0]....
.L_1212:
        /*00b8*/ 	.word	0x000005e0


	//   ....[1]....
        /*00bc*/ 	.word	0x000006a0


	//   ....[2]....
        /*00c0*/ 	.word	0x00003530


	//   ....[3]....
        /*00c4*/ 	.word	0x00004830


	//   ....[4]....
        /*00c8*/ 	.word	0x00004860


	//   ....[5]....
        /*00cc*/ 	.word	0x000048b0


	//   ....[6]....
        /*00d0*/ 	.word	0x000048c0


	//   ....[7]....
        /*00d4*/ 	.word	0x00004940


	//   ....[8]....
        /*00d8*/ 	.word	0x00004970


	//   ....[9]....
        /*00dc*/ 	.word	0x000049a0


	//   ....[10]....
        /*00e0*/ 	.word	0x000049b0


	//   ....[11]....
        /*00e4*/ 	.word	0x00004a60


	//   ....[12]....
        /*00e8*/ 	.word	0x00004a80


	//   ....[13]....
        /*00ec*/ 	.word	0x00004aa0


	//   ....[14]....
        /*00f0*/ 	.word	0x00004ab0


	//   ....[15]....
        /*00f4*/ 	.word	0x00004b60


	//   ....[16]....
        /*00f8*/ 	.word	0x00004b90


	//   ....[17]....
        /*00fc*/ 	.word	0x00004ba0


	//   ....[18]....
        /*0100*/ 	.word	0x00004bb0


	//   ....[19]....
        /*0104*/ 	.word	0x00004c60


	//   ....[20]....
        /*0108*/ 	.word	0x00004c90


	//   ....[21]....
        /*010c*/ 	.word	0x00004ca0


	//   ....[22]....
        /*0110*/ 	.word	0x00004cb0


	//   ....[23]....
        /*0114*/ 	.word	0x000050b0


	//   ....[24]....
        /*0118*/ 	.word	0x000050d0


	//   ....[25]....
        /*011c*/ 	.word	0x000050f0


	//   ....[26]....
        /*0120*/ 	.word	0x00005110


	//   ....[27]....
        /*0124*/ 	.word	0x00005f80


	//   ....[28]....
        /*0128*/ 	.word	0x000061c0


	//   ....[29]....
        /*012c*/ 	.word	0x00006a50


	//----- nvinfo : EIATTR_EXIT_INSTR_OFFSETS
	.align		4
.L_1213:
        /*0130*/ 	.byte	0x04, 0x1c
        /*0132*/ 	.short	(.L_1215 - .L_1214)


	//   ....[0]....
.L_1214:
        /*0134*/ 	.word	0x00000320


	//   ....[1]....
        /*0138*/ 	.word	0x00006ac0


	//----- nvinfo : EIATTR_MAX_THREADS
	.align		4
.L_1215:
        /*013c*/ 	.byte	0x04, 0x05
        /*013e*/ 	.short	(.L_1217 - .L_1216)
.L_1216:
        /*0140*/ 	.word	0x00000080
        /*0144*/ 	.word	0x00000001
        /*0148*/ 	.word	0x00000001


	//----- nvinfo : EIATTR_CRS_STACK_SIZE
	.align		4
.L_1217:
        /*014c*/ 	.byte	0x04, 0x1e
        /*014e*/ 	.short	(.L_1219 - .L_1218)
.L_1218:
        /*0150*/ 	.word	0x00000000
.L_1219:


//--------------------- .nv.info._Z25selective_scan_fwd_kernelI32Selective_Scan_fwd_kernel_traitsILi128ELi16ELi1ELb1ELb1ELb1ELb0EN3c108BFloat16ENS1_7complexIfEEEEv13SSMParamsBase --------------------------
	.section	.nv.info._Z25selective_scan_fwd_kernelI32Selective_Scan_fwd_kernel_traitsILi128ELi16ELi1ELb1ELb1ELb1ELb0EN3c108BFloat16ENS1_7complexIfEEEEv13SSMParamsBase,"",@"SHT_CUDA_INFO"
	.sectionflags	@""
	.align	4


	//----- nvinfo : EIATTR_CUDA_API_VERSION
	.align		4
        /*0000*/ 	.byte	0x04, 0x37
        /*0002*/ 	.short	(.L_1221 - .L_1220)
.L_1220:
        /*0004*/ 	.word	0x00000082


	//----- nvinfo : EIATTR_SW2861232_WAR
	.align		4
.L_1221:
        /*0008*/ 	.byte	0x01, 0x35
	.zero		2


	//----- nvinfo : EIATTR_PARAM_CBANK
	.align		4
        /*000c*/ 	.byte	0x04, 0x0a
        /*000e*/ 	.short	(.L_1223 - .L_1222)
	.align		4
.L_1222:
        /*0010*/ 	.word	index@(.nv.constant0._Z25selective_scan_fwd_kernelI32Selective_Scan_fwd_kernel_traitsILi128ELi16ELi1ELb1ELb1ELb1ELb0EN3c108BFloat16ENS1_7complexIfEEEEv13SSMParamsBase)
        /*0014*/ 	.short	0x0160
        /*0016*/ 	.short	0x0118


	//----- nvinfo : EIATTR_CBANK_PARAM_SIZE
	.align		4
.L_1223:
        /*0018*/ 	.byte	0x03, 0x19
        /*001a*/ 	.short	0x0118


	//----- nvinfo : EIATTR_KPARAM_INFO
	.align		4
        /*001c*/ 	.byte	0x04, 0x17
        /*001e*/ 	.short	(.L_1225 - .L_1224)
.L_1224:
        /*0020*/ 	.word	0x00000000
        /*0024*/ 	.short	0x0000
        /*0026*/ 	.short	0x0000
        /*0028*/ 	.byte	0x00, 0xf0, 0x61, 0x04


	//----- nvinfo : EIATTR_MAXREG_COUNT
	.align		4
.L_1225:
        /*002c*/ 	.byte	0x03, 0x1b
        /*002e*/ 	.short	0x00a8


	//----- nvinfo : EIATTR_NUM_BARRIERS
	.align		4
        /*0030*/ 	.byte	0x02, 0x4c
        /*0032*/ 	.byte	0x01
	.zero		1


	//----- nvinfo : EIATTR_MERCURY_ISA_VERSION
	.align		4
        /*0034*/ 	.byte	0x03, 0x5f
        /*0036*/ 	.short	0x0000


	//----- nvinfo : EIATTR_COOP_GROUP_MASK_REGIDS
	.align		4
        /*0038*/ 	.byte	0x04, 0x29
        /*003a*/ 	.short	(.L_1227 - .L_1226)


	//   ....[0]....
.L_1226:
        /*003c*/ 	.word	0xffffffff


	//   ....[1]....
        /*0040*/ 	.word	0xffffffff


	//   ....[2]....
        /*0044*/ 	.word	0xffffffff


	//   ....[3]....
        /*0048*/ 	.word	0xffffffff


	//   ....[4]....
        /*004c*/ 	.word	0xffffffff


	//   ....[5]....
        /*0050*/ 	.word	0xffffffff


	//   ....[6]....
        /*0054*/ 	.word	0xffffffff


	//   ....[7]....
        /*0058*/ 	.word	0xffffffff


	//   ....[8]....
        /*005c*/ 	.word	0xffffffff


	//   ....[9]....
        /*0060*/ 	.word	0xffffffff


	//   ....[10]....
        /*0064*/ 	.word	0xffffffff


	//   ....[11]....
        /*0068*/ 	.word	0xffffffff


	//   ....[12]....
        /*006c*/ 	.word	0xffffffff


	//   ....[13]....
        /*0070*/ 	.word	0xffffffff


	//   ....[14]....
        /*0074*/ 	.word	0xffffffff


	//   ....[15]....
        /*0078*/ 	.word	0xffffffff


	//   ....[16]....
        /*007c*/ 	.word	0xffffffff


	//   ....[17]....
        /*0080*/ 	.word	0xffffffff


	//   ....[18]....
        /*0084*/ 	.word	0xffffffff


	//   ....[19]....
        /*0088*/ 	.word	0xffffffff


	//   ....[20]....
        /*008c*/ 	.word	0xffffffff


	//   ....[21]....
        /*0090*/ 	.word	0xffffffff


	//   ....[22]....
        /*0094*/ 	.word	0xffffffff


	//   ....[23]....
        /*0098*/ 	.word	0xffffffff


	//   ....[24]....
        /*009c*/ 	.word	0xffffffff


	//   ....[25]....
        /*00a0*/ 	.word	0xffffffff


	//   ....[26]....
        /*00a4*/ 	.word	0xffffffff


	//   ....[27]....
        /*00a8*/ 	.word	0xffffffff


	//   ....[28]....
        /*00ac*/ 	.word	0xffffffff


	//----- nvinfo : EIATTR_COOP_GROUP_INSTR_OFFSETS
	.align		4
.L_1227:
        /*00b0*/ 	.byte	0x04, 0x28
        /*00b2*/ 	.short	(.L_1229 - .L_1228)


	//   ....[0]....
.L_1228:
        /*00b4*/ 	.word	0x00000990


	//   ....[1]....
        /*00b8*/ 	.word	0x00000a50


	//   ....[2]....
        /*00bc*/ 	.word	0x00003a10


	//   ....[3]....
        /*00c0*/ 	.word	0x00004ce0


	//   ....[4]....
        /*00c4*/ 	.word	0x00004d10


	//   ....[5]....
        /*00c8*/ 	.word	0x00004d50


	//   ....[6]....
        /*00cc*/ 	.word	0x00004d60


	//   ....[7]....
        /*00d0*/ 	.word	0x00004df0


	//   ....[8]....
        /*00d4*/ 	.word	0x00004e20


	//   ....[9]....
        /*00d8*/ 	.word	0x00004e50


	//   ....[10]....
        /*00dc*/ 	.word	0x00004e60


	//   ....[11]....
        /*00e0*/ 	.word	0x00004f00


	//   ....[12]....
        /*00e4*/ 	.word	0x00004f30


	//   ....[13]....
        /*00e8*/ 	.word	0x00004f50


	//   ....[14]....
        /*00ec*/ 	.word	0x00004f60


	//   ....[15]....
        /*00f0*/ 	.word	0x00005010


	//   ....[16]....
        /*00f4*/ 	.word	0x00005040


	//   ....[17]....
        /*00f8*/ 	.word	0x00005050


	//   ....[18]....
        /*00fc*/ 	.word	0x00005060


	//   ....[19]....
        /*0100*/ 	.word	0x00005110


	//   ....[20]....
        /*0104*/ 	.word	0x00005130


	//   ....[21]....
        /*0108*/ 	.word	0x00005150


	//   ....[22]....
        /*010c*/ 	.word	0x00005160


	//   ....[23]....
        /*0110*/ 	.word	0x00005300


	//   ....[24]....
        /*0114*/ 	.word	0x00005640


	//   ....[25]....
        /*0118*/ 	.word	0x000057f0


	//   ....[26]....
        /*011c*/ 	.word	0x00005830


	//   ....[27]....
        /*0120*/ 	.word	0x00005860


	//   ....[28]....
        /*0124*/ 	.word	0x00006980


	//----- nvinfo : EIATTR_EXIT_INSTR_OFFSETS
	.align		4
.L_1229:
        /*0128*/ 	.byte	0x04, 0x1c
        /*012a*/ 	.short	(.L_1231 - .L_1230)


	//   ....[0]....
.L_1230:
        /*012c*/ 	.word	0x000006a0


	//   ....[1]....
        /*0130*/ 	.word	0x00006aa0


	//----- nvinfo : EIATTR_MAX_THREADS
	.align		4
.L_1231:
        /*0134*/ 	.byte	0x04, 0x05
        /*0136*/ 	.short	(.L_1233 - .L_1232)
.L_1232:
        /*0138*/ 	.word	0x00000080
        /*013c*/ 	.word	0x00000001
        /*0140*/ 	.word	0x00000001


	//----- nvinfo : EIATTR_CRS_STACK_SIZE
	.align		4
.L_1233:
        /*0144*/ 	.byte	0x04, 0x1e
        /*0146*/ 	.short	(.L_1235 - .L_1234)
.L_1234:
        /*0148*/ 	.word	0x00000000
.L_1235:


//--------------------- .nv.info._Z25selective_scan_fwd_kernelI32Selective_Scan_fwd_kernel_traitsILi128ELi16ELi1ELb1ELb1ELb1ELb1EN3c108BFloat16ENS1_7complexIfEEEEv13SSMParamsBase --------------------------
	.section	.nv.info._Z25selective_scan_fwd_kernelI32Selective_Scan_fwd_kernel_traitsILi128ELi16ELi1ELb1ELb1ELb1ELb1EN3c108BFloat16ENS1_7complexIfEEEEv13SSMParamsBase,"",@"SHT_CUDA_INFO"
	.sectionflags	@""
	.align	4


	//----- nvinfo : EIATTR_CUDA_API_VERSION
	.align		4
        /*0000*/ 	.byte	0x04, 0x37
        /*0002*/ 	.short	(.L_1237 - .L_1236)
.L_1236:
        /*0004*/ 	.word	0x00000082


	//----- nvinfo : EIATTR_SW2861232_WAR
	.align		4
.L_1237:
        /*0008*/ 	.byte	0x01, 0x35
	.zero		2


	//----- nvinfo : EIATTR_PARAM_CBANK
	.align		4
        /*000c*/ 	.byte	0x04, 0x0a
        /*000e*/ 	.short	(.L_1239 - .L_1238)
	.align		4
.L_1238:
        /*0010*/ 	.word	index@(.nv.constant0._Z25selective_scan_fwd_kernelI32Selective_Scan_fwd_kernel_traitsILi128ELi16ELi1ELb1ELb1ELb1ELb1EN3c108BFloat16ENS1_7complexIfEEEEv13SSMParamsBase)
        /*0014*/ 	.short	0x0160
        /*0016*/ 	.short	0x0118


	//----- nvinfo : EIATTR_CBANK_PARAM_SIZE
	.align		4
.L_1239:
        /*0018*/ 	.byte	0x03, 0x19
        /*001a*/ 	.short	0x0118


	//----- nvinfo : EIATTR_KPARAM_INFO
	.align		4
        /*001c*/ 	.byte	0x04, 0x17
        /*001e*/ 	.short	(.L_1241 - .L_1240)
.L_1240:
        /*0020*/ 	.word	0x00000000
        /*0024*/ 	.short	0x0000
        /*0026*/ 	.short	0x0000
        /*0028*/ 	.byte	0x00, 0xf0, 0x61, 0x04


	//----- nvinfo : EIATTR_MAXREG_COUNT
	.align		4
.L_1241:
        /*002c*/ 	.byte	0x03, 0x1b
        /*002e*/ 	.short	0x00a8


	//----- nvinfo : EIATTR_NUM_BARRIERS
	.align		4
        /*0030*/ 	.byte	0x02, 0x4c
        /*0032*/ 	.byte	0x01
	.zero		1


	//----- nvinfo : EIATTR_MERCURY_ISA_VERSION
	.align		4
        /*0034*/ 	.byte	0x03, 0x5f
        /*0036*/ 	.short	0x0000


	//----- nvinfo : EIATTR_COOP_GROUP_MASK_REGIDS
	.align		4
        /*0038*/ 	.byte	0x04, 0x29
        /*003a*/ 	.short	(.L_1243 - .L_1242)


	//   ....[0]....
.L_1242:
        /*003c*/ 	.word	0xffffffff


	//   ....[1]....
        /*0040*/ 	.word	0xffffffff


	//   ....[2]....
        /*0044*/ 	.word	0xffffffff


	//   ....[3]....
        /*0048*/ 	.word	0xffffffff


	//   ....[4]....
        /*004c*/ 	.word	0xffffffff


	//   ....[5]....
        /*0050*/ 	.word	0xffffffff


	//   ....[6]....
        /*0054*/ 	.word	0xffffffff


	//   ....[7]....
        /*0058*/ 	.word	0xffffffff


	//   ....[8]....
        /*005c*/ 	.word	0xffffffff


	//   ....[9]....
        /*0060*/ 	.word	0xffffffff


	//   ....[10]....
        /*0064*/ 	.word	0xffffffff


	//   ....[11]....
        /*0068*/ 	.word	0xffffffff


	//   ....[12]....
        /*006c*/ 	.word	0xffffffff


	//   ....[13]....
        /*0070*/ 	.word	0xffffffff


	//   ....[14]....
        /*0074*/ 	.word	0xffffffff


	//   ....[15]....
        /*0078*/ 	.word	0xffffffff


	//   ....[16]....
        /*007c*/ 	.word	0xffffffff


	//   ....[17]....
        /*0080*/ 	.word	0xffffffff


	//   ....[18]....
        /*0084*/ 	.word	0xffffffff


	//   ....[19]....
        /*0088*/ 	.word	0xffffffff


	//   ....[20]....
        /*008c*/ 	.word	0xffffffff


	//   ....[21]....
        /*0090*/ 	.word	0xffffffff


	//   ....[22]....
        /*0094*/ 	.word	0xffffffff


	//   ....[23]....
        /*0098*/ 	.word	0xffffffff


	//   ....[24]....
        /*009c*/ 	.word	0xffffffff


	//   ....[25]....
        /*00a0*/ 	.word	0xffffffff


	//   ....[26]....
        /*00a4*/ 	.word	0xffffffff


	//   ....[27]....
        /*00a8*/ 	.word	0xffffffff


	//   ....[28]....
        /*00ac*/ 	.word	0xffffffff


	//   ....[29]....
        /*00b0*/ 	.word	0xffffffff


	//   ....[30]....
        /*00b4*/ 	.word	0xffffffff


	//----- nvinfo : EIATTR_COOP_GROUP_INSTR_OFFSETS
	.align		4
.L_1243:
        /*00b8*/ 	.byte	0x04, 0x28
        /*00ba*/ 	.short	(.L_1245 - .L_1244)


	//   ....[0]....
.L_1244:
        /*00bc*/ 	.word	0x00000990


	//   ....[1]....
        /*00c0*/ 	.word	0x00000a30


	//   ....[2]....
        /*00c4*/ 	.word	0x000039b0


	//   ....[3]....
        /*00c8*/ 	.word	0x00004ce0


	//   ....[4]....
        /*00cc*/ 	.word	0x00004d10


	//   ....[5]....
        /*00d0*/ 	.word	0x00004d50


	//   ....[6]....
        /*00d4*/ 	.word	0x00004d60


	//   ....[7]....
        /*00d8*/ 	.word	0x00004df0


	//   ....[8]....
        /*00dc*/ 	.word	0x00004e20


	//   ....[9]....
        /*00e0*/ 	.word	0x00004e50


	//   ....[10]....
        /*00e4*/ 	.word	0x00004e60


	//   ....[11]....
        /*00e8*/ 	.word	0x00004f00


	//   ....[12]....
        /*00ec*/ 	.word	0x00004f30


	//   ....[13]....
        /*00f0*/ 	.word	0x00004f50


	//   ....[14]....
        /*00f4*/ 	.word	0x00004f60


	//   ....[15]....
        /*00f8*/ 	.word	0x00005010


	//   ....[16]....
        /*00fc*/ 	.word	0x00005040


	//   ....[17]....
        /*0100*/ 	.word	0x00005050


	//   ....[18]....
        /*0104*/ 	.word	0x00005060


	//   ....[19]....
        /*0108*/ 	.word	0x00005110


	//   ....[20]....
        /*010c*/ 	.word	0x00005130


	//   ....[21]....
        /*0110*/ 	.word	0x00005150


	//   ....[22]....
        /*0114*/ 	.word	0x00005160


	//   ....[23]....
        /*0118*/ 	.word	0x00005300


	//   ....[24]....
        /*011c*/ 	.word	0x00005640


	//   ....[25]....
        /*0120*/ 	.word	0x000057f0


	//   ....[26]....
        /*0124*/ 	.word	0x00005830


	//   ....[27]....
        /*0128*/ 	.word	0x00005860


	//   ....[28]....
        /*012c*/ 	.word	0x000068d0


	//   ....[29]....
        /*0130*/ 	.word	0x00006ba0


	//   ....[30]....
        /*0134*/ 	.word	0x000073c0


	//----- nvinfo : EIATTR_EXIT_INSTR_OFFSETS
	.align		4
.L_1245:
        /*0138*/ 	.byte	0x04, 0x1c
        /*013a*/ 	.short	(.L_1247 - .L_1246)


	//   ....[0]....
.L_1246:
        /*013c*/ 	.word	0x000006a0


	//   ....[1]....
        /*0140*/ 	.word	0x000074e0


	//----- nvinfo : EIATTR_MAX_THREADS
	.align		4
.L_1247:
        /*0144*/ 	.byte	0x04, 0x05
        /*0146*/ 	.short	(.L_1249 - .L_1248)
.L_1248:
        /*0148*/ 	.word	0x00000080
        /*014c*/ 	.word	0x00000001
        /*0150*/ 	.word	0x00000001


	//----- nvinfo : EIATTR_CRS_STACK_SIZE
	.align		4
.L_1249:
        /*0154*/ 	.byte	0x04, 0x1e
        /*0156*/ 	.short	(.L_1251 - .L_1250)
.L_1250:
        /*0158*/ 	.word	0x00000000
.L_1251:


//--------------------- .nv.info._Z25selective_scan_fwd_kernelI32Selective_Scan_fwd_kernel_traitsILi64ELi16ELi1ELb0ELb0ELb0ELb0EN3c108BFloat16ENS1_7complexIfEEEEv13SSMParamsBase --------------------------
	.section	.nv.info._Z25selective_scan_fwd_kernelI32Selective_Scan_fwd_kernel_traitsILi64ELi16ELi1ELb0ELb0ELb0ELb0EN3c108BFloat16ENS1_7complexIfEEEEv13SSMParamsBase,"",@"SHT_CUDA_INFO"
	.sectionflags	@""
	.align	4


	//----- nvinfo : EIATTR_CUDA_API_VERSION
	.align		4
        /*0000*/ 	.byte	0x04, 0x37
        /*0002*/ 	.short	(.L_1253 - .L_1252)
.L_1252:
        /*0004*/ 	.word	0x00000082


	//----- nvinfo : EIATTR_SW2861232_WAR
	.align		4
.L_1253:
        /*0008*/ 	.byte	0x01, 0x35
	.zero		2


	//----- nvinfo : EIATTR_PARAM_CBANK
	.align		4
        /*000c*/ 	.byte	0x04, 0x0a
        /*000e*/ 	.short	(.L_1255 - .L_1254)
	.align		4
.L_1254:
        /*0010*/ 	.word	index@(.nv.constant0._Z25selective_scan_fwd_kernelI32Selective_Scan_fwd_kernel_traitsILi64ELi16ELi1ELb0ELb0ELb0ELb0EN3c108BFloat16ENS1_7complexIfEEEEv13SSMParamsBase)
        /*0014*/ 	.short	0x0160
        /*0016*/ 	.short	0x0118


	//----- nvinfo : EIATTR_CBANK_PARAM_SIZE
	.align		4
.L_1255:
        /*0018*/ 	.byte	0x03, 0x19
        /*001a*/ 	.short	0x0118


	//----- nvinfo : EIATTR_KPARAM_INFO
	.align		4
        /*001c*/ 	.byte	0x04, 0x17
        /*001e*/ 	.short	(.L_1257 - .L_1256)
.L_1256:
        /*0020*/ 	.word	0x00000000
        /*0024*/ 	.short	0x0000
        /*0026*/ 	.short	0x0000
        /*0028*/ 	.byte	0x00, 0xf0, 0x61, 0x04


	//----- nvinfo : EIATTR_MAXREG_COUNT
	.align		4
.L_1257:
        /*002c*/ 	.byte	0x03, 0x1b
        /*002e*/ 	.short	0x00a8


	//----- nvinfo : EIATTR_NUM_BARRIERS
	.align		4
        /*0030*/ 	.byte	0x02, 0x4c
        /*0032*/ 	.byte	0x01
	.zero		1


	//----- nvinfo : EIATTR_MERCURY_ISA_VERSION
	.align		4
        /*0034*/ 	.byte	0x03, 0x5f
        /*0036*/ 	.short	0x0000


	//----- nvinfo : EIATTR_COOP_GROUP_MASK_REGIDS
	.align		4
        /*0038*/ 	.byte	0x04, 0x29
        /*003a*/ 	.short	(.L_1259 - .L_1258)


	//   ....[0]....
.L_1258:
        /*003c*/ 	.word	0xffffffff


	//   ....[1]....
        /*0040*/ 	.word	0xffffffff


	//   ....[2]....
        /*0044*/ 	.word	0xffffffff


	//   ....[3]....
        /*0048*/ 	.word	0xffffffff


	//   ....[4]....
        /*004c*/ 	.word	0xffffffff


	//   ....[5]....
        /*0050*/ 	.word	0xffffffff


	//   ....[6]....
        /*0054*/ 	.word	0xffffffff


	//   ....[7]....
        /*0058*/ 	.word	0xffffffff


	//   ....[8]....
        /*005c*/ 	.word	0xffffffff


	//   ....[9]....
        /*0060*/ 	.word	0xffffffff


	//   ....[10]....
        /*0064*/ 	.word	0xffffffff


	//   ....[11]....
        /*0068*/ 	.word	0xffffffff


	//   ....[12]....
        /*006c*/ 	.word	0xffffffff


	//   ....[13]....
        /*0070*/ 	.word	0xffffffff


	//   ....[14]....
        /*0074*/ 	.word	0xffffffff


	//   ....[15]....
        /*0078*/ 	.word	0xffffffff


	//   ....[16]....
        /*007c*/ 	.word	0xffffffff


	//   ....[17]....
        /*0080*/ 	.word	0xffffffff


	//   ....[18]....
        /*0084*/ 	.word	0xffffffff


	//   ....[19]....
        /*0088*/ 	.word	0xffffffff


	//   ....[20]....
        /*008c*/ 	.word	0xffffffff


	//   ....[21]....
        /*0090*/ 	.word	0xffffffff


	//   ....[22]....
        /*0094*/ 	.word	0xffffffff


	//   ....[23]....
        /*0098*/ 	.word	0xffffffff


	//   ....[24]....
        /*009c*/ 	.word	0xffffffff


	//   ....[25]....
        /*00a0*/ 	.word	0xffffffff


	//   ....[26]....
        /*00a4*/ 	.word	0xffffffff


	//----- nvinfo : EIATTR_COOP_GROUP_INSTR_OFFSETS
	.align		4
.L_1259:
        /*00a8*/ 	.byte	0x04, 0x28
        /*00aa*/ 	.short	(.L_1261 - .L_1260)


	//   ....[0]....
.L_1260:
        /*00ac*/ 	.word	0x00000c30


	//   ....[1]....
        /*00b0*/ 	.word	0x00001100


	//   ....[2]....
        /*00b4*/ 	.word	0x000053d0


	//   ....[3]....
        /*00b8*/ 	.word	0x00005400


	//   ....[4]....
        /*00bc*/ 	.word	0x00005430


	//   ....[5]....
        /*00c0*/ 	.word	0x00005440


	//   ....[6]....
        /*00c4*/ 	.word	0x000054f0


	//   ....[7]....
        /*00c8*/ 	.word	0x00005510


	//   ....[8]....
        /*00cc*/ 	.word	0x00005530


	//   ....[9]....
        /*00d0*/ 	.word	0x00005540


	//   ....[10]....
        /*00d4*/ 	.word	0x000055e0


	//   ....[11]....
        /*00d8*/ 	.word	0x00005610


	//   ....[12]....
        /*00dc*/ 	.word	0x00005630


	//   ....[13]....
        /*00e0*/ 	.word	0x00005640


	//   ....[14]....
        /*00e4*/ 	.word	0x000056f0


	//   ....[15]....
        /*00e8*/ 	.word	0x00005720


	//   ....[16]....
        /*00ec*/ 	.word	0x00005730


	//   ....[17]....
        /*00f0*/ 	.word	0x00005740


	//   ....[18]....
        /*00f4*/ 	.word	0x00005800


	//   ....[19]....
        /*00f8*/ 	.word	0x00005820


	//   ....[20]....
        /*00fc*/ 	.word	0x00005830


	//   ....[21]....
        /*0100*/ 	.word	0x00005840


	//   ....[22]....
        /*0104*/ 	.word	0x00005a40


	//   ....[23]....
        /*0108*/ 	.word	0x00005a60


	//   ....[24]....
        /*010c*/ 	.word	0x00005a70


	//   ....[25]....
        /*0110*/ 	.word	0x00005a80


	//   ....[26]....
        /*0114*/ 	.word	0x00006aa0


	//----- nvinfo : EIATTR_EXIT_INSTR_OFFSETS
	.align		4
.L_1261:
        /*0118*/ 	.byte	0x04, 0x1c
        /*011a*/ 	.short	(.L_1263 - .L_1262)


	//   ....[0]....
.L_1262:
        /*011c*/ 	.word	0x00000150


	//   ....[1]....
        /*0120*/ 	.word	0x00007110


	//----- nvinfo : EIATTR_MAX_THREADS
	.align		4
.L_1263:
        /*0124*/ 	.byte	0x04, 0x05
        /*0126*/ 	.short	(.L_1265 - .L_1264)
.L_1264:
        /*0128*/ 	.word	0x00000040
        /*012c*/ 	.word	0x00000001
        /*0130*/ 	.word	0x00000001


	//----- nvinfo : EIATTR_CRS_STACK_SIZE
	.align		4
.L_1265:
        /*0134*/ 	.byte	0x04, 0x1e
        /*0136*/ 	.short	(.L_1267 - .L_1266)
.L_1266:
        /*0138*/ 	.word	0x00000000
.L_1267:


//--------------------- .nv.info._Z25selective_scan_fwd_kernelI32Selective_Scan_fwd_kernel_traitsILi64ELi16ELi1ELb0ELb0ELb0ELb1EN3c108BFloat16ENS1_7complexIfEEEEv13SSMParamsBase --------------------------
	.section	.nv.info._Z25selective_scan_fwd_kernelI32Selective_Scan_fwd_kernel_traitsILi64ELi16ELi1ELb0ELb0ELb0ELb1EN3c108BFloat16ENS1_7complexIfEEEEv13SSMParamsBase,"",@"SHT_CUDA_INFO"
	.sectionflags	@""
	.align	4


	//----- nvinfo : EIATTR_CUDA_API_VERSION
	.align		4
        /*0000*/ 	.byte	0x04, 0x37
        /*0002*/ 	.short	(.L_1269 - .L_1268)
.L_1268:
        /*0004*/ 	.word	0x00000082


	//----- nvinfo : EIATTR_SW2861232_WAR
	.align		4
.L_1269:
        /*0008*/ 	.byte	0x01, 0x35
	.zero		2


	//----- nvinfo : EIATTR_PARAM_CBANK
	.align		4
        /*000c*/ 	.byte	0x04, 0x0a
        /*000e*/ 	.short	(.L_1271 - .L_1270)
	.align		4
.L_1270:
        /*0010*/ 	.word	index@(.nv.constant0._Z25selective_scan_fwd_kernelI32Selective_Scan_fwd_kernel_traitsILi64ELi16ELi1ELb0ELb0ELb0ELb1EN3c108BFloat16ENS1_7complexIfEEEEv13SSMParamsBase)
        /*0014*/ 	.short	0x0160
        /*0016*/ 	.short	0x0118


	//----- nvinfo : EIATTR_CBANK_PARAM_SIZE
	.align		4
.L_1271:
        /*0018*/ 	.byte	0x03, 0x19
        /*001a*/ 	.short	0x0118


	//----- nvinfo : EIATTR_KPARAM_INFO
	.align		4
        /*001c*/ 	.byte	0x04, 0x17
        /*001e*/ 	.short	(.L_1273 - .L_1272)
.L_1272:
        /*0020*/ 	.word	0x00000000
        /*0024*/ 	.short	0x0000
        /*0026*/ 	.short	0x0000
        /*0028*/ 	.byte	0x00, 0xf0, 0x61, 0x04


	//----- nvinfo : EIATTR_MAXREG_COUNT
	.align		4
.L_1273:
        /*002c*/ 	.byte	0x03, 0x1b
        /*002e*/ 	.short	0x00a8


	//----- nvinfo : EIATTR_NUM_BARRIERS
	.align		4
        /*0030*/ 	.byte	0x02, 0x4c
        /*0032*/ 	.byte	0x01
	.zero		1


	//----- nvinfo : EIATTR_MERCURY_ISA_VERSION
	.align		4
        /*0034*/ 	.byte	0x03, 0x5f
        /*0036*/ 	.short	0x0000


	//----- nvinfo : EIATTR_COOP_GROUP_MASK_REGIDS
	.align		4
        /*0038*/ 	.byte	0x04, 0x29
        /*003a*/ 	.short	(.L_1275 - .L_1274)


	//   ....[0]....
.L_1274:
        /*003c*/ 	.word	0xffffffff


	//   ....[1]....
        /*0040*/ 	.word	0xffffffff


	//   ....[2]....
        /*0044*/ 	.word	0xffffffff


	//   ....[3]....
        /*0048*/ 	.word	0xffffffff


	//   ....[4]....
        /*004c*/ 	.word	0xffffffff


	//   ....[5]....
        /*0050*/ 	.word	0xffffffff


	//   ....[6]....
        /*0054*/ 	.word	0xffffffff


	//   ....[7]....
        /*0058*/ 	.word	0xffffffff


	//   ....[8]....
        /*005c*/ 	.word	0xffffffff


	//   ....[9]....
        /*0060*/ 	.word	0xffffffff


	//   ....[10]....
        /*0064*/ 	.word	0xffffffff


	//   ....[11]....
        /*0068*/ 	.word	0xffffffff


	//   ....[12]....
        /*006c*/ 	.word	0xffffffff


	//   ....[13]....
        /*0070*/ 	.word	0xffffffff


	//   ....[14]....
        /*0074*/ 	.word	0xffffffff


	//   ....[15]....
        /*0078*/ 	.word	0xffffffff


	//   ....[16]....
        /*007c*/ 	.word	0xffffffff


	//   ....[17]....
        /*0080*/ 	.word	0xffffffff


	//   ....[18]....
        /*0084*/ 	.word	0xffffffff


	//   ....[19]....
        /*0088*/ 	.word	0xffffffff


	//   ....[20]....
        /*008c*/ 	.word	0xffffffff


	//   ....[21]....
        /*0090*/ 	.word	0xffffffff


	//   ....[22]....
        /*0094*/ 	.word	0xffffffff


	//   ....[23]....
        /*0098*/ 	.word	0xffffffff


	//   ....[24]....
        /*009c*/ 	.word	0xffffffff


	//   ....[25]....
        /*00a0*/ 	.word	0xffffffff


	//   ....[26]....
        /*00a4*/ 	.word	0xffffffff


	//   ....[27]....
        /*00a8*/ 	.word	0xffffffff


	//   ....[28]....
        /*00ac*/ 	.word	0xffffffff


	//----- nvinfo : EIATTR_COOP_GROUP_INSTR_OFFSETS
	.align		4
.L_1275:
        /*00b0*/ 	.byte	0x04, 0x28
        /*00b2*/ 	.short	(.L_1277 - .L_1276)


	//   ....[0]....
.L_1276:
        /*00b4*/ 	.word	0x00000c50


	//   ....[1]....
        /*00b8*/ 	.word	0x00001120


	//   ....[2]....
        /*00bc*/ 	.word	0x000053f0


	//   ....[3]....
        /*00c0*/ 	.word	0x00005420


	//   ....[4]....
        /*00c4*/ 	.word	0x00005450


	//   ....[5]....
        /*00c8*/ 	.word	0x00005460


	//   ....[6]....
        /*00cc*/ 	.word	0x00005510


	//   ....[7]....
        /*00d0*/ 	.word	0x00005530


	//   ....[8]....
        /*00d4*/ 	.word	0x00005550


	//   ....[9]....
        /*00d8*/ 	.word	0x00005560


	//   ....[10]....
        /*00dc*/ 	.word	0x00005600


	//   ....[11]....
        /*00e0*/ 	.word	0x00005630


	//   ....[12]....
        /*00e4*/ 	.word	0x00005650


	//   ....[13]....
        /*00e8*/ 	.word	0x00005660


	//   ....[14]....
        /*00ec*/ 	.word	0x00005710


	//   ....[15]....
        /*00f0*/ 	.word	0x00005740


	//   ....[16]....
        /*00f4*/ 	.word	0x00005750


	//   ....[17]....
        /*00f8*/ 	.word	0x00005760


	//   ....[18]....
        /*00fc*/ 	.word	0x00005830


	//   ....[19]....
        /*0100*/ 	.word	0x00005840


	//   ....[20]....
        /*0104*/ 	.word	0x00005850


	//   ....[21]....
        /*0108*/ 	.word	0x00005860


	//   ....[22]....
        /*010c*/ 	.word	0x00005a60


	//   ....[23]....
        /*0110*/ 	.word	0x00005a80


	//   ....[24]....
        /*0114*/ 	.word	0x00005a90


	//   ....[25]....
        /*0118*/ 	.word	0x00005aa0


	//   ....[26]....
        /*011c*/ 	.word	0x00006b90


	//   ....[27]....
        /*0120*/ 	.word	0x00007770


	//   ....[28]....
        /*0124*/ 	.word	0x000083b0


	//----- nvinfo : EIATTR_EXIT_INSTR_OFFSETS
	.align		4
.L_1277:
        /*0128*/ 	.byte	0x04, 0x1c
        /*012a*/ 	.short	(.L_1279 - .L_1278)


	//   ....[0]....
.L_1278:
        /*012c*/ 	.word	0x000001b0


	//   ....[1]....
        /*0130*/ 	.word	0x00008910


	//----- nvinfo : EIATTR_MAX_THREADS
	.align		4
.L_1279:
        /*0134*/ 	.byte	0x04, 0x05
        /*0136*/ 	.short	(.L_1281 - .L_1280)
.L_1280:
        /*0138*/ 	.word	0x00000040
        /*013c*/ 	.word	0x00000001
        /*0140*/ 	.word	0x00000001


	//----- nvinfo : EIATTR_CRS_STACK_SIZE
	.align		4
.L_1281:
        /*0144*/ 	.byte	0x04, 0x1e
        /*0146*/ 	.short	(.L_1283 - .L_1282)
.L_1282:
        /*0148*/ 	.word	0x00000000
.L_1283:


//--------------------- .nv.info._Z25selective_scan_fwd_kernelI32Selective_Scan_fwd_kernel_traitsILi64ELi16ELi1ELb0ELb0ELb1ELb0EN3c108BFloat16ENS1_7complexIfEEEEv13SSMParamsBase --------------------------
	.section	.nv.info._Z25selective_scan_fwd_kernelI32Selective_Scan_fwd_kernel_traitsILi64ELi16ELi1ELb0ELb0ELb1ELb0EN3c108BFloat16ENS1_7complexIfEEEEv13SSMParamsBase,"",@"SHT_CUDA_INFO"
	.sectionflags	@""
	.align	4


	//----- nvinfo : EIATTR_CUDA_API_VERSION
	.align		4
        /*0000*/ 	.byte	0x04, 0x37
        /*0002*/ 	.short	(.L_1285 - .L_1284)
.L_1284:
        /*0004*/ 	.word	0x00000082


	//----- nvinfo : EIATTR_SW2861232_WAR
	.align		4
.L_1285:
        /*0008*/ 	.byte	0x01, 0x35
	.zero		2


	//----- nvinfo : EIATTR_PARAM_CBANK
	.align		4
        /*000c*/ 	.byte	0x04, 0x0a
        /*000e*/ 	.short	(.L_1287 - .L_1286)
	.align		4
.L_1286:
        /*0010*/ 	.word	index@(.nv.constant0._Z25selective_scan_fwd_kernelI32Selective_Scan_fwd_kernel_traitsILi64ELi16ELi1ELb0ELb0ELb1ELb0EN3c108BFloat16ENS1_7complexIfEEEEv13SSMParamsBase)
        /*0014*/ 	.short	0x0160
        /*0016*/ 	.short	0x0118


	//----- nvinfo : EIATTR_CBANK_PARAM_SIZE
	.align		4
.L_1287:
        /*0018*/ 	.byte	0x03, 0x19
        /*001a*/ 	.short	0x0118


	//----- nvinfo : EIATTR_KPARAM_INFO
	.align		4
        /*001c*/ 	.byte	0x04, 0x17
        /*001e*/ 	.short	(.L_1289 - .L_1288)
.L_1288:
        /*0020*/ 	.word	0x00000000
        /*0024*/ 	.short	0x0000
        /*0026*/ 	.short	0x0000
        /*0028*/ 	.byte	0x00, 0xf0, 0x61, 0x04


	//----- nvinfo : EIATTR_MAXREG_COUNT
	.align		4
.L_1289:
        /*002c*/ 	.byte	0x03, 0x1b
        /*002e*/ 	.short	0x00a8


	//----- nvinfo : EIATTR_NUM_BARRIERS
	.align		4
        /*0030*/ 	.byte	0x02, 0x4c
        /*0032*/ 	.byte	0x01
	.zero		1


	//----- nvinfo : EIATTR_MERCURY_ISA_VERSION
	.align		4
        /*0034*/ 	.byte	0x03, 0x5f
        /*0036*/ 	.short	0x0000


	//----- nvinfo : EIATTR_COOP_GROUP_MASK_REGIDS
	.align		4
        /*0038*/ 	.byte	0x04, 0x29
        /*003a*/ 	.short	(.L_1291 - .L_1290)


	//   ....[0]....
.L_1290:
        /*003c*/ 	.word	0xffffffff


	//   ....[1]....
        /*0040*/ 	.word	0xffffffff


	//   ....[2]....
        /*0044*/ 	.word	0xffffffff


	//   ....[3]....
        /*0048*/ 	.word	0xffffffff


	//   ....[4]....
        /*004c*/ 	.word	0xffffffff


	//   ....[5]....
        /*0050*/ 	.word	0xffffffff


	//   ....[6]....
        /*0054*/ 	.word	0xffffffff


	//   ....[7]....
        /*0058*/ 	.word	0xffffffff


	//   ....[8]....
        /*005c*/ 	.word	0xffffffff


	//   ....[9]....
        /*0060*/ 	.word	0xffffffff


	//   ....[10]....
        /*0064*/ 	.word	0xffffffff


	//   ....[11]....
        /*0068*/ 	.word	0xffffffff


	//   ....[12]....
        /*006c*/ 	.word	0xffffffff


	//   ....[13]....
        /*0070*/ 	.word	0xffffffff


	//   ....[14]....
        /*0074*/ 	.word	0xffffffff


	//   ....[15]....
        /*0078*/ 	.word	0xffffffff


	//   ....[16]....
        /*007c*/ 	.word	0xffffffff


	//   ....[17]....
        /*0080*/ 	.word	0xffffffff


	//   ....[18]....
        /*0084*/ 	.word	0xffffffff


	//   ....[19]....
        /*0088*/ 	.word	0xffffffff


	//   ....[20]....
        /*008c*/ 	.word	0xffffffff


	//   ....[21]....
        /*0090*/ 	.word	0xffffffff


	//   ....[22]....
        /*0094*/ 	.word	0xffffffff


	//   ....[23]....
        /*0098*/ 	.word	0xffffffff


	//   ....[24]....
        /*009c*/ 	.word	0xffffffff


	//   ....[25]....
        /*00a0*/ 	.word	0xffffffff


	//   ....[26]....
        /*00a4*/ 	.word	0xffffffff


	//   ....[27]....
        /*00a8*/ 	.word	0xffffffff


	//----- nvinfo : EIATTR_COOP_GROUP_INSTR_OFFSETS
	.align		4
.L_1291:
        /*00ac*/ 	.byte	0x04, 0x28
        /*00ae*/ 	.short	(.L_1293 - .L_1292)


	//   ....[0]....
.L_1292:
        /*00b0*/ 	.word	0x000010c0


	//   ....[1]....
        /*00b4*/ 	.word	0x00001590


	//   ....[2]....
        /*00b8*/ 	.word	0x000067c0


	//   ....[3]....
        /*00bc*/ 	.word	0x00006800


	//   ....[4]....
        /*00c0*/ 	.word	0x00006860


	//   ....[5]....
        /*00c4*/ 	.word	0x00006870


	//   ....[6]....
        /*00c8*/ 	.word	0x00006960


	//   ....[7]....
        /*00cc*/ 	.word	0x000069a0


	//   ....[8]....
        /*00d0*/ 	.word	0x000069c0


	//   ....[9]....
        /*00d4*/ 	.word	0x000069d0


	//   ....[10]....
        /*00d8*/ 	.word	0x00006ab0


	//   ....[11]....
        /*00dc*/ 	.word	0x00006ae0


	//   ....[12]....
        /*00e0*/ 	.word	0x00006b00


	//   ....[13]....
        /*00e4*/ 	.word	0x00006b10


	//   ....[14]....
        /*00e8*/ 	.word	0x00006bc0


	//   ....[15]....
        /*00ec*/ 	.word	0x00006be0


	//   ....[16]....
        /*00f0*/ 	.word	0x00006c00


	//   ....[17]....
        /*00f4*/ 	.word	0x00006c10


	//   ....[18]....
        /*00f8*/ 	.word	0x00006cd0


	//   ....[19]....
        /*00fc*/ 	.word	0x00006cf0


	//   ....[20]....
        /*0100*/ 	.word	0x00006d00


	//   ....[21]....
        /*0104*/ 	.word	0x00006d10


	//   ....[22]....
        /*0108*/ 	.word	0x00006eb0


	//   ....[23]....
        /*010c*/ 	.word	0x00007140


	//   ....[24]....
        /*0110*/ 	.word	0x00007160


	//   ....[25]....
        /*0114*/ 	.word	0x00007230


	//   ....[26]....
        /*0118*/ 	.word	0x00007250


	//   ....[27]....
        /*011c*/ 	.word	0x00008a00


	//----- nvinfo : EIATTR_EXIT_INSTR_OFFSETS
	.align		4
.L_1293:
        /*0120*/ 	.byte	0x04, 0x1c
        /*0122*/ 	.short	(.L_1295 - .L_1294)


	//   ....[0]....
.L_1294:
        /*0124*/ 	.word	0x000005b0


	//   ....[1]....
        /*0128*/ 	.word	0x000091b0


	//----- nvinfo : EIATTR_MAX_THREADS
	.align		4
.L_1295:
        /*012c*/ 	.byte	0x04, 0x05
        /*012e*/ 	.short	(.L_1297 - .L_1296)
.L_1296:
        /*0130*/ 	.word	0x00000040
        /*0134*/ 	.word	0x00000001
        /*0138*/ 	.word	0x00000001


	//----- nvinfo : EIATTR_CRS_STACK_SIZE
	.align		4
.L_1297:
        /*013c*/ 	.byte	0x04, 0x1e
        /*013e*/ 	.short	(.L_1299 - .L_1298)
.L_1298:
        /*0140*/ 	.word	0x00000000
.L_1299:


//--------------------- .nv.info._Z25selective_scan_fwd_kernelI32Selective_Scan_fwd_kernel_traitsILi64ELi16ELi1ELb0ELb0ELb1ELb1EN3c108BFloat16ENS1_7complexIfEEEEv13SSMParamsBase --------------------------
	.section	.nv.info._Z25selective_scan_fwd_kernelI32Selective_Scan_fwd_kernel_traitsILi64ELi16ELi1ELb0ELb0ELb1ELb1EN3c108BFloat16ENS1_7complexIfEEEEv13SSMParamsBase,"",@"SHT_CUDA_INFO"
	.sectionflags	@""
	.align	4


	//----- nvinfo : EIATTR_CUDA_API_VERSION
	.align		4
        /*0000*/ 	.byte	0x04, 0x37
        /*0002*/ 	.short	(.L_1301 - .L_1300)
.L_1300:
        /*0004*/ 	.word	0x00000082


	//----- nvinfo : EIATTR_SW2861232_WAR
	.align		4
.L_1301:
        /*0008*/ 	.byte	0x01, 0x35
	.zero		2


	//----- nvinfo : EIATTR_PARAM_CBANK
	.align		4
        /*000c*/ 	.byte	0x04, 0x0a
        /*000e*/ 	.short	(.L_1303 - .L_1302)
	.align		4
.L_1302:
        /*0010*/ 	.word	index@(.nv.constant0._Z25selective_scan_fwd_kernelI32Selective_Scan_fwd_kernel_traitsILi64ELi16ELi1ELb0ELb0ELb1ELb1EN3c108BFloat16ENS1_7complexIfEEEEv13SSMParamsBase)
        /*0014*/ 	.short	0x0160
        /*0016*/ 	.short	0x0118


	//----- nvinfo : EIATTR_CBANK_PARAM_SIZE
	.align		4
.L_1303:
        /*0018*/ 	.byte	0x03, 0x19
        /*001a*/ 	.short	0x0118


	//----- nvinfo : EIATTR_KPARAM_INFO
	.align		4
        /*001c*/ 	.byte	0x04, 0x17
        /*001e*/ 	.short	(.L_1305 - .L_1304)
.L_1304:
        /*0020*/ 	.word	0x00000000
        /*0024*/ 	.short	0x0000
        /*0026*/ 	.short	0x0000
        /*0028*/ 	.byte	0x00, 0xf0, 0x61, 0x04


	//----- nvinfo : EIATTR_MAXREG_COUNT
	.align		4
.L_1305:
        /*002c*/ 	.byte	0x03, 0x1b
        /*002e*/ 	.short	0x00a8


	//----- nvinfo : EIATTR_NUM_BARRIERS
	.align		4
        /*0030*/ 	.byte	0x02, 0x4c
        /*0032*/ 	.byte	0x01
	.zero		1


	//----- nvinfo : EIATTR_MERCURY_ISA_VERSION
	.align		4
        /*0034*/ 	.byte	0x03, 0x5f
        /*0036*/ 	.short	0x0000


	//----- nvinfo : EIATTR_COOP_GROUP_MASK_REGIDS
	.align		4
        /*0038*/ 	.byte	0x04, 0x29
        /*003a*/ 	.short	(.L_1307 - .L_1306)


	//   ....[0]....
.L_1306:
        /*003c*/ 	.word	0xffffffff


	//   ....[1]....
        /*0040*/ 	.word	0xffffffff


	//   ....[2]....
        /*0044*/ 	.word	0xffffffff


	//   ....[3]....
        /*0048*/ 	.word	0xffffffff


	//   ....[4]....
        /*004c*/ 	.word	0xffffffff


	//   ....[5]....
        /*0050*/ 	.word	0xffffffff


	//   ....[6]....
        /*0054*/ 	.word	0xffffffff


	//   ....[7]....
        /*0058*/ 	.word	0xffffffff


	//   ....[8]....
        /*005c*/ 	.word	0xffffffff


	//   ....[9]....
        /*0060*/ 	.word	0xffffffff


	//   ....[10]....
        /*0064*/ 	.word	0xffffffff


	//   ....[11]....
        /*0068*/ 	.word	0xffffffff


	//   ....[12]....
        /*006c*/ 	.word	0xffffffff


	//   ....[13]....
        /*0070*/ 	.word	0xffffffff


	//   ....[14]....
        /*0074*/ 	.word	0xffffffff


	//   ....[15]....
        /*0078*/ 	.word	0xffffffff


	//   ....[16]....
        /*007c*/ 	.word	0xffffffff


	//   ....[17]....
        /*0080*/ 	.word	0xffffffff


	//   ....[18]....
        /*0084*/ 	.word	0xffffffff


	//   ....[19]....
        /*0088*/ 	.word	0xffffffff


	//   ....[20]....
        /*008c*/ 	.word	0xffffffff


	//   ....[21]....
        /*0090*/ 	.word	0xffffffff


	//   ....[22]....
        /*0094*/ 	.word	0xffffffff


	//   ....[23]....
        /*0098*/ 	.word	0xffffffff


	//   ....[24]....
        /*009c*/ 	.word	0xffffffff


	//   ....[25]....
        /*00a0*/ 	.word	0xffffffff


	//   ....[26]....
        /*00a4*/ 	.word	0xffffffff


	//   ....[27]....
        /*00a8*/ 	.word	0xffffffff


	//   ....[28]....
        /*00ac*/ 	.word	0xffffffff


	//   ....[29]....
        /*00b0*/ 	.word	0xffffffff


	//----- nvinfo : EIATTR_COOP_GROUP_INSTR_OFFSETS
	.align		4
.L_1307:
        /*00b4*/ 	.byte	0x04, 0x28
        /*00b6*/ 	.short	(.L_1309 - .L_1308)


	//   ....[0]....
.L_1308:
        /*00b8*/ 	.word	0x000010c0


	//   ....[1]....
        /*00bc*/ 	.word	0x00001590


	//   ....[2]....
        /*00c0*/ 	.word	0x000067c0


	//   ....[3]....
        /*00c4*/ 	.word	0x00006800


	//   ....[4]....
        /*00c8*/ 	.word	0x00006860


	//   ....[5]....
        /*00cc*/ 	.word	0x00006870


	//   ....[6]....
        /*00d0*/ 	.word	0x00006960


	//   ....[7]....
        /*00d4*/ 	.word	0x000069a0


	//   ....[8]....
        /*00d8*/ 	.word	0x000069c0


	//   ....[9]....
        /*00dc*/ 	.word	0x000069d0


	//   ....[10]....
        /*00e0*/ 	.word	0x00006ab0


	//   ....[11]....
        /*00e4*/ 	.word	0x00006ae0


	//   ....[12]....
        /*00e8*/ 	.word	0x00006b00


	//   ....[13]....
        /*00ec*/ 	.word	0x00006b10


	//   ....[14]....
        /*00f0*/ 	.word	0x00006bc0


	//   ....[15]....
        /*00f4*/ 	.word	0x00006be0


	//   ....[16]....
        /*00f8*/ 	.word	0x00006c00


	//   ....[17]....
        /*00fc*/ 	.word	0x00006c10


	//   ....[18]....
        /*0100*/ 	.word	0x00006cd0


	//   ....[19]....
        /*0104*/ 	.word	0x00006cf0


	//   ....[20]....
        /*0108*/ 	.word	0x00006d00


	//   ....[21]....
        /*010c*/ 	.word	0x00006d10


	//   ....[22]....
        /*0110*/ 	.word	0x00006eb0


	//   ....[23]....
        /*0114*/ 	.word	0x00007140


	//   ....[24]....
        /*0118*/ 	.word	0x00007160


	//   ....[25]....
        /*011c*/ 	.word	0x00007230


	//   ....[26]....
        /*0120*/ 	.word	0x00007250


	//   ....[27]....
        /*0124*/ 	.word	0x00008b40


	//   ....[28]....
        /*0128*/ 	.word	0x000097b0


	//   ....[29]....
        /*012c*/ 	.word	0x0000a440


	//----- nvinfo : EIATTR_EXIT_INSTR_OFFSETS
	.align		4
.L_1309:
        /*0130*/ 	.byte	0x04, 0x1c
        /*0132*/ 	.short	(.L_1311 - .L_1310)


	//   ....[0]....
.L_1310:
        /*0134*/ 	.word	0x000005b0


	//   ....[1]....
        /*0138*/ 	.word	0x0000aa50


	//----- nvinfo : EIATTR_MAX_THREADS
	.align		4
.L_1311:
        /*013c*/ 	.byte	0x04, 0x05
        /*013e*/ 	.short	(.L_1313 - .L_1312)
.L_1312:
        /*0140*/ 	.word	0x00000040
        /*0144*/ 	.word	0x00000001
        /*0148*/ 	.word	0x00000001


	//----- nvinfo : EIATTR_CRS_STACK_SIZE
	.align		4
.L_1313:
        /*014c*/ 	.byte	0x04, 0x1e
        /*014e*/ 	.short	(.L_1315 - .L_1314)
.L_1314:
        /*0150*/ 	.word	0x00000000
.L_1315:


//--------------------- .nv.info._Z25selective_scan_fwd_kernelI32Selective_Scan_fwd_kernel_traitsILi64ELi16ELi1ELb0ELb1ELb0ELb0EN3c108BFloat16ENS1_7complexIfEEEEv13SSMParamsBase --------------------------
	.section	.nv.info._Z25selective_scan_fwd_kernelI32Selective_Scan_fwd_kernel_traitsILi64ELi16ELi1ELb0ELb1ELb0ELb0EN3c108BFloat16ENS1_7complexIfEEEEv13SSMParamsBase,"",@"SHT_CUDA_INFO"
	.sectionflags	@""
	.align	4


	//----- nvinfo : EIATTR_CUDA_API_VERSION
	.align		4
        /*0000*/ 	.byte	0x04, 0x37
        /*0002*/ 	.short	(.L_1317 - .L_1316)
.L_1316:
        /*0004*/ 	.word	0x00000082


	//----- nvinfo : EIATTR_SW2861232_WAR
	.align		4
.L_1317:
        /*0008*/ 	.byte	0x01, 0x35
	.zero		2


	//----- nvinfo : EIATTR_PARAM_CBANK
	.align		4
        /*000c*/ 	.byte	0x04, 0x0a
        /*000e*/ 	.short	(.L_1319 - .L_1318)
	.align		4
.L_1318:
        /*0010*/ 	.word	index@(.nv.constant0._Z25selective_scan_fwd_kernelI32Selective_Scan_fwd_kernel_traitsILi64ELi16ELi1ELb0ELb1ELb0ELb0EN3c108BFloat16ENS1_7complexIfEEEEv13SSMParamsBase)
        /*0014*/ 	.short	0x0160
        /*0016*/ 	.short	0x0118


	//----- nvinfo : EIATTR_CBANK_PARAM_SIZE
	.align		4
.L_1319:
        /*0018*/ 	.byte	0x03, 0x19
        /*001a*/ 	.short	0x0118


	//----- nvinfo : EIATTR_KPARAM_INFO
	.align		4
        /*001c*/ 	.byte	0x04, 0x17
        /*001e*/ 	.short	(.L_1321 - .L_1320)
.L_1320:
        /*0020*/ 	.word	0x00000000
        /*0024*/ 	.short	0x0000
        /*0026*/ 	.short	0x0000
        /*0028*/ 	.byte	0x00, 0xf0, 0x61, 0x04


	//----- nvinfo : EIATTR_MAXREG_COUNT
	.align		4
.L_1321:
        /*002c*/ 	.byte	0x03, 0x1b
        /*002e*/ 	.short	0x00a8


	//----- nvinfo : EIATTR_NUM_BARRIERS
	.align		4
        /*0030*/ 	.byte	0x02, 0x4c
        /*0032*/ 	.byte	0x01
	.zero		1


	//----- nvinfo : EIATTR_ANNOTATIONS
	.align		4
        /*0034*/ 	.byte	0x04, 0x55
        /*0036*/ 	.short	(.L_1323 - .L_1322)


	//   ....[0]....
.L_1322:
        /*0038*/ 	.word	0x00000001
        /*003c*/ 	.byte	0x90, 0x02, 0x00, 0x00, 0x01, 0x00, 0x00, 0x00, 0xe0, 0x04, 0x00, 0x00, 0x01, 0x00, 0x00, 0x00
        /*004c*/ 	.byte	0x10, 0x05, 0x00, 0x00, 0x01, 0x00, 0x00, 0x00, 0x40, 0x05, 0x00, 0x00, 0x01, 0x00, 0x00, 0x00
        /*005c*/ 	.byte	0x70, 0x05, 0x00, 0x00, 0x01, 0x00, 0x00, 0x00, 0xa0, 0x05, 0x00, 0x00, 0x01, 0x00, 0x00, 0x00
        /*006c*/ 	.byte	0xe0, 0x05, 0x00, 0x00, 0x01, 0x00, 0x00, 0x00, 0xf0, 0x81, 0x00, 0x00, 0x01, 0x00, 0x00, 0x00
        /*007c*/ 	.byte	0xb0, 0x86, 0x00, 0x00, 0x01, 0x00, 0x00, 0x00, 0xc0, 0x86, 0x00, 0x00, 0x01, 0x00, 0x00, 0x00
        /*008c*/ 	.byte	0xd0, 0x86, 0x00, 0x00, 0x01, 0x00, 0x00, 0x00, 0xd0, 0x8a, 0x00, 0x00, 0x01, 0x00, 0x00, 0x00
        /*009c*/ 	.byte	0xf0, 0x8a, 0x00, 0x00, 0x01, 0x00, 0x00, 0x00, 0x10, 0x8b, 0x00, 0x00


	//----- nvinfo : EIATTR_MERCURY_ISA_VERSION
	.align		4
.L_1323:
        /*00a8*/ 	.byte	0x03, 0x5f
        /*00aa*/ 	.short	0x0000


	//----- nvinfo : EIATTR_COOP_GROUP_MASK_REGIDS
	.align		4
        /*00ac*/ 	.byte	0x04, 0x29
        /*00ae*/ 	.short	(.L_1325 - .L_1324)


	//   ....[0]....
.L_1324:
        /*00b0*/ 	.word	0xffffffff


	//   ....[1]....
        /*00b4*/ 	.word	0xffffffff


	//   ....[2]....
        /*00b8*/ 	.word	0xffffffff


	//   ....[3]....
        /*00bc*/ 	.word	0xffffffff


	//   ....[4]....
        /*00c0*/ 	.word	0xffffffff


	//   ....[5]....
        /*00c4*/ 	.word	0xffffffff


	//   ....[6]....
        /*00c8*/ 	.word	0xffffffff


	//   ....[7]....
        /*00cc*/ 	.word	0xffffffff


	//   ....[8]....
        /*00d0*/ 	.word	0xffffffff


	//   ....[9]....
        /*00d4*/ 	.word	0xffffffff


	//   ....[10]....
        /*00d8*/ 	.word	0xffffffff


	//   ....[11]....
        /*00dc*/ 	.word	0xffffffff


	//   ....[12]....
        /*00e0*/ 	.word	0xffffffff


	//   ....[13]....
        /*00e4*/ 	.word	0xffffffff


	//   ....[14]....
        /*00e8*/ 	.word	0xffffffff


	//   ....[15]....
        /*00ec*/ 	.word	0xffffffff


	//   ....[16]....
        /*00f0*/ 	.word	0xffffffff


	//   ....[17]....
        /*00f4*/ 	.word	0xffffffff


	//   ....[18]....
        /*00f8*/ 	.word	0xffffffff


	//   ....[19]....
        /*00fc*/ 	.word	0xffffffff


	//   ....[20]....
        /*0100*/ 	.word	0xffffffff


	//   ....[21]....
        /*0104*/ 	.word	0xffffffff


	//   ....[22]....
        /*0108*/ 	.word	0xffffffff


	//   ....[23]....
        /*010c*/ 	.word	0xffffffff


	//   ....[24]....
        /*0110*/ 	.word	0xffffffff


	//   ....[25]....
        /*0114*/ 	.word	0xffffffff


	//   ....[26]....
        /*0118*/ 	.word	0xffffffff


	//   ....[27]....
        /*011c*/ 	.word	0xffffffff


	//----- nvinfo : EIATTR_COOP_GROUP_INSTR_OFFSETS
	.align		4
.L_1325:
        /*0120*/ 	.byte	0x04, 0x28
        /*0122*/ 	.short	(.L_1327 - .L_1326)


	//   ....[0]....
.L_1326:
        /*0124*/ 	.word	0x00000f60


	//   ....[1]....
        /*0128*/ 	.word	0x00001380


	//   ....[2]....
        /*012c*/ 	.word	0x00005070


	//   ....[3]....
        /*0130*/ 	.word	0x00006d70


	//   ....[4]....
        /*0134*/ 	.word	0x00006da0


	//   ....[5]....
        /*0138*/ 	.word	0x00006dd0


	//   ....[6]....
        /*013c*/ 	.word	0x00006de0


	//   ....[7]....
        /*0140*/ 	.word	0x00006e80


	//   ....[8]....
        /*0144*/ 	.word	0x00006eb0


	//   ....[9]....
        /*0148*/ 	.word	0x00006ed0


	//   ....[10]....
        /*014c*/ 	.word	0x00006ee0


	//   ....[11]....
        /*0150*/ 	.word	0x00006f70


	//   ....[12]....
        /*0154*/ 	.word	0x00006fa0


	//   ....[13]....
        /*0158*/ 	.word	0x00006fd0


	//   ....[14]....
        /*015c*/ 	.word	0x00006fe0


	//   ....[15]....
        /*0160*/ 	.word	0x000070a0


	//   ....[16]....
        /*0164*/ 	.word	0x000070c0


	//   ....[17]....
        /*0168*/ 	.word	0x000070d0


	//   ....[18]....
        /*016c*/ 	.word	0x000070e0


	//   ....[19]....
        /*0170*/ 	.word	0x00007190


	//   ....[20]....
        /*0174*/ 	.word	0x000071c0


	//   ....[21]....
        /*0178*/ 	.word	0x000071d0


	//   ....[22]....
        /*017c*/ 	.word	0x000071e0


	//   ....[23]....
        /*0180*/ 	.word	0x00007390


	//   ....[24]....
        /*0184*/ 	.word	0x00007460


	//   ....[25]....
        /*0188*/ 	.word	0x00007470


	//   ....[26]....
        /*018c*/ 	.word	0x00007480


	//   ....[27]....
        /*0190*/ 	.word	0x00008430


	//----- nvinfo : EIATTR_EXIT_INSTR_OFFSETS
	.align		4
.L_1327:
        /*0194*/ 	.byte	0x04, 0x1c
        /*0196*/ 	.short	(.L_1329 - .L_1328)


	//   ....[0]....
.L_1328:
        /*0198*/ 	.word	0x00000330


	//   ....[1]....
        /*019c*/ 	.word	0x00008b40


	//----- nvinfo : EIATTR_MAX_THREADS
	.align		4
.L_1329:
        /*01a0*/ 	.byte	0x04, 0x05
        /*01a2*/ 	.short	(.L_1331 - .L_1330)
.L_1330:
        /*01a4*/ 	.word	0x00000040
        /*01a8*/ 	.word	0x00000001
        /*01ac*/ 	.word	0x00000001


	//----- nvinfo : EIATTR_CRS_STACK_SIZE
	.align		4
.L_1331:
        /*01b0*/ 	.byte	0x04, 0x1e
        /*01b2*/ 	.short	(.L_1333 - .L_1332)
.L_1332:
        /*01b4*/ 	.word	0x00000000
.L_1333:


//--------------------- .nv.info._Z25selective_scan_fwd_kernelI32Selective_Scan_fwd_kernel_traitsILi64ELi16ELi1ELb0ELb1ELb0ELb1EN3c108BFloat16ENS1_7complexIfEEEEv13SSMParamsBase --------------------------
	.section	.nv.info._Z25selective_scan_fwd_kernelI32Selective_Scan_fwd_kernel_traitsILi64ELi16ELi1ELb0ELb1ELb0ELb1EN3c108BFloat16ENS1_7complexIfEEEEv13SSMParamsBase,"",@"SHT_CUDA_INFO"
	.sectionflags	@""
	.align	4


	//----- nvinfo : EIATTR_CUDA_API_VERSION
	.align		4
        /*0000*/ 	.byte	0x04, 0x37
        /*0002*/ 	.short	(.L_1335 - .L_1334)
.L_1334:
        /*0004*/ 	.word	0x00000082


	//----- nvinfo : EIATTR_SW2861232_WAR
	.align		4
.L_1335:
        /*0008*/ 	.byte	0x01, 0x35
	.zero		2


	//----- nvinfo : EIATTR_PARAM_CBANK
	.align		4
        /*000c*/ 	.byte	0x04, 0x0a
        /*000e*/ 	.short	(.L_1337 - .L_1336)
	.align		4
.L_1336:
        /*0010*/ 	.word	index@(.nv.constant0._Z25selective_scan_fwd_kernelI32Selective_Scan_fwd_kernel_traitsILi64ELi16ELi1ELb0ELb1ELb0ELb1EN3c108BFloat16ENS1_7complexIfEEEEv13SSMParamsBase)
        /*0014*/ 	.short	0x0160
        /*0016*/ 	.short	0x0118


	//----- nvinfo : EIATTR_CBANK_PARAM_SIZE
	.align		4
.L_1337:
        /*0018*/ 	.byte	0x03, 0x19
        /*001a*/ 	.short	0x0118


	//----- nvinfo : EIATTR_KPARAM_INFO
	.align		4
        /*001c*/ 	.byte	0x04, 0x17
        /*001e*/ 	.short	(.L_1339 - .L_1338)
.L_1338:
        /*0020*/ 	.word	0x00000000
        /*0024*/ 	.short	0x0000
        /*0026*/ 	.short	0x0000
        /*0028*/ 	.byte	0x00, 0xf0, 0x61, 0x04


	//----- nvinfo : EIATTR_MAXREG_COUNT
	.align		4
.L_1339:
        /*002c*/ 	.byte	0x03, 0x1b
        /*002e*/ 	.short	0x00a8


	//----- nvinfo : EIATTR_NUM_BARRIERS
	.align		4
        /*0030*/ 	.byte	0x02, 0x4c
        /*0032*/ 	.byte	0x01
	.zero		1


	//----- nvinfo : EIATTR_ANNOTATIONS
	.align		4
        /*0034*/ 	.byte	0x04, 0x55
        /*0036*/ 	.short	(.L_1341 - .L_1340)


	//   ....[0]....
.L_1340:
        /*0038*/ 	.word	0x00000001
        /*003c*/ 	.byte	0xe0, 0x04, 0x00, 0x00, 0x01, 0x00, 0x00, 0x00, 0x10, 0x05, 0x00, 0x00, 0x01, 0x00, 0x00, 0x00
        /*004c*/ 	.byte	0x40, 0x05, 0x00, 0x00, 0x01, 0x00, 0x00, 0x00, 0x60, 0x05, 0x00, 0x00, 0x01, 0x00, 0x00, 0x00
        /*005c*/ 	.byte	0x70, 0x05, 0x00, 0x00, 0x01, 0x00, 0x00, 0x00, 0x80, 0x05, 0x00, 0x00, 0x01, 0x00, 0x00, 0x00
        /*006c*/ 	.byte	0xb0, 0x05, 0x00, 0x00, 0x01, 0x00, 0x00, 0x00, 0xe0, 0x05, 0x00, 0x00, 0x01, 0x00, 0x00, 0x00
        /*007c*/ 	.byte	0x80, 0x9f, 0x00, 0x00, 0x01, 0x00, 0x00, 0x00, 0x90, 0x9f, 0x00, 0x00, 0x01, 0x00, 0x00, 0x00
        /*008c*/ 	.byte	0xa0, 0x9f, 0x00, 0x00, 0x01, 0x00, 0x00, 0x00, 0xb0, 0x9f, 0x00, 0x00, 0x01, 0x00, 0x00, 0x00
        /*009c*/ 	.byte	0xb0, 0xa2, 0x00, 0x00, 0x01, 0x00, 0x00, 0x00, 0xd0, 0xa2, 0x00, 0x00, 0x01, 0x00, 0x00, 0x00
        /*00ac*/ 	.byte	0xf0, 0xa2, 0x00, 0x00, 0x01, 0x00, 0x00, 0x00, 0x00, 0xa3, 0x00, 0x00


	//----- nvinfo : EIATTR_MERCURY_ISA_VERSION
	.align		4
.L_1341:
        /*00b8*/ 	.byte	0x03, 0x5f
        /*00ba*/ 	.short	0x0000


	//----- nvinfo : EIATTR_COOP_GROUP_MASK_REGIDS
	.align		4
        /*00bc*/ 	.byte	0x04, 0x29
        /*00be*/ 	.short	(.L_1343 - .L_1342)


	//   ....[0]....
.L_1342:
        /*00c0*/ 	.word	0xffffffff


	//   ....[1]....
        /*00c4*/ 	.word	0xffffffff


	//   ....[2]....
        /*00c8*/ 	.word	0xffffffff


	//   ....[3]....
        /*00cc*/ 	.word	0xffffffff


	//   ....[4]....
        /*00d0*/ 	.word	0xffffffff


	//   ....[5]....
        /*00d4*/ 	.word	0xffffffff


	//   ....[6]....
        /*00d8*/ 	.word	0xffffffff


	//   ....[7]....
        /*00dc*/ 	.word	0xffffffff


	//   ....[8]....
        /*00e0*/ 	.word	0xffffffff


	//   ....[9]....
        /*00e4*/ 	.word	0xffffffff


	//   ....[10]....
        /*00e8*/ 	.word	0xffffffff


	//   ....[11]....
        /*00ec*/ 	.word	0xffffffff


	//   ....[12]....
        /*00f0*/ 	.word	0xffffffff


	//   ....[13]....
        /*00f4*/ 	.word	0xffffffff


	//   ....[14]....
        /*00f8*/ 	.word	0xffffffff


	//   ....[15]....
        /*00fc*/ 	.word	0xffffffff


	//   ....[16]....
        /*0100*/ 	.word	0xffffffff


	//   ....[17]....
        /*0104*/ 	.word	0xffffffff


	//   ....[18]....
        /*0108*/ 	.word	0xffffffff


	//   ....[19]....
        /*010c*/ 	.word	0xffffffff


	//   ....[20]....
        /*0110*/ 	.word	0xffffffff


	//   ....[21]....
        /*0114*/ 	.word	0xffffffff


	//   ....[22]....
        /*0118*/ 	.word	0xffffffff


	//   ....[23]....
        /*011c*/ 	.word	0xffffffff


	//   ....[24]....
        /*0120*/ 	.word	0xffffffff


	//   ....[25]....
        /*0124*/ 	.word	0xffffffff


	//   ....[26]....
        /*0128*/ 	.word	0xffffffff


	//   ....[27]....
        /*012c*/ 	.word	0xffffffff


	//   ....[28]....
        /*0130*/ 	.word	0xffffffff


	//   ....[29]....
        /*0134*/ 	.word	0xffffffff


	//----- nvinfo : EIATTR_COOP_GROUP_INSTR_OFFSETS
	.align		4
.L_1343:
        /*0138*/ 	.byte	0x04, 0x28
        /*013a*/ 	.short	(.L_1345 - .L_1344)


	//   ....[0]....
.L_1344:
        /*013c*/ 	.word	0x00000f80


	//   ....[1]....
        /*0140*/ 	.word	0x000013a0


	//   ....[2]....
        /*0144*/ 	.word	0x00005090


	//   ....[3]....
        /*0148*/ 	.word	0x00006d90


	//   ....[4]....
        /*014c*/ 	.word	0x00006dc0


	//   ....[5]....
        /*0150*/ 	.word	0x00006df0


	//   ....[6]....
        /*0154*/ 	.word	0x00006e00


	//   ....[7]....
        /*0158*/ 	.word	0x00006ea0


	//   ....[8]....
        /*015c*/ 	.word	0x00006ed0


	//   ....[9]....
        /*0160*/ 	.word	0x00006ef0


	//   ....[10]....
        /*0164*/ 	.word	0x00006f00


	//   ....[11]....
        /*0168*/ 	.word	0x00006f90


	//   ....[12]....
        /*016c*/ 	.word	0x00006fc0


	//   ....[13]....
        /*0170*/ 	.word	0x00006ff0


	//   ....[14]....
        /*0174*/ 	.word	0x00007000


	//   ....[15]....
        /*0178*/ 	.word	0x000070c0


	//   ....[16]....
        /*017c*/ 	.word	0x000070e0


	//   ....[17]....
        /*0180*/ 	.word	0x000070f0


	//   ....[18]....
        /*0184*/ 	.word	0x00007100


	//   ....[19]....
        /*0188*/ 	.word	0x000071b0


	//   ....[20]....
        /*018c*/ 	.word	0x000071e0


	//   ....[21]....
        /*0190*/ 	.word	0x000071f0


	//   ....[22]....
        /*0194*/ 	.word	0x00007200


	//   ....[23]....
        /*0198*/ 	.word	0x000073b0


	//   ....[24]....
        /*019c*/ 	.word	0x00007480


	//   ....[25]....
        /*01a0*/ 	.word	0x00007490


	//   ....[26]....
        /*01a4*/ 	.word	0x000074a0


	//   ....[27]....
        /*01a8*/ 	.word	0x000084d0


	//   ....[28]....
        /*01ac*/ 	.word	0x00009120


	//   ....[29]....
        /*01b0*/ 	.word	0x00009d30


	//----- nvinfo : EIATTR_EXIT_INSTR_OFFSETS
	.align		4
.L_1345:
        /*01b4*/ 	.byte	0x04, 0x1c
        /*01b6*/ 	.short	(.L_1347 - .L_1346)


	//   ....[0]....
.L_1346:
        /*01b8*/ 	.word	0x00000320


	//   ....[1]....
        /*01bc*/ 	.word	0x0000a330


	//----- nvinfo : EIATTR_MAX_THREADS
	.align		4
.L_1347:
        /*01c0*/ 	.byte	0x04, 0x05
        /*01c2*/ 	.short	(.L_1349 - .L_1348)
.L_1348:
        /*01c4*/ 	.word	0x00000040
        /*01c8*/ 	.word	0x00000001
        /*01cc*/ 	.word	0x00000001


	//----- nvinfo : EIATTR_CRS_STACK_SIZE
	.align		4
.L_1349:
        /*01d0*/ 	.byte	0x04, 0x1e
        /*01d2*/ 	.short	(.L_1351 - .L_1350)
.L_1350:
        /*01d4*/ 	.word	0x00000000
.L_1351:


//--------------------- .nv.info._Z25selective_scan_fwd_kernelI32Selective_Scan_fwd_kernel_traitsILi64ELi16ELi1ELb0ELb1ELb1ELb0EN3c108BFloat16ENS1_7complexIfEEEEv13SSMParamsBase --------------------------
	.section	.nv.info._Z25selective_scan_fwd_kernelI32Selective_Scan_fwd_kernel_traitsILi64ELi16ELi1ELb0ELb1ELb1ELb0EN3c108BFloat16ENS1_7complexIfEEEEv13SSMParamsBase,"",@"SHT_CUDA_INFO"
	.sectionflags	@""
	.align	4


	//----- nvinfo : EIATTR_CUDA_API_VERSION
	.align		4
        /*0000*/ 	.byte	0x04, 0x37
        /*0002*/ 	.short	(.L_1353 - .L_1352)
.L_1352:
        /*0004*/ 	.word	0x00000082


	//----- nvinfo : EIATTR_SW2861232_WAR
	.align		4
.L_1353:
        /*0008*/ 	.byte	0x01, 0x35
	.zero		2


	//----- nvinfo : EIATTR_PARAM_CBANK
	.align		4
        /*000c*/ 	.byte	0x04, 0x0a
        /*000e*/ 	.short	(.L_1355 - .L_1354)
	.align		4
.L_1354:
        /*0010*/ 	.word	index@(.nv.constant0._Z25selective_scan_fwd_kernelI32Selective_Scan_fwd_kernel_traitsILi64ELi16ELi1ELb0ELb1ELb1ELb0EN3c108BFloat16ENS1_7complexIfEEEEv13SSMParamsBase)
        /*0014*/ 	.short	0x0160
        /*0016*/ 	.short	0x0118


	//----- nvinfo : EIATTR_CBANK_PARAM_SIZE
	.align		4
.L_1355:
        /*0018*/ 	.byte	0x03, 0x19
        /*001a*/ 	.short	0x0118


	//----- nvinfo : EIATTR_KPARAM_INFO
	.align		4
        /*001c*/ 	.byte	0x04, 0x17
        /*001e*/ 	.short	(.L_1357 - .L_1356)
.L_1356:
        /*0020*/ 	.word	0x00000000
        /*0024*/ 	.short	0x0000
        /*0026*/ 	.short	0x0000
        /*0028*/ 	.byte	0x00, 0xf0, 0x61, 0x04


	//----- nvinfo : EIATTR_MAXREG_COUNT
	.align		4
.L_1357:
        /*002c*/ 	.byte	0x03, 0x1b
        /*002e*/ 	.short	0x00a8


	//----- nvinfo : EIATTR_NUM_BARRIERS
	.align		4
        /*0030*/ 	.byte	0x02, 0x4c
        /*0032*/ 	.byte	0x01
	.zero		1


	//----- nvinfo : EIATTR_ANNOTATIONS
	.align		4
        /*0034*/ 	.byte	0x04, 0x55
        /*0036*/ 	.short	(.L_1359 - .L_1358)


	//   ....[0]....
.L_1358:
        /*0038*/ 	.word	0x00000001
        /*003c*/ 	.byte	0x50, 0x40, 0x00, 0x00, 0x01, 0x00, 0x00, 0x00, 0x80, 0x40, 0x00, 0x00, 0x01, 0x00, 0x00, 0x00
        /*004c*/ 	.byte	0x70, 0x41, 0x00, 0x00, 0x01, 0x00, 0x00, 0x00, 0xa0, 0x41, 0x00, 0x00


	//----- nvinfo : EIATTR_MERCURY_ISA_VERSION
	.align		4
.L_1359:
        /*0058*/ 	.byte	0x03, 0x5f
        /*005a*/ 	.short	0x0000


	//----- nvinfo : EIATTR_COOP_GROUP_MASK_REGIDS
	.align		4
        /*005c*/ 	.byte	0x04, 0x29
        /*005e*/ 	.short	(.L_1361 - .L_1360)


	//   ....[0]....
.L_1360:
        /*0060*/ 	.word	0xffffffff


	//   ....[1]....
        /*0064*/ 	.word	0xffffffff


	//   ....[2]....
        /*0068*/ 	.word	0xffffffff


	//   ....[3]....
        /*006c*/ 	.word	0xffffffff


	//   ....[4]....
        /*0070*/ 	.word	0xffffffff


	//   ....[5]....
        /*0074*/ 	.word	0xffffffff


	//   ....[6]....
        /*0078*/ 	.word	0xffffffff


	//   ....[7]....
        /*007c*/ 	.word	0xffffffff


	//   ....[8]....
        /*0080*/ 	.word	0xffffffff


	//   ....[9]....
        /*0084*/ 	.word	0xffffffff


	//   ....[10]....
        /*0088*/ 	.word	0xffffffff


	//   ....[11]....
        /*008c*/ 	.word	0xffffffff


	//   ....[12]....
        /*0090*/ 	.word	0xffffffff


	//   ....[13]....
        /*0094*/ 	.word	0xffffffff


	//   ....[14]....
        /*0098*/ 	.word	0xffffffff


	//   ....[15]....
        /*009c*/ 	.word	0xffffffff


	//   ....[16]....
        /*00a0*/ 	.word	0xffffffff


	//   ....[17]....
        /*00a4*/ 	.word	0xffffffff


	//   ....[18]....
        /*00a8*/ 	.word	0xffffffff


	//   ....[19]....
        /*00ac*/ 	.word	0xffffffff


	//   ....[20]....
        /*00b0*/ 	.word	0xffffffff


	//   ....[21]....
        /*00b4*/ 	.word	0xffffffff


	//   ....[22]....
        /*00b8*/ 	.word	0xffffffff


	//   ....[23]....
        /*00bc*/ 	.word	0xffffffff


	//   ....[24]....
        /*00c0*/ 	.word	0xffffffff


	//   ....[25]....
        /*00c4*/ 	.word	0xffffffff


	//   ....[26]....
        /*00c8*/ 	.word	0xffffffff


	//   ....[27]....
        /*00cc*/ 	.word	0xffffffff


	//   ....[28]....
        /*00d0*/ 	.word	0xffffffff


	//----- nvinfo : EIATTR_COOP_GROUP_INSTR_OFFSETS
	.align		4
.L_1361:
        /*00d4*/ 	.byte	0x04, 0x28
        /*00d6*/ 	.short	(.L_1363 - .L_1362)


	//   ....[0]....
.L_1362:
        /*00d8*/ 	.word	0x00001200


	//   ....[1]....
        /*00dc*/ 	.word	0x000016d0


	//   ....[2]....
        /*00e0*/ 	.word	0x00005460


	//   ....[3]....
        /*00e4*/ 	.word	0x00007830


	//   ....[4]....
        /*00e8*/ 	.word	0x00007860


	//   ....[5]....
        /*00ec*/ 	.word	0x00007910


	//   ....[6]....
        /*00f0*/ 	.word	0x00007930


	//   ....[7]....
        /*00f4*/ 	.word	0x000079a0


	//   ....[8]....
        /*00f8*/ 	.word	0x000079c0


	//   ....[9]....
        /*00fc*/ 	.word	0x00007a30


	//   ....[10]....
        /*0100*/ 	.word	0x00007a40


	//   ....[11]....
        /*0104*/ 	.word	0x00007aa0


	//   ....[12]....
        /*0108*/ 	.word	0x00007ac0


	//   ....[13]....
        /*010c*/ 	.word	0x00007b30


	//   ....[14]....
        /*0110*/ 	.word	0x00007b40


	//   ....[15]....
        /*0114*/ 	.word	0x00007bc0


	//   ....[16]....
        /*0118*/ 	.word	0x00007bd0


	//   ....[17]....
        /*011c*/ 	.word	0x00007bf0


	//   ....[18]....
        /*0120*/ 	.word	0x00007c00


	//   ....[19]....
        /*0124*/ 	.word	0x00007ce0


	//   ....[20]....
        /*0128*/ 	.word	0x00007d10


	//   ....[21]....
        /*012c*/ 	.word	0x00007d30


	//   ....[22]....
        /*0130*/ 	.word	0x00007d70


	//   ....[23]....
        /*0134*/ 	.word	0x00007ee0


	//   ....[24]....
        /*0138*/ 	.word	0x00008280


	//   ....[25]....
        /*013c*/ 	.word	0x000082a0


	//   ....[26]....
        /*0140*/ 	.word	0x000082d0


	//   ....[27]....
        /*0144*/ 	.word	0x000082f0


	//   ....[28]....
        /*0148*/ 	.word	0x000096a0


	//----- nvinfo : EIATTR_EXIT_INSTR_OFFSETS
	.align		4
.L_1363:
        /*014c*/ 	.byte	0x04, 0x1c
        /*014e*/ 	.short	(.L_1365 - .L_1364)


	//   ....[0]....
.L_1364:
        /*0150*/ 	.word	0x000006b0


	//   ....[1]....
        /*0154*/ 	.word	0x0000a2b0


	//----- nvinfo : EIATTR_MAX_THREADS
	.align		4
.L_1365:
        /*0158*/ 	.byte	0x04, 0x05
        /*015a*/ 	.short	(.L_1367 - .L_1366)
.L_1366:
        /*015c*/ 	.word	0x00000040
        /*0160*/ 	.word	0x00000001
        /*0164*/ 	.word	0x00000001


	//----- nvinfo : EIATTR_CRS_STACK_SIZE
	.align		4
.L_1367:
        /*0168*/ 	.byte	0x04, 0x1e
        /*016a*/ 	.short	(.L_1369 - .L_1368)
.L_1368:
        /*016c*/ 	.word	0x00000000
.L_1369:


//--------------------- .nv.info._Z25selective_scan_fwd_kernelI32Selective_Scan_fwd_kernel_traitsILi64ELi16ELi1ELb0ELb1ELb1ELb1EN3c108BFloat16ENS1_7complexIfEEEEv13SSMParamsBase --------------------------
	.section	.nv.info._Z25selective_scan_fwd_kernelI32Selective_Scan_fwd_kernel_traitsILi64ELi16ELi1ELb0ELb1ELb1ELb1EN3c108BFloat16ENS1_7complexIfEEEEv13SSMParamsBase,"",@"SHT_CUDA_INFO"
	.sectionflags	@""
	.align	4


	//----- nvinfo : EIATTR_CUDA_API_VERSION
	.align		4
        /*0000*/ 	.byte	0x04, 0x37
        /*0002*/ 	.short	(.L_1371 - .L_1370)
.L_1370:
        /*0004*/ 	.word	0x00000082


	//----- nvinfo : EIATTR_SW2861232_WAR
	.align		4
.L_1371:
        /*0008*/ 	.byte	0x01, 0x35
	.zero		2


	//----- nvinfo : EIATTR_PARAM_CBANK
	.align		4
        /*000c*/ 	.byte	0x04, 0x0a
        /*000e*/ 	.short	(.L_1373 - .L_1372)
	.align		4
.L_1372:
        /*0010*/ 	.word	index@(.nv.constant0._Z25selective_scan_fwd_kernelI32Selective_Scan_fwd_kernel_traitsILi64ELi16ELi1ELb0ELb1ELb1ELb1EN3c108BFloat16ENS1_7complexIfEEEEv13SSMParamsBase)
        /*0014*/ 	.short	0x0160
        /*0016*/ 	.short	0x0118


	//----- nvinfo : EIATTR_CBANK_PARAM_SIZE
	.align		4
.L_1373:
        /*0018*/ 	.byte	0x03, 0x19
        /*001a*/ 	.short	0x0118


	//----- nvinfo : EIATTR_KPARAM_INFO
	.align		4
        /*001c*/ 	.byte	0x04, 0x17
        /*001e*/ 	.short	(.L_1375 - .L_1374)
.L_1374:
        /*0020*/ 	.word	0x00000000
        /*0024*/ 	.short	0x0000
        /*0026*/ 	.short	0x0000
        /*0028*/ 	.byte	0x00, 0xf0, 0x61, 0x04


	//----- nvinfo : EIATTR_MAXREG_COUNT
	.align		4
.L_1375:
        /*002c*/ 	.byte	0x03, 0x1b
        /*002e*/ 	.short	0x00a8


	//----- nvinfo : EIATTR_NUM_BARRIERS
	.align		4
        /*0030*/ 	.byte	0x02, 0x4c
        /*0032*/ 	.byte	0x01
	.zero		1


	//----- nvinfo : EIATTR_ANNOTATIONS
	.align		4
        /*0034*/ 	.byte	0x04, 0x55
        /*0036*/ 	.short	(.L_1377 - .L_1376)


	//   ....[0]....
.L_1376:
        /*0038*/ 	.word	0x00000001
        /*003c*/ 	.byte	0x50, 0x40, 0x00, 0x00, 0x01, 0x00, 0x00, 0x00, 0x80, 0x40, 0x00, 0x00, 0x01, 0x00, 0x00, 0x00
        /*004c*/ 	.byte	0x70, 0x41, 0x00, 0x00, 0x01, 0x00, 0x00, 0x00, 0xc0, 0x41, 0x00, 0x00


	//----- nvinfo : EIATTR_MERCURY_ISA_VERSION
	.align		4
.L_1377:
        /*0058*/ 	.byte	0x03, 0x5f
        /*005a*/ 	.short	0x0000


	//----- nvinfo : EIATTR_COOP_GROUP_MASK_REGIDS
	.align		4
        /*005c*/ 	.byte	0x04, 0x29
        /*005e*/ 	.short	(.L_1379 - .L_1378)


	//   ....[0]....
.L_1378:
        /*0060*/ 	.word	0xffffffff


	//   ....[1]....
        /*0064*/ 	.word	0xffffffff


	//   ....[2]....
        /*0068*/ 	.word	0xffffffff


	//   ....[3]....
        /*006c*/ 	.word	0xffffffff


	//   ....[4]....
        /*0070*/ 	.word	0xffffffff


	//   ....[5]....
        /*0074*/ 	.word	0xffffffff


	//   ....[6]....
        /*0078*/ 	.word	0xffffffff


	//   ....[7]....
        /*007c*/ 	.word	0xffffffff


	//   ....[8]....
        /*0080*/ 	.word	0xffffffff


	//   ....[9]....
        /*0084*/ 	.word	0xffffffff


	//   ....[10]....
        /*0088*/ 	.word	0xffffffff


	//   ....[11]....
        /*008c*/ 	.word	0xffffffff


	//   ....[12]....
        /*0090*/ 	.word	0xffffffff


	//   ....[13]....
        /*0094*/ 	.word	0xffffffff


	//   ....[14]....
        /*0098*/ 	.word	0xffffffff


	//   ....[15]....
        /*009c*/ 	.word	0xffffffff


	//   ....[16]....
        /*00a0*/ 	.word	0xffffffff


	//   ....[17]....
        /*00a4*/ 	.word	0xffffffff


	//   ....[18]....
        /*00a8*/ 	.word	0xffffffff


	//   ....[19]....
        /*00ac*/ 	.word	0xffffffff


	//   ....[20]....
        /*00b0*/ 	.word	0xffffffff


	//   ....[21]....
        /*00b4*/ 	.word	0xffffffff


	//   ....[22]....
        /*00b8*/ 	.word	0xffffffff


	//   ....[23]....
        /*00bc*/ 	.word	0xffffffff


	//   ....[24]....
        /*00c0*/ 	.word	0xffffffff


	//   ....[25]....
        /*00c4*/ 	.word	0xffffffff


	//   ....[26]....
        /*00c8*/ 	.word	0xffffffff


	//   ....[27]....
        /*00cc*/ 	.word	0xffffffff


	//   ....[28]....
        /*00d0*/ 	.word	0xffffffff


	//   ....[29]....
        /*00d4*/ 	.word	0xffffffff


	//   ....[30]....
        /*00d8*/ 	.word	0xffffffff


	//----- nvinfo : EIATTR_COOP_GROUP_INSTR_OFFSETS
	.align		4
.L_1379:
        /*00dc*/ 	.byte	0x04, 0x28
        /*00de*/ 	.short	(.L_1381 - .L_1380)


	//   ....[0]....
.L_1380:
        /*00e0*/ 	.word	0x00001200


	//   ....[1]....
        /*00e4*/ 	.word	0x000016d0


	//   ....[2]....
        /*00e8*/ 	.word	0x00005460


	//   ....[3]....
        /*00ec*/ 	.word	0x00007830


	//   ....[4]....
        /*00f0*/ 	.word	0x00007860


	//   ....[5]....
        /*00f4*/ 	.word	0x00007910


	//   ....[6]....
        /*00f8*/ 	.word	0x00007930


	//   ....[7]....
        /*00fc*/ 	.word	0x000079a0


	//   ....[8]....
        /*0100*/ 	.word	0x000079c0


	//   ....[9]....
        /*0104*/ 	.word	0x00007a30


	//   ....[10]....
        /*0108*/ 	.word	0x00007a40


	//   ....[11]....
        /*010c*/ 	.word	0x00007aa0


	//   ....[12]....
        /*0110*/ 	.word	0x00007ac0


	//   ....[13]....
        /*0114*/ 	.word	0x00007b30


	//   ....[14]....
        /*0118*/ 	.word	0x00007b40


	//   ....[15]....
        /*011c*/ 	.word	0x00007bc0


	//   ....[16]....
        /*0120*/ 	.word	0x00007bd0


	//   ....[17]....
        /*0124*/ 	.word	0x00007bf0


	//   ....[18]....
        /*0128*/ 	.word	0x00007c00


	//   ....[19]....
        /*012c*/ 	.word	0x00007ce0


	//   ....[20]....
        /*0130*/ 	.word	0x00007d10


	//   ....[21]....
        /*0134*/ 	.word	0x00007d30


	//   ....[22]....
        /*0138*/ 	.word	0x00007d70


	//   ....[23]....
        /*013c*/ 	.word	0x00007f00


	//   ....[24]....
        /*0140*/ 	.word	0x00008280


	//   ....[25]....
        /*0144*/ 	.word	0x000082a0


	//   ....[26]....
        /*0148*/ 	.word	0x000082d0


	//   ....[27]....
        /*014c*/ 	.word	0x000082f0


	//   ....[28]....
        /*0150*/ 	.word	0x00009ad0


	//   ....[29]....
        /*0154*/ 	.word	0x0000a760


	//   ....[30]....
        /*0158*/ 	.word	0x0000b420


	//----- nvinfo : EIATTR_EXIT_INSTR_OFFSETS
	.align		4
.L_1381:
        /*015c*/ 	.byte	0x04, 0x1c
        /*015e*/ 	.short	(.L_1383 - .L_1382)


	//   ....[0]....
.L_1382:
        /*0160*/ 	.word	0x000006b0


	//   ....[1]....
        /*0164*/ 	.word	0x0000ba40


	//----- nvinfo : EIATTR_MAX_THREADS
	.align		4
.L_1383:
        /*0168*/ 	.byte	0x04, 0x05
        /*016a*/ 	.short	(.L_1385 - .L_1384)
.L_1384:
        /*016c*/ 	.word	0x00000040
        /*0170*/ 	.word	0x00000001
        /*0174*/ 	.word	0x00000001


	//----- nvinfo : EIATTR_CRS_STACK_SIZE
	.align		4
.L_1385:
        /*0178*/ 	.byte	0x04, 0x1e
        /*017a*/ 	.short	(.L_1387 - .L_1386)
.L_1386:
        /*017c*/ 	.word	0x00000000
.L_1387:


//--------------------- .nv.info._Z25selective_scan_fwd_kernelI32Selective_Scan_fwd_kernel_traitsILi64ELi16ELi1ELb1ELb0ELb0ELb0EN3c108BFloat16ENS1_7complexIfEEEEv13SSMParamsBase --------------------------
	.section	.nv.info._Z25selective_scan_fwd_kernelI32Selective_Scan_fwd_kernel_traitsILi64ELi16ELi1ELb1ELb0ELb0ELb0EN3c108BFloat16ENS1_7complexIfEEEEv13SSMParamsBase,"",@"SHT_CUDA_INFO"
	.sectionflags	@""
	.align	4


	//----- nvinfo : EIATTR_CUDA_API_VERSION
	.align		4
        /*0000*/ 	.byte	0x04, 0x37
        /*0002*/ 	.short	(.L_1389 - .L_1388)
.L_1388:
        /*0004*/ 	.word	0x00000082


	//----- nvinfo : EIATTR_SW2861232_WAR
	.align		4
.L_1389:
        /*0008*/ 	.byte	0x01, 0x35
	.zero		2


	//----- nvinfo : EIATTR_PARAM_CBANK
	.align		4
        /*000c*/ 	.byte	0x04, 0x0a
        /*000e*/ 	.short	(.L_1391 - .L_1390)
	.align		4
.L_1390:
        /*0010*/ 	.word	index@(.nv.constant0._Z25selective_scan_fwd_kernelI32Selective_Scan_fwd_kernel_traitsILi64ELi16ELi1ELb1ELb0ELb0ELb0EN3c108BFloat16ENS1_7complexIfEEEEv13SSMParamsBase)
        /*0014*/ 	.short	0x0160
        /*0016*/ 	.short	0x0118


	//----- nvinfo : EIATTR_CBANK_PARAM_SIZE
	.align		4
.L_1391:
        /*0018*/ 	.byte	0x03, 0x19
        /*001a*/ 	.short	0x0118


	//----- nvinfo : EIATTR_KPARAM_INFO
	.align		4
        /*001c*/ 	.byte	0x04, 0x17
        /*001e*/ 	.short	(.L_1393 - .L_1392)
.L_1392:
        /*0020*/ 	.word	0x00000000
        /*0024*/ 	.short	0x0000
        /*0026*/ 	.short	0x0000
        /*0028*/ 	.byte	0x00, 0xf0, 0x61, 0x04


	//----- nvinfo : EIATTR_MAXREG_COUNT
	.align		4
.L_1393:
        /*002c*/ 	.byte	0x03, 0x1b
        /*002e*/ 	.short	0x00a8


	//----- nvinfo : EIATTR_NUM_BARRIERS
	.align		4
        /*0030*/ 	.byte	0x02, 0x4c
        /*0032*/ 	.byte	0x01
	.zero		1


	//----- nvinfo : EIATTR_MERCURY_ISA_VERSION
	.align		4
        /*0034*/ 	.byte	0x03, 0x5f
        /*0036*/ 	.short	0x0000


	//----- nvinfo : EIATTR_COOP_GROUP_MASK_REGIDS
	.align		4
        /*0038*/ 	.byte	0x04, 0x29
        /*003a*/ 	.short	(.L_1395 - .L_1394)


	//   ....[0]....
.L_1394:
        /*003c*/ 	.word	0xffffffff


	//   ....[1]....
        /*0040*/ 	.word	0xffffffff


	//   ....[2]....
        /*0044*/ 	.word	0xffffffff


	//   ....[3]....
        /*0048*/ 	.word	0xffffffff


	//   ....[4]....
        /*004c*/ 	.word	0xffffffff


	//   ....[5]....
        /*0050*/ 	.word	0xffffffff


	//   ....[6]....
        /*0054*/ 	.word	0xffffffff


	//   ....[7]....
        /*0058*/ 	.word	0xffffffff


	//   ....[8]....
        /*005c*/ 	.word	0xffffffff


	//   ....[9]....
        /*0060*/ 	.word	0xffffffff


	//   ....[10]....
        /*0064*/ 	.word	0xffffffff


	//   ....[11]....
        /*0068*/ 	.word	0xffffffff


	//   ....[12]....
        /*006c*/ 	.word	0xffffffff


	//   ....[13]....
        /*0070*/ 	.word	0xffffffff


	//   ....[14]....
        /*0074*/ 	.word	0xffffffff


	//   ....[15]....
        /*0078*/ 	.word	0xffffffff


	//   ....[16]....
        /*007c*/ 	.word	0xffffffff


	//   ....[17]....
        /*0080*/ 	.word	0xffffffff


	//   ....[18]....
        /*0084*/ 	.word	0xffffffff


	//   ....[19]....
        /*0088*/ 	.word	0xffffffff


	//   ....[20]....
        /*008c*/ 	.word	0xffffffff


	//   ....[21]....
        /*0090*/ 	.word	0xffffffff


	//   ....[22]....
        /*0094*/ 	.word	0xffffffff


	//   ....[23]....
        /*0098*/ 	.word	0xffffffff


	//   ....[24]....
        /*009c*/ 	.word	0xffffffff


	//   ....[25]....
        /*00a0*/ 	.word	0xffffffff


	//   ....[26]....
        /*00a4*/ 	.word	0xffffffff


	//----- nvinfo : EIATTR_COOP_GROUP_INSTR_OFFSETS
	.align		4
.L_1395:
        /*00a8*/ 	.byte	0x04, 0x28
        /*00aa*/ 	.short	(.L_1397 - .L_1396)


	//   ....[0]....
.L_1396:
        /*00ac*/ 	.word	0x000003d0


	//   ....[1]....
        /*00b0*/ 	.word	0x00000490


	//   ....[2]....
        /*00b4*/ 	.word	0x00004120


	//   ....[3]....
        /*00b8*/ 	.word	0x00004150


	//   ....[4]....
        /*00bc*/ 	.word	0x00004190


	//   ....[5]....
        /*00c0*/ 	.word	0x000041a0


	//   ....[6]....
        /*00c4*/ 	.word	0x00004250


	//   ....[7]....
        /*00c8*/ 	.word	0x00004270


	//   ....[8]....
        /*00cc*/ 	.word	0x00004290


	//   ....[9]....
        /*00d0*/ 	.word	0x000042a0


	//   ....[10]....
        /*00d4*/ 	.word	0x00004340


	//   ....[11]....
        /*00d8*/ 	.word	0x00004370


	//   ....[12]....
        /*00dc*/ 	.word	0x00004390


	//   ....[13]....
        /*00e0*/ 	.word	0x000043a0


	//   ....[14]....
        /*00e4*/ 	.word	0x00004450


	//   ....[15]....
        /*00e8*/ 	.word	0x00004480


	//   ....[16]....
        /*00ec*/ 	.word	0x00004490


	//   ....[17]....
        /*00f0*/ 	.word	0x000044a0


	//   ....[18]....
        /*00f4*/ 	.word	0x00004570


	//   ....[19]....
        /*00f8*/ 	.word	0x00004580


	//   ....[20]....
        /*00fc*/ 	.word	0x00004590


	//   ....[21]....
        /*0100*/ 	.word	0x000045a0


	//   ....[22]....
        /*0104*/ 	.word	0x00004780


	//   ....[23]....
        /*0108*/ 	.word	0x000047a0


	//   ....[24]....
        /*010c*/ 	.word	0x000047c0


	//   ....[25]....
        /*0110*/ 	.word	0x000047e0


	//   ....[26]....
        /*0114*/ 	.word	0x000056e0


	//----- nvinfo : EIATTR_EXIT_INSTR_OFFSETS
	.align		4
.L_1397:
        /*0118*/ 	.byte	0x04, 0x1c
        /*011a*/ 	.short	(.L_1399 - .L_1398)


	//   ....[0]....
.L_1398:
        /*011c*/ 	.word	0x00000160


	//   ....[1]....
        /*0120*/ 	.word	0x00005840


	//----- nvinfo : EIATTR_MAX_THREADS
	.align		4
.L_1399:
        /*0124*/ 	.byte	0x04, 0x05
        /*0126*/ 	.short	(.L_1401 - .L_1400)
.L_1400:
        /*0128*/ 	.word	0x00000040
        /*012c*/ 	.word	0x00000001
        /*0130*/ 	.word	0x00000001


	//----- nvinfo : EIATTR_CRS_STACK_SIZE
	.align		4
.L_1401:
        /*0134*/ 	.byte	0x04, 0x1e
        /*0136*/ 	.short	(.L_1403 - .L_1402)
.L_1402:
        /*0138*/ 	.word	0x00000000
.L_1403:


//--------------------- .nv.info._Z25selective_scan_fwd_kernelI32Selective_Scan_fwd_kernel_traitsILi64ELi16ELi1ELb1ELb0ELb0ELb1EN3c108BFloat16ENS1_7complexIfEEEEv13SSMParamsBase --------------------------
	.section	.nv.info._Z25selective_scan_fwd_kernelI32Selective_Scan_fwd_kernel_traitsILi64ELi16ELi1ELb1ELb0ELb0ELb1EN3c108BFloat16ENS1_7complexIfEEEEv13SSMParamsBase,"",@"SHT_CUDA_INFO"
	.sectionflags	@""
	.align	4


	//----- nvinfo : EIATTR_CUDA_API_VERSION
	.align		4
        /*0000*/ 	.byte	0x04, 0x37
        /*0002*/ 	.short	(.L_1405 - .L_1404)
.L_1404:
        /*0004*/ 	.word	0x00000082


	//----- nvinfo : EIATTR_SW2861232_WAR
	.align		4
.L_1405:
        /*0008*/ 	.byte	0x01, 0x35
	.zero		2


	//----- nvinfo : EIATTR_PARAM_CBANK
	.align		4
        /*000c*/ 	.byte	0x04, 0x0a
        /*000e*/ 	.short	(.L_1407 - .L_1406)
	.align		4
.L_1406:
        /*0010*/ 	.word	index@(.nv.constant0._Z25selective_scan_fwd_kernelI32Selective_Scan_fwd_kernel_traitsILi64ELi16ELi1ELb1ELb0ELb0ELb1EN3c108BFloat16ENS1_7complexIfEEEEv13SSMParamsBase)
        /*0014*/ 	.short	0x0160
        /*0016*/ 	.short	0x0118


	//----- nvinfo : EIATTR_CBANK_PARAM_SIZE
	.align		4
.L_1407:
        /*0018*/ 	.byte	0x03, 0x19
        /*001a*/ 	.short	0x0118


	//----- nvinfo : EIATTR_KPARAM_INFO
	.align		4
        /*001c*/ 	.byte	0x04, 0x17
        /*001e*/ 	.short	(.L_1409 - .L_1408)
.L_1408:
        /*0020*/ 	.word	0x00000000
        /*0024*/ 	.short	0x0000
        /*0026*/ 	.short	0x0000
        /*0028*/ 	.byte	0x00, 0xf0, 0x61, 0x04


	//----- nvinfo : EIATTR_MAXREG_COUNT
	.align		4
.L_1409:
        /*002c*/ 	.byte	0x03, 0x1b
        /*002e*/ 	.short	0x00a8


	//----- nvinfo : EIATTR_NUM_BARRIERS
	.align		4
        /*0030*/ 	.byte	0x02, 0x4c
        /*0032*/ 	.byte	0x01
	.zero		1


	//----- nvinfo : EIATTR_MERCURY_ISA_VERSION
	.align		4
        /*0034*/ 	.byte	0x03, 0x5f
        /*0036*/ 	.short	0x0000


	//----- nvinfo : EIATTR_COOP_GROUP_MASK_REGIDS
	.align		4
        /*0038*/ 	.byte	0x04, 0x29
        /*003a*/ 	.short	(.L_1411 - .L_1410)


	//   ....[0]....
.L_1410:
        /*003c*/ 	.word	0xffffffff


	//   ....[1]....
        /*0040*/ 	.word	0xffffffff


	//   ....[2]....
        /*0044*/ 	.word	0xffffffff


	//   ....[3]....
        /*0048*/ 	.word	0xffffffff


	//   ....[4]....
        /*004c*/ 	.word	0xffffffff


	//   ....[5]....
        /*0050*/ 	.word	0xffffffff


	//   ....[6]....
        /*0054*/ 	.word	0xffffffff


	//   ....[7]....
        /*0058*/ 	.word	0xffffffff


	//   ....[8]....
        /*005c*/ 	.word	0xffffffff


	//   ....[9]....
        /*0060*/ 	.word	0xffffffff


	//   ....[10]....
        /*0064*/ 	.word	0xffffffff


	//   ....[11]....
        /*0068*/ 	.word	0xffffffff


	//   ....[12]....
        /*006c*/ 	.word	0xffffffff


	//   ....[13]....
        /*0070*/ 	.word	0xffffffff


	//   ....[14]....
        /*0074*/ 	.word	0xffffffff


	//   ....[15]....
        /*0078*/ 	.word	0xffffffff


	//   ....[16]....
        /*007c*/ 	.word	0xffffffff


	//   ....[17]....
        /*0080*/ 	.word	0xffffffff


	//   ....[18]....
        /*0084*/ 	.word	0xffffffff


	//   ....[19]....
        /*0088*/ 	.word	0xffffffff


	//   ....[20]....
        /*008c*/ 	.word	0xffffffff


	//   ....[21]....
        /*0090*/ 	.word	0xffffffff


	//   ....[22]....
        /*0094*/ 	.word	0xffffffff


	//   ....[23]....
        /*0098*/ 	.word	0xffffffff


	//   ....[24]....
        /*009c*/ 	.word	0xffffffff


	//   ....[25]....
        /*00a0*/ 	.word	0xffffffff


	//   ....[26]....
        /*00a4*/ 	.word	0xffffffff


	//   ....[27]....
        /*00a8*/ 	.word	0xffffffff


	//   ....[28]....
        /*00ac*/ 	.word	0xffffffff


	//----- nvinfo : EIATTR_COOP_GROUP_INSTR_OFFSETS
	.align		4
.L_1411:
        /*00b0*/ 	.byte	0x04, 0x28
        /*00b2*/ 	.short	(.L_1413 - .L_1412)


	//   ....[0]....
.L_1412:
        /*00b4*/ 	.word	0x00000400


	//   ....[1]....
        /*00b8*/ 	.word	0x000004c0


	//   ....[2]....
        /*00bc*/ 	.word	0x00004150


	//   ....[3]....
        /*00c0*/ 	.word	0x00004180


	//   ....[4]....
        /*00c4*/ 	.word	0x000041c0


	//   ....[5]....
        /*00c8*/ 	.word	0x000041d0


	//   ....[6]....
        /*00cc*/ 	.word	0x00004280


	//   ....[7]....
        /*00d0*/ 	.word	0x000042a0


	//   ....[8]....
        /*00d4*/ 	.word	0x000042c0


	//   ....[9]....
        /*00d8*/ 	.word	0x000042d0


	//   ....[10]....
        /*00dc*/ 	.word	0x00004370


	//   ....[11]....
        /*00e0*/ 	.word	0x000043a0


	//   ....[12]....
        /*00e4*/ 	.word	0x000043c0


	//   ....[13]....
        /*00e8*/ 	.word	0x000043d0


	//   ....[14]....
        /*00ec*/ 	.word	0x00004480


	//   ....[15]....
        /*00f0*/ 	.word	0x000044b0


	//   ....[16]....
        /*00f4*/ 	.word	0x000044c0


	//   ....[17]....
        /*00f8*/ 	.word	0x000044d0


	//   ....[18]....
        /*00fc*/ 	.word	0x000045a0


	//   ....[19]....
        /*0100*/ 	.word	0x000045b0


	//   ....[20]....
        /*0104*/ 	.word	0x000045c0


	//   ....[21]....
        /*0108*/ 	.word	0x000045d0


	//   ....[22]....
        /*010c*/ 	.word	0x000047b0


	//   ....[23]....
        /*0110*/ 	.word	0x000047d0


	//   ....[24]....
        /*0114*/ 	.word	0x000047f0


	//   ....[25]....
        /*0118*/ 	.word	0x00004810


	//   ....[26]....
        /*011c*/ 	.word	0x00005710


	//   ....[27]....
        /*0120*/ 	.word	0x00005960


	//   ....[28]....
        /*0124*/ 	.word	0x00006180


	//----- nvinfo : EIATTR_EXIT_INSTR_OFFSETS
	.align		4
.L_1413:
        /*0128*/ 	.byte	0x04, 0x1c
        /*012a*/ 	.short	(.L_1415 - .L_1414)


	//   ....[0]....
.L_1414:
        /*012c*/ 	.word	0x00000150


	//   ....[1]....
        /*0130*/ 	.word	0x00006260


	//----- nvinfo : EIATTR_MAX_THREADS
	.align		4
.L_1415:
        /*0134*/ 	.byte	0x04, 0x05
        /*0136*/ 	.short	(.L_1417 - .L_1416)
.L_1416:
        /*0138*/ 	.word	0x00000040
        /*013c*/ 	.word	0x00000001
        /*0140*/ 	.word	0x00000001


	//----- nvinfo : EIATTR_CRS_STACK_SIZE
	.align		4
.L_1417:
        /*0144*/ 	.byte	0x04, 0x1e
        /*0146*/ 	.short	(.L_1419 - .L_1418)
.L_1418:
        /*0148*/ 	.word	0x00000000
.L_1419:


//--------------------- .nv.info._Z25selective_scan_fwd_kernelI32Selective_Scan_fwd_kernel_traitsILi64ELi16ELi1ELb1ELb0ELb1ELb0EN3c108BFloat16ENS1_7complexIfEEEEv13SSMParamsBase --------------------------
	.section	.nv.info._Z25selective_scan_fwd_kernelI32Selective_Scan_fwd_kernel_traitsILi64ELi16ELi1ELb1ELb0ELb1ELb0EN3c108BFloat16ENS1_7complexIfEEEEv13SSMParamsBase,"",@"SHT_CUDA_INFO"
	.sectionflags	@""
	.align	4


	//----- nvinfo : EIATTR_CUDA_API_VERSION
	.align		4
        /*0000*/ 	.byte	0x04, 0x37
        /*0002*/ 	.short	(.L_1421 - .L_1420)
.L_1420:
        /*0004*/ 	.word	0x00000082


	//----- nvinfo : EIATTR_SW2861232_WAR
	.align		4
.L_1421:
        /*0008*/ 	.byte	0x01, 0x35
	.zero		2


	//----- nvinfo : EIATTR_PARAM_CBANK
	.align		4
        /*000c*/ 	.byte	0x04, 0x0a
        /*000e*/ 	.short	(.L_1423 - .L_1422)
	.align		4
.L_1422:
        /*0010*/ 	.word	index@(.nv.constant0._Z25selective_scan_fwd_kernelI32Selective_Scan_fwd_kernel_traitsILi64ELi16ELi1ELb1ELb0ELb1ELb0EN3c108BFloat16ENS1_7complexIfEEEEv13SSMParamsBase)
        /*0014*/ 	.short	0x0160
        /*0016*/ 	.short	0x0118


	//----- nvinfo : EIATTR_CBANK_PARAM_SIZE
	.align		4
.L_1423:
        /*0018*/ 	.byte	0x03, 0x19
        /*001a*/ 	.short	0x0118


	//----- nvinfo : EIATTR_KPARAM_INFO
	.align		4
        /*001c*/ 	.byte	0x04, 0x17
        /*001e*/ 	.short	(.L_1425 - .L_1424)
.L_1424:
        /*0020*/ 	.word	0x00000000
        /*0024*/ 	.short	0x0000
        /*0026*/ 	.short	0x0000
        /*0028*/ 	.byte	0x00, 0xf0, 0x61, 0x04


	//----- nvinfo : EIATTR_MAXREG_COUNT
	.align		4
.L_1425:
        /*002c*/ 	.byte	0x03, 0x1b
        /*002e*/ 	.short	0x00a8


	//----- nvinfo : EIATTR_NUM_BARRIERS
	.align		4
        /*0030*/ 	.byte	0x02, 0x4c
        /*0032*/ 	.byte	0x01
	.zero		1


	//----- nvinfo : EIATTR_MERCURY_ISA_VERSION
	.align		4
        /*0034*/ 	.byte	0x03, 0x5f
        /*0036*/ 	.short	0x0000


	//----- nvinfo : EIATTR_COOP_GROUP_MASK_REGIDS
	.align		4
        /*0038*/ 	.byte	0x04, 0x29
        /*003a*/ 	.short	(.L_1427 - .L_1426)


	//   ....[0]....
.L_1426:
        /*003c*/ 	.word	0xffffffff


	//   ....[1]....
        /*0040*/ 	.word	0xffffffff


	//   ....[2]....
        /*0044*/ 	.word	0xffffffff


	//   ....[3]....
        /*0048*/ 	.word	0xffffffff


	//   ....[4]....
        /*004c*/ 	.word	0xffffffff


	//   ....[5]....
        /*0050*/ 	.word	0xffffffff


	//   ....[6]....
        /*0054*/ 	.word	0xffffffff


	//   ....[7]....
        /*0058*/ 	.word	0xffffffff


	//   ....[8]....
        /*005c*/ 	.word	0xffffffff


	//   ....[9]....
        /*0060*/ 	.word	0xffffffff


	//   ....[10]....
        /*0064*/ 	.word	0xffffffff


	//   ....[11]....
        /*0068*/ 	.word	0xffffffff


	//   ....[12]....
        /*006c*/ 	.word	0xffffffff


	//   ....[13]....
        /*0070*/ 	.word	0xffffffff


	//   ....[14]....
        /*0074*/ 	.word	0xffffffff


	//   ....[15]....
        /*0078*/ 	.word	0xffffffff


	//   ....[16]....
        /*007c*/ 	.word	0xffffffff


	//   ....[17]....
        /*0080*/ 	.word	0xffffffff


	//   ....[18]....
        /*0084*/ 	.word	0xffffffff


	//   ....[19]....
        /*0088*/ 	.word	0xffffffff


	//   ....[20]....
        /*008c*/ 	.word	0xffffffff


	//   ....[21]....
        /*0090*/ 	.word	0xffffffff


	//   ....[22]....
        /*0094*/ 	.word	0xffffffff


	//   ....[23]....
        /*0098*/ 	.word	0xffffffff


	//   ....[24]....
        /*009c*/ 	.word	0xffffffff


	//   ....[25]....
        /*00a0*/ 	.word	0xffffffff


	//   ....[26]....
        /*00a4*/ 	.word	0xffffffff


	//   ....[27]....
        /*00a8*/ 	.word	0xffffffff


	//----- nvinfo : EIATTR_COOP_GROUP_INSTR_OFFSETS
	.align		4
.L_1427:
        /*00ac*/ 	.byte	0x04, 0x28
        /*00ae*/ 	.short	(.L_1429 - .L_1428)


	//   ....[0]....
.L_1428:
        /*00b0*/ 	.word	0x000005e0


	//   ....[1]....
        /*00b4*/ 	.word	0x000006a0


	//   ....[2]....
        /*00b8*/ 	.word	0x00004390


	//   ....[3]....
        /*00bc*/ 	.word	0x000043d0


	//   ....[4]....
        /*00c0*/ 	.word	0x000043f0


	//   ....[5]....
        /*00c4*/ 	.word	0x00004430


	//   ....[6]....
        /*00c8*/ 	.word	0x00004440


	//   ....[7]....
        /*00cc*/ 	.word	0x000044d0


	//   ....[8]....
        /*00d0*/ 	.word	0x000044f0


	//   ....[9]....
        /*00d4*/ 	.word	0x00004530


	//   ....[10]....
        /*00d8*/ 	.word	0x00004540


	//   ....[11]....
        /*00dc*/ 	.word	0x000045e0


	//   ....[12]....
        /*00e0*/ 	.word	0x00004610


	//   ....[13]....
        /*00e4*/ 	.word	0x00004630


	//   ....[14]....
        /*00e8*/ 	.word	0x00004640


	//   ....[15]....
        /*00ec*/ 	.word	0x000046d0


	//   ....[16]....
        /*00f0*/ 	.word	0x00004710


	//   ....[17]....
        /*00f4*/ 	.word	0x00004730


	//   ....[18]....
        /*00f8*/ 	.word	0x00004740


	//   ....[19]....
        /*00fc*/ 	.word	0x000047e0


	//   ....[20]....
        /*0100*/ 	.word	0x00004820


	//   ....[21]....
        /*0104*/ 	.word	0x00004830


	//   ....[22]....
        /*0108*/ 	.word	0x00004840


	//   ....[23]....
        /*010c*/ 	.word	0x00004a50


	//   ....[24]....
        /*0110*/ 	.word	0x00004a60


	//   ....[25]....
        /*0114*/ 	.word	0x00004a80


	//   ....[26]....
        /*0118*/ 	.word	0x00004ab0


	//   ....[27]....
        /*011c*/ 	.word	0x00005f90


	//----- nvinfo : EIATTR_EXIT_INSTR_OFFSETS
	.align		4
.L_1429:
        /*0120*/ 	.byte	0x04, 0x1c
        /*0122*/ 	.short	(.L_1431 - .L_1430)


	//   ....[0]....
.L_1430:
        /*0124*/ 	.word	0x00000320


	//   ....[1]....
        /*0128*/ 	.word	0x000060e0


	//----- nvinfo : EIATTR_MAX_THREADS
	.align		4
.L_1431:
        /*012c*/ 	.byte	0x04, 0x05
        /*012e*/ 	.short	(.L_1433 - .L_1432)
.L_1432:
        /*0130*/ 	.word	0x00000040
        /*0134*/ 	.word	0x00000001
        /*0138*/ 	.word	0x00000001


	//----- nvinfo : EIATTR_CRS_STACK_SIZE
	.align		4
.L_1433:
        /*013c*/ 	.byte	0x04, 0x1e
        /*013e*/ 	.short	(.L_1435 - .L_1434)
.L_1434:
        /*0140*/ 	.word	0x00000000
.L_1435:


//--------------------- .nv.info._Z25selective_scan_fwd_kernelI32Selective_Scan_fwd_kernel_traitsILi64ELi16ELi1ELb1ELb0ELb1ELb1EN3c108BFloat16ENS1_7complexIfEEEEv13SSMParamsBase --------------------------
	.section	.nv.info._Z25selective_scan_fwd_kernelI32Selective_Scan_fwd_kernel_traitsILi64ELi16ELi1ELb1ELb0ELb1ELb1EN3c108BFloat16ENS1_7complexIfEEEEv13SSMParamsBase,"",@"SHT_CUDA_INFO"
	.sectionflags	@""
	.align	4


	//----- nvinfo : EIATTR_CUDA_API_VERSION
	.align		4
        /*0000*/ 	.byte	0x04, 0x37
        /*0002*/ 	.short	(.L_1437 - .L_1436)
.L_1436:
        /*0004*/ 	.word	0x00000082


	//----- nvinfo : EIATTR_SW2861232_WAR
	.align		4
.L_1437:
        /*0008*/ 	.byte	0x01, 0x35
	.zero		2


	//----- nvinfo : EIATTR_PARAM_CBANK
	.align		4
        /*000c*/ 	.byte	0x04, 0x0a
        /*000e*/ 	.short	(.L_1439 - .L_1438)
	.align		4
.L_1438:
        /*0010*/ 	.word	index@(.nv.constant0._Z25selective_scan_fwd_kernelI32Selective_Scan_fwd_kernel_traitsILi64ELi16ELi1ELb1ELb0ELb1ELb1EN3c108BFloat16ENS1_7complexIfEEEEv13SSMParamsBase)
        /*0014*/ 	.short	0x0160
        /*0016*/ 	.short	0x0118


	//----- nvinfo : EIATTR_CBANK_PARAM_SIZE
	.align		4
.L_1439:
        /*0018*/ 	.byte	0x03, 0x19
        /*001a*/ 	.short	0x0118


	//----- nvinfo : EIATTR_KPARAM_INFO
	.align		4
        /*001c*/ 	.byte	0x04, 0x17
        /*001e*/ 	.short	(.L_1441 - .L_1440)
.L_1440:
        /*0020*/ 	.word	0x00000000
        /*0024*/ 	.short	0x0000
        /*0026*/ 	.short	0x0000
        /*0028*/ 	.byte	0x00, 0xf0, 0x61, 0x04


	//----- nvinfo : EIATTR_MAXREG_COUNT
	.align		4
.L_1441:
        /*002c*/ 	.byte	0x03, 0x1b
        /*002e*/ 	.short	0x00a8


	//----- nvinfo : EIATTR_NUM_BARRIERS
	.align		4
        /*0030*/ 	.byte	0x02, 0x4c
        /*0032*/ 	.byte	0x01
	.zero		1


	//----- nvinfo : EIATTR_MERCURY_ISA_VERSION
	.align		4
        /*0034*/ 	.byte	0x03, 0x5f
        /*0036*/ 	.short	0x0000


	//----- nvinfo : EIATTR_COOP_GROUP_MASK_REGIDS
	.align		4
        /*0038*/ 	.byte	0x04, 0x29
        /*003a*/ 	.short	(.L_1443 - .L_1442)


	//   ....[0]....
.L_1442:
        /*003c*/ 	.word	0xffffffff


	//   ....[1]....
        /*0040*/ 	.word	0xffffffff


	//   ....[2]....
        /*0044*/ 	.word	0xffffffff


	//   ....[3]....
        /*0048*/ 	.word	0xffffffff


	//   ....[4]....
        /*004c*/ 	.word	0xffffffff


	//   ....[5]....
        /*0050*/ 	.word	0xffffffff


	//   ....[6]....
        /*0054*/ 	.word	0xffffffff


	//   ....[7]....
        /*0058*/ 	.word	0xffffffff


	//   ....[8]....
        /*005c*/ 	.word	0xffffffff


	//   ....[9]....
        /*0060*/ 	.word	0xffffffff


	//   ....[10]....
        /*0064*/ 	.word	0xffffffff


	//   ....[11]....
        /*0068*/ 	.word	0xffffffff


	//   ....[12]....
        /*006c*/ 	.word	0xffffffff


	//   ....[13]....
        /*0070*/ 	.word	0xffffffff


	//   ....[14]....
        /*0074*/ 	.word	0xffffffff


	//   ....[15]....
        /*0078*/ 	.word	0xffffffff


	//   ....[16]....
        /*007c*/ 	.word	0xffffffff


	//   ....[17]....
        /*0080*/ 	.word	0xffffffff


	//   ....[18]....
        /*0084*/ 	.word	0xffffffff


	//   ....[19]....
        /*0088*/ 	.word	0xffffffff


	//   ....[20]....
        /*008c*/ 	.word	0xffffffff


	//   ....[21]....
        /*0090*/ 	.word	0xffffffff


	//   ....[22]....
        /*0094*/ 	.word	0xffffffff


	//   ....[23]....
        /*0098*/ 	.word	0xffffffff


	//   ....[24]....
        /*009c*/ 	.word	0xffffffff


	//   ....[25]....
        /*00a0*/ 	.word	0xffffffff


	//   ....[26]....
        /*00a4*/ 	.word	0xffffffff


	//   ....[27]....
        /*00a8*/ 	.word	0xffffffff


	//   ....[28]....
        /*00ac*/ 	.word	0xffffffff


	//   ....[29]....
        /*00b0*/ 	.word	0xffffffff


	//----- nvinfo : EIATTR_COOP_GROUP_INSTR_OFFSETS
	.align		4
.L_1443:
        /*00b4*/ 	.byte	0x04, 0x28
        /*00b6*/ 	.short	(.L_1445 - .L_1444)


	//   ....[0]....
.L_1444:
        /*00b8*/ 	.word	0x000005e0


	//   ....[1]....
        /*00bc*/ 	.word	0x000006a0


	//   ....[2]....
        /*00c0*/ 	.word	0x000041b0


	//   ....[3]....
        /*00c4*/ 	.word	0x000043c0


	//   ....[4]....
        /*00c8*/ 	.word	0x000043f0


	//   ....[5]....
        /*00cc*/ 	.word	0x00004430


	//   ....[6]....
        /*00d0*/ 	.word	0x00004440


	//   ....[7]....
        /*00d4*/ 	.word	0x000044d0


	//   ....[8]....
        /*00d8*/ 	.word	0x00004500


	//   ....[9]....
        /*00dc*/ 	.word	0x00004530


	//   ....[10]....
        /*00e0*/ 	.word	0x00004540


	//   ....[11]....
        /*00e4*/ 	.word	0x000045e0


	//   ....[12]....
        /*00e8*/ 	.word	0x00004610


	//   ....[13]....
        /*00ec*/ 	.word	0x00004630


	//   ....[14]....
        /*00f0*/ 	.word	0x00004640


	//   ....[15]....
        /*00f4*/ 	.word	0x000046f0


	//   ....[16]....
        /*00f8*/ 	.word	0x00004720


	//   ....[17]....
        /*00fc*/ 	.word	0x00004730


	//   ....[18]....
        /*0100*/ 	.word	0x00004740


	//   ....[19]....
        /*0104*/ 	.word	0x00004810


	//   ....[20]....
        /*0108*/ 	.word	0x00004820


	//   ....[21]....
        /*010c*/ 	.word	0x00004830


	//   ....[22]....
        /*0110*/ 	.word	0x00004840


	//   ....[23]....
        /*0114*/ 	.word	0x00004a50


	//   ....[24]....
        /*0118*/ 	.word	0x00004a60


	//   ....[25]....
        /*011c*/ 	.word	0x00004a80


	//   ....[26]....
        /*0120*/ 	.word	0x00004ab0


	//   ....[27]....
        /*0124*/ 	.word	0x00005f80


	//   ....[28]....
        /*0128*/ 	.word	0x000061c0


	//   ....[29]....
        /*012c*/ 	.word	0x00006a50


	//----- nvinfo : EIATTR_EXIT_INSTR_OFFSETS
	.align		4
.L_1445:
        /*0130*/ 	.byte	0x04, 0x1c
        /*0132*/ 	.short	(.L_1447 - .L_1446)


	//   ....[0]....
.L_1446:
        /*0134*/ 	.word	0x00000320


	//   ....[1]....
        /*0138*/ 	.word	0x00006ac0


	//----- nvinfo : EIATTR_MAX_THREADS
	.align		4
.L_1447:
        /*013c*/ 	.byte	0x04, 0x05
        /*013e*/ 	.short	(.L_1449 - .L_1448)
.L_1448:
        /*0140*/ 	.word	0x00000040
        /*0144*/ 	.word	0x00000001
        /*0148*/ 	.word	0x00000001


	//----- nvinfo : EIATTR_CRS_STACK_SIZE
	.align		4
.L_1449:
        /*014c*/ 	.byte	0x04, 0x1e
        /*014e*/ 	.short	(.L_1451 - .L_1450)
.L_1450:
        /*0150*/ 	.word	0x00000000
.L_1451:


//--------------------- .nv.info._Z25selective_scan_fwd_kernelI32Selective_Scan_fwd_kernel_traitsILi64ELi16ELi1ELb1ELb1ELb0ELb0EN3c108BFloat16ENS1_7complexIfEEEEv13SSMParamsBase --------------------------
	.section	.nv.info._Z25selective_scan_fwd_kernelI32Selective_Scan_fwd_kernel_traitsILi64ELi16ELi1ELb1ELb1ELb0ELb0EN3c108BFloat16ENS1_7complexIfEEEEv13SSMParamsBase,"",@"SHT_CUDA_INFO"
	.sectionflags	@""
	.align	4


	//----- nvinfo : EIATTR_CUDA_API_VERSION
	.align		4
        /*0000*/ 	.byte	0x04, 0x37
        /*0002*/ 	.short	(.L_1453 - .L_1452)
.L_1452:
        /*0004*/ 	.word	0x00000082


	//----- nvinfo : EIATTR_SW2861232_WAR
	.align		4
.L_1453:
        /*0008*/ 	.byte	0x01, 0x35
	.zero		2


	//----- nvinfo : EIATTR_PARAM_CBANK
	.align		4
        /*000c*/ 	.byte	0x04, 0x0a
        /*000e*/ 	.short	(.L_1455 - .L_1454)
	.align		4
.L_1454:
        /*0010*/ 	.word	index@(.nv.constant0._Z25selective_scan_fwd_kernelI32Selective_Scan_fwd_kernel_traitsILi64ELi16ELi1ELb1ELb1ELb0ELb0EN3c108BFloat16ENS1_7complexIfEEEEv13SSMParamsBase)
        /*0014*/ 	.short	0x0160
        /*0016*/ 	.short	0x0118


	//----- nvinfo : EIATTR_CBANK_PARAM_SIZE
	.align		4
.L_1455:
        /*0018*/ 	.byte	0x03, 0x19
        /*001a*/ 	.short	0x0118


	//----- nvinfo : EIATTR_KPARAM_INFO
	.align		4
        /*001c*/ 	.byte	0x04, 0x17
        /*001e*/ 	.short	(.L_1457 - .L_1456)
.L_1456:
        /*0020*/ 	.word	0x00000000
        /*0024*/ 	.short	0x0000
        /*0026*/ 	.short	0x0000
        /*0028*/ 	.byte	0x00, 0xf0, 0x61, 0x04


	//----- nvinfo : EIATTR_MAXREG_COUNT
	.align		4
.L_1457:
        /*002c*/ 	.byte	0x03, 0x1b
        /*002e*/ 	.short	0x00a8


	//----- nvinfo : EIATTR_NUM_BARRIERS
	.align		4
        /*0030*/ 	.byte	0x02, 0x4c
        /*0032*/ 	.byte	0x01
	.zero		1


	//----- nvinfo : EIATTR_MERCURY_ISA_VERSION
	.align		4
        /*0034*/ 	.byte	0x03, 0x5f
        /*0036*/ 	.short	0x0000


	//----- nvinfo : EIATTR_COOP_GROUP_MASK_REGIDS
	.align		4
        /*0038*/ 	.byte	0x04, 0x29
        /*003a*/ 	.short	(.L_1459 - .L_1458)


	//   ....[0]....
.L_1458:
        /*003c*/ 	.word	0xffffffff


	//   ....[1]....
        /*0040*/ 	.word	0xffffffff


	//   ....[2]....
        /*0044*/ 	.word	0xffffffff


	//   ....[3]....
        /*0048*/ 	.word	0xffffffff


	//   ....[4]....
        /*004c*/ 	.word	0xffffffff


	//   ....[5]....
        /*0050*/ 	.word	0xffffffff


	//   ....[6]....
        /*0054*/ 	.word	0xffffffff


	//   ....[7]....
        /*0058*/ 	.word	0xffffffff


	//   ....[8]....
        /*005c*/ 	.word	0xffffffff


	//   ....[9]....
        /*0060*/ 	.word	0xffffffff


	//   ....[10]....
        /*0064*/ 	.word	0xffffffff


	//   ....[11]....
        /*0068*/ 	.word	0xffffffff


	//   ....[12]....
        /*006c*/ 	.word	0xffffffff


	//   ....[13]....
        /*0070*/ 	.word	0xffffffff


	//   ....[14]....
        /*0074*/ 	.word	0xffffffff


	//   ....[15]....
        /*0078*/ 	.word	0xffffffff


	//   ....[16]....
        /*007c*/ 	.word	0xffffffff


	//   ....[17]....
        /*0080*/ 	.word	0xffffffff


	//   ....[18]....
        /*0084*/ 	.word	0xffffffff


	//   ....[19]....
        /*0088*/ 	.word	0xffffffff


	//   ....[20]....
        /*008c*/ 	.word	0xffffffff


	//   ....[21]....
        /*0090*/ 	.word	0xffffffff


	//   ....[22]....
        /*0094*/ 	.word	0xffffffff


	//   ....[23]....
        /*0098*/ 	.word	0xffffffff


	//   ....[24]....
        /*009c*/ 	.word	0xffffffff


	//   ....[25]....
        /*00a0*/ 	.word	0xffffffff


	//   ....[26]....
        /*00a4*/ 	.word	0xffffffff


	//   ....[27]....
        /*00a8*/ 	.word	0xffffffff


	//----- nvinfo : EIATTR_COOP_GROUP_INSTR_OFFSETS
	.align		4
.L_1459:
        /*00ac*/ 	.byte	0x04, 0x28
        /*00ae*/ 	.short	(.L_1461 - .L_1460)


	//   ....[0]....
.L_1460:
        /*00b0*/ 	.word	0x000005e0


	//   ....[1]....
        /*00b4*/ 	.word	0x000006a0


	//   ....[2]....
        /*00b8*/ 	.word	0x00003590


	//   ....[3]....
        /*00bc*/ 	.word	0x00004810


	//   ....[4]....
        /*00c0*/ 	.word	0x00004840


	//   ....[5]....
        /*00c4*/ 	.word	0x00004880


	//   ....[6]....
        /*00c8*/ 	.word	0x00004890


	//   ....[7]....
        /*00cc*/ 	.word	0x00004940


	//   ....[8]....
        /*00d0*/ 	.word	0x00004960


	//   ....[9]....
        /*00d4*/ 	.word	0x00004980


	//   ....[10]....
        /*00d8*/ 	.word	0x00004990


	//   ....[11]....
        /*00dc*/ 	.word	0x00004a30


	//   ....[12]....
        /*00e0*/ 	.word	0x00004a60


	//   ....[13]....
        /*00e4*/ 	.word	0x00004a80


	//   ....[14]....
        /*00e8*/ 	.word	0x00004a90


	//   ....[15]....
        /*00ec*/ 	.word	0x00004b40


	//   ....[16]....
        /*00f0*/ 	.word	0x00004b70


	//   ....[17]....
        /*00f4*/ 	.word	0x00004b80


	//   ....[18]....
        /*00f8*/ 	.word	0x00004b90


	//   ....[19]....
        /*00fc*/ 	.word	0x00004c60


	//   ....[20]....
        /*0100*/ 	.word	0x00004c70


	//   ....[21]....
        /*0104*/ 	.word	0x00004c80


	//   ....[22]....
        /*0108*/ 	.word	0x00004c90


	//   ....[23]....
        /*010c*/ 	.word	0x00004e50


	//   ....[24]....
        /*0110*/ 	.word	0x00004e70


	//   ....[25]....
        /*0114*/ 	.word	0x00004e80


	//   ....[26]....
        /*0118*/ 	.word	0x00004e90


	//   ....[27]....
        /*011c*/ 	.word	0x00005d90


	//----- nvinfo : EIATTR_EXIT_INSTR_OFFSETS
	.align		4
.L_1461:
        /*0120*/ 	.byte	0x04, 0x1c
        /*0122*/ 	.short	(.L_1463 - .L_1462)


	//   ....[0]....
.L_1462:
        /*0124*/ 	.word	0x00000320


	//   ....[1]....
        /*0128*/ 	.word	0x00005ee0


	//----- nvinfo : EIATTR_MAX_THREADS
	.align		4
.L_1463:
        /*012c*/ 	.byte	0x04, 0x05
        /*012e*/ 	.short	(.L_1465 - .L_1464)
.L_1464:
        /*0130*/ 	.word	0x00000040
        /*0134*/ 	.word	0x00000001
        /*0138*/ 	.word	0x00000001


	//----- nvinfo : EIATTR_CRS_STACK_SIZE
	.align		4
.L_1465:
        /*013c*/ 	.byte	0x04, 0x1e
        /*013e*/ 	.short	(.L_1467 - .L_1466)
.L_1466:
        /*0140*/ 	.word	0x00000000
.L_1467:


//--------------------- .nv.info._Z25selective_scan_fwd_kernelI32Selective_Scan_fwd_kernel_traitsILi64ELi16ELi1ELb1ELb1ELb0ELb1EN3c108BFloat16ENS1_7complexIfEEEEv13SSMParamsBase --------------------------
	.section	.nv.info._Z25selective_scan_fwd_kernelI32Selective_Scan_fwd_kernel_traitsILi64ELi16ELi1ELb1ELb1ELb0ELb1EN3c108BFloat16ENS1_7complexIfEEEEv13SSMParamsBase,"",@"SHT_CUDA_INFO"
	.sectionflags	@""
	.align	4


	//----- nvinfo : EIATTR_CUDA_API_VERSION
	.align		4
        /*0000*/ 	.byte	0x04, 0x37
        /*0002*/ 	.short	(.L_1469 - .L_1468)
.L_1468:
        /*0004*/ 	.word	0x00000082


	//----- nvinfo : EIATTR_SW2861232_WAR
	.align		4
.L_1469:
        /*0008*/ 	.byte	0x01, 0x35
	.zero		2


	//----- nvinfo : EIATTR_PARAM_CBANK
	.align		4
        /*000c*/ 	.byte	0x04, 0x0a
        /*000e*/ 	.short	(.L_1471 - .L_1470)
	.align		4
.L_1470:
        /*0010*/ 	.word	index@(.nv.constant0._Z25selective_scan_fwd_kernelI32Selective_Scan_fwd_kernel_traitsILi64ELi16ELi1ELb1ELb1ELb0ELb1EN3c108BFloat16ENS1_7complexIfEEEEv13SSMParamsBase)
        /*0014*/ 	.short	0x0160
        /*0016*/ 	.short	0x0118


	//----- nvinfo : EIATTR_CBANK_PARAM_SIZE
	.align		4
.L_1471:
        /*0018*/ 	.byte	0x03, 0x19
        /*001a*/ 	.short	0x0118


	//----- nvinfo : EIATTR_KPARAM_INFO
	.align		4
        /*001c*/ 	.byte	0x04, 0x17
        /*001e*/ 	.short	(.L_1473 - .L_1472)
.L_1472:
        /*0020*/ 	.word	0x00000000
        /*0024*/ 	.short	0x0000
        /*0026*/ 	.short	0x0000
        /*0028*/ 	.byte	0x00, 0xf0, 0x61, 0x04


	//----- nvinfo : EIATTR_MAXREG_COUNT
	.align		4
.L_1473:
        /*002c*/ 	.byte	0x03, 0x1b
        /*002e*/ 	.short	0x00a8


	//----- nvinfo : EIATTR_NUM_BARRIERS
	.align		4
        /*0030*/ 	.byte	0x02, 0x4c
        /*0032*/ 	.byte	0x01
	.zero		1


	//----- nvinfo : EIATTR_MERCURY_ISA_VERSION
	.align		4
        /*0034*/ 	.byte	0x03, 0x5f
        /*0036*/ 	.short	0x0000


	//----- nvinfo : EIATTR_COOP_GROUP_MASK_REGIDS
	.align		4
        /*0038*/ 	.byte	0x04, 0x29
        /*003a*/ 	.short	(.L_1475 - .L_1474)


	//   ....[0]....
.L_1474:
        /*003c*/ 	.word	0xffffffff


	//   ....[1]....
        /*0040*/ 	.word	0xffffffff


	//   ....[2]....
        /*0044*/ 	.word	0xffffffff


	//   ....[3]....
        /*0048*/ 	.word	0xffffffff


	//   ....[4]....
        /*004c*/ 	.word	0xffffffff


	//   ....[5]....
        /*0050*/ 	.word	0xffffffff


	//   ....[6]....
        /*0054*/ 	.word	0xffffffff


	//   ....[7]....
        /*0058*/ 	.word	0xffffffff


	//   ....[8]....
        /*005c*/ 	.word	0xffffffff


	//   ....[9]....
        /*0060*/ 	.word	0xffffffff


	//   ....[10]....
        /*0064*/ 	.word	0xffffffff


	//   ....[11]....
        /*0068*/ 	.word	0xffffffff


	//   ....[12]....
        /*006c*/ 	.word	0xffffffff


	//   ....[13]....
        /*0070*/ 	.word	0xffffffff


	//   ....[14]....
        /*0074*/ 	.word	0xffffffff


	//   ....[15]....
        /*0078*/ 	.word	0xffffffff


	//   ....[16]....
        /*007c*/ 	.word	0xffffffff


	//   ....[17]....
        /*0080*/ 	.word	0xffffffff


	//   ....[18]....
        /*0084*/ 	.word	0xffffffff


	//   ....[19]....
        /*0088*/ 	.word	0xffffffff


	//   ....[20]....
        /*008c*/ 	.word	0xffffffff


	//   ....[21]....
        /*0090*/ 	.word	0xffffffff


	//   ....[22]....
        /*0094*/ 	.word	0xffffffff


	//   ....[23]....
        /*0098*/ 	.word	0xffffffff


	//   ....[24]....
        /*009c*/ 	.word	0xffffffff


	//   ....[25]....
        /*00a0*/ 	.word	0xffffffff


	//   ....[26]....
        /*00a4*/ 	.word	0xffffffff


	//   ....[27]....
        /*00a8*/ 	.word	0xffffffff


	//   ....[28]....
        /*00ac*/ 	.word	0xffffffff


	//   ....[29]....
        /*00b0*/ 	.word	0xffffffff


	//----- nvinfo : EIATTR_COOP_GROUP_INSTR_OFFSETS
	.align		4
.L_1475:
        /*00b4*/ 	.byte	0x04, 0x28
        /*00b6*/ 	.short	(.L_1477 - .L_1476)


	//   ....[0]....
.L_1476:
        /*00b8*/ 	.word	0x000005e0


	//   ....[1]....
        /*00bc*/ 	.word	0x000006a0


	//   ....[2]....
        /*00c0*/ 	.word	0x00003560


	//   ....[3]....
        /*00c4*/ 	.word	0x00004810


	//   ....[4]....
        /*00c8*/ 	.word	0x00004840


	//   ....[5]....
        /*00cc*/ 	.word	0x00004880


	//   ....[6]....
        /*00d0*/ 	.word	0x00004890


	//   ....[7]....
        /*00d4*/ 	.word	0x00004940


	//   ....[8]....
        /*00d8*/ 	.word	0x00004960


	//   ....[9]....
        /*00dc*/ 	.word	0x00004980


	//   ....[10]....
        /*00e0*/ 	.word	0x00004990


	//   ....[11]....
        /*00e4*/ 	.word	0x00004a30


	//   ....[12]....
        /*00e8*/ 	.word	0x00004a60


	//   ....[13]....
        /*00ec*/ 	.word	0x00004a80


	//   ....[14]....
        /*00f0*/ 	.word	0x00004a90


	//   ....[15]....
        /*00f4*/ 	.word	0x00004b40


	//   ....[16]....
        /*00f8*/ 	.word	0x00004b70


	//   ....[17]....
        /*00fc*/ 	.word	0x00004b80


	//   ....[18]....
        /*0100*/ 	.word	0x00004b90


	//   ....[19]....
        /*0104*/ 	.word	0x00004c60


	//   ....[20]....
        /*0108*/ 	.word	0x00004c70


	//   ....[21]....
        /*010c*/ 	.word	0x00004c80


	//   ....[22]....
        /*0110*/ 	.word	0x00004c90


	//   ....[23]....
        /*0114*/ 	.word	0x00004e50


	//   ....[24]....
        /*0118*/ 	.word	0x00004e70


	//   ....[25]....
        /*011c*/ 	.word	0x00004e80


	//   ....[26]....
        /*0120*/ 	.word	0x00004e90


	//   ....[27]....
        /*0124*/ 	.word	0x00005d80


	//   ....[28]....
        /*0128*/ 	.word	0x00005fc0


	//   ....[29]....
        /*012c*/ 	.word	0x00006850


	//----- nvinfo : EIATTR_EXIT_INSTR_OFFSETS
	.align		4
.L_1477:
        /*0130*/ 	.byte	0x04, 0x1c
        /*0132*/ 	.short	(.L_1479 - .L_1478)


	//   ....[0]....
.L_1478:
        /*0134*/ 	.word	0x00000320


	//   ....[1]....
        /*0138*/ 	.word	0x000068c0


	//----- nvinfo : EIATTR_MAX_THREADS
	.align		4
.L_1479:
        /*013c*/ 	.byte	0x04, 0x05
        /*013e*/ 	.short	(.L_1481 - .L_1480)
.L_1480:
        /*0140*/ 	.word	0x00000040
        /*0144*/ 	.word	0x00000001
        /*0148*/ 	.word	0x00000001


	//----- nvinfo : EIATTR_CRS_STACK_SIZE
	.align		4
.L_1481:
        /*014c*/ 	.byte	0x04, 0x1e
        /*014e*/ 	.short	(.L_1483 - .L_1482)
.L_1482:
        /*0150*/ 	.word	0x00000000
.L_1483:


//--------------------- .nv.info._Z25selective_scan_fwd_kernelI32Selective_Scan_fwd_kernel_traitsILi64ELi16ELi1ELb1ELb1ELb1ELb0EN3c108BFloat16ENS1_7complexIfEEEEv13SSMParamsBase --------------------------
	.section	.nv.info._Z25selective_scan_fwd_kernelI32Selective_Scan_fwd_kernel_traitsILi64ELi16ELi1ELb1ELb1ELb1ELb0EN3c108BFloat16ENS1_7complexIfEEEEv13SSMParamsBase,"",@"SHT_CUDA_INFO"
	.sectionflags	@""
	.align	4


	//----- nvinfo : EIATTR_CUDA_API_VERSION
	.align		4
        /*0000*/ 	.byte	0x04, 0x37
        /*0002*/ 	.short	(.L_1485 - .L_1484)
.L_1484:
        /*0004*/ 	.word	0x00000082


	//----- nvinfo : EIATTR_SW2861232_WAR
	.align		4
.L_1485:
        /*0008*/ 	.byte	0x01, 0x35
	.zero		2


	//----- nvinfo : EIATTR_PARAM_CBANK
	.align		4
        /*000c*/ 	.byte	0x04, 0x0a
        /*000e*/ 	.short	(.L_1487 - .L_1486)
	.align		4
.L_1486:
        /*0010*/ 	.word	index@(.nv.constant0._Z25selective_scan_fwd_kernelI32Selective_Scan_fwd_kernel_traitsILi64ELi16ELi1ELb1ELb1ELb1ELb0EN3c108BFloat16ENS1_7complexIfEEEEv13SSMParamsBase)
        /*0014*/ 	.short	0x0160
        /*0016*/ 	.short	0x0118


	//----- nvinfo : EIATTR_CBANK_PARAM_SIZE
	.align		4
.L_1487:
        /*0018*/ 	.byte	0x03, 0x19
        /*001a*/ 	.short	0x0118


	//----- nvinfo : EIATTR_KPARAM_INFO
	.align		4
        /*001c*/ 	.byte	0x04, 0x17
        /*001e*/ 	.short	(.L_1489 - .L_1488)
.L_1488:
        /*0020*/ 	.word	0x00000000
        /*0024*/ 	.short	0x0000
        /*0026*/ 	.short	0x0000
        /*0028*/ 	.byte	0x00, 0xf0, 0x61, 0x04


	//----- nvinfo : EIATTR_MAXREG_COUNT
	.align		4
.L_1489:
        /*002c*/ 	.byte	0x03, 0x1b
        /*002e*/ 	.short	0x00a8


	//----- nvinfo : EIATTR_NUM_BARRIERS
	.align		4
        /*0030*/ 	.byte	0x02, 0x4c
        /*0032*/ 	.byte	0x01
	.zero		1


	//----- nvinfo : EIATTR_MERCURY_ISA_VERSION
	.align		4
        /*0034*/ 	.byte	0x03, 0x5f
        /*0036*/ 	.short	0x0000


	//----- nvinfo : EIATTR_COOP_GROUP_MASK_REGIDS
	.align		4
        /*0038*/ 	.byte	0x04, 0x29
        /*003a*/ 	.short	(.L_1491 - .L_1490)


	//   ....[0]....
.L_1490:
        /*003c*/ 	.word	0xffffffff


	//   ....[1]....
        /*0040*/ 	.word	0xffffffff


	//   ....[2]....
        /*0044*/ 	.word	0xffffffff


	//   ....[3]....
        /*0048*/ 	.word	0xffffffff


	//   ....[4]....
        /*004c*/ 	.word	0xffffffff


	//   ....[5]....
        /*0050*/ 	.word	0xffffffff


	//   ....[6]....
        /*0054*/ 	.word	0xffffffff


	//   ....[7]....
        /*0058*/ 	.word	0xffffffff


	//   ....[8]....
        /*005c*/ 	.word	0xffffffff


	//   ....[9]....
        /*0060*/ 	.word	0xffffffff


	//   ....[10]....
        /*0064*/ 	.word	0xffffffff


	//   ....[11]....
        /*0068*/ 	.word	0xffffffff


	//   ....[12]....
        /*006c*/ 	.word	0xffffffff


	//   ....[13]....
        /*0070*/ 	.word	0xffffffff


	//   ....[14]....
        /*0074*/ 	.word	0xffffffff


	//   ....[15]....
        /*0078*/ 	.word	0xffffffff


	//   ....[16]....
        /*007c*/ 	.word	0xffffffff


	//   ....[17]....
        /*0080*/ 	.word	0xffffffff


	//   ....[18]....
        /*0084*/ 	.word	0xffffffff


	//   ....[19]....
        /*0088*/ 	.word	0xffffffff


	//   ....[20]....
        /*008c*/ 	.word	0xffffffff


	//   ....[21]....
        /*0090*/ 	.word	0xffffffff


	//   ....[22]....
        /*0094*/ 	.word	0xffffffff


	//   ....[23]....
        /*0098*/ 	.word	0xffffffff


	//   ....[24]....
        /*009c*/ 	.word	0xffffffff


	//   ....[25]....
        /*00a0*/ 	.word	0xffffffff


	//   ....[26]....
        /*00a4*/ 	.word	0xffffffff


	//   ....[27]....
        /*00a8*/ 	.word	0xffffffff


	//   ....[28]....
        /*00ac*/ 	.word	0xffffffff


	//----- nvinfo : EIATTR_COOP_GROUP_INSTR_OFFSETS
	.align		4
.L_1491:
        /*00b0*/ 	.byte	0x04, 0x28
        /*00b2*/ 	.short	(.L_1493 - .L_1492)


	//   ....[0]....
.L_1492:
        /*00b4*/ 	.word	0x00000950


	//   ....[1]....
        /*00b8*/ 	.word	0x00000a10


	//   ....[2]....
        /*00bc*/ 	.word	0x00003950


	//   ....[3]....
        /*00c0*/ 	.word	0x00004c30


	//   ....[4]....
        /*00c4*/ 	.word	0x00004c60


	//   ....[5]....
        /*00c8*/ 	.word	0x00004ca0


	//   ....[6]....
        /*00cc*/ 	.word	0x00004cb0


	//   ....[7]....
        /*00d0*/ 	.word	0x00004d40


	//   ....[8]....
        /*00d4*/ 	.word	0x00004d70


	//   ....[9]....
        /*00d8*/ 	.word	0x00004da0


	//   ....[10]....
        /*00dc*/ 	.word	0x00004db0


	//   ....[11]....
        /*00e0*/ 	.word	0x00004e50


	//   ....[12]....
        /*00e4*/ 	.word	0x00004e80


	//   ....[13]....
        /*00e8*/ 	.word	0x00004ea0


	//   ....[14]....
        /*00ec*/ 	.word	0x00004eb0


	//   ....[15]....
        /*00f0*/ 	.word	0x00004f60


	//   ....[16]....
        /*00f4*/ 	.word	0x00004f90


	//   ....[17]....
        /*00f8*/ 	.word	0x00004fa0


	//   ....[18]....
        /*00fc*/ 	.word	0x00004fb0


	//   ....[19]....
        /*0100*/ 	.word	0x00005060


	//   ....[20]....
        /*0104*/ 	.word	0x00005080


	//   ....[21]....
        /*0108*/ 	.word	0x000050a0


	//   ....[22]....
        /*010c*/ 	.word	0x000050b0


	//   ....[23]....
        /*0110*/ 	.word	0x00005250


	//   ....[24]....
        /*0114*/ 	.word	0x00005530


	//   ....[25]....
        /*0118*/ 	.word	0x00005570


	//   ....[26]....
        /*011c*/ 	.word	0x000055a0


	//   ....[27]....
        /*0120*/ 	.word	0x000055d0


	//   ....[28]....
        /*0124*/ 	.word	0x000065c0


	//----- nvinfo : EIATTR_EXIT_INSTR_OFFSETS
	.align		4
.L_1493:
        /*0128*/ 	.byte	0x04, 0x1c
        /*012a*/ 	.short	(.L_1495 - .L_1494)


	//   ....[0]....
.L_1494:
        /*012c*/ 	.word	0x000006a0


	//   ....[1]....
        /*0130*/ 	.word	0x00006730


	//----- nvinfo : EIATTR_MAX_THREADS
	.align		4
.L_1495:
        /*0134*/ 	.byte	0x04, 0x05
        /*0136*/ 	.short	(.L_1497 - .L_1496)
.L_1496:
        /*0138*/ 	.word	0x00000040
        /*013c*/ 	.word	0x00000001
        /*0140*/ 	.word	0x00000001


	//----- nvinfo : EIATTR_CRS_STACK_SIZE
	.align		4
.L_1497:
        /*0144*/ 	.byte	0x04, 0x1e
        /*0146*/ 	.short	(.L_1499 - .L_1498)
.L_1498:
        /*0148*/ 	.word	0x00000000
.L_1499:


//--------------------- .nv.info._Z25selective_scan_fwd_kernelI32Selective_Scan_fwd_kernel_traitsILi64ELi16ELi1ELb1ELb1ELb1ELb1EN3c108BFloat16ENS1_7complexIfEEEEv13SSMParamsBase --------------------------
	.section	.nv.info._Z25selective_scan_fwd_kernelI32Selective_Scan_fwd_kernel_traitsILi64ELi16ELi1ELb1ELb1ELb1ELb1EN3c108BFloat16ENS1_7complexIfEEEEv13SSMParamsBase,"",@"SHT_CUDA_INFO"
	.sectionflags	@""
	.align	4


	//----- nvinfo : EIATTR_CUDA_API_VERSION
	.align		4
        /*0000*/ 	.byte	0x04, 0x37
        /*0002*/ 	.short	(.L_1501 - .L_1500)
.L_1500:
        /*0004*/ 	.word	0x00000082


	//----- nvinfo : EIATTR_SW2861232_WAR
	.align		4
.L_1501:
        /*0008*/ 	.byte	0x01, 0x35
	.zero		2


	//----- nvinfo : EIATTR_PARAM_CBANK
	.align		4
        /*000c*/ 	.byte	0x04, 0x0a
        /*000e*/ 	.short	(.L_1503 - .L_1502)
	.align		4
.L_1502:
        /*0010*/ 	.word	index@(.nv.constant0._Z25selective_scan_fwd_kernelI32Selective_Scan_fwd_kernel_traitsILi64ELi16ELi1ELb1ELb1ELb1ELb1EN3c108BFloat16ENS1_7complexIfEEEEv13SSMParamsBase)
        /*0014*/ 	.short	0x0160
        /*0016*/ 	.short	0x0118


	//----- nvinfo : EIATTR_CBANK_PARAM_SIZE
	.align		4
.L_1503:
        /*0018*/ 	.byte	0x03, 0x19
        /*001a*/ 	.short	0x0118


	//----- nvinfo : EIATTR_KPARAM_INFO
	.align		4
        /*001c*/ 	.byte	0x04, 0x17
        /*001e*/ 	.short	(.L_1505 - .L_1504)
.L_1504:
        /*0020*/ 	.word	0x00000000
        /*0024*/ 	.short	0x0000
        /*0026*/ 	.short	0x0000
        /*0028*/ 	.byte	0x00, 0xf0, 0x61, 0x04


	//----- nvinfo : EIATTR_MAXREG_COUNT
	.align		4
.L_1505:
        /*002c*/ 	.byte	0x03, 0x1b
        /*002e*/ 	.short	0x00a8


	//----- nvinfo : EIATTR_NUM_BARRIERS
	.align		4
        /*0030*/ 	.byte	0x02, 0x4c
        /*0032*/ 	.byte	0x01
	.zero		1


	//----- nvinfo : EIATTR_MERCURY_ISA_VERSION
	.align		4
        /*0034*/ 	.byte	0x03, 0x5f
        /*0036*/ 	.short	0x0000


	//----- nvinfo : EIATTR_COOP_GROUP_MASK_REGIDS
	.align		4
        /*0038*/ 	.byte	0x04, 0x29
        /*003a*/ 	.short	(.L_1507 - .L_1506)


	//   ....[0]....
.L_1506:
        /*003c*/ 	.word	0xffffffff


	//   ....[1]....
        /*0040*/ 	.word	0xffffffff


	//   ....[2]....
        /*0044*/ 	.word	0xffffffff


	//   ....[3]....
        /*0048*/ 	.word	0xffffffff


	//   ....[4]....
        /*004c*/ 	.word	0xffffffff


	//   ....[5]....
        /*0050*/ 	.word	0xffffffff


	//   ....[6]....
        /*0054*/ 	.word	0xffffffff


	//   ....[7]....
        /*0058*/ 	.word	0xffffffff


	//   ....[8]....
        /*005c*/ 	.word	0xffffffff


	//   ....[9]....
        /*0060*/ 	.word	0xffffffff


	//   ....[10]....
        /*0064*/ 	.word	0xffffffff


	//   ....[11]....
        /*0068*/ 	.word	0xffffffff


	//   ....[12]....
        /*006c*/ 	.word	0xffffffff


	//   ....[13]....
        /*0070*/ 	.word	0xffffffff


	//   ....[14]....
        /*0074*/ 	.word	0xffffffff


	//   ....[15]....
        /*0078*/ 	.word	0xffffffff


	//   ....[16]....
        /*007c*/ 	.word	0xffffffff


	//   ....[17]....
        /*0080*/ 	.word	0xffffffff


	//   ....[18]....
        /*0084*/ 	.word	0xffffffff


	//   ....[19]....
        /*0088*/ 	.word	0xffffffff


	//   ....[20]....
        /*008c*/ 	.word	0xffffffff


	//   ....[21]....
        /*0090*/ 	.word	0xffffffff


	//   ....[22]....
        /*0094*/ 	.word	0xffffffff


	//   ....[23]....
        /*0098*/ 	.word	0xffffffff


	//   ....[24]....
        /*009c*/ 	.word	0xffffffff


	//   ....[25]....
        /*00a0*/ 	.word	0xffffffff


	//   ....[26]....
        /*00a4*/ 	.word	0xffffffff


	//   ....[27]....
        /*00a8*/ 	.word	0xffffffff


	//   ....[28]....
        /*00ac*/ 	.word	0xffffffff


	//   ....[29]....
        /*00b0*/ 	.word	0xffffffff


	//   ....[30]....
        /*00b4*/ 	.word	0xffffffff


	//----- nvinfo : EIATTR_COOP_GROUP_INSTR_OFFSETS
	.align		4
.L_1507:
        /*00b8*/ 	.byte	0x04, 0x28
        /*00ba*/ 	.short	(.L_1509 - .L_1508)


	//   ....[0]....
.L_1508:
        /*00bc*/ 	.word	0x00000950


	//   ....[1]....
        /*00c0*/ 	.word	0x000009f0


	//   ....[2]....
        /*00c4*/ 	.word	0x00003900


	//   ....[3]....
        /*00c8*/ 	.word	0x00004c30


	//   ....[4]....
        /*00cc*/ 	.word	0x00004c60


	//   ....[5]....
        /*00d0*/ 	.word	0x00004ca0


	//   ....[6]....
        /*00d4*/ 	.word	0x00004cb0


	//   ....[7]....
        /*00d8*/ 	.word	0x00004d40


	//   ....[8]....
        /*00dc*/ 	.word	0x00004d70


	//   ....[9]....
        /*00e0*/ 	.word	0x00004da0


	//   ....[10]....
        /*00e4*/ 	.word	0x00004db0


	//   ....[11]....
        /*00e8*/ 	.word	0x00004e50


	//   ....[12]....
        /*00ec*/ 	.word	0x00004e80


	//   ....[13]....
        /*00f0*/ 	.word	0x00004ea0


	//   ....[14]....
        /*00f4*/ 	.word	0x00004eb0


	//   ....[15]....
        /*00f8*/ 	.word	0x00004f60


	//   ....[16]....
        /*00fc*/ 	.word	0x00004f90


	//   ....[17]....
        /*0100*/ 	.word	0x00004fa0


	//   ....[18]....
        /*0104*/ 	.word	0x00004fb0


	//   ....[19]....
        /*0108*/ 	.word	0x00005060


	//   ....[20]....
        /*010c*/ 	.word	0x00005080


	//   ....[21]....
        /*0110*/ 	.word	0x000050a0


	//   ....[22]....
        /*0114*/ 	.word	0x000050b0


	//   ....[23]....
        /*0118*/ 	.word	0x00005250


	//   ....[24]....
        /*011c*/ 	.word	0x00005530


	//   ....[25]....
        /*0120*/ 	.word	0x00005570


	//   ....[26]....
        /*0124*/ 	.word	0x000055a0


	//   ....[27]....
        /*0128*/ 	.word	0x000055d0


	//   ....[28]....
        /*012c*/ 	.word	0x00006590


	//   ....[29]....
        /*0130*/ 	.word	0x00006870


	//   ....[30]....
        /*0134*/ 	.word	0x00007090


	//----- nvinfo : EIATTR_EXIT_INSTR_OFFSETS
	.align		4
.L_1509:
        /*0138*/ 	.byte	0x04, 0x1c
        /*013a*/ 	.short	(.L_1511 - .L_1510)


	//   ....[0]....
.L_1510:
        /*013c*/ 	.word	0x000006a0


	//   ....[1]....
        /*0140*/ 	.word	0x000071b0


	//----- nvinfo : EIATTR_MAX_THREADS
	.align		4
.L_1511:
        /*0144*/ 	.byte	0x04, 0x05
        /*0146*/ 	.short	(.L_1513 - .L_1512)
.L_1512:
        /*0148*/ 	.word	0x00000040
        /*014c*/ 	.word	0x00000001
        /*0150*/ 	.word	0x00000001


	//----- nvinfo : EIATTR_CRS_STACK_SIZE
	.align		4
.L_1513:
        /*0154*/ 	.byte	0x04, 0x1e
        /*0156*/ 	.short	(.L_1515 - .L_1514)
.L_1514:
        /*0158*/ 	.word	0x00000000
.L_1515:


//--------------------- .nv.info._Z25selective_scan_fwd_kernelI32Selective_Scan_fwd_kernel_traitsILi32ELi16ELi1ELb0ELb0ELb0ELb0EN3c108BFloat16ENS1_7complexIfEEEEv13SSMParamsBase --------------------------
	.section	.nv.info._Z25selective_scan_fwd_kernelI32Selective_Scan_fwd_kernel_traitsILi32ELi16ELi1ELb0ELb0ELb0ELb0EN3c108BFloat16ENS1_7complexIfEEEEv13SSMParamsBase,"",@"SHT_CUDA_INFO"
	.sectionflags	@""
	.align	4


	//----- nvinfo : EIATTR_CUDA_API_VERSION
	.align		4
        /*0000*/ 	.byte	0x04, 0x37
        /*0002*/ 	.short	(.L_1517 - .L_1516)
.L_1516:
        /*0004*/ 	.word	0x00000082


	//----- nvinfo : EIATTR_SW2861232_WAR
	.align		4
.L_1517:
        /*0008*/ 	.byte	0x01, 0x35
	.zero		2


	//----- nvinfo : EIATTR_PARAM_CBANK
	.align		4
        /*000c*/ 	.byte	0x04, 0x0a
        /*000e*/ 	.short	(.L_1519 - .L_1518)
	.align		4
.L_1518:
        /*0010*/ 	.word	index@(.nv.constant0._Z25selective_scan_fwd_kernelI32Selective_Scan_fwd_kernel_traitsILi32ELi16ELi1ELb0ELb0ELb0ELb0EN3c108BFloat16ENS1_7complexIfEEEEv13SSMParamsBase)
        /*0014*/ 	.short	0x0160
        /*0016*/ 	.short	0x0118


	//----- nvinfo : EIATTR_CBANK_PARAM_SIZE
	.align		4
.L_1519:
        /*0018*/ 	.byte	0x03, 0x19
        /*001a*/ 	.short	0x0118


	//----- nvinfo : EIATTR_KPARAM_INFO
	.align		4
        /*001c*/ 	.byte	0x04, 0x17
        /*001e*/ 	.short	(.L_1521 - .L_1520)
.L_1520:
        /*0020*/ 	.word	0x00000000
        /*0024*/ 	.short	0x0000
        /*0026*/ 	.short	0x0000
        /*0028*/ 	.byte	0x00, 0xf0, 0x61, 0x04


	//----- nvinfo : EIATTR_MAXREG_COUNT
	.align		4
.L_1521:
        /*002c*/ 	.byte	0x03, 0x1b
        /*002e*/ 	.short	0x00ff


	//----- nvinfo : EIATTR_NUM_BARRIERS
	.align		4
        /*0030*/ 	.byte	0x02, 0x4c
        /*0032*/ 	.byte	0x01
	.zero		1


	//----- nvinfo : EIATTR_MERCURY_ISA_VERSION
	.align		4
        /*0034*/ 	.byte	0x03, 0x5f
        /*0036*/ 	.short	0x0000


	//----- nvinfo : EIATTR_COOP_GROUP_MASK_REGIDS
	.align		4
        /*0038*/ 	.byte	0x04, 0x29
        /*003a*/ 	.short	(.L_1523 - .L_1522)


	//   ....[0]....
.L_1522:
        /*003c*/ 	.word	0xffffffff


	//   ....[1]....
        /*0040*/ 	.word	0xffffffff


	//   ....[2]....
        /*0044*/ 	.word	0xffffffff


	//   ....[3]....
        /*0048*/ 	.word	0xffffffff


	//   ....[4]....
        /*004c*/ 	.word	0xffffffff


	//   ....[5]....
        /*0050*/ 	.word	0xffffffff


	//   ....[6]....
        /*0054*/ 	.word	0xffffffff


	//   ....[7]....
        /*0058*/ 	.word	0xffffffff


	//   ....[8]....
        /*005c*/ 	.word	0xffffffff


	//   ....[9]....
        /*0060*/ 	.word	0xffffffff


	//   ....[10]....
        /*0064*/ 	.word	0xffffffff


	//   ....[11]....
        /*0068*/ 	.word	0xffffffff


	//   ....[12]....
        /*006c*/ 	.word	0xffffffff


	//   ....[13]....
        /*0070*/ 	.word	0xffffffff


	//   ....[14]....
        /*0074*/ 	.word	0xffffffff


	//   ....[15]....
        /*0078*/ 	.word	0xffffffff


	//   ....[16]....
        /*007c*/ 	.word	0xffffffff


	//   ....[17]....
        /*0080*/ 	.word	0xffffffff


	//   ....[18]....
        /*0084*/ 	.word	0xffffffff


	//   ....[19]....
        /*0088*/ 	.word	0xffffffff


	//   ....[20]....
        /*008c*/ 	.word	0xffffffff


	//   ....[21]....
        /*0090*/ 	.word	0xffffffff


	//   ....[22]....
        /*0094*/ 	.word	0xffffffff


	//   ....[23]....
        /*0098*/ 	.word	0xffffffff


	//   ....[24]....
        /*009c*/ 	.word	0xffffffff


	//   ....[25]....
        /*00a0*/ 	.word	0xffffffff


	//   ....[26]....
        /*00a4*/ 	.word	0xffffffff


	//----- nvinfo : EIATTR_COOP_GROUP_INSTR_OFFSETS
	.align		4
.L_1523:
        /*00a8*/ 	.byte	0x04, 0x28
        /*00aa*/ 	.short	(.L_1525 - .L_1524)


	//   ....[0]....
.L_1524:
        /*00ac*/ 	.word	0x00000c20


	//   ....[1]....
        /*00b0*/ 	.word	0x000010e0


	//   ....[2]....
        /*00b4*/ 	.word	0x00005230


	//   ....[3]....
        /*00b8*/ 	.word	0x00005270


	//   ....[4]....
        /*00bc*/ 	.word	0x000052d0


	//   ....[5]....
        /*00c0*/ 	.word	0x00005320


	//   ....[6]....
        /*00c4*/ 	.word	0x00005490


	//   ....[7]....
        /*00c8*/ 	.word	0x000054c0


	//   ....[8]....
        /*00cc*/ 	.word	0x00005510


	//   ....[9]....
        /*00d0*/ 	.word	0x00005520


	//   ....[10]....
        /*00d4*/ 	.word	0x000055b0


	//   ....[11]....
        /*00d8*/ 	.word	0x000055d0


	//   ....[12]....
        /*00dc*/ 	.word	0x00005610


	//   ....[13]....
        /*00e0*/ 	.word	0x00005620


	//   ....[14]....
        /*00e4*/ 	.word	0x000056c0


	//   ....[15]....
        /*00e8*/ 	.word	0x000056f0


	//   ....[16]....
        /*00ec*/ 	.word	0x00005710


	//   ....[17]....
        /*00f0*/ 	.word	0x00005720


	//   ....[18]....
        /*00f4*/ 	.word	0x000057c0


	//   ....[19]....
        /*00f8*/ 	.word	0x00005800


	//   ....[20]....
        /*00fc*/ 	.word	0x00005820


	//   ....[21]....
        /*0100*/ 	.word	0x00005840


	//   ....[22]....
        /*0104*/ 	.word	0x000059d0


	//   ....[23]....
        /*0108*/ 	.word	0x000059f0


	//   ....[24]....
        /*010c*/ 	.word	0x00005a00


	//   ....[25]....
        /*0110*/ 	.word	0x00005a10


	//   ....[26]....
        /*0114*/ 	.word	0x00006870


	//----- nvinfo : EIATTR_EXIT_INSTR_OFFSETS
	.align		4
.L_1525:
        /*0118*/ 	.byte	0x04, 0x1c
        /*011a*/ 	.short	(.L_1527 - .L_1526)


	//   ....[0]....
.L_1526:
        /*011c*/ 	.word	0x00000130


	//   ....[1]....
        /*0120*/ 	.word	0x00006ee0


	//----- nvinfo : EIATTR_MAX_THREADS
	.align		4
.L_1527:
        /*0124*/ 	.byte	0x04, 0x05
        /*0126*/ 	.short	(.L_1529 - .L_1528)
.L_1528:
        /*0128*/ 	.word	0x00000020
        /*012c*/ 	.word	0x00000001
        /*0130*/ 	.word	0x00000001


	//----- nvinfo : EIATTR_CRS_STACK_SIZE
	.align		4
.L_1529:
        /*0134*/ 	.byte	0x04, 0x1e
        /*0136*/ 	.short	(.L_1531 - .L_1530)
.L_1530:
        /*0138*/ 	.word	0x00000000
.L_1531:


//--------------------- .nv.info._Z25selective_scan_fwd_kernelI32Selective_Scan_fwd_kernel_traitsILi32ELi16ELi1ELb0ELb0ELb0ELb1EN3c108BFloat16ENS1_7complexIfEEEEv13SSMParamsBase --------------------------
	.section	.nv.info._Z25selective_scan_fwd_kernelI32Selective_Scan_fwd_kernel_traitsILi32ELi16ELi1ELb0ELb0ELb0ELb1EN3c108BFloat16ENS1_7complexIfEEEEv13SSMParamsBase,"",@"SHT_CUDA_INFO"
	.sectionflags	@""
	.align	4


	//----- nvinfo : EIATTR_CUDA_API_VERSION
	.align		4
        /*0000*/ 	.byte	0x04, 0x37
        /*0002*/ 	.short	(.L_1533 - .L_1532)
.L_1532:
        /*0004*/ 	.word	0x00000082


	//----- nvinfo : EIATTR_SW2861232_WAR
	.align		4
.L_1533:
        /*0008*/ 	.byte	0x01, 0x35
	.zero		2


	//----- nvinfo : EIATTR_PARAM_CBANK
	.align		4
        /*000c*/ 	.byte	0x04, 0x0a
        /*000e*/ 	.short	(.L_1535 - .L_1534)
	.align		4
.L_1534:
        /*0010*/ 	.word	index@(.nv.constant0._Z25selective_scan_fwd_kernelI32Selective_Scan_fwd_kernel_traitsILi32ELi16ELi1ELb0ELb0ELb0ELb1EN3c108BFloat16ENS1_7complexIfEEEEv13SSMParamsBase)
        /*0014*/ 	.short	0x0160
        /*0016*/ 	.short	0x0118


	//----- nvinfo : EIATTR_CBANK_PARAM_SIZE
	.align		4
.L_1535:
        /*0018*/ 	.byte	0x03, 0x19
        /*001a*/ 	.short	0x0118


	//----- nvinfo : EIATTR_KPARAM_INFO
	.align		4
        /*001c*/ 	.byte	0x04, 0x17
        /*001e*/ 	.short	(.L_1537 - .L_1536)
.L_1536:
        /*0020*/ 	.word	0x00000000
        /*0024*/ 	.short	0x0000
        /*0026*/ 	.short	0x0000
        /*0028*/ 	.byte	0x00, 0xf0, 0x61, 0x04


	//----- nvinfo : EIATTR_MAXREG_COUNT
	.align		4
.L_1537:
        /*002c*/ 	.byte	0x03, 0x1b
        /*002e*/ 	.short	0x00ff


	//----- nvinfo : EIATTR_NUM_BARRIERS
	.align		4
        /*0030*/ 	.byte	0x02, 0x4c
        /*0032*/ 	.byte	0x01
	.zero		1


	//----- nvinfo : EIATTR_MERCURY_ISA_VERSION
	.align		4
        /*0034*/ 	.byte	0x03, 0x5f
        /*0036*/ 	.short	0x0000


	//----- nvinfo : EIATTR_COOP_GROUP_MASK_REGIDS
	.align		4
        /*0038*/ 	.byte	0x04, 0x29
        /*003a*/ 	.short	(.L_1539 - .L_1538)


	//   ....[0]....
.L_1538:
        /*003c*/ 	.word	0xffffffff


	//   ....[1]....
        /*0040*/ 	.word	0xffffffff


	//   ....[2]....
        /*0044*/ 	.word	0xffffffff


	//   ....[3]....
        /*0048*/ 	.word	0xffffffff


	//   ....[4]....
        /*004c*/ 	.word	0xffffffff


	//   ....[5]....
        /*0050*/ 	.word	0xffffffff


	//   ....[6]....
        /*0054*/ 	.word	0xffffffff


	//   ....[7]....
        /*0058*/ 	.word	0xffffffff


	//   ....[8]....
        /*005c*/ 	.word	0xffffffff


	//   ....[9]....
        /*0060*/ 	.word	0xffffffff


	//   ....[10]....
        /*0064*/ 	.word	0xffffffff


	//   ....[11]....
        /*0068*/ 	.word	0xffffffff


	//   ....[12]....
        /*006c*/ 	.word	0xffffffff


	//   ....[13]....
        /*0070*/ 	.word	0xffffffff


	//   ....[14]....
        /*0074*/ 	.word	0xffffffff


	//   ....[15]....
        /*0078*/ 	.word	0xffffffff


	//   ....[16]....
        /*007c*/ 	.word	0xffffffff


	//   ....[17]....
        /*0080*/ 	.word	0xffffffff


	//   ....[18]....
        /*0084*/ 	.word	0xffffffff


	//   ....[19]....
        /*0088*/ 	.word	0xffffffff


	//   ....[20]....
        /*008c*/ 	.word	0xffffffff


	//   ....[21]....
        /*0090*/ 	.word	0xffffffff


	//   ....[22]....
        /*0094*/ 	.word	0xffffffff


	//   ....[23]....
        /*0098*/ 	.word	0xffffffff


	//   ....[24]....
        /*009c*/ 	.word	0xffffffff


	//   ....[25]....
        /*00a0*/ 	.word	0xffffffff


	//   ....[26]....
        /*00a4*/ 	.word	0xffffffff


	//   ....[27]....
        /*00a8*/ 	.word	0xffffffff


	//   ....[28]....
        /*00ac*/ 	.word	0xffffffff


	//----- nvinfo : EIATTR_COOP_GROUP_INSTR_OFFSETS
	.align		4
.L_1539:
        /*00b0*/ 	.byte	0x04, 0x28
        /*00b2*/ 	.short	(.L_1541 - .L_1540)


	//   ....[0]....
.L_1540:
        /*00b4*/ 	.word	0x00000c60


	//   ....[1]....
        /*00b8*/ 	.word	0x000010f0


	//   ....[2]....
        /*00bc*/ 	.word	0x00005220


	//   ....[3]....
        /*00c0*/ 	.word	0x00005260


	//   ....[4]....
        /*00c4*/ 	.word	0x000052f0


	//   ....[5]....
        /*00c8*/ 	.word	0x00005330


	//   ....[6]....
        /*00cc*/ 	.word	0x00005430


	//   ....[7]....
        /*00d0*/ 	.word	0x000054b0


	//   ....[8]....
        /*00d4*/ 	.word	0x000054f0


	//   ....[9]....
        /*00d8*/ 	.word	0x00005500


	//   ....[10]....
        /*00dc*/ 	.word	0x000055a0


	//   ....[11]....
        /*00e0*/ 	.word	0x000055d0


	//   ....[12]....
        /*00e4*/ 	.word	0x00005600


	//   ....[13]....
        /*00e8*/ 	.word	0x00005610


	//   ....[14]....
        /*00ec*/ 	.word	0x000056b0


	//   ....[15]....
        /*00f0*/ 	.word	0x000056d0


	//   ....[16]....
        /*00f4*/ 	.word	0x00005700


	//   ....[17]....
        /*00f8*/ 	.word	0x00005710


	//   ....[18]....
        /*00fc*/ 	.word	0x000057c0


	//   ....[19]....
        /*0100*/ 	.word	0x000057f0


	//   ....[20]....
        /*0104*/ 	.word	0x00005810


	//   ....[21]....
        /*0108*/ 	.word	0x00005830


	//   ....[22]....
        /*010c*/ 	.word	0x000059c0


	//   ....[23]....
        /*0110*/ 	.word	0x000059e0


	//   ....[24]....
        /*0114*/ 	.word	0x000059f0


	//   ....[25]....
        /*0118*/ 	.word	0x00005a00


	//   ....[26]....
        /*011c*/ 	.word	0x000068f0


	//   ....[27]....
        /*0120*/ 	.word	0x00007410


	//   ....[28]....
        /*0124*/ 	.word	0x00007e30


	//----- nvinfo : EIATTR_EXIT_INSTR_OFFSETS
	.align		4
.L_1541:
        /*0128*/ 	.byte	0x04, 0x1c
        /*012a*/ 	.short	(.L_1543 - .L_1542)


	//   ....[0]....
.L_1542:
        /*012c*/ 	.word	0x00000130


	//   ....[1]....
        /*0130*/ 	.word	0x000083a0


	//----- nvinfo : EIATTR_MAX_THREADS
	.align		4
.L_1543:
        /*0134*/ 	.byte	0x04, 0x05
        /*0136*/ 	.short	(.L_1545 - .L_1544)
.L_1544:
        /*0138*/ 	.word	0x00000020
        /*013c*/ 	.word	0x00000001
        /*0140*/ 	.word	0x00000001


	//----- nvinfo : EIATTR_CRS_STACK_SIZE
	.align		4
.L_1545:
        /*0144*/ 	.byte	0x04, 0x1e
        /*0146*/ 	.short	(.L_1547 - .L_1546)
.L_1546:
        /*0148*/ 	.word	0x00000000
.L_1547:


//--------------------- .nv.info._Z25selective_scan_fwd_kernelI32Selective_Scan_fwd_kernel_traitsILi32ELi16ELi1ELb0ELb0ELb1ELb0EN3c108BFloat16ENS1_7complexIfEEEEv13SSMParamsBase --------------------------
	.section	.nv.info._Z25selective_scan_fwd_kernelI32Selective_Scan_fwd_kernel_traitsILi32ELi16ELi1ELb0ELb0ELb1ELb0EN3c108BFloat16ENS1_7complexIfEEEEv13SSMParamsBase,"",@"SHT_CUDA_INFO"
	.sectionflags	@""
	.align	4


	//----- nvinfo : EIATTR_CUDA_API_VERSION
	.align		4
        /*0000*/ 	.byte	0x04, 0x37
        /*0002*/ 	.short	(.L_1549 - .L_1548)
.L_1548:
        /*0004*/ 	.word	0x00000082


	//----- nvinfo : EIATTR_SW2861232_WAR
	.align		4
.L_1549:
        /*0008*/ 	.byte	0x01, 0x35
	.zero		2


	//----- nvinfo : EIATTR_PARAM_CBANK
	.align		4
        /*000c*/ 	.byte	0x04, 0x0a
        /*000e*/ 	.short	(.L_1551 - .L_1550)
	.align		4
.L_1550:
        /*0010*/ 	.word	index@(.nv.constant0._Z25selective_scan_fwd_kernelI32Selective_Scan_fwd_kernel_traitsILi32ELi16ELi1ELb0ELb0ELb1ELb0EN3c108BFloat16ENS1_7complexIfEEEEv13SSMParamsBase)
        /*0014*/ 	.short	0x0160
        /*0016*/ 	.short	0x0118


	//----- nvinfo : EIATTR_CBANK_PARAM_SIZE
	.align		4
.L_1551:
        /*0018*/ 	.byte	0x03, 0x19
        /*001a*/ 	.short	0x0118


	//----- nvinfo : EIATTR_KPARAM_INFO
	.align		4
        /*001c*/ 	.byte	0x04, 0x17
        /*001e*/ 	.short	(.L_1553 - .L_1552)
.L_1552:
        /*0020*/ 	.word	0x00000000
        /*0024*/ 	.short	0x0000
        /*0026*/ 	.short	0x0000
        /*0028*/ 	.byte	0x00, 0xf0, 0x61, 0x04


	//----- nvinfo : EIATTR_MAXREG_COUNT
	.align		4
.L_1553:
        /*002c*/ 	.byte	0x03, 0x1b
        /*002e*/ 	.short	0x00ff


	//----- nvinfo : EIATTR_NUM_BARRIERS
	.align		4
        /*0030*/ 	.byte	0x02, 0x4c
        /*0032*/ 	.byte	0x01
	.zero		1


	//----- nvinfo : EIATTR_MERCURY_ISA_VERSION
	.align		4
        /*0034*/ 	.byte	0x03, 0x5f
        /*0036*/ 	.short	0x0000


	//----- nvinfo : EIATTR_COOP_GROUP_MASK_REGIDS
	.align		4
        /*0038*/ 	.byte	0x04, 0x29
        /*003a*/ 	.short	(.L_1555 - .L_1554)


	//   ....[0]....
.L_1554:
        /*003c*/ 	.word	0xffffffff


	//   ....[1]....
        /*0040*/ 	.word	0xffffffff


	//   ....[2]....
        /*0044*/ 	.word	0xffffffff


	//   ....[3]....
        /*0048*/ 	.word	0xffffffff


	//   ....[4]....
        /*004c*/ 	.word	0xffffffff


	//   ....[5]....
        /*0050*/ 	.word	0xffffffff


	//   ....[6]....
        /*0054*/ 	.word	0xffffffff


	//   ....[7]....
        /*0058*/ 	.word	0xffffffff


	//   ....[8]....
        /*005c*/ 	.word	0xffffffff


	//   ....[9]....
        /*0060*/ 	.word	0xffffffff


	//   ....[10]....
        /*0064*/ 	.word	0xffffffff


	//   ....[11]....
        /*0068*/ 	.word	0xffffffff


	//   ....[12]....
        /*006c*/ 	.word	0xffffffff


	//   ....[13]....
        /*0070*/ 	.word	0xffffffff


	//   ....[14]....
        /*0074*/ 	.word	0xffffffff


	//   ....[15]....
        /*0078*/ 	.word	0xffffffff


	//   ....[16]....
        /*007c*/ 	.word	0xffffffff


	//   ....[17]....
        /*0080*/ 	.word	0xffffffff


	//   ....[18]....
        /*0084*/ 	.word	0xffffffff


	//   ....[19]....
        /*0088*/ 	.word	0xffffffff


	//   ....[20]....
        /*008c*/ 	.word	0xffffffff


	//   ....[21]....
        /*0090*/ 	.word	0xffffffff


	//   ....[22]....
        /*0094*/ 	.word	0xffffffff


	//   ....[23]....
        /*0098*/ 	.word	0xffffffff


	//   ....[24]....
        /*009c*/ 	.word	0xffffffff


	//   ....[25]....
        /*00a0*/ 	.word	0xffffffff


	//   ....[26]....
        /*00a4*/ 	.word	0xffffffff


	//   ....[27]....
        /*00a8*/ 	.word	0xffffffff


	//----- nvinfo : EIATTR_COOP_GROUP_INSTR_OFFSETS
	.align		4
.L_1555:
        /*00ac*/ 	.byte	0x04, 0x28
        /*00ae*/ 	.short	(.L_1557 - .L_1556)


	//   ....[0]....
.L_1556:
        /*00b0*/ 	.word	0x00000e70


	//   ....[1]....
        /*00b4*/ 	.word	0x00001350


	//   ....[2]....
        /*00b8*/ 	.word	0x00005f30


	//   ....[3]....
        /*00bc*/ 	.word	0x000062c0


	//   ....[4]....
        /*00c0*/ 	.word	0x000062f0


	//   ....[5]....
        /*00c4*/ 	.word	0x00006340


	//   ....[6]....
        /*00c8*/ 	.word	0x00006350


	//   ....[7]....
        /*00cc*/ 	.word	0x000063e0


	//   ....[8]....
        /*00d0*/ 	.word	0x00006400


	//   ....[9]....
        /*00d4*/ 	.word	0x00006440


	//   ....[10]....
        /*00d8*/ 	.word	0x00006450


	//   ....[11]....
        /*00dc*/ 	.word	0x000064e0


	//   ....[12]....
        /*00e0*/ 	.word	0x00006510


	//   ....[13]....
        /*00e4*/ 	.word	0x00006540


	//   ....[14]....
        /*00e8*/ 	.word	0x00006550


	//   ....[15]....
        /*00ec*/ 	.word	0x000065e0


	//   ....[16]....
        /*00f0*/ 	.word	0x00006610


	//   ....[17]....
        /*00f4*/ 	.word	0x00006640


	//   ....[18]....
        /*00f8*/ 	.word	0x00006650


	//   ....[19]....
        /*00fc*/ 	.word	0x00006720


	//   ....[20]....
        /*0100*/ 	.word	0x00006730


	//   ....[21]....
        /*0104*/ 	.word	0x00006740


	//   ....[22]....
        /*0108*/ 	.word	0x00006750


	//   ....[23]....
        /*010c*/ 	.word	0x00006b30


	//   ....[24]....
        /*0110*/ 	.word	0x00006b50


	//   ....[25]....
        /*0114*/ 	.word	0x00006b70


	//   ....[26]....
        /*0118*/ 	.word	0x00006b80


	//   ....[27]....
        /*011c*/ 	.word	0x00007f70


	//----- nvinfo : EIATTR_EXIT_INSTR_OFFSETS
	.align		4
.L_1557:
        /*0120*/ 	.byte	0x04, 0x1c
        /*0122*/ 	.short	(.L_1559 - .L_1558)


	//   ....[0]....
.L_1558:
        /*0124*/ 	.word	0x00000250


	//   ....[1]....
        /*0128*/ 	.word	0x00008600


	//----- nvinfo : EIATTR_MAX_THREADS
	.align		4
.L_1559:
        /*012c*/ 	.byte	0x04, 0x05
        /*012e*/ 	.short	(.L_1561 - .L_1560)
.L_1560:
        /*0130*/ 	.word	0x00000020
        /*0134*/ 	.word	0x00000001
        /*0138*/ 	.word	0x00000001


	//----- nvinfo : EIATTR_CRS_STACK_SIZE
	.align		4
.L_1561:
        /*013c*/ 	.byte	0x04, 0x1e
        /*013e*/ 	.short	(.L_1563 - .L_1562)
.L_1562:
        /*0140*/ 	.word	0x00000000
.L_1563:


//--------------------- .nv.info._Z25selective_scan_fwd_kernelI32Selective_Scan_fwd_kernel_traitsILi32ELi16ELi1ELb0ELb0ELb1ELb1EN3c108BFloat16ENS1_7complexIfEEEEv13SSMParamsBase --------------------------
	.section	.nv.info._Z25selective_scan_fwd_kernelI32Selective_Scan_fwd_kernel_traitsILi32ELi16ELi1ELb0ELb0ELb1ELb1EN3c108BFloat16ENS1_7complexIfEEEEv13SSMParamsBase,"",@"SHT_CUDA_INFO"
	.sectionflags	@""
	.align	4


	//----- nvinfo : EIATTR_CUDA_API_VERSION
	.align		4
        /*0000*/ 	.byte	0x04, 0x37
        /*0002*/ 	.short	(.L_1565 - .L_1564)
.L_1564:
        /*0004*/ 	.word	0x00000082


	//----- nvinfo : EIATTR_SW2861232_WAR
	.align		4
.L_1565:
        /*0008*/ 	.byte	0x01, 0x35
	.zero		2


	//----- nvinfo : EIATTR_PARAM_CBANK
	.align		4
        /*000c*/ 	.byte	0x04, 0x0a
        /*000e*/ 	.short	(.L_1567 - .L_1566)
	.align		4
.L_1566:
        /*0010*/ 	.word	index@(.nv.constant0._Z25selective_scan_fwd_kernelI32Selective_Scan_fwd_kernel_traitsILi32ELi16ELi1ELb0ELb0ELb1ELb1EN3c108BFloat16ENS1_7complexIfEEEEv13SSMParamsBase)
        /*0014*/ 	.short	0x0160
        /*0016*/ 	.short	0x0118


	//----- nvinfo : EIATTR_CBANK_PARAM_SIZE
	.align		4
.L_1567:
        /*0018*/ 	.byte	0x03, 0x19
        /*001a*/ 	.short	0x0118


	//----- nvinfo : EIATTR_KPARAM_INFO
	.align		4
        /*001c*/ 	.byte	0x04, 0x17
        /*001e*/ 	.short	(.L_1569 - .L_1568)
.L_1568:
        /*0020*/ 	.word	0x00000000
        /*0024*/ 	.short	0x0000
        /*0026*/ 	.short	0x0000
        /*0028*/ 	.byte	0x00, 0xf0, 0x61, 0x04


	//----- nvinfo : EIATTR_MAXREG_COUNT
	.align		4
.L_1569:
        /*002c*/ 	.byte	0x03, 0x1b
        /*002e*/ 	.short	0x00ff


	//----- nvinfo : EIATTR_NUM_BARRIERS
	.align		4
        /*0030*/ 	.byte	0x02, 0x4c
        /*0032*/ 	.byte	0x01
	.zero		1


	//----- nvinfo : EIATTR_MERCURY_ISA_VERSION
	.align		4
        /*0034*/ 	.byte	0x03, 0x5f
        /*0036*/ 	.short	0x0000


	//----- nvinfo : EIATTR_COOP_GROUP_MASK_REGIDS
	.align		4
        /*0038*/ 	.byte	0x04, 0x29
        /*003a*/ 	.short	(.L_1571 - .L_1570)


	//   ....[0]....
.L_1570:
        /*003c*/ 	.word	0xffffffff


	//   ....[1]....
        /*0040*/ 	.word	0xffffffff


	//   ....[2]....
        /*0044*/ 	.word	0xffffffff


	//   ....[3]....
        /*0048*/ 	.word	0xffffffff


	//   ....[4]....
        /*004c*/ 	.word	0xffffffff


	//   ....[5]....
        /*0050*/ 	.word	0xffffffff


	//   ....[6]....
        /*0054*/ 	.word	0xffffffff


	//   ....[7]....
        /*0058*/ 	.word	0xffffffff


	//   ....[8]....
        /*005c*/ 	.word	0xffffffff


	//   ....[9]....
        /*0060*/ 	.word	0xffffffff


	//   ....[10]....
        /*0064*/ 	.word	0xffffffff


	//   ....[11]....
        /*0068*/ 	.word	0xffffffff


	//   ....[12]....
        /*006c*/ 	.word	0xffffffff


	//   ....[13]....
        /*0070*/ 	.word	0xffffffff


	//   ....[14]....
        /*0074*/ 	.word	0xffffffff


	//   ....[15]....
        /*0078*/ 	.word	0xffffffff


	//   ....[16]....
        /*007c*/ 	.word	0xffffffff


	//   ....[17]....
        /*0080*/ 	.word	0xffffffff


	//   ....[18]....
        /*0084*/ 	.word	0xffffffff


	//   ....[19]....
        /*0088*/ 	.word	0xffffffff


	//   ....[20]....
        /*008c*/ 	.word	0xffffffff


	//   ....[21]....
        /*0090*/ 	.word	0xffffffff


	//   ....[22]....
        /*0094*/ 	.word	0xffffffff


	//   ....[23]....
        /*0098*/ 	.word	0xffffffff


	//   ....[24]....
        /*009c*/ 	.word	0xffffffff


	//   ....[25]....
        /*00a0*/ 	.word	0xffffffff


	//   ....[26]....
        /*00a4*/ 	.word	0xffffffff


	//   ....[27]....
        /*00a8*/ 	.word	0xffffffff


	//   ....[28]....
        /*00ac*/ 	.word	0xffffffff


	//   ....[29]....
        /*00b0*/ 	.word	0xffffffff


	//----- nvinfo : EIATTR_COOP_GROUP_INSTR_OFFSETS
	.align		4
.L_1571:
        /*00b4*/ 	.byte	0x04, 0x28
        /*00b6*/ 	.short	(.L_1573 - .L_1572)


	//   ....[0]....
.L_1572:
        /*00b8*/ 	.word	0x00000e70


	//   ....[1]....
        /*00bc*/ 	.word	0x00001350


	//   ....[2]....
        /*00c0*/ 	.word	0x00005f30


	//   ....[3]....
        /*00c4*/ 	.word	0x000062c0


	//   ....[4]....
        /*00c8*/ 	.word	0x000062f0


	//   ....[5]....
        /*00cc*/ 	.word	0x00006340


	//   ....[6]....
        /*00d0*/ 	.word	0x00006350


	//   ....[7]....
        /*00d4*/ 	.word	0x000063e0


	//   ....[8]....
        /*00d8*/ 	.word	0x00006400


	//   ....[9]....
        /*00dc*/ 	.word	0x00006440


	//   ....[10]....
        /*00e0*/ 	.word	0x00006450


	//   ....[11]....
        /*00e4*/ 	.word	0x000064e0


	//   ....[12]....
        /*00e8*/ 	.word	0x00006510


	//   ....[13]....
        /*00ec*/ 	.word	0x00006540


	//   ....[14]....
        /*00f0*/ 	.word	0x00006550


	//   ....[15]....
        /*00f4*/ 	.word	0x000065e0


	//   ....[16]....
        /*00f8*/ 	.word	0x00006610


	//   ....[17]....
        /*00fc*/ 	.word	0x00006640


	//   ....[18]....
        /*0100*/ 	.word	0x00006650


	//   ....[19]....
        /*0104*/ 	.word	0x00006720


	//   ....[20]....
        /*0108*/ 	.word	0x00006730


	//   ....[21]....
        /*010c*/ 	.word	0x00006740


	//   ....[22]....
        /*0110*/ 	.word	0x00006750


	//   ....[23]....
        /*0114*/ 	.word	0x00006b30


	//   ....[24]....
        /*0118*/ 	.word	0x00006b50


	//   ....[25]....
        /*011c*/ 	.word	0x00006b70


	//   ....[26]....
        /*0120*/ 	.word	0x00006b80


	//   ....[27]....
        /*0124*/ 	.word	0x00008000


	//   ....[28]....
        /*0128*/ 	.word	0x00008b50


	//   ....[29]....
        /*012c*/ 	.word	0x00009580


	//----- nvinfo : EIATTR_EXIT_INSTR_OFFSETS
	.align		4
.L_1573:
        /*0130*/ 	.byte	0x04, 0x1c
        /*0132*/ 	.short	(.L_1575 - .L_1574)


	//   ....[0]....
.L_1574:
        /*0134*/ 	.word	0x00000250


	//   ....[1]....
        /*0138*/ 	.word	0x00009b00


	//----- nvinfo : EIATTR_MAX_THREADS
	.align		4
.L_1575:
        /*013c*/ 	.byte	0x04, 0x05
        /*013e*/ 	.short	(.L_1577 - .L_1576)
.L_1576:
        /*0140*/ 	.word	0x00000020
        /*0144*/ 	.word	0x00000001
        /*0148*/ 	.word	0x00000001


	//----- nvinfo : EIATTR_CRS_STACK_SIZE
	.align		4
.L_1577:
        /*014c*/ 	.byte	0x04, 0x1e
        /*014e*/ 	.short	(.L_1579 - .L_1578)
.L_1578:
        /*0150*/ 	.word	0x00000000
.L_1579:


//--------------------- .nv.info._Z25selective_scan_fwd_kernelI32Selective_Scan_fwd_kernel_traitsILi32ELi16ELi1ELb0ELb1ELb0ELb0EN3c108BFloat16ENS1_7complexIfEEEEv13SSMParamsBase --------------------------
	.section	.nv.info._Z25selective_scan_fwd_kernelI32Selective_Scan_fwd_kernel_traitsILi32ELi16ELi1ELb0ELb1ELb0ELb0EN3c108BFloat16ENS1_7complexIfEEEEv13SSMParamsBase,"",@"SHT_CUDA_INFO"
	.sectionflags	@""
	.align	4


	//----- nvinfo : EIATTR_CUDA_API_VERSION
	.align		4
        /*0000*/ 	.byte	0x04, 0x37
        /*0002*/ 	.short	(.L_1581 - .L_1580)
.L_1580:
        /*0004*/ 	.word	0x00000082


	//----- nvinfo : EIATTR_SW2861232_WAR
	.align		4
.L_1581:
        /*0008*/ 	.byte	0x01, 0x35
	.zero		2


	//----- nvinfo : EIATTR_PARAM_CBANK
	.align		4
        /*000c*/ 	.byte	0x04, 0x0a
        /*000e*/ 	.short	(.L_1583 - .L_1582)
	.align		4
.L_1582:
        /*0010*/ 	.word	index@(.nv.constant0._Z25selective_scan_fwd_kernelI32Selective_Scan_fwd_kernel_traitsILi32ELi16ELi1ELb0ELb1ELb0ELb0EN3c108BFloat16ENS1_7complexIfEEEEv13SSMParamsBase)
        /*0014*/ 	.short	0x0160
        /*0016*/ 	.short	0x0118


	//----- nvinfo : EIATTR_CBANK_PARAM_SIZE
	.align		4
.L_1583:
        /*0018*/ 	.byte	0x03, 0x19
        /*001a*/ 	.short	0x0118


	//----- nvinfo : EIATTR_KPARAM_INFO
	.align		4
        /*001c*/ 	.byte	0x04, 0x17
        /*001e*/ 	.short	(.L_1585 - .L_1584)
.L_1584:
        /*0020*/ 	.word	0x00000000
        /*0024*/ 	.short	0x0000
        /*0026*/ 	.short	0x0000
        /*0028*/ 	.byte	0x00, 0xf0, 0x61, 0x04


	//----- nvinfo : EIATTR_MAXREG_COUNT
	.align		4
.L_1585:
        /*002c*/ 	.byte	0x03, 0x1b
        /*002e*/ 	.short	0x00ff


	//----- nvinfo : EIATTR_NUM_BARRIERS
	.align		4
        /*0030*/ 	.byte	0x02, 0x4c
        /*0032*/ 	.byte	0x01
	.zero		1


	//----- nvinfo : EIATTR_MERCURY_ISA_VERSION
	.align		4
        /*0034*/ 	.byte	0x03, 0x5f
        /*0036*/ 	.short	0x0000


	//----- nvinfo : EIATTR_COOP_GROUP_MASK_REGIDS
	.align		4
        /*0038*/ 	.byte	0x04, 0x29
        /*003a*/ 	.short	(.L_1587 - .L_1586)


	//   ....[0]....
.L_1586:
        /*003c*/ 	.word	0xffffffff


	//   ....[1]....
        /*0040*/ 	.word	0xffffffff


	//   ....[2]....
        /*0044*/ 	.word	0xffffffff


	//   ....[3]....
        /*0048*/ 	.word	0xffffffff


	//   ....[4]....
        /*004c*/ 	.word	0xffffffff


	//   ....[5]....
        /*0050*/ 	.word	0xffffffff


	//   ....[6]....
        /*0054*/ 	.word	0xffffffff


	//   ....[7]....
        /*0058*/ 	.word	0xffffffff


	//   ....[8]....
        /*005c*/ 	.word	0xffffffff


	//   ....[9]....
        /*0060*/ 	.word	0xffffffff


	//   ....[10]....
        /*0064*/ 	.word	0xffffffff


	//   ....[11]....
        /*0068*/ 	.word	0xffffffff


	//   ....[12]....
        /*006c*/ 	.word	0xffffffff


	//   ....[13]....
        /*0070*/ 	.word	0xffffffff


	//   ....[14]....
        /*0074*/ 	.word	0xffffffff


	//   ....[15]....
        /*0078*/ 	.word	0xffffffff


	//   ....[16]....
        /*007c*/ 	.word	0xffffffff


	//   ....[17]....
        /*0080*/ 	.word	0xffffffff


	//   ....[18]....
        /*0084*/ 	.word	0xffffffff


	//   ....[19]....
        /*0088*/ 	.word	0xffffffff


	//   ....[20]....
        /*008c*/ 	.word	0xffffffff


	//   ....[21]....
        /*0090*/ 	.word	0xffffffff


	//   ....[22]....
        /*0094*/ 	.word	0xffffffff


	//   ....[23]....
        /*0098*/ 	.word	0xffffffff


	//   ....[24]....
        /*009c*/ 	.word	0xffffffff


	//   ....[25]....
        /*00a0*/ 	.word	0xffffffff


	//   ....[26]....
        /*00a4*/ 	.word	0xffffffff


	//   ....[27]....
        /*00a8*/ 	.word	0xffffffff


	//----- nvinfo : EIATTR_COOP_GROUP_INSTR_OFFSETS
	.align		4
.L_1587:
        /*00ac*/ 	.byte	0x04, 0x28
        /*00ae*/ 	.short	(.L_1589 - .L_1588)


	//   ....[0]....
.L_1588:
        /*00b0*/ 	.word	0x00000ec0


	//   ....[1]....
        /*00b4*/ 	.word	0x00001340


	//   ....[2]....
        /*00b8*/ 	.word	0x00004e00


	//   ....[3]....
        /*00bc*/ 	.word	0x00006970


	//   ....[4]....
        /*00c0*/ 	.word	0x00006990


	//   ....[5]....
        /*00c4*/ 	.word	0x000069d0


	//   ....[6]....
        /*00c8*/ 	.word	0x000069e0


	//   ....[7]....
        /*00cc*/ 	.word	0x00006a70


	//   ....[8]....
        /*00d0*/ 	.word	0x00006a90


	//   ....[9]....
        /*00d4*/ 	.word	0x00006af0


	//   ....[10]....
        /*00d8*/ 	.word	0x00006b20


	//   ....[11]....
        /*00dc*/ 	.word	0x00006c20


	//   ....[12]....
        /*00e0*/ 	.word	0x00006c40


	//   ....[13]....
        /*00e4*/ 	.word	0x00006c80


	//   ....[14]....
        /*00e8*/ 	.word	0x00006c90


	//   ....[15]....
        /*00ec*/ 	.word	0x00006d30


	//   ....[16]....
        /*00f0*/ 	.word	0x00006d60


	//   ....[17]....
        /*00f4*/ 	.word	0x00006d80


	//   ....[18]....
        /*00f8*/ 	.word	0x00006d90


	//   ....[19]....
        /*00fc*/ 	.word	0x00006e30


	//   ....[20]....
        /*0100*/ 	.word	0x00006e70


	//   ....[21]....
        /*0104*/ 	.word	0x00006e90


	//   ....[22]....
        /*0108*/ 	.word	0x00006eb0


	//   ....[23]....
        /*010c*/ 	.word	0x00007040


	//   ....[24]....
        /*0110*/ 	.word	0x00007060


	//   ....[25]....
        /*0114*/ 	.word	0x00007070


	//   ....[26]....
        /*0118*/ 	.word	0x00007080


	//   ....[27]....
        /*011c*/ 	.word	0x00007e80


	//----- nvinfo : EIATTR_EXIT_INSTR_OFFSETS
	.align		4
.L_1589:
        /*0120*/ 	.byte	0x04, 0x1c
        /*0122*/ 	.short	(.L_1591 - .L_1590)


	//   ....[0]....
.L_1590:
        /*0124*/ 	.word	0x00000250


	//   ....[1]....
        /*0128*/ 	.word	0x00008510


	//----- nvinfo : EIATTR_MAX_THREADS
	.align		4
.L_1591:
        /*012c*/ 	.byte	0x04, 0x05
        /*012e*/ 	.short	(.L_1593 - .L_1592)
.L_1592:
        /*0130*/ 	.word	0x00000020
        /*0134*/ 	.word	0x00000001
        /*0138*/ 	.word	0x00000001


	//----- nvinfo : EIATTR_CRS_STACK_SIZE
	.align		4
.L_1593:
        /*013c*/ 	.byte	0x04, 0x1e
        /*013e*/ 	.short	(.L_1595 - .L_1594)
.L_1594:
        /*0140*/ 	.word	0x00000000
.L_1595:


//--------------------- .nv.info._Z25selective_scan_fwd_kernelI32Selective_Scan_fwd_kernel_traitsILi32ELi16ELi1ELb0ELb1ELb0ELb1EN3c108BFloat16ENS1_7complexIfEEEEv13SSMParamsBase --------------------------
	.section	.nv.info._Z25selective_scan_fwd_kernelI32Selective_Scan_fwd_kernel_traitsILi32ELi16ELi1ELb0ELb1ELb0ELb1EN3c108BFloat16ENS1_7complexIfEEEEv13SSMParamsBase,"",@"SHT_CUDA_INFO"
	.sectionflags	@""
	.align	4


	//----- nvinfo : EIATTR_CUDA_API_VERSION
	.align		4
        /*0000*/ 	.byte	0x04, 0x37
        /*0002*/ 	.short	(.L_1597 - .L_1596)
.L_1596:
        /*0004*/ 	.word	0x00000082


	//----- nvinfo : EIATTR_SW2861232_WAR
	.align		4
.L_1597:
        /*0008*/ 	.byte	0x01, 0x35
	.zero		2


	//----- nvinfo : EIATTR_PARAM_CBANK
	.align		4
        /*000c*/ 	.byte	0x04, 0x0a
        /*000e*/ 	.short	(.L_1599 - .L_1598)
	.align		4
.L_1598:
        /*0010*/ 	.word	index@(.nv.constant0._Z25selective_scan_fwd_kernelI32Selective_Scan_fwd_kernel_traitsILi32ELi16ELi1ELb0ELb1ELb0ELb1EN3c108BFloat16ENS1_7complexIfEEEEv13SSMParamsBase)
        /*0014*/ 	.short	0x0160
        /*0016*/ 	.short	0x0118


	//----- nvinfo : EIATTR_CBANK_PARAM_SIZE
	.align		4
.L_1599:
        /*0018*/ 	.byte	0x03, 0x19
        /*001a*/ 	.short	0x0118


	//----- nvinfo : EIATTR_KPARAM_INFO
	.align		4
        /*001c*/ 	.byte	0x04, 0x17
        /*001e*/ 	.short	(.L_1601 - .L_1600)
.L_1600:
        /*0020*/ 	.word	0x00000000
        /*0024*/ 	.short	0x0000
        /*0026*/ 	.short	0x0000
        /*0028*/ 	.byte	0x00, 0xf0, 0x61, 0x04


	//----- nvinfo : EIATTR_MAXREG_COUNT
	.align		4
.L_1601:
        /*002c*/ 	.byte	0x03, 0x1b
        /*002e*/ 	.short	0x00ff


	//----- nvinfo : EIATTR_NUM_BARRIERS
	.align		4
        /*0030*/ 	.byte	0x02, 0x4c
        /*0032*/ 	.byte	0x01
	.zero		1


	//----- nvinfo : EIATTR_MERCURY_ISA_VERSION
	.align		4
        /*0034*/ 	.byte	0x03, 0x5f
        /*0036*/ 	.short	0x0000


	//----- nvinfo : EIATTR_COOP_GROUP_MASK_REGIDS
	.align		4
        /*0038*/ 	.byte	0x04, 0x29
        /*003a*/ 	.short	(.L_1603 - .L_1602)


	//   ....[0]....
.L_1602:
        /*003c*/ 	.word	0xffffffff


	//   ....[1]....
        /*0040*/ 	.word	0xffffffff


	//   ....[2]....
        /*0044*/ 	.word	0xffffffff


	//   ....[3]....
        /*0048*/ 	.word	0xffffffff


	//   ....[4]....
        /*004c*/ 	.word	0xffffffff


	//   ....[5]....
        /*0050*/ 	.word	0xffffffff


	//   ....[6]....
        /*0054*/ 	.word	0xffffffff


	//   ....[7]....
        /*0058*/ 	.word	0xffffffff


	//   ....[8]....
        /*005c*/ 	.word	0xffffffff


	//   ....[9]....
        /*0060*/ 	.word	0xffffffff


	//   ....[10]....
        /*0064*/ 	.word	0xffffffff


	//   ....[11]....
        /*0068*/ 	.word	0xffffffff


	//   ....[12]....
        /*006c*/ 	.word	0xffffffff


	//   ....[13]....
        /*0070*/ 	.word	0xffffffff


	//   ....[14]....
        /*0074*/ 	.word	0xffffffff


	//   ....[15]....
        /*0078*/ 	.word	0xffffffff


	//   ....[16]....
        /*007c*/ 	.word	0xffffffff


	//   ....[17]....
        /*0080*/ 	.word	0xffffffff


	//   ....[18]....
        /*0084*/ 	.word	0xffffffff


	//   ....[19]....
        /*0088*/ 	.word	0xffffffff


	//   ....[20]....
        /*008c*/ 	.word	0xffffffff


	//   ....[21]....
        /*0090*/ 	.word	0xffffffff


	//   ....[22]....
        /*0094*/ 	.word	0xffffffff


	//   ....[23]....
        /*0098*/ 	.word	0xffffffff


	//   ....[24]....
        /*009c*/ 	.word	0xffffffff


	//   ....[25]....
        /*00a0*/ 	.word	0xffffffff


	//   ....[26]....
        /*00a4*/ 	.word	0xffffffff


	//   ....[27]....
        /*00a8*/ 	.word	0xffffffff


	//   ....[28]....
        /*00ac*/ 	.word	0xffffffff


	//   ....[29]....
        /*00b0*/ 	.word	0xffffffff


	//----- nvinfo : EIATTR_COOP_GROUP_INSTR_OFFSETS
	.align		4
.L_1603:
        /*00b4*/ 	.byte	0x04, 0x28
        /*00b6*/ 	.short	(.L_1605 - .L_1604)


	//   ....[0]....
.L_1604:
        /*00b8*/ 	.word	0x00000eb0


	//   ....[1]....
        /*00bc*/ 	.word	0x00001340


	//   ....[2]....
        /*00c0*/ 	.word	0x00004dc0


	//   ....[3]....
        /*00c4*/ 	.word	0x00006950


	//   ....[4]....
        /*00c8*/ 	.word	0x00006970


	//   ....[5]....
        /*00cc*/ 	.word	0x000069b0


	//   ....[6]....
        /*00d0*/ 	.word	0x000069c0


	//   ....[7]....
        /*00d4*/ 	.word	0x00006a50


	//   ....[8]....
        /*00d8*/ 	.word	0x00006a70


	//   ....[9]....
        /*00dc*/ 	.word	0x00006ad0


	//   ....[10]....
        /*00e0*/ 	.word	0x00006b00


	//   ....[11]....
        /*00e4*/ 	.word	0x00006c00


	//   ....[12]....
        /*00e8*/ 	.word	0x00006c20


	//   ....[13]....
        /*00ec*/ 	.word	0x00006c60


	//   ....[14]....
        /*00f0*/ 	.word	0x00006c70


	//   ....[15]....
        /*00f4*/ 	.word	0x00006d10


	//   ....[16]....
        /*00f8*/ 	.word	0x00006d40


	//   ....[17]....
        /*00fc*/ 	.word	0x00006d60


	//   ....[18]....
        /*0100*/ 	.word	0x00006d70


	//   ....[19]....
        /*0104*/ 	.word	0x00006e10


	//   ....[20]....
        /*0108*/ 	.word	0x00006e50


	//   ....[21]....
        /*010c*/ 	.word	0x00006e70


	//   ....[22]....
        /*0110*/ 	.word	0x00006e90


	//   ....[23]....
        /*0114*/ 	.word	0x00007020


	//   ....[24]....
        /*0118*/ 	.word	0x00007040


	//   ....[25]....
        /*011c*/ 	.word	0x00007050


	//   ....[26]....
        /*0120*/ 	.word	0x00007060


	//   ....[27]....
        /*0124*/ 	.word	0x00007f00


	//   ....[28]....
        /*0128*/ 	.word	0x00008a40


	//   ....[29]....
        /*012c*/ 	.word	0x00009470


	//----- nvinfo : EIATTR_EXIT_INSTR_OFFSETS
	.align		4
.L_1605:
        /*0130*/ 	.byte	0x04, 0x1c
        /*0132*/ 	.short	(.L_1607 - .L_1606)


	//   ....[0]....
.L_1606:
        /*0134*/ 	.word	0x00000240


	//   ....[1]....
        /*0138*/ 	.word	0x000099f0


	//----- nvinfo : EIATTR_MAX_THREADS
	.align		4
.L_1607:
        /*013c*/ 	.byte	0x04, 0x05
        /*013e*/ 	.short	(.L_1609 - .L_1608)
.L_1608:
        /*0140*/ 	.word	0x00000020
        /*0144*/ 	.word	0x00000001
        /*0148*/ 	.word	0x00000001


	//----- nvinfo : EIATTR_CRS_STACK_SIZE
	.align		4
.L_1609:
        /*014c*/ 	.byte	0x04, 0x1e
        /*014e*/ 	.short	(.L_1611 - .L_1610)
.L_1610:
        /*0150*/ 	.word	0x00000000
.L_1611:


//--------------------- .nv.info._Z25selective_scan_fwd_kernelI32Selective_Scan_fwd_kernel_traitsILi32ELi16ELi1ELb0ELb1ELb1ELb0EN3c108BFloat16ENS1_7complexIfEEEEv13SSMParamsBase --------------------------
	.section	.nv.info._Z25selective_scan_fwd_kernelI32Selective_Scan_fwd_kernel_traitsILi32ELi16ELi1ELb0ELb1ELb1ELb0EN3c108BFloat16ENS1_7complexIfEEEEv13SSMParamsBase,"",@"SHT_CUDA_INFO"
	.sectionflags	@""
	.align	4


	//----- nvinfo : EIATTR_CUDA_API_VERSION
	.align		4
        /*0000*/ 	.byte	0x04, 0x37
        /*0002*/ 	.short	(.L_1613 - .L_1612)
.L_1612:
        /*0004*/ 	.word	0x00000082


	//----- nvinfo : EIATTR_SW2861232_WAR
	.align		4
.L_1613:
        /*0008*/ 	.byte	0x01, 0x35
	.zero		2


	//----- nvinfo : EIATTR_PARAM_CBANK
	.align		4
        /*000c*/ 	.byte	0x04, 0x0a
        /*000e*/ 	.short	(.L_1615 - .L_1614)
	.align		4
.L_1614:
        /*0010*/ 	.word	index@(.nv.constant0._Z25selective_scan_fwd_kernelI32Selective_Scan_fwd_kernel_traitsILi32ELi16ELi1ELb0ELb1ELb1ELb0EN3c108BFloat16ENS1_7complexIfEEEEv13SSMParamsBase)
        /*0014*/ 	.short	0x0160
        /*0016*/ 	.short	0x0118


	//----- nvinfo : EIATTR_CBANK_PARAM_SIZE
	.align		4
.L_1615:
        /*0018*/ 	.byte	0x03, 0x19
        /*001a*/ 	.short	0x0118


	//----- nvinfo : EIATTR_KPARAM_INFO
	.align		4
        /*001c*/ 	.byte	0x04, 0x17
        /*001e*/ 	.short	(.L_1617 - .L_1616)
.L_1616:
        /*0020*/ 	.word	0x00000000
        /*0024*/ 	.short	0x0000
        /*0026*/ 	.short	0x0000
        /*0028*/ 	.byte	0x00, 0xf0, 0x61, 0x04


	//----- nvinfo : EIATTR_MAXREG_COUNT
	.align		4
.L_1617:
        /*002c*/ 	.byte	0x03, 0x1b
        /*002e*/ 	.short	0x00ff


	//----- nvinfo : EIATTR_NUM_BARRIERS
	.align		4
        /*0030*/ 	.byte	0x02, 0x4c
        /*0032*/ 	.byte	0x01
	.zero		1


	//----- nvinfo : EIATTR_MERCURY_ISA_VERSION
	.align		4
        /*0034*/ 	.byte	0x03, 0x5f
        /*0036*/ 	.short	0x0000


	//----- nvinfo : EIATTR_COOP_GROUP_MASK_REGIDS
	.align		4
        /*0038*/ 	.byte	0x04, 0x29
        /*003a*/ 	.short	(.L_1619 - .L_1618)


	//   ....[0]....
.L_1618:
        /*003c*/ 	.word	0xffffffff


	//   ....[1]....
        /*0040*/ 	.word	0xffffffff


	//   ....[2]....
        /*0044*/ 	.word	0xffffffff


	//   ....[3]....
        /*0048*/ 	.word	0xffffffff


	//   ....[4]....
        /*004c*/ 	.word	0xffffffff


	//   ....[5]....
        /*0050*/ 	.word	0xffffffff


	//   ....[6]....
        /*0054*/ 	.word	0xffffffff


	//   ....[7]....
        /*0058*/ 	.word	0xffffffff


	//   ....[8]....
        /*005c*/ 	.word	0xffffffff


	//   ....[9]....
        /*0060*/ 	.word	0xffffffff


	//   ....[10]....
        /*0064*/ 	.word	0xffffffff


	//   ....[11]....
        /*0068*/ 	.word	0xffffffff


	//   ....[12]....
        /*006c*/ 	.word	0xffffffff


	//   ....[13]....
        /*0070*/ 	.word	0xffffffff


	//   ....[14]....
        /*0074*/ 	.word	0xffffffff


	//   ....[15]....
        /*0078*/ 	.word	0xffffffff


	//   ....[16]....
        /*007c*/ 	.word	0xffffffff


	//   ....[17]....
        /*0080*/ 	.word	0xffffffff


	//   ....[18]....
        /*0084*/ 	.word	0xffffffff


	//   ....[19]....
        /*0088*/ 	.word	0xffffffff


	//   ....[20]....
        /*008c*/ 	.word	0xffffffff


	//   ....[21]....
        /*0090*/ 	.word	0xffffffff


	//   ....[22]....
        /*0094*/ 	.word	0xffffffff


	//   ....[23]....
        /*0098*/ 	.word	0xffffffff


	//   ....[24]....
        /*009c*/ 	.word	0xffffffff


	//   ....[25]....
        /*00a0*/ 	.word	0xffffffff


	//   ....[26]....
        /*00a4*/ 	.word	0xffffffff


	//   ....[27]....
        /*00a8*/ 	.word	0xffffffff


	//   ....[28]....
        /*00ac*/ 	.word	0xffffffff


	//----- nvinfo : EIATTR_COOP_GROUP_INSTR_OFFSETS
	.align		4
.L_1619:
        /*00b0*/ 	.byte	0x04, 0x28
        /*00b2*/ 	.short	(.L_1621 - .L_1620)


	//   ....[0]....
.L_1620:
        /*00b4*/ 	.word	0x00000f50


	//   ....[1]....
        /*00b8*/ 	.word	0x000013d0


	//   ....[2]....
        /*00bc*/ 	.word	0x00004e80


	//   ....[3]....
        /*00c0*/ 	.word	0x00007010


	//   ....[4]....
        /*00c4*/ 	.word	0x00007050


	//   ....[5]....
        /*00c8*/ 	.word	0x000070a0


	//   ....[6]....
        /*00cc*/ 	.word	0x000070b0


	//   ....[7]....
        /*00d0*/ 	.word	0x00007140


	//   ....[8]....
        /*00d4*/ 	.word	0x00007160


	//   ....[9]....
        /*00d8*/ 	.word	0x000071a0


	//   ....[10]....
        /*00dc*/ 	.word	0x000071c0


	//   ....[11]....
        /*00e0*/ 	.word	0x000072b0


	//   ....[12]....
        /*00e4*/ 	.word	0x00007300


	//   ....[13]....
        /*00e8*/ 	.word	0x00007360


	//   ....[14]....
        /*00ec*/ 	.word	0x000073c0


	//   ....[15]....
        /*00f0*/ 	.word	0x000074e0


	//   ....[16]....
        /*00f4*/ 	.word	0x00007550


	//   ....[17]....
        /*00f8*/ 	.word	0x00007610


	//   ....[18]....
        /*00fc*/ 	.word	0x00007640


	//   ....[19]....
        /*0100*/ 	.word	0x000077d0


	//   ....[20]....
        /*0104*/ 	.word	0x00007800


	//   ....[21]....
        /*0108*/ 	.word	0x00007870


	//   ....[22]....
        /*010c*/ 	.word	0x000078b0


	//   ....[23]....
        /*0110*/ 	.word	0x00007a50


	//   ....[24]....
        /*0114*/ 	.word	0x00007d60


	//   ....[25]....
        /*0118*/ 	.word	0x00007d80


	//   ....[26]....
        /*011c*/ 	.word	0x00007d90


	//   ....[27]....
        /*0120*/ 	.word	0x00007da0


	//   ....[28]....
        /*0124*/ 	.word	0x00008da0


	//----- nvinfo : EIATTR_EXIT_INSTR_OFFSETS
	.align		4
.L_1621:
        /*0128*/ 	.byte	0x04, 0x1c
        /*012a*/ 	.short	(.L_1623 - .L_1622)


	//   ....[0]....
.L_1622:
        /*012c*/ 	.word	0x00000260


	//   ....[1]....
        /*0130*/ 	.word	0x00009450


	//----- nvinfo : EIATTR_MAX_THREADS
	.align		4
.L_1623:
        /*0134*/ 	.byte	0x04, 0x05
        /*0136*/ 	.short	(.L_1625 - .L_1624)
.L_1624:
        /*0138*/ 	.word	0x00000020
        /*013c*/ 	.word	0x00000001
        /*0140*/ 	.word	0x00000001


	//----- nvinfo : EIATTR_CRS_STACK_SIZE
	.align		4
.L_1625:
        /*0144*/ 	.byte	0x04, 0x1e
        /*0146*/ 	.short	(.L_1627 - .L_1626)
.L_1626:
        /*0148*/ 	.word	0x00000000
.L_1627:


//--------------------- .nv.info._Z25selective_scan_fwd_kernelI32Selective_Scan_fwd_kernel_traitsILi32ELi16ELi1ELb0ELb1ELb1ELb1EN3c108BFloat16ENS1_7complexIfEEEEv13SSMParamsBase --------------------------
	.section	.nv.info._Z25selective_scan_fwd_kernelI32Selective_Scan_fwd_kernel_traitsILi32ELi16ELi1ELb0ELb1ELb1ELb1EN3c108BFloat16ENS1_7complexIfEEEEv13SSMParamsBase,"",@"SHT_CUDA_INFO"
	.sectionflags	@""
	.align	4


	//----- nvinfo : EIATTR_CUDA_API_VERSION
	.align		4
        /*0000*/ 	.byte	0x04, 0x37
        /*0002*/ 	.short	(.L_1629 - .L_1628)
.L_1628:
        /*0004*/ 	.word	0x00000082


	//----- nvinfo : EIATTR_SW2861232_WAR
	.align		4
.L_1629:
        /*0008*/ 	.byte	0x01, 0x35
	.zero		2


	//----- nvinfo : EIATTR_PARAM_CBANK
	.align		4
        /*000c*/ 	.byte	0x04, 0x0a
        /*000e*/ 	.short	(.L_1631 - .L_1630)
	.align		4
.L_1630:
        /*0010*/ 	.word	index@(.nv.constant0._Z25selective_scan_fwd_kernelI32Selective_Scan_fwd_kernel_traitsILi32ELi16ELi1ELb0ELb1ELb1ELb1EN3c108BFloat16ENS1_7complexIfEEEEv13SSMParamsBase)
        /*0014*/ 	.short	0x0160
        /*0016*/ 	.short	0x0118


	//----- nvinfo : EIATTR_CBANK_PARAM_SIZE
	.align		4
.L_1631:
        /*0018*/ 	.byte	0x03, 0x19
        /*001a*/ 	.short	0x0118


	//----- nvinfo : EIATTR_KPARAM_INFO
	.align		4
        /*001c*/ 	.byte	0x04, 0x17
        /*001e*/ 	.short	(.L_1633 - .L_1632)
.L_1632:
        /*0020*/ 	.word	0x00000000
        /*0024*/ 	.short	0x0000
        /*0026*/ 	.short	0x0000
        /*0028*/ 	.byte	0x00, 0xf0, 0x61, 0x04


	//----- nvinfo : EIATTR_MAXREG_COUNT
	.align		4
.L_1633:
        /*002c*/ 	.byte	0x03, 0x1b
        /*002e*/ 	.short	0x00ff


	//----- nvinfo : EIATTR_NUM_BARRIERS
	.align		4
        /*0030*/ 	.byte	0x02, 0x4c
        /*0032*/ 	.byte	0x01
	.zero		1


	//----- nvinfo : EIATTR_MERCURY_ISA_VERSION
	.align		4
        /*0034*/ 	.byte	0x03, 0x5f
        /*0036*/ 	.short	0x0000


	//----- nvinfo : EIATTR_COOP_GROUP_MASK_REGIDS
	.align		4
        /*0038*/ 	.byte	0x04, 0x29
        /*003a*/ 	.short	(.L_1635 - .L_1634)


	//   ....[0]....
.L_1634:
        /*003c*/ 	.word	0xffffffff


	//   ....[1]....
        /*0040*/ 	.word	0xffffffff


	//   ....[2]....
        /*0044*/ 	.word	0xffffffff


	//   ....[3]....
        /*0048*/ 	.word	0xffffffff


	//   ....[4]....
        /*004c*/ 	.word	0xffffffff


	//   ....[5]....
        /*0050*/ 	.word	0xffffffff


	//   ....[6]....
        /*0054*/ 	.word	0xffffffff


	//   ....[7]....
        /*0058*/ 	.word	0xffffffff


	//   ....[8]....
        /*005c*/ 	.word	0xffffffff


	//   ....[9]....
        /*0060*/ 	.word	0xffffffff


	//   ....[10]....
        /*0064*/ 	.word	0xffffffff


	//   ....[11]....
        /*0068*/ 	.word	0xffffffff


	//   ....[12]....
        /*006c*/ 	.word	0xffffffff


	//   ....[13]....
        /*0070*/ 	.word	0xffffffff


	//   ....[14]....
        /*0074*/ 	.word	0xffffffff


	//   ....[15]....
        /*0078*/ 	.word	0xffffffff


	//   ....[16]....
        /*007c*/ 	.word	0xffffffff


	//   ....[17]....
        /*0080*/ 	.word	0xffffffff


	//   ....[18]....
        /*0084*/ 	.word	0xffffffff


	//   ....[19]....
        /*0088*/ 	.word	0xffffffff


	//   ....[20]....
        /*008c*/ 	.word	0xffffffff


	//   ....[21]....
        /*0090*/ 	.word	0xffffffff


	//   ....[22]....
        /*0094*/ 	.word	0xffffffff


	//   ....[23]....
        /*0098*/ 	.word	0xffffffff


	//   ....[24]....
        /*009c*/ 	.word	0xffffffff


	//   ....[25]....
        /*00a0*/ 	.word	0xffffffff


	//   ....[26]....
        /*00a4*/ 	.word	0xffffffff


	//   ....[27]....
        /*00a8*/ 	.word	0xffffffff


	//   ....[28]....
        /*00ac*/ 	.word	0xffffffff


	//   ....[29]....
        /*00b0*/ 	.word	0xffffffff


	//   ....[30]....
        /*00b4*/ 	.word	0xffffffff


	//----- nvinfo : EIATTR_COOP_GROUP_INSTR_OFFSETS
	.align		4
.L_1635:
        /*00b8*/ 	.byte	0x04, 0x28
        /*00ba*/ 	.short	(.L_1637 - .L_1636)


	//   ....[0]....
.L_1636:
        /*00bc*/ 	.word	0x00000f50


	//   ....[1]....
        /*00c0*/ 	.word	0x000013d0


	//   ....[2]....
        /*00c4*/ 	.word	0x00004e80


	//   ....[3]....
        /*00c8*/ 	.word	0x00007010


	//   ....[4]....
        /*00cc*/ 	.word	0x00007050


	//   ....[5]....
        /*00d0*/ 	.word	0x000070a0


	//   ....[6]....
        /*00d4*/ 	.word	0x000070b0


	//   ....[7]....
        /*00d8*/ 	.word	0x00007140


	//   ....[8]....
        /*00dc*/ 	.word	0x00007160


	//   ....[9]....
        /*00e0*/ 	.word	0x000071a0


	//   ....[10]....
        /*00e4*/ 	.word	0x000071c0


	//   ....[11]....
        /*00e8*/ 	.word	0x000072b0


	//   ....[12]....
        /*00ec*/ 	.word	0x000072e0


	//   ....[13]....
        /*00f0*/ 	.word	0x00007350


	//   ....[14]....
        /*00f4*/ 	.word	0x000073c0


	//   ....[15]....
        /*00f8*/ 	.word	0x000074e0


	//   ....[16]....
        /*00fc*/ 	.word	0x00007550


	//   ....[17]....
        /*0100*/ 	.word	0x00007620


	//   ....[18]....
        /*0104*/ 	.word	0x00007650


	//   ....[19]....
        /*0108*/ 	.word	0x000077f0


	//   ....[20]....
        /*010c*/ 	.word	0x00007810


	//   ....[21]....
        /*0110*/ 	.word	0x00007890


	//   ....[22]....
        /*0114*/ 	.word	0x000078f0


	//   ....[23]....
        /*0118*/ 	.word	0x00007a50


	//   ....[24]....
        /*011c*/ 	.word	0x00007d60


	//   ....[25]....
        /*0120*/ 	.word	0x00007d80


	//   ....[26]....
        /*0124*/ 	.word	0x00007d90


	//   ....[27]....
        /*0128*/ 	.word	0x00007da0


	//   ....[28]....
        /*012c*/ 	.word	0x00008e30


	//   ....[29]....
        /*0130*/ 	.word	0x00009970


	//   ....[30]....
        /*0134*/ 	.word	0x0000a390


	//----- nvinfo : EIATTR_EXIT_INSTR_OFFSETS
	.align		4
.L_1637:
        /*0138*/ 	.byte	0x04, 0x1c
        /*013a*/ 	.short	(.L_1639 - .L_1638)


	//   ....[0]....
.L_1638:
        /*013c*/ 	.word	0x00000260


	//   ....[1]....
        /*0140*/ 	.word	0x0000a930


	//----- nvinfo : EIATTR_MAX_THREADS
	.align		4
.L_1639:
        /*0144*/ 	.byte	0x04, 0x05
        /*0146*/ 	.short	(.L_1641 - .L_1640)
.L_1640:
        /*0148*/ 	.word	0x00000020
        /*014c*/ 	.word	0x00000001
        /*0150*/ 	.word	0x00000001


	//----- nvinfo : EIATTR_CRS_STACK_SIZE
	.align		4
.L_1641:
        /*0154*/ 	.byte	0x04, 0x1e
        /*0156*/ 	.short	(.L_1643 - .L_1642)
.L_1642:
        /*0158*/ 	.word	0x00000000
.L_1643:


//--------------------- .nv.info._Z25selective_scan_fwd_kernelI32Selective_Scan_fwd_kernel_traitsILi32ELi16ELi1ELb1ELb0ELb0ELb0EN3c108BFloat16ENS1_7complexIfEEEEv13SSMParamsBase --------------------------
	.section	.nv.info._Z25selective_scan_fwd_kernelI32Selective_Scan_fwd_kernel_traitsILi32ELi16ELi1ELb1ELb0ELb0ELb0EN3c108BFloat16ENS1_7complexIfEEEEv13SSMParamsBase,"",@"SHT_CUDA_INFO"
	.sectionflags	@""
	.align	4


	//----- nvinfo : EIATTR_CUDA_API_VERSION
	.align		4
        /*0000*/ 	.byte	0x04, 0x37
        /*0002*/ 	.short	(.L_1645 - .L_1644)
.L_1644:
        /*0004*/ 	.word	0x00000082


	//----- nvinfo : EIATTR_SW2861232_WAR
	.align		4
.L_1645:
        /*0008*/ 	.byte	0x01, 0x35
	.zero		2


	//----- nvinfo : EIATTR_PARAM_CBANK
	.align		4
        /*000c*/ 	.byte	0x04, 0x0a
        /*000e*/ 	.short	(.L_1647 - .L_1646)
	.align		4
.L_1646:
        /*0010*/ 	.word	index@(.nv.constant0._Z25selective_scan_fwd_kernelI32Selective_Scan_fwd_kernel_traitsILi32ELi16ELi1ELb1ELb0ELb0ELb0EN3c108BFloat16ENS1_7complexIfEEEEv13SSMParamsBase)
        /*0014*/ 	.short	0x0160
        /*0016*/ 	.short	0x0118


	//----- nvinfo : EIATTR_CBANK_PARAM_SIZE
	.align		4
.L_1647:
        /*0018*/ 	.byte	0x03, 0x19
        /*001a*/ 	.short	0x0118


	//----- nvinfo : EIATTR_KPARAM_INFO
	.align		4
        /*001c*/ 	.byte	0x04, 0x17
        /*001e*/ 	.short	(.L_1649 - .L_1648)
.L_1648:
        /*0020*/ 	.word	0x00000000
        /*0024*/ 	.short	0x0000
        /*0026*/ 	.short	0x0000
        /*0028*/ 	.byte	0x00, 0xf0, 0x61, 0x04


	//----- nvinfo : EIATTR_MAXREG_COUNT
	.align		4
.L_1649:
        /*002c*/ 	.byte	0x03, 0x1b
        /*002e*/ 	.short	0x00ff


	//----- nvinfo : EIATTR_NUM_BARRIERS
	.align		4
        /*0030*/ 	.byte	0x02, 0x4c
        /*0032*/ 	.byte	0x01
	.zero		1


	//----- nvinfo : EIATTR_MERCURY_ISA_VERSION
	.align		4
        /*0034*/ 	.byte	0x03, 0x5f
        /*0036*/ 	.short	0x0000


	//----- nvinfo : EIATTR_COOP_GROUP_MASK_REGIDS
	.align		4
        /*0038*/ 	.byte	0x04, 0x29
        /*003a*/ 	.short	(.L_1651 - .L_1650)


	//   ....[0]....
.L_1650:
        /*003c*/ 	.word	0xffffffff


	//   ....[1]....
        /*0040*/ 	.word	0xffffffff


	//   ....[2]....
        /*0044*/ 	.word	0xffffffff


	//   ....[3]....
        /*0048*/ 	.word	0xffffffff


	//   ....[4]....
        /*004c*/ 	.word	0xffffffff


	//   ....[5]....
        /*0050*/ 	.word	0xffffffff


	//   ....[6]....
        /*0054*/ 	.word	0xffffffff


	//   ....[7]....
        /*0058*/ 	.word	0xffffffff


	//   ....[8]....
        /*005c*/ 	.word	0xffffffff


	//   ....[9]....
        /*0060*/ 	.word	0xffffffff


	//   ....[10]....
        /*0064*/ 	.word	0xffffffff


	//   ....[11]....
        /*0068*/ 	.word	0xffffffff


	//   ....[12]....
        /*006c*/ 	.word	0xffffffff


	//   ....[13]....
        /*0070*/ 	.word	0xffffffff


	//   ....[14]....
        /*0074*/ 	.word	0xffffffff


	//   ....[15]....
        /*0078*/ 	.word	0xffffffff


	//   ....[16]....
        /*007c*/ 	.word	0xffffffff


	//   ....[17]....
        /*0080*/ 	.word	0xffffffff


	//   ....[18]....
        /*0084*/ 	.word	0xffffffff


	//   ....[19]....
        /*0088*/ 	.word	0xffffffff


	//   ....[20]....
        /*008c*/ 	.word	0xffffffff


	//   ....[21]....
        /*0090*/ 	.word	0xffffffff


	//   ....[22]....
        /*0094*/ 	.word	0xffffffff


	//   ....[23]....
        /*0098*/ 	.word	0xffffffff


	//   ....[24]....
        /*009c*/ 	.word	0xffffffff


	//   ....[25]....
        /*00a0*/ 	.word	0xffffffff


	//   ....[26]....
        /*00a4*/ 	.word	0xffffffff


	//----- nvinfo : EIATTR_COOP_GROUP_INSTR_OFFSETS
	.align		4
.L_1651:
        /*00a8*/ 	.byte	0x04, 0x28
        /*00aa*/ 	.short	(.L_1653 - .L_1652)


	//   ....[0]....
.L_1652:
        /*00ac*/ 	.word	0x000003d0


	//   ....[1]....
        /*00b0*/ 	.word	0x00000490


	//   ....[2]....
        /*00b4*/ 	.word	0x000040e0


	//   ....[3]....
        /*00b8*/ 	.word	0x00004110


	//   ....[4]....
        /*00bc*/ 	.word	0x00004190


	//   ....[5]....
        /*00c0*/ 	.word	0x000041a0


	//   ....[6]....
        /*00c4*/ 	.word	0x00004240


	//   ....[7]....
        /*00c8*/ 	.word	0x00004260


	//   ....[8]....
        /*00cc*/ 	.word	0x000042c0


	//   ....[9]....
        /*00d0*/ 	.word	0x000042d0


	//   ....[10]....
        /*00d4*/ 	.word	0x00004360


	//   ....[11]....
        /*00d8*/ 	.word	0x00004380


	//   ....[12]....
        /*00dc*/ 	.word	0x000043c0


	//   ....[13]....
        /*00e0*/ 	.word	0x000043d0


	//   ....[14]....
        /*00e4*/ 	.word	0x00004460


	//   ....[15]....
        /*00e8*/ 	.word	0x00004490


	//   ....[16]....
        /*00ec*/ 	.word	0x000044c0


	//   ....[17]....
        /*00f0*/ 	.word	0x000044d0


	//   ....[18]....
        /*00f4*/ 	.word	0x00004570


	//   ....[19]....
        /*00f8*/ 	.word	0x000045b0


	//   ....[20]....
        /*00fc*/ 	.word	0x000045d0


	//   ....[21]....
        /*0100*/ 	.word	0x000045f0


	//   ....[22]....
        /*0104*/ 	.word	0x00004780


	//   ....[23]....
        /*0108*/ 	.word	0x000047a0


	//   ....[24]....
        /*010c*/ 	.word	0x000047b0


	//   ....[25]....
        /*0110*/ 	.word	0x000047c0


	//   ....[26]....
        /*0114*/ 	.word	0x00005510


	//----- nvinfo : EIATTR_EXIT_INSTR_OFFSETS
	.align		4
.L_1653:
        /*0118*/ 	.byte	0x04, 0x1c
        /*011a*/ 	.short	(.L_1655 - .L_1654)


	//   ....[0]....
.L_1654:
        /*011c*/ 	.word	0x00000150


	//   ....[1]....
        /*0120*/ 	.word	0x00005620


	//----- nvinfo : EIATTR_MAX_THREADS
	.align		4
.L_1655:
        /*0124*/ 	.byte	0x04, 0x05
        /*0126*/ 	.short	(.L_1657 - .L_1656)
.L_1656:
        /*0128*/ 	.word	0x00000020
        /*012c*/ 	.word	0x00000001
        /*0130*/ 	.word	0x00000001


	//----- nvinfo : EIATTR_CRS_STACK_SIZE
	.align		4
.L_1657:
        /*0134*/ 	.byte	0x04, 0x1e
        /*0136*/ 	.short	(.L_1659 - .L_1658)
.L_1658:
        /*0138*/ 	.word	0x00000000
.L_1659:


//--------------------- .nv.info._Z25selective_scan_fwd_kernelI32Selective_Scan_fwd_kernel_traitsILi32ELi16ELi1ELb1ELb0ELb0ELb1EN3c108BFloat16ENS1_7complexIfEEEEv13SSMParamsBase --------------------------
	.section	.nv.info._Z25selective_scan_fwd_kernelI32Selective_Scan_fwd_kernel_traitsILi32ELi16ELi1ELb1ELb0ELb0ELb1EN3c108BFloat16ENS1_7complexIfEEEEv13SSMParamsBase,"",@"SHT_CUDA_INFO"
	.sectionflags	@""
	.align	4


	//----- nvinfo : EIATTR_CUDA_API_VERSION
	.align		4
        /*0000*/ 	.byte	0x04, 0x37
        /*0002*/ 	.short	(.L_1661 - .L_1660)
.L_1660:
        /*0004*/ 	.word	0x00000082


	//----- nvinfo : EIATTR_SW2861232_WAR
	.align		4
.L_1661:
        /*0008*/ 	.byte	0x01, 0x35
	.zero		2


	//----- nvinfo : EIATTR_PARAM_CBANK
	.align		4
        /*000c*/ 	.byte	0x04, 0x0a
        /*000e*/ 	.short	(.L_1663 - .L_1662)
	.align		4
.L_1662:
        /*0010*/ 	.word	index@(.nv.constant0._Z25selective_scan_fwd_kernelI32Selective_Scan_fwd_kernel_traitsILi32ELi16ELi1ELb1ELb0ELb0ELb1EN3c108BFloat16ENS1_7complexIfEEEEv13SSMParamsBase)
        /*0014*/ 	.short	0x0160
        /*0016*/ 	.short	0x0118


	//----- nvinfo : EIATTR_CBANK_PARAM_SIZE
	.align		4
.L_1663:
        /*0018*/ 	.byte	0x03, 0x19
        /*001a*/ 	.short	0x0118


	//----- nvinfo : EIATTR_KPARAM_INFO
	.align		4
        /*001c*/ 	.byte	0x04, 0x17
        /*001e*/ 	.short	(.L_1665 - .L_1664)
.L_1664:
        /*0020*/ 	.word	0x00000000
        /*0024*/ 	.short	0x0000
        /*0026*/ 	.short	0x0000
        /*0028*/ 	.byte	0x00, 0xf0, 0x61, 0x04


	//----- nvinfo : EIATTR_MAXREG_COUNT
	.align		4
.L_1665:
        /*002c*/ 	.byte	0x03, 0x1b
        /*002e*/ 	.short	0x00ff


	//----- nvinfo : EIATTR_NUM_BARRIERS
	.align		4
        /*0030*/ 	.byte	0x02, 0x4c
        /*0032*/ 	.byte	0x01
	.zero		1


	//----- nvinfo : EIATTR_MERCURY_ISA_VERSION
	.align		4
        /*0034*/ 	.byte	0x03, 0x5f
        /*0036*/ 	.short	0x0000


	//----- nvinfo : EIATTR_COOP_GROUP_MASK_REGIDS
	.align		4
        /*0038*/ 	.byte	0x04, 0x29
        /*003a*/ 	.short	(.L_1667 - .L_1666)


	//   ....[0]....
.L_1666:
        /*003c*/ 	.word	0xffffffff


	//   ....[1]....
        /*0040*/ 	.word	0xffffffff


	//   ....[2]....
        /*0044*/ 	.word	0xffffffff


	//   ....[3]....
        /*0048*/ 	.word	0xffffffff


	//   ....[4]....
        /*004c*/ 	.word	0xffffffff


	//   ....[5]....
        /*0050*/ 	.word	0xffffffff


	//   ....[6]....
        /*0054*/ 	.word	0xffffffff


	//   ....[7]....
        /*0058*/ 	.word	0xffffffff


	//   ....[8]....
        /*005c*/ 	.word	0xffffffff


	//   ....[9]....
        /*0060*/ 	.word	0xffffffff


	//   ....[10]....
        /*0064*/ 	.word	0xffffffff


	//   ....[11]....
        /*0068*/ 	.word	0xffffffff


	//   ....[12]....
        /*006c*/ 	.word	0xffffffff


	//   ....[13]....
        /*0070*/ 	.word	0xffffffff


	//   ....[14]....
        /*0074*/ 	.word	0xffffffff


	//   ....[15]....
        /*0078*/ 	.word	0xffffffff


	//   ....[16]....
        /*007c*/ 	.word	0xffffffff


	//   ....[17]....
        /*0080*/ 	.word	0xffffffff


	//   ....[18]....
        /*0084*/ 	.word	0xffffffff


	//   ....[19]....
        /*0088*/ 	.word	0xffffffff


	//   ....[20]....
        /*008c*/ 	.word	0xffffffff


	//   ....[21]....
        /*0090*/ 	.word	0xffffffff


	//   ....[22]....
        /*0094*/ 	.word	0xffffffff


	//   ....[23]....
        /*0098*/ 	.word	0xffffffff


	//   ....[24]....
        /*009c*/ 	.word	0xffffffff


	//   ....[25]....
        /*00a0*/ 	.word	0xffffffff


	//   ....[26]....
        /*00a4*/ 	.word	0xffffffff


	//   ....[27]....
        /*00a8*/ 	.word	0xffffffff


	//   ....[28]....
        /*00ac*/ 	.word	0xffffffff


	//----- nvinfo : EIATTR_COOP_GROUP_INSTR_OFFSETS
	.align		4
.L_1667:
        /*00b0*/ 	.byte	0x04, 0x28
        /*00b2*/ 	.short	(.L_1669 - .L_1668)


	//   ....[0]....
.L_1668:
        /*00b4*/ 	.word	0x000003d0


	//   ....[1]....
        /*00b8*/ 	.word	0x00000490


	//   ....[2]....
        /*00bc*/ 	.word	0x000040e0


	//   ....[3]....
        /*00c0*/ 	.word	0x00004110


	//   ....[4]....
        /*00c4*/ 	.word	0x00004190


	//   ....[5]....
        /*00c8*/ 	.word	0x000041a0


	//   ....[6]....
        /*00cc*/ 	.word	0x00004240


	//   ....[7]....
        /*00d0*/ 	.word	0x00004260


	//   ....[8]....
        /*00d4*/ 	.word	0x000042c0


	//   ....[9]....
        /*00d8*/ 	.word	0x000042d0


	//   ....[10]....
        /*00dc*/ 	.word	0x00004360


	//   ....[11]....
        /*00e0*/ 	.word	0x00004380


	//   ....[12]....
        /*00e4*/ 	.word	0x000043c0


	//   ....[13]....
        /*00e8*/ 	.word	0x000043d0


	//   ....[14]....
        /*00ec*/ 	.word	0x00004460


	//   ....[15]....
        /*00f0*/ 	.word	0x00004490


	//   ....[16]....
        /*00f4*/ 	.word	0x000044c0


	//   ....[17]....
        /*00f8*/ 	.word	0x000044d0


	//   ....[18]....
        /*00fc*/ 	.word	0x00004570


	//   ....[19]....
        /*0100*/ 	.word	0x000045b0


	//   ....[20]....
        /*0104*/ 	.word	0x000045d0


	//   ....[21]....
        /*0108*/ 	.word	0x000045f0


	//   ....[22]....
        /*010c*/ 	.word	0x00004780


	//   ....[23]....
        /*0110*/ 	.word	0x000047a0


	//   ....[24]....
        /*0114*/ 	.word	0x000047b0


	//   ....[25]....
        /*0118*/ 	.word	0x000047c0


	//   ....[26]....
        /*011c*/ 	.word	0x000054f0


	//   ....[27]....
        /*0120*/ 	.word	0x00005700


	//   ....[28]....
        /*0124*/ 	.word	0x00005f40


	//----- nvinfo : EIATTR_EXIT_INSTR_OFFSETS
	.align		4
.L_1669:
        /*0128*/ 	.byte	0x04, 0x1c
        /*012a*/ 	.short	(.L_1671 - .L_1670)


	//   ....[0]....
.L_1670:
        /*012c*/ 	.word	0x00000150


	//   ....[1]....
        /*0130*/ 	.word	0x00006000


	//----- nvinfo : EIATTR_MAX_THREADS
	.align		4
.L_1671:
        /*0134*/ 	.byte	0x04, 0x05
        /*0136*/ 	.short	(.L_1673 - .L_1672)
.L_1672:
        /*0138*/ 	.word	0x00000020
        /*013c*/ 	.word	0x00000001
        /*0140*/ 	.word	0x00000001


	//----- nvinfo : EIATTR_CRS_STACK_SIZE
	.align		4
.L_1673:
        /*0144*/ 	.byte	0x04, 0x1e
        /*0146*/ 	.short	(.L_1675 - .L_1674)
.L_1674:
        /*0148*/ 	.word	0x00000000
.L_1675:


//--------------------- .nv.info._Z25selective_scan_fwd_kernelI32Selective_Scan_fwd_kernel_traitsILi32ELi16ELi1ELb1ELb0ELb1ELb0EN3c108BFloat16ENS1_7complexIfEEEEv13SSMParamsBase --------------------------
	.section	.nv.info._Z25selective_scan_fwd_kernelI32Selective_Scan_fwd_kernel_traitsILi32ELi16ELi1ELb1ELb0ELb1ELb0EN3c108BFloat16ENS1_7complexIfEEEEv13SSMParamsBase,"",@"SHT_CUDA_INFO"
	.sectionflags	@""
	.align	4


	//----- nvinfo : EIATTR_CUDA_API_VERSION
	.align		4
        /*0000*/ 	.byte	0x04, 0x37
        /*0002*/ 	.short	(.L_1677 - .L_1676)
.L_1676:
        /*0004*/ 	.word	0x00000082


	//----- nvinfo : EIATTR_SW2861232_WAR
	.align		4
.L_1677:
        /*0008*/ 	.byte	0x01, 0x35
	.zero		2


	//----- nvinfo : EIATTR_PARAM_CBANK
	.align		4
        /*000c*/ 	.byte	0x04, 0x0a
        /*000e*/ 	.short	(.L_1679 - .L_1678)
	.align		4
.L_1678:
        /*0010*/ 	.word	index@(.nv.constant0._Z25selective_scan_fwd_kernelI32Selective_Scan_fwd_kernel_traitsILi32ELi16ELi1ELb1ELb0ELb1ELb0EN3c108BFloat16ENS1_7complexIfEEEEv13SSMParamsBase)
        /*0014*/ 	.short	0x0160
        /*0016*/ 	.short	0x0118


	//----- nvinfo : EIATTR_CBANK_PARAM_SIZE
	.align		4
.L_1679:
        /*0018*/ 	.byte	0x03, 0x19
        /*001a*/ 	.short	0x0118


	//----- nvinfo : EIATTR_KPARAM_INFO
	.align		4
        /*001c*/ 	.byte	0x04, 0x17
        /*001e*/ 	.short	(.L_1681 - .L_1680)
.L_1680:
        /*0020*/ 	.word	0x00000000
        /*0024*/ 	.short	0x0000
        /*0026*/ 	.short	0x0000
        /*0028*/ 	.byte	0x00, 0xf0, 0x61, 0x04


	//----- nvinfo : EIATTR_MAXREG_COUNT
	.align		4
.L_1681:
        /*002c*/ 	.byte	0x03, 0x1b
        /*002e*/ 	.short	0x00ff


	//----- nvinfo : EIATTR_NUM_BARRIERS
	.align		4
        /*0030*/ 	.byte	0x02, 0x4c
        /*0032*/ 	.byte	0x01
	.zero		1


	//----- nvinfo : EIATTR_MERCURY_ISA_VERSION
	.align		4
        /*0034*/ 	.byte	0x03, 0x5f
        /*0036*/ 	.short	0x0000


	//----- nvinfo : EIATTR_COOP_GROUP_MASK_REGIDS
	.align		4
        /*0038*/ 	.byte	0x04, 0x29
        /*003a*/ 	.short	(.L_1683 - .L_1682)


	//   ....[0]....
.L_1682:
        /*003c*/ 	.word	0xffffffff


	//   ....[1]....
        /*0040*/ 	.word	0xffffffff


	//   ....[2]....
        /*0044*/ 	.word	0xffffffff


	//   ....[3]....
        /*0048*/ 	.word	0xffffffff


	//   ....[4]....
        /*004c*/ 	.word	0xffffffff


	//   ....[5]....
        /*0050*/ 	.word	0xffffffff


	//   ....[6]....
        /*0054*/ 	.word	0xffffffff


	//   ....[7]....
        /*0058*/ 	.word	0xffffffff


	//   ....[8]....
        /*005c*/ 	.word	0xffffffff


	//   ....[9]....
        /*0060*/ 	.word	0xffffffff


	//   ....[10]....
        /*0064*/ 	.word	0xffffffff


	//   ....[11]....
        /*0068*/ 	.word	0xffffffff


	//   ....[12]....
        /*006c*/ 	.word	0xffffffff


	//   ....[13]....
        /*0070*/ 	.word	0xffffffff


	//   ....[14]....
        /*0074*/ 	.word	0xffffffff


	//   ....[15]....
        /*0078*/ 	.word	0xffffffff


	//   ....[16]....
        /*007c*/ 	.word	0xffffffff


	//   ....[17]....
        /*0080*/ 	.word	0xffffffff


	//   ....[18]....
        /*0084*/ 	.word	0xffffffff


	//   ....[19]....
        /*0088*/ 	.word	0xffffffff


	//   ....[20]....
        /*008c*/ 	.word	0xffffffff


	//   ....[21]....
        /*0090*/ 	.word	0xffffffff


	//   ....[22]....
        /*0094*/ 	.word	0xffffffff


	//   ....[23]....
        /*0098*/ 	.word	0xffffffff


	//   ....[24]....
        /*009c*/ 	.word	0xffffffff


	//   ....[25]....
        /*00a0*/ 	.word	0xffffffff


	//   ....[26]....
        /*00a4*/ 	.word	0xffffffff


	//   ....[27]....
        /*00a8*/ 	.word	0xffffffff


	//----- nvinfo : EIATTR_COOP_GROUP_INSTR_OFFSETS
	.align		4
.L_1683:
        /*00ac*/ 	.byte	0x04, 0x28
        /*00ae*/ 	.short	(.L_1685 - .L_1684)


	//   ....[0]....
.L_1684:
        /*00b0*/ 	.word	0x000005e0


	//   ....[1]....
        /*00b4*/ 	.word	0x000006a0


	//   ....[2]....
        /*00b8*/ 	.word	0x00004220


	//   ....[3]....
        /*00bc*/ 	.word	0x000043c0


	//   ....[4]....
        /*00c0*/ 	.word	0x000043f0


	//   ....[5]....
        /*00c4*/ 	.word	0x00004400


	//   ....[6]....
        /*00c8*/ 	.word	0x00004410


	//   ....[7]....
        /*00cc*/ 	.word	0x000044d0


	//   ....[8]....
        /*00d0*/ 	.word	0x000044f0


	//   ....[9]....
        /*00d4*/ 	.word	0x00004500


	//   ....[10]....
        /*00d8*/ 	.word	0x00004510


	//   ....[11]....
        /*00dc*/ 	.word	0x000045e0


	//   ....[12]....
        /*00e0*/ 	.word	0x000045f0


	//   ....[13]....
        /*00e4*/ 	.word	0x00004600


	//   ....[14]....
        /*00e8*/ 	.word	0x00004610


	//   ....[15]....
        /*00ec*/ 	.word	0x000046e0


	//   ....[16]....
        /*00f0*/ 	.word	0x000046f0


	//   ....[17]....
        /*00f4*/ 	.word	0x00004700


	//   ....[18]....
        /*00f8*/ 	.word	0x00004710


	//   ....[19]....
        /*00fc*/ 	.word	0x000047e0


	//   ....[20]....
        /*0100*/ 	.word	0x00004800


	//   ....[21]....
        /*0104*/ 	.word	0x00004810


	//   ....[22]....
        /*0108*/ 	.word	0x00004830


	//   ....[23]....
        /*010c*/ 	.word	0x00004a50


	//   ....[24]....
        /*0110*/ 	.word	0x00004a70


	//   ....[25]....
        /*0114*/ 	.word	0x00004a80


	//   ....[26]....
        /*0118*/ 	.word	0x00004a90


	//   ....[27]....
        /*011c*/ 	.word	0x00005d50


	//----- nvinfo : EIATTR_EXIT_INSTR_OFFSETS
	.align		4
.L_1685:
        /*0120*/ 	.byte	0x04, 0x1c
        /*0122*/ 	.short	(.L_1687 - .L_1686)


	//   ....[0]....
.L_1686:
        /*0124*/ 	.word	0x00000320


	//   ....[1]....
        /*0128*/ 	.word	0x00005e80


	//----- nvinfo : EIATTR_MAX_THREADS
	.align		4
.L_1687:
        /*012c*/ 	.byte	0x04, 0x05
        /*012e*/ 	.short	(.L_1689 - .L_1688)
.L_1688:
        /*0130*/ 	.word	0x00000020
        /*0134*/ 	.word	0x00000001
        /*0138*/ 	.word	0x00000001


	//----- nvinfo : EIATTR_CRS_STACK_SIZE
	.align		4
.L_1689:
        /*013c*/ 	.byte	0x04, 0x1e
        /*013e*/ 	.short	(.L_1691 - .L_1690)
.L_1690:
        /*0140*/ 	.word	0x00000000
.L_1691:


//--------------------- .nv.info._Z25selective_scan_fwd_kernelI32Selective_Scan_fwd_kernel_traitsILi32ELi16ELi1ELb1ELb0ELb1ELb1EN3c108BFloat16ENS1_7complexIfEEEEv13SSMParamsBase --------------------------
	.section	.nv.info._Z25selective_scan_fwd_kernelI32Selective_Scan_fwd_kernel_traitsILi32ELi16ELi1ELb1ELb0ELb1ELb1EN3c108BFloat16ENS1_7complexIfEEEEv13SSMParamsBase,"",@"SHT_CUDA_INFO"
	.sectionflags	@""
	.align	4


	//----- nvinfo : EIATTR_CUDA_API_VERSION
	.align		4
        /*0000*/ 	.byte	0x04, 0x37
        /*0002*/ 	.short	(.L_1693 - .L_1692)
.L_1692:
        /*0004*/ 	.word	0x00000082


	//----- nvinfo : EIATTR_SW2861232_WAR
	.align		4
.L_1693:
        /*0008*/ 	.byte	0x01, 0x35
	.zero		2


	//----- nvinfo : EIATTR_PARAM_CBANK
	.align		4
        /*000c*/ 	.byte	0x04, 0x0a
        /*000e*/ 	.short	(.L_1695 - .L_1694)
	.align		4
.L_1694:
        /*0010*/ 	.word	index@(.nv.constant0._Z25selective_scan_fwd_kernelI32Selective_Scan_fwd_kernel_traitsILi32ELi16ELi1ELb1ELb0ELb1ELb1EN3c108BFloat16ENS1_7complexIfEEEEv13SSMParamsBase)
        /*0014*/ 	.short	0x0160
        /*0016*/ 	.short	0x0118


	//----- nvinfo : EIATTR_CBANK_PARAM_SIZE
	.align		4
.L_1695:
        /*0018*/ 	.byte	0x03, 0x19
        /*001a*/ 	.short	0x0118


	//----- nvinfo : EIATTR_KPARAM_INFO
	.align		4
        /*001c*/ 	.byte	0x04, 0x17
        /*001e*/ 	.short	(.L_1697 - .L_1696)
.L_1696:
        /*0020*/ 	.word	0x00000000
        /*0024*/ 	.short	0x0000
        /*0026*/ 	.short	0x0000
        /*0028*/ 	.byte	0x00, 0xf0, 0x61, 0x04


	//----- nvinfo : EIATTR_MAXREG_COUNT
	.align		4
.L_1697:
        /*002c*/ 	.byte	0x03, 0x1b
        /*002e*/ 	.short	0x00ff


	//----- nvinfo : EIATTR_NUM_BARRIERS
	.align		4
        /*0030*/ 	.byte	0x02, 0x4c
        /*0032*/ 	.byte	0x01
	.zero		1


	//----- nvinfo : EIATTR_MERCURY_ISA_VERSION
	.align		4
        /*0034*/ 	.byte	0x03, 0x5f
        /*0036*/ 	.short	0x0000


	//----- nvinfo : EIATTR_COOP_GROUP_MASK_REGIDS
	.align		4
        /*0038*/ 	.byte	0x04, 0x29
        /*003a*/ 	.short	(.L_1699 - .L_1698)


	//   ....[0]....
.L_1698:
        /*003c*/ 	.word	0xffffffff


	//   ....[1]....
        /*0040*/ 	.word	0xffffffff


	//   ....[2]....
        /*0044*/ 	.word	0xffffffff


	//   ....[3]....
        /*0048*/ 	.word	0xffffffff


	//   ....[4]....
        /*004c*/ 	.word	0xffffffff


	//   ....[5]....
        /*0050*/ 	.word	0xffffffff


	//   ....[6]....
        /*0054*/ 	.word	0xffffffff


	//   ....[7]....
        /*0058*/ 	.word	0xffffffff


	//   ....[8]....
        /*005c*/ 	.word	0xffffffff


	//   ....[9]....
        /*0060*/ 	.word	0xffffffff


	//   ....[10]....
        /*0064*/ 	.word	0xffffffff


	//   ....[11]....
        /*0068*/ 	.word	0xffffffff


	//   ....[12]....
        /*006c*/ 	.word	0xffffffff


	//   ....[13]....
        /*0070*/ 	.word	0xffffffff


	//   ....[14]....
        /*0074*/ 	.word	0xffffffff


	//   ....[15]....
        /*0078*/ 	.word	0xffffffff


	//   ....[16]....
        /*007c*/ 	.word	0xffffffff


	//   ....[17]....
        /*0080*/ 	.word	0xffffffff


	//   ....[18]....
        /*0084*/ 	.word	0xffffffff


	//   ....[19]....
        /*0088*/ 	.word	0xffffffff


	//   ....[20]....
        /*008c*/ 	.word	0xffffffff


	//   ....[21]....
        /*0090*/ 	.word	0xffffffff


	//   ....[22]....
        /*0094*/ 	.word	0xffffffff


	//   ....[23]....
        /*0098*/ 	.word	0xffffffff


	//   ....[24]....
        /*009c*/ 	.word	0xffffffff


	//   ....[25]....
        /*00a0*/ 	.word	0xffffffff


	//   ....[26]....
        /*00a4*/ 	.word	0xffffffff


	//   ....[27]....
        /*00a8*/ 	.word	0xffffffff


	//   ....[28]....
        /*00ac*/ 	.word	0xffffffff


	//   ....[29]....
        /*00b0*/ 	.word	0xffffffff


	//----- nvinfo : EIATTR_COOP_GROUP_INSTR_OFFSETS
	.align		4
.L_1699:
        /*00b4*/ 	.byte	0x04, 0x28
        /*00b6*/ 	.short	(.L_1701 - .L_1700)


	//   ....[0]....
.L_1700:
        /*00b8*/ 	.word	0x000005e0


	//   ....[1]....
        /*00bc*/ 	.word	0x000006a0


	//   ....[2]....
        /*00c0*/ 	.word	0x00004220


	//   ....[3]....
        /*00c4*/ 	.word	0x000043c0


	//   ....[4]....
        /*00c8*/ 	.word	0x000043f0


	//   ....[5]....
        /*00cc*/ 	.word	0x00004400


	//   ....[6]....
        /*00d0*/ 	.word	0x00004410


	//   ....[7]....
        /*00d4*/ 	.word	0x000044d0


	//   ....[8]....
        /*00d8*/ 	.word	0x000044f0


	//   ....[9]....
        /*00dc*/ 	.word	0x00004500


	//   ....[10]....
        /*00e0*/ 	.word	0x00004510


	//   ....[11]....
        /*00e4*/ 	.word	0x000045e0


	//   ....[12]....
        /*00e8*/ 	.word	0x000045f0


	//   ....[13]....
        /*00ec*/ 	.word	0x00004600


	//   ....[14]....
        /*00f0*/ 	.word	0x00004610


	//   ....[15]....
        /*00f4*/ 	.word	0x000046e0


	//   ....[16]....
        /*00f8*/ 	.word	0x000046f0


	//   ....[17]....
        /*00fc*/ 	.word	0x00004700


	//   ....[18]....
        /*0100*/ 	.word	0x00004710


	//   ....[19]....
        /*0104*/ 	.word	0x000047e0


	//   ....[20]....
        /*0108*/ 	.word	0x00004800


	//   ....[21]....
        /*010c*/ 	.word	0x00004810


	//   ....[22]....
        /*0110*/ 	.word	0x00004830


	//   ....[23]....
        /*0114*/ 	.word	0x00004a50


	//   ....[24]....
        /*0118*/ 	.word	0x00004a70


	//   ....[25]....
        /*011c*/ 	.word	0x00004a80


	//   ....[26]....
        /*0120*/ 	.word	0x00004a90


	//   ....[27]....
        /*0124*/ 	.word	0x00005d30


	//   ....[28]....
        /*0128*/ 	.word	0x00005f60


	//   ....[29]....
        /*012c*/ 	.word	0x000067f0


	//----- nvinfo : EIATTR_EXIT_INSTR_OFFSETS
	.align		4
.L_1701:
        /*0130*/ 	.byte	0x04, 0x1c
        /*0132*/ 	.short	(.L_1703 - .L_1702)


	//   ....[0]....
.L_1702:
        /*0134*/ 	.word	0x00000320


	//   ....[1]....
        /*0138*/ 	.word	0x00006860


	//----- nvinfo : EIATTR_MAX_THREADS
	.align		4
.L_1703:
        /*013c*/ 	.byte	0x04, 0x05
        /*013e*/ 	.short	(.L_1705 - .L_1704)
.L_1704:
        /*0140*/ 	.word	0x00000020
        /*0144*/ 	.word	0x00000001
        /*0148*/ 	.word	0x00000001


	//----- nvinfo : EIATTR_CRS_STACK_SIZE
	.align		4
.L_1705:
        /*014c*/ 	.byte	0x04, 0x1e
        /*014e*/ 	.short	(.L_1707 - .L_1706)
.L_1706:
        /*0150*/ 	.word	0x00000000
.L_1707:


//--------------------- .nv.info._Z25selective_scan_fwd_kernelI32Selective_Scan_fwd_kernel_traitsILi32ELi16ELi1ELb1ELb1ELb0ELb0EN3c108BFloat16ENS1_7complexIfEEEEv13SSMParamsBase --------------------------
	.section	.nv.info._Z25selective_scan_fwd_kernelI32Selective_Scan_fwd_kernel_traitsILi32ELi16ELi1ELb1ELb1ELb0ELb0EN3c108BFloat16ENS1_7complexIfEEEEv13SSMParamsBase,"",@"SHT_CUDA_INFO"
	.sectionflags	@""
	.align	4


	//----- nvinfo : EIATTR_CUDA_API_VERSION
	.align		4
        /*0000*/ 	.byte	0x04, 0x37
        /*0002*/ 	.short	(.L_1709 - .L_1708)
.L_1708:
        /*0004*/ 	.word	0x00000082


	//----- nvinfo : EIATTR_SW2861232_WAR
	.align		4
.L_1709:
        /*0008*/ 	.byte	0x01, 0x35
	.zero		2


	//----- nvinfo : EIATTR_PARAM_CBANK
	.align		4
        /*000c*/ 	.byte	0x04, 0x0a
        /*000e*/ 	.short	(.L_1711 - .L_1710)
	.align		4
.L_1710:
        /*0010*/ 	.word	index@(.nv.constant0._Z25selective_scan_fwd_kernelI32Selective_Scan_fwd_kernel_traitsILi32ELi16ELi1ELb1ELb1ELb0ELb0EN3c108BFloat16ENS1_7complexIfEEEEv13SSMParamsBase)
        /*0014*/ 	.short	0x0160
        /*0016*/ 	.short	0x0118


	//----- nvinfo : EIATTR_CBANK_PARAM_SIZE
	.align		4
.L_1711:
        /*0018*/ 	.byte	0x03, 0x19
        /*001a*/ 	.short	0x0118


	//----- nvinfo : EIATTR_KPARAM_INFO
	.align		4
        /*001c*/ 	.byte	0x04, 0x17
        /*001e*/ 	.short	(.L_1713 - .L_1712)
.L_1712:
        /*0020*/ 	.word	0x00000000
        /*0024*/ 	.short	0x0000
        /*0026*/ 	.short	0x0000
        /*0028*/ 	.byte	0x00, 0xf0, 0x61, 0x04


	//----- nvinfo : EIATTR_MAXREG_COUNT
	.align		4
.L_1713:
        /*002c*/ 	.byte	0x03, 0x1b
        /*002e*/ 	.short	0x00ff


	//----- nvinfo : EIATTR_NUM_BARRIERS
	.align		4
        /*0030*/ 	.byte	0x02, 0x4c
        /*0032*/ 	.byte	0x01
	.zero		1


	//----- nvinfo : EIATTR_MERCURY_ISA_VERSION
	.align		4
        /*0034*/ 	.byte	0x03, 0x5f
        /*0036*/ 	.short	0x0000


	//----- nvinfo : EIATTR_COOP_GROUP_MASK_REGIDS
	.align		4
        /*0038*/ 	.byte	0x04, 0x29
        /*003a*/ 	.short	(.L_1715 - .L_1714)


	//   ....[0]....
.L_1714:
        /*003c*/ 	.word	0xffffffff


	//   ....[1]....
        /*0040*/ 	.word	0xffffffff


	//   ....[2]....
        /*0044*/ 	.word	0xffffffff


	//   ....[3]....
        /*0048*/ 	.word	0xffffffff


	//   ....[4]....
        /*004c*/ 	.word	0xffffffff


	//   ....[5]....
        /*0050*/ 	.word	0xffffffff


	//   ....[6]....
        /*0054*/ 	.word	0xffffffff


	//   ....[7]....
        /*0058*/ 	.word	0xffffffff


	//   ....[8]....
        /*005c*/ 	.word	0xffffffff


	//   ....[9]....
        /*0060*/ 	.word	0xffffffff


	//   ....[10]....
        /*0064*/ 	.word	0xffffffff


	//   ....[11]....
        /*0068*/ 	.word	0xffffffff


	//   ....[12]....
        /*006c*/ 	.word	0xffffffff


	//   ....[13]....
        /*0070*/ 	.word	0xffffffff


	//   ....[14]....
        /*0074*/ 	.word	0xffffffff


	//   ....[15]....
        /*0078*/ 	.word	0xffffffff


	//   ....[16]....
        /*007c*/ 	.word	0xffffffff


	//   ....[17]....
        /*0080*/ 	.word	0xffffffff


	//   ....[18]....
        /*0084*/ 	.word	0xffffffff


	//   ....[19]....
        /*0088*/ 	.word	0xffffffff


	//   ....[20]....
        /*008c*/ 	.word	0xffffffff


	//   ....[21]....
        /*0090*/ 	.word	0xffffffff


	//   ....[22]....
        /*0094*/ 	.word	0xffffffff


	//   ....[23]....
        /*0098*/ 	.word	0xffffffff


	//   ....[24]....
        /*009c*/ 	.word	0xffffffff


	//   ....[25]....
        /*00a0*/ 	.word	0xffffffff


	//   ....[26]....
        /*00a4*/ 	.word	0xffffffff


	//   ....[27]....
        /*00a8*/ 	.word	0xffffffff


	//----- nvinfo : EIATTR_COOP_GROUP_INSTR_OFFSETS
	.align		4
.L_1715:
        /*00ac*/ 	.byte	0x04, 0x28
        /*00ae*/ 	.short	(.L_1717 - .L_1716)


	//   ....[0]....
.L_1716:
        /*00b0*/ 	.word	0x000005c0


	//   ....[1]....
        /*00b4*/ 	.word	0x00000680


	//   ....[2]....
        /*00b8*/ 	.word	0x00003570


	//   ....[3]....
        /*00bc*/ 	.word	0x00004740


	//   ....[4]....
        /*00c0*/ 	.word	0x00004770


	//   ....[5]....
        /*00c4*/ 	.word	0x000047a0


	//   ....[6]....
        /*00c8*/ 	.word	0x000047c0


	//   ....[7]....
        /*00cc*/ 	.word	0x00004840


	//   ....[8]....
        /*00d0*/ 	.word	0x00004870


	//   ....[9]....
        /*00d4*/ 	.word	0x000048c0


	//   ....[10]....
        /*00d8*/ 	.word	0x00004900


	//   ....[11]....
        /*00dc*/ 	.word	0x000049c0


	//   ....[12]....
        /*00e0*/ 	.word	0x000049f0


	//   ....[13]....
        /*00e4*/ 	.word	0x00004a60


	//   ....[14]....
        /*00e8*/ 	.word	0x00004a90


	//   ....[15]....
        /*00ec*/ 	.word	0x00004b10


	//   ....[16]....
        /*00f0*/ 	.word	0x00004b40


	//   ....[17]....
        /*00f4*/ 	.word	0x00004b70


	//   ....[18]....
        /*00f8*/ 	.word	0x00004ba0


	//   ....[19]....
        /*00fc*/ 	.word	0x00004c90


	//   ....[20]....
        /*0100*/ 	.word	0x00004cb0


	//   ....[21]....
        /*0104*/ 	.word	0x00004cc0


	//   ....[22]....
        /*0108*/ 	.word	0x00004cd0


	//   ....[23]....
        /*010c*/ 	.word	0x00004db0


	//   ....[24]....
        /*0110*/ 	.word	0x00004df0


	//   ....[25]....
        /*0114*/ 	.word	0x00004e00


	//   ....[26]....
        /*0118*/ 	.word	0x00004e10


	//   ....[27]....
        /*011c*/ 	.word	0x00005b30


	//----- nvinfo : EIATTR_EXIT_INSTR_OFFSETS
	.align		4
.L_1717:
        /*0120*/ 	.byte	0x04, 0x1c
        /*0122*/ 	.short	(.L_1719 - .L_1718)


	//   ....[0]....
.L_1718:
        /*0124*/ 	.word	0x00000320


	//   ....[1]....
        /*0128*/ 	.word	0x00005c60


	//----- nvinfo : EIATTR_MAX_THREADS
	.align		4
.L_1719:
        /*012c*/ 	.byte	0x04, 0x05
        /*012e*/ 	.short	(.L_1721 - .L_1720)
.L_1720:
        /*0130*/ 	.word	0x00000020
        /*0134*/ 	.word	0x00000001
        /*0138*/ 	.word	0x00000001


	//----- nvinfo : EIATTR_CRS_STACK_SIZE
	.align		4
.L_1721:
        /*013c*/ 	.byte	0x04, 0x1e
        /*013e*/ 	.short	(.L_1723 - .L_1722)
.L_1722:
        /*0140*/ 	.word	0x00000000
.L_1723:


//--------------------- .nv.info._Z25selective_scan_fwd_kernelI32Selective_Scan_fwd_kernel_traitsILi32ELi16ELi1ELb1ELb1ELb0ELb1EN3c108BFloat16ENS1_7complexIfEEEEv13SSMParamsBase --------------------------
	.section	.nv.info._Z25selective_scan_fwd_kernelI32Selective_Scan_fwd_kernel_traitsILi32ELi16ELi1ELb1ELb1ELb0ELb1EN3c108BFloat16ENS1_7complexIfEEEEv13SSMParamsBase,"",@"SHT_CUDA_INFO"
	.sectionflags	@""
	.align	4


	//----- nvinfo : EIATTR_CUDA_API_VERSION
	.align		4
        /*0000*/ 	.byte	0x04, 0x37
        /*0002*/ 	.short	(.L_1725 - .L_1724)
.L_1724:
        /*0004*/ 	.word	0x00000082


	//----- nvinfo : EIATTR_SW2861232_WAR
	.align		4
.L_1725:
        /*0008*/ 	.byte	0x01, 0x35
	.zero		2


	//----- nvinfo : EIATTR_PARAM_CBANK
	.align		4
        /*000c*/ 	.byte	0x04, 0x0a
        /*000e*/ 	.short	(.L_1727 - .L_1726)
	.align		4
.L_1726:
        /*0010*/ 	.word	index@(.nv.constant0._Z25selective_scan_fwd_kernelI32Selective_Scan_fwd_kernel_traitsILi32ELi16ELi1ELb1ELb1ELb0ELb1EN3c108BFloat16ENS1_7complexIfEEEEv13SSMParamsBase)
        /*0014*/ 	.short	0x0160
        /*0016*/ 	.short	0x0118


	//----- nvinfo : EIATTR_CBANK_PARAM_SIZE
	.align		4
.L_1727:
        /*0018*/ 	.byte	0x03, 0x19
        /*001a*/ 	.short	0x0118


	//----- nvinfo : EIATTR_KPARAM_INFO
	.align		4
        /*001c*/ 	.byte	0x04, 0x17
        /*001e*/ 	.short	(.L_1729 - .L_1728)
.L_1728:
        /*0020*/ 	.word	0x00000000
        /*0024*/ 	.short	0x0000
        /*0026*/ 	.short	0x0000
        /*0028*/ 	.byte	0x00, 0xf0, 0x61, 0x04


	//----- nvinfo : EIATTR_MAXREG_COUNT
	.align		4
.L_1729:
        /*002c*/ 	.byte	0x03, 0x1b
        /*002e*/ 	.short	0x00ff


	//----- nvinfo : EIATTR_NUM_BARRIERS
	.align		4
        /*0030*/ 	.byte	0x02, 0x4c
        /*0032*/ 	.byte	0x01
	.zero		1


	//----- nvinfo : EIATTR_MERCURY_ISA_VERSION
	.align		4
        /*0034*/ 	.byte	0x03, 0x5f
        /*0036*/ 	.short	0x0000


	//----- nvinfo : EIATTR_COOP_GROUP_MASK_REGIDS
	.align		4
        /*0038*/ 	.byte	0x04, 0x29
        /*003a*/ 	.short	(.L_1731 - .L_1730)


	//   ....[0]....
.L_1730:
        /*003c*/ 	.word	0xffffffff


	//   ....[1]....
        /*0040*/ 	.word	0xffffffff


	//   ....[2]....
        /*0044*/ 	.word	0xffffffff


	//   ....[3]....
        /*0048*/ 	.word	0xffffffff


	//   ....[4]....
        /*004c*/ 	.word	0xffffffff


	//   ....[5]....
        /*0050*/ 	.word	0xffffffff


	//   ....[6]....
        /*0054*/ 	.word	0xffffffff


	//   ....[7]....
        /*0058*/ 	.word	0xffffffff


	//   ....[8]....
        /*005c*/ 	.word	0xffffffff


	//   ....[9]....
        /*0060*/ 	.word	0xffffffff


	//   ....[10]....
        /*0064*/ 	.word	0xffffffff


	//   ....[11]....
        /*0068*/ 	.word	0xffffffff


	//   ....[12]....
        /*006c*/ 	.word	0xffffffff


	//   ....[13]....
        /*0070*/ 	.word	0xffffffff


	//   ....[14]....
        /*0074*/ 	.word	0xffffffff


	//   ....[15]....
        /*0078*/ 	.word	0xffffffff


	//   ....[16]....
        /*007c*/ 	.word	0xffffffff


	//   ....[17]....
        /*0080*/ 	.word	0xffffffff


	//   ....[18]....
        /*0084*/ 	.word	0xffffffff


	//   ....[19]....
        /*0088*/ 	.word	0xffffffff


	//   ....[20]....
        /*008c*/ 	.word	0xffffffff


	//   ....[21]....
        /*0090*/ 	.word	0xffffffff


	//   ....[22]....
        /*0094*/ 	.word	0xffffffff


	//   ....[23]....
        /*0098*/ 	.word	0xffffffff


	//   ....[24]....
        /*009c*/ 	.word	0xffffffff


	//   ....[25]....
        /*00a0*/ 	.word	0xffffffff


	//   ....[26]....
        /*00a4*/ 	.word	0xffffffff


	//   ....[27]....
        /*00a8*/ 	.word	0xffffffff


	//   ....[28]....
        /*00ac*/ 	.word	0xffffffff


	//   ....[29]....
        /*00b0*/ 	.word	0xffffffff


	//----- nvinfo : EIATTR_COOP_GROUP_INSTR_OFFSETS
	.align		4
.L_1731:
        /*00b4*/ 	.byte	0x04, 0x28
        /*00b6*/ 	.short	(.L_1733 - .L_1732)


	//   ....[0]....
.L_1732:
        /*00b8*/ 	.word	0x000005c0


	//   ....[1]....
        /*00bc*/ 	.word	0x00000680


	//   ....[2]....
        /*00c0*/ 	.word	0x00003570


	//   ....[3]....
        /*00c4*/ 	.word	0x00004740


	//   ....[4]....
        /*00c8*/ 	.word	0x00004770


	//   ....[5]....
        /*00cc*/ 	.word	0x000047a0


	//   ....[6]....
        /*00d0*/ 	.word	0x000047c0


	//   ....[7]....
        /*00d4*/ 	.word	0x00004840


	//   ....[8]....
        /*00d8*/ 	.word	0x00004870


	//   ....[9]....
        /*00dc*/ 	.word	0x000048c0


	//   ....[10]....
        /*00e0*/ 	.word	0x00004900


	//   ....[11]....
        /*00e4*/ 	.word	0x000049c0


	//   ....[12]....
        /*00e8*/ 	.word	0x000049f0


	//   ....[13]....
        /*00ec*/ 	.word	0x00004a60


	//   ....[14]....
        /*00f0*/ 	.word	0x00004a90


	//   ....[15]....
        /*00f4*/ 	.word	0x00004b10


	//   ....[16]....
        /*00f8*/ 	.word	0x00004b40


	//   ....[17]....
        /*00fc*/ 	.word	0x00004b70


	//   ....[18]....
        /*0100*/ 	.word	0x00004ba0


	//   ....[19]....
        /*0104*/ 	.word	0x00004c90


	//   ....[20]....
        /*0108*/ 	.word	0x00004cb0


	//   ....[21]....
        /*010c*/ 	.word	0x00004cc0


	//   ....[22]....
        /*0110*/ 	.word	0x00004cd0


	//   ....[23]....
        /*0114*/ 	.word	0x00004db0


	//   ....[24]....
        /*0118*/ 	.word	0x00004df0


	//   ....[25]....
        /*011c*/ 	.word	0x00004e00


	//   ....[26]....
        /*0120*/ 	.word	0x00004e10


	//   ....[27]....
        /*0124*/ 	.word	0x00005b10


	//   ....[28]....
        /*0128*/ 	.word	0x00005d40


	//   ....[29]....
        /*012c*/ 	.word	0x000065a0


	//----- nvinfo : EIATTR_EXIT_INSTR_OFFSETS
	.align		4
.L_1733:
        /*0130*/ 	.byte	0x04, 0x1c
        /*0132*/ 	.short	(.L_1735 - .L_1734)


	//   ....[0]....
.L_1734:
        /*0134*/ 	.word	0x00000320


	//   ....[1]....
        /*0138*/ 	.word	0x00006640


	//----- nvinfo : EIATTR_MAX_THREADS
	.align		4
.L_1735:
        /*013c*/ 	.byte	0x04, 0x05
        /*013e*/ 	.short	(.L_1737 - .L_1736)
.L_1736:
        /*0140*/ 	.word	0x00000020
        /*0144*/ 	.word	0x00000001
        /*0148*/ 	.word	0x00000001


	//----- nvinfo : EIATTR_CRS_STACK_SIZE
	.align		4
.L_1737:
        /*014c*/ 	.byte	0x04, 0x1e
        /*014e*/ 	.short	(.L_1739 - .L_1738)
.L_1738:
        /*0150*/ 	.word	0x00000000
.L_1739:


//--------------------- .nv.info._Z25selective_scan_fwd_kernelI32Selective_Scan_fwd_kernel_traitsILi32ELi16ELi1ELb1ELb1ELb1ELb0EN3c108BFloat16ENS1_7complexIfEEEEv13SSMParamsBase --------------------------
	.section	.nv.info._Z25selective_scan_fwd_kernelI32Selective_Scan_fwd_kernel_traitsILi32ELi16ELi1ELb1ELb1ELb1ELb0EN3c108BFloat16ENS1_7complexIfEEEEv13SSMParamsBase,"",@"SHT_CUDA_INFO"
	.sectionflags	@""
	.align	4


	//----- nvinfo : EIATTR_CUDA_API_VERSION
	.align		4
        /*0000*/ 	.byte	0x04, 0x37
        /*0002*/ 	.short	(.L_1741 - .L_1740)
.L_1740:
        /*0004*/ 	.word	0x00000082


	//----- nvinfo : EIATTR_SW2861232_WAR
	.align		4
.L_1741:
        /*0008*/ 	.byte	0x01, 0x35
	.zero		2


	//----- nvinfo : EIATTR_PARAM_CBANK
	.align		4
        /*000c*/ 	.byte	0x04, 0x0a
        /*000e*/ 	.short	(.L_1743 - .L_1742)
	.align		4
.L_1742:
        /*0010*/ 	.word	index@(.nv.constant0._Z25selective_scan_fwd_kernelI32Selective_Scan_fwd_kernel_traitsILi32ELi16ELi1ELb1ELb1ELb1ELb0EN3c108BFloat16ENS1_7complexIfEEEEv13SSMParamsBase)
        /*0014*/ 	.short	0x0160
        /*0016*/ 	.short	0x0118


	//----- nvinfo : EIATTR_CBANK_PARAM_SIZE
	.align		4
.L_1743:
        /*0018*/ 	.byte	0x03, 0x19
        /*001a*/ 	.short	0x0118


	//----- nvinfo : EIATTR_KPARAM_INFO
	.align		4
        /*001c*/ 	.byte	0x04, 0x17
        /*001e*/ 	.short	(.L_1745 - .L_1744)
.L_1744:
        /*0020*/ 	.word	0x00000000
        /*0024*/ 	.short	0x0000
        /*0026*/ 	.short	0x0000
        /*0028*/ 	.byte	0x00, 0xf0, 0x61, 0x04


	//----- nvinfo : EIATTR_MAXREG_COUNT
	.align		4
.L_1745:
        /*002c*/ 	.byte	0x03, 0x1b
        /*002e*/ 	.short	0x00ff


	//----- nvinfo : EIATTR_NUM_BARRIERS
	.align		4
        /*0030*/ 	.byte	0x02, 0x4c
        /*0032*/ 	.byte	0x01
	.zero		1


	//----- nvinfo : EIATTR_MERCURY_ISA_VERSION
	.align		4
        /*0034*/ 	.byte	0x03, 0x5f
        /*0036*/ 	.short	0x0000


	//----- nvinfo : EIATTR_COOP_GROUP_MASK_REGIDS
	.align		4
        /*0038*/ 	.byte	0x04, 0x29
        /*003a*/ 	.short	(.L_1747 - .L_1746)


	//   ....[0]....
.L_1746:
        /*003c*/ 	.word	0xffffffff


	//   ....[1]....
        /*0040*/ 	.word	0xffffffff


	//   ....[2]....
        /*0044*/ 	.word	0xffffffff


	//   ....[3]....
        /*0048*/ 	.word	0xffffffff


	//   ....[4]....
        /*004c*/ 	.word	0xffffffff


	//   ....[5]....
        /*0050*/ 	.word	0xffffffff


	//   ....[6]....
        /*0054*/ 	.word	0xffffffff


	//   ....[7]....
        /*0058*/ 	.word	0xffffffff


	//   ....[8]....
        /*005c*/ 	.word	0xffffffff


	//   ....[9]....
        /*0060*/ 	.word	0xffffffff


	//   ....[10]....
        /*0064*/ 	.word	0xffffffff


	//   ....[11]....
        /*0068*/ 	.word	0xffffffff


	//   ....[12]....
        /*006c*/ 	.word	0xffffffff


	//   ....[13]....
        /*0070*/ 	.word	0xffffffff


	//   ....[14]....
        /*0074*/ 	.word	0xffffffff


	//   ....[15]....
        /*0078*/ 	.word	0xffffffff


	//   ....[16]....
        /*007c*/ 	.word	0xffffffff


	//   ....[17]....
        /*0080*/ 	.word	0xffffffff


	//   ....[18]....
        /*0084*/ 	.word	0xffffffff


	//   ....[19]....
        /*0088*/ 	.word	0xffffffff


	//   ....[20]....
        /*008c*/ 	.word	0xffffffff


	//   ....[21]....
        /*0090*/ 	.word	0xffffffff


	//   ....[22]....
        /*0094*/ 	.word	0xffffffff


	//   ....[23]....
        /*0098*/ 	.word	0xffffffff


	//   ....[24]....
        /*009c*/ 	.word	0xffffffff


	//   ....[25]....
        /*00a0*/ 	.word	0xffffffff


	//   ....[26]....
        /*00a4*/ 	.word	0xffffffff


	//   ....[27]....
        /*00a8*/ 	.word	0xffffffff


	//   ....[28]....
        /*00ac*/ 	.word	0xffffffff


	//----- nvinfo : EIATTR_COOP_GROUP_INSTR_OFFSETS
	.align		4
.L_1747:
        /*00b0*/ 	.byte	0x04, 0x28
        /*00b2*/ 	.short	(.L_1749 - .L_1748)


	//   ....[0]....
.L_1748:
        /*00b4*/ 	.word	0x000006f0


	//   ....[1]....
        /*00b8*/ 	.word	0x000007b0


	//   ....[2]....
        /*00bc*/ 	.word	0x000033c0


	//   ....[3]....
        /*00c0*/ 	.word	0x00004930


	//   ....[4]....
        /*00c4*/ 	.word	0x00004950


	//   ....[5]....
        /*00c8*/ 	.word	0x00004960


	//   ....[6]....
        /*00cc*/ 	.word	0x00004970


	//   ....[7]....
        /*00d0*/ 	.word	0x00004a30


	//   ....[8]....
        /*00d4*/ 	.word	0x00004a50


	//   ....[9]....
        /*00d8*/ 	.word	0x00004a60


	//   ....[10]....
        /*00dc*/ 	.word	0x00004a70


	//   ....[11]....
        /*00e0*/ 	.word	0x00004b30


	//   ....[12]....
        /*00e4*/ 	.word	0x00004b50


	//   ....[13]....
        /*00e8*/ 	.word	0x00004b60


	//   ....[14]....
        /*00ec*/ 	.word	0x00004b70


	//   ....[15]....
        /*00f0*/ 	.word	0x00004c20


	//   ....[16]....
        /*00f4*/ 	.word	0x00004c50


	//   ....[17]....
        /*00f8*/ 	.word	0x00004c60


	//   ....[18]....
        /*00fc*/ 	.word	0x00004c70


	//   ....[19]....
        /*0100*/ 	.word	0x00004d40


	//   ....[20]....
        /*0104*/ 	.word	0x00004d60


	//   ....[21]....
        /*0108*/ 	.word	0x00004d80


	//   ....[22]....
        /*010c*/ 	.word	0x00004da0


	//   ....[23]....
        /*0110*/ 	.word	0x00004e10


	//   ....[24]....
        /*0114*/ 	.word	0x00004fb0


	//   ....[25]....
        /*0118*/ 	.word	0x00004fd0


	//   ....[26]....
        /*011c*/ 	.word	0x00004fe0


	//   ....[27]....
        /*0120*/ 	.word	0x00004ff0


	//   ....[28]....
        /*0124*/ 	.word	0x00005ef0


	//----- nvinfo : EIATTR_EXIT_INSTR_OFFSETS
	.align		4
.L_1749:
        /*0128*/ 	.byte	0x04, 0x1c
        /*012a*/ 	.short	(.L_1751 - .L_1750)


	//   ....[0]....
.L_1750:
        /*012c*/ 	.word	0x000003a0


	//   ....[1]....
        /*0130*/ 	.word	0x00006040


	//----- nvinfo : EIATTR_MAX_THREADS
	.align		4
.L_1751:
        /*0134*/ 	.byte	0x04, 0x05
        /*0136*/ 	.short	(.L_1753 - .L_1752)
.L_1752:
        /*0138*/ 	.word	0x00000020
        /*013c*/ 	.word	0x00000001
        /*0140*/ 	.word	0x00000001


	//----- nvinfo : EIATTR_CRS_STACK_SIZE
	.align		4
.L_1753:
        /*0144*/ 	.byte	0x04, 0x1e
        /*0146*/ 	.short	(.L_1755 - .L_1754)
.L_1754:
        /*0148*/ 	.word	0x00000000
.L_1755:


//--------------------- .nv.info._Z25selective_scan_fwd_kernelI32Selective_Scan_fwd_kernel_traitsILi32ELi16ELi1ELb1ELb1ELb1ELb1EN3c108BFloat16ENS1_7complexIfEEEEv13SSMParamsBase --------------------------
	.section	.nv.info._Z25selective_scan_fwd_kernelI32Selective_Scan_fwd_kernel_traitsILi32ELi16ELi1ELb1ELb1ELb1ELb1EN3c108BFloat16ENS1_7complexIfEEEEv13SSMParamsBase,"",@"SHT_CUDA_INFO"
	.sectionflags	@""
	.align	4


	//----- nvinfo : EIATTR_CUDA_API_VERSION
	.align		4
        /*0000*/ 	.byte	0x04, 0x37
        /*0002*/ 	.short	(.L_1757 - .L_1756)
.L_1756:
        /*0004*/ 	.word	0x00000082


	//----- nvinfo : EIATTR_SW2861232_WAR
	.align		4
.L_1757:
        /*0008*/ 	.byte	0x01, 0x35
	.zero		2


	//----- nvinfo : EIATTR_PARAM_CBANK
	.align		4
        /*000c*/ 	.byte	0x04, 0x0a
        /*000e*/ 	.short	(.L_1759 - .L_1758)
	.align		4
.L_1758:
        /*0010*/ 	.word	index@(.nv.constant0._Z25selective_scan_fwd_kernelI32Selective_Scan_fwd_kernel_traitsILi32ELi16ELi1ELb1ELb1ELb1ELb1EN3c108BFloat16ENS1_7complexIfEEEEv13SSMParamsBase)
        /*0014*/ 	.short	0x0160
        /*0016*/ 	.short	0x0118


	//----- nvinfo : EIATTR_CBANK_PARAM_SIZE
	.align		4
.L_1759:
        /*0018*/ 	.byte	0x03, 0x19
        /*001a*/ 	.short	0x0118


	//----- nvinfo : EIATTR_KPARAM_INFO
	.align		4
        /*001c*/ 	.byte	0x04, 0x17
        /*001e*/ 	.short	(.L_1761 - .L_1760)
.L_1760:
        /*0020*/ 	.word	0x00000000
        /*0024*/ 	.short	0x0000
        /*0026*/ 	.short	0x0000
        /*0028*/ 	.byte	0x00, 0xf0, 0x61, 0x04


	//----- nvinfo : EIATTR_MAXREG_COUNT
	.align		4
.L_1761:
        /*002c*/ 	.byte	0x03, 0x1b
        /*002e*/ 	.short	0x00ff


	//----- nvinfo : EIATTR_NUM_BARRIERS
	.align		4
        /*0030*/ 	.byte	0x02, 0x4c
        /*0032*/ 	.byte	0x01
	.zero		1


	//----- nvinfo : EIATTR_MERCURY_ISA_VERSION
	.align		4
        /*0034*/ 	.byte	0x03, 0x5f
        /*0036*/ 	.short	0x0000


	//----- nvinfo : EIATTR_COOP_GROUP_MASK_REGIDS
	.align		4
        /*0038*/ 	.byte	0x04, 0x29
        /*003a*/ 	.short	(.L_1763 - .L_1762)


	//   ....[0]....
.L_1762:
        /*003c*/ 	.word	0xffffffff


	//   ....[1]....
        /*0040*/ 	.word	0xffffffff


	//   ....[2]....
        /*0044*/ 	.word	0xffffffff


	//   ....[3]....
        /*0048*/ 	.word	0xffffffff


	//   ....[4]....
        /*004c*/ 	.word	0xffffffff


	//   ....[5]....
        /*0050*/ 	.word	0xffffffff


	//   ....[6]....
        /*0054*/ 	.word	0xffffffff


	//   ....[7]....
        /*0058*/ 	.word	0xffffffff


	//   ....[8]....
        /*005c*/ 	.word	0xffffffff


	//   ....[9]....
        /*0060*/ 	.word	0xffffffff


	//   ....[10]....
        /*0064*/ 	.word	0xffffffff


	//   ....[11]....
        /*0068*/ 	.word	0xffffffff


	//   ....[12]....
        /*006c*/ 	.word	0xffffffff


	//   ....[13]....
        /*0070*/ 	.word	0xffffffff


	//   ....[14]....
        /*0074*/ 	.word	0xffffffff


	//   ....[15]....
        /*0078*/ 	.word	0xffffffff


	//   ....[16]....
        /*007c*/ 	.word	0xffffffff


	//   ....[17]....
        /*0080*/ 	.word	0xffffffff


	//   ....[18]....
        /*0084*/ 	.word	0xffffffff


	//   ....[19]....
        /*0088*/ 	.word	0xffffffff


	//   ....[20]....
        /*008c*/ 	.word	0xffffffff


	//   ....[21]....
        /*0090*/ 	.word	0xffffffff


	//   ....[22]....
        /*0094*/ 	.word	0xffffffff


	//   ....[23]....
        /*0098*/ 	.word	0xffffffff


	//   ....[24]....
        /*009c*/ 	.word	0xffffffff


	//   ....[25]....
        /*00a0*/ 	.word	0xffffffff


	//   ....[26]....
        /*00a4*/ 	.word	0xffffffff


	//   ....[27]....
        /*00a8*/ 	.word	0xffffffff


	//   ....[28]....
        /*00ac*/ 	.word	0xffffffff


	//   ....[29]....
        /*00b0*/ 	.word	0xffffffff


	//   ....[30]....
        /*00b4*/ 	.word	0xffffffff


	//----- nvinfo : EIATTR_COOP_GROUP_INSTR_OFFSETS
	.align		4
.L_1763:
        /*00b8*/ 	.byte	0x04, 0x28
        /*00ba*/ 	.short	(.L_1765 - .L_1764)


	//   ....[0]....
.L_1764:
        /*00bc*/ 	.word	0x000006f0


	//   ....[1]....
        /*00c0*/ 	.word	0x000007b0


	//   ....[2]....
        /*00c4*/ 	.word	0x000033c0


	//   ....[3]....
        /*00c8*/ 	.word	0x00004930


	//   ....[4]....
        /*00cc*/ 	.word	0x00004950


	//   ....[5]....
        /*00d0*/ 	.word	0x00004960


	//   ....[6]....
        /*00d4*/ 	.word	0x00004970


	//   ....[7]....
        /*00d8*/ 	.word	0x00004a30


	//   ....[8]....
        /*00dc*/ 	.word	0x00004a50


	//   ....[9]....
        /*00e0*/ 	.word	0x00004a60


	//   ....[10]....
        /*00e4*/ 	.word	0x00004a70


	//   ....[11]....
        /*00e8*/ 	.word	0x00004b30


	//   ....[12]....
        /*00ec*/ 	.word	0x00004b50


	//   ....[13]....
        /*00f0*/ 	.word	0x00004b60


	//   ....[14]....
        /*00f4*/ 	.word	0x00004b70


	//   ....[15]....
        /*00f8*/ 	.word	0x00004c20


	//   ....[16]....
        /*00fc*/ 	.word	0x00004c50


	//   ....[17]....
        /*0100*/ 	.word	0x00004c60


	//   ....[18]....
        /*0104*/ 	.word	0x00004c70


	//   ....[19]....
        /*0108*/ 	.word	0x00004d40


	//   ....[20]....
        /*010c*/ 	.word	0x00004d60


	//   ....[21]....
        /*0110*/ 	.word	0x00004d80


	//   ....[22]....
        /*0114*/ 	.word	0x00004da0


	//   ....[23]....
        /*0118*/ 	.word	0x00004e10


	//   ....[24]....
        /*011c*/ 	.word	0x00004fb0


	//   ....[25]....
        /*0120*/ 	.word	0x00004fd0


	//   ....[26]....
        /*0124*/ 	.word	0x00004fe0


	//   ....[27]....
        /*0128*/ 	.word	0x00004ff0


	//   ....[28]....
        /*012c*/ 	.word	0x00005ed0


	//   ....[29]....
        /*0130*/ 	.word	0x00006120


	//   ....[30]....
        /*0134*/ 	.word	0x00006920


	//----- nvinfo : EIATTR_EXIT_INSTR_OFFSETS
	.align		4
.L_1765:
        /*0138*/ 	.byte	0x04, 0x1c
        /*013a*/ 	.short	(.L_1767 - .L_1766)


	//   ....[0]....
.L_1766:
        /*013c*/ 	.word	0x000003a0


	//   ....[1]....
        /*0140*/ 	.word	0x00006a20


	//----- nvinfo : EIATTR_MAX_THREADS
	.align		4
.L_1767:
        /*0144*/ 	.byte	0x04, 0x05
        /*0146*/ 	.short	(.L_1769 - .L_1768)
.L_1768:
        /*0148*/ 	.word	0x00000020
        /*014c*/ 	.word	0x00000001
        /*0150*/ 	.word	0x00000001


	//----- nvinfo : EIATTR_CRS_STACK_SIZE
	.align		4
.L_1769:
        /*0154*/ 	.byte	0x04, 0x1e
        /*0156*/ 	.short	(.L_1771 - .L_1770)
.L_1770:
        /*0158*/ 	.word	0x00000000
.L_1771:


//--------------------- .nv.info._Z25selective_scan_fwd_kernelI32Selective_Scan_fwd_kernel_traitsILi32ELi8ELi1ELb0ELb0ELb0ELb0EN3c108BFloat16ENS1_7complexIfEEEEv13SSMParamsBase --------------------------
	.section	.nv.info._Z25selective_scan_fwd_kernelI32Selective_Scan_fwd_kernel_traitsILi32ELi8ELi1ELb0ELb0ELb0ELb0EN3c108BFloat16ENS1_7complexIfEEEEv13SSMParamsBase,"",@"SHT_CUDA_INFO"
	.sectionflags	@""
	.align	4


	//----- nvinfo : EIATTR_CUDA_API_VERSION
	.align		4
        /*0000*/ 	.byte	0x04, 0x37
        /*0002*/ 	.short	(.L_1773 - .L_1772)
.L_1772:
        /*0004*/ 	.word	0x00000082


	//----- nvinfo : EIATTR_SW2861232_WAR
	.align		4
.L_1773:
        /*0008*/ 	.byte	0x01, 0x35
	.zero		2


	//----- nvinfo : EIATTR_PARAM_CBANK
	.align		4
        /*000c*/ 	.byte	0x04, 0x0a
        /*000e*/ 	.short	(.L_1775 - .L_1774)
	.align		4
.L_1774:
        /*0010*/ 	.word	index@(.nv.constant0._Z25selective_scan_fwd_kernelI32Selective_Scan_fwd_kernel_traitsILi32ELi8ELi1ELb0ELb0ELb0ELb0EN3c108BFloat16ENS1_7complexIfEEEEv13SSMParamsBase)
        /*0014*/ 	.short	0x0160
        /*0016*/ 	.short	0x0118


	//----- nvinfo : EIATTR_CBANK_PARAM_SIZE
	.align		4
.L_1775:
        /*0018*/ 	.byte	0x03, 0x19
        /*001a*/ 	.short	0x0118


	//----- nvinfo : EIATTR_KPARAM_INFO
	.align		4
        /*001c*/ 	.byte	0x04, 0x17
        /*001e*/ 	.short	(.L_1777 - .L_1776)
.L_1776:
        /*0020*/ 	.word	0x00000000
        /*0024*/ 	.short	0x0000
        /*0026*/ 	.short	0x0000
        /*0028*/ 	.byte	0x00, 0xf0, 0x61, 0x04


	//----- nvinfo : EIATTR_MAXREG_COUNT
	.align		4
.L_1777:
        /*002c*/ 	.byte	0x03, 0x1b
        /*002e*/ 	.short	0x00ff


	//----- nvinfo : EIATTR_NUM_BARRIERS
	.align		4
        /*0030*/ 	.byte	0x02, 0x4c
        /*0032*/ 	.byte	0x01
	.zero		1


	//----- nvinfo : EIATTR_MERCURY_ISA_VERSION
	.align		4
        /*0034*/ 	.byte	0x03, 0x5f
        /*0036*/ 	.short	0x0000


	//----- nvinfo : EIATTR_COOP_GROUP_MASK_REGIDS
	.align		4
        /*0038*/ 	.byte	0x04, 0x29
        /*003a*/ 	.short	(.L_1779 - .L_1778)


	//   ....[0]....
.L_1778:
        /*003c*/ 	.word	0xffffffff


	//   ....[1]....
        /*0040*/ 	.word	0xffffffff


	//   ....[2]....
        /*0044*/ 	.word	0xffffffff


	//   ....[3]....
        /*0048*/ 	.word	0xffffffff


	//   ....[4]....
        /*004c*/ 	.word	0xffffffff


	//   ....[5]....
        /*0050*/ 	.word	0xffffffff


	//   ....[6]....
        /*0054*/ 	.word	0xffffffff


	//   ....[7]....
        /*0058*/ 	.word	0xffffffff


	//   ....[8]....
        /*005c*/ 	.word	0xffffffff


	//   ....[9]....
        /*0060*/ 	.word	0xffffffff


	//   ....[10]....
        /*0064*/ 	.word	0xffffffff


	//   ....[11]....
        /*0068*/ 	.word	0xffffffff


	//   ....[12]....
        /*006c*/ 	.word	0xffffffff


	//   ....[13]....
        /*0070*/ 	.word	0xffffffff


	//   ....[14]....
        /*0074*/ 	.word	0xffffffff


	//   ....[15]....
        /*0078*/ 	.word	0xffffffff


	//   ....[16]....
        /*007c*/ 	.word	0xffffffff


	//   ....[17]....
        /*0080*/ 	.word	0xffffffff


	//   ....[18]....
        /*0084*/ 	.word	0xffffffff


	//   ....[19]....
        /*0088*/ 	.word	0xffffffff


	//   ....[20]....
        /*008c*/ 	.word	0xffffffff


	//   ....[21]....
        /*0090*/ 	.word	0xffffffff


	//   ....[22]....
        /*0094*/ 	.word	0xffffffff


	//   ....[23]....
        /*0098*/ 	.word	0xffffffff


	//   ....[24]....
        /*009c*/ 	.word	0xffffffff


	//   ....[25]....
        /*00a0*/ 	.word	0xffffffff


	//   ....[26]....
        /*00a4*/ 	.word	0xffffffff


	//----- nvinfo : EIATTR_COOP_GROUP_INSTR_OFFSETS
	.align		4
.L_1779:
        /*00a8*/ 	.byte	0x04, 0x28
        /*00aa*/ 	.short	(.L_1781 - .L_1780)


	//   ....[0]....
.L_1780:
        /*00ac*/ 	.word	0x00000870


	//   ....[1]....
        /*00b0*/ 	.word	0x00000b10


	//   ....[2]....
        /*00b4*/ 	.word	0x00002cf0


	//   ....[3]....
        /*00b8*/ 	.word	0x00002d10


	//   ....[4]....
        /*00bc*/ 	.word	0x00002d50


	//   ....[5]....
        /*00c0*/ 	.word	0x00002d60


	//   ....[6]....
        /*00c4*/ 	.word	0x00002df0


	//   ....[7]....
        /*00c8*/ 	.word	0x00002e10


	//   ....[8]....
        /*00cc*/ 	.word	0x00002e50


	//   ....[9]....
        /*00d0*/ 	.word	0x00002e60


	//   ....[10]....
        /*00d4*/ 	.word	0x00002f00


	//   ....[11]....
        /*00d8*/ 	.word	0x00002f20


	//   ....[12]....
        /*00dc*/ 	.word	0x00002f50


	//   ....[13]....
        /*00e0*/ 	.word	0x00002f60


	//   ....[14]....
        /*00e4*/ 	.word	0x00003000


	//   ....[15]....
        /*00e8*/ 	.word	0x00003030


	//   ....[16]....
        /*00ec*/ 	.word	0x00003050


	//   ....[17]....
        /*00f0*/ 	.word	0x00003060


	//   ....[18]....
        /*00f4*/ 	.word	0x00003100


	//   ....[19]....
        /*00f8*/ 	.word	0x00003140


	//   ....[20]....
        /*00fc*/ 	.word	0x00003150


	//   ....[21]....
        /*0100*/ 	.word	0x00003160


	//   ....[22]....
        /*0104*/ 	.word	0x000032f0


	//   ....[23]....
        /*0108*/ 	.word	0x00003310


	//   ....[24]....
        /*010c*/ 	.word	0x00003320


	//   ....[25]....
        /*0110*/ 	.word	0x00003330


	//   ....[26]....
        /*0114*/ 	.word	0x00003c40


	//----- nvinfo : EIATTR_EXIT_INSTR_OFFSETS
	.align		4
.L_1781:
        /*0118*/ 	.byte	0x04, 0x1c
        /*011a*/ 	.short	(.L_1783 - .L_1782)


	//   ....[0]....
.L_1782:
        /*011c*/ 	.word	0x00000130


	//   ....[1]....
        /*0120*/ 	.word	0x00004090


	//----- nvinfo : EIATTR_MAX_THREADS
	.align		4
.L_1783:
        /*0124*/ 	.byte	0x04, 0x05
        /*0126*/ 	.short	(.L_1785 - .L_1784)
.L_1784:
        /*0128*/ 	.word	0x00000020
        /*012c*/ 	.word	0x00000001
        /*0130*/ 	.word	0x00000001


	//----- nvinfo : EIATTR_CRS_STACK_SIZE
	.align		4
.L_1785:
        /*0134*/ 	.byte	0x04, 0x1e
        /*0136*/ 	.short	(.L_1787 - .L_1786)
.L_1786:
        /*0138*/ 	.word	0x00000000
.L_1787:


//--------------------- .nv.info._Z25selective_scan_fwd_kernelI32Selective_Scan_fwd_kernel_traitsILi32ELi8ELi1ELb0ELb0ELb0ELb1EN3c108BFloat16ENS1_7complexIfEEEEv13SSMParamsBase --------------------------
	.section	.nv.info._Z25selective_scan_fwd_kernelI32Selective_Scan_fwd_kernel_traitsILi32ELi8ELi1ELb0ELb0ELb0ELb1EN3c108BFloat16ENS1_7complexIfEEEEv13SSMParamsBase,"",@"SHT_CUDA_INFO"
	.sectionflags	@""
	.align	4


	//----- nvinfo : EIATTR_CUDA_API_VERSION
	.align		4
        /*0000*/ 	.byte	0x04, 0x37
        /*0002*/ 	.short	(.L_1789 - .L_1788)
.L_1788:
        /*0004*/ 	.word	0x00000082


	//----- nvinfo : EIATTR_SW2861232_WAR
	.align		4
.L_1789:
        /*0008*/ 	.byte	0x01, 0x35
	.zero		2


	//----- nvinfo : EIATTR_PARAM_CBANK
	.align		4
        /*000c*/ 	.byte	0x04, 0x0a
        /*000e*/ 	.short	(.L_1791 - .L_1790)
	.align		4
.L_1790:
        /*0010*/ 	.word	index@(.nv.constant0._Z25selective_scan_fwd_kernelI32Selective_Scan_fwd_kernel_traitsILi32ELi8ELi1ELb0ELb0ELb0ELb1EN3c108BFloat16ENS1_7complexIfEEEEv13SSMParamsBase)
        /*0014*/ 	.short	0x0160
        /*0016*/ 	.short	0x0118


	//----- nvinfo : EIATTR_CBANK_PARAM_SIZE
	.align		4
.L_1791:
        /*0018*/ 	.byte	0x03, 0x19
        /*001a*/ 	.short	0x0118


	//----- nvinfo : EIATTR_KPARAM_INFO
	.align		4
        /*001c*/ 	.byte	0x04, 0x17
        /*001e*/ 	.short	(.L_1793 - .L_1792)
.L_1792:
        /*0020*/ 	.word	0x00000000
        /*0024*/ 	.short	0x0000
        /*0026*/ 	.short	0x0000
        /*0028*/ 	.byte	0x00, 0xf0, 0x61, 0x04


	//----- nvinfo : EIATTR_MAXREG_COUNT
	.align		4
.L_1793:
        /*002c*/ 	.byte	0x03, 0x1b
        /*002e*/ 	.short	0x00ff


	//----- nvinfo : EIATTR_NUM_BARRIERS
	.align		4
        /*0030*/ 	.byte	0x02, 0x4c
        /*0032*/ 	.byte	0x01
	.zero		1


	//----- nvinfo : EIATTR_MERCURY_ISA_VERSION
	.align		4
        /*0034*/ 	.byte	0x03, 0x5f
        /*0036*/ 	.short	0x0000


	//----- nvinfo : EIATTR_COOP_GROUP_MASK_REGIDS
	.align		4
        /*0038*/ 	.byte	0x04, 0x29
        /*003a*/ 	.short	(.L_1795 - .L_1794)


	//   ....[0]....
.L_1794:
        /*003c*/ 	.word	0xffffffff


	//   ....[1]....
        /*0040*/ 	.word	0xffffffff


	//   ....[2]....
        /*0044*/ 	.word	0xffffffff


	//   ....[3]....
        /*0048*/ 	.word	0xffffffff


	//   ....[4]....
        /*004c*/ 	.word	0xffffffff


	//   ....[5]....
        /*0050*/ 	.word	0xffffffff


	//   ....[6]....
        /*0054*/ 	.word	0xffffffff


	//   ....[7]....
        /*0058*/ 	.word	0xffffffff


	//   ....[8]....
        /*005c*/ 	.word	0xffffffff


	//   ....[9]....
        /*0060*/ 	.word	0xffffffff


	//   ....[10]....
        /*0064*/ 	.word	0xffffffff


	//   ....[11]....
        /*0068*/ 	.word	0xffffffff


	//   ....[12]....
        /*006c*/ 	.word	0xffffffff


	//   ....[13]....
        /*0070*/ 	.word	0xffffffff


	//   ....[14]....
        /*0074*/ 	.word	0xffffffff


	//   ....[15]....
        /*0078*/ 	.word	0xffffffff


	//   ....[16]....
        /*007c*/ 	.word	0xffffffff


	//   ....[17]....
        /*0080*/ 	.word	0xffffffff


	//   ....[18]....
        /*0084*/ 	.word	0xffffffff


	//   ....[19]....
        /*0088*/ 	.word	0xffffffff


	//   ....[20]....
        /*008c*/ 	.word	0xffffffff


	//   ....[21]....
        /*0090*/ 	.word	0xffffffff


	//   ....[22]....
        /*0094*/ 	.word	0xffffffff


	//   ....[23]....
        /*0098*/ 	.word	0xffffffff


	//   ....[24]....
        /*009c*/ 	.word	0xffffffff


	//   ....[25]....
        /*00a0*/ 	.word	0xffffffff


	//   ....[26]....
        /*00a4*/ 	.word	0xffffffff


	//   ....[27]....
        /*00a8*/ 	.word	0xffffffff


	//   ....[28]....
        /*00ac*/ 	.word	0xffffffff


	//----- nvinfo : EIATTR_COOP_GROUP_INSTR_OFFSETS
	.align		4
.L_1795:
        /*00b0*/ 	.byte	0x04, 0x28
        /*00b2*/ 	.short	(.L_1797 - .L_1796)


	//   ....[0]....
.L_1796:
        /*00b4*/ 	.word	0x00000840


	//   ....[1]....
        /*00b8*/ 	.word	0x00000ab0


	//   ....[2]....
        /*00bc*/ 	.word	0x00002d20


	//   ....[3]....
        /*00c0*/ 	.word	0x00002d60


	//   ....[4]....
        /*00c4*/ 	.word	0x00002db0


	//   ....[5]....
        /*00c8*/ 	.word	0x00002dd0


	//   ....[6]....
        /*00cc*/ 	.word	0x00002e50


	//   ....[7]....
        /*00d0*/ 	.word	0x00002e80


	//   ....[8]....
        /*00d4*/ 	.word	0x00002eb0


	//   ....[9]....
        /*00d8*/ 	.word	0x00002ed0


	//   ....[10]....
        /*00dc*/ 	.word	0x00002f50


	//   ....[11]....
        /*00e0*/ 	.word	0x00002f80


	//   ....[12]....
        /*00e4*/ 	.word	0x00002fc0


	//   ....[13]....
        /*00e8*/ 	.word	0x00002fd0


	//   ....[14]....
        /*00ec*/ 	.word	0x00003050


	//   ....[15]....
        /*00f0*/ 	.word	0x00003070


	//   ....[16]....
        /*00f4*/ 	.word	0x000030c0


	//   ....[17]....
        /*00f8*/ 	.word	0x000030e0


	//   ....[18]....
        /*00fc*/ 	.word	0x00003170


	//   ....[19]....
        /*0100*/ 	.word	0x000031b0


	//   ....[20]....
        /*0104*/ 	.word	0x00003200


	//   ....[21]....
        /*0108*/ 	.word	0x00003210


	//   ....[22]....
        /*010c*/ 	.word	0x00003290


	//   ....[23]....
        /*0110*/ 	.word	0x000032c0


	//   ....[24]....
        /*0114*/ 	.word	0x000032f0


	//   ....[25]....
        /*0118*/ 	.word	0x00003330


	//   ....[26]....
        /*011c*/ 	.word	0x00003c70


	//   ....[27]....
        /*0120*/ 	.word	0x00004330


	//   ....[28]....
        /*0124*/ 	.word	0x00004850


	//----- nvinfo : EIATTR_EXIT_INSTR_OFFSETS
	.align		4
.L_1797:
        /*0128*/ 	.byte	0x04, 0x1c
        /*012a*/ 	.short	(.L_1799 - .L_1798)


	//   ....[0]....
.L_1798:
        /*012c*/ 	.word	0x00000130


	//   ....[1]....
        /*0130*/ 	.word	0x00004c20


	//----- nvinfo : EIATTR_MAX_THREADS
	.align		4
.L_1799:
        /*0134*/ 	.byte	0x04, 0x05
        /*0136*/ 	.short	(.L_1801 - .L_1800)
.L_1800:
        /*0138*/ 	.word	0x00000020
        /*013c*/ 	.word	0x00000001
        /*0140*/ 	.word	0x00000001


	//----- nvinfo : EIATTR_CRS_STACK_SIZE
	.align		4
.L_1801:
        /*0144*/ 	.byte	0x04, 0x1e
        /*0146*/ 	.short	(.L_1803 - .L_1802)
.L_1802:
        /*0148*/ 	.word	0x00000000
.L_1803:


//--------------------- .nv.info._Z25selective_scan_fwd_kernelI32Selective_Scan_fwd_kernel_traitsILi32ELi8ELi1ELb0ELb0ELb1ELb0EN3c108BFloat16ENS1_7complexIfEEEEv13SSMParamsBase --------------------------
	.section	.nv.info._Z25selective_scan_fwd_kernelI32Selective_Scan_fwd_kernel_traitsILi32ELi8ELi1ELb0ELb0ELb1ELb0EN3c108BFloat16ENS1_7complexIfEEEEv13SSMParamsBase,"",@"SHT_CUDA_INFO"
	.sectionflags	@""
	.align	4


	//----- nvinfo : EIATTR_CUDA_API_VERSION
	.align		4
        /*0000*/ 	.byte	0x04, 0x37
        /*0002*/ 	.short	(.L_1805 - .L_1804)
.L_1804:
        /*0004*/ 	.word	0x00000082


	//----- nvinfo : EIATTR_SW2861232_WAR
	.align		4
.L_1805:
        /*0008*/ 	.byte	0x01, 0x35
	.zero		2


	//----- nvinfo : EIATTR_PARAM_CBANK
	.align		4
        /*000c*/ 	.byte	0x04, 0x0a
        /*000e*/ 	.short	(.L_1807 - .L_1806)
	.align		4
.L_1806:
        /*0010*/ 	.word	index@(.nv.constant0._Z25selective_scan_fwd_kernelI32Selective_Scan_fwd_kernel_traitsILi32ELi8ELi1ELb0ELb0ELb1ELb0EN3c108BFloat16ENS1_7complexIfEEEEv13SSMParamsBase)
        /*0014*/ 	.short	0x0160
        /*0016*/ 	.short	0x0118


	//----- nvinfo : EIATTR_CBANK_PARAM_SIZE
	.align		4
.L_1807:
        /*0018*/ 	.byte	0x03, 0x19
        /*001a*/ 	.short	0x0118


	//----- nvinfo : EIATTR_KPARAM_INFO
	.align		4
        /*001c*/ 	.byte	0x04, 0x17
        /*001e*/ 	.short	(.L_1809 - .L_1808)
.L_1808:
        /*0020*/ 	.word	0x00000000
        /*0024*/ 	.short	0x0000
        /*0026*/ 	.short	0x0000
        /*0028*/ 	.byte	0x00, 0xf0, 0x61, 0x04


	//----- nvinfo : EIATTR_MAXREG_COUNT
	.align		4
.L_1809:
        /*002c*/ 	.byte	0x03, 0x1b
        /*002e*/ 	.short	0x00ff


	//----- nvinfo : EIATTR_NUM_BARRIERS
	.align		4
        /*0030*/ 	.byte	0x02, 0x4c
        /*0032*/ 	.byte	0x01
	.zero		1


	//----- nvinfo : EIATTR_MERCURY_ISA_VERSION
	.align		4
        /*0034*/ 	.byte	0x03, 0x5f
        /*0036*/ 	.short	0x0000


	//----- nvinfo : EIATTR_COOP_GROUP_MASK_REGIDS
	.align		4
        /*0038*/ 	.byte	0x04, 0x29
        /*003a*/ 	.short	(.L_1811 - .L_1810)


	//   ....[0]....
.L_1810:
        /*003c*/ 	.word	0xffffffff


	//   ....[1]....
        /*0040*/ 	.word	0xffffffff


	//   ....[2]....
        /*0044*/ 	.word	0xffffffff


	//   ....[3]....
        /*0048*/ 	.word	0xffffffff


	//   ....[4]....
        /*004c*/ 	.word	0xffffffff


	//   ....[5]....
        /*0050*/ 	.word	0xffffffff


	//   ....[6]....
        /*0054*/ 	.word	0xffffffff


	//   ....[7]....
        /*0058*/ 	.word	0xffffffff


	//   ....[8]....
        /*005c*/ 	.word	0xffffffff


	//   ....[9]....
        /*0060*/ 	.word	0xffffffff


	//   ....[10]....
        /*0064*/ 	.word	0xffffffff


	//   ....[11]....
        /*0068*/ 	.word	0xffffffff


	//   ....[12]....
        /*006c*/ 	.word	0xffffffff


	//   ....[13]....
        /*0070*/ 	.word	0xffffffff


	//   ....[14]....
        /*0074*/ 	.word	0xffffffff


	//   ....[15]....
        /*0078*/ 	.word	0xffffffff


	//   ....[16]....
        /*007c*/ 	.word	0xffffffff


	//   ....[17]....
        /*0080*/ 	.word	0xffffffff


	//   ....[18]....
        /*0084*/ 	.word	0xffffffff


	//   ....[19]....
        /*0088*/ 	.word	0xffffffff


	//   ....[20]....
        /*008c*/ 	.word	0xffffffff


	//   ....[21]....
        /*0090*/ 	.word	0xffffffff


	//   ....[22]....
        /*0094*/ 	.word	0xffffffff


	//   ....[23]....
        /*0098*/ 	.word	0xffffffff


	//   ....[24]....
        /*009c*/ 	.word	0xffffffff


	//   ....[25]....
        /*00a0*/ 	.word	0xffffffff


	//   ....[26]....
        /*00a4*/ 	.word	0xffffffff


	//   ....[27]....
        /*00a8*/ 	.word	0xffffffff


	//----- nvinfo : EIATTR_COOP_GROUP_INSTR_OFFSETS
	.align		4
.L_1811:
        /*00ac*/ 	.byte	0x04, 0x28
        /*00ae*/ 	.short	(.L_1813 - .L_1812)


	//   ....[0]....
.L_1812:
        /*00b0*/ 	.word	0x00000b50


	//   ....[1]....
        /*00b4*/ 	.word	0x00000da0


	//   ....[2]....
        /*00b8*/ 	.word	0x000033c0


	//   ....[3]....
        /*00bc*/ 	.word	0x00003550


	//   ....[4]....
        /*00c0*/ 	.word	0x00003580


	//   ....[5]....
        /*00c4*/ 	.word	0x000035c0


	//   ....[6]....
        /*00c8*/ 	.word	0x000035d0


	//   ....[7]....
        /*00cc*/ 	.word	0x00003660


	//   ....[8]....
        /*00d0*/ 	.word	0x00003690


	//   ....[9]....
        /*00d4*/ 	.word	0x000036c0


	//   ....[10]....
        /*00d8*/ 	.word	0x000036d0


	//   ....[11]....
        /*00dc*/ 	.word	0x00003760


	//   ....[12]....
        /*00e0*/ 	.word	0x00003790


	//   ....[13]....
        /*00e4*/ 	.word	0x000037c0


	//   ....[14]....
        /*00e8*/ 	.word	0x000037d0


	//   ....[15]....
        /*00ec*/ 	.word	0x00003880


	//   ....[16]....
        /*00f0*/ 	.word	0x000038a0


	//   ....[17]....
        /*00f4*/ 	.word	0x000038c0


	//   ....[18]....
        /*00f8*/ 	.word	0x000038d0


	//   ....[19]....
        /*00fc*/ 	.word	0x00003970


	//   ....[20]....
        /*0100*/ 	.word	0x000039b0


	//   ....[21]....
        /*0104*/ 	.word	0x000039c0


	//   ....[22]....
        /*0108*/ 	.word	0x000039d0


	//   ....[23]....
        /*010c*/ 	.word	0x00003ca0


	//   ....[24]....
        /*0110*/ 	.word	0x00003cc0


	//   ....[25]....
        /*0114*/ 	.word	0x00003cd0


	//   ....[26]....
        /*0118*/ 	.word	0x00003ce0


	//   ....[27]....
        /*011c*/ 	.word	0x00004860


	//----- nvinfo : EIATTR_EXIT_INSTR_OFFSETS
	.align		4
.L_1813:
        /*0120*/ 	.byte	0x04, 0x1c
        /*0122*/ 	.short	(.L_1815 - .L_1814)


	//   ....[0]....
.L_1814:
        /*0124*/ 	.word	0x00000250


	//   ....[1]....
        /*0128*/ 	.word	0x00004cf0


	//----- nvinfo : EIATTR_MAX_THREADS
	.align		4
.L_1815:
        /*012c*/ 	.byte	0x04, 0x05
        /*012e*/ 	.short	(.L_1817 - .L_1816)
.L_1816:
        /*0130*/ 	.word	0x00000020
        /*0134*/ 	.word	0x00000001
        /*0138*/ 	.word	0x00000001


	//----- nvinfo : EIATTR_CRS_STACK_SIZE
	.align		4
.L_1817:
        /*013c*/ 	.byte	0x04, 0x1e
        /*013e*/ 	.short	(.L_1819 - .L_1818)
.L_1818:
        /*0140*/ 	.word	0x00000000
.L_1819:


//--------------------- .nv.info._Z25selective_scan_fwd_kernelI32Selective_Scan_fwd_kernel_traitsILi32ELi8ELi1ELb0ELb0ELb1ELb1EN3c108BFloat16ENS1_7complexIfEEEEv13SSMParamsBase --------------------------
	.section	.nv.info._Z25selective_scan_fwd_kernelI32Selective_Scan_fwd_kernel_traitsILi32ELi8ELi1ELb0ELb0ELb1ELb1EN3c108BFloat16ENS1_7complexIfEEEEv13SSMParamsBase,"",@"SHT_CUDA_INFO"
	.sectionflags	@""
	.align	4


	//----- nvinfo : EIATTR_CUDA_API_VERSION
	.align		4
        /*0000*/ 	.byte	0x04, 0x37
        /*0002*/ 	.short	(.L_1821 - .L_1820)
.L_1820:
        /*0004*/ 	.word	0x00000082


	//----- nvinfo : EIATTR_SW2861232_WAR
	.align		4
.L_1821:
        /*0008*/ 	.byte	0x01, 0x35
	.zero		2


	//----- nvinfo : EIATTR_PARAM_CBANK
	.align		4
        /*000c*/ 	.byte	0x04, 0x0a
        /*000e*/ 	.short	(.L_1823 - .L_1822)
	.align		4
.L_1822:
        /*0010*/ 	.word	index@(.nv.constant0._Z25selective_scan_fwd_kernelI32Selective_Scan_fwd_kernel_traitsILi32ELi8ELi1ELb0ELb0ELb1ELb1EN3c108BFloat16ENS1_7complexIfEEEEv13SSMParamsBase)
        /*0014*/ 	.short	0x0160
        /*0016*/ 	.short	0x0118


	//----- nvinfo : EIATTR_CBANK_PARAM_SIZE
	.align		4
.L_1823:
        /*0018*/ 	.byte	0x03, 0x19
        /*001a*/ 	.short	0x0118


	//----- nvinfo : EIATTR_KPARAM_INFO
	.align		4
        /*001c*/ 	.byte	0x04, 0x17
        /*001e*/ 	.short	(.L_1825 - .L_1824)
.L_1824:
        /*0020*/ 	.word	0x00000000
        /*0024*/ 	.short	0x0000
        /*0026*/ 	.short	0x0000
        /*0028*/ 	.byte	0x00, 0xf0, 0x61, 0x04


	//----- nvinfo : EIATTR_MAXREG_COUNT
	.align		4
.L_1825:
        /*002c*/ 	.byte	0x03, 0x1b
        /*002e*/ 	.short	0x00ff


	//----- nvinfo : EIATTR_NUM_BARRIERS
	.align		4
        /*0030*/ 	.byte	0x02, 0x4c
        /*0032*/ 	.byte	0x01
	.zero		1


	//----- nvinfo : EIATTR_MERCURY_ISA_VERSION
	.align		4
        /*0034*/ 	.byte	0x03, 0x5f
        /*0036*/ 	.short	0x0000


	//----- nvinfo : EIATTR_COOP_GROUP_MASK_REGIDS
	.align		4
        /*0038*/ 	.byte	0x04, 0x29
        /*003a*/ 	.short	(.L_1827 - .L_1826)


	//   ....[0]....
.L_1826:
        /*003c*/ 	.word	0xffffffff


	//   ....[1]....
        /*0040*/ 	.word	0xffffffff


	//   ....[2]....
        /*0044*/ 	.word	0xffffffff


	//   ....[3]....
        /*0048*/ 	.word	0xffffffff


	//   ....[4]....
        /*004c*/ 	.word	0xffffffff


	//   ....[5]....
        /*0050*/ 	.word	0xffffffff


	//   ....[6]....
        /*0054*/ 	.word	0xffffffff


	//   ....[7]....
        /*0058*/ 	.word	0xffffffff


	//   ....[8]....
        /*005c*/ 	.word	0xffffffff


	//   ....[9]....
        /*0060*/ 	.word	0xffffffff


	//   ....[10]....
        /*0064*/ 	.word	0xffffffff


	//   ....[11]....
        /*0068*/ 	.word	0xffffffff


	//   ....[12]....
        /*006c*/ 	.word	0xffffffff


	//   ....[13]....
        /*0070*/ 	.word	0xffffffff


	//   ....[14]....
        /*0074*/ 	.word	0xffffffff


	//   ....[15]....
        /*0078*/ 	.word	0xffffffff


	//   ....[16]....
        /*007c*/ 	.word	0xffffffff


	//   ....[17]....
        /*0080*/ 	.word	0xffffffff


	//   ....[18]....
        /*0084*/ 	.word	0xffffffff


	//   ....[19]....
        /*0088*/ 	.word	0xffffffff


	//   ....[20]....
        /*008c*/ 	.word	0xffffffff


	//   ....[21]....
        /*0090*/ 	.word	0xffffffff


	//   ....[22]....
        /*0094*/ 	.word	0xffffffff


	//   ....[23]....
        /*0098*/ 	.word	0xffffffff


	//   ....[24]....
        /*009c*/ 	.word	0xffffffff


	//   ....[25]....
        /*00a0*/ 	.word	0xffffffff


	//   ....[26]....
        /*00a4*/ 	.word	0xffffffff


	//   ....[27]....
        /*00a8*/ 	.word	0xffffffff


	//   ....[28]....
        /*00ac*/ 	.word	0xffffffff


	//   ....[29]....
        /*00b0*/ 	.word	0xffffffff


	//----- nvinfo : EIATTR_COOP_GROUP_INSTR_OFFSETS
	.align		4
.L_1827:
        /*00b4*/ 	.byte	0x04, 0x28
        /*00b6*/ 	.short	(.L_1829 - .L_1828)


	//   ....[0]....
.L_1828:
        /*00b8*/ 	.word	0x00000b50


	//   ....[1]....
        /*00bc*/ 	.word	0x00000da0


	//   ....[2]....
        /*00c0*/ 	.word	0x000030a0


	//   ....[3]....
        /*00c4*/ 	.word	0x00003550


	//   ....[4]....
        /*00c8*/ 	.word	0x00003580


	//   ....[5]....
        /*00cc*/ 	.word	0x000035c0


	//   ....[6]....
        /*00d0*/ 	.word	0x000035d0


	//   ....[7]....
        /*00d4*/ 	.word	0x00003660


	//   ....[8]....
        /*00d8*/ 	.word	0x00003690


	//   ....[9]....
        /*00dc*/ 	.word	0x000036c0


	//   ....[10]....
        /*00e0*/ 	.word	0x000036d0


	//   ....[11]....
        /*00e4*/ 	.word	0x00003760


	//   ....[12]....
        /*00e8*/ 	.word	0x00003790


	//   ....[13]....
        /*00ec*/ 	.word	0x000037c0


	//   ....[14]....
        /*00f0*/ 	.word	0x000037d0


	//   ....[15]....
        /*00f4*/ 	.word	0x00003880


	//   ....[16]....
        /*00f8*/ 	.word	0x000038a0


	//   ....[17]....
        /*00fc*/ 	.word	0x000038c0


	//   ....[18]....
        /*0100*/ 	.word	0x000038d0


	//   ....[19]....
        /*0104*/ 	.word	0x00003970


	//   ....[20]....
        /*0108*/ 	.word	0x000039b0


	//   ....[21]....
        /*010c*/ 	.word	0x000039c0


	//   ....[22]....
        /*0110*/ 	.word	0x000039d0


	//   ....[23]....
        /*0114*/ 	.word	0x00003c90


	//   ....[24]....
        /*0118*/ 	.word	0x00003cb0


	//   ....[25]....
        /*011c*/ 	.word	0x00003cc0


	//   ....[26]....
        /*0120*/ 	.word	0x00003cd0


	//   ....[27]....
        /*0124*/ 	.word	0x00004920


	//   ....[28]....
        /*0128*/ 	.word	0x00004fe0


	//   ....[29]....
        /*012c*/ 	.word	0x00005550


	//----- nvinfo : EIATTR_EXIT_INSTR_OFFSETS
	.align		4
.L_1829:
        /*0130*/ 	.byte	0x04, 0x1c
        /*0132*/ 	.short	(.L_1831 - .L_1830)


	//   ....[0]....
.L_1830:
        /*0134*/ 	.word	0x00000250


	//   ....[1]....
        /*0138*/ 	.word	0x00005910


	//----- nvinfo : EIATTR_MAX_THREADS
	.align		4
.L_1831:
        /*013c*/ 	.byte	0x04, 0x05
        /*013e*/ 	.short	(.L_1833 - .L_1832)
.L_1832:
        /*0140*/ 	.word	0x00000020
        /*0144*/ 	.word	0x00000001
        /*0148*/ 	.word	0x00000001


	//----- nvinfo : EIATTR_CRS_STACK_SIZE
	.align		4
.L_1833:
        /*014c*/ 	.byte	0x04, 0x1e
        /*014e*/ 	.short	(.L_1835 - .L_1834)
.L_1834:
        /*0150*/ 	.word	0x00000000
.L_1835:


//--------------------- .nv.info._Z25selective_scan_fwd_kernelI32Selective_Scan_fwd_kernel_traitsILi32ELi8ELi1ELb0ELb1ELb0ELb0EN3c108BFloat16ENS1_7complexIfEEEEv13SSMParamsBase --------------------------
	.section	.nv.info._Z25selective_scan_fwd_kernelI32Selective_Scan_fwd_kernel_traitsILi32ELi8ELi1ELb0ELb1ELb0ELb0EN3c108BFloat16ENS1_7complexIfEEEEv13SSMParamsBase,"",@"SHT_CUDA_INFO"
	.sectionflags	@""
	.align	4


	//----- nvinfo : EIATTR_CUDA_API_VERSION
	.align		4
        /*0000*/ 	.byte	0x04, 0x37
        /*0002*/ 	.short	(.L_1837 - .L_1836)
.L_1836:
        /*0004*/ 	.word	0x00000082


	//----- nvinfo : EIATTR_SW2861232_WAR
	.align		4
.L_1837:
        /*0008*/ 	.byte	0x01, 0x35
	.zero		2


	//----- nvinfo : EIATTR_PARAM_CBANK
	.align		4
        /*000c*/ 	.byte	0x04, 0x0a
        /*000e*/ 	.short	(.L_1839 - .L_1838)
	.align		4
.L_1838:
        /*0010*/ 	.word	index@(.nv.constant0._Z25selective_scan_fwd_kernelI32Selective_Scan_fwd_kernel_traitsILi32ELi8ELi1ELb0ELb1ELb0ELb0EN3c108BFloat16ENS1_7complexIfEEEEv13SSMParamsBase)
        /*0014*/ 	.short	0x0160
        /*0016*/ 	.short	0x0118


	//----- nvinfo : EIATTR_CBANK_PARAM_SIZE
	.align		4
.L_1839:
        /*0018*/ 	.byte	0x03, 0x19
        /*001a*/ 	.short	0x0118


	//----- nvinfo : EIATTR_KPARAM_INFO
	.align		4
        /*001c*/ 	.byte	0x04, 0x17
        /*001e*/ 	.short	(.L_1841 - .L_1840)
.L_1840:
        /*0020*/ 	.word	0x00000000
        /*0024*/ 	.short	0x0000
        /*0026*/ 	.short	0x0000
        /*0028*/ 	.byte	0x00, 0xf0, 0x61, 0x04


	//----- nvinfo : EIATTR_MAXREG_COUNT
	.align		4
.L_1841:
        /*002c*/ 	.byte	0x03, 0x1b
        /*002e*/ 	.short	0x00ff


	//----- nvinfo : EIATTR_NUM_BARRIERS
	.align		4
        /*0030*/ 	.byte	0x02, 0x4c
        /*0032*/ 	.byte	0x01
	.zero		1


	//----- nvinfo : EIATTR_MERCURY_ISA_VERSION
	.align		4
        /*0034*/ 	.byte	0x03, 0x5f
        /*0036*/ 	.short	0x0000


	//----- nvinfo : EIATTR_COOP_GROUP_MASK_REGIDS
	.align		4
        /*0038*/ 	.byte	0x04, 0x29
        /*003a*/ 	.short	(.L_1843 - .L_1842)


	//   ....[0]....
.L_1842:
        /*003c*/ 	.word	0xffffffff


	//   ....[1]....
        /*0040*/ 	.word	0xffffffff


	//   ....[2]....
        /*0044*/ 	.word	0xffffffff


	//   ....[3]....
        /*0048*/ 	.word	0xffffffff


	//   ....[4]....
        /*004c*/ 	.word	0xffffffff


	//   ....[5]....
        /*0050*/ 	.word	0xffffffff


	//   ....[6]....
        /*0054*/ 	.word	0xffffffff


	//   ....[7]....
        /*0058*/ 	.word	0xffffffff


	//   ....[8]....
        /*005c*/ 	.word	0xffffffff


	//   ....[9]....
        /*0060*/ 	.word	0xffffffff


	//   ....[10]....
        /*0064*/ 	.word	0xffffffff


	//   ....[11]....
        /*0068*/ 	.word	0xffffffff


	//   ....[12]....
        /*006c*/ 	.word	0xffffffff


	//   ....[13]....
        /*0070*/ 	.word	0xffffffff


	//   ....[14]....
        /*0074*/ 	.word	0xffffffff


	//   ....[15]....
        /*0078*/ 	.word	0xffffffff


	//   ....[16]....
        /*007c*/ 	.word	0xffffffff


	//   ....[17]....
        /*0080*/ 	.word	0xffffffff


	//   ....[18]....
        /*0084*/ 	.word	0xffffffff


	//   ....[19]....
        /*0088*/ 	.word	0xffffffff


	//   ....[20]....
        /*008c*/ 	.word	0xffffffff


	//   ....[21]....
        /*0090*/ 	.word	0xffffffff


	//   ....[22]....
        /*0094*/ 	.word	0xffffffff


	//   ....[23]....
        /*0098*/ 	.word	0xffffffff


	//   ....[24]....
        /*009c*/ 	.word	0xffffffff


	//   ....[25]....
        /*00a0*/ 	.word	0xffffffff


	//   ....[26]....
        /*00a4*/ 	.word	0xffffffff


	//   ....[27]....
        /*00a8*/ 	.word	0xffffffff


	//----- nvinfo : EIATTR_COOP_GROUP_INSTR_OFFSETS
	.align		4
.L_1843:
        /*00ac*/ 	.byte	0x04, 0x28
        /*00ae*/ 	.short	(.L_1845 - .L_1844)


	//   ....[0]....
.L_1844:
        /*00b0*/ 	.word	0x00000c40


	//   ....[1]....
        /*00b4*/ 	.word	0x00000e50


	//   ....[2]....
        /*00b8*/ 	.word	0x00002d70


	//   ....[3]....
        /*00bc*/ 	.word	0x00003880


	//   ....[4]....
        /*00c0*/ 	.word	0x000038c0


	//   ....[5]....
        /*00c4*/ 	.word	0x00003940


	//   ....[6]....
        /*00c8*/ 	.word	0x00003960


	//   ....[7]....
        /*00cc*/ 	.word	0x00003a40


	//   ....[8]....
        /*00d0*/ 	.word	0x00003a60


	//   ....[9]....
        /*00d4*/ 	.word	0x00003aa0


	//   ....[10]....
        /*00d8*/ 	.word	0x00003ab0


	//   ....[11]....
        /*00dc*/ 	.word	0x00003b50


	//   ....[12]....
        /*00e0*/ 	.word	0x00003b70


	//   ....[13]....
        /*00e4*/ 	.word	0x00003ba0


	//   ....[14]....
        /*00e8*/ 	.word	0x00003bb0


	//   ....[15]....
        /*00ec*/ 	.word	0x00003c50


	//   ....[16]....
        /*00f0*/ 	.word	0x00003c80


	//   ....[17]....
        /*00f4*/ 	.word	0x00003ca0


	//   ....[18]....
        /*00f8*/ 	.word	0x00003cb0


	//   ....[19]....
        /*00fc*/ 	.word	0x00003d70


	//   ....[20]....
        /*0100*/ 	.word	0x00003d90


	//   ....[21]....
        /*0104*/ 	.word	0x00003da0


	//   ....[22]....
        /*0108*/ 	.word	0x00003db0


	//   ....[23]....
        /*010c*/ 	.word	0x00003f50


	//   ....[24]....
        /*0110*/ 	.word	0x00003f70


	//   ....[25]....
        /*0114*/ 	.word	0x00003f80


	//   ....[26]....
        /*0118*/ 	.word	0x00003f90


	//   ....[27]....
        /*011c*/ 	.word	0x000047b0


	//----- nvinfo : EIATTR_EXIT_INSTR_OFFSETS
	.align		4
.L_1845:
        /*0120*/ 	.byte	0x04, 0x1c
        /*0122*/ 	.short	(.L_1847 - .L_1846)


	//   ....[0]....
.L_1846:
        /*0124*/ 	.word	0x00000230


	//   ....[1]....
        /*0128*/ 	.word	0x00004c30


	//----- nvinfo : EIATTR_MAX_THREADS
	.align		4
.L_1847:
        /*012c*/ 	.byte	0x04, 0x05
        /*012e*/ 	.short	(.L_1849 - .L_1848)
.L_1848:
        /*0130*/ 	.word	0x00000020
        /*0134*/ 	.word	0x00000001
        /*0138*/ 	.word	0x00000001


	//----- nvinfo : EIATTR_CRS_STACK_SIZE
	.align		4
.L_1849:
        /*013c*/ 	.byte	0x04, 0x1e
        /*013e*/ 	.short	(.L_1851 - .L_1850)
.L_1850:
        /*0140*/ 	.word	0x00000000
.L_1851:


//--------------------- .nv.info._Z25selective_scan_fwd_kernelI32Selective_Scan_fwd_kernel_traitsILi32ELi8ELi1ELb0ELb1ELb0ELb1EN3c108BFloat16ENS1_7complexIfEEEEv13SSMParamsBase --------------------------
	.section	.nv.info._Z25selective_scan_fwd_kernelI32Selective_Scan_fwd_kernel_traitsILi32ELi8ELi1ELb0ELb1ELb0ELb1EN3c108BFloat16ENS1_7complexIfEEEEv13SSMParamsBase,"",@"SHT_CUDA_INFO"
	.sectionflags	@""
	.align	4


	//----- nvinfo : EIATTR_CUDA_API_VERSION
	.align		4
        /*0000*/ 	.byte	0x04, 0x37
        /*0002*/ 	.short	(.L_1853 - .L_1852)
.L_1852:
        /*0004*/ 	.word	0x00000082


	//----- nvinfo : EIATTR_SW2861232_WAR
	.align		4
.L_1853:
        /*0008*/ 	.byte	0x01, 0x35
	.zero		2


	//----- nvinfo : EIATTR_PARAM_CBANK
	.align		4
        /*000c*/ 	.byte	0x04, 0x0a
        /*000e*/ 	.short	(.L_1855 - .L_1854)
	.align		4
.L_1854:
        /*0010*/ 	.word	index@(.nv.constant0._Z25selective_scan_fwd_kernelI32Selective_Scan_fwd_kernel_traitsILi32ELi8ELi1ELb0ELb1ELb0ELb1EN3c108BFloat16ENS1_7complexIfEEEEv13SSMParamsBase)
        /*0014*/ 	.short	0x0160
        /*0016*/ 	.short	0x0118


	//----- nvinfo : EIATTR_CBANK_PARAM_SIZE
	.align		4
.L_1855:
        /*0018*/ 	.byte	0x03, 0x19
        /*001a*/ 	.short	0x0118


	//----- nvinfo : EIATTR_KPARAM_INFO
	.align		4
        /*001c*/ 	.byte	0x04, 0x17
        /*001e*/ 	.short	(.L_1857 - .L_1856)
.L_1856:
        /*0020*/ 	.word	0x00000000
        /*0024*/ 	.short	0x0000
        /*0026*/ 	.short	0x0000
        /*0028*/ 	.byte	0x00, 0xf0, 0x61, 0x04


	//----- nvinfo : EIATTR_MAXREG_COUNT
	.align		4
.L_1857:
        /*002c*/ 	.byte	0x03, 0x1b
        /*002e*/ 	.short	0x00ff


	//----- nvinfo : EIATTR_NUM_BARRIERS
	.align		4
        /*0030*/ 	.byte	0x02, 0x4c
        /*0032*/ 	.byte	0x01
	.zero		1


	//----- nvinfo : EIATTR_MERCURY_ISA_VERSION
	.align		4
        /*0034*/ 	.byte	0x03, 0x5f
        /*0036*/ 	.short	0x0000


	//----- nvinfo : EIATTR_COOP_GROUP_MASK_REGIDS
	.align		4
        /*0038*/ 	.byte	0x04, 0x29
        /*003a*/ 	.short	(.L_1859 - .L_1858)


	//   ....[0]....
.L_1858:
        /*003c*/ 	.word	0xffffffff


	//   ....[1]....
        /*0040*/ 	.word	0xffffffff


	//   ....[2]....
        /*0044*/ 	.word	0xffffffff


	//   ....[3]....
        /*0048*/ 	.word	0xffffffff


	//   ....[4]....
        /*004c*/ 	.word	0xffffffff


	//   ....[5]....
        /*0050*/ 	.word	0xffffffff


	//   ....[6]....
        /*0054*/ 	.word	0xffffffff


	//   ....[7]....
        /*0058*/ 	.word	0xffffffff


	//   ....[8]....
        /*005c*/ 	.word	0xffffffff


	//   ....[9]....
        /*0060*/ 	.word	0xffffffff


	//   ....[10]....
        /*0064*/ 	.word	0xffffffff


	//   ....[11]....
        /*0068*/ 	.word	0xffffffff


	//   ....[12]....
        /*006c*/ 	.word	0xffffffff


	//   ....[13]....
        /*0070*/ 	.word	0xffffffff


	//   ....[14]....
        /*0074*/ 	.word	0xffffffff


	//   ....[15]....
        /*0078*/ 	.word	0xffffffff


	//   ....[16]....
        /*007c*/ 	.word	0xffffffff


	//   ....[17]....
        /*0080*/ 	.word	0xffffffff


	//   ....[18]....
        /*0084*/ 	.word	0xffffffff


	//   ....[19]....
        /*0088*/ 	.word	0xffffffff


	//   ....[20]....
        /*008c*/ 	.word	0xffffffff


	//   ....[21]....
        /*0090*/ 	.word	0xffffffff


	//   ....[22]....
        /*0094*/ 	.word	0xffffffff


	//   ....[23]....
        /*0098*/ 	.word	0xffffffff


	//   ....[24]....
        /*009c*/ 	.word	0xffffffff


	//   ....[25]....
        /*00a0*/ 	.word	0xffffffff


	//   ....[26]....
        /*00a4*/ 	.word	0xffffffff


	//   ....[27]....
        /*00a8*/ 	.word	0xffffffff


	//   ....[28]....
        /*00ac*/ 	.word	0xffffffff


	//   ....[29]....
        /*00b0*/ 	.word	0xffffffff


	//----- nvinfo : EIATTR_COOP_GROUP_INSTR_OFFSETS
	.align		4
.L_1859:
        /*00b4*/ 	.byte	0x04, 0x28
        /*00b6*/ 	.short	(.L_1861 - .L_1860)


	//   ....[0]....
.L_1860:
        /*00b8*/ 	.word	0x00000be0


	//   ....[1]....
        /*00bc*/ 	.word	0x00000db0


	//   ....[2]....
        /*00c0*/ 	.word	0x00002b30


	//   ....[3]....
        /*00c4*/ 	.word	0x00003880


	//   ....[4]....
        /*00c8*/ 	.word	0x000038c0


	//   ....[5]....
        /*00cc*/ 	.word	0x00003930


	//   ....[6]....
        /*00d0*/ 	.word	0x00003950


	//   ....[7]....
        /*00d4*/ 	.word	0x00003a10


	//   ....[8]....
        /*00d8*/ 	.word	0x00003a30


	//   ....[9]....
        /*00dc*/ 	.word	0x00003a80


	//   ....[10]....
        /*00e0*/ 	.word	0x00003a90


	//   ....[11]....
        /*00e4*/ 	.word	0x00003b30


	//   ....[12]....
        /*00e8*/ 	.word	0x00003b50


	//   ....[13]....
        /*00ec*/ 	.word	0x00003b80


	//   ....[14]....
        /*00f0*/ 	.word	0x00003b90


	//   ....[15]....
        /*00f4*/ 	.word	0x00003c30


	//   ....[16]....
        /*00f8*/ 	.word	0x00003c60


	//   ....[17]....
        /*00fc*/ 	.word	0x00003c80


	//   ....[18]....
        /*0100*/ 	.word	0x00003c90


	//   ....[19]....
        /*0104*/ 	.word	0x00003d50


	//   ....[20]....
        /*0108*/ 	.word	0x00003d70


	//   ....[21]....
        /*010c*/ 	.word	0x00003d80


	//   ....[22]....
        /*0110*/ 	.word	0x00003d90


	//   ....[23]....
        /*0114*/ 	.word	0x00003f30


	//   ....[24]....
        /*0118*/ 	.word	0x00003f50


	//   ....[25]....
        /*011c*/ 	.word	0x00003f60


	//   ....[26]....
        /*0120*/ 	.word	0x00003f70


	//   ....[27]....
        /*0124*/ 	.word	0x00004800


	//   ....[28]....
        /*0128*/ 	.word	0x00004e90


	//   ....[29]....
        /*012c*/ 	.word	0x000053c0


	//----- nvinfo : EIATTR_EXIT_INSTR_OFFSETS
	.align		4
.L_1861:
        /*0130*/ 	.byte	0x04, 0x1c
        /*0132*/ 	.short	(.L_1863 - .L_1862)


	//   ....[0]....
.L_1862:
        /*0134*/ 	.word	0x00000210


	//   ....[1]....
        /*0138*/ 	.word	0x000057a0


	//----- nvinfo : EIATTR_MAX_THREADS
	.align		4
.L_1863:
        /*013c*/ 	.byte	0x04, 0x05
        /*013e*/ 	.short	(.L_1865 - .L_1864)
.L_1864:
        /*0140*/ 	.word	0x00000020
        /*0144*/ 	.word	0x00000001
        /*0148*/ 	.word	0x00000001


	//----- nvinfo : EIATTR_CRS_STACK_SIZE
	.align		4
.L_1865:
        /*014c*/ 	.byte	0x04, 0x1e
        /*014e*/ 	.short	(.L_1867 - .L_1866)
.L_1866:
        /*0150*/ 	.word	0x00000000
.L_1867:


//--------------------- .nv.info._Z25selective_scan_fwd_kernelI32Selective_Scan_fwd_kernel_traitsILi32ELi8ELi1ELb0ELb1ELb1ELb0EN3c108BFloat16ENS1_7complexIfEEEEv13SSMParamsBase --------------------------
	.section	.nv.info._Z25selective_scan_fwd_kernelI32Selective_Scan_fwd_kernel_traitsILi32ELi8ELi1ELb0ELb1ELb1ELb0EN3c108BFloat16ENS1_7complexIfEEEEv13SSMParamsBase,"",@"SHT_CUDA_INFO"
	.sectionflags	@""
	.align	4


	//----- nvinfo : EIATTR_CUDA_API_VERSION
	.align		4
        /*0000*/ 	.byte	0x04, 0x37
        /*0002*/ 	.short	(.L_1869 - .L_1868)
.L_1868:
        /*0004*/ 	.word	0x00000082


	//----- nvinfo : EIATTR_SW2861232_WAR
	.align		4
.L_1869:
        /*0008*/ 	.byte	0x01, 0x35
	.zero		2


	//----- nvinfo : EIATTR_PARAM_CBANK
	.align		4
        /*000c*/ 	.byte	0x04, 0x0a
        /*000e*/ 	.short	(.L_1871 - .L_1870)
	.align		4
.L_1870:
        /*0010*/ 	.word	index@(.nv.constant0._Z25selective_scan_fwd_kernelI32Selective_Scan_fwd_kernel_traitsILi32ELi8ELi1ELb0ELb1ELb1ELb0EN3c108BFloat16ENS1_7complexIfEEEEv13SSMParamsBase)
        /*0014*/ 	.short	0x0160
        /*0016*/ 	.short	0x0118


	//----- nvinfo : EIATTR_CBANK_PARAM_SIZE
	.align		4
.L_1871:
        /*0018*/ 	.byte	0x03, 0x19
        /*001a*/ 	.short	0x0118


	//----- nvinfo : EIATTR_KPARAM_INFO
	.align		4
        /*001c*/ 	.byte	0x04, 0x17
        /*001e*/ 	.short	(.L_1873 - .L_1872)
.L_1872:
        /*0020*/ 	.word	0x00000000
        /*0024*/ 	.short	0x0000
        /*0026*/ 	.short	0x0000
        /*0028*/ 	.byte	0x00, 0xf0, 0x61, 0x04


	//----- nvinfo : EIATTR_MAXREG_COUNT
	.align		4
.L_1873:
        /*002c*/ 	.byte	0x03, 0x1b
        /*002e*/ 	.short	0x00ff


	//----- nvinfo : EIATTR_NUM_BARRIERS
	.align		4
        /*0030*/ 	.byte	0x02, 0x4c
        /*0032*/ 	.byte	0x01
	.zero		1


	//----- nvinfo : EIATTR_MERCURY_ISA_VERSION
	.align		4
        /*0034*/ 	.byte	0x03, 0x5f
        /*0036*/ 	.short	0x0000


	//----- nvinfo : EIATTR_COOP_GROUP_MASK_REGIDS
	.align		4
        /*0038*/ 	.byte	0x04, 0x29
        /*003a*/ 	.short	(.L_1875 - .L_1874)


	//   ....[0]....
.L_1874:
        /*003c*/ 	.word	0xffffffff


	//   ....[1]....
        /*0040*/ 	.word	0xffffffff


	//   ....[2]....
        /*0044*/ 	.word	0xffffffff


	//   ....[3]....
        /*0048*/ 	.word	0xffffffff


	//   ....[4]....
        /*004c*/ 	.word	0xffffffff


	//   ....[5]....
        /*0050*/ 	.word	0xffffffff


	//   ....[6]....
        /*0054*/ 	.word	0xffffffff


	//   ....[7]....
        /*0058*/ 	.word	0xffffffff


	//   ....[8]....
        /*005c*/ 	.word	0xffffffff


	//   ....[9]....
        /*0060*/ 	.word	0xffffffff


	//   ....[10]....
        /*0064*/ 	.word	0xffffffff


	//   ....[11]....
        /*0068*/ 	.word	0xffffffff


	//   ....[12]....
        /*006c*/ 	.word	0xffffffff


	//   ....[13]....
        /*0070*/ 	.word	0xffffffff


	//   ....[14]....
        /*0074*/ 	.word	0xffffffff


	//   ....[15]....
        /*0078*/ 	.word	0xffffffff


	//   ....[16]....
        /*007c*/ 	.word	0xffffffff


	//   ....[17]....
        /*0080*/ 	.word	0xffffffff


	//   ....[18]....
        /*0084*/ 	.word	0xffffffff


	//   ....[19]....
        /*0088*/ 	.word	0xffffffff


	//   ....[20]....
        /*008c*/ 	.word	0xffffffff


	//   ....[21]....
        /*0090*/ 	.word	0xffffffff


	//   ....[22]....
        /*0094*/ 	.word	0xffffffff


	//   ....[23]....
        /*0098*/ 	.word	0xffffffff


	//   ....[24]....
        /*009c*/ 	.word	0xffffffff


	//   ....[25]....
        /*00a0*/ 	.word	0xffffffff


	//   ....[26]....
        /*00a4*/ 	.word	0xffffffff


	//   ....[27]....
        /*00a8*/ 	.word	0xffffffff


	//   ....[28]....
        /*00ac*/ 	.word	0xffffffff


	//----- nvinfo : EIATTR_COOP_GROUP_INSTR_OFFSETS
	.align		4
.L_1875:
        /*00b0*/ 	.byte	0x04, 0x28
        /*00b2*/ 	.short	(.L_1877 - .L_1876)


	//   ....[0]....
.L_1876:
        /*00b4*/ 	.word	0x00000bf0


	//   ....[1]....
        /*00b8*/ 	.word	0x00000e20


	//   ....[2]....
        /*00bc*/ 	.word	0x00002ce0


	//   ....[3]....
        /*00c0*/ 	.word	0x00003ca0


	//   ....[4]....
        /*00c4*/ 	.word	0x00003cc0


	//   ....[5]....
        /*00c8*/ 	.word	0x00003cd0


	//   ....[6]....
        /*00cc*/ 	.word	0x00003ce0


	//   ....[7]....
        /*00d0*/ 	.word	0x00003db0


	//   ....[8]....
        /*00d4*/ 	.word	0x00003dc0


	//   ....[9]....
        /*00d8*/ 	.word	0x00003dd0


	//   ....[10]....
        /*00dc*/ 	.word	0x00003de0


	//   ....[11]....
        /*00e0*/ 	.word	0x00003eb0


	//   ....[12]....
        /*00e4*/ 	.word	0x00003ec0


	//   ....[13]....
        /*00e8*/ 	.word	0x00003ed0


	//   ....[14]....
        /*00ec*/ 	.word	0x00003ee0


	//   ....[15]....
        /*00f0*/ 	.word	0x00004060


	//   ....[16]....
        /*00f4*/ 	.word	0x00004070


	//   ....[17]....
        /*00f8*/ 	.word	0x00004080


	//   ....[18]....
        /*00fc*/ 	.word	0x00004090


	//   ....[19]....
        /*0100*/ 	.word	0x000042f0


	//   ....[20]....
        /*0104*/ 	.word	0x00004300


	//   ....[21]....
        /*0108*/ 	.word	0x00004310


	//   ....[22]....
        /*010c*/ 	.word	0x00004330


	//   ....[23]....
        /*0110*/ 	.word	0x000043b0


	//   ....[24]....
        /*0114*/ 	.word	0x00004610


	//   ....[25]....
        /*0118*/ 	.word	0x00004630


	//   ....[26]....
        /*011c*/ 	.word	0x00004640


	//   ....[27]....
        /*0120*/ 	.word	0x00004650


	//   ....[28]....
        /*0124*/ 	.word	0x00004fd0


	//----- nvinfo : EIATTR_EXIT_INSTR_OFFSETS
	.align		4
.L_1877:
        /*0128*/ 	.byte	0x04, 0x1c
        /*012a*/ 	.short	(.L_1879 - .L_1878)


	//   ....[0]....
.L_1878:
        /*012c*/ 	.word	0x00000250


	//   ....[1]....
        /*0130*/ 	.word	0x00005480


	//----- nvinfo : EIATTR_MAX_THREADS
	.align		4
.L_1879:
        /*0134*/ 	.byte	0x04, 0x05
        /*0136*/ 	.short	(.L_1881 - .L_1880)
.L_1880:
        /*0138*/ 	.word	0x00000020
        /*013c*/ 	.word	0x00000001
        /*0140*/ 	.word	0x00000001


	//----- nvinfo : EIATTR_CRS_STACK_SIZE
	.align		4
.L_1881:
        /*0144*/ 	.byte	0x04, 0x1e
        /*0146*/ 	.short	(.L_1883 - .L_1882)
.L_1882:
        /*0148*/ 	.word	0x00000000
.L_1883:


//--------------------- .nv.info._Z25selective_scan_fwd_kernelI32Selective_Scan_fwd_kernel_traitsILi32ELi8ELi1ELb0ELb1ELb1ELb1EN3c108BFloat16ENS1_7complexIfEEEEv13SSMParamsBase --------------------------
	.section	.nv.info._Z25selective_scan_fwd_kernelI32Selective_Scan_fwd_kernel_traitsILi32ELi8ELi1ELb0ELb1ELb1ELb1EN3c108BFloat16ENS1_7complexIfEEEEv13SSMParamsBase,"",@"SHT_CUDA_INFO"
	.sectionflags	@""
	.align	4


	//----- nvinfo : EIATTR_CUDA_API_VERSION
	.align		4
        /*0000*/ 	.byte	0x04, 0x37
        /*0002*/ 	.short	(.L_1885 - .L_1884)
.L_1884:
        /*0004*/ 	.word	0x00000082


	//----- nvinfo : EIATTR_SW2861232_WAR
	.align		4
.L_1885:
        /*0008*/ 	.byte	0x01, 0x35
	.zero		2


	//----- nvinfo : EIATTR_PARAM_CBANK
	.align		4
        /*000c*/ 	.byte	0x04, 0x0a
        /*000e*/ 	.short	(.L_1887 - .L_1886)
	.align		4
.L_1886:
        /*0010*/ 	.word	index@(.nv.constant0._Z25selective_scan_fwd_kernelI32Selective_Scan_fwd_kernel_traitsILi32ELi8ELi1ELb0ELb1ELb1ELb1EN3c108BFloat16ENS1_7complexIfEEEEv13SSMParamsBase)
        /*0014*/ 	.short	0x0160
        /*0016*/ 	.short	0x0118


	//----- nvinfo : EIATTR_CBANK_PARAM_SIZE
	.align		4
.L_1887:
        /*0018*/ 	.byte	0x03, 0x19
        /*001a*/ 	.short	0x0118


	//----- nvinfo : EIATTR_KPARAM_INFO
	.align		4
        /*001c*/ 	.byte	0x04, 0x17
        /*001e*/ 	.short	(.L_1889 - .L_1888)
.L_1888:
        /*0020*/ 	.word	0x00000000
        /*0024*/ 	.short	0x0000
        /*0026*/ 	.short	0x0000
        /*0028*/ 	.byte	0x00, 0xf0, 0x61, 0x04


	//----- nvinfo : EIATTR_MAXREG_COUNT
	.align		4
.L_1889:
        /*002c*/ 	.byte	0x03, 0x1b
        /*002e*/ 	.short	0x00ff


	//----- nvinfo : EIATTR_NUM_BARRIERS
	.align		4
        /*0030*/ 	.byte	0x02, 0x4c
        /*0032*/ 	.byte	0x01
	.zero		1


	//----- nvinfo : EIATTR_MERCURY_ISA_VERSION
	.align		4
        /*0034*/ 	.byte	0x03, 0x5f
        /*0036*/ 	.short	0x0000


	//----- nvinfo : EIATTR_COOP_GROUP_MASK_REGIDS
	.align		4
        /*0038*/ 	.byte	0x04, 0x29
        /*003a*/ 	.short	(.L_1891 - .L_1890)


	//   ....[0]....
.L_1890:
        /*003c*/ 	.word	0xffffffff


	//   ....[1]....
        /*0040*/ 	.word	0xffffffff


	//   ....[2]....
        /*0044*/ 	.word	0xffffffff


	//   ....[3]....
        /*0048*/ 	.word	0xffffffff


	//   ....[4]....
        /*004c*/ 	.word	0xffffffff


	//   ....[5]....
        /*0050*/ 	.word	0xffffffff


	//   ....[6]....
        /*0054*/ 	.word	0xffffffff


	//   ....[7]....
        /*0058*/ 	.word	0xffffffff


	//   ....[8]....
        /*005c*/ 	.word	0xffffffff


	//   ....[9]....
        /*0060*/ 	.word	0xffffffff


	//   ....[10]....
        /*0064*/ 	.word	0xffffffff


	//   ....[11]....
        /*0068*/ 	.word	0xffffffff


	//   ....[12]....
        /*006c*/ 	.word	0xffffffff


	//   ....[13]....
        /*0070*/ 	.word	0xffffffff


	//   ....[14]....
        /*0074*/ 	.word	0xffffffff


	//   ....[15]....
        /*0078*/ 	.word	0xffffffff


	//   ....[16]....
        /*007c*/ 	.word	0xffffffff


	//   ....[17]....
        /*0080*/ 	.word	0xffffffff


	//   ....[18]....
        /*0084*/ 	.word	0xffffffff


	//   ....[19]....
        /*0088*/ 	.word	0xffffffff


	//   ....[20]....
        /*008c*/ 	.word	0xffffffff


	//   ....[21]....
        /*0090*/ 	.word	0xffffffff


	//   ....[22]....
        /*0094*/ 	.word	0xffffffff


	//   ....[23]....
        /*0098*/ 	.word	0xffffffff


	//   ....[24]....
        /*009c*/ 	.word	0xffffffff


	//   ....[25]....
        /*00a0*/ 	.word	0xffffffff


	//   ....[26]....
        /*00a4*/ 	.word	0xffffffff


	//   ....[27]....
        /*00a8*/ 	.word	0xffffffff


	//   ....[28]....
        /*00ac*/ 	.word	0xffffffff


	//   ....[29]....
        /*00b0*/ 	.word	0xffffffff


	//   ....[30]....
        /*00b4*/ 	.word	0xffffffff


	//----- nvinfo : EIATTR_COOP_GROUP_INSTR_OFFSETS
	.align		4
.L_1891:
        /*00b8*/ 	.byte	0x04, 0x28
        /*00ba*/ 	.short	(.L_1893 - .L_1892)


	//   ....[0]....
.L_1892:
        /*00bc*/ 	.word	0x00000bd0


	//   ....[1]....
        /*00c0*/ 	.word	0x00000df0


	//   ....[2]....
        /*00c4*/ 	.word	0x00002d60


	//   ....[3]....
        /*00c8*/ 	.word	0x00003c80


	//   ....[4]....
        /*00cc*/ 	.word	0x00003ca0


	//   ....[5]....
        /*00d0*/ 	.word	0x00003cb0


	//   ....[6]....
        /*00d4*/ 	.word	0x00003cc0


	//   ....[7]....
        /*00d8*/ 	.word	0x00003d90


	//   ....[8]....
        /*00dc*/ 	.word	0x00003da0


	//   ....[9]....
        /*00e0*/ 	.word	0x00003db0


	//   ....[10]....
        /*00e4*/ 	.word	0x00003dc0


	//   ....[11]....
        /*00e8*/ 	.word	0x00003e90


	//   ....[12]....
        /*00ec*/ 	.word	0x00003ea0


	//   ....[13]....
        /*00f0*/ 	.word	0x00003eb0


	//   ....[14]....
        /*00f4*/ 	.word	0x00003ec0


	//   ....[15]....
        /*00f8*/ 	.word	0x00004030


	//   ....[16]....
        /*00fc*/ 	.word	0x00004050


	//   ....[17]....
        /*0100*/ 	.word	0x00004060


	//   ....[18]....
        /*0104*/ 	.word	0x00004070


	//   ....[19]....
        /*0108*/ 	.word	0x000042d0


	//   ....[20]....
        /*010c*/ 	.word	0x000042e0


	//   ....[21]....
        /*0110*/ 	.word	0x000042f0


	//   ....[22]....
        /*0114*/ 	.word	0x00004310


	//   ....[23]....
        /*0118*/ 	.word	0x00004390


	//   ....[24]....
        /*011c*/ 	.word	0x000045f0


	//   ....[25]....
        /*0120*/ 	.word	0x00004610


	//   ....[26]....
        /*0124*/ 	.word	0x00004620


	//   ....[27]....
        /*0128*/ 	.word	0x00004630


	//   ....[28]....
        /*012c*/ 	.word	0x00005090


	//   ....[29]....
        /*0130*/ 	.word	0x00005750


	//   ....[30]....
        /*0134*/ 	.word	0x00005c80


	//----- nvinfo : EIATTR_EXIT_INSTR_OFFSETS
	.align		4
.L_1893:
        /*0138*/ 	.byte	0x04, 0x1c
        /*013a*/ 	.short	(.L_1895 - .L_1894)


	//   ....[0]....
.L_1894:
        /*013c*/ 	.word	0x00000230


	//   ....[1]....
        /*0140*/ 	.word	0x00006090


	//----- nvinfo : EIATTR_MAX_THREADS
	.align		4
.L_1895:
        /*0144*/ 	.byte	0x04, 0x05
        /*0146*/ 	.short	(.L_1897 - .L_1896)
.L_1896:
        /*0148*/ 	.word	0x00000020
        /*014c*/ 	.word	0x00000001
        /*0150*/ 	.word	0x00000001


	//----- nvinfo : EIATTR_CRS_STACK_SIZE
	.align		4
.L_1897:
        /*0154*/ 	.byte	0x04, 0x1e
        /*0156*/ 	.short	(.L_1899 - .L_1898)
.L_1898:
        /*0158*/ 	.word	0x00000000
.L_1899:


//--------------------- .nv.info._Z25selective_scan_fwd_kernelI32Selective_Scan_fwd_kernel_traitsILi32ELi8ELi1ELb1ELb0ELb0ELb0EN3c108BFloat16ENS1_7complexIfEEEEv13SSMParamsBase --------------------------
	.section	.nv.info._Z25selective_scan_fwd_kernelI32Selective_Scan_fwd_kernel_traitsILi32ELi8ELi1ELb1ELb0ELb0ELb0EN3c108BFloat16ENS1_7complexIfEEEEv13SSMParamsBase,"",@"SHT_CUDA_INFO"
	.sectionflags	@""
	.align	4


	//----- nvinfo : EIATTR_CUDA_API_VERSION
	.align		4
        /*0000*/ 	.byte	0x04, 0x37
        /*0002*/ 	.short	(.L_1901 - .L_1900)
.L_1900:
        /*0004*/ 	.word	0x00000082


	//----- nvinfo : EIATTR_SW2861232_WAR
	.align		4
.L_1901:
        /*0008*/ 	.byte	0x01, 0x35
	.zero		2


	//----- nvinfo : EIATTR_PARAM_CBANK
	.align		4
        /*000c*/ 	.byte	0x04, 0x0a
        /*000e*/ 	.short	(.L_1903 - .L_1902)
	.align		4
.L_1902:
        /*0010*/ 	.word	index@(.nv.constant0._Z25selective_scan_fwd_kernelI32Selective_Scan_fwd_kernel_traitsILi32ELi8ELi1ELb1ELb0ELb0ELb0EN3c108BFloat16ENS1_7complexIfEEEEv13SSMParamsBase)
        /*0014*/ 	.short	0x0160
        /*0016*/ 	.short	0x0118


	//----- nvinfo : EIATTR_CBANK_PARAM_SIZE
	.align		4
.L_1903:
        /*0018*/ 	.byte	0x03, 0x19
        /*001a*/ 	.short	0x0118


	//----- nvinfo : EIATTR_KPARAM_INFO
	.align		4
        /*001c*/ 	.byte	0x04, 0x17
        /*001e*/ 	.short	(.L_1905 - .L_1904)
.L_1904:
        /*0020*/ 	.word	0x00000000
        /*0024*/ 	.short	0x0000
        /*0026*/ 	.short	0x0000
        /*0028*/ 	.byte	0x00, 0xf0, 0x61, 0x04


	//----- nvinfo : EIATTR_MAXREG_COUNT
	.align		4
.L_1905:
        /*002c*/ 	.byte	0x03, 0x1b
        /*002e*/ 	.short	0x00ff


	//----- nvinfo : EIATTR_NUM_BARRIERS
	.align		4
        /*0030*/ 	.byte	0x02, 0x4c
        /*0032*/ 	.byte	0x01
	.zero		1


	//----- nvinfo : EIATTR_MERCURY_ISA_VERSION
	.align		4
        /*0034*/ 	.byte	0x03, 0x5f
        /*0036*/ 	.short	0x0000


	//----- nvinfo : EIATTR_COOP_GROUP_MASK_REGIDS
	.align		4
        /*0038*/ 	.byte	0x04, 0x29
        /*003a*/ 	.short	(.L_1907 - .L_1906)


	//   ....[0]....
.L_1906:
        /*003c*/ 	.word	0xffffffff


	//   ....[1]....
        /*0040*/ 	.word	0xffffffff


	//   ....[2]....
        /*0044*/ 	.word	0xffffffff


	//   ....[3]....
        /*0048*/ 	.word	0xffffffff


	//   ....[4]....
        /*004c*/ 	.word	0xffffffff


	//   ....[5]....
        /*0050*/ 	.word	0xffffffff


	//   ....[6]....
        /*0054*/ 	.word	0xffffffff


	//   ....[7]....
        /*0058*/ 	.word	0xffffffff


	//   ....[8]....
        /*005c*/ 	.word	0xffffffff


	//   ....[9]....
        /*0060*/ 	.word	0xffffffff


	//   ....[10]....
        /*0064*/ 	.word	0xffffffff


	//   ....[11]....
        /*0068*/ 	.word	0xffffffff


	//   ....[12]....
        /*006c*/ 	.word	0xffffffff


	//   ....[13]....
        /*0070*/ 	.word	0xffffffff


	//   ....[14]....
        /*0074*/ 	.word	0xffffffff


	//   ....[15]....
        /*0078*/ 	.word	0xffffffff


	//   ....[16]....
        /*007c*/ 	.word	0xffffffff


	//   ....[17]....
        /*0080*/ 	.word	0xffffffff


	//   ....[18]....
        /*0084*/ 	.word	0xffffffff


	//   ....[19]....
        /*0088*/ 	.word	0xffffffff


	//   ....[20]....
        /*008c*/ 	.word	0xffffffff


	//   ....[21]....
        /*0090*/ 	.word	0xffffffff


	//   ....[22]....
        /*0094*/ 	.word	0xffffffff


	//   ....[23]....
        /*0098*/ 	.word	0xffffffff


	//----- nvinfo : EIATTR_COOP_GROUP_INSTR_OFFSETS
	.align		4
.L_1907:
        /*009c*/ 	.byte	0x04, 0x28
        /*009e*/ 	.short	(.L_1909 - .L_1908)


	//   ....[0]....
.L_1908:
        /*00a0*/ 	.word	0x000022b0


	//   ....[1]....
        /*00a4*/ 	.word	0x000022d0


	//   ....[2]....
        /*00a8*/ 	.word	0x00002310


	//   ....[3]....
        /*00ac*/ 	.word	0x00002320


	//   ....[4]....
        /*00b0*/ 	.word	0x000023a0


	//   ....[5]....
        /*00b4*/ 	.word	0x000023d0


	//   ....[6]....
        /*00b8*/ 	.word	0x00002400


	//   ....[7]....
        /*00bc*/ 	.word	0x00002410


	//   ....[8]....
        /*00c0*/ 	.word	0x000024a0


	//   ....[9]....
        /*00c4*/ 	.word	0x000024d0


	//   ....[10]....
        /*00c8*/ 	.word	0x00002500


	//   ....[11]....
        /*00cc*/ 	.word	0x00002510


	//   ....[12]....
        /*00d0*/ 	.word	0x000025b0


	//   ....[13]....
        /*00d4*/ 	.word	0x000025e0


	//   ....[14]....
        /*00d8*/ 	.word	0x00002600


	//   ....[15]....
        /*00dc*/ 	.word	0x00002610


	//   ....[16]....
        /*00e0*/ 	.word	0x000026a0


	//   ....[17]....
        /*00e4*/ 	.word	0x000026e0


	//   ....[18]....
        /*00e8*/ 	.word	0x00002700


	//   ....[19]....
        /*00ec*/ 	.word	0x00002720


	//   ....[20]....
        /*00f0*/ 	.word	0x000028b0


	//   ....[21]....
        /*00f4*/ 	.word	0x000028d0


	//   ....[22]....
        /*00f8*/ 	.word	0x000028e0


	//   ....[23]....
        /*00fc*/ 	.word	0x000028f0


	//----- nvinfo : EIATTR_EXIT_INSTR_OFFSETS
	.align		4
.L_1909:
        /*0100*/ 	.byte	0x04, 0x1c
        /*0102*/ 	.short	(.L_1911 - .L_1910)


	//   ....[0]....
.L_1910:
        /*0104*/ 	.word	0x00000210


	//   ....[1]....
        /*0108*/ 	.word	0x00003230


	//----- nvinfo : EIATTR_MAX_THREADS
	.align		4
.L_1911:
        /*010c*/ 	.byte	0x04, 0x05
        /*010e*/ 	.short	(.L_1913 - .L_1912)
.L_1912:
        /*0110*/ 	.word	0x00000020
        /*0114*/ 	.word	0x00000001
        /*0118*/ 	.word	0x00000001


	//----- nvinfo : EIATTR_CRS_STACK_SIZE
	.align		4
.L_1913:
        /*011c*/ 	.byte	0x04, 0x1e
        /*011e*/ 	.short	(.L_1915 - .L_1914)
.L_1914:
        /*0120*/ 	.word	0x00000000
.L_1915:


//--------------------- .nv.info._Z25selective_scan_fwd_kernelI32Selective_Scan_fwd_kernel_traitsILi32ELi8ELi1ELb1ELb0ELb0ELb1EN3c108BFloat16ENS1_7complexIfEEEEv13SSMParamsBase --------------------------
	.section	.nv.info._Z25selective_scan_fwd_kernelI32Selective_Scan_fwd_kernel_traitsILi32ELi8ELi1ELb1ELb0ELb0ELb1EN3c108BFloat16ENS1_7complexIfEEEEv13SSMParamsBase,"",@"SHT_CUDA_INFO"
	.sectionflags	@""
	.align	4


	//----- nvinfo : EIATTR_CUDA_API_VERSION
	.align		4
        /*0000*/ 	.byte	0x04, 0x37
        /*0002*/ 	.short	(.L_1917 - .L_1916)
.L_1916:
        /*0004*/ 	.word	0x00000082


	//----- nvinfo : EIATTR_SW2861232_WAR
	.align		4
.L_1917:
        /*0008*/ 	.byte	0x01, 0x35
	.zero		2


	//----- nvinfo : EIATTR_PARAM_CBANK
	.align		4
        /*000c*/ 	.byte	0x04, 0x0a
        /*000e*/ 	.short	(.L_1919 - .L_1918)
	.align		4
.L_1918:
        /*0010*/ 	.word	index@(.nv.constant0._Z25selective_scan_fwd_kernelI32Selective_Scan_fwd_kernel_traitsILi32ELi8ELi1ELb1ELb0ELb0ELb1EN3c108BFloat16ENS1_7complexIfEEEEv13SSMParamsBase)
        /*0014*/ 	.short	0x0160
        /*0016*/ 	.short	0x0118


	//----- nvinfo : EIATTR_CBANK_PARAM_SIZE
	.align		4
.L_1919:
        /*0018*/ 	.byte	0x03, 0x19
        /*001a*/ 	.short	0x0118


	//----- nvinfo : EIATTR_KPARAM_INFO
	.align		4
        /*001c*/ 	.byte	0x04, 0x17
        /*001e*/ 	.short	(.L_1921 - .L_1920)
.L_1920:
        /*0020*/ 	.word	0x00000000
        /*0024*/ 	.short	0x0000
        /*0026*/ 	.short	0x0000
        /*0028*/ 	.byte	0x00, 0xf0, 0x61, 0x04


	//----- nvinfo : EIATTR_MAXREG_COUNT
	.align		4
.L_1921:
        /*002c*/ 	.byte	0x03, 0x1b
        /*002e*/ 	.short	0x00ff


	//----- nvinfo : EIATTR_NUM_BARRIERS
	.align		4
        /*0030*/ 	.byte	0x02, 0x4c
        /*0032*/ 	.byte	0x01
	.zero		1


	//----- nvinfo : EIATTR_MERCURY_ISA_VERSION
	.align		4
        /*0034*/ 	.byte	0x03, 0x5f
        /*0036*/ 	.short	0x0000


	//----- nvinfo : EIATTR_COOP_GROUP_MASK_REGIDS
	.align		4
        /*0038*/ 	.byte	0x04, 0x29
        /*003a*/ 	.short	(.L_1923 - .L_1922)


	//   ....[0]....
.L_1922:
        /*003c*/ 	.word	0xffffffff


	//   ....[1]....
        /*0040*/ 	.word	0xffffffff


	//   ....[2]....
        /*0044*/ 	.word	0xffffffff


	//   ....[3]....
        /*0048*/ 	.word	0xffffffff


	//   ....[4]....
        /*004c*/ 	.word	0xffffffff


	//   ....[5]....
        /*0050*/ 	.word	0xffffffff


	//   ....[6]....
        /*0054*/ 	.word	0xffffffff


	//   ....[7]....
        /*0058*/ 	.word	0xffffffff


	//   ....[8]....
        /*005c*/ 	.word	0xffffffff


	//   ....[9]....
        /*0060*/ 	.word	0xffffffff


	//   ....[10]....
        /*0064*/ 	.word	0xffffffff


	//   ....[11]....
        /*0068*/ 	.word	0xffffffff


	//   ....[12]....
        /*006c*/ 	.word	0xffffffff


	//   ....[13]....
        /*0070*/ 	.word	0xffffffff


	//   ....[14]....
        /*0074*/ 	.word	0xffffffff


	//   ....[15]....
        /*0078*/ 	.word	0xffffffff


	//   ....[16]....
        /*007c*/ 	.word	0xffffffff


	//   ....[17]....
        /*0080*/ 	.word	0xffffffff


	//   ....[18]....
        /*0084*/ 	.word	0xffffffff


	//   ....[19]....
        /*0088*/ 	.word	0xffffffff


	//   ....[20]....
        /*008c*/ 	.word	0xffffffff


	//   ....[21]....
        /*0090*/ 	.word	0xffffffff


	//   ....[22]....
        /*0094*/ 	.word	0xffffffff


	//   ....[23]....
        /*0098*/ 	.word	0xffffffff


	//----- nvinfo : EIATTR_COOP_GROUP_INSTR_OFFSETS
	.align		4
.L_1923:
        /*009c*/ 	.byte	0x04, 0x28
        /*009e*/ 	.short	(.L_1925 - .L_1924)


	//   ....[0]....
.L_1924:
        /*00a0*/ 	.word	0x000022b0


	//   ....[1]....
        /*00a4*/ 	.word	0x000022d0


	//   ....[2]....
        /*00a8*/ 	.word	0x00002310


	//   ....[3]....
        /*00ac*/ 	.word	0x00002320


	//   ....[4]....
        /*00b0*/ 	.word	0x000023a0


	//   ....[5]....
        /*00b4*/ 	.word	0x000023d0


	//   ....[6]....
        /*00b8*/ 	.word	0x00002400


	//   ....[7]....
        /*00bc*/ 	.word	0x00002410


	//   ....[8]....
        /*00c0*/ 	.word	0x000024a0


	//   ....[9]....
        /*00c4*/ 	.word	0x000024d0


	//   ....[10]....
        /*00c8*/ 	.word	0x00002500


	//   ....[11]....
        /*00cc*/ 	.word	0x00002510


	//   ....[12]....
        /*00d0*/ 	.word	0x000025b0


	//   ....[13]....
        /*00d4*/ 	.word	0x000025e0


	//   ....[14]....
        /*00d8*/ 	.word	0x00002600


	//   ....[15]....
        /*00dc*/ 	.word	0x00002610


	//   ....[16]....
        /*00e0*/ 	.word	0x000026a0


	//   ....[17]....
        /*00e4*/ 	.word	0x000026e0


	//   ....[18]....
        /*00e8*/ 	.word	0x00002700


	//   ....[19]....
        /*00ec*/ 	.word	0x00002720


	//   ....[20]....
        /*00f0*/ 	.word	0x000028b0


	//   ....[21]....
        /*00f4*/ 	.word	0x000028d0


	//   ....[22]....
        /*00f8*/ 	.word	0x000028e0


	//   ....[23]....
        /*00fc*/ 	.word	0x000028f0


	//----- nvinfo : EIATTR_EXIT_INSTR_OFFSETS
	.align		4
.L_1925:
        /*0100*/ 	.byte	0x04, 0x1c
        /*0102*/ 	.short	(.L_1927 - .L_1926)


	//   ....[0]....
.L_1926:
        /*0104*/ 	.word	0x00000210


	//   ....[1]....
        /*0108*/ 	.word	0x00003790


	//----- nvinfo : EIATTR_MAX_THREADS
	.align		4
.L_1927:
        /*010c*/ 	.byte	0x04, 0x05
        /*010e*/ 	.short	(.L_1929 - .L_1928)
.L_1928:
        /*0110*/ 	.word	0x00000020
        /*0114*/ 	.word	0x00000001
        /*0118*/ 	.word	0x00000001


	//----- nvinfo : EIATTR_CRS_STACK_SIZE
	.align		4
.L_1929:
        /*011c*/ 	.byte	0x04, 0x1e
        /*011e*/ 	.short	(.L_1931 - .L_1930)
.L_1930:
        /*0120*/ 	.word	0x00000000
.L_1931:


//--------------------- .nv.info._Z25selective_scan_fwd_kernelI32Selective_Scan_fwd_kernel_traitsILi32ELi8ELi1ELb1ELb0ELb1ELb0EN3c108BFloat16ENS1_7complexIfEEEEv13SSMParamsBase --------------------------
	.section	.nv.info._Z25selective_scan_fwd_kernelI32Selective_Scan_fwd_kernel_traitsILi32ELi8ELi1ELb1ELb0ELb1ELb0EN3c108BFloat16ENS1_7complexIfEEEEv13SSMParamsBase,"",@"SHT_CUDA_INFO"
	.sectionflags	@""
	.align	4


	//----- nvinfo : EIATTR_CUDA_API_VERSION
	.align		4
        /*0000*/ 	.byte	0x04, 0x37
        /*0002*/ 	.short	(.L_1933 - .L_1932)
.L_1932:
        /*0004*/ 	.word	0x00000082


	//----- nvinfo : EIATTR_SW2861232_WAR
	.align		4
.L_1933:
        /*0008*/ 	.byte	0x01, 0x35
	.zero		2


	//----- nvinfo : EIATTR_PARAM_CBANK
	.align		4
        /*000c*/ 	.byte	0x04, 0x0a
        /*000e*/ 	.short	(.L_1935 - .L_1934)
	.align		4
.L_1934:
        /*0010*/ 	.word	index@(.nv.constant0._Z25selective_scan_fwd_kernelI32Selective_Scan_fwd_kernel_traitsILi32ELi8ELi1ELb1ELb0ELb1ELb0EN3c108BFloat16ENS1_7complexIfEEEEv13SSMParamsBase)
        /*0014*/ 	.short	0x0160
        /*0016*/ 	.short	0x0118


	//----- nvinfo : EIATTR_CBANK_PARAM_SIZE
	.align		4
.L_1935:
        /*0018*/ 	.byte	0x03, 0x19
        /*001a*/ 	.short	0x0118


	//----- nvinfo : EIATTR_KPARAM_INFO
	.align		4
        /*001c*/ 	.byte	0x04, 0x17
        /*001e*/ 	.short	(.L_1937 - .L_1936)
.L_1936:
        /*0020*/ 	.word	0x00000000
        /*0024*/ 	.short	0x0000
        /*0026*/ 	.short	0x0000
        /*0028*/ 	.byte	0x00, 0xf0, 0x61, 0x04


	//----- nvinfo : EIATTR_MAXREG_COUNT
	.align		4
.L_1937:
        /*002c*/ 	.byte	0x03, 0x1b
        /*002e*/ 	.short	0x00ff


	//----- nvinfo : EIATTR_NUM_BARRIERS
	.align		4
        /*0030*/ 	.byte	0x02, 0x4c
        /*0032*/ 	.byte	0x01
	.zero		1


	//----- nvinfo : EIATTR_MERCURY_ISA_VERSION
	.align		4
        /*0034*/ 	.byte	0x03, 0x5f
        /*0036*/ 	.short	0x0000


	//----- nvinfo : EIATTR_COOP_GROUP_MASK_REGIDS
	.align		4
        /*0038*/ 	.byte	0x04, 0x29
        /*003a*/ 	.short	(.L_1939 - .L_1938)


	//   ....[0]....
.L_1938:
        /*003c*/ 	.word	0xffffffff


	//   ....[1]....
        /*0040*/ 	.word	0xffffffff


	//   ....[2]....
        /*0044*/ 	.word	0xffffffff


	//   ....[3]....
        /*0048*/ 	.word	0xffffffff


	//   ....[4]....
        /*004c*/ 	.word	0xffffffff


	//   ....[5]....
        /*0050*/ 	.word	0xffffffff


	//   ....[6]....
        /*0054*/ 	.word	0xffffffff


	//   ....[7]....
        /*0058*/ 	.word	0xffffffff


	//   ....[8]....
        /*005c*/ 	.word	0xffffffff


	//   ....[9]....
        /*0060*/ 	.word	0xffffffff


	//   ....[10]....
        /*0064*/ 	.word	0xffffffff


	//   ....[11]....
        /*0068*/ 	.word	0xffffffff


	//   ....[12]....
        /*006c*/ 	.word	0xffffffff


	//   ....[13]....
        /*0070*/ 	.word	0xffffffff


	//   ....[14]....
        /*0074*/ 	.word	0xffffffff


	//   ....[15]....
        /*0078*/ 	.word	0xffffffff


	//   ....[16]....
        /*007c*/ 	.word	0xffffffff


	//   ....[17]....
        /*0080*/ 	.word	0xffffffff


	//   ....[18]....
        /*0084*/ 	.word	0xffffffff


	//   ....[19]....
        /*0088*/ 	.word	0xffffffff


	//   ....[20]....
        /*008c*/ 	.word	0xffffffff


	//   ....[21]....
        /*0090*/ 	.word	0xffffffff


	//   ....[22]....
        /*0094*/ 	.word	0xffffffff


	//   ....[23]....
        /*0098*/ 	.word	0xffffffff


	//----- nvinfo : EIATTR_COOP_GROUP_INSTR_OFFSETS
	.align		4
.L_1939:
        /*009c*/ 	.byte	0x04, 0x28
        /*009e*/ 	.short	(.L_1941 - .L_1940)


	//   ....[0]....
.L_1940:
        /*00a0*/ 	.word	0x00002470


	//   ....[1]....
        /*00a4*/ 	.word	0x000024a0


	//   ....[2]....
        /*00a8*/ 	.word	0x000024e0


	//   ....[3]....
        /*00ac*/ 	.word	0x000024f0


	//   ....[4]....
        /*00b0*/ 	.word	0x00002580


	//   ....[5]....
        /*00b4*/ 	.word	0x000025b0


	//   ....[6]....
        /*00b8*/ 	.word	0x000025e0


	//   ....[7]....
        /*00bc*/ 	.word	0x000025f0


	//   ....[8]....
        /*00c0*/ 	.word	0x00002690


	//   ....[9]....
        /*00c4*/ 	.word	0x000026b0


	//   ....[10]....
        /*00c8*/ 	.word	0x000026e0


	//   ....[11]....
        /*00cc*/ 	.word	0x000026f0


	//   ....[12]....
        /*00d0*/ 	.word	0x00002790


	//   ....[13]....
        /*00d4*/ 	.word	0x000027c0


	//   ....[14]....
        /*00d8*/ 	.word	0x000027e0


	//   ....[15]....
        /*00dc*/ 	.word	0x000027f0


	//   ....[16]....
        /*00e0*/ 	.word	0x00002880


	//   ....[17]....
        /*00e4*/ 	.word	0x000028c0


	//   ....[18]....
        /*00e8*/ 	.word	0x000028e0


	//   ....[19]....
        /*00ec*/ 	.word	0x00002900


	//   ....[20]....
        /*00f0*/ 	.word	0x00002a90


	//   ....[21]....
        /*00f4*/ 	.word	0x00002ab0


	//   ....[22]....
        /*00f8*/ 	.word	0x00002ac0


	//   ....[23]....
        /*00fc*/ 	.word	0x00002ad0


	//----- nvinfo : EIATTR_EXIT_INSTR_OFFSETS
	.align		4
.L_1941:
        /*0100*/ 	.byte	0x04, 0x1c
        /*0102*/ 	.short	(.L_1943 - .L_1942)


	//   ....[0]....
.L_1942:
        /*0104*/ 	.word	0x00000430


	//   ....[1]....
        /*0108*/ 	.word	0x000036e0


	//----- nvinfo : EIATTR_MAX_THREADS
	.align		4
.L_1943:
        /*010c*/ 	.byte	0x04, 0x05
        /*010e*/ 	.short	(.L_1945 - .L_1944)
.L_1944:
        /*0110*/ 	.word	0x00000020
        /*0114*/ 	.word	0x00000001
        /*0118*/ 	.word	0x00000001


	//----- nvinfo : EIATTR_CRS_STACK_SIZE
	.align		4
.L_1945:
        /*011c*/ 	.byte	0x04, 0x1e
        /*011e*/ 	.short	(.L_1947 - .L_1946)
.L_1946:
        /*0120*/ 	.word	0x00000000
.L_1947:


//--------------------- .nv.info._Z25selective_scan_fwd_kernelI32Selective_Scan_fwd_kernel_traitsILi32ELi8ELi1ELb1ELb0ELb1ELb1EN3c108BFloat16ENS1_7complexIfEEEEv13SSMParamsBase --------------------------
	.section	.nv.info._Z25selective_scan_fwd_kernelI32Selective_Scan_fwd_kernel_traitsILi32ELi8ELi1ELb1ELb0ELb1ELb1EN3c108BFloat16ENS1_7complexIfEEEEv13SSMParamsBase,"",@"SHT_CUDA_INFO"
	.sectionflags	@""
	.align	4


	//----- nvinfo : EIATTR_CUDA_API_VERSION
	.align		4
        /*0000*/ 	.byte	0x04, 0x37
        /*0002*/ 	.short	(.L_1949 - .L_1948)
.L_1948:
        /*0004*/ 	.word	0x00000082


	//----- nvinfo : EIATTR_SW2861232_WAR
	.align		4
.L_1949:
        /*0008*/ 	.byte	0x01, 0x35
	.zero		2


	//----- nvinfo : EIATTR_PARAM_CBANK
	.align		4
        /*000c*/ 	.byte	0x04, 0x0a
        /*000e*/ 	.short	(.L_1951 - .L_1950)
	.align		4
.L_1950:
        /*0010*/ 	.word	index@(.nv.constant0._Z25selective_scan_fwd_kernelI32Selective_Scan_fwd_kernel_traitsILi32ELi8ELi1ELb1ELb0ELb1ELb1EN3c108BFloat16ENS1_7complexIfEEEEv13SSMParamsBase)
        /*0014*/ 	.short	0x0160
        /*0016*/ 	.short	0x0118


	//----- nvinfo : EIATTR_CBANK_PARAM_SIZE
	.align		4
.L_1951:
        /*0018*/ 	.byte	0x03, 0x19
        /*001a*/ 	.short	0x0118


	//----- nvinfo : EIATTR_KPARAM_INFO
	.align		4
        /*001c*/ 	.byte	0x04, 0x17
        /*001e*/ 	.short	(.L_1953 - .L_1952)
.L_1952:
        /*0020*/ 	.word	0x00000000
        /*0024*/ 	.short	0x0000
        /*0026*/ 	.short	0x0000
        /*0028*/ 	.byte	0x00, 0xf0, 0x61, 0x04


	//----- nvinfo : EIATTR_MAXREG_COUNT
	.align		4
.L_1953:
        /*002c*/ 	.byte	0x03, 0x1b
        /*002e*/ 	.short	0x00ff


	//----- nvinfo : EIATTR_NUM_BARRIERS
	.align		4
        /*0030*/ 	.byte	0x02, 0x4c
        /*0032*/ 	.byte	0x01
	.zero		1


	//----- nvinfo : EIATTR_MERCURY_ISA_VERSION
	.align		4
        /*0034*/ 	.byte	0x03, 0x5f
        /*0036*/ 	.short	0x0000


	//----- nvinfo : EIATTR_COOP_GROUP_MASK_REGIDS
	.align		4
        /*0038*/ 	.byte	0x04, 0x29
        /*003a*/ 	.short	(.L_1955 - .L_1954)


	//   ....[0]....
.L_1954:
        /*003c*/ 	.word	0xffffffff


	//   ....[1]....
        /*0040*/ 	.word	0xffffffff


	//   ....[2]....
        /*0044*/ 	.word	0xffffffff


	//   ....[3]....
        /*0048*/ 	.word	0xffffffff


	//   ....[4]....
        /*004c*/ 	.word	0xffffffff


	//   ....[5]....
        /*0050*/ 	.word	0xffffffff


	//   ....[6]....
        /*0054*/ 	.word	0xffffffff


	//   ....[7]....
        /*0058*/ 	.word	0xffffffff


	//   ....[8]....
        /*005c*/ 	.word	0xffffffff


	//   ....[9]....
        /*0060*/ 	.word	0xffffffff


	//   ....[10]....
        /*0064*/ 	.word	0xffffffff


	//   ....[11]....
        /*0068*/ 	.word	0xffffffff


	//   ....[12]....
        /*006c*/ 	.word	0xffffffff


	//   ....[13]....
        /*0070*/ 	.word	0xffffffff


	//   ....[14]....
        /*0074*/ 	.word	0xffffffff


	//   ....[15]....
        /*0078*/ 	.word	0xffffffff


	//   ....[16]....
        /*007c*/ 	.word	0xffffffff


	//   ....[17]....
        /*0080*/ 	.word	0xffffffff


	//   ....[18]....
        /*0084*/ 	.word	0xffffffff


	//   ....[19]....
        /*0088*/ 	.word	0xffffffff


	//   ....[20]....
        /*008c*/ 	.word	0xffffffff


	//   ....[21]....
        /*0090*/ 	.word	0xffffffff


	//   ....[22]....
        /*0094*/ 	.word	0xffffffff


	//   ....[23]....
        /*0098*/ 	.word	0xffffffff


	//----- nvinfo : EIATTR_COOP_GROUP_INSTR_OFFSETS
	.align		4
.L_1955:
        /*009c*/ 	.byte	0x04, 0x28
        /*009e*/ 	.short	(.L_1957 - .L_1956)


	//   ....[0]....
.L_1956:
        /*00a0*/ 	.word	0x00002490


	//   ....[1]....
        /*00a4*/ 	.word	0x000024c0


	//   ....[2]....
        /*00a8*/ 	.word	0x00002510


	//   ....[3]....
        /*00ac*/ 	.word	0x00002520


	//   ....[4]....
        /*00b0*/ 	.word	0x000025b0


	//   ....[5]....
        /*00b4*/ 	.word	0x000025d0


	//   ....[6]....
        /*00b8*/ 	.word	0x00002610


	//   ....[7]....
        /*00bc*/ 	.word	0x00002620


	//   ....[8]....
        /*00c0*/ 	.word	0x000026b0


	//   ....[9]....
        /*00c4*/ 	.word	0x000026e0


	//   ....[10]....
        /*00c8*/ 	.word	0x00002710


	//   ....[11]....
        /*00cc*/ 	.word	0x00002720


	//   ....[12]....
        /*00d0*/ 	.word	0x000027c0


	//   ....[13]....
        /*00d4*/ 	.word	0x000027f0


	//   ....[14]....
        /*00d8*/ 	.word	0x00002810


	//   ....[15]....
        /*00dc*/ 	.word	0x00002820


	//   ....[16]....
        /*00e0*/ 	.word	0x000028b0


	//   ....[17]....
        /*00e4*/ 	.word	0x000028f0


	//   ....[18]....
        /*00e8*/ 	.word	0x00002910


	//   ....[19]....
        /*00ec*/ 	.word	0x00002930


	//   ....[20]....
        /*00f0*/ 	.word	0x00002ac0


	//   ....[21]....
        /*00f4*/ 	.word	0x00002ae0


	//   ....[22]....
        /*00f8*/ 	.word	0x00002af0


	//   ....[23]....
        /*00fc*/ 	.word	0x00002b00


	//----- nvinfo : EIATTR_EXIT_INSTR_OFFSETS
	.align		4
.L_1957:
        /*0100*/ 	.byte	0x04, 0x1c
        /*0102*/ 	.short	(.L_1959 - .L_1958)


	//   ....[0]....
.L_1958:
        /*0104*/ 	.word	0x00000420


	//   ....[1]....
        /*0108*/ 	.word	0x00003c70


	//----- nvinfo : EIATTR_MAX_THREADS
	.align		4
.L_1959:
        /*010c*/ 	.byte	0x04, 0x05
        /*010e*/ 	.short	(.L_1961 - .L_1960)
.L_1960:
        /*0110*/ 	.word	0x00000020
        /*0114*/ 	.word	0x00000001
        /*0118*/ 	.word	0x00000001


	//----- nvinfo : EIATTR_CRS_STACK_SIZE
	.align		4
.L_1961:
        /*011c*/ 	.byte	0x04, 0x1e
        /*011e*/ 	.short	(.L_1963 - .L_1962)
.L_1962:
        /*0120*/ 	.word	0x00000000
.L_1963:


//--------------------- .nv.info._Z25selective_scan_fwd_kernelI32Selective_Scan_fwd_kernel_traitsILi32ELi8ELi1ELb1ELb1ELb0ELb0EN3c108BFloat16ENS1_7complexIfEEEEv13SSMParamsBase --------------------------
	.section	.nv.info._Z25selective_scan_fwd_kernelI32Selective_Scan_fwd_kernel_traitsILi32ELi8ELi1ELb1ELb1ELb0ELb0EN3c108BFloat16ENS1_7complexIfEEEEv13SSMParamsBase,"",@"SHT_CUDA_INFO"
	.sectionflags	@""
	.align	4


	//----- nvinfo : EIATTR_CUDA_API_VERSION
	.align		4
        /*0000*/ 	.byte	0x04, 0x37
        /*0002*/ 	.short	(.L_1965 - .L_1964)
.L_1964:
        /*0004*/ 	.word	0x00000082


	//----- nvinfo : EIATTR_SW2861232_WAR
	.align		4
.L_1965:
        /*0008*/ 	.byte	0x01, 0x35
	.zero		2


	//----- nvinfo : EIATTR_PARAM_CBANK
	.align		4
        /*000c*/ 	.byte	0x04, 0x0a
        /*000e*/ 	.short	(.L_1967 - .L_1966)
	.align		4
.L_1966:
        /*0010*/ 	.word	index@(.nv.constant0._Z25selective_scan_fwd_kernelI32Selective_Scan_fwd_kernel_traitsILi32ELi8ELi1ELb1ELb1ELb0ELb0EN3c108BFloat16ENS1_7complexIfEEEEv13SSMParamsBase)
        /*0014*/ 	.short	0x0160
        /*0016*/ 	.short	0x0118


	//----- nvinfo : EIATTR_CBANK_PARAM_SIZE
	.align		4
.L_1967:
        /*0018*/ 	.byte	0x03, 0x19
        /*001a*/ 	.short	0x0118


	//----- nvinfo : EIATTR_KPARAM_INFO
	.align		4
        /*001c*/ 	.byte	0x04, 0x17
        /*001e*/ 	.short	(.L_1969 - .L_1968)
.L_1968:
        /*0020*/ 	.word	0x00000000
        /*0024*/ 	.short	0x0000
        /*0026*/ 	.short	0x0000
        /*0028*/ 	.byte	0x00, 0xf0, 0x61, 0x04


	//----- nvinfo : EIATTR_MAXREG_COUNT
	.align		4
.L_1969:
        /*002c*/ 	.byte	0x03, 0x1b
        /*002e*/ 	.short	0x00ff


	//----- nvinfo : EIATTR_NUM_BARRIERS
	.align		4
        /*0030*/ 	.byte	0x02, 0x4c
        /*0032*/ 	.byte	0x01
	.zero		1


	//----- nvinfo : EIATTR_MERCURY_ISA_VERSION
	.align		4
        /*0034*/ 	.byte	0x03, 0x5f
        /*0036*/ 	.short	0x0000


	//----- nvinfo : EIATTR_COOP_GROUP_MASK_REGIDS
	.align		4
        /*0038*/ 	.byte	0x04, 0x29
        /*003a*/ 	.short	(.L_1971 - .L_1970)


	//   ....[0]....
.L_1970:
        /*003c*/ 	.word	0xffffffff


	//   ....[1]....
        /*0040*/ 	.word	0xffffffff


	//   ....[2]....
        /*0044*/ 	.word	0xffffffff


	//   ....[3]....
        /*0048*/ 	.word	0xffffffff


	//   ....[4]....
        /*004c*/ 	.word	0xffffffff


	//   ....[5]....
        /*0050*/ 	.word	0xffffffff


	//   ....[6]....
        /*0054*/ 	.word	0xffffffff


	//   ....[7]....
        /*0058*/ 	.word	0xffffffff


	//   ....[8]....
        /*005c*/ 	.word	0xffffffff


	//   ....[9]....
        /*0060*/ 	.word	0xffffffff


	//   ....[10]....
        /*0064*/ 	.word	0xffffffff


	//   ....[11]....
        /*0068*/ 	.word	0xffffffff


	//   ....[12]....
        /*006c*/ 	.word	0xffffffff


	//   ....[13]....
        /*0070*/ 	.word	0xffffffff


	//   ....[14]....
        /*0074*/ 	.word	0xffffffff


	//   ....[15]....
        /*0078*/ 	.word	0xffffffff


	//   ....[16]....
        /*007c*/ 	.word	0xffffffff


	//   ....[17]....
        /*0080*/ 	.word	0xffffffff


	//   ....[18]....
        /*0084*/ 	.word	0xffffffff


	//   ....[19]....
        /*0088*/ 	.word	0xffffffff


	//   ....[20]....
        /*008c*/ 	.word	0xffffffff


	//   ....[21]....
        /*0090*/ 	.word	0xffffffff


	//   ....[22]....
        /*0094*/ 	.word	0xffffffff


	//   ....[23]....
        /*0098*/ 	.word	0xffffffff


	//----- nvinfo : EIATTR_COOP_GROUP_INSTR_OFFSETS
	.align		4
.L_1971:
        /*009c*/ 	.byte	0x04, 0x28
        /*009e*/ 	.short	(.L_1973 - .L_1972)


	//   ....[0]....
.L_1972:
        /*00a0*/ 	.word	0x000026b0


	//   ....[1]....
        /*00a4*/ 	.word	0x000026e0


	//   ....[2]....
        /*00a8*/ 	.word	0x00002750


	//   ....[3]....
        /*00ac*/ 	.word	0x00002770


	//   ....[4]....
        /*00b0*/ 	.word	0x00002830


	//   ....[5]....
        /*00b4*/ 	.word	0x00002850


	//   ....[6]....
        /*00b8*/ 	.word	0x000028a0


	//   ....[7]....
        /*00bc*/ 	.word	0x000028c0


	//   ....[8]....
        /*00c0*/ 	.word	0x00002940


	//   ....[9]....
        /*00c4*/ 	.word	0x00002960


	//   ....[10]....
        /*00c8*/ 	.word	0x000029a0


	//   ....[11]....
        /*00cc*/ 	.word	0x000029c0


	//   ....[12]....
        /*00d0*/ 	.word	0x00002a40


	//   ....[13]....
        /*00d4*/ 	.word	0x00002a70


	//   ....[14]....
        /*00d8*/ 	.word	0x00002aa0


	//   ....[15]....
        /*00dc*/ 	.word	0x00002ac0


	//   ....[16]....
        /*00e0*/ 	.word	0x00002bb0


	//   ....[17]....
        /*00e4*/ 	.word	0x00002be0


	//   ....[18]....
        /*00e8*/ 	.word	0x00002bf0


	//   ....[19]....
        /*00ec*/ 	.word	0x00002c00


	//   ....[20]....
        /*00f0*/ 	.word	0x00002ce0


	//   ....[21]....
        /*00f4*/ 	.word	0x00002d20


	//   ....[22]....
        /*00f8*/ 	.word	0x00002d30


	//   ....[23]....
        /*00fc*/ 	.word	0x00002d40


	//----- nvinfo : EIATTR_EXIT_INSTR_OFFSETS
	.align		4
.L_1973:
        /*0100*/ 	.byte	0x04, 0x1c
        /*0102*/ 	.short	(.L_1975 - .L_1974)


	//   ....[0]....
.L_1974:
        /*0104*/ 	.word	0x00000420


	//   ....[1]....
        /*0108*/ 	.word	0x00003670


	//----- nvinfo : EIATTR_MAX_THREADS
	.align		4
.L_1975:
        /*010c*/ 	.byte	0x04, 0x05
        /*010e*/ 	.short	(.L_1977 - .L_1976)
.L_1976:
        /*0110*/ 	.word	0x00000020
        /*0114*/ 	.word	0x00000001
        /*0118*/ 	.word	0x00000001


	//----- nvinfo : EIATTR_CRS_STACK_SIZE
	.align		4
.L_1977:
        /*011c*/ 	.byte	0x04, 0x1e
        /*011e*/ 	.short	(.L_1979 - .L_1978)
.L_1978:
        /*0120*/ 	.word	0x00000000
.L_1979:


//--------------------- .nv.info._Z25selective_scan_fwd_kernelI32Selective_Scan_fwd_kernel_traitsILi32ELi8ELi1ELb1ELb1ELb0ELb1EN3c108BFloat16ENS1_7complexIfEEEEv13SSMParamsBase --------------------------
	.section	.nv.info._Z25selective_scan_fwd_kernelI32Selective_Scan_fwd_kernel_traitsILi32ELi8ELi1ELb1ELb1ELb0ELb1EN3c108BFloat16ENS1_7complexIfEEEEv13SSMParamsBase,"",@"SHT_CUDA_INFO"
	.sectionflags	@""
	.align	4


	//----- nvinfo : EIATTR_CUDA_API_VERSION
	.align		4
        /*0000*/ 	.byte	0x04, 0x37
        /*0002*/ 	.short	(.L_1981 - .L_1980)
.L_1980:
        /*0004*/ 	.word	0x00000082


	//----- nvinfo : EIATTR_SW2861232_WAR
	.align		4
.L_1981:
        /*0008*/ 	.byte	0x01, 0x35
	.zero		2


	//----- nvinfo : EIATTR_PARAM_CBANK
	.align		4
        /*000c*/ 	.byte	0x04, 0x0a
        /*000e*/ 	.short	(.L_1983 - .L_1982)
	.align		4
.L_1982:
        /*0010*/ 	.word	index@(.nv.constant0._Z25selective_scan_fwd_kernelI32Selective_Scan_fwd_kernel_traitsILi32ELi8ELi1ELb1ELb1ELb0ELb1EN3c108BFloat16ENS1_7complexIfEEEEv13SSMParamsBase)
        /*0014*/ 	.short	0x0160
        /*0016*/ 	.short	0x0118


	//----- nvinfo : EIATTR_CBANK_PARAM_SIZE
	.align		4
.L_1983:
        /*0018*/ 	.byte	0x03, 0x19
        /*001a*/ 	.short	0x0118


	//----- nvinfo : EIATTR_KPARAM_INFO
	.align		4
        /*001c*/ 	.byte	0x04, 0x17
        /*001e*/ 	.short	(.L_1985 - .L_1984)
.L_1984:
        /*0020*/ 	.word	0x00000000
        /*0024*/ 	.short	0x0000
        /*0026*/ 	.short	0x0000
        /*0028*/ 	.byte	0x00, 0xf0, 0x61, 0x04


	//----- nvinfo : EIATTR_MAXREG_COUNT
	.align		4
.L_1985:
        /*002c*/ 	.byte	0x03, 0x1b
        /*002e*/ 	.short	0x00ff


	//----- nvinfo : EIATTR_NUM_BARRIERS
	.align		4
        /*0030*/ 	.byte	0x02, 0x4c
        /*0032*/ 	.byte	0x01
	.zero		1


	//----- nvinfo : EIATTR_MERCURY_ISA_VERSION
	.align		4
        /*0034*/ 	.byte	0x03, 0x5f
        /*0036*/ 	.short	0x0000


	//----- nvinfo : EIATTR_COOP_GROUP_MASK_REGIDS
	.align		4
        /*0038*/ 	.byte	0x04, 0x29
        /*003a*/ 	.short	(.L_1987 - .L_1986)


	//   ....[0]....
.L_1986:
        /*003c*/ 	.word	0xffffffff


	//   ....[1]....
        /*0040*/ 	.word	0xffffffff


	//   ....[2]....
        /*0044*/ 	.word	0xffffffff


	//   ....[3]....
        /*0048*/ 	.word	0xffffffff


	//   ....[4]....
        /*004c*/ 	.word	0xffffffff


	//   ....[5]....
        /*0050*/ 	.word	0xffffffff


	//   ....[6]....
        /*0054*/ 	.word	0xffffffff


	//   ....[7]....
        /*0058*/ 	.word	0xffffffff


	//   ....[8]....
        /*005c*/ 	.word	0xffffffff


	//   ....[9]....
        /*0060*/ 	.word	0xffffffff


	//   ....[10]....
        /*0064*/ 	.word	0xffffffff


	//   ....[11]....
        /*0068*/ 	.word	0xffffffff


	//   ....[12]....
        /*006c*/ 	.word	0xffffffff


	//   ....[13]....
        /*0070*/ 	.word	0xffffffff


	//   ....[14]....
        /*0074*/ 	.word	0xffffffff


	//   ....[15]....
        /*0078*/ 	.word	0xffffffff


	//   ....[16]....
        /*007c*/ 	.word	0xffffffff


	//   ....[17]....
        /*0080*/ 	.word	0xffffffff


	//   ....[18]....
        /*0084*/ 	.word	0xffffffff


	//   ....[19]....
        /*0088*/ 	.word	0xffffffff


	//   ....[20]....
        /*008c*/ 	.word	0xffffffff


	//   ....[21]....
        /*0090*/ 	.word	0xffffffff


	//   ....[22]....
        /*0094*/ 	.word	0xffffffff


	//   ....[23]....
        /*0098*/ 	.word	0xffffffff


	//----- nvinfo : EIATTR_COOP_GROUP_INSTR_OFFSETS
	.align		4
.L_1987:
        /*009c*/ 	.byte	0x04, 0x28
        /*009e*/ 	.short	(.L_1989 - .L_1988)


	//   ....[0]....
.L_1988:
        /*00a0*/ 	.word	0x000026b0


	//   ....[1]....
        /*00a4*/ 	.word	0x000026e0


	//   ....[2]....
        /*00a8*/ 	.word	0x00002750


	//   ....[3]....
        /*00ac*/ 	.word	0x00002770


	//   ....[4]....
        /*00b0*/ 	.word	0x00002830


	//   ....[5]....
        /*00b4*/ 	.word	0x00002850


	//   ....[6]....
        /*00b8*/ 	.word	0x000028a0


	//   ....[7]....
        /*00bc*/ 	.word	0x000028c0


	//   ....[8]....
        /*00c0*/ 	.word	0x00002940


	//   ....[9]....
        /*00c4*/ 	.word	0x00002960


	//   ....[10]....
        /*00c8*/ 	.word	0x000029a0


	//   ....[11]....
        /*00cc*/ 	.word	0x000029c0


	//   ....[12]....
        /*00d0*/ 	.word	0x00002a40


	//   ....[13]....
        /*00d4*/ 	.word	0x00002a70


	//   ....[14]....
        /*00d8*/ 	.word	0x00002aa0


	//   ....[15]....
        /*00dc*/ 	.word	0x00002ac0


	//   ....[16]....
        /*00e0*/ 	.word	0x00002bb0


	//   ....[17]....
        /*00e4*/ 	.word	0x00002be0


	//   ....[18]....
        /*00e8*/ 	.word	0x00002bf0


	//   ....[19]....
        /*00ec*/ 	.word	0x00002c00


	//   ....[20]....
        /*00f0*/ 	.word	0x00002ce0


	//   ....[21]....
        /*00f4*/ 	.word	0x00002d20


	//   ....[22]....
        /*00f8*/ 	.word	0x00002d30


	//   ....[23]....
        /*00fc*/ 	.word	0x00002d40


	//----- nvinfo : EIATTR_EXIT_INSTR_OFFSETS
	.align		4
.L_1989:
        /*0100*/ 	.byte	0x04, 0x1c
        /*0102*/ 	.short	(.L_1991 - .L_1990)


	//   ....[0]....
.L_1990:
        /*0104*/ 	.word	0x00000420


	//   ....[1]....
        /*0108*/ 	.word	0x00003bd0


	//----- nvinfo : EIATTR_MAX_THREADS
	.align		4
.L_1991:
        /*010c*/ 	.byte	0x04, 0x05
        /*010e*/ 	.short	(.L_1993 - .L_1992)
.L_1992:
        /*0110*/ 	.word	0x00000020
        /*0114*/ 	.word	0x00000001
        /*0118*/ 	.word	0x00000001


	//----- nvinfo : EIATTR_CRS_STACK_SIZE
	.align		4
.L_1993:
        /*011c*/ 	.byte	0x04, 0x1e
        /*011e*/ 	.short	(.L_1995 - .L_1994)
.L_1994:
        /*0120*/ 	.word	0x00000000
.L_1995:


//--------------------- .nv.info._Z25selective_scan_fwd_kernelI32Selective_Scan_fwd_kernel_traitsILi32ELi8ELi1ELb1ELb1ELb1ELb0EN3c108BFloat16ENS1_7complexIfEEEEv13SSMParamsBase --------------------------
	.section	.nv.info._Z25selective_scan_fwd_kernelI32Selective_Scan_fwd_kernel_traitsILi32ELi8ELi1ELb1ELb1ELb1ELb0EN3c108BFloat16ENS1_7complexIfEEEEv13SSMParamsBase,"",@"SHT_CUDA_INFO"
	.sectionflags	@""
	.align	4


	//----- nvinfo : EIATTR_CUDA_API_VERSION
	.align		4
        /*0000*/ 	.byte	0x04, 0x37
        /*0002*/ 	.short	(.L_1997 - .L_1996)
.L_1996:
        /*0004*/ 	.word	0x00000082


	//----- nvinfo : EIATTR_SW2861232_WAR
	.align		4
.L_1997:
        /*0008*/ 	.byte	0x01, 0x35
	.zero		2


	//----- nvinfo : EIATTR_PARAM_CBANK
	.align		4
        /*000c*/ 	.byte	0x04, 0x0a
        /*000e*/ 	.short	(.L_1999 - .L_1998)
	.align		4
.L_1998:
        /*0010*/ 	.word	index@(.nv.constant0._Z25selective_scan_fwd_kernelI32Selective_Scan_fwd_kernel_traitsILi32ELi8ELi1ELb1ELb1ELb1ELb0EN3c108BFloat16ENS1_7complexIfEEEEv13SSMParamsBase)
        /*0014*/ 	.short	0x0160
        /*0016*/ 	.short	0x0118


	//----- nvinfo : EIATTR_CBANK_PARAM_SIZE
	.align		4
.L_1999:
        /*0018*/ 	.byte	0x03, 0x19
        /*001a*/ 	.short	0x0118


	//----- nvinfo : EIATTR_KPARAM_INFO
	.align		4
        /*001c*/ 	.byte	0x04, 0x17
        /*001e*/ 	.short	(.L_2001 - .L_2000)
.L_2000:
        /*0020*/ 	.word	0x00000000
        /*0024*/ 	.short	0x0000
        /*0026*/ 	.short	0x0000
        /*0028*/ 	.byte	0x00, 0xf0, 0x61, 0x04


	//----- nvinfo : EIATTR_MAXREG_COUNT
	.align		4
.L_2001:
        /*002c*/ 	.byte	0x03, 0x1b
        /*002e*/ 	.short	0x00ff


	//----- nvinfo : EIATTR_NUM_BARRIERS
	.align		4
        /*0030*/ 	.byte	0x02, 0x4c
        /*0032*/ 	.byte	0x01
	.zero		1


	//----- nvinfo : EIATTR_MERCURY_ISA_VERSION
	.align		4
        /*0034*/ 	.byte	0x03, 0x5f
        /*0036*/ 	.short	0x0000


	//----- nvinfo : EIATTR_COOP_GROUP_MASK_REGIDS
	.align		4
        /*0038*/ 	.byte	0x04, 0x29
        /*003a*/ 	.short	(.L_2003 - .L_2002)


	//   ....[0]....
.L_2002:
        /*003c*/ 	.word	0xffffffff


	//   ....[1]....
        /*0040*/ 	.word	0xffffffff


	//   ....[2]....
        /*0044*/ 	.word	0xffffffff


	//   ....[3]....
        /*0048*/ 	.word	0xffffffff


	//   ....[4]....
        /*004c*/ 	.word	0xffffffff


	//   ....[5]....
        /*0050*/ 	.word	0xffffffff


	//   ....[6]....
        /*0054*/ 	.word	0xffffffff


	//   ....[7]....
        /*0058*/ 	.word	0xffffffff


	//   ....[8]....
        /*005c*/ 	.word	0xffffffff


	//   ....[9]....
        /*0060*/ 	.word	0xffffffff


	//   ....[10]....
        /*0064*/ 	.word	0xffffffff


	//   ....[11]....
        /*0068*/ 	.word	0xffffffff


	//   ....[12]....
        /*006c*/ 	.word	0xffffffff


	//   ....[13]....
        /*0070*/ 	.word	0xffffffff


	//   ....[14]....
        /*0074*/ 	.word	0xffffffff


	//   ....[15]....
        /*0078*/ 	.word	0xffffffff


	//   ....[16]....
        /*007c*/ 	.word	0xffffffff


	//   ....[17]....
        /*0080*/ 	.word	0xffffffff


	//   ....[18]....
        /*0084*/ 	.word	0xffffffff


	//   ....[19]....
        /*0088*/ 	.word	0xffffffff


	//   ....[20]....
        /*008c*/ 	.word	0xffffffff


	//   ....[21]....
        /*0090*/ 	.word	0xffffffff


	//   ....[22]....
        /*0094*/ 	.word	0xffffffff


	//   ....[23]....
        /*0098*/ 	.word	0xffffffff


	//----- nvinfo : EIATTR_COOP_GROUP_INSTR_OFFSETS
	.align		4
.L_2003:
        /*009c*/ 	.byte	0x04, 0x28
        /*009e*/ 	.short	(.L_2005 - .L_2004)


	//   ....[0]....
.L_2004:
        /*00a0*/ 	.word	0x000026d0


	//   ....[1]....
        /*00a4*/ 	.word	0x00002700


	//   ....[2]....
        /*00a8*/ 	.word	0x00002770


	//   ....[3]....
        /*00ac*/ 	.word	0x00002780


	//   ....[4]....
        /*00b0*/ 	.word	0x000027f0


	//   ....[5]....
        /*00b4*/ 	.word	0x00002810


	//   ....[6]....
        /*00b8*/ 	.word	0x00002860


	//   ....[7]....
        /*00bc*/ 	.word	0x00002870


	//   ....[8]....
        /*00c0*/ 	.word	0x00002900


	//   ....[9]....
        /*00c4*/ 	.word	0x00002920


	//   ....[10]....
        /*00c8*/ 	.word	0x00002960


	//   ....[11]....
        /*00cc*/ 	.word	0x00002970


	//   ....[12]....
        /*00d0*/ 	.word	0x00002a10


	//   ....[13]....
        /*00d4*/ 	.word	0x00002a40


	//   ....[14]....
        /*00d8*/ 	.word	0x00002a60


	//   ....[15]....
        /*00dc*/ 	.word	0x00002a70


	//   ....[16]....
        /*00e0*/ 	.word	0x00002b00


	//   ....[17]....
        /*00e4*/ 	.word	0x00002b40


	//   ....[18]....
        /*00e8*/ 	.word	0x00002b60


	//   ....[19]....
        /*00ec*/ 	.word	0x00002b80


	//   ....[20]....
        /*00f0*/ 	.word	0x00002d10


	//   ....[21]....
        /*00f4*/ 	.word	0x00002d30


	//   ....[22]....
        /*00f8*/ 	.word	0x00002d40


	//   ....[23]....
        /*00fc*/ 	.word	0x00002d50


	//----- nvinfo : EIATTR_EXIT_INSTR_OFFSETS
	.align		4
.L_2005:
        /*0100*/ 	.byte	0x04, 0x1c
        /*0102*/ 	.short	(.L_2007 - .L_2006)


	//   ....[0]....
.L_2006:
        /*0104*/ 	.word	0x000004a0


	//   ....[1]....
        /*0108*/ 	.word	0x00003780


	//----- nvinfo : EIATTR_MAX_THREADS
	.align		4
.L_2007:
        /*010c*/ 	.byte	0x04, 0x05
        /*010e*/ 	.short	(.L_2009 - .L_2008)
.L_2008:
        /*0110*/ 	.word	0x00000020
        /*0114*/ 	.word	0x00000001
        /*0118*/ 	.word	0x00000001


	//----- nvinfo : EIATTR_CRS_STACK_SIZE
	.align		4
.L_2009:
        /*011c*/ 	.byte	0x04, 0x1e
        /*011e*/ 	.short	(.L_2011 - .L_2010)
.L_2010:
        /*0120*/ 	.word	0x00000000
.L_2011:


//--------------------- .nv.info._Z25selective_scan_fwd_kernelI32Selective_Scan_fwd_kernel_traitsILi32ELi8ELi1ELb1ELb1ELb1ELb1EN3c108BFloat16ENS1_7complexIfEEEEv13SSMParamsBase --------------------------
	.section	.nv.info._Z25selective_scan_fwd_kernelI32Selective_Scan_fwd_kernel_traitsILi32ELi8ELi1ELb1ELb1ELb1ELb1EN3c108BFloat16ENS1_7complexIfEEEEv13SSMParamsBase,"",@"SHT_CUDA_INFO"
	.sectionflags	@""
	.align	4


	//----- nvinfo : EIATTR_CUDA_API_VERSION
	.align		4
        /*0000*/ 	.byte	0x04, 0x37
        /*0002*/ 	.short	(.L_2013 - .L_2012)
.L_2012:
        /*0004*/ 	.word	0x00000082


	//----- nvinfo : EIATTR_SW2861232_WAR
	.align		4
.L_2013:
        /*0008*/ 	.byte	0x01, 0x35
	.zero		2


	//----- nvinfo : EIATTR_PARAM_CBANK
	.align		4
        /*000c*/ 	.byte	0x04, 0x0a
        /*000e*/ 	.short	(.L_2015 - .L_2014)
	.align		4
.L_2014:
        /*0010*/ 	.word	index@(.nv.constant0._Z25selective_scan_fwd_kernelI32Selective_Scan_fwd_kernel_traitsILi32ELi8ELi1ELb1ELb1ELb1ELb1EN3c108BFloat16ENS1_7complexIfEEEEv13SSMParamsBase)
        /*0014*/ 	.short	0x0160
        /*0016*/ 	.short	0x0118


	//----- nvinfo : EIATTR_CBANK_PARAM_SIZE
	.align		4
.L_2015:
        /*0018*/ 	.byte	0x03, 0x19
        /*001a*/ 	.short	0x0118


	//----- nvinfo : EIATTR_KPARAM_INFO
	.align		4
        /*001c*/ 	.byte	0x04, 0x17
        /*001e*/ 	.short	(.L_2017 - .L_2016)
.L_2016:
        /*0020*/ 	.word	0x00000000
        /*0024*/ 	.short	0x0000
        /*0026*/ 	.short	0x0000
        /*0028*/ 	.byte	0x00, 0xf0, 0x61, 0x04


	//----- nvinfo : EIATTR_MAXREG_COUNT
	.align		4
.L_2017:
        /*002c*/ 	.byte	0x03, 0x1b
        /*002e*/ 	.short	0x00ff


	//----- nvinfo : EIATTR_NUM_BARRIERS
	.align		4
        /*0030*/ 	.byte	0x02, 0x4c
        /*0032*/ 	.byte	0x01
	.zero		1


	//----- nvinfo : EIATTR_MERCURY_ISA_VERSION
	.align		4
        /*0034*/ 	.byte	0x03, 0x5f
        /*0036*/ 	.short	0x0000


	//----- nvinfo : EIATTR_COOP_GROUP_MASK_REGIDS
	.align		4
        /*0038*/ 	.byte	0x04, 0x29
        /*003a*/ 	.short	(.L_2019 - .L_2018)


	//   ....[0]....
.L_2018:
        /*003c*/ 	.word	0xffffffff


	//   ....[1]....
        /*0040*/ 	.word	0xffffffff


	//   ....[2]....
        /*0044*/ 	.word	0xffffffff


	//   ....[3]....
        /*0048*/ 	.word	0xffffffff


	//   ....[4]....
        /*004c*/ 	.word	0xffffffff


	//   ....[5]....
        /*0050*/ 	.word	0xffffffff


	//   ....[6]....
        /*0054*/ 	.word	0xffffffff


	//   ....[7]....
        /*0058*/ 	.word	0xffffffff


	//   ....[8]....
        /*005c*/ 	.word	0xffffffff


	//   ....[9]....
        /*0060*/ 	.word	0xffffffff


	//   ....[10]....
        /*0064*/ 	.word	0xffffffff


	//   ....[11]....
        /*0068*/ 	.word	0xffffffff


	//   ....[12]....
        /*006c*/ 	.word	0xffffffff


	//   ....[13]....
        /*0070*/ 	.word	0xffffffff


	//   ....[14]....
        /*0074*/ 	.word	0xffffffff


	//   ....[15]....
        /*0078*/ 	.word	0xffffffff


	//   ....[16]....
        /*007c*/ 	.word	0xffffffff


	//   ....[17]....
        /*0080*/ 	.word	0xffffffff


	//   ....[18]....
        /*0084*/ 	.word	0xffffffff


	//   ....[19]....
        /*0088*/ 	.word	0xffffffff


	//   ....[20]....
        /*008c*/ 	.word	0xffffffff


	//   ....[21]....
        /*0090*/ 	.word	0xffffffff


	//   ....[22]....
        /*0094*/ 	.word	0xffffffff


	//   ....[23]....
        /*0098*/ 	.word	0xffffffff


	//----- nvinfo : EIATTR_COOP_GROUP_INSTR_OFFSETS
	.align		4
.L_2019:
        /*009c*/ 	.byte	0x04, 0x28
        /*009e*/ 	.short	(.L_2021 - .L_2020)


	//   ....[0]....
.L_2020:
        /*00a0*/ 	.word	0x000026d0


	//   ....[1]....
        /*00a4*/ 	.word	0x00002700


	//   ....[2]....
        /*00a8*/ 	.word	0x00002770


	//   ....[3]....
        /*00ac*/ 	.word	0x00002780


	//   ....[4]....
        /*00b0*/ 	.word	0x000027f0


	//   ....[5]....
        /*00b4*/ 	.word	0x00002810


	//   ....[6]....
        /*00b8*/ 	.word	0x00002860


	//   ....[7]....
        /*00bc*/ 	.word	0x00002870


	//   ....[8]....
        /*00c0*/ 	.word	0x00002900


	//   ....[9]....
        /*00c4*/ 	.word	0x00002920


	//   ....[10]....
        /*00c8*/ 	.word	0x00002960


	//   ....[11]....
        /*00cc*/ 	.word	0x00002970


	//   ....[12]....
        /*00d0*/ 	.word	0x00002a10


	//   ....[13]....
        /*00d4*/ 	.word	0x00002a40


	//   ....[14]....
        /*00d8*/ 	.word	0x00002a60


	//   ....[15]....
        /*00dc*/ 	.word	0x00002a70


	//   ....[16]....
        /*00e0*/ 	.word	0x00002b00


	//   ....[17]....
        /*00e4*/ 	.word	0x00002b40


	//   ....[18]....
        /*00e8*/ 	.word	0x00002b60


	//   ....[19]....
        /*00ec*/ 	.word	0x00002b80


	//   ....[20]....
        /*00f0*/ 	.word	0x00002d10


	//   ....[21]....
        /*00f4*/ 	.word	0x00002d30


	//   ....[22]....
        /*00f8*/ 	.word	0x00002d40


	//   ....[23]....
        /*00fc*/ 	.word	0x00002d50


	//----- nvinfo : EIATTR_EXIT_INSTR_OFFSETS
	.align		4
.L_2021:
        /*0100*/ 	.byte	0x04, 0x1c
        /*0102*/ 	.short	(.L_2023 - .L_2022)


	//   ....[0]....
.L_2022:
        /*0104*/ 	.word	0x000004a0


	//   ....[1]....
        /*0108*/ 	.word	0x00003ce0


	//----- nvinfo : EIATTR_MAX_THREADS
	.align		4
.L_2023:
        /*010c*/ 	.byte	0x04, 0x05
        /*010e*/ 	.short	(.L_2025 - .L_2024)
.L_2024:
        /*0110*/ 	.word	0x00000020
        /*0114*/ 	.word	0x00000001
        /*0118*/ 	.word	0x00000001


	//----- nvinfo : EIATTR_CRS_STACK_SIZE
	.align		4
.L_2025:
        /*011c*/ 	.byte	0x04, 0x1e
        /*011e*/ 	.short	(.L_2027 - .L_2026)
.L_2026:
        /*0120*/ 	.word	0x00000000
.L_2027:


//--------------------- .nv.info._Z25selective_scan_fwd_kernelI32Selective_Scan_fwd_kernel_traitsILi32ELi4ELi1ELb0ELb0ELb0ELb0EN3c108BFloat16ENS1_7complexIfEEEEv13SSMParamsBase --------------------------
	.section	.nv.info._Z25selective_scan_fwd_kernelI32Selective_Scan_fwd_kernel_traitsILi32ELi4ELi1ELb0ELb0ELb0ELb0EN3c108BFloat16ENS1_7complexIfEEEEv13SSMParamsBase,"",@"SHT_CUDA_INFO"
	.sectionflags	@""
	.align	4


	//----- nvinfo : EIATTR_CUDA_API_VERSION
	.align		4
        /*0000*/ 	.byte	0x04, 0x37
        /*0002*/ 	.short	(.L_2029 - .L_2028)
.L_2028:
        /*0004*/ 	.word	0x00000082


	//----- nvinfo : EIATTR_SW2861232_WAR
	.align		4
.L_2029:
        /*0008*/ 	.byte	0x01, 0x35
	.zero		2


	//----- nvinfo : EIATTR_PARAM_CBANK
	.align		4
        /*000c*/ 	.byte	0x04, 0x0a
        /*000e*/ 	.short	(.L_2031 - .L_2030)
	.align		4
.L_2030:
        /*0010*/ 	.word	index@(.nv.constant0._Z25selective_scan_fwd_kernelI32Selective_Scan_fwd_kernel_traitsILi32ELi4ELi1ELb0ELb0ELb0ELb0EN3c108BFloat16ENS1_7complexIfEEEEv13SSMParamsBase)
        /*0014*/ 	.short	0x0160
        /*0016*/ 	.short	0x0118


	//----- nvinfo : EIATTR_CBANK_PARAM_SIZE
	.align		4
.L_2031:
        /*0018*/ 	.byte	0x03, 0x19
        /*001a*/ 	.short	0x0118


	//----- nvinfo : EIATTR_KPARAM_INFO
	.align		4
        /*001c*/ 	.byte	0x04, 0x17
        /*001e*/ 	.short	(.L_2033 - .L_2032)
.L_2032:
        /*0020*/ 	.word	0x00000000
        /*0024*/ 	.short	0x0000
        /*0026*/ 	.short	0x0000
        /*0028*/ 	.byte	0x00, 0xf0, 0x61, 0x04


	//----- nvinfo : EIATTR_MAXREG_COUNT
	.align		4
.L_2033:
        /*002c*/ 	.byte	0x03, 0x1b
        /*002e*/ 	.short	0x00ff


	//----- nvinfo : EIATTR_NUM_BARRIERS
	.align		4
        /*0030*/ 	.byte	0x02, 0x4c
        /*0032*/ 	.byte	0x01
	.zero		1


	//----- nvinfo : EIATTR_MERCURY_ISA_VERSION
	.align		4
        /*0034*/ 	.byte	0x03, 0x5f
        /*0036*/ 	.short	0x0000


	//----- nvinfo : EIATTR_COOP_GROUP_MASK_REGIDS
	.align		4
        /*0038*/ 	.byte	0x04, 0x29
        /*003a*/ 	.short	(.L_2035 - .L_2034)


	//   ....[0]....
.L_2034:
        /*003c*/ 	.word	0xffffffff


	//   ....[1]....
        /*0040*/ 	.word	0xffffffff


	//   ....[2]....
        /*0044*/ 	.word	0xffffffff


	//   ....[3]....
        /*0048*/ 	.word	0xffffffff


	//   ....[4]....
        /*004c*/ 	.word	0xffffffff


	//   ....[5]....
        /*0050*/ 	.word	0xffffffff


	//   ....[6]....
        /*0054*/ 	.word	0xffffffff


	//   ....[7]....
        /*0058*/ 	.word	0xffffffff


	//   ....[8]....
        /*005c*/ 	.word	0xffffffff


	//   ....[9]....
        /*0060*/ 	.word	0xffffffff


	//   ....[10]....
        /*0064*/ 	.word	0xffffffff


	//   ....[11]....
        /*0068*/ 	.word	0xffffffff


	//   ....[12]....
        /*006c*/ 	.word	0xffffffff


	//   ....[13]....
        /*0070*/ 	.word	0xffffffff


	//   ....[14]....
        /*0074*/ 	.word	0xffffffff


	//   ....[15]....
        /*0078*/ 	.word	0xffffffff


	//   ....[16]....
        /*007c*/ 	.word	0xffffffff


	//   ....[17]....
        /*0080*/ 	.word	0xffffffff


	//   ....[18]....
        /*0084*/ 	.word	0xffffffff


	//   ....[19]....
        /*0088*/ 	.word	0xffffffff


	//   ....[20]....
        /*008c*/ 	.word	0xffffffff


	//   ....[21]....
        /*0090*/ 	.word	0xffffffff


	//   ....[22]....
        /*0094*/ 	.word	0xffffffff


	//   ....[23]....
        /*0098*/ 	.word	0xffffffff


	//   ....[24]....
        /*009c*/ 	.word	0xffffffff


	//   ....[25]....
        /*00a0*/ 	.word	0xffffffff


	//   ....[26]....
        /*00a4*/ 	.word	0xffffffff


	//----- nvinfo : EIATTR_COOP_GROUP_INSTR_OFFSETS
	.align		4
.L_2035:
        /*00a8*/ 	.byte	0x04, 0x28
        /*00aa*/ 	.short	(.L_2037 - .L_2036)


	//   ....[0]....
.L_2036:
        /*00ac*/ 	.word	0x00000540


	//   ....[1]....
        /*00b0*/ 	.word	0x000006a0


	//   ....[2]....
        /*00b4*/ 	.word	0x00001860


	//   ....[3]....
        /*00b8*/ 	.word	0x00001890


	//   ....[4]....
        /*00bc*/ 	.word	0x000018d0


	//   ....[5]....
        /*00c0*/ 	.word	0x000018e0


	//   ....[6]....
        /*00c4*/ 	.word	0x00001960


	//   ....[7]....
        /*00c8*/ 	.word	0x00001990


	//   ....[8]....
        /*00cc*/ 	.word	0x000019c0


	//   ....[9]....
        /*00d0*/ 	.word	0x000019e0


	//   ....[10]....
        /*00d4*/ 	.word	0x00001a70


	//   ....[11]....
        /*00d8*/ 	.word	0x00001a90


	//   ....[12]....
        /*00dc*/ 	.word	0x00001ad0


	//   ....[13]....
        /*00e0*/ 	.word	0x00001ae0


	//   ....[14]....
        /*00e4*/ 	.word	0x00001b60


	//   ....[15]....
        /*00e8*/ 	.word	0x00001b90


	//   ....[16]....
        /*00ec*/ 	.word	0x00001bc0


	//   ....[17]....
        /*00f0*/ 	.word	0x00001bf0


	//   ....[18]....
        /*00f4*/ 	.word	0x00001ca0


	//   ....[19]....
        /*00f8*/ 	.word	0x00001ce0


	//   ....[20]....
        /*00fc*/ 	.word	0x00001d00


	//   ....[21]....
        /*0100*/ 	.word	0x00001d10


	//   ....[22]....
        /*0104*/ 	.word	0x00001de0


	//   ....[23]....
        /*0108*/ 	.word	0x00001e10


	//   ....[24]....
        /*010c*/ 	.word	0x00001e20


	//   ....[25]....
        /*0110*/ 	.word	0x00001e30


	//   ....[26]....
        /*0114*/ 	.word	0x00002460


	//----- nvinfo : EIATTR_EXIT_INSTR_OFFSETS
	.align		4
.L_2037:
        /*0118*/ 	.byte	0x04, 0x1c
        /*011a*/ 	.short	(.L_2039 - .L_2038)


	//   ....[0]....
.L_2038:
        /*011c*/ 	.word	0x00000120


	//   ....[1]....
        /*0120*/ 	.word	0x00002790


	//----- nvinfo : EIATTR_MAX_THREADS
	.align		4
.L_2039:
        /*0124*/ 	.byte	0x04, 0x05
        /*0126*/ 	.short	(.L_2041 - .L_2040)
.L_2040:
        /*0128*/ 	.word	0x00000020
        /*012c*/ 	.word	0x00000001
        /*0130*/ 	.word	0x00000001


	//----- nvinfo : EIATTR_CRS_STACK_SIZE
	.align		4
.L_2041:
        /*0134*/ 	.byte	0x04, 0x1e
        /*0136*/ 	.short	(.L_2043 - .L_2042)
.L_2042:
        /*0138*/ 	.word	0x00000000
.L_2043:


//--------------------- .nv.info._Z25selective_scan_fwd_kernelI32Selective_Scan_fwd_kernel_traitsILi32ELi4ELi1ELb0ELb0ELb0ELb1EN3c108BFloat16ENS1_7complexIfEEEEv13SSMParamsBase --------------------------
	.section	.nv.info._Z25selective_scan_fwd_kernelI32Selective_Scan_fwd_kernel_traitsILi32ELi4ELi1ELb0ELb0ELb0ELb1EN3c108BFloat16ENS1_7complexIfEEEEv13SSMParamsBase,"",@"SHT_CUDA_INFO"
	.sectionflags	@""
	.align	4


	//----- nvinfo : EIATTR_CUDA_API_VERSION
	.align		4
        /*0000*/ 	.byte	0x04, 0x37
        /*0002*/ 	.short	(.L_2045 - .L_2044)
.L_2044:
        /*0004*/ 	.word	0x00000082


	//----- nvinfo : EIATTR_SW2861232_WAR
	.align		4
.L_2045:
        /*0008*/ 	.byte	0x01, 0x35
	.zero		2


	//----- nvinfo : EIATTR_PARAM_CBANK
	.align		4
        /*000c*/ 	.byte	0x04, 0x0a
        /*000e*/ 	.short	(.L_2047 - .L_2046)
	.align		4
.L_2046:
        /*0010*/ 	.word	index@(.nv.constant0._Z25selective_scan_fwd_kernelI32Selective_Scan_fwd_kernel_traitsILi32ELi4ELi1ELb0ELb0ELb0ELb1EN3c108BFloat16ENS1_7complexIfEEEEv13SSMParamsBase)
        /*0014*/ 	.short	0x0160
        /*0016*/ 	.short	0x0118


	//----- nvinfo : EIATTR_CBANK_PARAM_SIZE
	.align		4
.L_2047:
        /*0018*/ 	.byte	0x03, 0x19
        /*001a*/ 	.short	0x0118


	//----- nvinfo : EIATTR_KPARAM_INFO
	.align		4
        /*001c*/ 	.byte	0x04, 0x17
        /*001e*/ 	.short	(.L_2049 - .L_2048)
.L_2048:
        /*0020*/ 	.word	0x00000000
        /*0024*/ 	.short	0x0000
        /*0026*/ 	.short	0x0000
        /*0028*/ 	.byte	0x00, 0xf0, 0x61, 0x04


	//----- nvinfo : EIATTR_MAXREG_COUNT
	.align		4
.L_2049:
        /*002c*/ 	.byte	0x03, 0x1b
        /*002e*/ 	.short	0x00ff


	//----- nvinfo : EIATTR_NUM_BARRIERS
	.align		4
        /*0030*/ 	.byte	0x02, 0x4c
        /*0032*/ 	.byte	0x01
	.zero		1


	//----- nvinfo : EIATTR_MERCURY_ISA_VERSION
	.align		4
        /*0034*/ 	.byte	0x03, 0x5f
        /*0036*/ 	.short	0x0000


	//----- nvinfo : EIATTR_COOP_GROUP_MASK_REGIDS
	.align		4
        /*0038*/ 	.byte	0x04, 0x29
        /*003a*/ 	.short	(.L_2051 - .L_2050)


	//   ....[0]....
.L_2050:
        /*003c*/ 	.word	0xffffffff


	//   ....[1]....
        /*0040*/ 	.word	0xffffffff


	//   ....[2]....
        /*0044*/ 	.word	0xffffffff


	//   ....[3]....
        /*0048*/ 	.word	0xffffffff


	//   ....[4]....
        /*004c*/ 	.word	0xffffffff


	//   ....[5]....
        /*0050*/ 	.word	0xffffffff


	//   ....[6]....
        /*0054*/ 	.word	0xffffffff


	//   ....[7]....
        /*0058*/ 	.word	0xffffffff


	//   ....[8]....
        /*005c*/ 	.word	0xffffffff


	//   ....[9]....
        /*0060*/ 	.word	0xffffffff


	//   ....[10]....
        /*0064*/ 	.word	0xffffffff


	//   ....[11]....
        /*0068*/ 	.word	0xffffffff


	//   ....[12]....
        /*006c*/ 	.word	0xffffffff


	//   ....[13]....
        /*0070*/ 	.word	0xffffffff


	//   ....[14]....
        /*0074*/ 	.word	0xffffffff


	//   ....[15]....
        /*0078*/ 	.word	0xffffffff


	//   ....[16]....
        /*007c*/ 	.word	0xffffffff


	//   ....[17]....
        /*0080*/ 	.word	0xffffffff


	//   ....[18]....
        /*0084*/ 	.word	0xffffffff


	//   ....[19]....
        /*0088*/ 	.word	0xffffffff


	//   ....[20]....
        /*008c*/ 	.word	0xffffffff


	//   ....[21]....
        /*0090*/ 	.word	0xffffffff


	//   ....[22]....
        /*0094*/ 	.word	0xffffffff


	//   ....[23]....
        /*0098*/ 	.word	0xffffffff


	//   ....[24]....
        /*009c*/ 	.word	0xffffffff


	//   ....[25]....
        /*00a0*/ 	.word	0xffffffff


	//   ....[26]....
        /*00a4*/ 	.word	0xffffffff


	//   ....[27]....
        /*00a8*/ 	.word	0xffffffff


	//   ....[28]....
        /*00ac*/ 	.word	0xffffffff


	//----- nvinfo : EIATTR_COOP_GROUP_INSTR_OFFSETS
	.align		4
.L_2051:
        /*00b0*/ 	.byte	0x04, 0x28
        /*00b2*/ 	.short	(.L_2053 - .L_2052)


	//   ....[0]....
.L_2052:
        /*00b4*/ 	.word	0x00000510


	//   ....[1]....
        /*00b8*/ 	.word	0x000006c0


	//   ....[2]....
        /*00bc*/ 	.word	0x00001840


	//   ....[3]....
        /*00c0*/ 	.word	0x00001860


	//   ....[4]....
        /*00c4*/ 	.word	0x000018a0


	//   ....[5]....
        /*00c8*/ 	.word	0x000018b0


	//   ....[6]....
        /*00cc*/ 	.word	0x00001950


	//   ....[7]....
        /*00d0*/ 	.word	0x00001970


	//   ....[8]....
        /*00d4*/ 	.word	0x000019a0


	//   ....[9]....
        /*00d8*/ 	.word	0x000019b0


	//   ....[10]....
        /*00dc*/ 	.word	0x00001a50


	//   ....[11]....
        /*00e0*/ 	.word	0x00001a70


	//   ....[12]....
        /*00e4*/ 	.word	0x00001aa0


	//   ....[13]....
        /*00e8*/ 	.word	0x00001ab0


	//   ....[14]....
        /*00ec*/ 	.word	0x00001b50


	//   ....[15]....
        /*00f0*/ 	.word	0x00001b80


	//   ....[16]....
        /*00f4*/ 	.word	0x00001ba0


	//   ....[17]....
        /*00f8*/ 	.word	0x00001bb0


	//   ....[18]....
        /*00fc*/ 	.word	0x00001c60


	//   ....[19]....
        /*0100*/ 	.word	0x00001c90


	//   ....[20]....
        /*0104*/ 	.word	0x00001ca0


	//   ....[21]....
        /*0108*/ 	.word	0x00001cb0


	//   ....[22]....
        /*010c*/ 	.word	0x00001e40


	//   ....[23]....
        /*0110*/ 	.word	0x00001e60


	//   ....[24]....
        /*0114*/ 	.word	0x00001e70


	//   ....[25]....
        /*0118*/ 	.word	0x00001e80


	//   ....[26]....
        /*011c*/ 	.word	0x000024a0


	//   ....[27]....
        /*0120*/ 	.word	0x000029a0


	//   ....[28]....
        /*0124*/ 	.word	0x00002be0


	//----- nvinfo : EIATTR_EXIT_INSTR_OFFSETS
	.align		4
.L_2053:
        /*0128*/ 	.byte	0x04, 0x1c
        /*012a*/ 	.short	(.L_2055 - .L_2054)


	//   ....[0]....
.L_2054:
        /*012c*/ 	.word	0x00000130


	//   ....[1]....
        /*0130*/ 	.word	0x00002ed0


	//----- nvinfo : EIATTR_MAX_THREADS
	.align		4
.L_2055:
        /*0134*/ 	.byte	0x04, 0x05
        /*0136*/ 	.short	(.L_2057 - .L_2056)
.L_2056:
        /*0138*/ 	.word	0x00000020
        /*013c*/ 	.word	0x00000001
        /*0140*/ 	.word	0x00000001


	//----- nvinfo : EIATTR_CRS_STACK_SIZE
	.align		4
.L_2057:
        /*0144*/ 	.byte	0x04, 0x1e
        /*0146*/ 	.short	(.L_2059 - .L_2058)
.L_2058:
        /*0148*/ 	.word	0x00000000
.L_2059:


//--------------------- .nv.info._Z25selective_scan_fwd_kernelI32Selective_Scan_fwd_kernel_traitsILi32ELi4ELi1ELb0ELb0ELb1ELb0EN3c108BFloat16ENS1_7complexIfEEEEv13SSMParamsBase --------------------------
	.section	.nv.info._Z25selective_scan_fwd_kernelI32Selective_Scan_fwd_kernel_traitsILi32ELi4ELi1ELb0ELb0ELb1ELb0EN3c108BFloat16ENS1_7complexIfEEEEv13SSMParamsBase,"",@"SHT_CUDA_INFO"
	.sectionflags	@""
	.align	4


	//----- nvinfo : EIATTR_CUDA_API_VERSION
	.align		4
        /*0000*/ 	.byte	0x04, 0x37
        /*0002*/ 	.short	(.L_2061 - .L_2060)
.L_2060:
        /*0004*/ 	.word	0x00000082


	//----- nvinfo : EIATTR_SW2861232_WAR
	.align		4
.L_2061:
        /*0008*/ 	.byte	0x01, 0x35
	.zero		2


	//----- nvinfo : EIATTR_PARAM_CBANK
	.align		4
        /*000c*/ 	.byte	0x04, 0x0a
        /*000e*/ 	.short	(.L_2063 - .L_2062)
	.align		4
.L_2062:
        /*0010*/ 	.word	index@(.nv.constant0._Z25selective_scan_fwd_kernelI32Selective_Scan_fwd_kernel_traitsILi32ELi4ELi1ELb0ELb0ELb1ELb0EN3c108BFloat16ENS1_7complexIfEEEEv13SSMParamsBase)
        /*0014*/ 	.short	0x0160
        /*0016*/ 	.short	0x0118


	//----- nvinfo : EIATTR_CBANK_PARAM_SIZE
	.align		4
.L_2063:
        /*0018*/ 	.byte	0x03, 0x19
        /*001a*/ 	.short	0x0118


	//----- nvinfo : EIATTR_KPARAM_INFO
	.align		4
        /*001c*/ 	.byte	0x04, 0x17
        /*001e*/ 	.short	(.L_2065 - .L_2064)
.L_2064:
        /*0020*/ 	.word	0x00000000
        /*0024*/ 	.short	0x0000
        /*0026*/ 	.short	0x0000
        /*0028*/ 	.byte	0x00, 0xf0, 0x61, 0x04


	//----- nvinfo : EIATTR_MAXREG_COUNT
	.align		4
.L_2065:
        /*002c*/ 	.byte	0x03, 0x1b
        /*002e*/ 	.short	0x00ff


	//----- nvinfo : EIATTR_NUM_BARRIERS
	.align		4
        /*0030*/ 	.byte	0x02, 0x4c
        /*0032*/ 	.byte	0x01
	.zero		1


	//----- nvinfo : EIATTR_MERCURY_ISA_VERSION
	.align		4
        /*0034*/ 	.byte	0x03, 0x5f
        /*0036*/ 	.short	0x0000


	//----- nvinfo : EIATTR_COOP_GROUP_MASK_REGIDS
	.align		4
        /*0038*/ 	.byte	0x04, 0x29
        /*003a*/ 	.short	(.L_2067 - .L_2066)


	//   ....[0]....
.L_2066:
        /*003c*/ 	.word	0xffffffff


	//   ....[1]....
        /*0040*/ 	.word	0xffffffff


	//   ....[2]....
        /*0044*/ 	.word	0xffffffff


	//   ....[3]....
        /*0048*/ 	.word	0xffffffff


	//   ....[4]....
        /*004c*/ 	.word	0xffffffff


	//   ....[5]....
        /*0050*/ 	.word	0xffffffff


	//   ....[6]....
        /*0054*/ 	.word	0xffffffff


	//   ....[7]....
        /*0058*/ 	.word	0xffffffff


	//   ....[8]....
        /*005c*/ 	.word	0xffffffff


	//   ....[9]....
        /*0060*/ 	.word	0xffffffff


	//   ....[10]....
        /*0064*/ 	.word	0xffffffff


	//   ....[11]....
        /*0068*/ 	.word	0xffffffff


	//   ....[12]....
        /*006c*/ 	.word	0xffffffff


	//   ....[13]....
        /*0070*/ 	.word	0xffffffff


	//   ....[14]....
        /*0074*/ 	.word	0xffffffff


	//   ....[15]....
        /*0078*/ 	.word	0xffffffff


	//   ....[16]....
        /*007c*/ 	.word	0xffffffff


	//   ....[17]....
        /*0080*/ 	.word	0xffffffff


	//   ....[18]....
        /*0084*/ 	.word	0xffffffff


	//   ....[19]....
        /*0088*/ 	.word	0xffffffff


	//   ....[20]....
        /*008c*/ 	.word	0xffffffff


	//   ....[21]....
        /*0090*/ 	.word	0xffffffff


	//   ....[22]....
        /*0094*/ 	.word	0xffffffff


	//   ....[23]....
        /*0098*/ 	.word	0xffffffff


	//   ....[24]....
        /*009c*/ 	.word	0xffffffff


	//   ....[25]....
        /*00a0*/ 	.word	0xffffffff


	//   ....[26]....
        /*00a4*/ 	.word	0xffffffff


	//   ....[27]....
        /*00a8*/ 	.word	0xffffffff


	//----- nvinfo : EIATTR_COOP_GROUP_INSTR_OFFSETS
	.align		4
.L_2067:
        /*00ac*/ 	.byte	0x04, 0x28
        /*00ae*/ 	.short	(.L_2069 - .L_2068)


	//   ....[0]....
.L_2068:
        /*00b0*/ 	.word	0x00000850


	//   ....[1]....
        /*00b4*/ 	.word	0x00000930


	//   ....[2]....
        /*00b8*/ 	.word	0x00001b90


	//   ....[3]....
        /*00bc*/ 	.word	0x00001ec0


	//   ....[4]....
        /*00c0*/ 	.word	0x00001ef0


	//   ....[5]....
        /*00c4*/ 	.word	0x00001f20


	//   ....[6]....
        /*00c8*/ 	.word	0x00001f30


	//   ....[7]....
        /*00cc*/ 	.word	0x00001fb0


	//   ....[8]....
        /*00d0*/ 	.word	0x00001ff0


	//   ....[9]....
        /*00d4*/ 	.word	0x00002020


	//   ....[10]....
        /*00d8*/ 	.word	0x00002030


	//   ....[11]....
        /*00dc*/ 	.word	0x000020d0


	//   ....[12]....
        /*00e0*/ 	.word	0x00002100


	//   ....[13]....
        /*00e4*/ 	.word	0x00002120


	//   ....[14]....
        /*00e8*/ 	.word	0x00002130


	//   ....[15]....
        /*00ec*/ 	.word	0x000021e0


	//   ....[16]....
        /*00f0*/ 	.word	0x00002210


	//   ....[17]....
        /*00f4*/ 	.word	0x00002220


	//   ....[18]....
        /*00f8*/ 	.word	0x00002230


	//   ....[19]....
        /*00fc*/ 	.word	0x00002300


	//   ....[20]....
        /*0100*/ 	.word	0x00002330


	//   ....[21]....
        /*0104*/ 	.word	0x00002350


	//   ....[22]....
        /*0108*/ 	.word	0x00002360


	//   ....[23]....
        /*010c*/ 	.word	0x00002450


	//   ....[24]....
        /*0110*/ 	.word	0x00002530


	//   ....[25]....
        /*0114*/ 	.word	0x00002550


	//   ....[26]....
        /*0118*/ 	.word	0x00002580


	//   ....[27]....
        /*011c*/ 	.word	0x00002c20


	//----- nvinfo : EIATTR_EXIT_INSTR_OFFSETS
	.align		4
.L_2069:
        /*0120*/ 	.byte	0x04, 0x1c
        /*0122*/ 	.short	(.L_2071 - .L_2070)


	//   ....[0]....
.L_2070:
        /*0124*/ 	.word	0x00000210


	//   ....[1]....
        /*0128*/ 	.word	0x00002f80


	//----- nvinfo : EIATTR_MAX_THREADS
	.align		4
.L_2071:
        /*012c*/ 	.byte	0x04, 0x05
        /*012e*/ 	.short	(.L_2073 - .L_2072)
.L_2072:
        /*0130*/ 	.word	0x00000020
        /*0134*/ 	.word	0x00000001
        /*0138*/ 	.word	0x00000001


	//----- nvinfo : EIATTR_CRS_STACK_SIZE
	.align		4
.L_2073:
        /*013c*/ 	.byte	0x04, 0x1e
        /*013e*/ 	.short	(.L_2075 - .L_2074)
.L_2074:
        /*0140*/ 	.word	0x00000000
.L_2075:


//--------------------- .nv.info._Z25selective_scan_fwd_kernelI32Selective_Scan_fwd_kernel_traitsILi32ELi4ELi1ELb0ELb0ELb1ELb1EN3c108BFloat16ENS1_7complexIfEEEEv13SSMParamsBase --------------------------
	.section	.nv.info._Z25selective_scan_fwd_kernelI32Selective_Scan_fwd_kernel_traitsILi32ELi4ELi1ELb0ELb0ELb1ELb1EN3c108BFloat16ENS1_7complexIfEEEEv13SSMParamsBase,"",@"SHT_CUDA_INFO"
	.sectionflags	@""
	.align	4


	//----- nvinfo : EIATTR_CUDA_API_VERSION
	.align		4
        /*0000*/ 	.byte	0x04, 0x37
        /*0002*/ 	.short	(.L_2077 - .L_2076)
.L_2076:
        /*0004*/ 	.word	0x00000082


	//----- nvinfo : EIATTR_SW2861232_WAR
	.align		4
.L_2077:
        /*0008*/ 	.byte	0x01, 0x35
	.zero		2


	//----- nvinfo : EIATTR_PARAM_CBANK
	.align		4
        /*000c*/ 	.byte	0x04, 0x0a
        /*000e*/ 	.short	(.L_2079 - .L_2078)
	.align		4
.L_2078:
        /*0010*/ 	.word	index@(.nv.constant0._Z25selective_scan_fwd_kernelI32Selective_Scan_fwd_kernel_traitsILi32ELi4ELi1ELb0ELb0ELb1ELb1EN3c108BFloat16ENS1_7complexIfEEEEv13SSMParamsBase)
        /*0014*/ 	.short	0x0160
        /*0016*/ 	.short	0x0118


	//----- nvinfo : EIATTR_CBANK_PARAM_SIZE
	.align		4
.L_2079:
        /*0018*/ 	.byte	0x03, 0x19
        /*001a*/ 	.short	0x0118


	//----- nvinfo : EIATTR_KPARAM_INFO
	.align		4
        /*001c*/ 	.byte	0x04, 0x17
        /*001e*/ 	.short	(.L_2081 - .L_2080)
.L_2080:
        /*0020*/ 	.word	0x00000000
        /*0024*/ 	.short	0x0000
        /*0026*/ 	.short	0x0000
        /*0028*/ 	.byte	0x00, 0xf0, 0x61, 0x04


	//----- nvinfo : EIATTR_MAXREG_COUNT
	.align		4
.L_2081:
        /*002c*/ 	.byte	0x03, 0x1b
        /*002e*/ 	.short	0x00ff


	//----- nvinfo : EIATTR_NUM_BARRIERS
	.align		4
        /*0030*/ 	.byte	0x02, 0x4c
        /*0032*/ 	.byte	0x01
	.zero		1


	//----- nvinfo : EIATTR_MERCURY_ISA_VERSION
	.align		4
        /*0034*/ 	.byte	0x03, 0x5f
        /*0036*/ 	.short	0x0000


	//----- nvinfo : EIATTR_COOP_GROUP_MASK_REGIDS
	.align		4
        /*0038*/ 	.byte	0x04, 0x29
        /*003a*/ 	.short	(.L_2083 - .L_2082)


	//   ....[0]....
.L_2082:
        /*003c*/ 	.word	0xffffffff


	//   ....[1]....
        /*0040*/ 	.word	0xffffffff


	//   ....[2]....
        /*0044*/ 	.word	0xffffffff


	//   ....[3]....
        /*0048*/ 	.word	0xffffffff


	//   ....[4]....
        /*004c*/ 	.word	0xffffffff


	//   ....[5]....
        /*0050*/ 	.word	0xffffffff


	//   ....[6]....
        /*0054*/ 	.word	0xffffffff


	//   ....[7]....
        /*0058*/ 	.word	0xffffffff


	//   ....[8]....
        /*005c*/ 	.word	0xffffffff


	//   ....[9]....
        /*0060*/ 	.word	0xffffffff


	//   ....[10]....
        /*0064*/ 	.word	0xffffffff


	//   ....[11]....
        /*0068*/ 	.word	0xffffffff


	//   ....[12]....
        /*006c*/ 	.word	0xffffffff


	//   ....[13]....
        /*0070*/ 	.word	0xffffffff


	//   ....[14]....
        /*0074*/ 	.word	0xffffffff


	//   ....[15]....
        /*0078*/ 	.word	0xffffffff


	//   ....[16]....
        /*007c*/ 	.word	0xffffffff


	//   ....[17]....
        /*0080*/ 	.word	0xffffffff


	//   ....[18]....
        /*0084*/ 	.word	0xffffffff


	//   ....[19]....
        /*0088*/ 	.word	0xffffffff


	//   ....[20]....
        /*008c*/ 	.word	0xffffffff


	//   ....[21]....
        /*0090*/ 	.word	0xffffffff


	//   ....[22]....
        /*0094*/ 	.word	0xffffffff


	//   ....[23]....
        /*0098*/ 	.word	0xffffffff


	//   ....[24]....
        /*009c*/ 	.word	0xffffffff


	//   ....[25]....
        /*00a0*/ 	.word	0xffffffff


	//   ....[26]....
        /*00a4*/ 	.word	0xffffffff


	//   ....[27]....
        /*00a8*/ 	.word	0xffffffff


	//   ....[28]....
        /*00ac*/ 	.word	0xffffffff


	//   ....[29]....
        /*00b0*/ 	.word	0xffffffff


	//----- nvinfo : EIATTR_COOP_GROUP_INSTR_OFFSETS
	.align		4
.L_2083:
        /*00b4*/ 	.byte	0x04, 0x28
        /*00b6*/ 	.short	(.L_2085 - .L_2084)


	//   ....[0]....
.L_2084:
        /*00b8*/ 	.word	0x000007f0


	//   ....[1]....
        /*00bc*/ 	.word	0x000008f0


	//   ....[2]....
        /*00c0*/ 	.word	0x00001cd0


	//   ....[3]....
        /*00c4*/ 	.word	0x00001e40


	//   ....[4]....
        /*00c8*/ 	.word	0x00001e70


	//   ....[5]....
        /*00cc*/ 	.word	0x00001e90


	//   ....[6]....
        /*00d0*/ 	.word	0x00001ea0


	//   ....[7]....
        /*00d4*/ 	.word	0x00001f50


	//   ....[8]....
        /*00d8*/ 	.word	0x00001f70


	//   ....[9]....
        /*00dc*/ 	.word	0x00001f90


	//   ....[10]....
        /*00e0*/ 	.word	0x00001fa0


	//   ....[11]....
        /*00e4*/ 	.word	0x00002050


	//   ....[12]....
        /*00e8*/ 	.word	0x00002080


	//   ....[13]....
        /*00ec*/ 	.word	0x00002090


	//   ....[14]....
        /*00f0*/ 	.word	0x000020a0


	//   ....[15]....
        /*00f4*/ 	.word	0x00002160


	//   ....[16]....
        /*00f8*/ 	.word	0x00002180


	//   ....[17]....
        /*00fc*/ 	.word	0x00002190


	//   ....[18]....
        /*0100*/ 	.word	0x000021a0


	//   ....[19]....
        /*0104*/ 	.word	0x00002260


	//   ....[20]....
        /*0108*/ 	.word	0x00002280


	//   ....[21]....
        /*010c*/ 	.word	0x00002290


	//   ....[22]....
        /*0110*/ 	.word	0x000022a0


	//   ....[23]....
        /*0114*/ 	.word	0x000024f0


	//   ....[24]....
        /*0118*/ 	.word	0x00002510


	//   ....[25]....
        /*011c*/ 	.word	0x00002520


	//   ....[26]....
        /*0120*/ 	.word	0x00002530


	//   ....[27]....
        /*0124*/ 	.word	0x00002cf0


	//   ....[28]....
        /*0128*/ 	.word	0x00003180


	//   ....[29]....
        /*012c*/ 	.word	0x000033d0


	//----- nvinfo : EIATTR_EXIT_INSTR_OFFSETS
	.align		4
.L_2085:
        /*0130*/ 	.byte	0x04, 0x1c
        /*0132*/ 	.short	(.L_2087 - .L_2086)


	//   ....[0]....
.L_2086:
        /*0134*/ 	.word	0x00000250


	//   ....[1]....
        /*0138*/ 	.word	0x000036c0


	//----- nvinfo : EIATTR_MAX_THREADS
	.align		4
.L_2087:
        /*013c*/ 	.byte	0x04, 0x05
        /*013e*/ 	.short	(.L_2089 - .L_2088)
.L_2088:
        /*0140*/ 	.word	0x00000020
        /*0144*/ 	.word	0x00000001
        /*0148*/ 	.word	0x00000001


	//----- nvinfo : EIATTR_CRS_STACK_SIZE
	.align		4
.L_2089:
        /*014c*/ 	.byte	0x04, 0x1e
        /*014e*/ 	.short	(.L_2091 - .L_2090)
.L_2090:
        /*0150*/ 	.word	0x00000000
.L_2091:


//--------------------- .nv.info._Z25selective_scan_fwd_kernelI32Selective_Scan_fwd_kernel_traitsILi32ELi4ELi1ELb0ELb1ELb0ELb0EN3c108BFloat16ENS1_7complexIfEEEEv13SSMParamsBase --------------------------
	.section	.nv.info._Z25selective_scan_fwd_kernelI32Selective_Scan_fwd_kernel_traitsILi32ELi4ELi1ELb0ELb1ELb0ELb0EN3c108BFloat16ENS1_7complexIfEEEEv13SSMParamsBase,"",@"SHT_CUDA_INFO"
	.sectionflags	@""
	.align	4


	//----- nvinfo : EIATTR_CUDA_API_VERSION
	.align		4
        /*0000*/ 	.byte	0x04, 0x37
        /*0002*/ 	.short	(.L_2093 - .L_2092)
.L_2092:
        /*0004*/ 	.word	0x00000082


	//----- nvinfo : EIATTR_SW2861232_WAR
	.align		4
.L_2093:
        /*0008*/ 	.byte	0x01, 0x35
	.zero		2


	//----- nvinfo : EIATTR_PARAM_CBANK
	.align		4
        /*000c*/ 	.byte	0x04, 0x0a
        /*000e*/ 	.short	(.L_2095 - .L_2094)
	.align		4
.L_2094:
        /*0010*/ 	.word	index@(.nv.constant0._Z25selective_scan_fwd_kernelI32Selective_Scan_fwd_kernel_traitsILi32ELi4ELi1ELb0ELb1ELb0ELb0EN3c108BFloat16ENS1_7complexIfEEEEv13SSMParamsBase)
        /*0014*/ 	.short	0x0160
        /*0016*/ 	.short	0x0118


	//----- nvinfo : EIATTR_CBANK_PARAM_SIZE
	.align		4
.L_2095:
        /*0018*/ 	.byte	0x03, 0x19
        /*001a*/ 	.short	0x0118


	//----- nvinfo : EIATTR_KPARAM_INFO
	.align		4
        /*001c*/ 	.byte	0x04, 0x17
        /*001e*/ 	.short	(.L_2097 - .L_2096)
.L_2096:
        /*0020*/ 	.word	0x00000000
        /*0024*/ 	.short	0x0000
        /*0026*/ 	.short	0x0000
        /*0028*/ 	.byte	0x00, 0xf0, 0x61, 0x04


	//----- nvinfo : EIATTR_MAXREG_COUNT
	.align		4
.L_2097:
        /*002c*/ 	.byte	0x03, 0x1b
        /*002e*/ 	.short	0x00ff


	//----- nvinfo : EIATTR_NUM_BARRIERS
	.align		4
        /*0030*/ 	.byte	0x02, 0x4c
        /*0032*/ 	.byte	0x01
	.zero		1


	//----- nvinfo : EIATTR_MERCURY_ISA_VERSION
	.align		4
        /*0034*/ 	.byte	0x03, 0x5f
        /*0036*/ 	.short	0x0000


	//----- nvinfo : EIATTR_COOP_GROUP_MASK_REGIDS
	.align		4
        /*0038*/ 	.byte	0x04, 0x29
        /*003a*/ 	.short	(.L_2099 - .L_2098)


	//   ....[0]....
.L_2098:
        /*003c*/ 	.word	0xffffffff


	//   ....[1]....
        /*0040*/ 	.word	0xffffffff


	//   ....[2]....
        /*0044*/ 	.word	0xffffffff


	//   ....[3]....
        /*0048*/ 	.word	0xffffffff


	//   ....[4]....
        /*004c*/ 	.word	0xffffffff


	//   ....[5]....
        /*0050*/ 	.word	0xffffffff


	//   ....[6]....
        /*0054*/ 	.word	0xffffffff


	//   ....[7]....
        /*0058*/ 	.word	0xffffffff


	//   ....[8]....
        /*005c*/ 	.word	0xffffffff


	//   ....[9]....
        /*0060*/ 	.word	0xffffffff


	//   ....[10]....
        /*0064*/ 	.word	0xffffffff


	//   ....[11]....
        /*0068*/ 	.word	0xffffffff


	//   ....[12]....
        /*006c*/ 	.word	0xffffffff


	//   ....[13]....
        /*0070*/ 	.word	0xffffffff


	//   ....[14]....
        /*0074*/ 	.word	0xffffffff


	//   ....[15]....
        /*0078*/ 	.word	0xffffffff


	//   ....[16]....
        /*007c*/ 	.word	0xffffffff


	//   ....[17]....
        /*0080*/ 	.word	0xffffffff


	//   ....[18]....
        /*0084*/ 	.word	0xffffffff


	//   ....[19]....
        /*0088*/ 	.word	0xffffffff


	//   ....[20]....
        /*008c*/ 	.word	0xffffffff


	//   ....[21]....
        /*0090*/ 	.word	0xffffffff


	//   ....[22]....
        /*0094*/ 	.word	0xffffffff


	//   ....[23]....
        /*0098*/ 	.word	0xffffffff


	//   ....[24]....
        /*009c*/ 	.word	0xffffffff


	//   ....[25]....
        /*00a0*/ 	.word	0xffffffff


	//   ....[26]....
        /*00a4*/ 	.word	0xffffffff


	//   ....[27]....
        /*00a8*/ 	.word	0xffffffff


	//----- nvinfo : EIATTR_COOP_GROUP_INSTR_OFFSETS
	.align		4
.L_2099:
        /*00ac*/ 	.byte	0x04, 0x28
        /*00ae*/ 	.short	(.L_2101 - .L_2100)


	//   ....[0]....
.L_2100:
        /*00b0*/ 	.word	0x000008c0


	//   ....[1]....
        /*00b4*/ 	.word	0x00000990


	//   ....[2]....
        /*00b8*/ 	.word	0x000019e0


	//   ....[3]....
        /*00bc*/ 	.word	0x00002040


	//   ....[4]....
        /*00c0*/ 	.word	0x00002060


	//   ....[5]....
        /*00c4*/ 	.word	0x000020b0


	//   ....[6]....
        /*00c8*/ 	.word	0x000020d0


	//   ....[7]....
        /*00cc*/ 	.word	0x00002140


	//   ....[8]....
        /*00d0*/ 	.word	0x00002160


	//   ....[9]....
        /*00d4*/ 	.word	0x000021b0


	//   ....[10]....
        /*00d8*/ 	.word	0x000021d0


	//   ....[11]....
        /*00dc*/ 	.word	0x00002250


	//   ....[12]....
        /*00e0*/ 	.word	0x00002260


	//   ....[13]....
        /*00e4*/ 	.word	0x000022b0


	//   ....[14]....
        /*00e8*/ 	.word	0x000022c0


	//   ....[15]....
        /*00ec*/ 	.word	0x00002350


	//   ....[16]....
        /*00f0*/ 	.word	0x00002370


	//   ....[17]....
        /*00f4*/ 	.word	0x000023b0


	//   ....[18]....
        /*00f8*/ 	.word	0x000023c0


	//   ....[19]....
        /*00fc*/ 	.word	0x00002470


	//   ....[20]....
        /*0100*/ 	.word	0x000024a0


	//   ....[21]....
        /*0104*/ 	.word	0x000024b0


	//   ....[22]....
        /*0108*/ 	.word	0x000024c0


	//   ....[23]....
        /*010c*/ 	.word	0x00002660


	//   ....[24]....
        /*0110*/ 	.word	0x00002680


	//   ....[25]....
        /*0114*/ 	.word	0x00002690


	//   ....[26]....
        /*0118*/ 	.word	0x000026a0


	//   ....[27]....
        /*011c*/ 	.word	0x00002be0


	//----- nvinfo : EIATTR_EXIT_INSTR_OFFSETS
	.align		4
.L_2101:
        /*0120*/ 	.byte	0x04, 0x1c
        /*0122*/ 	.short	(.L_2103 - .L_2102)


	//   ....[0]....
.L_2102:
        /*0124*/ 	.word	0x00000230


	//   ....[1]....
        /*0128*/ 	.word	0x00002f40


	//----- nvinfo : EIATTR_MAX_THREADS
	.align		4
.L_2103:
        /*012c*/ 	.byte	0x04, 0x05
        /*012e*/ 	.short	(.L_2105 - .L_2104)
.L_2104:
        /*0130*/ 	.word	0x00000020
        /*0134*/ 	.word	0x00000001
        /*0138*/ 	.word	0x00000001


	//----- nvinfo : EIATTR_CRS_STACK_SIZE
	.align		4
.L_2105:
        /*013c*/ 	.byte	0x04, 0x1e
        /*013e*/ 	.short	(.L_2107 - .L_2106)
.L_2106:
        /*0140*/ 	.word	0x00000000
.L_2107:


//--------------------- .nv.info._Z25selective_scan_fwd_kernelI32Selective_Scan_fwd_kernel_traitsILi32ELi4ELi1ELb0ELb1ELb0ELb1EN3c108BFloat16ENS1_7complexIfEEEEv13SSMParamsBase --------------------------
	.section	.nv.info._Z25selective_scan_fwd_kernelI32Selective_Scan_fwd_kernel_traitsILi32ELi4ELi1ELb0ELb1ELb0ELb1EN3c108BFloat16ENS1_7complexIfEEEEv13SSMParamsBase,"",@"SHT_CUDA_INFO"
	.sectionflags	@""
	.align	4


	//----- nvinfo : EIATTR_CUDA_API_VERSION
	.align		4
        /*0000*/ 	.byte	0x04, 0x37
        /*0002*/ 	.short	(.L_2109 - .L_2108)
.L_2108:
        /*0004*/ 	.word	0x00000082


	//----- nvinfo : EIATTR_SW2861232_WAR
	.align		4
.L_2109:
        /*0008*/ 	.byte	0x01, 0x35
	.zero		2


	//----- nvinfo : EIATTR_PARAM_CBANK
	.align		4
        /*000c*/ 	.byte	0x04, 0x0a
        /*000e*/ 	.short	(.L_2111 - .L_2110)
	.align		4
.L_2110:
        /*0010*/ 	.word	index@(.nv.constant0._Z25selective_scan_fwd_kernelI32Selective_Scan_fwd_kernel_traitsILi32ELi4ELi1ELb0ELb1ELb0ELb1EN3c108BFloat16ENS1_7complexIfEEEEv13SSMParamsBase)
        /*0014*/ 	.short	0x0160
        /*0016*/ 	.short	0x0118


	//----- nvinfo : EIATTR_CBANK_PARAM_SIZE
	.align		4
.L_2111:
        /*0018*/ 	.byte	0x03, 0x19
        /*001a*/ 	.short	0x0118


	//----- nvinfo : EIATTR_KPARAM_INFO
	.align		4
        /*001c*/ 	.byte	0x04, 0x17
        /*001e*/ 	.short	(.L_2113 - .L_2112)
.L_2112:
        /*0020*/ 	.word	0x00000000
        /*0024*/ 	.short	0x0000
        /*0026*/ 	.short	0x0000
        /*0028*/ 	.byte	0x00, 0xf0, 0x61, 0x04


	//----- nvinfo : EIATTR_MAXREG_COUNT
	.align		4
.L_2113:
        /*002c*/ 	.byte	0x03, 0x1b
        /*002e*/ 	.short	0x00ff


	//----- nvinfo : EIATTR_NUM_BARRIERS
	.align		4
        /*0030*/ 	.byte	0x02, 0x4c
        /*0032*/ 	.byte	0x01
	.zero		1


	//----- nvinfo : EIATTR_MERCURY_ISA_VERSION
	.align		4
        /*0034*/ 	.byte	0x03, 0x5f
        /*0036*/ 	.short	0x0000


	//----- nvinfo : EIATTR_COOP_GROUP_MASK_REGIDS
	.align		4
        /*0038*/ 	.byte	0x04, 0x29
        /*003a*/ 	.short	(.L_2115 - .L_2114)


	//   ....[0]....
.L_2114:
        /*003c*/ 	.word	0xffffffff


	//   ....[1]....
        /*0040*/ 	.word	0xffffffff


	//   ....[2]....
        /*0044*/ 	.word	0xffffffff


	//   ....[3]....
        /*0048*/ 	.word	0xffffffff


	//   ....[4]....
        /*004c*/ 	.word	0xffffffff


	//   ....[5]....
        /*0050*/ 	.word	0xffffffff


	//   ....[6]....
        /*0054*/ 	.word	0xffffffff


	//   ....[7]....
        /*0058*/ 	.word	0xffffffff


	//   ....[8]....
        /*005c*/ 	.word	0xffffffff


	//   ....[9]....
        /*0060*/ 	.word	0xffffffff


	//   ....[10]....
        /*0064*/ 	.word	0xffffffff


	//   ....[11]....
        /*0068*/ 	.word	0xffffffff


	//   ....[12]....
        /*006c*/ 	.word	0xffffffff


	//   ....[13]....
        /*0070*/ 	.word	0xffffffff


	//   ....[14]....
        /*0074*/ 	.word	0xffffffff


	//   ....[15]....
        /*0078*/ 	.word	0xffffffff


	//   ....[16]....
        /*007c*/ 	.word	0xffffffff


	//   ....[17]....
        /*0080*/ 	.word	0xffffffff


	//   ....[18]....
        /*0084*/ 	.word	0xffffffff


	//   ....[19]....
        /*0088*/ 	.word	0xffffffff


	//   ....[20]....
        /*008c*/ 	.word	0xffffffff


	//   ....[21]....
        /*0090*/ 	.word	0xffffffff


	//   ....[22]....
        /*0094*/ 	.word	0xffffffff


	//   ....[23]....
        /*0098*/ 	.word	0xffffffff


	//   ....[24]....
        /*009c*/ 	.word	0xffffffff


	//   ....[25]....
        /*00a0*/ 	.word	0xffffffff


	//   ....[26]....
        /*00a4*/ 	.word	0xffffffff


	//   ....[27]....
        /*00a8*/ 	.word	0xffffffff


	//   ....[28]....
        /*00ac*/ 	.word	0xffffffff


	//   ....[29]....
        /*00b0*/ 	.word	0xffffffff


	//----- nvinfo : EIATTR_COOP_GROUP_INSTR_OFFSETS
	.align		4
.L_2115:
        /*00b4*/ 	.byte	0x04, 0x28
        /*00b6*/ 	.short	(.L_2117 - .L_2116)


	//   ....[0]....
.L_2116:
        /*00b8*/ 	.word	0x00000820


	//   ....[1]....
        /*00bc*/ 	.word	0x00000910


	//   ....[2]....
        /*00c0*/ 	.word	0x00001960


	//   ....[3]....
        /*00c4*/ 	.word	0x00002030


	//   ....[4]....
        /*00c8*/ 	.word	0x00002050


	//   ....[5]....
        /*00cc*/ 	.word	0x00002090


	//   ....[6]....
        /*00d0*/ 	.word	0x000020a0


	//   ....[7]....
        /*00d4*/ 	.word	0x00002140


	//   ....[8]....
        /*00d8*/ 	.word	0x00002160


	//   ....[9]....
        /*00dc*/ 	.word	0x00002190


	//   ....[10]....
        /*00e0*/ 	.word	0x000021a0


	//   ....[11]....
        /*00e4*/ 	.word	0x00002240


	//   ....[12]....
        /*00e8*/ 	.word	0x00002260


	//   ....[13]....
        /*00ec*/ 	.word	0x00002290


	//   ....[14]....
        /*00f0*/ 	.word	0x000022a0


	//   ....[15]....
        /*00f4*/ 	.word	0x00002340


	//   ....[16]....
        /*00f8*/ 	.word	0x00002370


	//   ....[17]....
        /*00fc*/ 	.word	0x00002390


	//   ....[18]....
        /*0100*/ 	.word	0x000023a0


	//   ....[19]....
        /*0104*/ 	.word	0x00002460


	//   ....[20]....
        /*0108*/ 	.word	0x00002480


	//   ....[21]....
        /*010c*/ 	.word	0x00002490


	//   ....[22]....
        /*0110*/ 	.word	0x000024a0


	//   ....[23]....
        /*0114*/ 	.word	0x00002640


	//   ....[24]....
        /*0118*/ 	.word	0x00002660


	//   ....[25]....
        /*011c*/ 	.word	0x00002670


	//   ....[26]....
        /*0120*/ 	.word	0x00002680


	//   ....[27]....
        /*0124*/ 	.word	0x00002c70


	//   ....[28]....
        /*0128*/ 	.word	0x000030c0


	//   ....[29]....
        /*012c*/ 	.word	0x00003300


	//----- nvinfo : EIATTR_EXIT_INSTR_OFFSETS
	.align		4
.L_2117:
        /*0130*/ 	.byte	0x04, 0x1c
        /*0132*/ 	.short	(.L_2119 - .L_2118)


	//   ....[0]....
.L_2118:
        /*0134*/ 	.word	0x00000230


	//   ....[1]....
        /*0138*/ 	.word	0x00003610


	//----- nvinfo : EIATTR_MAX_THREADS
	.align		4
.L_2119:
        /*013c*/ 	.byte	0x04, 0x05
        /*013e*/ 	.short	(.L_2121 - .L_2120)
.L_2120:
        /*0140*/ 	.word	0x00000020
        /*0144*/ 	.word	0x00000001
        /*0148*/ 	.word	0x00000001


	//----- nvinfo : EIATTR_CRS_STACK_SIZE
	.align		4
.L_2121:
        /*014c*/ 	.byte	0x04, 0x1e
        /*014e*/ 	.short	(.L_2123 - .L_2122)
.L_2122:
        /*0150*/ 	.word	0x00000000
.L_2123:


//--------------------- .nv.info._Z25selective_scan_fwd_kernelI32Selective_Scan_fwd_kernel_traitsILi32ELi4ELi1ELb0ELb1ELb1ELb0EN3c108BFloat16ENS1_7complexIfEEEEv13SSMParamsBase --------------------------
	.section	.nv.info._Z25selective_scan_fwd_kernelI32Selective_Scan_fwd_kernel_traitsILi32ELi4ELi1ELb0ELb1ELb1ELb0EN3c108BFloat16ENS1_7complexIfEEEEv13SSMParamsBase,"",@"SHT_CUDA_INFO"
	.sectionflags	@""
	.align	4


	//----- nvinfo : EIATTR_CUDA_API_VERSION
	.align		4
        /*0000*/ 	.byte	0x04, 0x37
        /*0002*/ 	.short	(.L_2125 - .L_2124)
.L_2124:
        /*0004*/ 	.word	0x00000082


	//----- nvinfo : EIATTR_SW2861232_WAR
	.align		4
.L_2125:
        /*0008*/ 	.byte	0x01, 0x35
	.zero		2


	//----- nvinfo : EIATTR_PARAM_CBANK
	.align		4
        /*000c*/ 	.byte	0x04, 0x0a
        /*000e*/ 	.short	(.L_2127 - .L_2126)
	.align		4
.L_2126:
        /*0010*/ 	.word	index@(.nv.constant0._Z25selective_scan_fwd_kernelI32Selective_Scan_fwd_kernel_traitsILi32ELi4ELi1ELb0ELb1ELb1ELb0EN3c108BFloat16ENS1_7complexIfEEEEv13SSMParamsBase)
        /*0014*/ 	.short	0x0160
        /*0016*/ 	.short	0x0118


	//----- nvinfo : EIATTR_CBANK_PARAM_SIZE
	.align		4
.L_2127:
        /*0018*/ 	.byte	0x03, 0x19
        /*001a*/ 	.short	0x0118


	//----- nvinfo : EIATTR_KPARAM_INFO
	.align		4
        /*001c*/ 	.byte	0x04, 0x17
        /*001e*/ 	.short	(.L_2129 - .L_2128)
.L_2128:
        /*0020*/ 	.word	0x00000000
        /*0024*/ 	.short	0x0000
        /*0026*/ 	.short	0x0000
        /*0028*/ 	.byte	0x00, 0xf0, 0x61, 0x04


	//----- nvinfo : EIATTR_MAXREG_COUNT
	.align		4
.L_2129:
        /*002c*/ 	.byte	0x03, 0x1b
        /*002e*/ 	.short	0x00ff


	//----- nvinfo : EIATTR_NUM_BARRIERS
	.align		4
        /*0030*/ 	.byte	0x02, 0x4c
        /*0032*/ 	.byte	0x01
	.zero		1


	//----- nvinfo : EIATTR_MERCURY_ISA_VERSION
	.align		4
        /*0034*/ 	.byte	0x03, 0x5f
        /*0036*/ 	.short	0x0000


	//----- nvinfo : EIATTR_COOP_GROUP_MASK_REGIDS
	.align		4
        /*0038*/ 	.byte	0x04, 0x29
        /*003a*/ 	.short	(.L_2131 - .L_2130)


	//   ....[0]....
.L_2130:
        /*003c*/ 	.word	0xffffffff


	//   ....[1]....
        /*0040*/ 	.word	0xffffffff


	//   ....[2]....
        /*0044*/ 	.word	0xffffffff


	//   ....[3]....
        /*0048*/ 	.word	0xffffffff


	//   ....[4]....
        /*004c*/ 	.word	0xffffffff


	//   ....[5]....
        /*0050*/ 	.word	0xffffffff


	//   ....[6]....
        /*0054*/ 	.word	0xffffffff


	//   ....[7]....
        /*0058*/ 	.word	0xffffffff


	//   ....[8]....
        /*005c*/ 	.word	0xffffffff


	//   ....[9]....
        /*0060*/ 	.word	0xffffffff


	//   ....[10]....
        /*0064*/ 	.word	0xffffffff


	//   ....[11]....
        /*0068*/ 	.word	0xffffffff


	//   ....[12]....
        /*006c*/ 	.word	0xffffffff


	//   ....[13]....
        /*0070*/ 	.word	0xffffffff


	//   ....[14]....
        /*0074*/ 	.word	0xffffffff


	//   ....[15]....
        /*0078*/ 	.word	0xffffffff


	//   ....[16]....
        /*007c*/ 	.word	0xffffffff


	//   ....[17]....
        /*0080*/ 	.word	0xffffffff


	//   ....[18]....
        /*0084*/ 	.word	0xffffffff


	//   ....[19]....
        /*0088*/ 	.word	0xffffffff


	//   ....[20]....
        /*008c*/ 	.word	0xffffffff


	//   ....[21]....
        /*0090*/ 	.word	0xffffffff


	//   ....[22]....
        /*0094*/ 	.word	0xffffffff


	//   ....[23]....
        /*0098*/ 	.word	0xffffffff


	//   ....[24]....
        /*009c*/ 	.word	0xffffffff


	//   ....[25]....
        /*00a0*/ 	.word	0xffffffff


	//   ....[26]....
        /*00a4*/ 	.word	0xffffffff


	//   ....[27]....
        /*00a8*/ 	.word	0xffffffff


	//   ....[28]....
        /*00ac*/ 	.word	0xffffffff


	//----- nvinfo : EIATTR_COOP_GROUP_INSTR_OFFSETS
	.align		4
.L_2131:
        /*00b0*/ 	.byte	0x04, 0x28
        /*00b2*/ 	.short	(.L_2133 - .L_2132)


	//   ....[0]....
.L_2132:
        /*00b4*/ 	.word	0x000008c0


	//   ....[1]....
        /*00b8*/ 	.word	0x000009b0


	//   ....[2]....
        /*00bc*/ 	.word	0x00001a60


	//   ....[3]....
        /*00c0*/ 	.word	0x00002220


	//   ....[4]....
        /*00c4*/ 	.word	0x00002240


	//   ....[5]....
        /*00c8*/ 	.word	0x00002250


	//   ....[6]....
        /*00cc*/ 	.word	0x00002260


	//   ....[7]....
        /*00d0*/ 	.word	0x00002330


	//   ....[8]....
        /*00d4*/ 	.word	0x00002340


	//   ....[9]....
        /*00d8*/ 	.word	0x00002350


	//   ....[10]....
        /*00dc*/ 	.word	0x00002360


	//   ....[11]....
        /*00e0*/ 	.word	0x00002430


	//   ....[12]....
        /*00e4*/ 	.word	0x00002440


	//   ....[13]....
        /*00e8*/ 	.word	0x00002450


	//   ....[14]....
        /*00ec*/ 	.word	0x00002460


	//   ....[15]....
        /*00f0*/ 	.word	0x00002530


	//   ....[16]....
        /*00f4*/ 	.word	0x00002540


	//   ....[17]....
        /*00f8*/ 	.word	0x00002550


	//   ....[18]....
        /*00fc*/ 	.word	0x00002560


	//   ....[19]....
        /*0100*/ 	.word	0x000026b0


	//   ....[20]....
        /*0104*/ 	.word	0x000026c0


	//   ....[21]....
        /*0108*/ 	.word	0x000026d0


	//   ....[22]....
        /*010c*/ 	.word	0x000026f0


	//   ....[23]....
        /*0110*/ 	.word	0x00002740


	//   ....[24]....
        /*0114*/ 	.word	0x00002920


	//   ....[25]....
        /*0118*/ 	.word	0x00002940


	//   ....[26]....
        /*011c*/ 	.word	0x00002950


	//   ....[27]....
        /*0120*/ 	.word	0x00002960


	//   ....[28]....
        /*0124*/ 	.word	0x00002f80


	//----- nvinfo : EIATTR_EXIT_INSTR_OFFSETS
	.align		4
.L_2133:
        /*0128*/ 	.byte	0x04, 0x1c
        /*012a*/ 	.short	(.L_2135 - .L_2134)


	//   ....[0]....
.L_2134:
        /*012c*/ 	.word	0x00000200


	//   ....[1]....
        /*0130*/ 	.word	0x00003310


	//----- nvinfo : EIATTR_MAX_THREADS
	.align		4
.L_2135:
        /*0134*/ 	.byte	0x04, 0x05
        /*0136*/ 	.short	(.L_2137 - .L_2136)
.L_2136:
        /*0138*/ 	.word	0x00000020
        /*013c*/ 	.word	0x00000001
        /*0140*/ 	.word	0x00000001


	//----- nvinfo : EIATTR_CRS_STACK_SIZE
	.align		4
.L_2137:
        /*0144*/ 	.byte	0x04, 0x1e
        /*0146*/ 	.short	(.L_2139 - .L_2138)
.L_2138:
        /*0148*/ 	.word	0x00000000
.L_2139:


//--------------------- .nv.info._Z25selective_scan_fwd_kernelI32Selective_Scan_fwd_kernel_traitsILi32ELi4ELi1ELb0ELb1ELb1ELb1EN3c108BFloat16ENS1_7complexIfEEEEv13SSMParamsBase --------------------------
	.section	.nv.info._Z25selective_scan_fwd_kernelI32Selective_Scan_fwd_kernel_traitsILi32ELi4ELi1ELb0ELb1ELb1ELb1EN3c108BFloat16ENS1_7complexIfEEEEv13SSMParamsBase,"",@"SHT_CUDA_INFO"
	.sectionflags	@""
	.align	4


	//----- nvinfo : EIATTR_CUDA_API_VERSION
	.align		4
        /*0000*/ 	.byte	0x04, 0x37
        /*0002*/ 	.short	(.L_2141 - .L_2140)
.L_2140:
        /*0004*/ 	.word	0x00000082


	//----- nvinfo : EIATTR_SW2861232_WAR
	.align		4
.L_2141:
        /*0008*/ 	.byte	0x01, 0x35
	.zero		2


	//----- nvinfo : EIATTR_PARAM_CBANK
	.align		4
        /*000c*/ 	.byte	0x04, 0x0a
        /*000e*/ 	.short	(.L_2143 - .L_2142)
	.align		4
.L_2142:
        /*0010*/ 	.word	index@(.nv.constant0._Z25selective_scan_fwd_kernelI32Selective_Scan_fwd_kernel_traitsILi32ELi4ELi1ELb0ELb1ELb1ELb1EN3c108BFloat16ENS1_7complexIfEEEEv13SSMParamsBase)
        /*0014*/ 	.short	0x0160
        /*0016*/ 	.short	0x0118


	//----- nvinfo : EIATTR_CBANK_PARAM_SIZE
	.align		4
.L_2143:
        /*0018*/ 	.byte	0x03, 0x19
        /*001a*/ 	.short	0x0118


	//----- nvinfo : EIATTR_KPARAM_INFO
	.align		4
        /*001c*/ 	.byte	0x04, 0x17
        /*001e*/ 	.short	(.L_2145 - .L_2144)
.L_2144:
        /*0020*/ 	.word	0x00000000
        /*0024*/ 	.short	0x0000
        /*0026*/ 	.short	0x0000
        /*0028*/ 	.byte	0x00, 0xf0, 0x61, 0x04


	//----- nvinfo : EIATTR_MAXREG_COUNT
	.align		4
.L_2145:
        /*002c*/ 	.byte	0x03, 0x1b
        /*002e*/ 	.short	0x00ff


	//----- nvinfo : EIATTR_NUM_BARRIERS
	.align		4
        /*0030*/ 	.byte	0x02, 0x4c
        /*0032*/ 	.byte	0x01
	.zero		1


	//----- nvinfo : EIATTR_MERCURY_ISA_VERSION
	.align		4
        /*0034*/ 	.byte	0x03, 0x5f
        /*0036*/ 	.short	0x0000


	//----- nvinfo : EIATTR_COOP_GROUP_MASK_REGIDS
	.align		4
        /*0038*/ 	.byte	0x04, 0x29
        /*003a*/ 	.short	(.L_2147 - .L_2146)


	//   ....[0]....
.L_2146:
        /*003c*/ 	.word	0xffffffff


	//   ....[1]....
        /*0040*/ 	.word	0xffffffff


	//   ....[2]....
        /*0044*/ 	.word	0xffffffff


	//   ....[3]....
        /*0048*/ 	.word	0xffffffff


	//   ....[4]....
        /*004c*/ 	.word	0xffffffff


	//   ....[5]....
        /*0050*/ 	.word	0xffffffff


	//   ....[6]....
        /*0054*/ 	.word	0xffffffff


	//   ....[7]....
        /*0058*/ 	.word	0xffffffff


	//   ....[8]....
        /*005c*/ 	.word	0xffffffff


	//   ....[9]....
        /*0060*/ 	.word	0xffffffff


	//   ....[10]....
        /*0064*/ 	.word	0xffffffff


	//   ....[11]....
        /*0068*/ 	.word	0xffffffff


	//   ....[12]....
        /*006c*/ 	.word	0xffffffff


	//   ....[13]....
        /*0070*/ 	.word	0xffffffff


	//   ....[14]....
        /*0074*/ 	.word	0xffffffff


	//   ....[15]....
        /*0078*/ 	.word	0xffffffff


	//   ....[16]....
        /*007c*/ 	.word	0xffffffff


	//   ....[17]....
        /*0080*/ 	.word	0xffffffff


	//   ....[18]....
        /*0084*/ 	.word	0xffffffff


	//   ....[19]....
        /*0088*/ 	.word	0xffffffff


	//   ....[20]....
        /*008c*/ 	.word	0xffffffff


	//   ....[21]....
        /*0090*/ 	.word	0xffffffff


	//   ....[22]....
        /*0094*/ 	.word	0xffffffff


	//   ....[23]....
        /*0098*/ 	.word	0xffffffff


	//   ....[24]....
        /*009c*/ 	.word	0xffffffff


	//   ....[25]....
        /*00a0*/ 	.word	0xffffffff


	//   ....[26]....
        /*00a4*/ 	.word	0xffffffff


	//   ....[27]....
        /*00a8*/ 	.word	0xffffffff


	//   ....[28]....
        /*00ac*/ 	.word	0xffffffff


	//   ....[29]....
        /*00b0*/ 	.word	0xffffffff


	//   ....[30]....
        /*00b4*/ 	.word	0xffffffff


	//----- nvinfo : EIATTR_COOP_GROUP_INSTR_OFFSETS
	.align		4
.L_2147:
        /*00b8*/ 	.byte	0x04, 0x28
        /*00ba*/ 	.short	(.L_2149 - .L_2148)


	//   ....[0]....
.L_2148:
        /*00bc*/ 	.word	0x000008c0


	//   ....[1]....
        /*00c0*/ 	.word	0x000009b0


	//   ....[2]....
        /*00c4*/ 	.word	0x00001a60


	//   ....[3]....
        /*00c8*/ 	.word	0x00002220


	//   ....[4]....
        /*00cc*/ 	.word	0x00002240


	//   ....[5]....
        /*00d0*/ 	.word	0x00002250


	//   ....[6]....
        /*00d4*/ 	.word	0x00002260


	//   ....[7]....
        /*00d8*/ 	.word	0x00002330


	//   ....[8]....
        /*00dc*/ 	.word	0x00002340


	//   ....[9]....
        /*00e0*/ 	.word	0x00002350


	//   ....[10]....
        /*00e4*/ 	.word	0x00002360


	//   ....[11]....
        /*00e8*/ 	.word	0x00002430


	//   ....[12]....
        /*00ec*/ 	.word	0x00002440


	//   ....[13]....
        /*00f0*/ 	.word	0x00002450


	//   ....[14]....
        /*00f4*/ 	.word	0x00002460


	//   ....[15]....
        /*00f8*/ 	.word	0x00002530


	//   ....[16]....
        /*00fc*/ 	.word	0x00002540


	//   ....[17]....
        /*0100*/ 	.word	0x00002550


	//   ....[18]....
        /*0104*/ 	.word	0x00002560


	//   ....[19]....
        /*0108*/ 	.word	0x000026b0


	//   ....[20]....
        /*010c*/ 	.word	0x000026c0


	//   ....[21]....
        /*0110*/ 	.word	0x000026d0


	//   ....[22]....
        /*0114*/ 	.word	0x000026f0


	//   ....[23]....
        /*0118*/ 	.word	0x00002740


	//   ....[24]....
        /*011c*/ 	.word	0x00002920


	//   ....[25]....
        /*0120*/ 	.word	0x00002940


	//   ....[26]....
        /*0124*/ 	.word	0x00002950


	//   ....[27]....
        /*0128*/ 	.word	0x00002960


	//   ....[28]....
        /*012c*/ 	.word	0x00003060


	//   ....[29]....
        /*0130*/ 	.word	0x000034e0


	//   ....[30]....
        /*0134*/ 	.word	0x00003720


	//----- nvinfo : EIATTR_EXIT_INSTR_OFFSETS
	.align		4
.L_2149:
        /*0138*/ 	.byte	0x04, 0x1c
        /*013a*/ 	.short	(.L_2151 - .L_2150)


	//   ....[0]....
.L_2150:
        /*013c*/ 	.word	0x00000200


	//   ....[1]....
        /*0140*/ 	.word	0x00003a50


	//----- nvinfo : EIATTR_MAX_THREADS
	.align		4
.L_2151:
        /*0144*/ 	.byte	0x04, 0x05
        /*0146*/ 	.short	(.L_2153 - .L_2152)
.L_2152:
        /*0148*/ 	.word	0x00000020
        /*014c*/ 	.word	0x00000001
        /*0150*/ 	.word	0x00000001


	//----- nvinfo : EIATTR_CRS_STACK_SIZE
	.align		4
.L_2153:
        /*0154*/ 	.byte	0x04, 0x1e
        /*0156*/ 	.short	(.L_2155 - .L_2154)
.L_2154:
        /*0158*/ 	.word	0x00000000
.L_2155:


//--------------------- .nv.info._Z25selective_scan_fwd_kernelI32Selective_Scan_fwd_kernel_traitsILi32ELi4ELi1ELb1ELb0ELb0ELb0EN3c108BFloat16ENS1_7complexIfEEEEv13SSMParamsBase --------------------------
	.section	.nv.info._Z25selective_scan_fwd_kernelI32Selective_Scan_fwd_kernel_traitsILi32ELi4ELi1ELb1ELb0ELb0ELb0EN3c108BFloat16ENS1_7complexIfEEEEv13SSMParamsBase,"",@"SHT_CUDA_INFO"
	.sectionflags	@""
	.align	4


	//----- nvinfo : EIATTR_CUDA_API_VERSION
	.align		4
        /*0000*/ 	.byte	0x04, 0x37
        /*0002*/ 	.short	(.L_2157 - .L_2156)
.L_2156:
        /*0004*/ 	.word	0x00000082


	//----- nvinfo : EIATTR_SW2861232_WAR
	.align		4
.L_2157:
        /*0008*/ 	.byte	0x01, 0x35
	.zero		2


	//----- nvinfo : EIATTR_PARAM_CBANK
	.align		4
        /*000c*/ 	.byte	0x04, 0x0a
        /*000e*/ 	.short	(.L_2159 - .L_2158)
	.align		4
.L_2158:
        /*0010*/ 	.word	index@(.nv.constant0._Z25selective_scan_fwd_kernelI32Selective_Scan_fwd_kernel_traitsILi32ELi4ELi1ELb1ELb0ELb0ELb0EN3c108BFloat16ENS1_7complexIfEEEEv13SSMParamsBase)
        /*0014*/ 	.short	0x0160
        /*0016*/ 	.short	0x0118


	//----- nvinfo : EIATTR_CBANK_PARAM_SIZE
	.align		4
.L_2159:
        /*0018*/ 	.byte	0x03, 0x19
        /*001a*/ 	.short	0x0118


	//----- nvinfo : EIATTR_KPARAM_INFO
	.align		4
        /*001c*/ 	.byte	0x04, 0x17
        /*001e*/ 	.short	(.L_2161 - .L_2160)
.L_2160:
        /*0020*/ 	.word	0x00000000
        /*0024*/ 	.short	0x0000
        /*0026*/ 	.short	0x0000
        /*0028*/ 	.byte	0x00, 0xf0, 0x61, 0x04


	//----- nvinfo : EIATTR_MAXREG_COUNT
	.align		4
.L_2161:
        /*002c*/ 	.byte	0x03, 0x1b
        /*002e*/ 	.short	0x00ff


	//----- nvinfo : EIATTR_NUM_BARRIERS
	.align		4
        /*0030*/ 	.byte	0x02, 0x4c
        /*0032*/ 	.byte	0x01
	.zero		1


	//----- nvinfo : EIATTR_MERCURY_ISA_VERSION
	.align		4
        /*0034*/ 	.byte	0x03, 0x5f
        /*0036*/ 	.short	0x0000


	//----- nvinfo : EIATTR_COOP_GROUP_MASK_REGIDS
	.align		4
        /*0038*/ 	.byte	0x04, 0x29
        /*003a*/ 	.short	(.L_2163 - .L_2162)


	//   ....[0]....
.L_2162:
        /*003c*/ 	.word	0xffffffff


	//   ....[1]....
        /*0040*/ 	.word	0xffffffff


	//   ....[2]....
        /*0044*/ 	.word	0xffffffff


	//   ....[3]....
        /*0048*/ 	.word	0xffffffff


	//   ....[4]....
        /*004c*/ 	.word	0xffffffff


	//   ....[5]....
        /*0050*/ 	.word	0xffffffff


	//   ....[6]....
        /*0054*/ 	.word	0xffffffff


	//   ....[7]....
        /*0058*/ 	.word	0xffffffff


	//   ....[8]....
        /*005c*/ 	.word	0xffffffff


	//   ....[9]....
        /*0060*/ 	.word	0xffffffff


	//   ....[10]....
        /*0064*/ 	.word	0xffffffff


	//   ....[11]....
        /*0068*/ 	.word	0xffffffff


	//   ....[12]....
        /*006c*/ 	.word	0xffffffff


	//   ....[13]....
        /*0070*/ 	.word	0xffffffff


	//   ....[14]....
        /*0074*/ 	.word	0xffffffff


	//   ....[15]....
        /*0078*/ 	.word	0xffffffff


	//   ....[16]....
        /*007c*/ 	.word	0xffffffff


	//   ....[17]....
        /*0080*/ 	.word	0xffffffff


	//   ....[18]....
        /*0084*/ 	.word	0xffffffff


	//   ....[19]....
        /*0088*/ 	.word	0xffffffff


	//   ....[20]....
        /*008c*/ 	.word	0xffffffff


	//   ....[21]....
        /*0090*/ 	.word	0xffffffff


	//   ....[22]....
        /*0094*/ 	.word	0xffffffff


	//   ....[23]....
        /*0098*/ 	.word	0xffffffff


	//----- nvinfo : EIATTR_COOP_GROUP_INSTR_OFFSETS
	.align		4
.L_2163:
        /*009c*/ 	.byte	0x04, 0x28
        /*009e*/ 	.short	(.L_2165 - .L_2164)


	//   ....[0]....
.L_2164:
        /*00a0*/ 	.word	0x00001460


	//   ....[1]....
        /*00a4*/ 	.word	0x00001490


	//   ....[2]....
        /*00a8*/ 	.word	0x000014e0


	//   ....[3]....
        /*00ac*/ 	.word	0x000014f0


	//   ....[4]....
        /*00b0*/ 	.word	0x00001570


	//   ....[5]....
        /*00b4*/ 	.word	0x00001590


	//   ....[6]....
        /*00b8*/ 	.word	0x000015d0


	//   ....[7]....
        /*00bc*/ 	.word	0x000015e0


	//   ....[8]....
        /*00c0*/ 	.word	0x00001670


	//   ....[9]....
        /*00c4*/ 	.word	0x000016a0


	//   ....[10]....
        /*00c8*/ 	.word	0x000016d0


	//   ....[11]....
        /*00cc*/ 	.word	0x000016e0


	//   ....[12]....
        /*00d0*/ 	.word	0x00001780


	//   ....[13]....
        /*00d4*/ 	.word	0x000017b0


	//   ....[14]....
        /*00d8*/ 	.word	0x000017d0


	//   ....[15]....
        /*00dc*/ 	.word	0x000017e0


	//   ....[16]....
        /*00e0*/ 	.word	0x00001870


	//   ....[17]....
        /*00e4*/ 	.word	0x000018b0


	//   ....[18]....
        /*00e8*/ 	.word	0x000018d0


	//   ....[19]....
        /*00ec*/ 	.word	0x000018f0


	//   ....[20]....
        /*00f0*/ 	.word	0x00001a70


	//   ....[21]....
        /*00f4*/ 	.word	0x00001a90


	//   ....[22]....
        /*00f8*/ 	.word	0x00001aa0


	//   ....[23]....
        /*00fc*/ 	.word	0x00001ab0


	//----- nvinfo : EIATTR_EXIT_INSTR_OFFSETS
	.align		4
.L_2165:
        /*0100*/ 	.byte	0x04, 0x1c
        /*0102*/ 	.short	(.L_2167 - .L_2166)


	//   ....[0]....
.L_2166:
        /*0104*/ 	.word	0x00000210


	//   ....[1]....
        /*0108*/ 	.word	0x000021e0


	//----- nvinfo : EIATTR_MAX_THREADS
	.align		4
.L_2167:
        /*010c*/ 	.byte	0x04, 0x05
        /*010e*/ 	.short	(.L_2169 - .L_2168)
.L_2168:
        /*0110*/ 	.word	0x00000020
        /*0114*/ 	.word	0x00000001
        /*0118*/ 	.word	0x00000001


	//----- nvinfo : EIATTR_CRS_STACK_SIZE
	.align		4
.L_2169:
        /*011c*/ 	.byte	0x04, 0x1e
        /*011e*/ 	.short	(.L_2171 - .L_2170)
.L_2170:
        /*0120*/ 	.word	0x00000000
.L_2171:


//--------------------- .nv.info._Z25selective_scan_fwd_kernelI32Selective_Scan_fwd_kernel_traitsILi32ELi4ELi1ELb1ELb0ELb0ELb1EN3c108BFloat16ENS1_7complexIfEEEEv13SSMParamsBase --------------------------
	.section	.nv.info._Z25selective_scan_fwd_kernelI32Selective_Scan_fwd_kernel_traitsILi32ELi4ELi1ELb1ELb0ELb0ELb1EN3c108BFloat16ENS1_7complexIfEEEEv13SSMParamsBase,"",@"SHT_CUDA_INFO"
	.sectionflags	@""
	.align	4


	//----- nvinfo : EIATTR_CUDA_API_VERSION
	.align		4
        /*0000*/ 	.byte	0x04, 0x37
        /*0002*/ 	.short	(.L_2173 - .L_2172)
.L_2172:
        /*0004*/ 	.word	0x00000082


	//----- nvinfo : EIATTR_SW2861232_WAR
	.align		4
.L_2173:
        /*0008*/ 	.byte	0x01, 0x35
	.zero		2


	//----- nvinfo : EIATTR_PARAM_CBANK
	.align		4
        /*000c*/ 	.byte	0x04, 0x0a
        /*000e*/ 	.short	(.L_2175 - .L_2174)
	.align		4
.L_2174:
        /*0010*/ 	.word	index@(.nv.constant0._Z25selective_scan_fwd_kernelI32Selective_Scan_fwd_kernel_traitsILi32ELi4ELi1ELb1ELb0ELb0ELb1EN3c108BFloat16ENS1_7complexIfEEEEv13SSMParamsBase)
        /*0014*/ 	.short	0x0160
        /*0016*/ 	.short	0x0118


	//----- nvinfo : EIATTR_CBANK_PARAM_SIZE
	.align		4
.L_2175:
        /*0018*/ 	.byte	0x03, 0x19
        /*001a*/ 	.short	0x0118


	//----- nvinfo : EIATTR_KPARAM_INFO
	.align		4
        /*001c*/ 	.byte	0x04, 0x17
        /*001e*/ 	.short	(.L_2177 - .L_2176)
.L_2176:
        /*0020*/ 	.word	0x00000000
        /*0024*/ 	.short	0x0000
        /*0026*/ 	.short	0x0000
        /*0028*/ 	.byte	0x00, 0xf0, 0x61, 0x04


	//----- nvinfo : EIATTR_MAXREG_COUNT
	.align		4
.L_2177:
        /*002c*/ 	.byte	0x03, 0x1b
        /*002e*/ 	.short	0x00ff


	//----- nvinfo : EIATTR_NUM_BARRIERS
	.align		4
        /*0030*/ 	.byte	0x02, 0x4c
        /*0032*/ 	.byte	0x01
	.zero		1


	//----- nvinfo : EIATTR_MERCURY_ISA_VERSION
	.align		4
        /*0034*/ 	.byte	0x03, 0x5f
        /*0036*/ 	.short	0x0000


	//----- nvinfo : EIATTR_COOP_GROUP_MASK_REGIDS
	.align		4
        /*0038*/ 	.byte	0x04, 0x29
        /*003a*/ 	.short	(.L_2179 - .L_2178)


	//   ....[0]....
.L_2178:
        /*003c*/ 	.word	0xffffffff


	//   ....[1]....
        /*0040*/ 	.word	0xffffffff


	//   ....[2]....
        /*0044*/ 	.word	0xffffffff


	//   ....[3]....
        /*0048*/ 	.word	0xffffffff


	//   ....[4]....
        /*004c*/ 	.word	0xffffffff


	//   ....[5]....
        /*0050*/ 	.word	0xffffffff


	//   ....[6]....
        /*0054*/ 	.word	0xffffffff


	//   ....[7]....
        /*0058*/ 	.word	0xffffffff


	//   ....[8]....
        /*005c*/ 	.word	0xffffffff


	//   ....[9]....
        /*0060*/ 	.word	0xffffffff


	//   ....[10]....
        /*0064*/ 	.word	0xffffffff


	//   ....[11]....
        /*0068*/ 	.word	0xffffffff


	//   ....[12]....
        /*006c*/ 	.word	0xffffffff


	//   ....[13]....
        /*0070*/ 	.word	0xffffffff


	//   ....[14]....
        /*0074*/ 	.word	0xffffffff


	//   ....[15]....
        /*0078*/ 	.word	0xffffffff


	//   ....[16]....
        /*007c*/ 	.word	0xffffffff


	//   ....[17]....
        /*0080*/ 	.word	0xffffffff


	//   ....[18]....
        /*0084*/ 	.word	0xffffffff


	//   ....[19]....
        /*0088*/ 	.word	0xffffffff


	//   ....[20]....
        /*008c*/ 	.word	0xffffffff


	//   ....[21]....
        /*0090*/ 	.word	0xffffffff


	//   ....[22]....
        /*0094*/ 	.word	0xffffffff


	//   ....[23]....
        /*0098*/ 	.word	0xffffffff


	//----- nvinfo : EIATTR_COOP_GROUP_INSTR_OFFSETS
	.align		4
.L_2179:
        /*009c*/ 	.byte	0x04, 0x28
        /*009e*/ 	.short	(.L_2181 - .L_2180)


	//   ....[0]....
.L_2180:
        /*00a0*/ 	.word	0x00001460


	//   ....[1]....
        /*00a4*/ 	.word	0x00001490


	//   ....[2]....
        /*00a8*/ 	.word	0x000014e0


	//   ....[3]....
        /*00ac*/ 	.word	0x000014f0


	//   ....[4]....
        /*00b0*/ 	.word	0x00001570


	//   ....[5]....
        /*00b4*/ 	.word	0x00001590


	//   ....[6]....
        /*00b8*/ 	.word	0x000015d0


	//   ....[7]....
        /*00bc*/ 	.word	0x000015e0


	//   ....[8]....
        /*00c0*/ 	.word	0x00001670


	//   ....[9]....
        /*00c4*/ 	.word	0x000016a0


	//   ....[10]....
        /*00c8*/ 	.word	0x000016d0


	//   ....[11]....
        /*00cc*/ 	.word	0x000016e0


	//   ....[12]....
        /*00d0*/ 	.word	0x00001780


	//   ....[13]....
        /*00d4*/ 	.word	0x000017b0


	//   ....[14]....
        /*00d8*/ 	.word	0x000017d0


	//   ....[15]....
        /*00dc*/ 	.word	0x000017e0


	//   ....[16]....
        /*00e0*/ 	.word	0x00001870


	//   ....[17]....
        /*00e4*/ 	.word	0x000018b0


	//   ....[18]....
        /*00e8*/ 	.word	0x000018d0


	//   ....[19]....
        /*00ec*/ 	.word	0x000018f0


	//   ....[20]....
        /*00f0*/ 	.word	0x00001a70


	//   ....[21]....
        /*00f4*/ 	.word	0x00001a90


	//   ....[22]....
        /*00f8*/ 	.word	0x00001aa0


	//   ....[23]....
        /*00fc*/ 	.word	0x00001ab0


	//----- nvinfo : EIATTR_EXIT_INSTR_OFFSETS
	.align		4
.L_2181:
        /*0100*/ 	.byte	0x04, 0x1c
        /*0102*/ 	.short	(.L_2183 - .L_2182)


	//   ....[0]....
.L_2182:
        /*0104*/ 	.word	0x00000210


	//   ....[1]....
        /*0108*/ 	.word	0x000025f0


	//----- nvinfo : EIATTR_MAX_THREADS
	.align		4
.L_2183:
        /*010c*/ 	.byte	0x04, 0x05
        /*010e*/ 	.short	(.L_2185 - .L_2184)
.L_2184:
        /*0110*/ 	.word	0x00000020
        /*0114*/ 	.word	0x00000001
        /*0118*/ 	.word	0x00000001


	//----- nvinfo : EIATTR_CRS_STACK_SIZE
	.align		4
.L_2185:
        /*011c*/ 	.byte	0x04, 0x1e
        /*011e*/ 	.short	(.L_2187 - .L_2186)
.L_2186:
        /*0120*/ 	.word	0x00000000
.L_2187:


//--------------------- .nv.info._Z25selective_scan_fwd_kernelI32Selective_Scan_fwd_kernel_traitsILi32ELi4ELi1ELb1ELb0ELb1ELb0EN3c108BFloat16ENS1_7complexIfEEEEv13SSMParamsBase --------------------------
	.section	.nv.info._Z25selective_scan_fwd_kernelI32Selective_Scan_fwd_kernel_traitsILi32ELi4ELi1ELb1ELb0ELb1ELb0EN3c108BFloat16ENS1_7complexIfEEEEv13SSMParamsBase,"",@"SHT_CUDA_INFO"
	.sectionflags	@""
	.align	4


	//----- nvinfo : EIATTR_CUDA_API_VERSION
	.align		4
        /*0000*/ 	.byte	0x04, 0x37
        /*0002*/ 	.short	(.L_2189 - .L_2188)
.L_2188:
        /*0004*/ 	.word	0x00000082


	//----- nvinfo : EIATTR_SW2861232_WAR
	.align		4
.L_2189:
        /*0008*/ 	.byte	0x01, 0x35
	.zero		2


	//----- nvinfo : EIATTR_PARAM_CBANK
	.align		4
        /*000c*/ 	.byte	0x04, 0x0a
        /*000e*/ 	.short	(.L_2191 - .L_2190)
	.align		4
.L_2190:
        /*0010*/ 	.word	index@(.nv.constant0._Z25selective_scan_fwd_kernelI32Selective_Scan_fwd_kernel_traitsILi32ELi4ELi1ELb1ELb0ELb1ELb0EN3c108BFloat16ENS1_7complexIfEEEEv13SSMParamsBase)
        /*0014*/ 	.short	0x0160
        /*0016*/ 	.short	0x0118


	//----- nvinfo : EIATTR_CBANK_PARAM_SIZE
	.align		4
.L_2191:
        /*0018*/ 	.byte	0x03, 0x19
        /*001a*/ 	.short	0x0118


	//----- nvinfo : EIATTR_KPARAM_INFO
	.align		4
        /*001c*/ 	.byte	0x04, 0x17
        /*001e*/ 	.short	(.L_2193 - .L_2192)
.L_2192:
        /*0020*/ 	.word	0x00000000
        /*0024*/ 	.short	0x0000
        /*0026*/ 	.short	0x0000
        /*0028*/ 	.byte	0x00, 0xf0, 0x61, 0x04


	//----- nvinfo : EIATTR_MAXREG_COUNT
	.align		4
.L_2193:
        /*002c*/ 	.byte	0x03, 0x1b
        /*002e*/ 	.short	0x00ff


	//----- nvinfo : EIATTR_NUM_BARRIERS
	.align		4
        /*0030*/ 	.byte	0x02, 0x4c
        /*0032*/ 	.byte	0x01
	.zero		1


	//----- nvinfo : EIATTR_MERCURY_ISA_VERSION
	.align		4
        /*0034*/ 	.byte	0x03, 0x5f
        /*0036*/ 	.short	0x0000


	//----- nvinfo : EIATTR_COOP_GROUP_MASK_REGIDS
	.align		4
        /*0038*/ 	.byte	0x04, 0x29
        /*003a*/ 	.short	(.L_2195 - .L_2194)


	//   ....[0]....
.L_2194:
        /*003c*/ 	.word	0xffffffff


	//   ....[1]....
        /*0040*/ 	.word	0xffffffff


	//   ....[2]....
        /*0044*/ 	.word	0xffffffff


	//   ....[3]....
        /*0048*/ 	.word	0xffffffff


	//   ....[4]....
        /*004c*/ 	.word	0xffffffff


	//   ....[5]....
        /*0050*/ 	.word	0xffffffff


	//   ....[6]....
        /*0054*/ 	.word	0xffffffff


	//   ....[7]....
        /*0058*/ 	.word	0xffffffff


	//   ....[8]....
        /*005c*/ 	.word	0xffffffff


	//   ....[9]....
        /*0060*/ 	.word	0xffffffff


	//   ....[10]....
        /*0064*/ 	.word	0xffffffff


	//   ....[11]....
        /*0068*/ 	.word	0xffffffff


	//   ....[12]....
        /*006c*/ 	.word	0xffffffff


	//   ....[13]....
        /*0070*/ 	.word	0xffffffff


	//   ....[14]....
        /*0074*/ 	.word	0xffffffff


	//   ....[15]....
        /*0078*/ 	.word	0xffffffff


	//   ....[16]....
        /*007c*/ 	.word	0xffffffff


	//   ....[17]....
        /*0080*/ 	.word	0xffffffff


	//   ....[18]....
        /*0084*/ 	.word	0xffffffff


	//   ....[19]....
        /*0088*/ 	.word	0xffffffff


	//   ....[20]....
        /*008c*/ 	.word	0xffffffff


	//   ....[21]....
        /*0090*/ 	.word	0xffffffff


	//   ....[22]....
        /*0094*/ 	.word	0xffffffff


	//   ....[23]....
        /*0098*/ 	.word	0xffffffff


	//----- nvinfo : EIATTR_COOP_GROUP_INSTR_OFFSETS
	.align		4
.L_2195:
        /*009c*/ 	.byte	0x04, 0x28
        /*009e*/ 	.short	(.L_2197 - .L_2196)


	//   ....[0]....
.L_2196:
        /*00a0*/ 	.word	0x000016a0


	//   ....[1]....
        /*00a4*/ 	.word	0x000016d0


	//   ....[2]....
        /*00a8*/ 	.word	0x00001710


	//   ....[3]....
        /*00ac*/ 	.word	0x00001720


	//   ....[4]....
        /*00b0*/ 	.word	0x000017a0


	//   ....[5]....
        /*00b4*/ 	.word	0x000017d0


	//   ....[6]....
        /*00b8*/ 	.word	0x00001800


	//   ....[7]....
        /*00bc*/ 	.word	0x00001810


	//   ....[8]....
        /*00c0*/ 	.word	0x000018b0


	//   ....[9]....
        /*00c4*/ 	.word	0x000018e0


	//   ....[10]....
        /*00c8*/ 	.word	0x00001900


	//   ....[11]....
        /*00cc*/ 	.word	0x00001910


	//   ....[12]....
        /*00d0*/ 	.word	0x000019c0


	//   ....[13]....
        /*00d4*/ 	.word	0x000019e0


	//   ....[14]....
        /*00d8*/ 	.word	0x00001a00


	//   ....[15]....
        /*00dc*/ 	.word	0x00001a10


	//   ....[16]....
        /*00e0*/ 	.word	0x00001ac0


	//   ....[17]....
        /*00e4*/ 	.word	0x00001af0


	//   ....[18]....
        /*00e8*/ 	.word	0x00001b00


	//   ....[19]....
        /*00ec*/ 	.word	0x00001b20


	//   ....[20]....
        /*00f0*/ 	.word	0x00001cb0


	//   ....[21]....
        /*00f4*/ 	.word	0x00001cd0


	//   ....[22]....
        /*00f8*/ 	.word	0x00001ce0


	//   ....[23]....
        /*00fc*/ 	.word	0x00001cf0


	//----- nvinfo : EIATTR_EXIT_INSTR_OFFSETS
	.align		4
.L_2197:
        /*0100*/ 	.byte	0x04, 0x1c
        /*0102*/ 	.short	(.L_2199 - .L_2198)


	//   ....[0]....
.L_2198:
        /*0104*/ 	.word	0x00000450


	//   ....[1]....
        /*0108*/ 	.word	0x000025c0


	//----- nvinfo : EIATTR_MAX_THREADS
	.align		4
.L_2199:
        /*010c*/ 	.byte	0x04, 0x05
        /*010e*/ 	.short	(.L_2201 - .L_2200)
.L_2200:
        /*0110*/ 	.word	0x00000020
        /*0114*/ 	.word	0x00000001
        /*0118*/ 	.word	0x00000001


	//----- nvinfo : EIATTR_CRS_STACK_SIZE
	.align		4
.L_2201:
        /*011c*/ 	.byte	0x04, 0x1e
        /*011e*/ 	.short	(.L_2203 - .L_2202)
.L_2202:
        /*0120*/ 	.word	0x00000000
.L_2203:


//--------------------- .nv.info._Z25selective_scan_fwd_kernelI32Selective_Scan_fwd_kernel_traitsILi32ELi4ELi1ELb1ELb0ELb1ELb1EN3c108BFloat16ENS1_7complexIfEEEEv13SSMParamsBase --------------------------
	.section	.nv.info._Z25selective_scan_fwd_kernelI32Selective_Scan_fwd_kernel_traitsILi32ELi4ELi1ELb1ELb0ELb1ELb1EN3c108BFloat16ENS1_7complexIfEEEEv13SSMParamsBase,"",@"SHT_CUDA_INFO"
	.sectionflags	@""
	.align	4


	//----- nvinfo : EIATTR_CUDA_API_VERSION
	.align		4
        /*0000*/ 	.byte	0x04, 0x37
        /*0002*/ 	.short	(.L_2205 - .L_2204)
.L_2204:
        /*0004*/ 	.word	0x00000082


	//----- nvinfo : EIATTR_SW2861232_WAR
	.align		4
.L_2205:
        /*0008*/ 	.byte	0x01, 0x35
	.zero		2


	//----- nvinfo : EIATTR_PARAM_CBANK
	.align		4
        /*000c*/ 	.byte	0x04, 0x0a
        /*000e*/ 	.short	(.L_2207 - .L_2206)
	.align		4
.L_2206:
        /*0010*/ 	.word	index@(.nv.constant0._Z25selective_scan_fwd_kernelI32Selective_Scan_fwd_kernel_traitsILi32ELi4ELi1ELb1ELb0ELb1ELb1EN3c108BFloat16ENS1_7complexIfEEEEv13SSMParamsBase)
        /*0014*/ 	.short	0x0160
        /*0016*/ 	.short	0x0118


	//----- nvinfo : EIATTR_CBANK_PARAM_SIZE
	.align		4
.L_2207:
        /*0018*/ 	.byte	0x03, 0x19
        /*001a*/ 	.short	0x0118


	//----- nvinfo : EIATTR_KPARAM_INFO
	.align		4
        /*001c*/ 	.byte	0x04, 0x17
        /*001e*/ 	.short	(.L_2209 - .L_2208)
.L_2208:
        /*0020*/ 	.word	0x00000000
        /*0024*/ 	.short	0x0000
        /*0026*/ 	.short	0x0000
        /*0028*/ 	.byte	0x00, 0xf0, 0x61, 0x04


	//----- nvinfo : EIATTR_MAXREG_COUNT
	.align		4
.L_2209:
        /*002c*/ 	.byte	0x03, 0x1b
        /*002e*/ 	.short	0x00ff


	//----- nvinfo : EIATTR_NUM_BARRIERS
	.align		4
        /*0030*/ 	.byte	0x02, 0x4c
        /*0032*/ 	.byte	0x01
	.zero		1


	//----- nvinfo : EIATTR_MERCURY_ISA_VERSION
	.align		4
        /*0034*/ 	.byte	0x03, 0x5f
        /*0036*/ 	.short	0x0000


	//----- nvinfo : EIATTR_COOP_GROUP_MASK_REGIDS
	.align		4
        /*0038*/ 	.byte	0x04, 0x29
        /*003a*/ 	.short	(.L_2211 - .L_2210)


	//   ....[0]....
.L_2210:
        /*003c*/ 	.word	0xffffffff


	//   ....[1]....
        /*0040*/ 	.word	0xffffffff


	//   ....[2]....
        /*0044*/ 	.word	0xffffffff


	//   ....[3]....
        /*0048*/ 	.word	0xffffffff


	//   ....[4]....
        /*004c*/ 	.word	0xffffffff


	//   ....[5]....
        /*0050*/ 	.word	0xffffffff


	//   ....[6]....
        /*0054*/ 	.word	0xffffffff


	//   ....[7]....
        /*0058*/ 	.word	0xffffffff


	//   ....[8]....
        /*005c*/ 	.word	0xffffffff


	//   ....[9]....
        /*0060*/ 	.word	0xffffffff


	//   ....[10]....
        /*0064*/ 	.word	0xffffffff


	//   ....[11]....
        /*0068*/ 	.word	0xffffffff


	//   ....[12]....
        /*006c*/ 	.word	0xffffffff


	//   ....[13]....
        /*0070*/ 	.word	0xffffffff


	//   ....[14]....
        /*0074*/ 	.word	0xffffffff


	//   ....[15]....
        /*0078*/ 	.word	0xffffffff


	//   ....[16]....
        /*007c*/ 	.word	0xffffffff


	//   ....[17]....
        /*0080*/ 	.word	0xffffffff


	//   ....[18]....
        /*0084*/ 	.word	0xffffffff


	//   ....[19]....
        /*0088*/ 	.word	0xffffffff


	//   ....[20]....
        /*008c*/ 	.word	0xffffffff


	//   ....[21]....
        /*0090*/ 	.word	0xffffffff


	//   ....[22]....
        /*0094*/ 	.word	0xffffffff


	//   ....[23]....
        /*0098*/ 	.word	0xffffffff


	//----- nvinfo : EIATTR_COOP_GROUP_INSTR_OFFSETS
	.align		4
.L_2211:
        /*009c*/ 	.byte	0x04, 0x28
        /*009e*/ 	.short	(.L_2213 - .L_2212)


	//   ....[0]....
.L_2212:
        /*00a0*/ 	.word	0x000016a0


	//   ....[1]....
        /*00a4*/ 	.word	0x000016d0


	//   ....[2]....
        /*00a8*/ 	.word	0x00001710


	//   ....[3]....
        /*00ac*/ 	.word	0x00001720


	//   ....[4]....
        /*00b0*/ 	.word	0x000017a0


	//   ....[5]....
        /*00b4*/ 	.word	0x000017d0


	//   ....[6]....
        /*00b8*/ 	.word	0x00001800


	//   ....[7]....
        /*00bc*/ 	.word	0x00001810


	//   ....[8]....
        /*00c0*/ 	.word	0x000018b0


	//   ....[9]....
        /*00c4*/ 	.word	0x000018e0


	//   ....[10]....
        /*00c8*/ 	.word	0x00001900


	//   ....[11]....
        /*00cc*/ 	.word	0x00001910


	//   ....[12]....
        /*00d0*/ 	.word	0x000019c0


	//   ....[13]....
        /*00d4*/ 	.word	0x000019e0


	//   ....[14]....
        /*00d8*/ 	.word	0x00001a00


	//   ....[15]....
        /*00dc*/ 	.word	0x00001a10


	//   ....[16]....
        /*00e0*/ 	.word	0x00001ac0


	//   ....[17]....
        /*00e4*/ 	.word	0x00001af0


	//   ....[18]....
        /*00e8*/ 	.word	0x00001b00


	//   ....[19]....
        /*00ec*/ 	.word	0x00001b20


	//   ....[20]....
        /*00f0*/ 	.word	0x00001cb0


	//   ....[21]....
        /*00f4*/ 	.word	0x00001cd0


	//   ....[22]....
        /*00f8*/ 	.word	0x00001ce0


	//   ....[23]....
        /*00fc*/ 	.word	0x00001cf0


	//----- nvinfo : EIATTR_EXIT_INSTR_OFFSETS
	.align		4
.L_2213:
        /*0100*/ 	.byte	0x04, 0x1c
        /*0102*/ 	.short	(.L_2215 - .L_2214)


	//   ....[0]....
.L_2214:
        /*0104*/ 	.word	0x00000450


	//   ....[1]....
        /*0108*/ 	.word	0x000029c0


	//----- nvinfo : EIATTR_MAX_THREADS
	.align		4
.L_2215:
        /*010c*/ 	.byte	0x04, 0x05
        /*010e*/ 	.short	(.L_2217 - .L_2216)
.L_2216:
        /*0110*/ 	.word	0x00000020
        /*0114*/ 	.word	0x00000001
        /*0118*/ 	.word	0x00000001


	//----- nvinfo : EIATTR_CRS_STACK_SIZE
	.align		4
.L_2217:
        /*011c*/ 	.byte	0x04, 0x1e
        /*011e*/ 	.short	(.L_2219 - .L_2218)
.L_2218:
        /*0120*/ 	.word	0x00000000
.L_2219:


//--------------------- .nv.info._Z25selective_scan_fwd_kernelI32Selective_Scan_fwd_kernel_traitsILi32ELi4ELi1ELb1ELb1ELb0ELb0EN3c108BFloat16ENS1_7complexIfEEEEv13SSMParamsBase --------------------------
	.section	.nv.info._Z25selective_scan_fwd_kernelI32Selective_Scan_fwd_kernel_traitsILi32ELi4ELi1ELb1ELb1ELb0ELb0EN3c108BFloat16ENS1_7complexIfEEEEv13SSMParamsBase,"",@"SHT_CUDA_INFO"
	.sectionflags	@""
	.align	4


	//----- nvinfo : EIATTR_CUDA_API_VERSION
	.align		4
        /*0000*/ 	.byte	0x04, 0x37
        /*0002*/ 	.short	(.L_2221 - .L_2220)
.L_2220:
        /*0004*/ 	.word	0x00000082


	//----- nvinfo : EIATTR_SW2861232_WAR
	.align		4
.L_2221:
        /*0008*/ 	.byte	0x01, 0x35
	.zero		2


	//----- nvinfo : EIATTR_PARAM_CBANK
	.align		4
        /*000c*/ 	.byte	0x04, 0x0a
        /*000e*/ 	.short	(.L_2223 - .L_2222)
	.align		4
.L_2222:
        /*0010*/ 	.word	index@(.nv.constant0._Z25selective_scan_fwd_kernelI32Selective_Scan_fwd_kernel_traitsILi32ELi4ELi1ELb1ELb1ELb0ELb0EN3c108BFloat16ENS1_7complexIfEEEEv13SSMParamsBase)
        /*0014*/ 	.short	0x0160
        /*0016*/ 	.short	0x0118


	//----- nvinfo : EIATTR_CBANK_PARAM_SIZE
	.align		4
.L_2223:
        /*0018*/ 	.byte	0x03, 0x19
        /*001a*/ 	.short	0x0118


	//----- nvinfo : EIATTR_KPARAM_INFO
	.align		4
        /*001c*/ 	.byte	0x04, 0x17
        /*001e*/ 	.short	(.L_2225 - .L_2224)
.L_2224:
        /*0020*/ 	.word	0x00000000
        /*0024*/ 	.short	0x0000
        /*0026*/ 	.short	0x0000
        /*0028*/ 	.byte	0x00, 0xf0, 0x61, 0x04


	//----- nvinfo : EIATTR_MAXREG_COUNT
	.align		4
.L_2225:
        /*002c*/ 	.byte	0x03, 0x1b
        /*002e*/ 	.short	0x00ff


	//----- nvinfo : EIATTR_NUM_BARRIERS
	.align		4
        /*0030*/ 	.byte	0x02, 0x4c
        /*0032*/ 	.byte	0x01
	.zero		1


	//----- nvinfo : EIATTR_MERCURY_ISA_VERSION
	.align		4
        /*0034*/ 	.byte	0x03, 0x5f
        /*0036*/ 	.short	0x0000


	//----- nvinfo : EIATTR_COOP_GROUP_MASK_REGIDS
	.align		4
        /*0038*/ 	.byte	0x04, 0x29
        /*003a*/ 	.short	(.L_2227 - .L_2226)


	//   ....[0]....
.L_2226:
        /*003c*/ 	.word	0xffffffff


	//   ....[1]....
        /*0040*/ 	.word	0xffffffff


	//   ....[2]....
        /*0044*/ 	.word	0xffffffff


	//   ....[3]....
        /*0048*/ 	.word	0xffffffff


	//   ....[4]....
        /*004c*/ 	.word	0xffffffff


	//   ....[5]....
        /*0050*/ 	.word	0xffffffff


	//   ....[6]....
        /*0054*/ 	.word	0xffffffff


	//   ....[7]....
        /*0058*/ 	.word	0xffffffff


	//   ....[8]....
        /*005c*/ 	.word	0xffffffff


	//   ....[9]....
        /*0060*/ 	.word	0xffffffff


	//   ....[10]....
        /*0064*/ 	.word	0xffffffff


	//   ....[11]....
        /*0068*/ 	.word	0xffffffff


	//   ....[12]....
        /*006c*/ 	.word	0xffffffff


	//   ....[13]....
        /*0070*/ 	.word	0xffffffff


	//   ....[14]....
        /*0074*/ 	.word	0xffffffff


	//   ....[15]....
        /*0078*/ 	.word	0xffffffff


	//   ....[16]....
        /*007c*/ 	.word	0xffffffff


	//   ....[17]....
        /*0080*/ 	.word	0xffffffff


	//   ....[18]....
        /*0084*/ 	.word	0xffffffff


	//   ....[19]....
        /*0088*/ 	.word	0xffffffff


	//   ....[20]....
        /*008c*/ 	.word	0xffffffff


	//   ....[21]....
        /*0090*/ 	.word	0xffffffff


	//   ....[22]....
        /*0094*/ 	.word	0xffffffff


	//   ....[23]....
        /*0098*/ 	.word	0xffffffff


	//----- nvinfo : EIATTR_COOP_GROUP_INSTR_OFFSETS
	.align		4
.L_2227:
        /*009c*/ 	.byte	0x04, 0x28
        /*009e*/ 	.short	(.L_2229 - .L_2228)


	//   ....[0]....
.L_2228:
        /*00a0*/ 	.word	0x000017f0


	//   ....[1]....
        /*00a4*/ 	.word	0x00001800


	//   ....[2]....
        /*00a8*/ 	.word	0x00001850


	//   ....[3]....
        /*00ac*/ 	.word	0x00001860


	//   ....[4]....
        /*00b0*/ 	.word	0x000018e0


	//   ....[5]....
        /*00b4*/ 	.word	0x000018f0


	//   ....[6]....
        /*00b8*/ 	.word	0x00001940


	//   ....[7]....
        /*00bc*/ 	.word	0x00001950


	//   ....[8]....
        /*00c0*/ 	.word	0x000019e0


	//   ....[9]....
        /*00c4*/ 	.word	0x00001a00


	//   ....[10]....
        /*00c8*/ 	.word	0x00001a40


	//   ....[11]....
        /*00cc*/ 	.word	0x00001a50


	//   ....[12]....
        /*00d0*/ 	.word	0x00001ae0


	//   ....[13]....
        /*00d4*/ 	.word	0x00001b10


	//   ....[14]....
        /*00d8*/ 	.word	0x00001b40


	//   ....[15]....
        /*00dc*/ 	.word	0x00001b50


	//   ....[16]....
        /*00e0*/ 	.word	0x00001bd0


	//   ....[17]....
        /*00e4*/ 	.word	0x00001c10


	//   ....[18]....
        /*00e8*/ 	.word	0x00001c30


	//   ....[19]....
        /*00ec*/ 	.word	0x00001c50


	//   ....[20]....
        /*00f0*/ 	.word	0x00001df0


	//   ....[21]....
        /*00f4*/ 	.word	0x00001e10


	//   ....[22]....
        /*00f8*/ 	.word	0x00001e20


	//   ....[23]....
        /*00fc*/ 	.word	0x00001e30


	//----- nvinfo : EIATTR_EXIT_INSTR_OFFSETS
	.align		4
.L_2229:
        /*0100*/ 	.byte	0x04, 0x1c
        /*0102*/ 	.short	(.L_2231 - .L_2230)


	//   ....[0]....
.L_2230:
        /*0104*/ 	.word	0x00000450


	//   ....[1]....
        /*0108*/ 	.word	0x00002540


	//----- nvinfo : EIATTR_MAX_THREADS
	.align		4
.L_2231:
        /*010c*/ 	.byte	0x04, 0x05
        /*010e*/ 	.short	(.L_2233 - .L_2232)
.L_2232:
        /*0110*/ 	.word	0x00000020
        /*0114*/ 	.word	0x00000001
        /*0118*/ 	.word	0x00000001


	//----- nvinfo : EIATTR_CRS_STACK_SIZE
	.align		4
.L_2233:
        /*011c*/ 	.byte	0x04, 0x1e
        /*011e*/ 	.short	(.L_2235 - .L_2234)
.L_2234:
        /*0120*/ 	.word	0x00000000
.L_2235:


//--------------------- .nv.info._Z25selective_scan_fwd_kernelI32Selective_Scan_fwd_kernel_traitsILi32ELi4ELi1ELb1ELb1ELb0ELb1EN3c108BFloat16ENS1_7complexIfEEEEv13SSMParamsBase --------------------------
	.section	.nv.info._Z25selective_scan_fwd_kernelI32Selective_Scan_fwd_kernel_traitsILi32ELi4ELi1ELb1ELb1ELb0ELb1EN3c108BFloat16ENS1_7complexIfEEEEv13SSMParamsBase,"",@"SHT_CUDA_INFO"
	.sectionflags	@""
	.align	4


	//----- nvinfo : EIATTR_CUDA_API_VERSION
	.align		4
        /*0000*/ 	.byte	0x04, 0x37
        /*0002*/ 	.short	(.L_2237 - .L_2236)
.L_2236:
        /*0004*/ 	.word	0x00000082


	//----- nvinfo : EIATTR_SW2861232_WAR
	.align		4
.L_2237:
        /*0008*/ 	.byte	0x01, 0x35
	.zero		2


	//----- nvinfo : EIATTR_PARAM_CBANK
	.align		4
        /*000c*/ 	.byte	0x04, 0x0a
        /*000e*/ 	.short	(.L_2239 - .L_2238)
	.align		4
.L_2238:
        /*0010*/ 	.word	index@(.nv.constant0._Z25selective_scan_fwd_kernelI32Selective_Scan_fwd_kernel_traitsILi32ELi4ELi1ELb1ELb1ELb0ELb1EN3c108BFloat16ENS1_7complexIfEEEEv13SSMParamsBase)
        /*0014*/ 	.short	0x0160
        /*0016*/ 	.short	0x0118


	//----- nvinfo : EIATTR_CBANK_PARAM_SIZE
	.align		4
.L_2239:
        /*0018*/ 	.byte	0x03, 0x19
        /*001a*/ 	.short	0x0118


	//----- nvinfo : EIATTR_KPARAM_INFO
	.align		4
        /*001c*/ 	.byte	0x04, 0x17
        /*001e*/ 	.short	(.L_2241 - .L_2240)
.L_2240:
        /*0020*/ 	.word	0x00000000
        /*0024*/ 	.short	0x0000
        /*0026*/ 	.short	0x0000
        /*0028*/ 	.byte	0x00, 0xf0, 0x61, 0x04


	//----- nvinfo : EIATTR_MAXREG_COUNT
	.align		4
.L_2241:
        /*002c*/ 	.byte	0x03, 0x1b
        /*002e*/ 	.short	0x00ff


	//----- nvinfo : EIATTR_NUM_BARRIERS
	.align		4
        /*0030*/ 	.byte	0x02, 0x4c
        /*0032*/ 	.byte	0x01
	.zero		1


	//----- nvinfo : EIATTR_MERCURY_ISA_VERSION
	.align		4
        /*0034*/ 	.byte	0x03, 0x5f
        /*0036*/ 	.short	0x0000


	//----- nvinfo : EIATTR_COOP_GROUP_MASK_REGIDS
	.align		4
        /*0038*/ 	.byte	0x04, 0x29
        /*003a*/ 	.short	(.L_2243 - .L_2242)


	//   ....[0]....
.L_2242:
        /*003c*/ 	.word	0xffffffff


	//   ....[1]....
        /*0040*/ 	.word	0xffffffff


	//   ....[2]....
        /*0044*/ 	.word	0xffffffff


	//   ....[3]....
        /*0048*/ 	.word	0xffffffff


	//   ....[4]....
        /*004c*/ 	.word	0xffffffff


	//   ....[5]....
        /*0050*/ 	.word	0xffffffff


	//   ....[6]....
        /*0054*/ 	.word	0xffffffff


	//   ....[7]....
        /*0058*/ 	.word	0xffffffff


	//   ....[8]....
        /*005c*/ 	.word	0xffffffff


	//   ....[9]....
        /*0060*/ 	.word	0xffffffff


	//   ....[10]....
        /*0064*/ 	.word	0xffffffff


	//   ....[11]....
        /*0068*/ 	.word	0xffffffff


	//   ....[12]....
        /*006c*/ 	.word	0xffffffff


	//   ....[13]....
        /*0070*/ 	.word	0xffffffff


	//   ....[14]....
        /*0074*/ 	.word	0xffffffff


	//   ....[15]....
        /*0078*/ 	.word	0xffffffff


	//   ....[16]....
        /*007c*/ 	.word	0xffffffff


	//   ....[17]....
        /*0080*/ 	.word	0xffffffff


	//   ....[18]....
        /*0084*/ 	.word	0xffffffff


	//   ....[19]....
        /*0088*/ 	.word	0xffffffff


	//   ....[20]....
        /*008c*/ 	.word	0xffffffff


	//   ....[21]....
        /*0090*/ 	.word	0xffffffff


	//   ....[22]....
        /*0094*/ 	.word	0xffffffff


	//   ....[23]....
        /*0098*/ 	.word	0xffffffff


	//----- nvinfo : EIATTR_COOP_GROUP_INSTR_OFFSETS
	.align		4
.L_2243:
        /*009c*/ 	.byte	0x04, 0x28
        /*009e*/ 	.short	(.L_2245 - .L_2244)


	//   ....[0]....
.L_2244:
        /*00a0*/ 	.word	0x000017f0


	//   ....[1]....
        /*00a4*/ 	.word	0x00001800


	//   ....[2]....
        /*00a8*/ 	.word	0x00001850


	//   ....[3]....
        /*00ac*/ 	.word	0x00001860


	//   ....[4]....
        /*00b0*/ 	.word	0x000018e0


	//   ....[5]....
        /*00b4*/ 	.word	0x000018f0


	//   ....[6]....
        /*00b8*/ 	.word	0x00001940


	//   ....[7]....
        /*00bc*/ 	.word	0x00001950


	//   ....[8]....
        /*00c0*/ 	.word	0x000019e0


	//   ....[9]....
        /*00c4*/ 	.word	0x00001a00


	//   ....[10]....
        /*00c8*/ 	.word	0x00001a40


	//   ....[11]....
        /*00cc*/ 	.word	0x00001a50


	//   ....[12]....
        /*00d0*/ 	.word	0x00001ae0


	//   ....[13]....
        /*00d4*/ 	.word	0x00001b10


	//   ....[14]....
        /*00d8*/ 	.word	0x00001b40


	//   ....[15]....
        /*00dc*/ 	.word	0x00001b50


	//   ....[16]....
        /*00e0*/ 	.word	0x00001bd0


	//   ....[17]....
        /*00e4*/ 	.word	0x00001c10


	//   ....[18]....
        /*00e8*/ 	.word	0x00001c30


	//   ....[19]....
        /*00ec*/ 	.word	0x00001c50


	//   ....[20]....
        /*00f0*/ 	.word	0x00001df0


	//   ....[21]....
        /*00f4*/ 	.word	0x00001e10


	//   ....[22]....
        /*00f8*/ 	.word	0x00001e20


	//   ....[23]....
        /*00fc*/ 	.word	0x00001e30


	//----- nvinfo : EIATTR_EXIT_INSTR_OFFSETS
	.align		4
.L_2245:
        /*0100*/ 	.byte	0x04, 0x1c
        /*0102*/ 	.short	(.L_2247 - .L_2246)


	//   ....[0]....
.L_2246:
        /*0104*/ 	.word	0x00000450


	//   ....[1]....
        /*0108*/ 	.word	0x00002940


	//----- nvinfo : EIATTR_MAX_THREADS
	.align		4
.L_2247:
        /*010c*/ 	.byte	0x04, 0x05
        /*010e*/ 	.short	(.L_2249 - .L_2248)
.L_2248:
        /*0110*/ 	.word	0x00000020
        /*0114*/ 	.word	0x00000001
        /*0118*/ 	.word	0x00000001


	//----- nvinfo : EIATTR_CRS_STACK_SIZE
	.align		4
.L_2249:
        /*011c*/ 	.byte	0x04, 0x1e
        /*011e*/ 	.short	(.L_2251 - .L_2250)
.L_2250:
        /*0120*/ 	.word	0x00000000
.L_2251:


//--------------------- .nv.info._Z25selective_scan_fwd_kernelI32Selective_Scan_fwd_kernel_traitsILi32ELi4ELi1ELb1ELb1ELb1ELb0EN3c108BFloat16ENS1_7complexIfEEEEv13SSMParamsBase --------------------------
	.section	.nv.info._Z25selective_scan_fwd_kernelI32Selective_Scan_fwd_kernel_traitsILi32ELi4ELi1ELb1ELb1ELb1ELb0EN3c108BFloat16ENS1_7complexIfEEEEv13SSMParamsBase,"",@"SHT_CUDA_INFO"
	.sectionflags	@""
	.align	4


	//----- nvinfo : EIATTR_CUDA_API_VERSION
	.align		4
        /*0000*/ 	.byte	0x04, 0x37
        /*0002*/ 	.short	(.L_2253 - .L_2252)
.L_2252:
        /*0004*/ 	.word	0x00000082


	//----- nvinfo : EIATTR_SW2861232_WAR
	.align		4
.L_2253:
        /*0008*/ 	.byte	0x01, 0x35
	.zero		2


	//----- nvinfo : EIATTR_PARAM_CBANK
	.align		4
        /*000c*/ 	.byte	0x04, 0x0a
        /*000e*/ 	.short	(.L_2255 - .L_2254)
	.align		4
.L_2254:
        /*0010*/ 	.word	index@(.nv.constant0._Z25selective_scan_fwd_kernelI32Selective_Scan_fwd_kernel_traitsILi32ELi4ELi1ELb1ELb1ELb1ELb0EN3c108BFloat16ENS1_7complexIfEEEEv13SSMParamsBase)
        /*0014*/ 	.short	0x0160
        /*0016*/ 	.short	0x0118


	//----- nvinfo : EIATTR_CBANK_PARAM_SIZE
	.align		4
.L_2255:
        /*0018*/ 	.byte	0x03, 0x19
        /*001a*/ 	.short	0x0118


	//----- nvinfo : EIATTR_KPARAM_INFO
	.align		4
        /*001c*/ 	.byte	0x04, 0x17
        /*001e*/ 	.short	(.L_2257 - .L_2256)
.L_2256:
        /*0020*/ 	.word	0x00000000
        /*0024*/ 	.short	0x0000
        /*0026*/ 	.short	0x0000
        /*0028*/ 	.byte	0x00, 0xf0, 0x61, 0x04


	//----- nvinfo : EIATTR_MAXREG_COUNT
	.align		4
.L_2257:
        /*002c*/ 	.byte	0x03, 0x1b
        /*002e*/ 	.short	0x00ff


	//----- nvinfo : EIATTR_NUM_BARRIERS
	.align		4
        /*0030*/ 	.byte	0x02, 0x4c
        /*0032*/ 	.byte	0x01
	.zero		1


	//----- nvinfo : EIATTR_MERCURY_ISA_VERSION
	.align		4
        /*0034*/ 	.byte	0x03, 0x5f
        /*0036*/ 	.short	0x0000


	//----- nvinfo : EIATTR_COOP_GROUP_MASK_REGIDS
	.align		4
        /*0038*/ 	.byte	0x04, 0x29
        /*003a*/ 	.short	(.L_2259 - .L_2258)


	//   ....[0]....
.L_2258:
        /*003c*/ 	.word	0xffffffff


	//   ....[1]....
        /*0040*/ 	.word	0xffffffff


	//   ....[2]....
        /*0044*/ 	.word	0xffffffff


	//   ....[3]....
        /*0048*/ 	.word	0xffffffff


	//   ....[4]....
        /*004c*/ 	.word	0xffffffff


	//   ....[5]....
        /*0050*/ 	.word	0xffffffff


	//   ....[6]....
        /*0054*/ 	.word	0xffffffff


	//   ....[7]....
        /*0058*/ 	.word	0xffffffff


	//   ....[8]....
        /*005c*/ 	.word	0xffffffff


	//   ....[9]....
        /*0060*/ 	.word	0xffffffff


	//   ....[10]....
        /*0064*/ 	.word	0xffffffff


	//   ....[11]....
        /*0068*/ 	.word	0xffffffff


	//   ....[12]....
        /*006c*/ 	.word	0xffffffff


	//   ....[13]....
        /*0070*/ 	.word	0xffffffff


	//   ....[14]....
        /*0074*/ 	.word	0xffffffff


	//   ....[15]....
        /*0078*/ 	.word	0xffffffff


	//   ....[16]....
        /*007c*/ 	.word	0xffffffff


	//   ....[17]....
        /*0080*/ 	.word	0xffffffff


	//   ....[18]....
        /*0084*/ 	.word	0xffffffff


	//   ....[19]....
        /*0088*/ 	.word	0xffffffff


	//   ....[20]....
        /*008c*/ 	.word	0xffffffff


	//   ....[21]....
        /*0090*/ 	.word	0xffffffff


	//   ....[22]....
        /*0094*/ 	.word	0xffffffff


	//   ....[23]....
        /*0098*/ 	.word	0xffffffff


	//----- nvinfo : EIATTR_COOP_GROUP_INSTR_OFFSETS
	.align		4
.L_2259:
        /*009c*/ 	.byte	0x04, 0x28
        /*009e*/ 	.short	(.L_2261 - .L_2260)


	//   ....[0]....
.L_2260:
        /*00a0*/ 	.word	0x000017e0


	//   ....[1]....
        /*00a4*/ 	.word	0x00001810


	//   ....[2]....
        /*00a8*/ 	.word	0x00001870


	//   ....[3]....
        /*00ac*/ 	.word	0x00001880


	//   ....[4]....
        /*00b0*/ 	.word	0x000018f0


	//   ....[5]....
        /*00b4*/ 	.word	0x00001910


	//   ....[6]....
        /*00b8*/ 	.word	0x00001960


	//   ....[7]....
        /*00bc*/ 	.word	0x00001970


	//   ....[8]....
        /*00c0*/ 	.word	0x00001a00


	//   ....[9]....
        /*00c4*/ 	.word	0x00001a20


	//   ....[10]....
        /*00c8*/ 	.word	0x00001a60


	//   ....[11]....
        /*00cc*/ 	.word	0x00001a70


	//   ....[12]....
        /*00d0*/ 	.word	0x00001b00


	//   ....[13]....
        /*00d4*/ 	.word	0x00001b30


	//   ....[14]....
        /*00d8*/ 	.word	0x00001b60


	//   ....[15]....
        /*00dc*/ 	.word	0x00001b70


	//   ....[16]....
        /*00e0*/ 	.word	0x00001c20


	//   ....[17]....
        /*00e4*/ 	.word	0x00001c40


	//   ....[18]....
        /*00e8*/ 	.word	0x00001c60


	//   ....[19]....
        /*00ec*/ 	.word	0x00001c80


	//   ....[20]....
        /*00f0*/ 	.word	0x00001e10


	//   ....[21]....
        /*00f4*/ 	.word	0x00001e30


	//   ....[22]....
        /*00f8*/ 	.word	0x00001e40


	//   ....[23]....
        /*00fc*/ 	.word	0x00001e50


	//----- nvinfo : EIATTR_EXIT_INSTR_OFFSETS
	.align		4
.L_2261:
        /*0100*/ 	.byte	0x04, 0x1c
        /*0102*/ 	.short	(.L_2263 - .L_2262)


	//   ....[0]....
.L_2262:
        /*0104*/ 	.word	0x000004a0


	//   ....[1]....
        /*0108*/ 	.word	0x00002640


	//----- nvinfo : EIATTR_MAX_THREADS
	.align		4
.L_2263:
        /*010c*/ 	.byte	0x04, 0x05
        /*010e*/ 	.short	(.L_2265 - .L_2264)
.L_2264:
        /*0110*/ 	.word	0x00000020
        /*0114*/ 	.word	0x00000001
        /*0118*/ 	.word	0x00000001


	//----- nvinfo : EIATTR_CRS_STACK_SIZE
	.align		4
.L_2265:
        /*011c*/ 	.byte	0x04, 0x1e
        /*011e*/ 	.short	(.L_2267 - .L_2266)
.L_2266:
        /*0120*/ 	.word	0x00000000
.L_2267:


//--------------------- .nv.info._Z25selective_scan_fwd_kernelI32Selective_Scan_fwd_kernel_traitsILi32ELi4ELi1ELb1ELb1ELb1ELb1EN3c108BFloat16ENS1_7complexIfEEEEv13SSMParamsBase --------------------------
	.section	.nv.info._Z25selective_scan_fwd_kernelI32Selective_Scan_fwd_kernel_traitsILi32ELi4ELi1ELb1ELb1ELb1ELb1EN3c108BFloat16ENS1_7complexIfEEEEv13SSMParamsBase,"",@"SHT_CUDA_INFO"
	.sectionflags	@""
	.align	4


	//----- nvinfo : EIATTR_CUDA_API_VERSION
	.align		4
        /*0000*/ 	.byte	0x04, 0x37
        /*0002*/ 	.short	(.L_2269 - .L_2268)
.L_2268:
        /*0004*/ 	.word	0x00000082


	//----- nvinfo : EIATTR_SW2861232_WAR
	.align		4
.L_2269:
        /*0008*/ 	.byte	0x01, 0x35
	.zero		2


	//----- nvinfo : EIATTR_PARAM_CBANK
	.align		4
        /*000c*/ 	.byte	0x04, 0x0a
        /*000e*/ 	.short	(.L_2271 - .L_2270)
	.align		4
.L_2270:
        /*0010*/ 	.word	index@(.nv.constant0._Z25selective_scan_fwd_kernelI32Selective_Scan_fwd_kernel_traitsILi32ELi4ELi1ELb1ELb1ELb1ELb1EN3c108BFloat16ENS1_7complexIfEEEEv13SSMParamsBase)
        /*0014*/ 	.short	0x0160
        /*0016*/ 	.short	0x0118


	//----- nvinfo : EIATTR_CBANK_PARAM_SIZE
	.align		4
.L_2271:
        /*0018*/ 	.byte	0x03, 0x19
        /*001a*/ 	.short	0x0118


	//----- nvinfo : EIATTR_KPARAM_INFO
	.align		4
        /*001c*/ 	.byte	0x04, 0x17
        /*001e*/ 	.short	(.L_2273 - .L_2272)
.L_2272:
        /*0020*/ 	.word	0x00000000
        /*0024*/ 	.short	0x0000
        /*0026*/ 	.short	0x0000
        /*0028*/ 	.byte	0x00, 0xf0, 0x61, 0x04


	//----- nvinfo : EIATTR_MAXREG_COUNT
	.align		4
.L_2273:
        /*002c*/ 	.byte	0x03, 0x1b
        /*002e*/ 	.short	0x00ff


	//----- nvinfo : EIATTR_NUM_BARRIERS
	.align		4
        /*0030*/ 	.byte	0x02, 0x4c
        /*0032*/ 	.byte	0x01
	.zero		1


	//----- nvinfo : EIATTR_MERCURY_ISA_VERSION
	.align		4
        /*0034*/ 	.byte	0x03, 0x5f
        /*0036*/ 	.short	0x0000


	//----- nvinfo : EIATTR_COOP_GROUP_MASK_REGIDS
	.align		4
        /*0038*/ 	.byte	0x04, 0x29
        /*003a*/ 	.short	(.L_2275 - .L_2274)


	//   ....[0]....
.L_2274:
        /*003c*/ 	.word	0xffffffff


	//   ....[1]....
        /*0040*/ 	.word	0xffffffff


	//   ....[2]....
        /*0044*/ 	.word	0xffffffff


	//   ....[3]....
        /*0048*/ 	.word	0xffffffff


	//   ....[4]....
        /*004c*/ 	.word	0xffffffff


	//   ....[5]....
        /*0050*/ 	.word	0xffffffff


	//   ....[6]....
        /*0054*/ 	.word	0xffffffff


	//   ....[7]....
        /*0058*/ 	.word	0xffffffff


	//   ....[8]....
        /*005c*/ 	.word	0xffffffff


	//   ....[9]....
        /*0060*/ 	.word	0xffffffff


	//   ....[10]....
        /*0064*/ 	.word	0xffffffff


	//   ....[11]....
        /*0068*/ 	.word	0xffffffff


	//   ....[12]....
        /*006c*/ 	.word	0xffffffff


	//   ....[13]....
        /*0070*/ 	.word	0xffffffff


	//   ....[14]....
        /*0074*/ 	.word	0xffffffff


	//   ....[15]....
        /*0078*/ 	.word	0xffffffff


	//   ....[16]....
        /*007c*/ 	.word	0xffffffff


	//   ....[17]....
        /*0080*/ 	.word	0xffffffff


	//   ....[18]....
        /*0084*/ 	.word	0xffffffff


	//   ....[19]....
        /*0088*/ 	.word	0xffffffff


	//   ....[20]....
        /*008c*/ 	.word	0xffffffff


	//   ....[21]....
        /*0090*/ 	.word	0xffffffff


	//   ....[22]....
        /*0094*/ 	.word	0xffffffff


	//   ....[23]....
        /*0098*/ 	.word	0xffffffff


	//----- nvinfo : EIATTR_COOP_GROUP_INSTR_OFFSETS
	.align		4
.L_2275:
        /*009c*/ 	.byte	0x04, 0x28
        /*009e*/ 	.short	(.L_2277 - .L_2276)


	//   ....[0]....
.L_2276:
        /*00a0*/ 	.word	0x000017e0


	//   ....[1]....
        /*00a4*/ 	.word	0x00001810


	//   ....[2]....
        /*00a8*/ 	.word	0x00001870


	//   ....[3]....
        /*00ac*/ 	.word	0x00001880


	//   ....[4]....
        /*00b0*/ 	.word	0x000018f0


	//   ....[5]....
        /*00b4*/ 	.word	0x00001910


	//   ....[6]....
        /*00b8*/ 	.word	0x00001960


	//   ....[7]....
        /*00bc*/ 	.word	0x00001970


	//   ....[8]....
        /*00c0*/ 	.word	0x00001a00


	//   ....[9]....
        /*00c4*/ 	.word	0x00001a20


	//   ....[10]....
        /*00c8*/ 	.word	0x00001a60


	//   ....[11]....
        /*00cc*/ 	.word	0x00001a70


	//   ....[12]....
        /*00d0*/ 	.word	0x00001b00


	//   ....[13]....
        /*00d4*/ 	.word	0x00001b30


	//   ....[14]....
        /*00d8*/ 	.word	0x00001b60


	//   ....[15]....
        /*00dc*/ 	.word	0x00001b70


	//   ....[16]....
        /*00e0*/ 	.word	0x00001c20


	//   ....[17]....
        /*00e4*/ 	.word	0x00001c40


	//   ....[18]....
        /*00e8*/ 	.word	0x00001c60


	//   ....[19]....
        /*00ec*/ 	.word	0x00001c80


	//   ....[20]....
        /*00f0*/ 	.word	0x00001e10


	//   ....[21]....
        /*00f4*/ 	.word	0x00001e30


	//   ....[22]....
        /*00f8*/ 	.word	0x00001e40


	//   ....[23]....
        /*00fc*/ 	.word	0x00001e50


	//----- nvinfo : EIATTR_EXIT_INSTR_OFFSETS
	.align		4
.L_2277:
        /*0100*/ 	.byte	0x04, 0x1c
        /*0102*/ 	.short	(.L_2279 - .L_2278)


	//   ....[0]....
.L_2278:
        /*0104*/ 	.word	0x000004a0


	//   ....[1]....
        /*0108*/ 	.word	0x00002a40


	//----- nvinfo : EIATTR_MAX_THREADS
	.align		4
.L_2279:
        /*010c*/ 	.byte	0x04, 0x05
        /*010e*/ 	.short	(.L_2281 - .L_2280)
.L_2280:
        /*0110*/ 	.word	0x00000020
        /*0114*/ 	.word	0x00000001
        /*0118*/ 	.word	0x00000001


	//----- nvinfo : EIATTR_CRS_STACK_SIZE
	.align		4
.L_2281:
        /*011c*/ 	.byte	0x04, 0x1e
        /*011e*/ 	.short	(.L_2283 - .L_2282)
.L_2282:
        /*0120*/ 	.word	0x00000000
.L_2283:


//--------------------- .nv.info._Z25selective_scan_fwd_kernelI32Selective_Scan_fwd_kernel_traitsILi128ELi16ELi1ELb0ELb0ELb0ELb0EN3c108BFloat16EfEEv13SSMParamsBase --------------------------
	.section	.nv.info._Z25selective_scan_fwd_kernelI32Selective_Scan_fwd_kernel_traitsILi128ELi16ELi1ELb0ELb0ELb0ELb0EN3c108BFloat16EfEEv13SSMParamsBase,"",@"SHT_CUDA_INFO"
	.sectionflags	@""
	.align	4


	//----- nvinfo : EIATTR_CUDA_API_VERSION
	.align		4
        /*0000*/ 	.byte	0x04, 0x37
        /*0002*/ 	.short	(.L_2285 - .L_2284)
.L_2284:
        /*0004*/ 	.word	0x00000082


	//----- nvinfo : EIATTR_SW2861232_WAR
	.align		4
.L_2285:
        /*0008*/ 	.byte	0x01, 0x35
	.zero		2


	//----- nvinfo : EIATTR_PARAM_CBANK
	.align		4
        /*000c*/ 	.byte	0x04, 0x0a
        /*000e*/ 	.short	(.L_2287 - .L_2286)
	.align		4
.L_2286:
        /*0010*/ 	.word	index@(.nv.constant0._Z25selective_scan_fwd_kernelI32Selective_Scan_fwd_kernel_traitsILi128ELi16ELi1ELb0ELb0ELb0ELb0EN3c108BFloat16EfEEv13SSMParamsBase)
        /*0014*/ 	.short	0x0160
        /*0016*/ 	.short	0x0118


	//----- nvinfo : EIATTR_CBANK_PARAM_SIZE
	.align		4
.L_2287:
        /*0018*/ 	.byte	0x03, 0x19
        /*001a*/ 	.short	0x0118


	//----- nvinfo : EIATTR_KPARAM_INFO
	.align		4
        /*001c*/ 	.byte	0x04, 0x17
        /*001e*/ 	.short	(.L_2289 - .L_2288)
.L_2288:
        /*0020*/ 	.word	0x00000000
        /*0024*/ 	.short	0x0000
        /*0026*/ 	.short	0x0000
        /*0028*/ 	.byte	0x00, 0xf0, 0x61, 0x04


	//----- nvinfo : EIATTR_MAXREG_COUNT
	.align		4
.L_2289:
        /*002c*/ 	.byte	0x03, 0x1b
        /*002e*/ 	.short	0x00a8


	//----- nvinfo : EIATTR_NUM_BARRIERS
	.align		4
        /*0030*/ 	.byte	0x02, 0x4c
        /*0032*/ 	.byte	0x01
	.zero		1


	//----- nvinfo : EIATTR_MERCURY_ISA_VERSION
	.align		4
        /*0034*/ 	.byte	0x03, 0x5f
        /*0036*/ 	.short	0x0000


	//----- nvinfo : EIATTR_COOP_GROUP_MASK_REGIDS
	.align		4
        /*0038*/ 	.byte	0x04, 0x29
        /*003a*/ 	.short	(.L_2291 - .L_2290)


	//   ....[0]....
.L_2290:
        /*003c*/ 	.word	0xffffffff


	//   ....[1]....
        /*0040*/ 	.word	0xffffffff


	//   ....[2]....
        /*0044*/ 	.word	0xffffffff


	//   ....[3]....
        /*0048*/ 	.word	0xffffffff


	//   ....[4]....
        /*004c*/ 	.word	0xffffffff


	//   ....[5]....
        /*0050*/ 	.word	0xffffffff


	//   ....[6]....
        /*0054*/ 	.word	0xffffffff


	//   ....[7]....
        /*0058*/ 	.word	0xffffffff


	//   ....[8]....
        /*005c*/ 	.word	0xffffffff


	//   ....[9]....
        /*0060*/ 	.word	0xffffffff


	//   ....[10]....
        /*0064*/ 	.word	0xffffffff


	//   ....[11]....
        /*0068*/ 	.word	0xffffffff


	//   ....[12]....
        /*006c*/ 	.word	0xffffffff


	//   ....[13]....
        /*0070*/ 	.word	0xffffffff


	//   ....[14]....
        /*0074*/ 	.word	0xffffffff


	//----- nvinfo : EIATTR_COOP_GROUP_INSTR_OFFSETS
	.align		4
.L_2291:
        /*0078*/ 	.byte	0x04, 0x28
        /*007a*/ 	.short	(.L_2293 - .L_2292)


	//   ....[0]....
.L_2292:
        /*007c*/ 	.word	0x00001030


	//   ....[1]....
        /*0080*/ 	.word	0x00001450


	//   ....[2]....
        /*0084*/ 	.word	0x000048a0


	//   ....[3]....
        /*0088*/ 	.word	0x000048b0


	//   ....[4]....
        /*008c*/ 	.word	0x000048f0


	//   ....[5]....
        /*0090*/ 	.word	0x00004900


	//   ....[6]....
        /*0094*/ 	.word	0x00004940


	//   ....[7]....
        /*0098*/ 	.word	0x00004950


	//   ....[8]....
        /*009c*/ 	.word	0x00004990


	//   ....[9]....
        /*00a0*/ 	.word	0x000049a0


	//   ....[10]....
        /*00a4*/ 	.word	0x000049e0


	//   ....[11]....
        /*00a8*/ 	.word	0x000049f0


	//   ....[12]....
        /*00ac*/ 	.word	0x00004a80


	//   ....[13]....
        /*00b0*/ 	.word	0x00004a90


	//   ....[14]....
        /*00b4*/ 	.word	0x000052e0


	//----- nvinfo : EIATTR_EXIT_INSTR_OFFSETS
	.align		4
.L_2293:
        /*00b8*/ 	.byte	0x04, 0x1c
        /*00ba*/ 	.short	(.L_2295 - .L_2294)


	//   ....[0]....
.L_2294:
        /*00bc*/ 	.word	0x000002d0


	//   ....[1]....
        /*00c0*/ 	.word	0x000058c0


	//----- nvinfo : EIATTR_MAX_THREADS
	.align		4
.L_2295:
        /*00c4*/ 	.byte	0x04, 0x05
        /*00c6*/ 	.short	(.L_2297 - .L_2296)
.L_2296:
        /*00c8*/ 	.word	0x00000080
        /*00cc*/ 	.word	0x00000001
        /*00d0*/ 	.word	0x00000001


	//----- nvinfo : EIATTR_CRS_STACK_SIZE
	.align		4
.L_2297:
        /*00d4*/ 	.byte	0x04, 0x1e
        /*00d6*/ 	.short	(.L_2299 - .L_2298)
.L_2298:
        /*00d8*/ 	.word	0x00000000
.L_2299:


//--------------------- .nv.info._Z25selective_scan_fwd_kernelI32Selective_Scan_fwd_kernel_traitsILi128ELi16ELi1ELb0ELb0ELb0ELb1EN3c108BFloat16EfEEv13SSMParamsBase --------------------------
	.section	.nv.info._Z25selective_scan_fwd_kernelI32Selective_Scan_fwd_kernel_traitsILi128ELi16ELi1ELb0ELb0ELb0ELb1EN3c108BFloat16EfEEv13SSMParamsBase,"",@"SHT_CUDA_INFO"
	.sectionflags	@""
	.align	4


	//----- nvinfo : EIATTR_CUDA_API_VERSION
	.align		4
        /*0000*/ 	.byte	0x04, 0x37
        /*0002*/ 	.short	(.L_2301 - .L_2300)
.L_2300:
        /*0004*/ 	.word	0x00000082


	//----- nvinfo : EIATTR_SW2861232_WAR
	.align		4
.L_2301:
        /*0008*/ 	.byte	0x01, 0x35
	.zero		2


	//----- nvinfo : EIATTR_PARAM_CBANK
	.align		4
        /*000c*/ 	.byte	0x04, 0x0a
        /*000e*/ 	.short	(.L_2303 - .L_2302)
	.align		4
.L_2302:
        /*0010*/ 	.word	index@(.nv.constant0._Z25selective_scan_fwd_kernelI32Selective_Scan_fwd_kernel_traitsILi128ELi16ELi1ELb0ELb0ELb0ELb1EN3c108BFloat16EfEEv13SSMParamsBase)
        /*0014*/ 	.short	0x0160
        /*0016*/ 	.short	0x0118


	//----- nvinfo : EIATTR_CBANK_PARAM_SIZE
	.align		4
.L_2303:
        /*0018*/ 	.byte	0x03, 0x19
        /*001a*/ 	.short	0x0118


	//----- nvinfo : EIATTR_KPARAM_INFO
	.align		4
        /*001c*/ 	.byte	0x04, 0x17
        /*001e*/ 	.short	(.L_2305 - .L_2304)
.L_2304:
        /*0020*/ 	.word	0x00000000
        /*0024*/ 	.short	0x0000
        /*0026*/ 	.short	0x0000
        /*0028*/ 	.byte	0x00, 0xf0, 0x61, 0x04


	//----- nvinfo : EIATTR_MAXREG_COUNT
	.align		4
.L_2305:
        /*002c*/ 	.byte	0x03, 0x1b
        /*002e*/ 	.short	0x00a8


	//----- nvinfo : EIATTR_NUM_BARRIERS
	.align		4
        /*0030*/ 	.byte	0x02, 0x4c
        /*0032*/ 	.byte	0x01
	.zero		1


	//----- nvinfo : EIATTR_MERCURY_ISA_VERSION
	.align		4
        /*0034*/ 	.byte	0x03, 0x5f
        /*0036*/ 	.short	0x0000


	//----- nvinfo : EIATTR_COOP_GROUP_MASK_REGIDS
	.align		4
        /*0038*/ 	.byte	0x04, 0x29
        /*003a*/ 	.short	(.L_2307 - .L_2306)


	//   ....[0]....
.L_2306:
        /*003c*/ 	.word	0xffffffff


	//   ....[1]....
        /*0040*/ 	.word	0xffffffff


	//   ....[2]....
        /*0044*/ 	.word	0xffffffff


	//   ....[3]....
        /*0048*/ 	.word	0xffffffff


	//   ....[4]....
        /*004c*/ 	.word	0xffffffff


	//   ....[5]....
        /*0050*/ 	.word	0xffffffff


	//   ....[6]....
        /*0054*/ 	.word	0xffffffff


	//   ....[7]....
        /*0058*/ 	.word	0xffffffff


	//   ....[8]....
        /*005c*/ 	.word	0xffffffff


	//   ....[9]....
        /*0060*/ 	.word	0xffffffff


	//   ....[10]....
        /*0064*/ 	.word	0xffffffff


	//   ....[11]....
        /*0068*/ 	.word	0xffffffff


	//   ....[12]....
        /*006c*/ 	.word	0xffffffff


	//   ....[13]....
        /*0070*/ 	.word	0xffffffff


	//   ....[14]....
        /*0074*/ 	.word	0xffffffff


	//   ....[15]....
        /*0078*/ 	.word	0xffffffff


	//   ....[16]....
        /*007c*/ 	.word	0xffffffff


	//----- nvinfo : EIATTR_COOP_GROUP_INSTR_OFFSETS
	.align		4
.L_2307:
        /*0080*/ 	.byte	0x04, 0x28
        /*0082*/ 	.short	(.L_2309 - .L_2308)


	//   ....[0]....
.L_2308:
        /*0084*/ 	.word	0x00001290


	//   ....[1]....
        /*0088*/ 	.word	0x00001730


	//   ....[2]....
        /*008c*/ 	.word	0x00004b20


	//   ....[3]....
        /*0090*/ 	.word	0x00004b30


	//   ....[4]....
        /*0094*/ 	.word	0x00004b80


	//   ....[5]....
        /*0098*/ 	.word	0x00004ba0


	//   ....[6]....
        /*009c*/ 	.word	0x00004c10


	//   ....[7]....
        /*00a0*/ 	.word	0x00004c30


	//   ....[8]....
        /*00a4*/ 	.word	0x00004c60


	//   ....[9]....
        /*00a8*/ 	.word	0x00004c80


	//   ....[10]....
        /*00ac*/ 	.word	0x00004cb0


	//   ....[11]....
        /*00b0*/ 	.word	0x00004cd0


	//   ....[12]....
        /*00b4*/ 	.word	0x00004d10


	//   ....[13]....
        /*00b8*/ 	.word	0x00004d50


	//   ....[14]....
        /*00bc*/ 	.word	0x00005640


	//   ....[15]....
        /*00c0*/ 	.word	0x00006180


	//   ....[16]....
        /*00c4*/ 	.word	0x00006be0


	//----- nvinfo : EIATTR_EXIT_INSTR_OFFSETS
	.align		4
.L_2309:
        /*00c8*/ 	.byte	0x04, 0x1c
        /*00ca*/ 	.short	(.L_2311 - .L_2310)


	//   ....[0]....
.L_2310:
        /*00cc*/ 	.word	0x000002c0


	//   ....[1]....
        /*00d0*/ 	.word	0x000071d0


	//----- nvinfo : EIATTR_MAX_THREADS
	.align		4
.L_2311:
        /*00d4*/ 	.byte	0x04, 0x05
        /*00d6*/ 	.short	(.L_2313 - .L_2312)
.L_2312:
        /*00d8*/ 	.word	0x00000080
        /*00dc*/ 	.word	0x00000001
        /*00e0*/ 	.word	0x00000001


	//----- nvinfo : EIATTR_CRS_STACK_SIZE
	.align		4
.L_2313:
        /*00e4*/ 	.byte	0x04, 0x1e
        /*00e6*/ 	.short	(.L_2315 - .L_2314)
.L_2314:
        /*00e8*/ 	.word	0x00000000
.L_2315:


//--------------------- .nv.info._Z25selective_scan_fwd_kernelI32Selective_Scan_fwd_kernel_traitsILi128ELi16ELi1ELb0ELb0ELb1ELb0EN3c108BFloat16EfEEv13SSMParamsBase --------------------------
	.section	.nv.info._Z25selective_scan_fwd_kernelI32Selective_Scan_fwd_kernel_traitsILi128ELi16ELi1ELb0ELb0ELb1ELb0EN3c108BFloat16EfEEv13SSMParamsBase,"",@"SHT_CUDA_INFO"
	.sectionflags	@""
	.align	4


	//----- nvinfo : EIATTR_CUDA_API_VERSION
	.align		4
        /*0000*/ 	.byte	0x04, 0x37
        /*0002*/ 	.short	(.L_2317 - .L_2316)
.L_2316:
        /*0004*/ 	.word	0x00000082


	//----- nvinfo : EIATTR_SW2861232_WAR
	.align		4
.L_2317:
        /*0008*/ 	.byte	0x01, 0x35
	.zero		2


	//----- nvinfo : EIATTR_PARAM_CBANK
	.align		4
        /*000c*/ 	.byte	0x04, 0x0a
        /*000e*/ 	.short	(.L_2319 - .L_2318)
	.align		4
.L_2318:
        /*0010*/ 	.word	index@(.nv.constant0._Z25selective_scan_fwd_kernelI32Selective_Scan_fwd_kernel_traitsILi128ELi16ELi1ELb0ELb0ELb1ELb0EN3c108BFloat16EfEEv13SSMParamsBase)
        /*0014*/ 	.short	0x0160
        /*0016*/ 	.short	0x0118


	//----- nvinfo : EIATTR_CBANK_PARAM_SIZE
	.align		4
.L_2319:
        /*0018*/ 	.byte	0x03, 0x19
        /*001a*/ 	.short	0x0118


	//----- nvinfo : EIATTR_KPARAM_INFO
	.align		4
        /*001c*/ 	.byte	0x04, 0x17
        /*001e*/ 	.short	(.L_2321 - .L_2320)
.L_2320:
        /*0020*/ 	.word	0x00000000
        /*0024*/ 	.short	0x0000
        /*0026*/ 	.short	0x0000
        /*0028*/ 	.byte	0x00, 0xf0, 0x61, 0x04


	//----- nvinfo : EIATTR_MAXREG_COUNT
	.align		4
.L_2321:
        /*002c*/ 	.byte	0x03, 0x1b
        /*002e*/ 	.short	0x00a8


	//----- nvinfo : EIATTR_NUM_BARRIERS
	.align		4
        /*0030*/ 	.byte	0x02, 0x4c
        /*0032*/ 	.byte	0x01
	.zero		1


	//----- nvinfo : EIATTR_MERCURY_ISA_VERSION
	.align		4
        /*0034*/ 	.byte	0x03, 0x5f
        /*0036*/ 	.short	0x0000


	//----- nvinfo : EIATTR_COOP_GROUP_MASK_REGIDS
	.align		4
        /*0038*/ 	.byte	0x04, 0x29
        /*003a*/ 	.short	(.L_2323 - .L_2322)


	//   ....[0]....
.L_2322:
        /*003c*/ 	.word	0xffffffff


	//   ....[1]....
        /*0040*/ 	.word	0xffffffff


	//   ....[2]....
        /*0044*/ 	.word	0xffffffff


	//   ....[3]....
        /*0048*/ 	.word	0xffffffff


	//   ....[4]....
        /*004c*/ 	.word	0xffffffff


	//   ....[5]....
        /*0050*/ 	.word	0xffffffff


	//   ....[6]....
        /*0054*/ 	.word	0xffffffff


	//   ....[7]....
        /*0058*/ 	.word	0xffffffff


	//   ....[8]....
        /*005c*/ 	.word	0xffffffff


	//   ....[9]....
        /*0060*/ 	.word	0xffffffff


	//   ....[10]....
        /*0064*/ 	.word	0xffffffff


	//   ....[11]....
        /*0068*/ 	.word	0xffffffff


	//   ....[12]....
        /*006c*/ 	.word	0xffffffff


	//   ....[13]....
        /*0070*/ 	.word	0xffffffff


	//   ....[14]....
        /*0074*/ 	.word	0xffffffff


	//   ....[15]....
        /*0078*/ 	.word	0xffffffff


	//----- nvinfo : EIATTR_COOP_GROUP_INSTR_OFFSETS
	.align		4
.L_2323:
        /*007c*/ 	.byte	0x04, 0x28
        /*007e*/ 	.short	(.L_2325 - .L_2324)


	//   ....[0]....
.L_2324:
        /*0080*/ 	.word	0x00001340


	//   ....[1]....
        /*0084*/ 	.word	0x000017d0


	//   ....[2]....
        /*0088*/ 	.word	0x00005030


	//   ....[3]....
        /*008c*/ 	.word	0x000050a0


	//   ....[4]....
        /*0090*/ 	.word	0x00005100


	//   ....[5]....
        /*0094*/ 	.word	0x00005180


	//   ....[6]....
        /*0098*/ 	.word	0x000051e0


	//   ....[7]....
        /*009c*/ 	.word	0x00005280


	//   ....[8]....
        /*00a0*/ 	.word	0x000052c0


	//   ....[9]....
        /*00a4*/ 	.word	0x00005320


	//   ....[10]....
        /*00a8*/ 	.word	0x00005370


	//   ....[11]....
        /*00ac*/ 	.word	0x000053d0


	//   ....[12]....
        /*00b0*/ 	.word	0x00005400


	//   ....[13]....
        /*00b4*/ 	.word	0x00005480


	//   ....[14]....
        /*00b8*/ 	.word	0x00005490


	//   ....[15]....
        /*00bc*/ 	.word	0x00005ee0


	//----- nvinfo : EIATTR_EXIT_INSTR_OFFSETS
	.align		4
.L_2325:
        /*00c0*/ 	.byte	0x04, 0x1c
        /*00c2*/ 	.short	(.L_2327 - .L_2326)


	//   ....[0]....
.L_2326:
        /*00c4*/ 	.word	0x00000470


	//   ....[1]....
        /*00c8*/ 	.word	0x00006520


	//----- nvinfo : EIATTR_MAX_THREADS
	.align		4
.L_2327:
        /*00cc*/ 	.byte	0x04, 0x05
        /*00ce*/ 	.short	(.L_2329 - .L_2328)
.L_2328:
        /*00d0*/ 	.word	0x00000080
        /*00d4*/ 	.word	0x00000001
        /*00d8*/ 	.word	0x00000001


	//----- nvinfo : EIATTR_CRS_STACK_SIZE
	.align		4
.L_2329:
        /*00dc*/ 	.byte	0x04, 0x1e
        /*00de*/ 	.short	(.L_2331 - .L_2330)
.L_2330:
        /*00e0*/ 	.word	0x00000000
.L_2331:


//--------------------- .nv.info._Z25selective_scan_fwd_kernelI32Selective_Scan_fwd_kernel_traitsILi128ELi16ELi1ELb0ELb0ELb1ELb1EN3c108BFloat16EfEEv13SSMParamsBase --------------------------
	.section	.nv.info._Z25selective_scan_fwd_kernelI32Selective_Scan_fwd_kernel_traitsILi128ELi16ELi1ELb0ELb0ELb1ELb1EN3c108BFloat16EfEEv13SSMParamsBase,"",@"SHT_CUDA_INFO"
	.sectionflags	@""
	.align	4


	//----- nvinfo : EIATTR_CUDA_API_VERSION
	.align		4
        /*0000*/ 	.byte	0x04, 0x37
        /*0002*/ 	.short	(.L_2333 - .L_2332)
.L_2332:
        /*0004*/ 	.word	0x00000082


	//----- nvinfo : EIATTR_SW2861232_WAR
	.align		4
.L_2333:
        /*0008*/ 	.byte	0x01, 0x35
	.zero		2


	//----- nvinfo : EIATTR_PARAM_CBANK
	.align		4
        /*000c*/ 	.byte	0x04, 0x0a
        /*000e*/ 	.short	(.L_2335 - .L_2334)
	.align		4
.L_2334:
        /*0010*/ 	.word	index@(.nv.constant0._Z25selective_scan_fwd_kernelI32Selective_Scan_fwd_kernel_traitsILi128ELi16ELi1ELb0ELb0ELb1ELb1EN3c108BFloat16EfEEv13SSMParamsBase)
        /*0014*/ 	.short	0x0160
        /*0016*/ 	.short	0x0118


	//----- nvinfo : EIATTR_CBANK_PARAM_SIZE
	.align		4
.L_2335:
        /*0018*/ 	.byte	0x03, 0x19
        /*001a*/ 	.short	0x0118


	//----- nvinfo : EIATTR_KPARAM_INFO
	.align		4
        /*001c*/ 	.byte	0x04, 0x17
        /*001e*/ 	.short	(.L_2337 - .L_2336)
.L_2336:
        /*0020*/ 	.word	0x00000000
        /*0024*/ 	.short	0x0000
        /*0026*/ 	.short	0x0000
        /*0028*/ 	.byte	0x00, 0xf0, 0x61, 0x04


	//----- nvinfo : EIATTR_MAXREG_COUNT
	.align		4
.L_2337:
        /*002c*/ 	.byte	0x03, 0x1b
        /*002e*/ 	.short	0x00a8


	//----- nvinfo : EIATTR_NUM_BARRIERS
	.align		4
        /*0030*/ 	.byte	0x02, 0x4c
        /*0032*/ 	.byte	0x01
	.zero		1


	//----- nvinfo : EIATTR_MERCURY_ISA_VERSION
	.align		4
        /*0034*/ 	.byte	0x03, 0x5f
        /*0036*/ 	.short	0x0000


	//----- nvinfo : EIATTR_COOP_GROUP_MASK_REGIDS
	.align		4
        /*0038*/ 	.byte	0x04, 0x29
        /*003a*/ 	.short	(.L_2339 - .L_2338)


	//   ....[0]....
.L_2338:
        /*003c*/ 	.word	0xffffffff


	//   ....[1]....
        /*0040*/ 	.word	0xffffffff


	//   ....[2]....
        /*0044*/ 	.word	0xffffffff


	//   ....[3]....
        /*0048*/ 	.word	0xffffffff


	//   ....[4]....
        /*004c*/ 	.word	0xffffffff


	//   ....[5]....
        /*0050*/ 	.word	0xffffffff


	//   ....[6]....
        /*0054*/ 	.word	0xffffffff


	//   ....[7]....
        /*0058*/ 	.word	0xffffffff


	//   ....[8]....
        /*005c*/ 	.word	0xffffffff


	//   ....[9]....
        /*0060*/ 	.word	0xffffffff


	//   ....[10]....
        /*0064*/ 	.word	0xffffffff


	//   ....[11]....
        /*0068*/ 	.word	0xffffffff


	//   ....[12]....
        /*006c*/ 	.word	0xffffffff


	//   ....[13]....
        /*0070*/ 	.word	0xffffffff


	//   ....[14]....
        /*0074*/ 	.word	0xffffffff


	//   ....[15]....
        /*0078*/ 	.word	0xffffffff


	//   ....[16]....
        /*007c*/ 	.word	0xffffffff


	//   ....[17]....
        /*0080*/ 	.word	0xffffffff


	//----- nvinfo : EIATTR_COOP_GROUP_INSTR_OFFSETS
	.align		4
.L_2339:
        /*0084*/ 	.byte	0x04, 0x28
        /*0086*/ 	.short	(.L_2341 - .L_2340)


	//   ....[0]....
.L_2340:
        /*0088*/ 	.word	0x00001340


	//   ....[1]....
        /*008c*/ 	.word	0x000017d0


	//   ....[2]....
        /*0090*/ 	.word	0x00004f60


	//   ....[3]....
        /*0094*/ 	.word	0x000050e0


	//   ....[4]....
        /*0098*/ 	.word	0x00005100


	//   ....[5]....
        /*009c*/ 	.word	0x000051c0


	//   ....[6]....
        /*00a0*/ 	.word	0x000051f0


	//   ....[7]....
        /*00a4*/ 	.word	0x000052d0


	//   ....[8]....
        /*00a8*/ 	.word	0x000052e0


	//   ....[9]....
        /*00ac*/ 	.word	0x00005360


	//   ....[10]....
        /*00b0*/ 	.word	0x00005390


	//   ....[11]....
        /*00b4*/ 	.word	0x000053e0


	//   ....[12]....
        /*00b8*/ 	.word	0x00005400


	//   ....[13]....
        /*00bc*/ 	.word	0x00005480


	//   ....[14]....
        /*00c0*/ 	.word	0x00005490


	//   ....[15]....
        /*00c4*/ 	.word	0x00005f80


	//   ....[16]....
        /*00c8*/ 	.word	0x00006a60


	//   ....[17]....
        /*00cc*/ 	.word	0x000074a0


	//----- nvinfo : EIATTR_EXIT_INSTR_OFFSETS
	.align		4
.L_2341:
        /*00d0*/ 	.byte	0x04, 0x1c
        /*00d2*/ 	.short	(.L_2343 - .L_2342)


	//   ....[0]....
.L_2342:
        /*00d4*/ 	.word	0x00000470


	//   ....[1]....
        /*00d8*/ 	.word	0x00007ab0


	//----- nvinfo : EIATTR_MAX_THREADS
	.align		4
.L_2343:
        /*00dc*/ 	.byte	0x04, 0x05
        /*00de*/ 	.short	(.L_2345 - .L_2344)
.L_2344:
        /*00e0*/ 	.word	0x00000080
        /*00e4*/ 	.word	0x00000001
        /*00e8*/ 	.word	0x00000001


	//----- nvinfo : EIATTR_CRS_STACK_SIZE
	.align		4
.L_2345:
        /*00ec*/ 	.byte	0x04, 0x1e
        /*00ee*/ 	.short	(.L_2347 - .L_2346)
.L_2346:
        /*00f0*/ 	.word	0x00000000
.L_2347:


//--------------------- .nv.info._Z25selective_scan_fwd_kernelI32Selective_Scan_fwd_kernel_traitsILi128ELi16ELi1ELb0ELb1ELb0ELb0EN3c108BFloat16EfEEv13SSMParamsBase --------------------------
	.section	.nv.info._Z25selective_scan_fwd_kernelI32Selective_Scan_fwd_kernel_traitsILi128ELi16ELi1ELb0ELb1ELb0ELb0EN3c108BFloat16EfEEv13SSMParamsBase,"",@"SHT_CUDA_INFO"
	.sectionflags	@""
	.align	4


	//----- nvinfo : EIATTR_CUDA_API_VERSION
	.align		4
        /*0000*/ 	.byte	0x04, 0x37
        /*0002*/ 	.short	(.L_2349 - .L_2348)
.L_2348:
        /*0004*/ 	.word	0x00000082


	//----- nvinfo : EIATTR_SW2861232_WAR
	.align		4
.L_2349:
        /*0008*/ 	.byte	0x01, 0x35
	.zero		2


	//----- nvinfo : EIATTR_PARAM_CBANK
	.align		4
        /*000c*/ 	.byte	0x04, 0x0a
        /*000e*/ 	.short	(.L_2351 - .L_2350)
	.align		4
.L_2350:
        /*0010*/ 	.word	index@(.nv.constant0._Z25selective_scan_fwd_kernelI32Selective_Scan_fwd_kernel_traitsILi128ELi16ELi1ELb0ELb1ELb0ELb0EN3c108BFloat16EfEEv13SSMParamsBase)
        /*0014*/ 	.short	0x0160
        /*0016*/ 	.short	0x0118


	//----- nvinfo : EIATTR_CBANK_PARAM_SIZE
	.align		4
.L_2351:
        /*0018*/ 	.byte	0x03, 0x19
        /*001a*/ 	.short	0x0118


	//----- nvinfo : EIATTR_KPARAM_INFO
	.align		4
        /*001c*/ 	.byte	0x04, 0x17
        /*001e*/ 	.short	(.L_2353 - .L_2352)
.L_2352:
        /*0020*/ 	.word	0x00000000
        /*0024*/ 	.short	0x0000
        /*0026*/ 	.short	0x0000
        /*0028*/ 	.byte	0x00, 0xf0, 0x61, 0x04


	//----- nvinfo : EIATTR_MAXREG_COUNT
	.align		4
.L_2353:
        /*002c*/ 	.byte	0x03, 0x1b
        /*002e*/ 	.short	0x00a8


	//----- nvinfo : EIATTR_NUM_BARRIERS
	.align		4
        /*0030*/ 	.byte	0x02, 0x4c
        /*0032*/ 	.byte	0x01
	.zero		1


	//----- nvinfo : EIATTR_MERCURY_ISA_VERSION
	.align		4
        /*0034*/ 	.byte	0x03, 0x5f
        /*0036*/ 	.short	0x0000


	//----- nvinfo : EIATTR_COOP_GROUP_MASK_REGIDS
	.align		4
        /*0038*/ 	.byte	0x04, 0x29
        /*003a*/ 	.short	(.L_2355 - .L_2354)


	//   ....[0]....
.L_2354:
        /*003c*/ 	.word	0xffffffff


	//   ....[1]....
        /*0040*/ 	.word	0xffffffff


	//   ....[2]....
        /*0044*/ 	.word	0xffffffff


	//   ....[3]....
        /*0048*/ 	.word	0xffffffff


	//   ....[4]....
        /*004c*/ 	.word	0xffffffff


	//   ....[5]....
        /*0050*/ 	.word	0xffffffff


	//   ....[6]....
        /*0054*/ 	.word	0xffffffff


	//   ....[7]....
        /*0058*/ 	.word	0xffffffff


	//   ....[8]....
        /*005c*/ 	.word	0xffffffff


	//   ....[9]....
        /*0060*/ 	.word	0xffffffff


	//   ....[10]....
        /*0064*/ 	.word	0xffffffff


	//   ....[11]....
        /*0068*/ 	.word	0xffffffff


	//   ....[12]....
        /*006c*/ 	.word	0xffffffff


	//   ....[13]....
        /*0070*/ 	.word	0xffffffff


	//   ....[14]....
        /*0074*/ 	.word	0xffffffff


	//   ....[15]....
        /*0078*/ 	.word	0xffffffff


	//----- nvinfo : EIATTR_COOP_GROUP_INSTR_OFFSETS
	.align		4
.L_2355:
        /*007c*/ 	.byte	0x04, 0x28
        /*007e*/ 	.short	(.L_2357 - .L_2356)


	//   ....[0]....
.L_2356:
        /*0080*/ 	.word	0x000014e0


	//   ....[1]....
        /*0084*/ 	.word	0x00001920


	//   ....[2]....
        /*0088*/ 	.word	0x00004960


	//   ....[3]....
        /*008c*/ 	.word	0x00005360


	//   ....[4]....
        /*0090*/ 	.word	0x00005380


	//   ....[5]....
        /*0094*/ 	.word	0x000053b0


	//   ....[6]....
        /*0098*/ 	.word	0x000053d0


	//   ....[7]....
        /*009c*/ 	.word	0x00005400


	//   ....[8]....
        /*00a0*/ 	.word	0x00005420


	//   ....[9]....
        /*00a4*/ 	.word	0x00005480


	//   ....[10]....
        /*00a8*/ 	.word	0x000054b0


	//   ....[11]....
        /*00ac*/ 	.word	0x00005570


	//   ....[12]....
        /*00b0*/ 	.word	0x00005580


	//   ....[13]....
        /*00b4*/ 	.word	0x00005680


	//   ....[14]....
        /*00b8*/ 	.word	0x00005690


	//   ....[15]....
        /*00bc*/ 	.word	0x00005ea0


	//----- nvinfo : EIATTR_EXIT_INSTR_OFFSETS
	.align		4
.L_2357:
        /*00c0*/ 	.byte	0x04, 0x1c
        /*00c2*/ 	.short	(.L_2359 - .L_2358)


	//   ....[0]....
.L_2358:
        /*00c4*/ 	.word	0x00000420


	//   ....[1]....
        /*00c8*/ 	.word	0x000064a0


	//----- nvinfo : EIATTR_MAX_THREADS
	.align		4
.L_2359:
        /*00cc*/ 	.byte	0x04, 0x05
        /*00ce*/ 	.short	(.L_2361 - .L_2360)
.L_2360:
        /*00d0*/ 	.word	0x00000080
        /*00d4*/ 	.word	0x00000001
        /*00d8*/ 	.word	0x00000001


	//----- nvinfo : EIATTR_CRS_STACK_SIZE
	.align		4
.L_2361:
        /*00dc*/ 	.byte	0x04, 0x1e
        /*00de*/ 	.short	(.L_2363 - .L_2362)
.L_2362:
        /*00e0*/ 	.word	0x00000000
.L_2363:


//--------------------- .nv.info._Z25selective_scan_fwd_kernelI32Selective_Scan_fwd_kernel_traitsILi128ELi16ELi1ELb0ELb1ELb0ELb1EN3c108BFloat16EfEEv13SSMParamsBase --------------------------
	.section	.nv.info._Z25selective_scan_fwd_kernelI32Selective_Scan_fwd_kernel_traitsILi128ELi16ELi1ELb0ELb1ELb0ELb1EN3c108BFloat16EfEEv13SSMParamsBase,"",@"SHT_CUDA_INFO"
	.sectionflags	@""
	.align	4


	//----- nvinfo : EIATTR_CUDA_API_VERSION
	.align		4
        /*0000*/ 	.byte	0x04, 0x37
        /*0002*/ 	.short	(.L_2365 - .L_2364)
.L_2364:
        /*0004*/ 	.word	0x00000082


	//----- nvinfo : EIATTR_SW2861232_WAR
	.align		4
.L_2365:
        /*0008*/ 	.byte	0x01, 0x35
	.zero		2


	//----- nvinfo : EIATTR_PARAM_CBANK
	.align		4
        /*000c*/ 	.byte	0x04, 0x0a
        /*000e*/ 	.short	(.L_2367 - .L_2366)
	.align		4
.L_2366:
        /*0010*/ 	.word	index@(.nv.constant0._Z25selective_scan_fwd_kernelI32Selective_Scan_fwd_kernel_traitsILi128ELi16ELi1ELb0ELb1ELb0ELb1EN3c108BFloat16EfEEv13SSMParamsBase)
        /*0014*/ 	.short	0x0160
        /*0016*/ 	.short	0x0118


	//----- nvinfo : EIATTR_CBANK_PARAM_SIZE
	.align		4
.L_2367:
        /*0018*/ 	.byte	0x03, 0x19
        /*001a*/ 	.short	0x0118


	//----- nvinfo : EIATTR_KPARAM_INFO
	.align		4
        /*001c*/ 	.byte	0x04, 0x17
        /*001e*/ 	.short	(.L_2369 - .L_2368)
.L_2368:
        /*0020*/ 	.word	0x00000000
        /*0024*/ 	.short	0x0000
        /*0026*/ 	.short	0x0000
        /*0028*/ 	.byte	0x00, 0xf0, 0x61, 0x04


	//----- nvinfo : EIATTR_MAXREG_COUNT
	.align		4
.L_2369:
        /*002c*/ 	.byte	0x03, 0x1b
        /*002e*/ 	.short	0x00a8


	//----- nvinfo : EIATTR_NUM_BARRIERS
	.align		4
        /*0030*/ 	.byte	0x02, 0x4c
        /*0032*/ 	.byte	0x01
	.zero		1


	//----- nvinfo : EIATTR_MERCURY_ISA_VERSION
	.align		4
        /*0034*/ 	.byte	0x03, 0x5f
        /*0036*/ 	.short	0x0000


	//----- nvinfo : EIATTR_COOP_GROUP_MASK_REGIDS
	.align		4
        /*0038*/ 	.byte	0x04, 0x29
        /*003a*/ 	.short	(.L_2371 - .L_2370)


	//   ....[0]....
.L_2370:
        /*003c*/ 	.word	0xffffffff


	//   ....[1]....
        /*0040*/ 	.word	0xffffffff


	//   ....[2]....
        /*0044*/ 	.word	0xffffffff


	//   ....[3]....
        /*0048*/ 	.word	0xffffffff


	//   ....[4]....
        /*004c*/ 	.word	0xffffffff


	//   ....[5]....
        /*0050*/ 	.word	0xffffffff


	//   ....[6]....
        /*0054*/ 	.word	0xffffffff


	//   ....[7]....
        /*0058*/ 	.word	0xffffffff


	//   ....[8]....
        /*005c*/ 	.word	0xffffffff


	//   ....[9]....
        /*0060*/ 	.word	0xffffffff


	//   ....[10]....
        /*0064*/ 	.word	0xffffffff


	//   ....[11]....
        /*0068*/ 	.word	0xffffffff


	//   ....[12]....
        /*006c*/ 	.word	0xffffffff


	//   ....[13]....
        /*0070*/ 	.word	0xffffffff


	//   ....[14]....
        /*0074*/ 	.word	0xffffffff


	//   ....[15]....
        /*0078*/ 	.word	0xffffffff


	//   ....[16]....
        /*007c*/ 	.word	0xffffffff


	//   ....[17]....
        /*0080*/ 	.word	0xffffffff


	//----- nvinfo : EIATTR_COOP_GROUP_INSTR_OFFSETS
	.align		4
.L_2371:
        /*0084*/ 	.byte	0x04, 0x28
        /*0086*/ 	.short	(.L_2373 - .L_2372)


	//   ....[0]....
.L_2372:
        /*0088*/ 	.word	0x000014a0


	//   ....[1]....
        /*008c*/ 	.word	0x00001920


	//   ....[2]....
        /*0090*/ 	.word	0x00004960


	//   ....[3]....
        /*0094*/ 	.word	0x00005360


	//   ....[4]....
        /*0098*/ 	.word	0x00005380


	//   ....[5]....
        /*009c*/ 	.word	0x000053b0


	//   ....[6]....
        /*00a0*/ 	.word	0x000053d0


	//   ....[7]....
        /*00a4*/ 	.word	0x00005400


	//   ....[8]....
        /*00a8*/ 	.word	0x00005420


	//   ....[9]....
        /*00ac*/ 	.word	0x00005480


	//   ....[10]....
        /*00b0*/ 	.word	0x000054b0


	//   ....[11]....
        /*00b4*/ 	.word	0x00005570


	//   ....[12]....
        /*00b8*/ 	.word	0x00005580


	//   ....[13]....
        /*00bc*/ 	.word	0x00005680


	//   ....[14]....
        /*00c0*/ 	.word	0x00005690


	//   ....[15]....
        /*00c4*/ 	.word	0x00005f30


	//   ....[16]....
        /*00c8*/ 	.word	0x00006a50


	//   ....[17]....
        /*00cc*/ 	.word	0x000074a0


	//----- nvinfo : EIATTR_EXIT_INSTR_OFFSETS
	.align		4
.L_2373:
        /*00d0*/ 	.byte	0x04, 0x1c
        /*00d2*/ 	.short	(.L_2375 - .L_2374)


	//   ....[0]....
.L_2374:
        /*00d4*/ 	.word	0x00000420


	//   ....[1]....
        /*00d8*/ 	.word	0x00007a90


	//----- nvinfo : EIATTR_MAX_THREADS
	.align		4
.L_2375:
        /*00dc*/ 	.byte	0x04, 0x05
        /*00de*/ 	.short	(.L_2377 - .L_2376)
.L_2376:
        /*00e0*/ 	.word	0x00000080
        /*00e4*/ 	.word	0x00000001
        /*00e8*/ 	.word	0x00000001


	//----- nvinfo : EIATTR_CRS_STACK_SIZE
	.align		4
.L_2377:
        /*00ec*/ 	.byte	0x04, 0x1e
        /*00ee*/ 	.short	(.L_2379 - .L_2378)
.L_2378:
        /*00f0*/ 	.word	0x00000000
.L_2379:


//--------------------- .nv.info._Z25selective_scan_fwd_kernelI32Selective_Scan_fwd_kernel_traitsILi128ELi16ELi1ELb0ELb1ELb1ELb0EN3c108BFloat16EfEEv13SSMParamsBase --------------------------
	.section	.nv.info._Z25selective_scan_fwd_kernelI32Selective_Scan_fwd_kernel_traitsILi128ELi16ELi1ELb0ELb1ELb1ELb0EN3c108BFloat16EfEEv13SSMParamsBase,"",@"SHT_CUDA_INFO"
	.sectionflags	@""
	.align	4


	//----- nvinfo : EIATTR_CUDA_API_VERSION
	.align		4
        /*0000*/ 	.byte	0x04, 0x37
        /*0002*/ 	.short	(.L_2381 - .L_2380)
.L_2380:
        /*0004*/ 	.word	0x00000082


	//----- nvinfo : EIATTR_SW2861232_WAR
	.align		4
.L_2381:
        /*0008*/ 	.byte	0x01, 0x35
	.zero		2


	//----- nvinfo : EIATTR_PARAM_CBANK
	.align		4
        /*000c*/ 	.byte	0x04, 0x0a
        /*000e*/ 	.short	(.L_2383 - .L_2382)
	.align		4
.L_2382:
        /*0010*/ 	.word	index@(.nv.constant0._Z25selective_scan_fwd_kernelI32Selective_Scan_fwd_kernel_traitsILi128ELi16ELi1ELb0ELb1ELb1ELb0EN3c108BFloat16EfEEv13SSMParamsBase)
        /*0014*/ 	.short	0x0160
        /*0016*/ 	.short	0x0118


	//----- nvinfo : EIATTR_CBANK_PARAM_SIZE
	.align		4
.L_2383:
        /*0018*/ 	.byte	0x03, 0x19
        /*001a*/ 	.short	0x0118


	//----- nvinfo : EIATTR_KPARAM_INFO
	.align		4
        /*001c*/ 	.byte	0x04, 0x17
        /*001e*/ 	.short	(.L_2385 - .L_2384)
.L_2384:
        /*0020*/ 	.word	0x00000000
        /*0024*/ 	.short	0x0000
        /*0026*/ 	.short	0x0000
        /*0028*/ 	.byte	0x00, 0xf0, 0x61, 0x04


	//----- nvinfo : EIATTR_MAXREG_COUNT
	.align		4
.L_2385:
        /*002c*/ 	.byte	0x03, 0x1b
        /*002e*/ 	.short	0x00a8


	//----- nvinfo : EIATTR_NUM_BARRIERS
	.align		4
        /*0030*/ 	.byte	0x02, 0x4c
        /*0032*/ 	.byte	0x01
	.zero		1


	//----- nvinfo : EIATTR_MERCURY_ISA_VERSION
	.align		4
        /*0034*/ 	.byte	0x03, 0x5f
        /*0036*/ 	.short	0x0000


	//----- nvinfo : EIATTR_COOP_GROUP_MASK_REGIDS
	.align		4
        /*0038*/ 	.byte	0x04, 0x29
        /*003a*/ 	.short	(.L_2387 - .L_2386)


	//   ....[0]....
.L_2386:
        /*003c*/ 	.word	0xffffffff


	//   ....[1]....
        /*0040*/ 	.word	0xffffffff


	//   ....[2]....
        /*0044*/ 	.word	0xffffffff


	//   ....[3]....
        /*0048*/ 	.word	0xffffffff


	//   ....[4]....
        /*004c*/ 	.word	0xffffffff


	//   ....[5]....
        /*0050*/ 	.word	0xffffffff


	//   ....[6]....
        /*0054*/ 	.word	0xffffffff


	//   ....[7]....
        /*0058*/ 	.word	0xffffffff


	//   ....[8]....
        /*005c*/ 	.word	0xffffffff


	//   ....[9]....
        /*0060*/ 	.word	0xffffffff


	//   ....[10]....
        /*0064*/ 	.word	0xffffffff


	//   ....[11]....
        /*0068*/ 	.word	0xffffffff


	//   ....[12]....
        /*006c*/ 	.word	0xffffffff


	//   ....[13]....
        /*0070*/ 	.word	0xffffffff


	//   ....[14]....
        /*0074*/ 	.word	0xffffffff


	//   ....[15]....
        /*0078*/ 	.word	0xffffffff


	//   ....[16]....
        /*007c*/ 	.word	0xffffffff


	//----- nvinfo : EIATTR_COOP_GROUP_INSTR_OFFSETS
	.align		4
.L_2387:
        /*0080*/ 	.byte	0x04, 0x28
        /*0082*/ 	.short	(.L_2389 - .L_2388)


	//   ....[0]....
.L_2388:
        /*0084*/ 	.word	0x00001020


	//   ....[1]....
        /*0088*/ 	.word	0x00001400


	//   ....[2]....
        /*008c*/ 	.word	0x000044d0


	//   ....[3]....
        /*0090*/ 	.word	0x00005240


	//   ....[4]....
        /*0094*/ 	.word	0x00005250


	//   ....[5]....
        /*0098*/ 	.word	0x00005290


	//   ....[6]....
        /*009c*/ 	.word	0x000052a0


	//   ....[7]....
        /*00a0*/ 	.word	0x000052f0


	//   ....[8]....
        /*00a4*/ 	.word	0x00005300


	//   ....[9]....
        /*00a8*/ 	.word	0x000053b0


	//   ....[10]....
        /*00ac*/ 	.word	0x000053c0


	//   ....[11]....
        /*00b0*/ 	.word	0x00005570


	//   ....[12]....
        /*00b4*/ 	.word	0x00005630


	//   ....[13]....
        /*00b8*/ 	.word	0x000058b0


	//   ....[14]....
        /*00bc*/ 	.word	0x00005a10


	//   ....[15]....
        /*00c0*/ 	.word	0x00005a20


	//   ....[16]....
        /*00c4*/ 	.word	0x000062e0


	//----- nvinfo : EIATTR_EXIT_INSTR_OFFSETS
	.align		4
.L_2389:
        /*00c8*/ 	.byte	0x04, 0x1c
        /*00ca*/ 	.short	(.L_2391 - .L_2390)


	//   ....[0]....
.L_2390:
        /*00cc*/ 	.word	0x00000390


	//   ....[1]....
        /*00d0*/ 	.word	0x00006890


	//----- nvinfo : EIATTR_MAX_THREADS
	.align		4
.L_2391:
        /*00d4*/ 	.byte	0x04, 0x05
        /*00d6*/ 	.short	(.L_2393 - .L_2392)
.L_2392:
        /*00d8*/ 	.word	0x00000080
        /*00dc*/ 	.word	0x00000001
        /*00e0*/ 	.word	0x00000001


	//----- nvinfo : EIATTR_CRS_STACK_SIZE
	.align		4
.L_2393:
        /*00e4*/ 	.byte	0x04, 0x1e
        /*00e6*/ 	.short	(.L_2395 - .L_2394)
.L_2394:
        /*00e8*/ 	.word	0x00000000
.L_2395:


//--------------------- .nv.info._Z25selective_scan_fwd_kernelI32Selective_Scan_fwd_kernel_traitsILi128ELi16ELi1ELb0ELb1ELb1ELb1EN3c108BFloat16EfEEv13SSMParamsBase --------------------------
	.section	.nv.info._Z25selective_scan_fwd_kernelI32Selective_Scan_fwd_kernel_traitsILi128ELi16ELi1ELb0ELb1ELb1ELb1EN3c108BFloat16EfEEv13SSMParamsBase,"",@"SHT_CUDA_INFO"
	.sectionflags	@""
	.align	4


	//----- nvinfo : EIATTR_CUDA_API_VERSION
	.align		4
        /*0000*/ 	.byte	0x04, 0x37
        /*0002*/ 	.short	(.L_2397 - .L_2396)
.L_2396:
        /*0004*/ 	.word	0x00000082


	//----- nvinfo : EIATTR_SW2861232_WAR
	.align		4
.L_2397:
        /*0008*/ 	.byte	0x01, 0x35
	.zero		2


	//----- nvinfo : EIATTR_PARAM_CBANK
	.align		4
        /*000c*/ 	.byte	0x04, 0x0a
        /*000e*/ 	.short	(.L_2399 - .L_2398)
	.align		4
.L_2398:
        /*0010*/ 	.word	index@(.nv.constant0._Z25selective_scan_fwd_kernelI32Selective_Scan_fwd_kernel_traitsILi128ELi16ELi1ELb0ELb1ELb1ELb1EN3c108BFloat16EfEEv13SSMParamsBase)
        /*0014*/ 	.short	0x0160
        /*0016*/ 	.short	0x0118


	//----- nvinfo : EIATTR_CBANK_PARAM_SIZE
	.align		4
.L_2399:
        /*0018*/ 	.byte	0x03, 0x19
        /*001a*/ 	.short	0x0118


	//----- nvinfo : EIATTR_KPARAM_INFO
	.align		4
        /*001c*/ 	.byte	0x04, 0x17
        /*001e*/ 	.short	(.L_2401 - .L_2400)
.L_2400:
        /*0020*/ 	.word	0x00000000
        /*0024*/ 	.short	0x0000
        /*0026*/ 	.short	0x0000
        /*0028*/ 	.byte	0x00, 0xf0, 0x61, 0x04


	//----- nvinfo : EIATTR_MAXREG_COUNT
	.align		4
.L_2401:
        /*002c*/ 	.byte	0x03, 0x1b
        /*002e*/ 	.short	0x00a8


	//----- nvinfo : EIATTR_NUM_BARRIERS
	.align		4
        /*0030*/ 	.byte	0x02, 0x4c
        /*0032*/ 	.byte	0x01
	.zero		1


	//----- nvinfo : EIATTR_MERCURY_ISA_VERSION
	.align		4
        /*0034*/ 	.byte	0x03, 0x5f
        /*0036*/ 	.short	0x0000


	//----- nvinfo : EIATTR_COOP_GROUP_MASK_REGIDS
	.align		4
        /*0038*/ 	.byte	0x04, 0x29
        /*003a*/ 	.short	(.L_2403 - .L_2402)


	//   ....[0]....
.L_2402:
        /*003c*/ 	.word	0xffffffff


	//   ....[1]....
        /*0040*/ 	.word	0xffffffff


	//   ....[2]....
        /*0044*/ 	.word	0xffffffff


	//   ....[3]....
        /*0048*/ 	.word	0xffffffff


	//   ....[4]....
        /*004c*/ 	.word	0xffffffff


	//   ....[5]....
        /*0050*/ 	.word	0xffffffff


	//   ....[6]....
        /*0054*/ 	.word	0xffffffff


	//   ....[7]....
        /*0058*/ 	.word	0xffffffff


	//   ....[8]....
        /*005c*/ 	.word	0xffffffff


	//   ....[9]....
        /*0060*/ 	.word	0xffffffff


	//   ....[10]....
        /*0064*/ 	.word	0xffffffff


	//   ....[11]....
        /*0068*/ 	.word	0xffffffff


	//   ....[12]....
        /*006c*/ 	.word	0xffffffff


	//   ....[13]....
        /*0070*/ 	.word	0xffffffff


	//   ....[14]....
        /*0074*/ 	.word	0xffffffff


	//   ....[15]....
        /*0078*/ 	.word	0xffffffff


	//   ....[16]....
        /*007c*/ 	.word	0xffffffff


	//   ....[17]....
        /*0080*/ 	.word	0xffffffff


	//   ....[18]....
        /*0084*/ 	.word	0xffffffff


	//----- nvinfo : EIATTR_COOP_GROUP_INSTR_OFFSETS
	.align		4
.L_2403:
        /*0088*/ 	.byte	0x04, 0x28
        /*008a*/ 	.short	(.L_2405 - .L_2404)


	//   ....[0]....
.L_2404:
        /*008c*/ 	.word	0x00001020


	//   ....[1]....
        /*0090*/ 	.word	0x00001400


	//   ....[2]....
        /*0094*/ 	.word	0x00004560


	//   ....[3]....
        /*0098*/ 	.word	0x00005250


	//   ....[4]....
        /*009c*/ 	.word	0x00005260


	//   ....[5]....
        /*00a0*/ 	.word	0x000052a0


	//   ....[6]....
        /*00a4*/ 	.word	0x000052b0


	//   ....[7]....
        /*00a8*/ 	.word	0x000052f0


	//   ....[8]....
        /*00ac*/ 	.word	0x00005300


	//   ....[9]....
        /*00b0*/ 	.word	0x00005340


	//   ....[10]....
        /*00b4*/ 	.word	0x00005350


	//   ....[11]....
        /*00b8*/ 	.word	0x00005400


	//   ....[12]....
        /*00bc*/ 	.word	0x00005410


	//   ....[13]....
        /*00c0*/ 	.word	0x000055c0


	//   ....[14]....
        /*00c4*/ 	.word	0x00005720


	//   ....[15]....
        /*00c8*/ 	.word	0x00005730


	//   ....[16]....
        /*00cc*/ 	.word	0x000060a0


	//   ....[17]....
        /*00d0*/ 	.word	0x00006b70


	//   ....[18]....
        /*00d4*/ 	.word	0x000077b0


	//----- nvinfo : EIATTR_EXIT_INSTR_OFFSETS
	.align		4
.L_2405:
        /*00d8*/ 	.byte	0x04, 0x1c
        /*00da*/ 	.short	(.L_2407 - .L_2406)


	//   ....[0]....
.L_2406:
        /*00dc*/ 	.word	0x00000390


	//   ....[1]....
        /*00e0*/ 	.word	0x00007d40


	//----- nvinfo : EIATTR_MAX_THREADS
	.align		4
.L_2407:
        /*00e4*/ 	.byte	0x04, 0x05
        /*00e6*/ 	.short	(.L_2409 - .L_2408)
.L_2408:
        /*00e8*/ 	.word	0x00000080
        /*00ec*/ 	.word	0x00000001
        /*00f0*/ 	.word	0x00000001


	//----- nvinfo : EIATTR_CRS_STACK_SIZE
	.align		4
.L_2409:
        /*00f4*/ 	.byte	0x04, 0x1e
        /*00f6*/ 	.short	(.L_2411 - .L_2410)
.L_2410:
        /*00f8*/ 	.word	0x00000000
.L_2411:


//--------------------- .nv.info._Z25selective_scan_fwd_kernelI32Selective_Scan_fwd_kernel_traitsILi128ELi16ELi1ELb1ELb0ELb0ELb0EN3c108BFloat16EfEEv13SSMParamsBase --------------------------
	.section	.nv.info._Z25selective_scan_fwd_kernelI32Selective_Scan_fwd_kernel_traitsILi128ELi16ELi1ELb1ELb0ELb0ELb0EN3c108BFloat16EfEEv13SSMParamsBase,"",@"SHT_CUDA_INFO"
	.sectionflags	@""
	.align	4


	//----- nvinfo : EIATTR_CUDA_API_VERSION
	.align		4
        /*0000*/ 	.byte	0x04, 0x37
        /*0002*/ 	.short	(.L_2413 - .L_2412)
.L_2412:
        /*0004*/ 	.word	0x00000082


	//----- nvinfo : EIATTR_SW2861232_WAR
	.align		4
.L_2413:
        /*0008*/ 	.byte	0x01, 0x35
	.zero		2


	//----- nvinfo : EIATTR_PARAM_CBANK
	.align		4
        /*000c*/ 	.byte	0x04, 0x0a
        /*000e*/ 	.short	(.L_2415 - .L_2414)
	.align		4
.L_2414:
        /*0010*/ 	.word	index@(.nv.constant0._Z25selective_scan_fwd_kernelI32Selective_Scan_fwd_kernel_traitsILi128ELi16ELi1ELb1ELb0ELb0ELb0EN3c108BFloat16EfEEv13SSMParamsBase)
        /*0014*/ 	.short	0x0160
        /*0016*/ 	.short	0x0118


	//----- nvinfo : EIATTR_CBANK_PARAM_SIZE
	.align		4
.L_2415:
        /*0018*/ 	.byte	0x03, 0x19
        /*001a*/ 	.short	0x0118


	//----- nvinfo : EIATTR_KPARAM_INFO
	.align		4
        /*001c*/ 	.byte	0x04, 0x17
        /*001e*/ 	.short	(.L_2417 - .L_2416)
.L_2416:
        /*0020*/ 	.word	0x00000000
        /*0024*/ 	.short	0x0000
        /*0026*/ 	.short	0x0000
        /*0028*/ 	.byte	0x00, 0xf0, 0x61, 0x04


	//----- nvinfo : EIATTR_MAXREG_COUNT
	.align		4
.L_2417:
        /*002c*/ 	.byte	0x03, 0x1b
        /*002e*/ 	.short	0x00a8


	//----- nvinfo : EIATTR_NUM_BARRIERS
	.align		4
        /*0030*/ 	.byte	0x02, 0x4c
        /*0032*/ 	.byte	0x01
	.zero		1


	//----- nvinfo : EIATTR_MERCURY_ISA_VERSION
	.align		4
        /*0034*/ 	.byte	0x03, 0x5f
        /*0036*/ 	.short	0x0000


	//----- nvinfo : EIATTR_COOP_GROUP_MASK_REGIDS
	.align		4
        /*0038*/ 	.byte	0x04, 0x29
        /*003a*/ 	.short	(.L_2419 - .L_2418)


	//   ....[0]....
.L_2418:
        /*003c*/ 	.word	0xffffffff


	//   ....[1]....
        /*0040*/ 	.word	0xffffffff


	//   ....[2]....
        /*0044*/ 	.word	0xffffffff


	//   ....[3]....
        /*0048*/ 	.word	0xffffffff


	//   ....[4]....
        /*004c*/ 	.word	0xffffffff


	//   ....[5]....
        /*0050*/ 	.word	0xffffffff


	//   ....[6]....
        /*0054*/ 	.word	0xffffffff


	//   ....[7]....
        /*0058*/ 	.word	0xffffffff


	//   ....[8]....
        /*005c*/ 	.word	0xffffffff


	//   ....[9]....
        /*0060*/ 	.word	0xffffffff


	//   ....[10]....
        /*0064*/ 	.word	0xffffffff


	//   ....[11]....
        /*0068*/ 	.word	0xffffffff


	//   ....[12]....
        /*006c*/ 	.word	0xffffffff


	//   ....[13]....
        /*0070*/ 	.word	0xffffffff


	//   ....[14]....
        /*0074*/ 	.word	0xffffffff


	//----- nvinfo : EIATTR_COOP_GROUP_INSTR_OFFSETS
	.align		4
.L_2419:
        /*0078*/ 	.byte	0x04, 0x28
        /*007a*/ 	.short	(.L_2421 - .L_2420)


	//   ....[0]....
.L_2420:
        /*007c*/ 	.word	0x00000480


	//   ....[1]....
        /*0080*/ 	.word	0x00000540


	//   ....[2]....
        /*0084*/ 	.word	0x000033d0


	//   ....[3]....
        /*0088*/ 	.word	0x000033f0


	//   ....[4]....
        /*008c*/ 	.word	0x000034b0


	//   ....[5]....
        /*0090*/ 	.word	0x000034c0


	//   ....[6]....
        /*0094*/ 	.word	0x00003580


	//   ....[7]....
        /*0098*/ 	.word	0x000035a0


	//   ....[8]....
        /*009c*/ 	.word	0x000035d0


	//   ....[9]....
        /*00a0*/ 	.word	0x000035f0


	//   ....[10]....
        /*00a4*/ 	.word	0x00003620


	//   ....[11]....
        /*00a8*/ 	.word	0x00003640


	//   ....[12]....
        /*00ac*/ 	.word	0x00003690


	//   ....[13]....
        /*00b0*/ 	.word	0x000036e0


	//   ....[14]....
        /*00b4*/ 	.word	0x00003d00


	//----- nvinfo : EIATTR_EXIT_INSTR_OFFSETS
	.align		4
.L_2421:
        /*00b8*/ 	.byte	0x04, 0x1c
        /*00ba*/ 	.short	(.L_2423 - .L_2422)


	//   ....[0]....
.L_2422:
        /*00bc*/ 	.word	0x00000200


	//   ....[1]....
        /*00c0*/ 	.word	0x00003e70


	//----- nvinfo : EIATTR_MAX_THREADS
	.align		4
.L_2423:
        /*00c4*/ 	.byte	0x04, 0x05
        /*00c6*/ 	.short	(.L_2425 - .L_2424)
.L_2424:
        /*00c8*/ 	.word	0x00000080
        /*00cc*/ 	.word	0x00000001
        /*00d0*/ 	.word	0x00000001


	//----- nvinfo : EIATTR_CRS_STACK_SIZE
	.align		4
.L_2425:
        /*00d4*/ 	.byte	0x04, 0x1e
        /*00d6*/ 	.short	(.L_2427 - .L_2426)
.L_2426:
        /*00d8*/ 	.word	0x00000000
.L_2427:


//--------------------- .nv.info._Z25selective_scan_fwd_kernelI32Selective_Scan_fwd_kernel_traitsILi128ELi16ELi1ELb1ELb0ELb0ELb1EN3c108BFloat16EfEEv13SSMParamsBase --------------------------
	.section	.nv.info._Z25selective_scan_fwd_kernelI32Selective_Scan_fwd_kernel_traitsILi128ELi16ELi1ELb1ELb0ELb0ELb1EN3c108BFloat16EfEEv13SSMParamsBase,"",@"SHT_CUDA_INFO"
	.sectionflags	@""
	.align	4


	//----- nvinfo : EIATTR_CUDA_API_VERSION
	.align		4
        /*0000*/ 	.byte	0x04, 0x37
        /*0002*/ 	.short	(.L_2429 - .L_2428)
.L_2428:
        /*0004*/ 	.word	0x00000082


	//----- nvinfo : EIATTR_SW2861232_WAR
	.align		4
.L_2429:
        /*0008*/ 	.byte	0x01, 0x35
	.zero		2


	//----- nvinfo : EIATTR_PARAM_CBANK
	.align		4
        /*000c*/ 	.byte	0x04, 0x0a
        /*000e*/ 	.short	(.L_2431 - .L_2430)
	.align		4
.L_2430:
        /*0010*/ 	.word	index@(.nv.constant0._Z25selective_scan_fwd_kernelI32Selective_Scan_fwd_kernel_traitsILi128ELi16ELi1ELb1ELb0ELb0ELb1EN3c108BFloat16EfEEv13SSMParamsBase)
        /*0014*/ 	.short	0x0160
        /*0016*/ 	.short	0x0118


	//----- nvinfo : EIATTR_CBANK_PARAM_SIZE
	.align		4
.L_2431:
        /*0018*/ 	.byte	0x03, 0x19
        /*001a*/ 	.short	0x0118


	//----- nvinfo : EIATTR_KPARAM_INFO
	.align		4
        /*001c*/ 	.byte	0x04, 0x17
        /*001e*/ 	.short	(.L_2433 - .L_2432)
.L_2432:
        /*0020*/ 	.word	0x00000000
        /*0024*/ 	.short	0x0000
        /*0026*/ 	.short	0x0000
        /*0028*/ 	.byte	0x00, 0xf0, 0x61, 0x04


	//----- nvinfo : EIATTR_MAXREG_COUNT
	.align		4
.L_2433:
        /*002c*/ 	.byte	0x03, 0x1b
        /*002e*/ 	.short	0x00a8


	//----- nvinfo : EIATTR_NUM_BARRIERS
	.align		4
        /*0030*/ 	.byte	0x02, 0x4c
        /*0032*/ 	.byte	0x01
	.zero		1


	//----- nvinfo : EIATTR_MERCURY_ISA_VERSION
	.align		4
        /*0034*/ 	.byte	0x03, 0x5f
        /*0036*/ 	.short	0x0000


	//----- nvinfo : EIATTR_COOP_GROUP_MASK_REGIDS
	.align		4
        /*0038*/ 	.byte	0x04, 0x29
        /*003a*/ 	.short	(.L_2435 - .L_2434)


	//   ....[0]....
.L_2434:
        /*003c*/ 	.word	0xffffffff


	//   ....[1]....
        /*0040*/ 	.word	0xffffffff


	//   ....[2]....
        /*0044*/ 	.word	0xffffffff


	//   ....[3]....
        /*0048*/ 	.word	0xffffffff


	//   ....[4]....
        /*004c*/ 	.word	0xffffffff


	//   ....[5]....
        /*0050*/ 	.word	0xffffffff


	//   ....[6]....
        /*0054*/ 	.word	0xffffffff


	//   ....[7]....
        /*0058*/ 	.word	0xffffffff


	//   ....[8]....
        /*005c*/ 	.word	0xffffffff


	//   ....[9]....
        /*0060*/ 	.word	0xffffffff


	//   ....[10]....
        /*0064*/ 	.word	0xffffffff


	//   ....[11]....
        /*0068*/ 	.word	0xffffffff


	//   ....[12]....
        /*006c*/ 	.word	0xffffffff


	//   ....[13]....
        /*0070*/ 	.word	0xffffffff


	//   ....[14]....
        /*0074*/ 	.word	0xffffffff


	//   ....[15]....
        /*0078*/ 	.word	0xffffffff


	//   ....[16]....
        /*007c*/ 	.word	0xffffffff


	//----- nvinfo : EIATTR_COOP_GROUP_INSTR_OFFSETS
	.align		4
.L_2435:
        /*0080*/ 	.byte	0x04, 0x28
        /*0082*/ 	.short	(.L_2437 - .L_2436)


	//   ....[0]....
.L_2436:
        /*0084*/ 	.word	0x00000480


	//   ....[1]....
        /*0088*/ 	.word	0x00000540


	//   ....[2]....
        /*008c*/ 	.word	0x000033d0


	//   ....[3]....
        /*0090*/ 	.word	0x000033f0


	//   ....[4]....
        /*0094*/ 	.word	0x000034b0


	//   ....[5]....
        /*0098*/ 	.word	0x000034c0


	//   ....[6]....
        /*009c*/ 	.word	0x00003580


	//   ....[7]....
        /*00a0*/ 	.word	0x000035a0


	//   ....[8]....
        /*00a4*/ 	.word	0x000035d0


	//   ....[9]....
        /*00a8*/ 	.word	0x000035f0


	//   ....[10]....
        /*00ac*/ 	.word	0x00003620


	//   ....[11]....
        /*00b0*/ 	.word	0x00003640


	//   ....[12]....
        /*00b4*/ 	.word	0x00003690


	//   ....[13]....
        /*00b8*/ 	.word	0x000036e0


	//   ....[14]....
        /*00bc*/ 	.word	0x00003d20


	//   ....[15]....
        /*00c0*/ 	.word	0x00003f60


	//   ....[16]....
        /*00c4*/ 	.word	0x00004790


	//----- nvinfo : EIATTR_EXIT_INSTR_OFFSETS
	.align		4
.L_2437:
        /*00c8*/ 	.byte	0x04, 0x1c
        /*00ca*/ 	.short	(.L_2439 - .L_2438)


	//   ....[0]....
.L_2438:
        /*00cc*/ 	.word	0x00000200


	//   ....[1]....
        /*00d0*/ 	.word	0x00004860


	//----- nvinfo : EIATTR_MAX_THREADS
	.align		4
.L_2439:
        /*00d4*/ 	.byte	0x04, 0x05
        /*00d6*/ 	.short	(.L_2441 - .L_2440)
.L_2440:
        /*00d8*/ 	.word	0x00000080
        /*00dc*/ 	.word	0x00000001
        /*00e0*/ 	.word	0x00000001


	//----- nvinfo : EIATTR_CRS_STACK_SIZE
	.align		4
.L_2441:
        /*00e4*/ 	.byte	0x04, 0x1e
        /*00e6*/ 	.short	(.L_2443 - .L_2442)
.L_2442:
        /*00e8*/ 	.word	0x00000000
.L_2443:


//--------------------- .nv.info._Z25selective_scan_fwd_kernelI32Selective_Scan_fwd_kernel_traitsILi128ELi16ELi1ELb1ELb0ELb1ELb0EN3c108BFloat16EfEEv13SSMParamsBase --------------------------
	.section	.nv.info._Z25selective_scan_fwd_kernelI32Selective_Scan_fwd_kernel_traitsILi128ELi16ELi1ELb1ELb0ELb1ELb0EN3c108BFloat16EfEEv13SSMParamsBase,"",@"SHT_CUDA_INFO"
	.sectionflags	@""
	.align	4


	//----- nvinfo : EIATTR_CUDA_API_VERSION
	.align		4
        /*0000*/ 	.byte	0x04, 0x37
        /*0002*/ 	.short	(.L_2445 - .L_2444)
.L_2444:
        /*0004*/ 	.word	0x00000082


	//----- nvinfo : EIATTR_SW2861232_WAR
	.align		4
.L_2445:
        /*0008*/ 	.byte	0x01, 0x35
	.zero		2


	//----- nvinfo : EIATTR_PARAM_CBANK
	.align		4
        /*000c*/ 	.byte	0x04, 0x0a
        /*000e*/ 	.short	(.L_2447 - .L_2446)
	.align		4
.L_2446:
        /*0010*/ 	.word	index@(.nv.constant0._Z25selective_scan_fwd_kernelI32Selective_Scan_fwd_kernel_traitsILi128ELi16ELi1ELb1ELb0ELb1ELb0EN3c108BFloat16EfEEv13SSMParamsBase)
        /*0014*/ 	.short	0x0160
        /*0016*/ 	.short	0x0118


	//----- nvinfo : EIATTR_CBANK_PARAM_SIZE
	.align		4
.L_2447:
        /*0018*/ 	.byte	0x03, 0x19
        /*001a*/ 	.short	0x0118


	//----- nvinfo : EIATTR_KPARAM_INFO
	.align		4
        /*001c*/ 	.byte	0x04, 0x17
        /*001e*/ 	.short	(.L_2449 - .L_2448)
.L_2448:
        /*0020*/ 	.word	0x00000000
        /*0024*/ 	.short	0x0000
        /*0026*/ 	.short	0x0000
        /*0028*/ 	.byte	0x00, 0xf0, 0x61, 0x04


	//----- nvinfo : EIATTR_MAXREG_COUNT
	.align		4
.L_2449:
        /*002c*/ 	.byte	0x03, 0x1b
        /*002e*/ 	.short	0x00a8


	//----- nvinfo : EIATTR_NUM_BARRIERS
	.align		4
        /*0030*/ 	.byte	0x02, 0x4c
        /*0032*/ 	.byte	0x01
	.zero		1


	//----- nvinfo : EIATTR_MERCURY_ISA_VERSION
	.align		4
        /*0034*/ 	.byte	0x03, 0x5f
        /*0036*/ 	.short	0x0000


	//----- nvinfo : EIATTR_COOP_GROUP_MASK_REGIDS
	.align		4
        /*0038*/ 	.byte	0x04, 0x29
        /*003a*/ 	.short	(.L_2451 - .L_2450)


	//   ....[0]....
.L_2450:
        /*003c*/ 	.word	0xffffffff


	//   ....[1]....
        /*0040*/ 	.word	0xffffffff


	//   ....[2]....
        /*0044*/ 	.word	0xffffffff


	//   ....[3]....
        /*0048*/ 	.word	0xffffffff


	//   ....[4]....
        /*004c*/ 	.word	0xffffffff


	//   ....[5]....
        /*0050*/ 	.word	0xffffffff


	//   ....[6]....
        /*0054*/ 	.word	0xffffffff


	//   ....[7]....
        /*0058*/ 	.word	0xffffffff


	//   ....[8]....
        /*005c*/ 	.word	0xffffffff


	//   ....[9]....
        /*0060*/ 	.word	0xffffffff


	//   ....[10]....
        /*0064*/ 	.word	0xffffffff


	//   ....[11]....
        /*0068*/ 	.word	0xffffffff


	//   ....[12]....
        /*006c*/ 	.word	0xffffffff


	//   ....[13]....
        /*0070*/ 	.word	0xffffffff


	//   ....[14]....
        /*0074*/ 	.word	0xffffffff


	//   ....[15]....
        /*0078*/ 	.word	0xffffffff


	//----- nvinfo : EIATTR_COOP_GROUP_INSTR_OFFSETS
	.align		4
.L_2451:
        /*007c*/ 	.byte	0x04, 0x28
        /*007e*/ 	.short	(.L_2453 - .L_2452)


	//   ....[0]....
.L_2452:
        /*0080*/ 	.word	0x00000630


	//   ....[1]....
        /*0084*/ 	.word	0x000006f0


	//   ....[2]....
        /*0088*/ 	.word	0x00003360


	//   ....[3]....
        /*008c*/ 	.word	0x00003650


	//   ....[4]....
        /*0090*/ 	.word	0x00003660


	//   ....[5]....
        /*0094*/ 	.word	0x00003710


	//   ....[6]....
        /*0098*/ 	.word	0x00003720


	//   ....[7]....
        /*009c*/ 	.word	0x00003760


	//   ....[8]....
        /*00a0*/ 	.word	0x00003770


	//   ....[9]....
        /*00a4*/ 	.word	0x000037b0


	//   ....[10]....
        /*00a8*/ 	.word	0x000037c0


	//   ....[11]....
        /*00ac*/ 	.word	0x00003800


	//   ....[12]....
        /*00b0*/ 	.word	0x00003810


	//   ....[13]....
        /*00b4*/ 	.word	0x000038e0


	//   ....[14]....
        /*00b8*/ 	.word	0x000038f0


	//   ....[15]....
        /*00bc*/ 	.word	0x000041c0


	//----- nvinfo : EIATTR_EXIT_INSTR_OFFSETS
	.align		4
.L_2453:
        /*00c0*/ 	.byte	0x04, 0x1c
        /*00c2*/ 	.short	(.L_2455 - .L_2454)


	//   ....[0]....
.L_2454:
        /*00c4*/ 	.word	0x00000310


	//   ....[1]....
        /*00c8*/ 	.word	0x00004300


	//----- nvinfo : EIATTR_MAX_THREADS
	.align		4
.L_2455:
        /*00cc*/ 	.byte	0x04, 0x05
        /*00ce*/ 	.short	(.L_2457 - .L_2456)
.L_2456:
        /*00d0*/ 	.word	0x00000080
        /*00d4*/ 	.word	0x00000001
        /*00d8*/ 	.word	0x00000001


	//----- nvinfo : EIATTR_CRS_STACK_SIZE
	.align		4
.L_2457:
        /*00dc*/ 	.byte	0x04, 0x1e
        /*00de*/ 	.short	(.L_2459 - .L_2458)
.L_2458:
        /*00e0*/ 	.word	0x00000000
.L_2459:


//--------------------- .nv.info._Z25selective_scan_fwd_kernelI32Selective_Scan_fwd_kernel_traitsILi128ELi16ELi1ELb1ELb0ELb1ELb1EN3c108BFloat16EfEEv13SSMParamsBase --------------------------
	.section	.nv.info._Z25selective_scan_fwd_kernelI32Selective_Scan_fwd_kernel_traitsILi128ELi16ELi1ELb1ELb0ELb1ELb1EN3c108BFloat16EfEEv13SSMParamsBase,"",@"SHT_CUDA_INFO"
	.sectionflags	@""
	.align	4


	//----- nvinfo : EIATTR_CUDA_API_VERSION
	.align		4
        /*0000*/ 	.byte	0x04, 0x37
        /*0002*/ 	.short	(.L_2461 - .L_2460)
.L_2460:
        /*0004*/ 	.word	0x00000082


	//----- nvinfo : EIATTR_SW2861232_WAR
	.align		4
.L_2461:
        /*0008*/ 	.byte	0x01, 0x35
	.zero		2


	//----- nvinfo : EIATTR_PARAM_CBANK
	.align		4
        /*000c*/ 	.byte	0x04, 0x0a
        /*000e*/ 	.short	(.L_2463 - .L_2462)
	.align		4
.L_2462:
        /*0010*/ 	.word	index@(.nv.constant0._Z25selective_scan_fwd_kernelI32Selective_Scan_fwd_kernel_traitsILi128ELi16ELi1ELb1ELb0ELb1ELb1EN3c108BFloat16EfEEv13SSMParamsBase)
        /*0014*/ 	.short	0x0160
        /*0016*/ 	.short	0x0118


	//----- nvinfo : EIATTR_CBANK_PARAM_SIZE
	.align		4
.L_2463:
        /*0018*/ 	.byte	0x03, 0x19
        /*001a*/ 	.short	0x0118


	//----- nvinfo : EIATTR_KPARAM_INFO
	.align		4
        /*001c*/ 	.byte	0x04, 0x17
        /*001e*/ 	.short	(.L_2465 - .L_2464)
.L_2464:
        /*0020*/ 	.word	0x00000000
        /*0024*/ 	.short	0x0000
        /*0026*/ 	.short	0x0000
        /*0028*/ 	.byte	0x00, 0xf0, 0x61, 0x04


	//----- nvinfo : EIATTR_MAXREG_COUNT
	.align		4
.L_2465:
        /*002c*/ 	.byte	0x03, 0x1b
        /*002e*/ 	.short	0x00a8


	//----- nvinfo : EIATTR_NUM_BARRIERS
	.align		4
        /*0030*/ 	.byte	0x02, 0x4c
        /*0032*/ 	.byte	0x01
	.zero		1


	//----- nvinfo : EIATTR_MERCURY_ISA_VERSION
	.align		4
        /*0034*/ 	.byte	0x03, 0x5f
        /*0036*/ 	.short	0x0000


	//----- nvinfo : EIATTR_COOP_GROUP_MASK_REGIDS
	.align		4
        /*0038*/ 	.byte	0x04, 0x29
        /*003a*/ 	.short	(.L_2467 - .L_2466)


	//   ....[0]....
.L_2466:
        /*003c*/ 	.word	0xffffffff


	//   ....[1]....
        /*0040*/ 	.word	0xffffffff


	//   ....[2]....
        /*0044*/ 	.word	0xffffffff


	//   ....[3]....
        /*0048*/ 	.word	0xffffffff


	//   ....[4]....
        /*004c*/ 	.word	0xffffffff


	//   ....[5]....
        /*0050*/ 	.word	0xffffffff


	//   ....[6]....
        /*0054*/ 	.word	0xffffffff


	//   ....[7]....
        /*0058*/ 	.word	0xffffffff


	//   ....[8]....
        /*005c*/ 	.word	0xffffffff


	//   ....[9]....
        /*0060*/ 	.word	0xffffffff


	//   ....[10]....
        /*0064*/ 	.word	0xffffffff


	//   ....[11]....
        /*0068*/ 	.word	0xffffffff


	//   ....[12]....
        /*006c*/ 	.word	0xffffffff


	//   ....[13]....
        /*0070*/ 	.word	0xffffffff


	//   ....[14]....
        /*0074*/ 	.word	0xffffffff


	//   ....[15]....
        /*0078*/ 	.word	0xffffffff


	//   ....[16]....
        /*007c*/ 	.word	0xffffffff


	//   ....[17]....
        /*0080*/ 	.word	0xffffffff


	//----- nvinfo : EIATTR_COOP_GROUP_INSTR_OFFSETS
	.align		4
.L_2467:
        /*0084*/ 	.byte	0x04, 0x28
        /*0086*/ 	.short	(.L_2469 - .L_2468)


	//   ....[0]....
.L_2468:
        /*0088*/ 	.word	0x00000640


	//   ....[1]....
        /*008c*/ 	.word	0x00000700


	//   ....[2]....
        /*0090*/ 	.word	0x00003380


	//   ....[3]....
        /*0094*/ 	.word	0x00003680


	//   ....[4]....
        /*0098*/ 	.word	0x000036a0


	//   ....[5]....
        /*009c*/ 	.word	0x00003720


	//   ....[6]....
        /*00a0*/ 	.word	0x00003730


	//   ....[7]....
        /*00a4*/ 	.word	0x00003770


	//   ....[8]....
        /*00a8*/ 	.word	0x00003780


	//   ....[9]....
        /*00ac*/ 	.word	0x000037c0


	//   ....[10]....
        /*00b0*/ 	.word	0x000037d0


	//   ....[11]....
        /*00b4*/ 	.word	0x00003810


	//   ....[12]....
        /*00b8*/ 	.word	0x00003820


	//   ....[13]....
        /*00bc*/ 	.word	0x000038f0


	//   ....[14]....
        /*00c0*/ 	.word	0x00003900


	//   ....[15]....
        /*00c4*/ 	.word	0x000041b0


	//   ....[16]....
        /*00c8*/ 	.word	0x000043f0


	//   ....[17]....
        /*00cc*/ 	.word	0x00004c10


	//----- nvinfo : EIATTR_EXIT_INSTR_OFFSETS
	.align		4
.L_2469:
        /*00d0*/ 	.byte	0x04, 0x1c
        /*00d2*/ 	.short	(.L_2471 - .L_2470)


	//   ....[0]....
.L_2470:
        /*00d4*/ 	.word	0x00000300


	//   ....[1]....
        /*00d8*/ 	.word	0x00004cf0


	//----- nvinfo : EIATTR_MAX_THREADS
	.align		4
.L_2471:
        /*00dc*/ 	.byte	0x04, 0x05
        /*00de*/ 	.short	(.L_2473 - .L_2472)
.L_2472:
        /*00e0*/ 	.word	0x00000080
        /*00e4*/ 	.word	0x00000001
        /*00e8*/ 	.word	0x00000001


	//----- nvinfo : EIATTR_CRS_STACK_SIZE
	.align		4
.L_2473:
        /*00ec*/ 	.byte	0x04, 0x1e
        /*00ee*/ 	.short	(.L_2475 - .L_2474)
.L_2474:
        /*00f0*/ 	.word	0x00000000
.L_2475:


//--------------------- .nv.info._Z25selective_scan_fwd_kernelI32Selective_Scan_fwd_kernel_traitsILi128ELi16ELi1ELb1ELb1ELb0ELb0EN3c108BFloat16EfEEv13SSMParamsBase --------------------------
	.section	.nv.info._Z25selective_scan_fwd_kernelI32Selective_Scan_fwd_kernel_traitsILi128ELi16ELi1ELb1ELb1ELb0ELb0EN3c108BFloat16EfEEv13SSMParamsBase,"",@"SHT_CUDA_INFO"
	.sectionflags	@""
	.align	4


	//----- nvinfo : EIATTR_CUDA_API_VERSION
	.align		4
        /*0000*/ 	.byte	0x04, 0x37
        /*0002*/ 	.short	(.L_2477 - .L_2476)
.L_2476:
        /*0004*/ 	.word	0x00000082


	//----- nvinfo : EIATTR_SW2861232_WAR
	.align		4
.L_2477:
        /*0008*/ 	.byte	0x01, 0x35
	.zero		2


	//----- nvinfo : EIATTR_PARAM_CBANK
	.align		4
        /*000c*/ 	.byte	0x04, 0x0a
        /*000e*/ 	.short	(.L_2479 - .L_2478)
	.align		4
.L_2478:
        /*0010*/ 	.word	index@(.nv.constant0._Z25selective_scan_fwd_kernelI32Selective_Scan_fwd_kernel_traitsILi128ELi16ELi1ELb1ELb1ELb0ELb0EN3c108BFloat16EfEEv13SSMParamsBase)
        /*0014*/ 	.short	0x0160
        /*0016*/ 	.short	0x0118


	//----- nvinfo : EIATTR_CBANK_PARAM_SIZE
	.align		4
.L_2479:
        /*0018*/ 	.byte	0x03, 0x19
        /*001a*/ 	.short	0x0118


	//----- nvinfo : EIATTR_KPARAM_INFO
	.align		4
        /*001c*/ 	.byte	0x04, 0x17
        /*001e*/ 	.short	(.L_2481 - .L_2480)
.L_2480:
        /*0020*/ 	.word	0x00000000
        /*0024*/ 	.short	0x0000
        /*0026*/ 	.short	0x0000
        /*0028*/ 	.byte	0x00, 0xf0, 0x61, 0x04


	//----- nvinfo : EIATTR_MAXREG_COUNT
	.align		4
.L_2481:
        /*002c*/ 	.byte	0x03, 0x1b
        /*002e*/ 	.short	0x00a8


	//----- nvinfo : EIATTR_NUM_BARRIERS
	.align		4
        /*0030*/ 	.byte	0x02, 0x4c
        /*0032*/ 	.byte	0x01
	.zero		1


	//----- nvinfo : EIATTR_MERCURY_ISA_VERSION
	.align		4
        /*0034*/ 	.byte	0x03, 0x5f
        /*0036*/ 	.short	0x0000


	//----- nvinfo : EIATTR_COOP_GROUP_MASK_REGIDS
	.align		4
        /*0038*/ 	.byte	0x04, 0x29
        /*003a*/ 	.short	(.L_2483 - .L_2482)


	//   ....[0]....
.L_2482:
        /*003c*/ 	.word	0xffffffff


	//   ....[1]....
        /*0040*/ 	.word	0xffffffff


	//   ....[2]....
        /*0044*/ 	.word	0xffffffff


	//   ....[3]....
        /*0048*/ 	.word	0xffffffff


	//   ....[4]....
        /*004c*/ 	.word	0xffffffff


	//   ....[5]....
        /*0050*/ 	.word	0xffffffff


	//   ....[6]....
        /*0054*/ 	.word	0xffffffff


	//   ....[7]....
        /*0058*/ 	.word	0xffffffff


	//   ....[8]....
        /*005c*/ 	.word	0xffffffff


	//   ....[9]....
        /*0060*/ 	.word	0xffffffff


	//   ....[10]....
        /*0064*/ 	.word	0xffffffff


	//   ....[11]....
        /*0068*/ 	.word	0xffffffff


	//   ....[12]....
        /*006c*/ 	.word	0xffffffff


	//   ....[13]....
        /*0070*/ 	.word	0xffffffff


	//   ....[14]....
        /*0074*/ 	.word	0xffffffff


	//   ....[15]....
        /*0078*/ 	.word	0xffffffff


	//----- nvinfo : EIATTR_COOP_GROUP_INSTR_OFFSETS
	.align		4
.L_2483:
        /*007c*/ 	.byte	0x04, 0x28
        /*007e*/ 	.short	(.L_2485 - .L_2484)


	//   ....[0]....
.L_2484:
        /*0080*/ 	.word	0x00000630


	//   ....[1]....
        /*0084*/ 	.word	0x000006f0


	//   ....[2]....
        /*0088*/ 	.word	0x00003270


	//   ....[3]....
        /*008c*/ 	.word	0x00003810


	//   ....[4]....
        /*0090*/ 	.word	0x00003830


	//   ....[5]....
        /*0094*/ 	.word	0x000038d0


	//   ....[6]....
        /*0098*/ 	.word	0x000038e0


	//   ....[7]....
        /*009c*/ 	.word	0x00003980


	//   ....[8]....
        /*00a0*/ 	.word	0x000039a0


	//   ....[9]....
        /*00a4*/ 	.word	0x000039d0


	//   ....[10]....
        /*00a8*/ 	.word	0x000039f0


	//   ....[11]....
        /*00ac*/ 	.word	0x00003a20


	//   ....[12]....
        /*00b0*/ 	.word	0x00003a40


	//   ....[13]....
        /*00b4*/ 	.word	0x00003ac0


	//   ....[14]....
        /*00b8*/ 	.word	0x00003b20


	//   ....[15]....
        /*00bc*/ 	.word	0x000041c0


	//----- nvinfo : EIATTR_EXIT_INSTR_OFFSETS
	.align		4
.L_2485:
        /*00c0*/ 	.byte	0x04, 0x1c
        /*00c2*/ 	.short	(.L_2487 - .L_2486)


	//   ....[0]....
.L_2486:
        /*00c4*/ 	.word	0x00000310


	//   ....[1]....
        /*00c8*/ 	.word	0x00004300


	//----- nvinfo : EIATTR_MAX_THREADS
	.align		4
.L_2487:
        /*00cc*/ 	.byte	0x04, 0x05
        /*00ce*/ 	.short	(.L_2489 - .L_2488)
.L_2488:
        /*00d0*/ 	.word	0x00000080
        /*00d4*/ 	.word	0x00000001
        /*00d8*/ 	.word	0x00000001


	//----- nvinfo : EIATTR_CRS_STACK_SIZE
	.align		4
.L_2489:
        /*00dc*/ 	.byte	0x04, 0x1e
        /*00de*/ 	.short	(.L_2491 - .L_2490)
.L_2490:
        /*00e0*/ 	.word	0x00000000
.L_2491:


//--------------------- .nv.info._Z25selective_scan_fwd_kernelI32Selective_Scan_fwd_kernel_traitsILi128ELi16ELi1ELb1ELb1ELb0ELb1EN3c108BFloat16EfEEv13SSMParamsBase --------------------------
	.section	.nv.info._Z25selective_scan_fwd_kernelI32Selective_Scan_fwd_kernel_traitsILi128ELi16ELi1ELb1ELb1ELb0ELb1EN3c108BFloat16EfEEv13SSMParamsBase,"",@"SHT_CUDA_INFO"
	.sectionflags	@""
	.align	4


	//----- nvinfo : EIATTR_CUDA_API_VERSION
	.align		4
        /*0000*/ 	.byte	0x04, 0x37
        /*0002*/ 	.short	(.L_2493 - .L_2492)
.L_2492:
        /*0004*/ 	.word	0x00000082


	//----- nvinfo : EIATTR_SW2861232_WAR
	.align		4
.L_2493:
        /*0008*/ 	.byte	0x01, 0x35
	.zero		2


	//----- nvinfo : EIATTR_PARAM_CBANK
	.align		4
        /*000c*/ 	.byte	0x04, 0x0a
        /*000e*/ 	.short	(.L_2495 - .L_2494)
	.align		4
.L_2494:
        /*0010*/ 	.word	index@(.nv.constant0._Z25selective_scan_fwd_kernelI32Selective_Scan_fwd_kernel_traitsILi128ELi16ELi1ELb1ELb1ELb0ELb1EN3c108BFloat16EfEEv13SSMParamsBase)
        /*0014*/ 	.short	0x0160
        /*0016*/ 	.short	0x0118


	//----- nvinfo : EIATTR_CBANK_PARAM_SIZE
	.align		4
.L_2495:
        /*0018*/ 	.byte	0x03, 0x19
        /*001a*/ 	.short	0x0118


	//----- nvinfo : EIATTR_KPARAM_INFO
	.align		4
        /*001c*/ 	.byte	0x04, 0x17
        /*001e*/ 	.short	(.L_2497 - .L_2496)
.L_2496:
        /*0020*/ 	.word	0x00000000
        /*0024*/ 	.short	0x0000
        /*0026*/ 	.short	0x0000
        /*0028*/ 	.byte	0x00, 0xf0, 0x61, 0x04


	//----- nvinfo : EIATTR_MAXREG_COUNT
	.align		4
.L_2497:
        /*002c*/ 	.byte	0x03, 0x1b
        /*002e*/ 	.short	0x00a8


	//----- nvinfo : EIATTR_NUM_BARRIERS
	.align		4
        /*0030*/ 	.byte	0x02, 0x4c
        /*0032*/ 	.byte	0x01
	.zero		1


	//----- nvinfo : EIATTR_MERCURY_ISA_VERSION
	.align		4
        /*0034*/ 	.byte	0x03, 0x5f
        /*0036*/ 	.short	0x0000


	//----- nvinfo : EIATTR_COOP_GROUP_MASK_REGIDS
	.align		4
        /*0038*/ 	.byte	0x04, 0x29
        /*003a*/ 	.short	(.L_2499 - .L_2498)


	//   ....[0]....
.L_2498:
        /*003c*/ 	.word	0xffffffff


	//   ....[1]....
        /*0040*/ 	.word	0xffffffff


	//   ....[2]....
        /*0044*/ 	.word	0xffffffff


	//   ....[3]....
        /*0048*/ 	.word	0xffffffff


	//   ....[4]....
        /*004c*/ 	.word	0xffffffff


	//   ....[5]....
        /*0050*/ 	.word	0xffffffff


	//   ....[6]....
        /*0054*/ 	.word	0xffffffff


	//   ....[7]....
        /*0058*/ 	.word	0xffffffff


	//   ....[8]....
        /*005c*/ 	.word	0xffffffff


	//   ....[9]....
        /*0060*/ 	.word	0xffffffff


	//   ....[10]....
        /*0064*/ 	.word	0xffffffff


	//   ....[11]....
        /*0068*/ 	.word	0xffffffff


	//   ....[12]....
        /*006c*/ 	.word	0xffffffff


	//   ....[13]....
        /*0070*/ 	.word	0xffffffff


	//   ....[14]....
        /*0074*/ 	.word	0xffffffff


	//   ....[15]....
        /*0078*/ 	.word	0xffffffff


	//   ....[16]....
        /*007c*/ 	.word	0xffffffff


	//   ....[17]....
        /*0080*/ 	.word	0xffffffff


	//----- nvinfo : EIATTR_COOP_GROUP_INSTR_OFFSETS
	.align		4
.L_2499:
        /*0084*/ 	.byte	0x04, 0x28
        /*0086*/ 	.short	(.L_2501 - .L_2500)


	//   ....[0]....
.L_2500:
        /*0088*/ 	.word	0x00000640


	//   ....[1]....
        /*008c*/ 	.word	0x00000700


	//   ....[2]....
        /*0090*/ 	.word	0x00003280


	//   ....[3]....
        /*0094*/ 	.word	0x00003820


	//   ....[4]....
        /*0098*/ 	.word	0x00003840


	//   ....[5]....
        /*009c*/ 	.word	0x000038e0


	//   ....[6]....
        /*00a0*/ 	.word	0x000038f0


	//   ....[7]....
        /*00a4*/ 	.word	0x00003990


	//   ....[8]....
        /*00a8*/ 	.word	0x000039b0


	//   ....[9]....
        /*00ac*/ 	.word	0x000039e0


	//   ....[10]....
        /*00b0*/ 	.word	0x00003a00


	//   ....[11]....
        /*00b4*/ 	.word	0x00003a30


	//   ....[12]....
        /*00b8*/ 	.word	0x00003a50


	//   ....[13]....
        /*00bc*/ 	.word	0x00003ad0


	//   ....[14]....
        /*00c0*/ 	.word	0x00003b30


	//   ....[15]....
        /*00c4*/ 	.word	0x000041b0


	//   ....[16]....
        /*00c8*/ 	.word	0x000043f0


	//   ....[17]....
        /*00cc*/ 	.word	0x00004c10


	//----- nvinfo : EIATTR_EXIT_INSTR_OFFSETS
	.align		4
.L_2501:
        /*00d0*/ 	.byte	0x04, 0x1c
        /*00d2*/ 	.short	(.L_2503 - .L_2502)


	//   ....[0]....
.L_2502:
        /*00d4*/ 	.word	0x00000300


	//   ....[1]....
        /*00d8*/ 	.word	0x00004cf0


	//----- nvinfo : EIATTR_MAX_THREADS
	.align		4
.L_2503:
        /*00dc*/ 	.byte	0x04, 0x05
        /*00de*/ 	.short	(.L_2505 - .L_2504)
.L_2504:
        /*00e0*/ 	.word	0x00000080
        /*00e4*/ 	.word	0x00000001
        /*00e8*/ 	.word	0x00000001


	//----- nvinfo : EIATTR_CRS_STACK_SIZE
	.align		4
.L_2505:
        /*00ec*/ 	.byte	0x04, 0x1e
        /*00ee*/ 	.short	(.L_2507 - .L_2506)
.L_2506:
        /*00f0*/ 	.word	0x00000000
.L_2507:


//--------------------- .nv.info._Z25selective_scan_fwd_kernelI32Selective_Scan_fwd_kernel_traitsILi128ELi16ELi1ELb1ELb1ELb1ELb0EN3c108BFloat16EfEEv13SSMParamsBase --------------------------
	.section	.nv.info._Z25selective_scan_fwd_kernelI32Selective_Scan_fwd_kernel_traitsILi128ELi16ELi1ELb1ELb1ELb1ELb0EN3c108BFloat16EfEEv13SSMParamsBase,"",@"SHT_CUDA_INFO"
	.sectionflags	@""
	.align	4


	//----- nvinfo : EIATTR_CUDA_API_VERSION
	.align		4
        /*0000*/ 	.byte	0x04, 0x37
        /*0002*/ 	.short	(.L_2509 - .L_2508)
.L_2508:
        /*0004*/ 	.word	0x00000082


	//----- nvinfo : EIATTR_SW2861232_WAR
	.align		4
.L_2509:
        /*0008*/ 	.byte	0x01, 0x35
	.zero		2


	//----- nvinfo : EIATTR_PARAM_CBANK
	.align		4
        /*000c*/ 	.byte	0x04, 0x0a
        /*000e*/ 	.short	(.L_2511 - .L_2510)
	.align		4
.L_2510:
        /*0010*/ 	.word	index@(.nv.constant0._Z25selective_scan_fwd_kernelI32Selective_Scan_fwd_kernel_traitsILi128ELi16ELi1ELb1ELb1ELb1ELb0EN3c108BFloat16EfEEv13SSMParamsBase)
        /*0014*/ 	.short	0x0160
        /*0016*/ 	.short	0x0118


	//----- nvinfo : EIATTR_CBANK_PARAM_SIZE
	.align		4
.L_2511:
        /*0018*/ 	.byte	0x03, 0x19
        /*001a*/ 	.short	0x0118


	//----- nvinfo : EIATTR_KPARAM_INFO
	.align		4
        /*001c*/ 	.byte	0x04, 0x17
        /*001e*/ 	.short	(.L_2513 - .L_2512)
.L_2512:
        /*0020*/ 	.word	0x00000000
        /*0024*/ 	.short	0x0000
        /*0026*/ 	.short	0x0000
        /*0028*/ 	.byte	0x00, 0xf0, 0x61, 0x04


	//----- nvinfo : EIATTR_MAXREG_COUNT
	.align		4
.L_2513:
        /*002c*/ 	.byte	0x03, 0x1b
        /*002e*/ 	.short	0x00a8


	//----- nvinfo : EIATTR_NUM_BARRIERS
	.align		4
        /*0030*/ 	.byte	0x02, 0x4c
        /*0032*/ 	.byte	0x01
	.zero		1


	//----- nvinfo : EIATTR_MERCURY_ISA_VERSION
	.align		4
        /*0034*/ 	.byte	0x03, 0x5f
        /*0036*/ 	.short	0x0000


	//----- nvinfo : EIATTR_COOP_GROUP_MASK_REGIDS
	.align		4
        /*0038*/ 	.byte	0x04, 0x29
        /*003a*/ 	.short	(.L_2515 - .L_2514)


	//   ....[0]....
.L_2514:
        /*003c*/ 	.word	0xffffffff


	//   ....[1]....
        /*0040*/ 	.word	0xffffffff


	//   ....[2]....
        /*0044*/ 	.word	0xffffffff


	//   ....[3]....
        /*0048*/ 	.word	0xffffffff


	//   ....[4]....
        /*004c*/ 	.word	0xffffffff


	//   ....[5]....
        /*0050*/ 	.word	0xffffffff


	//   ....[6]....
        /*0054*/ 	.word	0xffffffff


	//   ....[7]....
        /*0058*/ 	.word	0xffffffff


	//   ....[8]....
        /*005c*/ 	.word	0xffffffff


	//   ....[9]....
        /*0060*/ 	.word	0xffffffff


	//   ....[10]....
        /*0064*/ 	.word	0xffffffff


	//   ....[11]....
        /*0068*/ 	.word	0xffffffff


	//   ....[12]....
        /*006c*/ 	.word	0xffffffff


	//   ....[13]....
        /*0070*/ 	.word	0xffffffff


	//   ....[14]....
        /*0074*/ 	.word	0xffffffff


	//   ....[15]....
        /*0078*/ 	.word	0xffffffff


	//   ....[16]....
        /*007c*/ 	.word	0xffffffff


	//----- nvinfo : EIATTR_COOP_GROUP_INSTR_OFFSETS
	.align		4
.L_2515:
        /*0080*/ 	.byte	0x04, 0x28
        /*0082*/ 	.short	(.L_2517 - .L_2516)


	//   ....[0]....
.L_2516:
        /*0084*/ 	.word	0x00000730


	//   ....[1]....
        /*0088*/ 	.word	0x000007f0


	//   ....[2]....
        /*008c*/ 	.word	0x00003330


	//   ....[3]....
        /*0090*/ 	.word	0x000039c0


	//   ....[4]....
        /*0094*/ 	.word	0x000039d0


	//   ....[5]....
        /*0098*/ 	.word	0x00003a00


	//   ....[6]....
        /*009c*/ 	.word	0x00003a20


	//   ....[7]....
        /*00a0*/ 	.word	0x00003a50


	//   ....[8]....
        /*00a4*/ 	.word	0x00003a70


	//   ....[9]....
        /*00a8*/ 	.word	0x00003aa0


	//   ....[10]....
        /*00ac*/ 	.word	0x00003ac0


	//   ....[11]....
        /*00b0*/ 	.word	0x00003af0


	//   ....[12]....
        /*00b4*/ 	.word	0x00003b10


	//   ....[13]....
        /*00b8*/ 	.word	0x00003b50


	//   ....[14]....
        /*00bc*/ 	.word	0x00003bd0


	//   ....[15]....
        /*00c0*/ 	.word	0x00003c00


	//   ....[16]....
        /*00c4*/ 	.word	0x000043e0


	//----- nvinfo : EIATTR_EXIT_INSTR_OFFSETS
	.align		4
.L_2517:
        /*00c8*/ 	.byte	0x04, 0x1c
        /*00ca*/ 	.short	(.L_2519 - .L_2518)


	//   ....[0]....
.L_2518:
        /*00cc*/ 	.word	0x00000390


	//   ....[1]....
        /*00d0*/ 	.word	0x00004550


	//----- nvinfo : EIATTR_MAX_THREADS
	.align		4
.L_2519:
        /*00d4*/ 	.byte	0x04, 0x05
        /*00d6*/ 	.short	(.L_2521 - .L_2520)
.L_2520:
        /*00d8*/ 	.word	0x00000080
        /*00dc*/ 	.word	0x00000001
        /*00e0*/ 	.word	0x00000001


	//----- nvinfo : EIATTR_CRS_STACK_SIZE
	.align		4
.L_2521:
        /*00e4*/ 	.byte	0x04, 0x1e
        /*00e6*/ 	.short	(.L_2523 - .L_2522)
.L_2522:
        /*00e8*/ 	.word	0x00000000
.L_2523:


//--------------------- .nv.info._Z25selective_scan_fwd_kernelI32Selective_Scan_fwd_kernel_traitsILi128ELi16ELi1ELb1ELb1ELb1ELb1EN3c108BFloat16EfEEv13SSMParamsBase --------------------------
	.section	.nv.info._Z25selective_scan_fwd_kernelI32Selective_Scan_fwd_kernel_traitsILi128ELi16ELi1ELb1ELb1ELb1ELb1EN3c108BFloat16EfEEv13SSMParamsBase,"",@"SHT_CUDA_INFO"
	.sectionflags	@""
	.align	4


	//----- nvinfo : EIATTR_CUDA_API_VERSION
	.align		4
        /*0000*/ 	.byte	0x04, 0x37
        /*0002*/ 	.short	(.L_2525 - .L_2524)
.L_2524:
        /*0004*/ 	.word	0x00000082


	//----- nvinfo : EIATTR_SW2861232_WAR
	.align		4
.L_2525:
        /*0008*/ 	.byte	0x01, 0x35
	.zero		2


	//----- nvinfo : EIATTR_PARAM_CBANK
	.align		4
        /*000c*/ 	.byte	0x04, 0x0a
        /*000e*/ 	.short	(.L_2527 - .L_2526)
	.align		4
.L_2526:
        /*0010*/ 	.word	index@(.nv.constant0._Z25selective_scan_fwd_kernelI32Selective_Scan_fwd_kernel_traitsILi128ELi16ELi1ELb1ELb1ELb1ELb1EN3c108BFloat16EfEEv13SSMParamsBase)
        /*0014*/ 	.short	0x0160
        /*0016*/ 	.short	0x0118


	//----- nvinfo : EIATTR_CBANK_PARAM_SIZE
	.align		4
.L_2527:
        /*0018*/ 	.byte	0x03, 0x19
        /*001a*/ 	.short	0x0118


	//----- nvinfo : EIATTR_KPARAM_INFO
	.align		4
        /*001c*/ 	.byte	0x04, 0x17
        /*001e*/ 	.short	(.L_2529 - .L_2528)
.L_2528:
        /*0020*/ 	.word	0x00000000
        /*0024*/ 	.short	0x0000
        /*0026*/ 	.short	0x0000
        /*0028*/ 	.byte	0x00, 0xf0, 0x61, 0x04


	//----- nvinfo : EIATTR_MAXREG_COUNT
	.align		4
.L_2529:
        /*002c*/ 	.byte	0x03, 0x1b
        /*002e*/ 	.short	0x00a8


	//----- nvinfo : EIATTR_NUM_BARRIERS
	.align		4
        /*0030*/ 	.byte	0x02, 0x4c
        /*0032*/ 	.byte	0x01
	.zero		1


	//----- nvinfo : EIATTR_MERCURY_ISA_VERSION
	.align		4
        /*0034*/ 	.byte	0x03, 0x5f
        /*0036*/ 	.short	0x0000


	//----- nvinfo : EIATTR_COOP_GROUP_MASK_REGIDS
	.align		4
        /*0038*/ 	.byte	0x04, 0x29
        /*003a*/ 	.short	(.L_2531 - .L_2530)


	//   ....[0]....
.L_2530:
        /*003c*/ 	.word	0xffffffff


	//   ....[1]....
        /*0040*/ 	.word	0xffffffff


	//   ....[2]....
        /*0044*/ 	.word	0xffffffff


	//   ....[3]....
        /*0048*/ 	.word	0xffffffff


	//   ....[4]....
        /*004c*/ 	.word	0xffffffff


	//   ....[5]....
        /*0050*/ 	.word	0xffffffff


	//   ....[6]....
        /*0054*/ 	.word	0xffffffff


	//   ....[7]....
        /*0058*/ 	.word	0xffffffff


	//   ....[8]....
        /*005c*/ 	.word	0xffffffff


	//   ....[9]....
        /*0060*/ 	.word	0xffffffff


	//   ....[10]....
        /*0064*/ 	.word	0xffffffff


	//   ....[11]....
        /*0068*/ 	.word	0xffffffff


	//   ....[12]....
        /*006c*/ 	.word	0xffffffff


	//   ....[13]....
        /*0070*/ 	.word	0xffffffff


	//   ....[14]....
        /*0074*/ 	.word	0xffffffff


	//   ....[15]....
        /*0078*/ 	.word	0xffffffff


	//   ....[16]....
        /*007c*/ 	.word	0xffffffff


	//   ....[17]....
        /*0080*/ 	.word	0xffffffff


	//   ....[18]....
        /*0084*/ 	.word	0xffffffff


	//----- nvinfo : EIATTR_COOP_GROUP_INSTR_OFFSETS
	.align		4
.L_2531:
        /*0088*/ 	.byte	0x04, 0x28
        /*008a*/ 	.short	(.L_2533 - .L_2532)


	//   ....[0]....
.L_2532:
        /*008c*/ 	.word	0x000006f0


	//   ....[1]....
        /*0090*/ 	.word	0x000007b0


	//   ....[2]....
        /*0094*/ 	.word	0x000032f0


	//   ....[3]....
        /*0098*/ 	.word	0x00003980


	//   ....[4]....
        /*009c*/ 	.word	0x00003990


	//   ....[5]....
        /*00a0*/ 	.word	0x000039c0


	//   ....[6]....
        /*00a4*/ 	.word	0x000039e0


	//   ....[7]....
        /*00a8*/ 	.word	0x00003a10


	//   ....[8]....
        /*00ac*/ 	.word	0x00003a30


	//   ....[9]....
        /*00b0*/ 	.word	0x00003a60


	//   ....[10]....
        /*00b4*/ 	.word	0x00003a80


	//   ....[11]....
        /*00b8*/ 	.word	0x00003ab0


	//   ....[12]....
        /*00bc*/ 	.word	0x00003ad0


	//   ....[13]....
        /*00c0*/ 	.word	0x00003b10


	//   ....[14]....
        /*00c4*/ 	.word	0x00003bb0


	//   ....[15]....
        /*00c8*/ 	.word	0x00003bc0


	//   ....[16]....
        /*00cc*/ 	.word	0x00004390


	//   ....[17]....
        /*00d0*/ 	.word	0x000045f0


	//   ....[18]....
        /*00d4*/ 	.word	0x00004e80


	//----- nvinfo : EIATTR_EXIT_INSTR_OFFSETS
	.align		4
.L_2533:
        /*00d8*/ 	.byte	0x04, 0x1c
        /*00da*/ 	.short	(.L_2535 - .L_2534)


	//   ....[0]....
.L_2534:
        /*00dc*/ 	.word	0x00000380


	//   ....[1]....
        /*00e0*/ 	.word	0x00004ef0


	//----- nvinfo : EIATTR_MAX_THREADS
	.align		4
.L_2535:
        /*00e4*/ 	.byte	0x04, 0x05
        /*00e6*/ 	.short	(.L_2537 - .L_2536)
.L_2536:
        /*00e8*/ 	.word	0x00000080
        /*00ec*/ 	.word	0x00000001
        /*00f0*/ 	.word	0x00000001


	//----- nvinfo : EIATTR_CRS_STACK_SIZE
	.align		4
.L_2537:
        /*00f4*/ 	.byte	0x04, 0x1e
        /*00f6*/ 	.short	(.L_2539 - .L_2538)
.L_2538:
        /*00f8*/ 	.word	0x00000000
.L_2539:


//--------------------- .nv.info._Z25selective_scan_fwd_kernelI32Selective_Scan_fwd_kernel_traitsILi64ELi16ELi1ELb0ELb0ELb0ELb0EN3c108BFloat16EfEEv13SSMParamsBase --------------------------
	.section	.nv.info._Z25selective_scan_fwd_kernelI32Selective_Scan_fwd_kernel_traitsILi64ELi16ELi1ELb0ELb0ELb0ELb0EN3c108BFloat16EfEEv13SSMParamsBase,"",@"SHT_CUDA_INFO"
	.sectionflags	@""
	.align	4


	//----- nvinfo : EIATTR_CUDA_API_VERSION
	.align		4
        /*0000*/ 	.byte	0x04, 0x37
        /*0002*/ 	.short	(.L_2541 - .L_2540)
.L_2540:
        /*0004*/ 	.word	0x00000082


	//----- nvinfo : EIATTR_SW2861232_WAR
	.align		4
.L_2541:
        /*0008*/ 	.byte	0x01, 0x35
	.zero		2


	//----- nvinfo : EIATTR_PARAM_CBANK
	.align		4
        /*000c*/ 	.byte	0x04, 0x0a
        /*000e*/ 	.short	(.L_2543 - .L_2542)
	.align		4
.L_2542:
        /*0010*/ 	.word	index@(.nv.constant0._Z25selective_scan_fwd_kernelI32Selective_Scan_fwd_kernel_traitsILi64ELi16ELi1ELb0ELb0ELb0ELb0EN3c108BFloat16EfEEv13SSMParamsBase)
        /*0014*/ 	.short	0x0160
        /*0016*/ 	.short	0x0118


	//----- nvinfo : EIATTR_CBANK_PARAM_SIZE
	.align		4
.L_2543:
        /*0018*/ 	.byte	0x03, 0x19
        /*001a*/ 	.short	0x0118


	//----- nvinfo : EIATTR_KPARAM_INFO
	.align		4
        /*001c*/ 	.byte	0x04, 0x17
        /*001e*/ 	.short	(.L_2545 - .L_2544)
.L_2544:
        /*0020*/ 	.word	0x00000000
        /*0024*/ 	.short	0x0000
        /*0026*/ 	.short	0x0000
        /*0028*/ 	.byte	0x00, 0xf0, 0x61, 0x04


	//----- nvinfo : EIATTR_MAXREG_COUNT
	.align		4
.L_2545:
        /*002c*/ 	.byte	0x03, 0x1b
        /*002e*/ 	.short	0x00a8


	//----- nvinfo : EIATTR_NUM_BARRIERS
	.align		4
        /*0030*/ 	.byte	0x02, 0x4c
        /*0032*/ 	.byte	0x01
	.zero		1


	//----- nvinfo : EIATTR_MERCURY_ISA_VERSION
	.align		4
        /*0034*/ 	.byte	0x03, 0x5f
        /*0036*/ 	.short	0x0000


	//----- nvinfo : EIATTR_COOP_GROUP_MASK_REGIDS
	.align		4
        /*0038*/ 	.byte	0x04, 0x29
        /*003a*/ 	.short	(.L_2547 - .L_2546)


	//   ....[0]....
.L_2546:
        /*003c*/ 	.word	0xffffffff


	//   ....[1]....
        /*0040*/ 	.word	0xffffffff


	//   ....[2]....
        /*0044*/ 	.word	0xffffffff


	//   ....[3]....
        /*0048*/ 	.word	0xffffffff


	//   ....[4]....
        /*004c*/ 	.word	0xffffffff


	//   ....[5]....
        /*0050*/ 	.word	0xffffffff


	//   ....[6]....
        /*0054*/ 	.word	0xffffffff


	//   ....[7]....
        /*0058*/ 	.word	0xffffffff


	//   ....[8]....
        /*005c*/ 	.word	0xffffffff


	//   ....[9]....
        /*0060*/ 	.word	0xffffffff


	//   ....[10]....
        /*0064*/ 	.word	0xffffffff


	//   ....[11]....
        /*0068*/ 	.word	0xffffffff


	//   ....[12]....
        /*006c*/ 	.word	0xffffffff


	//   ....[13]....
        /*0070*/ 	.word	0xffffffff


	//   ....[14]....
        /*0074*/ 	.word	0xffffffff


	//----- nvinfo : EIATTR_COOP_GROUP_INSTR_OFFSETS
	.align		4
.L_2547:
        /*0078*/ 	.byte	0x04, 0x28
        /*007a*/ 	.short	(.L_2549 - .L_2548)


	//   ....[0]....
.L_2548:
        /*007c*/ 	.word	0x00001010


	//   ....[1]....
        /*0080*/ 	.word	0x00001450


	//   ....[2]....
        /*0084*/ 	.word	0x00004880


	//   ....[3]....
        /*0088*/ 	.word	0x00004890


	//   ....[4]....
        /*008c*/ 	.word	0x000048c0


	//   ....[5]....
        /*0090*/ 	.word	0x000048d0


	//   ....[6]....
        /*0094*/ 	.word	0x00004910


	//   ....[7]....
        /*0098*/ 	.word	0x00004920


	//   ....[8]....
        /*009c*/ 	.word	0x00004960


	//   ....[9]....
        /*00a0*/ 	.word	0x00004970


	//   ....[10]....
        /*00a4*/ 	.word	0x000049b0


	//   ....[11]....
        /*00a8*/ 	.word	0x000049c0


	//   ....[12]....
        /*00ac*/ 	.word	0x00004a50


	//   ....[13]....
        /*00b0*/ 	.word	0x00004a80


	//   ....[14]....
        /*00b4*/ 	.word	0x00005250


	//----- nvinfo : EIATTR_EXIT_INSTR_OFFSETS
	.align		4
.L_2549:
        /*00b8*/ 	.byte	0x04, 0x1c
        /*00ba*/ 	.short	(.L_2551 - .L_2550)


	//   ....[0]....
.L_2550:
        /*00bc*/ 	.word	0x000002d0


	//   ....[1]....
        /*00c0*/ 	.word	0x00005830


	//----- nvinfo : EIATTR_MAX_THREADS
	.align		4
.L_2551:
        /*00c4*/ 	.byte	0x04, 0x05
        /*00c6*/ 	.short	(.L_2553 - .L_2552)
.L_2552:
        /*00c8*/ 	.word	0x00000040
        /*00cc*/ 	.word	0x00000001
        /*00d0*/ 	.word	0x00000001


	//----- nvinfo : EIATTR_CRS_STACK_SIZE
	.align		4
.L_2553:
        /*00d4*/ 	.byte	0x04, 0x1e
        /*00d6*/ 	.short	(.L_2555 - .L_2554)
.L_2554:
        /*00d8*/ 	.word	0x00000000
.L_2555:


//--------------------- .nv.info._Z25selective_scan_fwd_kernelI32Selective_Scan_fwd_kernel_traitsILi64ELi16ELi1ELb0ELb0ELb0ELb1EN3c108BFloat16EfEEv13SSMParamsBase --------------------------
	.section	.nv.info._Z25selective_scan_fwd_kernelI32Selective_Scan_fwd_kernel_traitsILi64ELi16ELi1ELb0ELb0ELb0ELb1EN3c108BFloat16EfEEv13SSMParamsBase,"",@"SHT_CUDA_INFO"
	.sectionflags	@""
	.align	4


	//----- nvinfo : EIATTR_CUDA_API_VERSION
	.align		4
        /*0000*/ 	.byte	0x04, 0x37
        /*0002*/ 	.short	(.L_2557 - .L_2556)
.L_2556:
        /*0004*/ 	.word	0x00000082


	//----- nvinfo : EIATTR_SW2861232_WAR
	.align		4
.L_2557:
        /*0008*/ 	.byte	0x01, 0x35
	.zero		2


	//----- nvinfo : EIATTR_PARAM_CBANK
	.align		4
        /*000c*/ 	.byte	0x04, 0x0a
        /*000e*/ 	.short	(.L_2559 - .L_2558)
	.align		4
.L_2558:
        /*0010*/ 	.word	index@(.nv.constant0._Z25selective_scan_fwd_kernelI32Selective_Scan_fwd_kernel_traitsILi64ELi16ELi1ELb0ELb0ELb0ELb1EN3c108BFloat16EfEEv13SSMParamsBase)
        /*0014*/ 	.short	0x0160
        /*0016*/ 	.short	0x0118


	//----- nvinfo : EIATTR_CBANK_PARAM_SIZE
	.align		4
.L_2559:
        /*0018*/ 	.byte	0x03, 0x19
        /*001a*/ 	.short	0x0118


	//----- nvinfo : EIATTR_KPARAM_INFO
	.align		4
        /*001c*/ 	.byte	0x04, 0x17
        /*001e*/ 	.short	(.L_2561 - .L_2560)
.L_2560:
        /*0020*/ 	.word	0x00000000
        /*0024*/ 	.short	0x0000
        /*0026*/ 	.short	0x0000
        /*0028*/ 	.byte	0x00, 0xf0, 0x61, 0x04


	//----- nvinfo : EIATTR_MAXREG_COUNT
	.align		4
.L_2561:
        /*002c*/ 	.byte	0x03, 0x1b
        /*002e*/ 	.short	0x00a8


	//----- nvinfo : EIATTR_NUM_BARRIERS
	.align		4
        /*0030*/ 	.byte	0x02, 0x4c
        /*0032*/ 	.byte	0x01
	.zero		1


	//----- nvinfo : EIATTR_MERCURY_ISA_VERSION
	.align		4
        /*0034*/ 	.byte	0x03, 0x5f
        /*0036*/ 	.short	0x0000


	//----- nvinfo : EIATTR_COOP_GROUP_MASK_REGIDS
	.align		4
        /*0038*/ 	.byte	0x04, 0x29
        /*003a*/ 	.short	(.L_2563 - .L_2562)


	//   ....[0]....
.L_2562:
        /*003c*/ 	.word	0xffffffff


	//   ....[1]....
        /*0040*/ 	.word	0xffffffff


	//   ....[2]....
        /*0044*/ 	.word	0xffffffff


	//   ....[3]....
        /*0048*/ 	.word	0xffffffff


	//   ....[4]....
        /*004c*/ 	.word	0xffffffff


	//   ....[5]....
        /*0050*/ 	.word	0xffffffff


	//   ....[6]....
        /*0054*/ 	.word	0xffffffff


	//   ....[7]....
        /*0058*/ 	.word	0xffffffff


	//   ....[8]....
        /*005c*/ 	.word	0xffffffff


	//   ....[9]....
        /*0060*/ 	.word	0xffffffff


	//   ....[10]....
        /*0064*/ 	.word	0xffffffff


	//   ....[11]....
        /*0068*/ 	.word	0xffffffff


	//   ....[12]....
        /*006c*/ 	.word	0xffffffff


	//   ....[13]....
        /*0070*/ 	.word	0xffffffff


	//   ....[14]....
        /*0074*/ 	.word	0xffffffff


	//   ....[15]....
        /*0078*/ 	.word	0xffffffff


	//   ....[16]....
        /*007c*/ 	.word	0xffffffff


	//----- nvinfo : EIATTR_COOP_GROUP_INSTR_OFFSETS
	.align		4
.L_2563:
        /*0080*/ 	.byte	0x04, 0x28
        /*0082*/ 	.short	(.L_2565 - .L_2564)


	//   ....[0]....
.L_2564:
        /*0084*/ 	.word	0x000012d0


	//   ....[1]....
        /*0088*/ 	.word	0x00001730


	//   ....[2]....
        /*008c*/ 	.word	0x00004b10


	//   ....[3]....
        /*0090*/ 	.word	0x00004b20


	//   ....[4]....
        /*0094*/ 	.word	0x00004bb0


	//   ....[5]....
        /*0098*/ 	.word	0x00004bd0


	//   ....[6]....
        /*009c*/ 	.word	0x00004c10


	//   ....[7]....
        /*00a0*/ 	.word	0x00004c40


	//   ....[8]....
        /*00a4*/ 	.word	0x00004c80


	//   ....[9]....
        /*00a8*/ 	.word	0x00004ca0


	//   ....[10]....
        /*00ac*/ 	.word	0x00004cd0


	//   ....[11]....
        /*00b0*/ 	.word	0x00004cf0


	//   ....[12]....
        /*00b4*/ 	.word	0x00004d20


	//   ....[13]....
        /*00b8*/ 	.word	0x00004d50


	//   ....[14]....
        /*00bc*/ 	.word	0x000055b0


	//   ....[15]....
        /*00c0*/ 	.word	0x000060f0


	//   ....[16]....
        /*00c4*/ 	.word	0x00006b50


	//----- nvinfo : EIATTR_EXIT_INSTR_OFFSETS
	.align		4
.L_2565:
        /*00c8*/ 	.byte	0x04, 0x1c
        /*00ca*/ 	.short	(.L_2567 - .L_2566)


	//   ....[0]....
.L_2566:
        /*00cc*/ 	.word	0x000002c0


	//   ....[1]....
        /*00d0*/ 	.word	0x00007120


	//----- nvinfo : EIATTR_MAX_THREADS
	.align		4
.L_2567:
        /*00d4*/ 	.byte	0x04, 0x05
        /*00d6*/ 	.short	(.L_2569 - .L_2568)
.L_2568:
        /*00d8*/ 	.word	0x00000040
        /*00dc*/ 	.word	0x00000001
        /*00e0*/ 	.word	0x00000001


	//----- nvinfo : EIATTR_CRS_STACK_SIZE
	.align		4
.L_2569:
        /*00e4*/ 	.byte	0x04, 0x1e
        /*00e6*/ 	.short	(.L_2571 - .L_2570)
.L_2570:
        /*00e8*/ 	.word	0x00000000
.L_2571:


//--------------------- .nv.info._Z25selective_scan_fwd_kernelI32Selective_Scan_fwd_kernel_traitsILi64ELi16ELi1ELb0ELb0ELb1ELb0EN3c108BFloat16EfEEv13SSMParamsBase --------------------------
	.section	.nv.info._Z25selective_scan_fwd_kernelI32Selective_Scan_fwd_kernel_traitsILi64ELi16ELi1ELb0ELb0ELb1ELb0EN3c108BFloat16EfEEv13SSMParamsBase,"",@"SHT_CUDA_INFO"
	.sectionflags	@""
	.align	4


	//----- nvinfo : EIATTR_CUDA_API_VERSION
	.align		4
        /*0000*/ 	.byte	0x04, 0x37
        /*0002*/ 	.short	(.L_2573 - .L_2572)
.L_2572:
        /*0004*/ 	.word	0x00000082


	//----- nvinfo : EIATTR_SW2861232_WAR
	.align		4
.L_2573:
        /*0008*/ 	.byte	0x01, 0x35
	.zero		2


	//----- nvinfo : EIATTR_PARAM_CBANK
	.align		4
        /*000c*/ 	.byte	0x04, 0x0a
        /*000e*/ 	.short	(.L_2575 - .L_2574)
	.align		4
.L_2574:
        /*0010*/ 	.word	index@(.nv.constant0._Z25selective_scan_fwd_kernelI32Selective_Scan_fwd_kernel_traitsILi64ELi16ELi1ELb0ELb0ELb1ELb0EN3c108BFloat16EfEEv13SSMParamsBase)
        /*0014*/ 	.short	0x0160
        /*0016*/ 	.short	0x0118


	//----- nvinfo : EIATTR_CBANK_PARAM_SIZE
	.align		4
.L_2575:
        /*0018*/ 	.byte	0x03, 0x19
        /*001a*/ 	.short	0x0118


	//----- nvinfo : EIATTR_KPARAM_INFO
	.align		4
        /*001c*/ 	.byte	0x04, 0x17
        /*001e*/ 	.short	(.L_2577 - .L_2576)
.L_2576:
        /*0020*/ 	.word	0x00000000
        /*0024*/ 	.short	0x0000
        /*0026*/ 	.short	0x0000
        /*0028*/ 	.byte	0x00, 0xf0, 0x61, 0x04


	//----- nvinfo : EIATTR_MAXREG_COUNT
	.align		4
.L_2577:
        /*002c*/ 	.byte	0x03, 0x1b
        /*002e*/ 	.short	0x00a8


	//----- nvinfo : EIATTR_NUM_BARRIERS
	.align		4
        /*0030*/ 	.byte	0x02, 0x4c
        /*0032*/ 	.byte	0x01
	.zero		1


	//----- nvinfo : EIATTR_MERCURY_ISA_VERSION
	.align		4
        /*0034*/ 	.byte	0x03, 0x5f
        /*0036*/ 	.short	0x0000


	//----- nvinfo : EIATTR_COOP_GROUP_MASK_REGIDS
	.align		4
        /*0038*/ 	.byte	0x04, 0x29
        /*003a*/ 	.short	(.L_2579 - .L_2578)


	//   ....[0]....
.L_2578:
        /*003c*/ 	.word	0xffffffff


	//   ....[1]....
        /*0040*/ 	.word	0xffffffff


	//   ....[2]....
        /*0044*/ 	.word	0xffffffff


	//   ....[3]....
        /*0048*/ 	.word	0xffffffff


	//   ....[4]....
        /*004c*/ 	.word	0xffffffff


	//   ....[5]....
        /*0050*/ 	.word	0xffffffff


	//   ....[6]....
        /*0054*/ 	.word	0xffffffff


	//   ....[7]....
        /*0058*/ 	.word	0xffffffff


	//   ....[8]....
        /*005c*/ 	.word	0xffffffff


	//   ....[9]....
        /*0060*/ 	.word	0xffffffff


	//   ....[10]....
        /*0064*/ 	.word	0xffffffff


	//   ....[11]....
        /*0068*/ 	.word	0xffffffff


	//   ....[12]....
        /*006c*/ 	.word	0xffffffff


	//   ....[13]....
        /*0070*/ 	.word	0xffffffff


	//   ....[14]....
        /*0074*/ 	.word	0xffffffff


	//   ....[15]....
        /*0078*/ 	.word	0xffffffff


	//----- nvinfo : EIATTR_COOP_GROUP_INSTR_OFFSETS
	.align		4
.L_2579:
        /*007c*/ 	.byte	0x04, 0x28
        /*007e*/ 	.short	(.L_2581 - .L_2580)


	//   ....[0]....
.L_2580:
        /*0080*/ 	.word	0x00001320


	//   ....[1]....
        /*0084*/ 	.word	0x000017c0


	//   ....[2]....
        /*0088*/ 	.word	0x00005030


	//   ....[3]....
        /*008c*/ 	.word	0x000050e0


	//   ....[4]....
        /*0090*/ 	.word	0x00005100


	//   ....[5]....
        /*0094*/ 	.word	0x00005210


	//   ....[6]....
        /*0098*/ 	.word	0x00005220


	//   ....[7]....
        /*009c*/ 	.word	0x000052a0


	//   ....[8]....
        /*00a0*/ 	.word	0x000052b0


	//   ....[9]....
        /*00a4*/ 	.word	0x00005330


	//   ....[10]....
        /*00a8*/ 	.word	0x00005350


	//   ....[11]....
        /*00ac*/ 	.word	0x00005380


	//   ....[12]....
        /*00b0*/ 	.word	0x000053a0


	//   ....[13]....
        /*00b4*/ 	.word	0x000053f0


	//   ....[14]....
        /*00b8*/ 	.word	0x00005450


	//   ....[15]....
        /*00bc*/ 	.word	0x00005e30


	//----- nvinfo : EIATTR_EXIT_INSTR_OFFSETS
	.align		4
.L_2581:
        /*00c0*/ 	.byte	0x04, 0x1c
        /*00c2*/ 	.short	(.L_2583 - .L_2582)


	//   ....[0]....
.L_2582:
        /*00c4*/ 	.word	0x00000470


	//   ....[1]....
        /*00c8*/ 	.word	0x00006450


	//----- nvinfo : EIATTR_MAX_THREADS
	.align		4
.L_2583:
        /*00cc*/ 	.byte	0x04, 0x05
        /*00ce*/ 	.short	(.L_2585 - .L_2584)
.L_2584:
        /*00d0*/ 	.word	0x00000040
        /*00d4*/ 	.word	0x00000001
        /*00d8*/ 	.word	0x00000001


	//----- nvinfo : EIATTR_CRS_STACK_SIZE
	.align		4
.L_2585:
        /*00dc*/ 	.byte	0x04, 0x1e
        /*00de*/ 	.short	(.L_2587 - .L_2586)
.L_2586:
        /*00e0*/ 	.word	0x00000000
.L_2587:


//--------------------- .nv.info._Z25selective_scan_fwd_kernelI32Selective_Scan_fwd_kernel_traitsILi64ELi16ELi1ELb0ELb0ELb1ELb1EN3c108BFloat16EfEEv13SSMParamsBase --------------------------
	.section	.nv.info._Z25selective_scan_fwd_kernelI32Selective_Scan_fwd_kernel_traitsILi64ELi16ELi1ELb0ELb0ELb1ELb1EN3c108BFloat16EfEEv13SSMParamsBase,"",@"SHT_CUDA_INFO"
	.sectionflags	@""
	.align	4


	//----- nvinfo : EIATTR_CUDA_API_VERSION
	.align		4
        /*0000*/ 	.byte	0x04, 0x37
        /*0002*/ 	.short	(.L_2589 - .L_2588)
.L_2588:
        /*0004*/ 	.word	0x00000082


	//----- nvinfo : EIATTR_SW2861232_WAR
	.align		4
.L_2589:
        /*0008*/ 	.byte	0x01, 0x35
	.zero		2


	//----- nvinfo : EIATTR_PARAM_CBANK
	.align		4
        /*000c*/ 	.byte	0x04, 0x0a
        /*000e*/ 	.short	(.L_2591 - .L_2590)
	.align		4
.L_2590:
        /*0010*/ 	.word	index@(.nv.constant0._Z25selective_scan_fwd_kernelI32Selective_Scan_fwd_kernel_traitsILi64ELi16ELi1ELb0ELb0ELb1ELb1EN3c108BFloat16EfEEv13SSMParamsBase)
        /*0014*/ 	.short	0x0160
        /*0016*/ 	.short	0x0118


	//----- nvinfo : EIATTR_CBANK_PARAM_SIZE
	.align		4
.L_2591:
        /*0018*/ 	.byte	0x03, 0x19
        /*001a*/ 	.short	0x0118


	//----- nvinfo : EIATTR_KPARAM_INFO
	.align		4
        /*001c*/ 	.byte	0x04, 0x17
        /*001e*/ 	.short	(.L_2593 - .L_2592)
.L_2592:
        /*0020*/ 	.word	0x00000000
        /*0024*/ 	.short	0x0000
        /*0026*/ 	.short	0x0000
        /*0028*/ 	.byte	0x00, 0xf0, 0x61, 0x04


	//----- nvinfo : EIATTR_MAXREG_COUNT
	.align		4
.L_2593:
        /*002c*/ 	.byte	0x03, 0x1b
        /*002e*/ 	.short	0x00a8


	//----- nvinfo : EIATTR_NUM_BARRIERS
	.align		4
        /*0030*/ 	.byte	0x02, 0x4c
        /*0032*/ 	.byte	0x01
	.zero		1


	//----- nvinfo : EIATTR_MERCURY_ISA_VERSION
	.align		4
        /*0034*/ 	.byte	0x03, 0x5f
        /*0036*/ 	.short	0x0000


	//----- nvinfo : EIATTR_COOP_GROUP_MASK_REGIDS
	.align		4
        /*0038*/ 	.byte	0x04, 0x29
        /*003a*/ 	.short	(.L_2595 - .L_2594)


	//   ....[0]....
.L_2594:
        /*003c*/ 	.word	0xffffffff


	//   ....[1]....
        /*0040*/ 	.word	0xffffffff


	//   ....[2]....
        /*0044*/ 	.word	0xffffffff


	//   ....[3]....
        /*0048*/ 	.word	0xffffffff


	//   ....[4]....
        /*004c*/ 	.word	0xffffffff


	//   ....[5]....
        /*0050*/ 	.word	0xffffffff


	//   ....[6]....
        /*0054*/ 	.word	0xffffffff


	//   ....[7]....
        /*0058*/ 	.word	0xffffffff


	//   ....[8]....
        /*005c*/ 	.word	0xffffffff


	//   ....[9]....
        /*0060*/ 	.word	0xffffffff


	//   ....[10]....
        /*0064*/ 	.word	0xffffffff


	//   ....[11]....
        /*0068*/ 	.word	0xffffffff


	//   ....[12]....
        /*006c*/ 	.word	0xffffffff


	//   ....[13]....
        /*0070*/ 	.word	0xffffffff


	//   ....[14]....
        /*0074*/ 	.word	0xffffffff


	//   ....[15]....
        /*0078*/ 	.word	0xffffffff


	//   ....[16]....
        /*007c*/ 	.word	0xffffffff


	//   ....[17]....
        /*0080*/ 	.word	0xffffffff


	//----- nvinfo : EIATTR_COOP_GROUP_INSTR_OFFSETS
	.align		4
.L_2595:
        /*0084*/ 	.byte	0x04, 0x28
        /*0086*/ 	.short	(.L_2597 - .L_2596)


	//   ....[0]....
.L_2596:
        /*0088*/ 	.word	0x00001320


	//   ....[1]....
        /*008c*/ 	.word	0x000017c0


	//   ....[2]....
        /*0090*/ 	.word	0x00005000


	//   ....[3]....
        /*0094*/ 	.word	0x000050d0


	//   ....[4]....
        /*0098*/ 	.word	0x000050e0


	//   ....[5]....
        /*009c*/ 	.word	0x00005210


	//   ....[6]....
        /*00a0*/ 	.word	0x00005220


	//   ....[7]....
        /*00a4*/ 	.word	0x000052a0


	//   ....[8]....
        /*00a8*/ 	.word	0x000052b0


	//   ....[9]....
        /*00ac*/ 	.word	0x00005330


	//   ....[10]....
        /*00b0*/ 	.word	0x00005350


	//   ....[11]....
        /*00b4*/ 	.word	0x00005380


	//   ....[12]....
        /*00b8*/ 	.word	0x000053a0


	//   ....[13]....
        /*00bc*/ 	.word	0x000053f0


	//   ....[14]....
        /*00c0*/ 	.word	0x00005450


	//   ....[15]....
        /*00c4*/ 	.word	0x00005ec0


	//   ....[16]....
        /*00c8*/ 	.word	0x00006990


	//   ....[17]....
        /*00cc*/ 	.word	0x000073d0


	//----- nvinfo : EIATTR_EXIT_INSTR_OFFSETS
	.align		4
.L_2597:
        /*00d0*/ 	.byte	0x04, 0x1c
        /*00d2*/ 	.short	(.L_2599 - .L_2598)


	//   ....[0]....
.L_2598:
        /*00d4*/ 	.word	0x00000470


	//   ....[1]....
        /*00d8*/ 	.word	0x000079d0


	//----- nvinfo : EIATTR_MAX_THREADS
	.align		4
.L_2599:
        /*00dc*/ 	.byte	0x04, 0x05
        /*00de*/ 	.short	(.L_2601 - .L_2600)
.L_2600:
        /*00e0*/ 	.word	0x00000040
        /*00e4*/ 	.word	0x00000001
        /*00e8*/ 	.word	0x00000001


	//----- nvinfo : EIATTR_CRS_STACK_SIZE
	.align		4
.L_2601:
        /*00ec*/ 	.byte	0x04, 0x1e
        /*00ee*/ 	.short	(.L_2603 - .L_2602)
.L_2602:
        /*00f0*/ 	.word	0x00000000
.L_2603:


//--------------------- .nv.info._Z25selective_scan_fwd_kernelI32Selective_Scan_fwd_kernel_traitsILi64ELi16ELi1ELb0ELb1ELb0ELb0EN3c108BFloat16EfEEv13SSMParamsBase --------------------------
	.section	.nv.info._Z25selective_scan_fwd_kernelI32Selective_Scan_fwd_kernel_traitsILi64ELi16ELi1ELb0ELb1ELb0ELb0EN3c108BFloat16EfEEv13SSMParamsBase,"",@"SHT_CUDA_INFO"
	.sectionflags	@""
	.align	4


	//----- nvinfo : EIATTR_CUDA_API_VERSION
	.align		4
        /*0000*/ 	.byte	0x04, 0x37
        /*0002*/ 	.short	(.L_2605 - .L_2604)
.L_2604:
        /*0004*/ 	.word	0x00000082


	//----- nvinfo : EIATTR_SW2861232_WAR
	.align		4
.L_2605:
        /*0008*/ 	.byte	0x01, 0x35
	.zero		2


	//----- nvinfo : EIATTR_PARAM_CBANK
	.align		4
        /*000c*/ 	.byte	0x04, 0x0a
        /*000e*/ 	.short	(.L_2607 - .L_2606)
	.align		4
.L_2606:
        /*0010*/ 	.word	index@(.nv.constant0._Z25selective_scan_fwd_kernelI32Selective_Scan_fwd_kernel_traitsILi64ELi16ELi1ELb0ELb1ELb0ELb0EN3c108BFloat16EfEEv13SSMParamsBase)
        /*0014*/ 	.short	0x0160
        /*0016*/ 	.short	0x0118


	//----- nvinfo : EIATTR_CBANK_PARAM_SIZE
	.align		4
.L_2607:
        /*0018*/ 	.byte	0x03, 0x19
        /*001a*/ 	.short	0x0118


	//----- nvinfo : EIATTR_KPARAM_INFO
	.align		4
        /*001c*/ 	.byte	0x04, 0x17
        /*001e*/ 	.short	(.L_2609 - .L_2608)
.L_2608:
        /*0020*/ 	.word	0x00000000
        /*0024*/ 	.short	0x0000
        /*0026*/ 	.short	0x0000
        /*0028*/ 	.byte	0x00, 0xf0, 0x61, 0x04


	//----- nvinfo : EIATTR_MAXREG_COUNT
	.align		4
.L_2609:
        /*002c*/ 	.byte	0x03, 0x1b
        /*002e*/ 	.short	0x00a8


	//----- nvinfo : EIATTR_NUM_BARRIERS
	.align		4
        /*0030*/ 	.byte	0x02, 0x4c
        /*0032*/ 	.byte	0x01
	.zero		1


	//----- nvinfo : EIATTR_MERCURY_ISA_VERSION
	.align		4
        /*0034*/ 	.byte	0x03, 0x5f
        /*0036*/ 	.short	0x0000


	//----- nvinfo : EIATTR_COOP_GROUP_MASK_REGIDS
	.align		4
        /*0038*/ 	.byte	0x04, 0x29
        /*003a*/ 	.short	(.L_2611 - .L_2610)


	//   ....[0]....
.L_2610:
        /*003c*/ 	.word	0xffffffff


	//   ....[1]....
        /*0040*/ 	.word	0xffffffff


	//   ....[2]....
        /*0044*/ 	.word	0xffffffff


	//   ....[3]....
        /*0048*/ 	.word	0xffffffff


	//   ....[4]....
        /*004c*/ 	.word	0xffffffff


	//   ....[5]....
        /*0050*/ 	.word	0xffffffff


	//   ....[6]....
        /*0054*/ 	.word	0xffffffff


	//   ....[7]....
        /*0058*/ 	.word	0xffffffff


	//   ....[8]....
        /*005c*/ 	.word	0xffffffff


	//   ....[9]....
        /*0060*/ 	.word	0xffffffff


	//   ....[10]....
        /*0064*/ 	.word	0xffffffff


	//   ....[11]....
        /*0068*/ 	.word	0xffffffff


	//   ....[12]....
        /*006c*/ 	.word	0xffffffff


	//   ....[13]....
        /*0070*/ 	.word	0xffffffff


	//   ....[14]....
        /*0074*/ 	.word	0xffffffff


	//   ....[15]....
        /*0078*/ 	.word	0xffffffff


	//----- nvinfo : EIATTR_COOP_GROUP_INSTR_OFFSETS
	.align		4
.L_2611:
        /*007c*/ 	.byte	0x04, 0x28
        /*007e*/ 	.short	(.L_2613 - .L_2612)


	//   ....[0]....
.L_2612:
        /*0080*/ 	.word	0x000014a0


	//   ....[1]....
        /*0084*/ 	.word	0x00001920


	//   ....[2]....
        /*0088*/ 	.word	0x00004960


	//   ....[3]....
        /*008c*/ 	.word	0x00005360


	//   ....[4]....
        /*0090*/ 	.word	0x00005380


	//   ....[5]....
        /*0094*/ 	.word	0x000053b0


	//   ....[6]....
        /*0098*/ 	.word	0x000053d0


	//   ....[7]....
        /*009c*/ 	.word	0x00005430


	//   ....[8]....
        /*00a0*/ 	.word	0x00005460


	//   ....[9]....
        /*00a4*/ 	.word	0x00005520


	//   ....[10]....
        /*00a8*/ 	.word	0x00005530


	//   ....[11]....
        /*00ac*/ 	.word	0x00005580


	//   ....[12]....
        /*00b0*/ 	.word	0x00005590


	//   ....[13]....
        /*00b4*/ 	.word	0x00005650


	//   ....[14]....
        /*00b8*/ 	.word	0x00005680


	//   ....[15]....
        /*00bc*/ 	.word	0x00005e10


	//----- nvinfo : EIATTR_EXIT_INSTR_OFFSETS
	.align		4
.L_2613:
        /*00c0*/ 	.byte	0x04, 0x1c
        /*00c2*/ 	.short	(.L_2615 - .L_2614)


	//   ....[0]....
.L_2614:
        /*00c4*/ 	.word	0x00000420


	//   ....[1]....
        /*00c8*/ 	.word	0x00006410


	//----- nvinfo : EIATTR_MAX_THREADS
	.align		4
.L_2615:
        /*00cc*/ 	.byte	0x04, 0x05
        /*00ce*/ 	.short	(.L_2617 - .L_2616)
.L_2616:
        /*00d0*/ 	.word	0x00000040
        /*00d4*/ 	.word	0x00000001
        /*00d8*/ 	.word	0x00000001


	//----- nvinfo : EIATTR_CRS_STACK_SIZE
	.align		4
.L_2617:
        /*00dc*/ 	.byte	0x04, 0x1e
        /*00de*/ 	.short	(.L_2619 - .L_2618)
.L_2618:
        /*00e0*/ 	.word	0x00000000
.L_2619:


//--------------------- .nv.info._Z25selective_scan_fwd_kernelI32Selective_Scan_fwd_kernel_traitsILi64ELi16ELi1ELb0ELb1ELb0ELb1EN3c108BFloat16EfEEv13SSMParamsBase --------------------------
	.section	.nv.info._Z25selective_scan_fwd_kernelI32Selective_Scan_fwd_kernel_traitsILi64ELi16ELi1ELb0ELb1ELb0ELb1EN3c108BFloat16EfEEv13SSMParamsBase,"",@"SHT_CUDA_INFO"
	.sectionflags	@""
	.align	4


	//----- nvinfo : EIATTR_CUDA_API_VERSION
	.align		4
        /*0000*/ 	.byte	0x04, 0x37
        /*0002*/ 	.short	(.L_2621 - .L_2620)
.L_2620:
        /*0004*/ 	.word	0x00000082


	//----- nvinfo : EIATTR_SW2861232_WAR
	.align		4
.L_2621:
        /*0008*/ 	.byte	0x01, 0x35
	.zero		2


	//----- nvinfo : EIATTR_PARAM_CBANK
	.align		4
        /*000c*/ 	.byte	0x04, 0x0a
        /*000e*/ 	.short	(.L_2623 - .L_2622)
	.align		4
.L_2622:
        /*0010*/ 	.word	index@(.nv.constant0._Z25selective_scan_fwd_kernelI32Selective_Scan_fwd_kernel_traitsILi64ELi16ELi1ELb0ELb1ELb0ELb1EN3c108BFloat16EfEEv13SSMParamsBase)
        /*0014*/ 	.short	0x0160
        /*0016*/ 	.short	0x0118


	//----- nvinfo : EIATTR_CBANK_PARAM_SIZE
	.align		4
.L_2623:
        /*0018*/ 	.byte	0x03, 0x19
        /*001a*/ 	.short	0x0118


	//----- nvinfo : EIATTR_KPARAM_INFO
	.align		4
        /*001c*/ 	.byte	0x04, 0x17
        /*001e*/ 	.short	(.L_2625 - .L_2624)
.L_2624:
        /*0020*/ 	.word	0x00000000
        /*0024*/ 	.short	0x0000
        /*0026*/ 	.short	0x0000
        /*0028*/ 	.byte	0x00, 0xf0, 0x61, 0x04


	//----- nvinfo : EIATTR_MAXREG_COUNT
	.align		4
.L_2625:
        /*002c*/ 	.byte	0x03, 0x1b
        /*002e*/ 	.short	0x00a8


	//----- nvinfo : EIATTR_NUM_BARRIERS
	.align		4
        /*0030*/ 	.byte	0x02, 0x4c
        /*0032*/ 	.byte	0x01
	.zero		1


	//----- nvinfo : EIATTR_MERCURY_ISA_VERSION
	.align		4
        /*0034*/ 	.byte	0x03, 0x5f
        /*0036*/ 	.short	0x0000


	//----- nvinfo : EIATTR_COOP_GROUP_MASK_REGIDS
	.align		4
        /*0038*/ 	.byte	0x04, 0x29
        /*003a*/ 	.short	(.L_2627 - .L_2626)


	//   ....[0]....
.L_2626:
        /*003c*/ 	.word	0xffffffff


	//   ....[1]....
        /*0040*/ 	.word	0xffffffff


	//   ....[2]....
        /*0044*/ 	.word	0xffffffff


	//   ....[3]....
        /*0048*/ 	.word	0xffffffff


	//   ....[4]....
        /*004c*/ 	.word	0xffffffff


	//   ....[5]....
        /*0050*/ 	.word	0xffffffff


	//   ....[6]....
        /*0054*/ 	.word	0xffffffff


	//   ....[7]....
        /*0058*/ 	.word	0xffffffff


	//   ....[8]....
        /*005c*/ 	.word	0xffffffff


	//   ....[9]....
        /*0060*/ 	.word	0xffffffff


	//   ....[10]....
        /*0064*/ 	.word	0xffffffff


	//   ....[11]....
        /*0068*/ 	.word	0xffffffff


	//   ....[12]....
        /*006c*/ 	.word	0xffffffff


	//   ....[13]....
        /*0070*/ 	.word	0xffffffff


	//   ....[14]....
        /*0074*/ 	.word	0xffffffff


	//   ....[15]....
        /*0078*/ 	.word	0xffffffff


	//   ....[16]....
        /*007c*/ 	.word	0xffffffff


	//   ....[17]....
        /*0080*/ 	.word	0xffffffff


	//----- nvinfo : EIATTR_COOP_GROUP_INSTR_OFFSETS
	.align		4
.L_2627:
        /*0084*/ 	.byte	0x04, 0x28
        /*0086*/ 	.short	(.L_2629 - .L_2628)


	//   ....[0]....
.L_2628:
        /*0088*/ 	.word	0x000014c0


	//   ....[1]....
        /*008c*/ 	.word	0x00001920


	//   ....[2]....
        /*0090*/ 	.word	0x00004960


	//   ....[3]....
        /*0094*/ 	.word	0x00005360


	//   ....[4]....
        /*0098*/ 	.word	0x00005380


	//   ....[5]....
        /*009c*/ 	.word	0x000053b0


	//   ....[6]....
        /*00a0*/ 	.word	0x000053d0


	//   ....[7]....
        /*00a4*/ 	.word	0x00005430


	//   ....[8]....
        /*00a8*/ 	.word	0x00005460


	//   ....[9]....
        /*00ac*/ 	.word	0x00005520


	//   ....[10]....
        /*00b0*/ 	.word	0x00005530


	//   ....[11]....
        /*00b4*/ 	.word	0x00005580


	//   ....[12]....
        /*00b8*/ 	.word	0x00005590


	//   ....[13]....
        /*00bc*/ 	.word	0x00005650


	//   ....[14]....
        /*00c0*/ 	.word	0x00005680


	//   ....[15]....
        /*00c4*/ 	.word	0x00005ea0


	//   ....[16]....
        /*00c8*/ 	.word	0x000069c0


	//   ....[17]....
        /*00cc*/ 	.word	0x00007400


	//----- nvinfo : EIATTR_EXIT_INSTR_OFFSETS
	.align		4
.L_2629:
        /*00d0*/ 	.byte	0x04, 0x1c
        /*00d2*/ 	.short	(.L_2631 - .L_2630)


	//   ....[0]....
.L_2630:
        /*00d4*/ 	.word	0x00000420


	//   ....[1]....
        /*00d8*/ 	.word	0x000079f0


	//----- nvinfo : EIATTR_MAX_THREADS
	.align		4
.L_2631:
        /*00dc*/ 	.byte	0x04, 0x05
        /*00de*/ 	.short	(.L_2633 - .L_2632)
.L_2632:
        /*00e0*/ 	.word	0x00000040
        /*00e4*/ 	.word	0x00000001
        /*00e8*/ 	.word	0x00000001


	//----- nvinfo : EIATTR_CRS_STACK_SIZE
	.align		4
.L_2633:
        /*00ec*/ 	.byte	0x04, 0x1e
        /*00ee*/ 	.short	(.L_2635 - .L_2634)
.L_2634:
        /*00f0*/ 	.word	0x00000000
.L_2635:


//--------------------- .nv.info._Z25selective_scan_fwd_kernelI32Selective_Scan_fwd_kernel_traitsILi64ELi16ELi1ELb0ELb1ELb1ELb0EN3c108BFloat16EfEEv13SSMParamsBase --------------------------
	.section	.nv.info._Z25selective_scan_fwd_kernelI32Selective_Scan_fwd_kernel_traitsILi64ELi16ELi1ELb0ELb1ELb1ELb0EN3c108BFloat16EfEEv13SSMParamsBase,"",@"SHT_CUDA_INFO"
	.sectionflags	@""
	.align	4


	//----- nvinfo : EIATTR_CUDA_API_VERSION
	.align		4
        /*0000*/ 	.byte	0x04, 0x37
        /*0002*/ 	.short	(.L_2637 - .L_2636)
.L_2636:
        /*0004*/ 	.word	0x00000082


	//----- nvinfo : EIATTR_SW2861232_WAR
	.align		4
.L_2637:
        /*0008*/ 	.byte	0x01, 0x35
	.zero		2


	//----- nvinfo : EIATTR_PARAM_CBANK
	.align		4
        /*000c*/ 	.byte	0x04, 0x0a
        /*000e*/ 	.short	(.L_2639 - .L_2638)
	.align		4
.L_2638:
        /*0010*/ 	.word	index@(.nv.constant0._Z25selective_scan_fwd_kernelI32Selective_Scan_fwd_kernel_traitsILi64ELi16ELi1ELb0ELb1ELb1ELb0EN3c108BFloat16EfEEv13SSMParamsBase)
        /*0014*/ 	.short	0x0160
        /*0016*/ 	.short	0x0118


	//----- nvinfo : EIATTR_CBANK_PARAM_SIZE
	.align		4
.L_2639:
        /*0018*/ 	.byte	0x03, 0x19
        /*001a*/ 	.short	0x0118


	//----- nvinfo : EIATTR_KPARAM_INFO
	.align		4
        /*001c*/ 	.byte	0x04, 0x17
        /*001e*/ 	.short	(.L_2641 - .L_2640)
.L_2640:
        /*0020*/ 	.word	0x00000000
        /*0024*/ 	.short	0x0000
        /*0026*/ 	.short	0x0000
        /*0028*/ 	.byte	0x00, 0xf0, 0x61, 0x04


	//----- nvinfo : EIATTR_MAXREG_COUNT
	.align		4
.L_2641:
        /*002c*/ 	.byte	0x03, 0x1b
        /*002e*/ 	.short	0x00a8


	//----- nvinfo : EIATTR_NUM_BARRIERS
	.align		4
        /*0030*/ 	.byte	0x02, 0x4c
        /*0032*/ 	.byte	0x01
	.zero		1


	//----- nvinfo : EIATTR_MERCURY_ISA_VERSION
	.align		4
        /*0034*/ 	.byte	0x03, 0x5f
        /*0036*/ 	.short	0x0000


	//----- nvinfo : EIATTR_COOP_GROUP_MASK_REGIDS
	.align		4
        /*0038*/ 	.byte	0x04, 0x29
        /*003a*/ 	.short	(.L_2643 - .L_2642)


	//   ....[0]....
.L_2642:
        /*003c*/ 	.word	0xffffffff


	//   ....[1]....
        /*0040*/ 	.word	0xffffffff


	//   ....[2]....
        /*0044*/ 	.word	0xffffffff


	//   ....[3]....
        /*0048*/ 	.word	0xffffffff


	//   ....[4]....
        /*004c*/ 	.word	0xffffffff


	//   ....[5]....
        /*0050*/ 	.word	0xffffffff


	//   ....[6]....
        /*0054*/ 	.word	0xffffffff


	//   ....[7]....
        /*0058*/ 	.word	0xffffffff


	//   ....[8]....
        /*005c*/ 	.word	0xffffffff


	//   ....[9]....
        /*0060*/ 	.word	0xffffffff


	//   ....[10]....
        /*0064*/ 	.word	0xffffffff


	//   ....[11]....
        /*0068*/ 	.word	0xffffffff


	//   ....[12]....
        /*006c*/ 	.word	0xffffffff


	//   ....[13]....
        /*0070*/ 	.word	0xffffffff


	//   ....[14]....
        /*0074*/ 	.word	0xffffffff


	//   ....[15]....
        /*0078*/ 	.word	0xffffffff


	//   ....[16]....
        /*007c*/ 	.word	0xffffffff


	//----- nvinfo : EIATTR_COOP_GROUP_INSTR_OFFSETS
	.align		4
.L_2643:
        /*0080*/ 	.byte	0x04, 0x28
        /*0082*/ 	.short	(.L_2645 - .L_2644)


	//   ....[0]....
.L_2644:
        /*0084*/ 	.word	0x00001020


	//   ....[1]....
        /*0088*/ 	.word	0x00001400


	//   ....[2]....
        /*008c*/ 	.word	0x00004530


	//   ....[3]....
        /*0090*/ 	.word	0x00005240


	//   ....[4]....
        /*0094*/ 	.word	0x00005250


	//   ....[5]....
        /*0098*/ 	.word	0x00005290


	//   ....[6]....
        /*009c*/ 	.word	0x000052a0


	//   ....[7]....
        /*00a0*/ 	.word	0x000052f0


	//   ....[8]....
        /*00a4*/ 	.word	0x00005300


	//   ....[9]....
        /*00a8*/ 	.word	0x000053b0


	//   ....[10]....
        /*00ac*/ 	.word	0x000053c0


	//   ....[11]....
        /*00b0*/ 	.word	0x000055e0


	//   ....[12]....
        /*00b4*/ 	.word	0x000055f0


	//   ....[13]....
        /*00b8*/ 	.word	0x00005870


	//   ....[14]....
        /*00bc*/ 	.word	0x000059b0


	//   ....[15]....
        /*00c0*/ 	.word	0x000059e0


	//   ....[16]....
        /*00c4*/ 	.word	0x00006250


	//----- nvinfo : EIATTR_EXIT_INSTR_OFFSETS
	.align		4
.L_2645:
        /*00c8*/ 	.byte	0x04, 0x1c
        /*00ca*/ 	.short	(.L_2647 - .L_2646)


	//   ....[0]....
.L_2646:
        /*00cc*/ 	.word	0x00000390


	//   ....[1]....
        /*00d0*/ 	.word	0x00006800


	//----- nvinfo : EIATTR_MAX_THREADS
	.align		4
.L_2647:
        /*00d4*/ 	.byte	0x04, 0x05
        /*00d6*/ 	.short	(.L_2649 - .L_2648)
.L_2648:
        /*00d8*/ 	.word	0x00000040
        /*00dc*/ 	.word	0x00000001
        /*00e0*/ 	.word	0x00000001


	//----- nvinfo : EIATTR_CRS_STACK_SIZE
	.align		4
.L_2649:
        /*00e4*/ 	.byte	0x04, 0x1e
        /*00e6*/ 	.short	(.L_2651 - .L_2650)
.L_2650:
        /*00e8*/ 	.word	0x00000000
.L_2651:


//--------------------- .nv.info._Z25selective_scan_fwd_kernelI32Selective_Scan_fwd_kernel_traitsILi64ELi16ELi1ELb0ELb1ELb1ELb1EN3c108BFloat16EfEEv13SSMParamsBase --------------------------
	.section	.nv.info._Z25selective_scan_fwd_kernelI32Selective_Scan_fwd_kernel_traitsILi64ELi16ELi1ELb0ELb1ELb1ELb1EN3c108BFloat16EfEEv13SSMParamsBase,"",@"SHT_CUDA_INFO"
	.sectionflags	@""
	.align	4


	//----- nvinfo : EIATTR_CUDA_API_VERSION
	.align		4
        /*0000*/ 	.byte	0x04, 0x37
        /*0002*/ 	.short	(.L_2653 - .L_2652)
.L_2652:
        /*0004*/ 	.word	0x00000082


	//----- nvinfo : EIATTR_SW2861232_WAR
	.align		4
.L_2653:
        /*0008*/ 	.byte	0x01, 0x35
	.zero		2


	//----- nvinfo : EIATTR_PARAM_CBANK
	.align		4
        /*000c*/ 	.byte	0x04, 0x0a
        /*000e*/ 	.short	(.L_2655 - .L_2654)
	.align		4
.L_2654:
        /*0010*/ 	.word	index@(.nv.constant0._Z25selective_scan_fwd_kernelI32Selective_Scan_fwd_kernel_traitsILi64ELi16ELi1ELb0ELb1ELb1ELb1EN3c108BFloat16EfEEv13SSMParamsBase)
        /*0014*/ 	.short	0x0160
        /*0016*/ 	.short	0x0118


	//----- nvinfo : EIATTR_CBANK_PARAM_SIZE
	.align		4
.L_2655:
        /*0018*/ 	.byte	0x03, 0x19
        /*001a*/ 	.short	0x0118


	//----- nvinfo : EIATTR_KPARAM_INFO
	.align		4
        /*001c*/ 	.byte	0x04, 0x17
        /*001e*/ 	.short	(.L_2657 - .L_2656)
.L_2656:
        /*0020*/ 	.word	0x00000000
        /*0024*/ 	.short	0x0000
        /*0026*/ 	.short	0x0000
        /*0028*/ 	.byte	0x00, 0xf0, 0x61, 0x04


	//----- nvinfo : EIATTR_MAXREG_COUNT
	.align		4
.L_2657:
        /*002c*/ 	.byte	0x03, 0x1b
        /*002e*/ 	.short	0x00a8


	//----- nvinfo : EIATTR_NUM_BARRIERS
	.align		4
        /*0030*/ 	.byte	0x02, 0x4c
        /*0032*/ 	.byte	0x01
	.zero		1


	//----- nvinfo : EIATTR_MERCURY_ISA_VERSION
	.align		4
        /*0034*/ 	.byte	0x03, 0x5f
        /*0036*/ 	.short	0x0000


	//----- nvinfo : EIATTR_COOP_GROUP_MASK_REGIDS
	.align		4
        /*0038*/ 	.byte	0x04, 0x29
        /*003a*/ 	.short	(.L_2659 - .L_2658)


	//   ....[0]....
.L_2658:
        /*003c*/ 	.word	0xffffffff


	//   ....[1]....
        /*0040*/ 	.word	0xffffffff


	//   ....[2]....
        /*0044*/ 	.word	0xffffffff


	//   ....[3]....
        /*0048*/ 	.word	0xffffffff


	//   ....[4]....
        /*004c*/ 	.word	0xffffffff


	//   ....[5]....
        /*0050*/ 	.word	0xffffffff


	//   ....[6]....
        /*0054*/ 	.word	0xffffffff


	//   ....[7]....
        /*0058*/ 	.word	0xffffffff


	//   ....[8]....
        /*005c*/ 	.word	0xffffffff


	//   ....[9]....
        /*0060*/ 	.word	0xffffffff


	//   ....[10]....
        /*0064*/ 	.word	0xffffffff


	//   ....[11]....
        /*0068*/ 	.word	0xffffffff


	//   ....[12]....
        /*006c*/ 	.word	0xffffffff


	//   ....[13]....
        /*0070*/ 	.word	0xffffffff


	//   ....[14]....
        /*0074*/ 	.word	0xffffffff


	//   ....[15]....
        /*0078*/ 	.word	0xffffffff


	//   ....[16]....
        /*007c*/ 	.word	0xffffffff


	//   ....[17]....
        /*0080*/ 	.word	0xffffffff


	//   ....[18]....
        /*0084*/ 	.word	0xffffffff


	//----- nvinfo : EIATTR_COOP_GROUP_INSTR_OFFSETS
	.align		4
.L_2659:
        /*0088*/ 	.byte	0x04, 0x28
        /*008a*/ 	.short	(.L_2661 - .L_2660)


	//   ....[0]....
.L_2660:
        /*008c*/ 	.word	0x00001020


	//   ....[1]....
        /*0090*/ 	.word	0x00001400


	//   ....[2]....
        /*0094*/ 	.word	0x000045f0


	//   ....[3]....
        /*0098*/ 	.word	0x00005250


	//   ....[4]....
        /*009c*/ 	.word	0x00005270


	//   ....[5]....
        /*00a0*/ 	.word	0x00005290


	//   ....[6]....
        /*00a4*/ 	.word	0x000052c0


	//   ....[7]....
        /*00a8*/ 	.word	0x000052e0


	//   ....[8]....
        /*00ac*/ 	.word	0x00005310


	//   ....[9]....
        /*00b0*/ 	.word	0x00005330


	//   ....[10]....
        /*00b4*/ 	.word	0x00005360


	//   ....[11]....
        /*00b8*/ 	.word	0x000053c0


	//   ....[12]....
        /*00bc*/ 	.word	0x000053d0


	//   ....[13]....
        /*00c0*/ 	.word	0x00005580


	//   ....[14]....
        /*00c4*/ 	.word	0x000056c0


	//   ....[15]....
        /*00c8*/ 	.word	0x000056f0


	//   ....[16]....
        /*00cc*/ 	.word	0x00005ff0


	//   ....[17]....
        /*00d0*/ 	.word	0x00006af0


	//   ....[18]....
        /*00d4*/ 	.word	0x00007720


	//----- nvinfo : EIATTR_EXIT_INSTR_OFFSETS
	.align		4
.L_2661:
        /*00d8*/ 	.byte	0x04, 0x1c
        /*00da*/ 	.short	(.L_2663 - .L_2662)


	//   ....[0]....
.L_2662:
        /*00dc*/ 	.word	0x00000390


	//   ....[1]....
        /*00e0*/ 	.word	0x00007cb0


	//----- nvinfo : EIATTR_MAX_THREADS
	.align		4
.L_2663:
        /*00e4*/ 	.byte	0x04, 0x05
        /*00e6*/ 	.short	(.L_2665 - .L_2664)
.L_2664:
        /*00e8*/ 	.word	0x00000040
        /*00ec*/ 	.word	0x00000001
        /*00f0*/ 	.word	0x00000001


	//----- nvinfo : EIATTR_CRS_STACK_SIZE
	.align		4
.L_2665:
        /*00f4*/ 	.byte	0x04, 0x1e
        /*00f6*/ 	.short	(.L_2667 - .L_2666)
.L_2666:
        /*00f8*/ 	.word	0x00000000
.L_2667:


//--------------------- .nv.info._Z25selective_scan_fwd_kernelI32Selective_Scan_fwd_kernel_traitsILi64ELi16ELi1ELb1ELb0ELb0ELb0EN3c108BFloat16EfEEv13SSMParamsBase --------------------------
	.section	.nv.info._Z25selective_scan_fwd_kernelI32Selective_Scan_fwd_kernel_traitsILi64ELi16ELi1ELb1ELb0ELb0ELb0EN3c108BFloat16EfEEv13SSMParamsBase,"",@"SHT_CUDA_INFO"
	.sectionflags	@""
	.align	4


	//----- nvinfo : EIATTR_CUDA_API_VERSION
	.align		4
        /*0000*/ 	.byte	0x04, 0x37
        /*0002*/ 	.short	(.L_2669 - .L_2668)
.L_2668:
        /*0004*/ 	.word	0x00000082


	//----- nvinfo : EIATTR_SW2861232_WAR
	.align		4
.L_2669:
        /*0008*/ 	.byte	0x01, 0x35
	.zero		2


	//----- nvinfo : EIATTR_PARAM_CBANK
	.align		4
        /*000c*/ 	.byte	0x04, 0x0a
        /*000e*/ 	.short	(.L_2671 - .L_2670)
	.align		4
.L_2670:
        /*0010*/ 	.word	index@(.nv.constant0._Z25selective_scan_fwd_kernelI32Selective_Scan_fwd_kernel_traitsILi64ELi16ELi1ELb1ELb0ELb0ELb0EN3c108BFloat16EfEEv13SSMParamsBase)
        /*0014*/ 	.short	0x0160
        /*0016*/ 	.short	0x0118


	//----- nvinfo : EIATTR_CBANK_PARAM_SIZE
	.align		4
.L_2671:
        /*0018*/ 	.byte	0x03, 0x19
        /*001a*/ 	.short	0x0118


	//----- nvinfo : EIATTR_KPARAM_INFO
	.align		4
        /*001c*/ 	.byte	0x04, 0x17
        /*001e*/ 	.short	(.L_2673 - .L_2672)
.L_2672:
        /*0020*/ 	.word	0x00000000
        /*0024*/ 	.short	0x0000
        /*0026*/ 	.short	0x0000
        /*0028*/ 	.byte	0x00, 0xf0, 0x61, 0x04


	//----- nvinfo : EIATTR_MAXREG_COUNT
	.align		4
.L_2673:
        /*002c*/ 	.byte	0x03, 0x1b
        /*002e*/ 	.short	0x00a8


	//----- nvinfo : EIATTR_NUM_BARRIERS
	.align		4
        /*0030*/ 	.byte	0x02, 0x4c
        /*0032*/ 	.byte	0x01
	.zero		1


	//----- nvinfo : EIATTR_MERCURY_ISA_VERSION
	.align		4
        /*0034*/ 	.byte	0x03, 0x5f
        /*0036*/ 	.short	0x0000


	//----- nvinfo : EIATTR_COOP_GROUP_MASK_REGIDS
	.align		4
        /*0038*/ 	.byte	0x04, 0x29
        /*003a*/ 	.short	(.L_2675 - .L_2674)


	//   ....[0]....
.L_2674:
        /*003c*/ 	.word	0xffffffff


	//   ....[1]....
        /*0040*/ 	.word	0xffffffff


	//   ....[2]....
        /*0044*/ 	.word	0xffffffff


	//   ....[3]....
        /*0048*/ 	.word	0xffffffff


	//   ....[4]....
        /*004c*/ 	.word	0xffffffff


	//   ....[5]....
        /*0050*/ 	.word	0xffffffff


	//   ....[6]....
        /*0054*/ 	.word	0xffffffff


	//   ....[7]....
        /*0058*/ 	.word	0xffffffff


	//   ....[8]....
        /*005c*/ 	.word	0xffffffff


	//   ....[9]....
        /*0060*/ 	.word	0xffffffff


	//   ....[10]....
        /*0064*/ 	.word	0xffffffff


	//   ....[11]....
        /*0068*/ 	.word	0xffffffff


	//   ....[12]....
        /*006c*/ 	.word	0xffffffff


	//   ....[13]....
        /*0070*/ 	.word	0xffffffff


	//   ....[14]....
        /*0074*/ 	.word	0xffffffff


	//----- nvinfo : EIATTR_COOP_GROUP_INSTR_OFFSETS
	.align		4
.L_2675:
        /*0078*/ 	.byte	0x04, 0x28
        /*007a*/ 	.short	(.L_2677 - .L_2676)


	//   ....[0]....
.L_2676:
        /*007c*/ 	.word	0x000004b0


	//   ....[1]....
        /*0080*/ 	.word	0x00000570


	//   ....[2]....
        /*0084*/ 	.word	0x00003450


	//   ....[3]....
        /*0088*/ 	.word	0x00003480


	//   ....[4]....
        /*008c*/ 	.word	0x00003550


	//   ....[5]....
        /*0090*/ 	.word	0x00003560


	//   ....[6]....
        /*0094*/ 	.word	0x00003590


	//   ....[7]....
        /*0098*/ 	.word	0x000035b0


	//   ....[8]....
        /*009c*/ 	.word	0x000035e0


	//   ....[9]....
        /*00a0*/ 	.word	0x00003600


	//   ....[10]....
        /*00a4*/ 	.word	0x00003630


	//   ....[11]....
        /*00a8*/ 	.word	0x00003650


	//   ....[12]....
        /*00ac*/ 	.word	0x000036a0


	//   ....[13]....
        /*00b0*/ 	.word	0x000036f0


	//   ....[14]....
        /*00b4*/ 	.word	0x00003ca0


	//----- nvinfo : EIATTR_EXIT_INSTR_OFFSETS
	.align		4
.L_2677:
        /*00b8*/ 	.byte	0x04, 0x1c
        /*00ba*/ 	.short	(.L_2679 - .L_2678)


	//   ....[0]....
.L_2678:
        /*00bc*/ 	.word	0x00000200


	//   ....[1]....
        /*00c0*/ 	.word	0x00003e10


	//----- nvinfo : EIATTR_MAX_THREADS
	.align		4
.L_2679:
        /*00c4*/ 	.byte	0x04, 0x05
        /*00c6*/ 	.short	(.L_2681 - .L_2680)
.L_2680:
        /*00c8*/ 	.word	0x00000040
        /*00cc*/ 	.word	0x00000001
        /*00d0*/ 	.word	0x00000001


	//----- nvinfo : EIATTR_CRS_STACK_SIZE
	.align		4
.L_2681:
        /*00d4*/ 	.byte	0x04, 0x1e
        /*00d6*/ 	.short	(.L_2683 - .L_2682)
.L_2682:
        /*00d8*/ 	.word	0x00000000
.L_2683:


//--------------------- .nv.info._Z25selective_scan_fwd_kernelI32Selective_Scan_fwd_kernel_traitsILi64ELi16ELi1ELb1ELb0ELb0ELb1EN3c108BFloat16EfEEv13SSMParamsBase --------------------------
	.section	.nv.info._Z25selective_scan_fwd_kernelI32Selective_Scan_fwd_kernel_traitsILi64ELi16ELi1ELb1ELb0ELb0ELb1EN3c108BFloat16EfEEv13SSMParamsBase,"",@"SHT_CUDA_INFO"
	.sectionflags	@""
	.align	4


	//----- nvinfo : EIATTR_CUDA_API_VERSION
	.align		4
        /*0000*/ 	.byte	0x04, 0x37
        /*0002*/ 	.short	(.L_2685 - .L_2684)
.L_2684:
        /*0004*/ 	.word	0x00000082


	//----- nvinfo : EIATTR_SW2861232_WAR
	.align		4
.L_2685:
        /*0008*/ 	.byte	0x01, 0x35
	.zero		2


	//----- nvinfo : EIATTR_PARAM_CBANK
	.align		4
        /*000c*/ 	.byte	0x04, 0x0a
        /*000e*/ 	.short	(.L_2687 - .L_2686)
	.align		4
.L_2686:
        /*0010*/ 	.word	index@(.nv.constant0._Z25selective_scan_fwd_kernelI32Selective_Scan_fwd_kernel_traitsILi64ELi16ELi1ELb1ELb0ELb0ELb1EN3c108BFloat16EfEEv13SSMParamsBase)
        /*0014*/ 	.short	0x0160
        /*0016*/ 	.short	0x0118


	//----- nvinfo : EIATTR_CBANK_PARAM_SIZE
	.align		4
.L_2687:
        /*0018*/ 	.byte	0x03, 0x19
        /*001a*/ 	.short	0x0118


	//----- nvinfo : EIATTR_KPARAM_INFO
	.align		4
        /*001c*/ 	.byte	0x04, 0x17
        /*001e*/ 	.short	(.L_2689 - .L_2688)
.L_2688:
        /*0020*/ 	.word	0x00000000
        /*0024*/ 	.short	0x0000
        /*0026*/ 	.short	0x0000
        /*0028*/ 	.byte	0x00, 0xf0, 0x61, 0x04


	//----- nvinfo : EIATTR_MAXREG_COUNT
	.align		4
.L_2689:
        /*002c*/ 	.byte	0x03, 0x1b
        /*002e*/ 	.short	0x00a8


	//----- nvinfo : EIATTR_NUM_BARRIERS
	.align		4
        /*0030*/ 	.byte	0x02, 0x4c
        /*0032*/ 	.byte	0x01
	.zero		1


	//----- nvinfo : EIATTR_MERCURY_ISA_VERSION
	.align		4
        /*0034*/ 	.byte	0x03, 0x5f
        /*0036*/ 	.short	0x0000


	//----- nvinfo : EIATTR_COOP_GROUP_MASK_REGIDS
	.align		4
        /*0038*/ 	.byte	0x04, 0x29
        /*003a*/ 	.short	(.L_2691 - .L_2690)


	//   ....[0]....
.L_2690:
        /*003c*/ 	.word	0xffffffff


	//   ....[1]....
        /*0040*/ 	.word	0xffffffff


	//   ....[2]....
        /*0044*/ 	.word	0xffffffff


	//   ....[3]....
        /*0048*/ 	.word	0xffffffff


	//   ....[4]....
        /*004c*/ 	.word	0xffffffff


	//   ....[5]....
        /*0050*/ 	.word	0xffffffff


	//   ....[6]....
        /*0054*/ 	.word	0xffffffff


	//   ....[7]....
        /*0058*/ 	.word	0xffffffff


	//   ....[8]....
        /*005c*/ 	.word	0xffffffff


	//   ....[9]....
        /*0060*/ 	.word	0xffffffff


	//   ....[10]....
        /*0064*/ 	.word	0xffffffff


	//   ....[11]....
        /*0068*/ 	.word	0xffffffff


	//   ....[12]....
        /*006c*/ 	.word	0xffffffff


	//   ....[13]....
        /*0070*/ 	.word	0xffffffff


	//   ....[14]....
        /*0074*/ 	.word	0xffffffff


	//   ....[15]....
        /*0078*/ 	.word	0xffffffff


	//   ....[16]....
        /*007c*/ 	.word	0xffffffff


	//----- nvinfo : EIATTR_COOP_GROUP_INSTR_OFFSETS
	.align		4
.L_2691:
        /*0080*/ 	.byte	0x04, 0x28
        /*0082*/ 	.short	(.L_2693 - .L_2692)


	//   ....[0]....
.L_2692:
        /*0084*/ 	.word	0x00000480


	//   ....[1]....
        /*0088*/ 	.word	0x00000540


	//   ....[2]....
        /*008c*/ 	.word	0x00003420


	//   ....[3]....
        /*0090*/ 	.word	0x00003450


	//   ....[4]....
        /*0094*/ 	.word	0x00003520


	//   ....[5]....
        /*0098*/ 	.word	0x00003530


	//   ....[6]....
        /*009c*/ 	.word	0x00003560


	//   ....[7]....
        /*00a0*/ 	.word	0x00003580


	//   ....[8]....
        /*00a4*/ 	.word	0x000035b0


	//   ....[9]....
        /*00a8*/ 	.word	0x000035d0


	//   ....[10]....
        /*00ac*/ 	.word	0x00003600


	//   ....[11]....
        /*00b0*/ 	.word	0x00003620


	//   ....[12]....
        /*00b4*/ 	.word	0x00003670


	//   ....[13]....
        /*00b8*/ 	.word	0x000036c0


	//   ....[14]....
        /*00bc*/ 	.word	0x00003c90


	//   ....[15]....
        /*00c0*/ 	.word	0x00003ed0


	//   ....[16]....
        /*00c4*/ 	.word	0x00004700


	//----- nvinfo : EIATTR_EXIT_INSTR_OFFSETS
	.align		4
.L_2693:
        /*00c8*/ 	.byte	0x04, 0x1c
        /*00ca*/ 	.short	(.L_2695 - .L_2694)


	//   ....[0]....
.L_2694:
        /*00cc*/ 	.word	0x00000200


	//   ....[1]....
        /*00d0*/ 	.word	0x000047d0


	//----- nvinfo : EIATTR_MAX_THREADS
	.align		4
.L_2695:
        /*00d4*/ 	.byte	0x04, 0x05
        /*00d6*/ 	.short	(.L_2697 - .L_2696)
.L_2696:
        /*00d8*/ 	.word	0x00000040
        /*00dc*/ 	.word	0x00000001
        /*00e0*/ 	.word	0x00000001


	//----- nvinfo : EIATTR_CRS_STACK_SIZE
	.align		4
.L_2697:
        /*00e4*/ 	.byte	0x04, 0x1e
        /*00e6*/ 	.short	(.L_2699 - .L_2698)
.L_2698:
        /*00e8*/ 	.word	0x00000000
.L_2699:


//--------------------- .nv.info._Z25selective_scan_fwd_kernelI32Selective_Scan_fwd_kernel_traitsILi64ELi16ELi1ELb1ELb0ELb1ELb0EN3c108BFloat16EfEEv13SSMParamsBase --------------------------
	.section	.nv.info._Z25selective_scan_fwd_kernelI32Selective_Scan_fwd_kernel_traitsILi64ELi16ELi1ELb1ELb0ELb1ELb0EN3c108BFloat16EfEEv13SSMParamsBase,"",@"SHT_CUDA_INFO"
	.sectionflags	@""
	.align	4


	//----- nvinfo : EIATTR_CUDA_API_VERSION
	.align		4
        /*0000*/ 	.byte	0x04, 0x37
        /*0002*/ 	.short	(.L_2701 - .L_2700)
.L_2700:
        /*0004*/ 	.word	0x00000082


	//----- nvinfo : EIATTR_SW2861232_WAR
	.align		4
.L_2701:
        /*0008*/ 	.byte	0x01, 0x35
	.zero		2


	//----- nvinfo : EIATTR_PARAM_CBANK
	.align		4
        /*000c*/ 	.byte	0x04, 0x0a
        /*000e*/ 	.short	(.L_2703 - .L_2702)
	.align		4
.L_2702:
        /*0010*/ 	.word	index@(.nv.constant0._Z25selective_scan_fwd_kernelI32Selective_Scan_fwd_kernel_traitsILi64ELi16ELi1ELb1ELb0ELb1ELb0EN3c108BFloat16EfEEv13SSMParamsBase)
        /*0014*/ 	.short	0x0160
        /*0016*/ 	.short	0x0118


	//----- nvinfo : EIATTR_CBANK_PARAM_SIZE
	.align		4
.L_2703:
        /*0018*/ 	.byte	0x03, 0x19
        /*001a*/ 	.short	0x0118


	//----- nvinfo : EIATTR_KPARAM_INFO
	.align		4
        /*001c*/ 	.byte	0x04, 0x17
        /*001e*/ 	.short	(.L_2705 - .L_2704)
.L_2704:
        /*0020*/ 	.word	0x00000000
        /*0024*/ 	.short	0x0000
        /*0026*/ 	.short	0x0000
        /*0028*/ 	.byte	0x00, 0xf0, 0x61, 0x04


	//----- nvinfo : EIATTR_MAXREG_COUNT
	.align		4
.L_2705:
        /*002c*/ 	.byte	0x03, 0x1b
        /*002e*/ 	.short	0x00a8


	//----- nvinfo : EIATTR_NUM_BARRIERS
	.align		4
        /*0030*/ 	.byte	0x02, 0x4c
        /*0032*/ 	.byte	0x01
	.zero		1


	//----- nvinfo : EIATTR_MERCURY_ISA_VERSION
	.align		4
        /*0034*/ 	.byte	0x03, 0x5f
        /*0036*/ 	.short	0x0000


	//----- nvinfo : EIATTR_COOP_GROUP_MASK_REGIDS
	.align		4
        /*0038*/ 	.byte	0x04, 0x29
        /*003a*/ 	.short	(.L_2707 - .L_2706)


	//   ....[0]....
.L_2706:
        /*003c*/ 	.word	0xffffffff


	//   ....[1]....
        /*0040*/ 	.word	0xffffffff


	//   ....[2]....
        /*0044*/ 	.word	0xffffffff


	//   ....[3]....
        /*0048*/ 	.word	0xffffffff


	//   ....[4]....
        /*004c*/ 	.word	0xffffffff


	//   ....[5]....
        /*0050*/ 	.word	0xffffffff


	//   ....[6]....
        /*0054*/ 	.word	0xffffffff


	//   ....[7]....
        /*0058*/ 	.word	0xffffffff


	//   ....[8]....
        /*005c*/ 	.word	0xffffffff


	//   ....[9]....
        /*0060*/ 	.word	0xffffffff


	//   ....[10]....
        /*0064*/ 	.word	0xffffffff


	//   ....[11]....
        /*0068*/ 	.word	0xffffffff


	//   ....[12]....
        /*006c*/ 	.word	0xffffffff


	//   ....[13]....
        /*0070*/ 	.word	0xffffffff


	//   ....[14]....
        /*0074*/ 	.word	0xffffffff


	//   ....[15]....
        /*0078*/ 	.word	0xffffffff


	//----- nvinfo : EIATTR_COOP_GROUP_INSTR_OFFSETS
	.align		4
.L_2707:
        /*007c*/ 	.byte	0x04, 0x28
        /*007e*/ 	.short	(.L_2709 - .L_2708)


	//   ....[0]....
.L_2708:
        /*0080*/ 	.word	0x00000630


	//   ....[1]....
        /*0084*/ 	.word	0x000006f0


	//   ....[2]....
        /*0088*/ 	.word	0x00003350


	//   ....[3]....
        /*008c*/ 	.word	0x00003680


	//   ....[4]....
        /*0090*/ 	.word	0x000036a0


	//   ....[5]....
        /*0094*/ 	.word	0x00003740


	//   ....[6]....
        /*0098*/ 	.word	0x00003760


	//   ....[7]....
        /*009c*/ 	.word	0x00003790


	//   ....[8]....
        /*00a0*/ 	.word	0x000037b0


	//   ....[9]....
        /*00a4*/ 	.word	0x000037e0


	//   ....[10]....
        /*00a8*/ 	.word	0x00003800


	//   ....[11]....
        /*00ac*/ 	.word	0x00003830


	//   ....[12]....
        /*00b0*/ 	.word	0x00003850


	//   ....[13]....
        /*00b4*/ 	.word	0x000038b0


	//   ....[14]....
        /*00b8*/ 	.word	0x00003910


	//   ....[15]....
        /*00bc*/ 	.word	0x00004130


	//----- nvinfo : EIATTR_EXIT_INSTR_OFFSETS
	.align		4
.L_2709:
        /*00c0*/ 	.byte	0x04, 0x1c
        /*00c2*/ 	.short	(.L_2711 - .L_2710)


	//   ....[0]....
.L_2710:
        /*00c4*/ 	.word	0x00000310


	//   ....[1]....
        /*00c8*/ 	.word	0x00004270


	//----- nvinfo : EIATTR_MAX_THREADS
	.align		4
.L_2711:
        /*00cc*/ 	.byte	0x04, 0x05
        /*00ce*/ 	.short	(.L_2713 - .L_2712)
.L_2712:
        /*00d0*/ 	.word	0x00000040
        /*00d4*/ 	.word	0x00000001
        /*00d8*/ 	.word	0x00000001


	//----- nvinfo : EIATTR_CRS_STACK_SIZE
	.align		4
.L_2713:
        /*00dc*/ 	.byte	0x04, 0x1e
        /*00de*/ 	.short	(.L_2715 - .L_2714)
.L_2714:
        /*00e0*/ 	.word	0x00000000
.L_2715:


//--------------------- .nv.info._Z25selective_scan_fwd_kernelI32Selective_Scan_fwd_kernel_traitsILi64ELi16ELi1ELb1ELb0ELb1ELb1EN3c108BFloat16EfEEv13SSMParamsBase --------------------------
	.section	.nv.info._Z25selective_scan_fwd_kernelI32Selective_Scan_fwd_kernel_traitsILi64ELi16ELi1ELb1ELb0ELb1ELb1EN3c108BFloat16EfEEv13SSMParamsBase,"",@"SHT_CUDA_INFO"
	.sectionflags	@""
	.align	4


	//----- nvinfo : EIATTR_CUDA_API_VERSION
	.align		4
        /*0000*/ 	.byte	0x04, 0x37
        /*0002*/ 	.short	(.L_2717 - .L_2716)
.L_2716:
        /*0004*/ 	.word	0x00000082


	//----- nvinfo : EIATTR_SW2861232_WAR
	.align		4
.L_2717:
        /*0008*/ 	.byte	0x01, 0x35
	.zero		2


	//----- nvinfo : EIATTR_PARAM_CBANK
	.align		4
        /*000c*/ 	.byte	0x04, 0x0a
        /*000e*/ 	.short	(.L_2719 - .L_2718)
	.align		4
.L_2718:
        /*0010*/ 	.word	index@(.nv.constant0._Z25selective_scan_fwd_kernelI32Selective_Scan_fwd_kernel_traitsILi64ELi16ELi1ELb1ELb0ELb1ELb1EN3c108BFloat16EfEEv13SSMParamsBase)
        /*0014*/ 	.short	0x0160
        /*0016*/ 	.short	0x0118


	//----- nvinfo : EIATTR_CBANK_PARAM_SIZE
	.align		4
.L_2719:
        /*0018*/ 	.byte	0x03, 0x19
        /*001a*/ 	.short	0x0118


	//----- nvinfo : EIATTR_KPARAM_INFO
	.align		4
        /*001c*/ 	.byte	0x04, 0x17
        /*001e*/ 	.short	(.L_2721 - .L_2720)
.L_2720:
        /*0020*/ 	.word	0x00000000
        /*0024*/ 	.short	0x0000
        /*0026*/ 	.short	0x0000
        /*0028*/ 	.byte	0x00, 0xf0, 0x61, 0x04


	//----- nvinfo : EIATTR_MAXREG_COUNT
	.align		4
.L_2721:
        /*002c*/ 	.byte	0x03, 0x1b
        /*002e*/ 	.short	0x00a8


	//----- nvinfo : EIATTR_NUM_BARRIERS
	.align		4
        /*0030*/ 	.byte	0x02, 0x4c
        /*0032*/ 	.byte	0x01
	.zero		1


	//----- nvinfo : EIATTR_MERCURY_ISA_VERSION
	.align		4
        /*0034*/ 	.byte	0x03, 0x5f
        /*0036*/ 	.short	0x0000


	//----- nvinfo : EIATTR_COOP_GROUP_MASK_REGIDS
	.align		4
        /*0038*/ 	.byte	0x04, 0x29
        /*003a*/ 	.short	(.L_2723 - .L_2722)


	//   ....[0]....
.L_2722:
        /*003c*/ 	.word	0xffffffff


	//   ....[1]....
        /*0040*/ 	.word	0xffffffff


	//   ....[2]....
        /*0044*/ 	.word	0xffffffff


	//   ....[3]....
        /*0048*/ 	.word	0xffffffff


	//   ....[4]....
        /*004c*/ 	.word	0xffffffff


	//   ....[5]....
        /*0050*/ 	.word	0xffffffff


	//   ....[6]....
        /*0054*/ 	.word	0xffffffff


	//   ....[7]....
        /*0058*/ 	.word	0xffffffff


	//   ....[8]....
        /*005c*/ 	.word	0xffffffff


	//   ....[9]....
        /*0060*/ 	.word	0xffffffff


	//   ....[10]....
        /*0064*/ 	.word	0xffffffff


	//   ....[11]....
        /*0068*/ 	.word	0xffffffff


	//   ....[12]....
        /*006c*/ 	.word	0xffffffff


	//   ....[13]....
        /*0070*/ 	.word	0xffffffff


	//   ....[14]....
        /*0074*/ 	.word	0xffffffff


	//   ....[15]....
        /*0078*/ 	.word	0xffffffff


	//   ....[16]....
        /*007c*/ 	.word	0xffffffff


	//   ....[17]....
        /*0080*/ 	.word	0xffffffff


	//----- nvinfo : EIATTR_COOP_GROUP_INSTR_OFFSETS
	.align		4
.L_2723:
        /*0084*/ 	.byte	0x04, 0x28
        /*0086*/ 	.short	(.L_2725 - .L_2724)


	//   ....[0]....
.L_2724:
        /*0088*/ 	.word	0x000005e0


	//   ....[1]....
        /*008c*/ 	.word	0x000006a0


	//   ....[2]....
        /*0090*/ 	.word	0x000032f0


	//   ....[3]....
        /*0094*/ 	.word	0x00003630


	//   ....[4]....
        /*0098*/ 	.word	0x00003650


	//   ....[5]....
        /*009c*/ 	.word	0x000036f0


	//   ....[6]....
        /*00a0*/ 	.word	0x00003710


	//   ....[7]....
        /*00a4*/ 	.word	0x00003740


	//   ....[8]....
        /*00a8*/ 	.word	0x00003760


	//   ....[9]....
        /*00ac*/ 	.word	0x00003790


	//   ....[10]....
        /*00b0*/ 	.word	0x000037b0


	//   ....[11]....
        /*00b4*/ 	.word	0x000037e0


	//   ....[12]....
        /*00b8*/ 	.word	0x00003800


	//   ....[13]....
        /*00bc*/ 	.word	0x00003860


	//   ....[14]....
        /*00c0*/ 	.word	0x000038c0


	//   ....[15]....
        /*00c4*/ 	.word	0x000040c0


	//   ....[16]....
        /*00c8*/ 	.word	0x00004300


	//   ....[17]....
        /*00cc*/ 	.word	0x00004b30


	//----- nvinfo : EIATTR_EXIT_INSTR_OFFSETS
	.align		4
.L_2725:
        /*00d0*/ 	.byte	0x04, 0x1c
        /*00d2*/ 	.short	(.L_2727 - .L_2726)


	//   ....[0]....
.L_2726:
        /*00d4*/ 	.word	0x00000310


	//   ....[1]....
        /*00d8*/ 	.word	0x00004c00


	//----- nvinfo : EIATTR_MAX_THREADS
	.align		4
.L_2727:
        /*00dc*/ 	.byte	0x04, 0x05
        /*00de*/ 	.short	(.L_2729 - .L_2728)
.L_2728:
        /*00e0*/ 	.word	0x00000040
        /*00e4*/ 	.word	0x00000001
        /*00e8*/ 	.word	0x00000001


	//----- nvinfo : EIATTR_CRS_STACK_SIZE
	.align		4
.L_2729:
        /*00ec*/ 	.byte	0x04, 0x1e
        /*00ee*/ 	.short	(.L_2731 - .L_2730)
.L_2730:
        /*00f0*/ 	.word	0x00000000
.L_2731:


//--------------------- .nv.info._Z25selective_scan_fwd_kernelI32Selective_Scan_fwd_kernel_traitsILi64ELi16ELi1ELb1ELb1ELb0ELb0EN3c108BFloat16EfEEv13SSMParamsBase --------------------------
	.section	.nv.info._Z25selective_scan_fwd_kernelI32Selective_Scan_fwd_kernel_traitsILi64ELi16ELi1ELb1ELb1ELb0ELb0EN3c108BFloat16EfEEv13SSMParamsBase,"",@"SHT_CUDA_INFO"
	.sectionflags	@""
	.align	4


	//----- nvinfo : EIATTR_CUDA_API_VERSION
	.align		4
        /*0000*/ 	.byte	0x04, 0x37
        /*0002*/ 	.short	(.L_2733 - .L_2732)
.L_2732:
        /*0004*/ 	.word	0x00000082


	//----- nvinfo : EIATTR_SW2861232_WAR
	.align		4
.L_2733:
        /*0008*/ 	.byte	0x01, 0x35
	.zero		2


	//----- nvinfo : EIATTR_PARAM_CBANK
	.align		4
        /*000c*/ 	.byte	0x04, 0x0a
        /*000e*/ 	.short	(.L_2735 - .L_2734)
	.align		4
.L_2734:
        /*0010*/ 	.word	index@(.nv.constant0._Z25selective_scan_fwd_kernelI32Selective_Scan_fwd_kernel_traitsILi64ELi16ELi1ELb1ELb1ELb0ELb0EN3c108BFloat16EfEEv13SSMParamsBase)
        /*0014*/ 	.short	0x0160
        /*0016*/ 	.short	0x0118


	//----- nvinfo : EIATTR_CBANK_PARAM_SIZE
	.align		4
.L_2735:
        /*0018*/ 	.byte	0x03, 0x19
        /*001a*/ 	.short	0x0118


	//----- nvinfo : EIATTR_KPARAM_INFO
	.align		4
        /*001c*/ 	.byte	0x04, 0x17
        /*001e*/ 	.short	(.L_2737 - .L_2736)
.L_2736:
        /*0020*/ 	.word	0x00000000
        /*0024*/ 	.short	0x0000
        /*0026*/ 	.short	0x0000
        /*0028*/ 	.byte	0x00, 0xf0, 0x61, 0x04


	//----- nvinfo : EIATTR_MAXREG_COUNT
	.align		4
.L_2737:
        /*002c*/ 	.byte	0x03, 0x1b
        /*002e*/ 	.short	0x00a8


	//----- nvinfo : EIATTR_NUM_BARRIERS
	.align		4
        /*0030*/ 	.byte	0x02, 0x4c
        /*0032*/ 	.byte	0x01
	.zero		1


	//----- nvinfo : EIATTR_MERCURY_ISA_VERSION
	.align		4
        /*0034*/ 	.byte	0x03, 0x5f
        /*0036*/ 	.short	0x0000


	//----- nvinfo : EIATTR_COOP_GROUP_MASK_REGIDS
	.align		4
        /*0038*/ 	.byte	0x04, 0x29
        /*003a*/ 	.short	(.L_2739 - .L_2738)


	//   ....[0]....
.L_2738:
        /*003c*/ 	.word	0xffffffff


	//   ....[1]....
        /*0040*/ 	.word	0xffffffff


	//   ....[2]....
        /*0044*/ 	.word	0xffffffff


	//   ....[3]....
        /*0048*/ 	.word	0xffffffff


	//   ....[4]....
        /*004c*/ 	.word	0xffffffff


	//   ....[5]....
        /*0050*/ 	.word	0xffffffff


	//   ....[6]....
        /*0054*/ 	.word	0xffffffff


	//   ....[7]....
        /*0058*/ 	.word	0xffffffff


	//   ....[8]....
        /*005c*/ 	.word	0xffffffff


	//   ....[9]....
        /*0060*/ 	.word	0xffffffff


	//   ....[10]....
        /*0064*/ 	.word	0xffffffff


	//   ....[11]....
        /*0068*/ 	.word	0xffffffff


	//   ....[12]....
        /*006c*/ 	.word	0xffffffff


	//   ....[13]....
        /*0070*/ 	.word	0xffffffff


	//   ....[14]....
        /*0074*/ 	.word	0xffffffff


	//   ....[15]....
        /*0078*/ 	.word	0xffffffff


	//----- nvinfo : EIATTR_COOP_GROUP_INSTR_OFFSETS
	.align		4
.L_2739:
        /*007c*/ 	.byte	0x04, 0x28
        /*007e*/ 	.short	(.L_2741 - .L_2740)


	//   ....[0]....
.L_2740:
        /*0080*/ 	.word	0x00000630


	//   ....[1]....
        /*0084*/ 	.word	0x000006f0


	//   ....[2]....
        /*0088*/ 	.word	0x00003260


	//   ....[3]....
        /*008c*/ 	.word	0x00003800


	//   ....[4]....
        /*0090*/ 	.word	0x00003830


	//   ....[5]....
        /*0094*/ 	.word	0x000038d0


	//   ....[6]....
        /*0098*/ 	.word	0x000038e0


	//   ....[7]....
        /*009c*/ 	.word	0x00003980


	//   ....[8]....
        /*00a0*/ 	.word	0x000039a0


	//   ....[9]....
        /*00a4*/ 	.word	0x000039d0


	//   ....[10]....
        /*00a8*/ 	.word	0x000039f0


	//   ....[11]....
        /*00ac*/ 	.word	0x00003a20


	//   ....[12]....
        /*00b0*/ 	.word	0x00003a40


	//   ....[13]....
        /*00b4*/ 	.word	0x00003ac0


	//   ....[14]....
        /*00b8*/ 	.word	0x00003b10


	//   ....[15]....
        /*00bc*/ 	.word	0x00004140


	//----- nvinfo : EIATTR_EXIT_INSTR_OFFSETS
	.align		4
.L_2741:
        /*00c0*/ 	.byte	0x04, 0x1c
        /*00c2*/ 	.short	(.L_2743 - .L_2742)


	//   ....[0]....
.L_2742:
        /*00c4*/ 	.word	0x00000310


	//   ....[1]....
        /*00c8*/ 	.word	0x00004280


	//----- nvinfo : EIATTR_MAX_THREADS
	.align		4
.L_2743:
        /*00cc*/ 	.byte	0x04, 0x05
        /*00ce*/ 	.short	(.L_2745 - .L_2744)
.L_2744:
        /*00d0*/ 	.word	0x00000040
        /*00d4*/ 	.word	0x00000001
        /*00d8*/ 	.word	0x00000001


	//----- nvinfo : EIATTR_CRS_STACK_SIZE
	.align		4
.L_2745:
        /*00dc*/ 	.byte	0x04, 0x1e
        /*00de*/ 	.short	(.L_2747 - .L_2746)
.L_2746:
        /*00e0*/ 	.word	0x00000000
.L_2747:


//--------------------- .nv.info._Z25selective_scan_fwd_kernelI32Selective_Scan_fwd_kernel_traitsILi64ELi16ELi1ELb1ELb1ELb0ELb1EN3c108BFloat16EfEEv13SSMParamsBase --------------------------
	.section	.nv.info._Z25selective_scan_fwd_kernelI32Selective_Scan_fwd_kernel_traitsILi64ELi16ELi1ELb1ELb1ELb0ELb1EN3c108BFloat16EfEEv13SSMParamsBase,"",@"SHT_CUDA_INFO"
	.sectionflags	@""
	.align	4


	//----- nvinfo : EIATTR_CUDA_API_VERSION
	.align		4
        /*0000*/ 	.byte	0x04, 0x37
        /*0002*/ 	.short	(.L_2749 - .L_2748)
.L_2748:
        /*0004*/ 	.word	0x00000082


	//----- nvinfo : EIATTR_SW2861232_WAR
	.align		4
.L_2749:
        /*0008*/ 	.byte	0x01, 0x35
	.zero		2


	//----- nvinfo : EIATTR_PARAM_CBANK
	.align		4
        /*000c*/ 	.byte	0x04, 0x0a
        /*000e*/ 	.short	(.L_2751 - .L_2750)
	.align		4
.L_2750:
        /*0010*/ 	.word	index@(.nv.constant0._Z25selective_scan_fwd_kernelI32Selective_Scan_fwd_kernel_traitsILi64ELi16ELi1ELb1ELb1ELb0ELb1EN3c108BFloat16EfEEv13SSMParamsBase)
        /*0014*/ 	.short	0x0160
        /*0016*/ 	.short	0x0118


	//----- nvinfo : EIATTR_CBANK_PARAM_SIZE
	.align		4
.L_2751:
        /*0018*/ 	.byte	0x03, 0x19
        /*001a*/ 	.short	0x0118


	//----- nvinfo : EIATTR_KPARAM_INFO
	.align		4
        /*001c*/ 	.byte	0x04, 0x17
        /*001e*/ 	.short	(.L_2753 - .L_2752)
.L_2752:
        /*0020*/ 	.word	0x00000000
        /*0024*/ 	.short	0x0000
        /*0026*/ 	.short	0x0000
        /*0028*/ 	.byte	0x00, 0xf0, 0x61, 0x04


	//----- nvinfo : EIATTR_MAXREG_COUNT
	.align		4
.L_2753:
        /*002c*/ 	.byte	0x03, 0x1b
        /*002e*/ 	.short	0x00a8


	//----- nvinfo : EIATTR_NUM_BARRIERS
	.align		4
        /*0030*/ 	.byte	0x02, 0x4c
        /*0032*/ 	.byte	0x01
	.zero		1


	//----- nvinfo : EIATTR_MERCURY_ISA_VERSION
	.align		4
        /*0034*/ 	.byte	0x03, 0x5f
        /*0036*/ 	.short	0x0000


	//----- nvinfo : EIATTR_COOP_GROUP_MASK_REGIDS
	.align		4
        /*0038*/ 	.byte	0x04, 0x29
        /*003a*/ 	.short	(.L_2755 - .L_2754)


	//   ....[0]....
.L_2754:
        /*003c*/ 	.word	0xffffffff


	//   ....[1]....
        /*0040*/ 	.word	0xffffffff


	//   ....[2]....
        /*0044*/ 	.word	0xffffffff


	//   ....[3]....
        /*0048*/ 	.word	0xffffffff


	//   ....[4]....
        /*004c*/ 	.word	0xffffffff


	//   ....[5]....
        /*0050*/ 	.word	0xffffffff


	//   ....[6]....
        /*0054*/ 	.word	0xffffffff


	//   ....[7]....
        /*0058*/ 	.word	0xffffffff


	//   ....[8]....
        /*005c*/ 	.word	0xffffffff


	//   ....[9]....
        /*0060*/ 	.word	0xffffffff


	//   ....[10]....
        /*0064*/ 	.word	0xffffffff


	//   ....[11]....
        /*0068*/ 	.word	0xffffffff


	//   ....[12]....
        /*006c*/ 	.word	0xffffffff


	//   ....[13]....
        /*0070*/ 	.word	0xffffffff


	//   ....[14]....
        /*0074*/ 	.word	0xffffffff


	//   ....[15]....
        /*0078*/ 	.word	0xffffffff


	//   ....[16]....
        /*007c*/ 	.word	0xffffffff


	//   ....[17]....
        /*0080*/ 	.word	0xffffffff


	//----- nvinfo : EIATTR_COOP_GROUP_INSTR_OFFSETS
	.align		4
.L_2755:
        /*0084*/ 	.byte	0x04, 0x28
        /*0086*/ 	.short	(.L_2757 - .L_2756)


	//   ....[0]....
.L_2756:
        /*0088*/ 	.word	0x000005e0


	//   ....[1]....
        /*008c*/ 	.word	0x000006a0


	//   ....[2]....
        /*0090*/ 	.word	0x00003220


	//   ....[3]....
        /*0094*/ 	.word	0x000037c0


	//   ....[4]....
        /*0098*/ 	.word	0x00003810


	//   ....[5]....
        /*009c*/ 	.word	0x00003870


	//   ....[6]....
        /*00a0*/ 	.word	0x000038e0


	//   ....[7]....
        /*00a4*/ 	.word	0x00003920


	//   ....[8]....
        /*00a8*/ 	.word	0x00003950


	//   ....[9]....
        /*00ac*/ 	.word	0x00003970


	//   ....[10]....
        /*00b0*/ 	.word	0x000039a0


	//   ....[11]....
        /*00b4*/ 	.word	0x000039c0


	//   ....[12]....
        /*00b8*/ 	.word	0x000039f0


	//   ....[13]....
        /*00bc*/ 	.word	0x00003a60


	//   ....[14]....
        /*00c0*/ 	.word	0x00003ac0


	//   ....[15]....
        /*00c4*/ 	.word	0x000040c0


	//   ....[16]....
        /*00c8*/ 	.word	0x00004300


	//   ....[17]....
        /*00cc*/ 	.word	0x00004b30


	//----- nvinfo : EIATTR_EXIT_INSTR_OFFSETS
	.align		4
.L_2757:
        /*00d0*/ 	.byte	0x04, 0x1c
        /*00d2*/ 	.short	(.L_2759 - .L_2758)


	//   ....[0]....
.L_2758:
        /*00d4*/ 	.word	0x00000310


	//   ....[1]....
        /*00d8*/ 	.word	0x00004c00


	//----- nvinfo : EIATTR_MAX_THREADS
	.align		4
.L_2759:
        /*00dc*/ 	.byte	0x04, 0x05
        /*00de*/ 	.short	(.L_2761 - .L_2760)
.L_2760:
        /*00e0*/ 	.word	0x00000040
        /*00e4*/ 	.word	0x00000001
        /*00e8*/ 	.word	0x00000001


	//----- nvinfo : EIATTR_CRS_STACK_SIZE
	.align		4
.L_2761:
        /*00ec*/ 	.byte	0x04, 0x1e
        /*00ee*/ 	.short	(.L_2763 - .L_2762)
.L_2762:
        /*00f0*/ 	.word	0x00000000
.L_2763:


//--------------------- .nv.info._Z25selective_scan_fwd_kernelI32Selective_Scan_fwd_kernel_traitsILi64ELi16ELi1ELb1ELb1ELb1ELb0EN3c108BFloat16EfEEv13SSMParamsBase --------------------------
	.section	.nv.info._Z25selective_scan_fwd_kernelI32Selective_Scan_fwd_kernel_traitsILi64ELi16ELi1ELb1ELb1ELb1ELb0EN3c108BFloat16EfEEv13SSMParamsBase,"",@"SHT_CUDA_INFO"
	.sectionflags	@""
	.align	4


	//----- nvinfo : EIATTR_CUDA_API_VERSION
	.align		4
        /*0000*/ 	.byte	0x04, 0x37
        /*0002*/ 	.short	(.L_2765 - .L_2764)
.L_2764:
        /*0004*/ 	.word	0x00000082


	//----- nvinfo : EIATTR_SW2861232_WAR
	.align		4
.L_2765:
        /*0008*/ 	.byte	0x01, 0x35
	.zero		2


	//----- nvinfo : EIATTR_PARAM_CBANK
	.align		4
        /*000c*/ 	.byte	0x04, 0x0a
        /*000e*/ 	.short	(.L_2767 - .L_2766)
	.align		4
.L_2766:
        /*0010*/ 	.word	index@(.nv.constant0._Z25selective_scan_fwd_kernelI32Selective_Scan_fwd_kernel_traitsILi64ELi16ELi1ELb1ELb1ELb1ELb0EN3c108BFloat16EfEEv13SSMParamsBase)
        /*0014*/ 	.short	0x0160
        /*0016*/ 	.short	0x0118


	//----- nvinfo : EIATTR_CBANK_PARAM_SIZE
	.align		4
.L_2767:
        /*0018*/ 	.byte	0x03, 0x19
        /*001a*/ 	.short	0x0118


	//----- nvinfo : EIATTR_KPARAM_INFO
	.align		4
        /*001c*/ 	.byte	0x04, 0x17
        /*001e*/ 	.short	(.L_2769 - .L_2768)
.L_2768:
        /*0020*/ 	.word	0x00000000
        /*0024*/ 	.short	0x0000
        /*0026*/ 	.short	0x0000
        /*0028*/ 	.byte	0x00, 0xf0, 0x61, 0x04


	//----- nvinfo : EIATTR_MAXREG_COUNT
	.align		4
.L_2769:
        /*002c*/ 	.byte	0x03, 0x1b
        /*002e*/ 	.short	0x00a8


	//----- nvinfo : EIATTR_NUM_BARRIERS
	.align		4
        /*0030*/ 	.byte	0x02, 0x4c
        /*0032*/ 	.byte	0x01
	.zero		1


	//----- nvinfo : EIATTR_MERCURY_ISA_VERSION
	.align		4
        /*0034*/ 	.byte	0x03, 0x5f
        /*0036*/ 	.short	0x0000


	//----- nvinfo : EIATTR_COOP_GROUP_MASK_REGIDS
	.align		4
        /*0038*/ 	.byte	0x04, 0x29
        /*003a*/ 	.short	(.L_2771 - .L_2770)


	//   ....[0]....
.L_2770:
        /*003c*/ 	.word	0xffffffff


	//   ....[1]....
        /*0040*/ 	.word	0xffffffff


	//   ....[2]....
        /*0044*/ 	.word	0xffffffff


	//   ....[3]....
        /*0048*/ 	.word	0xffffffff


	//   ....[4]....
        /*004c*/ 	.word	0xffffffff


	//   ....[5]....
        /*0050*/ 	.word	0xffffffff


	//   ....[6]....
        /*0054*/ 	.word	0xffffffff


	//   ....[7]....
        /*0058*/ 	.word	0xffffffff


	//   ....[8]....
        /*005c*/ 	.word	0xffffffff


	//   ....[9]....
        /*0060*/ 	.word	0xffffffff


	//   ....[10]....
        /*0064*/ 	.word	0xffffffff


	//   ....[11]....
        /*0068*/ 	.word	0xffffffff


	//   ....[12]....
        /*006c*/ 	.word	0xffffffff


	//   ....[13]....
        /*0070*/ 	.word	0xffffffff


	//   ....[14]....
        /*0074*/ 	.word	0xffffffff


	//   ....[15]....
        /*0078*/ 	.word	0xffffffff


	//   ....[16]....
        /*007c*/ 	.word	0xffffffff


	//----- nvinfo : EIATTR_COOP_GROUP_INSTR_OFFSETS
	.align		4
.L_2771:
        /*0080*/ 	.byte	0x04, 0x28
        /*0082*/ 	.short	(.L_2773 - .L_2772)


	//   ....[0]....
.L_2772:
        /*0084*/ 	.word	0x00000730


	//   ....[1]....
        /*0088*/ 	.word	0x000007f0


	//   ....[2]....
        /*008c*/ 	.word	0x00003330


	//   ....[3]....
        /*0090*/ 	.word	0x000039d0


	//   ....[4]....
        /*0094*/ 	.word	0x000039e0


	//   ....[5]....
        /*0098*/ 	.word	0x00003a10


	//   ....[6]....
        /*009c*/ 	.word	0x00003a30


	//   ....[7]....
        /*00a0*/ 	.word	0x00003a60


	//   ....[8]....
        /*00a4*/ 	.word	0x00003a80


	//   ....[9]....
        /*00a8*/ 	.word	0x00003ab0


	//   ....[10]....
        /*00ac*/ 	.word	0x00003ad0


	//   ....[11]....
        /*00b0*/ 	.word	0x00003b00


	//   ....[12]....
        /*00b4*/ 	.word	0x00003b20


	//   ....[13]....
        /*00b8*/ 	.word	0x00003b60


	//   ....[14]....
        /*00bc*/ 	.word	0x00003bf0


	//   ....[15]....
        /*00c0*/ 	.word	0x00003c40


	//   ....[16]....
        /*00c4*/ 	.word	0x00004350


	//----- nvinfo : EIATTR_EXIT_INSTR_OFFSETS
	.align		4
.L_2773:
        /*00c8*/ 	.byte	0x04, 0x1c
        /*00ca*/ 	.short	(.L_2775 - .L_2774)


	//   ....[0]....
.L_2774:
        /*00cc*/ 	.word	0x00000390


	//   ....[1]....
        /*00d0*/ 	.word	0x000044c0


	//----- nvinfo : EIATTR_MAX_THREADS
	.align		4
.L_2775:
        /*00d4*/ 	.byte	0x04, 0x05
        /*00d6*/ 	.short	(.L_2777 - .L_2776)
.L_2776:
        /*00d8*/ 	.word	0x00000040
        /*00dc*/ 	.word	0x00000001
        /*00e0*/ 	.word	0x00000001


	//----- nvinfo : EIATTR_CRS_STACK_SIZE
	.align		4
.L_2777:
        /*00e4*/ 	.byte	0x04, 0x1e
        /*00e6*/ 	.short	(.L_2779 - .L_2778)
.L_2778:
        /*00e8*/ 	.word	0x00000000
.L_2779:


//--------------------- .nv.info._Z25selective_scan_fwd_kernelI32Selective_Scan_fwd_kernel_traitsILi64ELi16ELi1ELb1ELb1ELb1ELb1EN3c108BFloat16EfEEv13SSMParamsBase --------------------------
	.section	.nv.info._Z25selective_scan_fwd_kernelI32Selective_Scan_fwd_kernel_traitsILi64ELi16ELi1ELb1ELb1ELb1ELb1EN3c108BFloat16EfEEv13SSMParamsBase,"",@"SHT_CUDA_INFO"
	.sectionflags	@""
	.align	4


	//----- nvinfo : EIATTR_CUDA_API_VERSION
	.align		4
        /*0000*/ 	.byte	0x04, 0x37
        /*0002*/ 	.short	(.L_2781 - .L_2780)
.L_2780:
        /*0004*/ 	.word	0x00000082


	//----- nvinfo : EIATTR_SW2861232_WAR
	.align		4
.L_2781:
        /*0008*/ 	.byte	0x01, 0x35
	.zero		2


	//----- nvinfo : EIATTR_PARAM_CBANK
	.align		4
        /*000c*/ 	.byte	0x04, 0x0a
        /*000e*/ 	.short	(.L_2783 - .L_2782)
	.align		4
.L_2782:
        /*0010*/ 	.word	index@(.nv.constant0._Z25selective_scan_fwd_kernelI32Selective_Scan_fwd_kernel_traitsILi64ELi16ELi1ELb1ELb1ELb1ELb1EN3c108BFloat16EfEEv13SSMParamsBase)
        /*0014*/ 	.short	0x0160
        /*0016*/ 	.short	0x0118


	//----- nvinfo : EIATTR_CBANK_PARAM_SIZE
	.align		4
.L_2783:
        /*0018*/ 	.byte	0x03, 0x19
        /*001a*/ 	.short	0x0118


	//----- nvinfo : EIATTR_KPARAM_INFO
	.align		4
        /*001c*/ 	.byte	0x04, 0x17
        /*001e*/ 	.short	(.L_2785 - .L_2784)
.L_2784:
        /*0020*/ 	.word	0x00000000
        /*0024*/ 	.short	0x0000
        /*0026*/ 	.short	0x0000
        /*0028*/ 	.byte	0x00, 0xf0, 0x61, 0x04


	//----- nvinfo : EIATTR_MAXREG_COUNT
	.align		4
.L_2785:
        /*002c*/ 	.byte	0x03, 0x1b
        /*002e*/ 	.short	0x00a8


	//----- nvinfo : EIATTR_NUM_BARRIERS
	.align		4
        /*0030*/ 	.byte	0x02, 0x4c
        /*0032*/ 	.byte	0x01
	.zero		1


	//----- nvinfo : EIATTR_MERCURY_ISA_VERSION
	.align		4
        /*0034*/ 	.byte	0x03, 0x5f
        /*0036*/ 	.short	0x0000


	//----- nvinfo : EIATTR_COOP_GROUP_MASK_REGIDS
	.align		4
        /*0038*/ 	.byte	0x04, 0x29
        /*003a*/ 	.short	(.L_2787 - .L_2786)


	//   ....[0]....
.L_2786:
        /*003c*/ 	.word	0xffffffff


	//   ....[1]....
        /*0040*/ 	.word	0xffffffff


	//   ....[2]....
        /*0044*/ 	.word	0xffffffff


	//   ....[3]....
        /*0048*/ 	.word	0xffffffff


	//   ....[4]....
        /*004c*/ 	.word	0xffffffff


	//   ....[5]....
        /*0050*/ 	.word	0xffffffff


	//   ....[6]....
        /*0054*/ 	.word	0xffffffff


	//   ....[7]....
        /*0058*/ 	.word	0xffffffff


	//   ....[8]....
        /*005c*/ 	.word	0xffffffff


	//   ....[9]....
        /*0060*/ 	.word	0xffffffff


	//   ....[10]....
        /*0064*/ 	.word	0xffffffff


	//   ....[11]....
        /*0068*/ 	.word	0xffffffff


	//   ....[12]....
        /*006c*/ 	.word	0xffffffff


	//   ....[13]....
        /*0070*/ 	.word	0xffffffff


	//   ....[14]....
        /*0074*/ 	.word	0xffffffff


	//   ....[15]....
        /*0078*/ 	.word	0xffffffff


	//   ....[16]....
        /*007c*/ 	.word	0xffffffff


	//   ....[17]....
        /*0080*/ 	.word	0xffffffff


	//   ....[18]....
        /*0084*/ 	.word	0xffffffff


	//----- nvinfo : EIATTR_COOP_GROUP_INSTR_OFFSETS
	.align		4
.L_2787:
        /*0088*/ 	.byte	0x04, 0x28
        /*008a*/ 	.short	(.L_2789 - .L_2788)


	//   ....[0]....
.L_2788:
        /*008c*/ 	.word	0x000006f0


	//   ....[1]....
        /*0090*/ 	.word	0x000007b0


	//   ....[2]....
        /*0094*/ 	.word	0x000032f0


	//   ....[3]....
        /*0098*/ 	.word	0x00003990


	//   ....[4]....
        /*009c*/ 	.word	0x000039a0


	//   ....[5]....
        /*00a0*/ 	.word	0x000039d0


	//   ....[6]....
        /*00a4*/ 	.word	0x000039f0


	//   ....[7]....
        /*00a8*/ 	.word	0x00003a20


	//   ....[8]....
        /*00ac*/ 	.word	0x00003a40


	//   ....[9]....
        /*00b0*/ 	.word	0x00003a70


	//   ....[10]....
        /*00b4*/ 	.word	0x00003a90


	//   ....[11]....
        /*00b8*/ 	.word	0x00003ac0


	//   ....[12]....
        /*00bc*/ 	.word	0x00003ae0


	//   ....[13]....
        /*00c0*/ 	.word	0x00003b20


	//   ....[14]....
        /*00c4*/ 	.word	0x00003bf0


	//   ....[15]....
        /*00c8*/ 	.word	0x00003c00


	//   ....[16]....
        /*00cc*/ 	.word	0x00004300


	//   ....[17]....
        /*00d0*/ 	.word	0x00004560


	//   ....[18]....
        /*00d4*/ 	.word	0x00004d50


	//----- nvinfo : EIATTR_EXIT_INSTR_OFFSETS
	.align		4
.L_2789:
        /*00d8*/ 	.byte	0x04, 0x1c
        /*00da*/ 	.short	(.L_2791 - .L_2790)


	//   ....[0]....
.L_2790:
        /*00dc*/ 	.word	0x00000380


	//   ....[1]....
        /*00e0*/ 	.word	0x00004e60


	//----- nvinfo : EIATTR_MAX_THREADS
	.align		4
.L_2791:
        /*00e4*/ 	.byte	0x04, 0x05
        /*00e6*/ 	.short	(.L_2793 - .L_2792)
.L_2792:
        /*00e8*/ 	.word	0x00000040
        /*00ec*/ 	.word	0x00000001
        /*00f0*/ 	.word	0x00000001


	//----- nvinfo : EIATTR_CRS_STACK_SIZE
	.align		4
.L_2793:
        /*00f4*/ 	.byte	0x04, 0x1e
        /*00f6*/ 	.short	(.L_2795 - .L_2794)
.L_2794:
        /*00f8*/ 	.word	0x00000000
.L_2795:


//--------------------- .nv.info._Z25selective_scan_fwd_kernelI32Selective_Scan_fwd_kernel_traitsILi32ELi16ELi1ELb0ELb0ELb0ELb0EN3c108BFloat16EfEEv13SSMParamsBase --------------------------
	.section	.nv.info._Z25selective_scan_fwd_kernelI32Selective_Scan_fwd_kernel_traitsILi32ELi16ELi1ELb0ELb0ELb0ELb0EN3c108BFloat16EfEEv13SSMParamsBase,"",@"SHT_CUDA_INFO"
	.sectionflags	@""
	.align	4


	//----- nvinfo : EIATTR_CUDA_API_VERSION
	.align		4
        /*0000*/ 	.byte	0x04, 0x37
        /*0002*/ 	.short	(.L_2797 - .L_2796)
.L_2796:
        /*0004*/ 	.word	0x00000082


	//----- nvinfo : EIATTR_SW2861232_WAR
	.align		4
.L_2797:
        /*0008*/ 	.byte	0x01, 0x35
	.zero		2


	//----- nvinfo : EIATTR_PARAM_CBANK
	.align		4
        /*000c*/ 	.byte	0x04, 0x0a
        /*000e*/ 	.short	(.L_2799 - .L_2798)
	.align		4
.L_2798:
        /*0010*/ 	.word	index@(.nv.constant0._Z25selective_scan_fwd_kernelI32Selective_Scan_fwd_kernel_traitsILi32ELi16ELi1ELb0ELb0ELb0ELb0EN3c108BFloat16EfEEv13SSMParamsBase)
        /*0014*/ 	.short	0x0160
        /*0016*/ 	.short	0x0118


	//----- nvinfo : EIATTR_CBANK_PARAM_SIZE
	.align		4
.L_2799:
        /*0018*/ 	.byte	0x03, 0x19
        /*001a*/ 	.short	0x0118


	//----- nvinfo : EIATTR_KPARAM_INFO
	.align		4
        /*001c*/ 	.byte	0x04, 0x17
        /*001e*/ 	.short	(.L_2801 - .L_2800)
.L_2800:
        /*0020*/ 	.word	0x00000000
        /*0024*/ 	.short	0x0000
        /*0026*/ 	.short	0x0000
        /*0028*/ 	.byte	0x00, 0xf0, 0x61, 0x04


	//----- nvinfo : EIATTR_MAXREG_COUNT
	.align		4
.L_2801:
        /*002c*/ 	.byte	0x03, 0x1b
        /*002e*/ 	.short	0x00ff


	//----- nvinfo : EIATTR_NUM_BARRIERS
	.align		4
        /*0030*/ 	.byte	0x02, 0x4c
        /*0032*/ 	.byte	0x01
	.zero		1


	//----- nvinfo : EIATTR_MERCURY_ISA_VERSION
	.align		4
        /*0034*/ 	.byte	0x03, 0x5f
        /*0036*/ 	.short	0x0000


	//----- nvinfo : EIATTR_COOP_GROUP_MASK_REGIDS
	.align		4
        /*0038*/ 	.byte	0x04, 0x29
        /*003a*/ 	.short	(.L_2803 - .L_2802)


	//   ....[0]....
.L_2802:
        /*003c*/ 	.word	0xffffffff


	//   ....[1]....
        /*0040*/ 	.word	0xffffffff


	//   ....[2]....
        /*0044*/ 	.word	0xffffffff


	//   ....[3]....
        /*0048*/ 	.word	0xffffffff


	//   ....[4]....
        /*004c*/ 	.word	0xffffffff


	//   ....[5]....
        /*0050*/ 	.word	0xffffffff


	//   ....[6]....
        /*0054*/ 	.word	0xffffffff


	//   ....[7]....
        /*0058*/ 	.word	0xffffffff


	//   ....[8]....
        /*005c*/ 	.word	0xffffffff


	//   ....[9]....
        /*0060*/ 	.word	0xffffffff


	//   ....[10]....
        /*0064*/ 	.word	0xffffffff


	//   ....[11]....
        /*0068*/ 	.word	0xffffffff


	//   ....[12]....
        /*006c*/ 	.word	0xffffffff


	//   ....[13]....
        /*0070*/ 	.word	0xffffffff


	//   ....[14]....
        /*0074*/ 	.word	0xffffffff


	//----- nvinfo : EIATTR_COOP_GROUP_INSTR_OFFSETS
	.align		4
.L_2803:
        /*0078*/ 	.byte	0x04, 0x28
        /*007a*/ 	.short	(.L_2805 - .L_2804)


	//   ....[0]....
.L_2804:
        /*007c*/ 	.word	0x00000e50


	//   ....[1]....
        /*0080*/ 	.word	0x000012c0


	//   ....[2]....
        /*0084*/ 	.word	0x000045e0


	//   ....[3]....
        /*0088*/ 	.word	0x000045f0


	//   ....[4]....
        /*008c*/ 	.word	0x00004630


	//   ....[5]....
        /*0090*/ 	.word	0x00004640


	//   ....[6]....
        /*0094*/ 	.word	0x00004680


	//   ....[7]....
        /*0098*/ 	.word	0x00004690


	//   ....[8]....
        /*009c*/ 	.word	0x000046d0


	//   ....[9]....
        /*00a0*/ 	.word	0x000046e0


	//   ....[10]....
        /*00a4*/ 	.word	0x00004760


	//   ....[11]....
        /*00a8*/ 	.word	0x00004770


	//   ....[12]....
        /*00ac*/ 	.word	0x00004810


	//   ....[13]....
        /*00b0*/ 	.word	0x00004820


	//   ....[14]....
        /*00b4*/ 	.word	0x00004e30


	//----- nvinfo : EIATTR_EXIT_INSTR_OFFSETS
	.align		4
.L_2805:
        /*00b8*/ 	.byte	0x04, 0x1c
        /*00ba*/ 	.short	(.L_2807 - .L_2806)


	//   ....[0]....
.L_2806:
        /*00bc*/ 	.word	0x00000120


	//   ....[1]....
        /*00c0*/ 	.word	0x000053b0


	//----- nvinfo : EIATTR_MAX_THREADS
	.align		4
.L_2807:
        /*00c4*/ 	.byte	0x04, 0x05
        /*00c6*/ 	.short	(.L_2809 - .L_2808)
.L_2808:
        /*00c8*/ 	.word	0x00000020
        /*00cc*/ 	.word	0x00000001
        /*00d0*/ 	.word	0x00000001


	//----- nvinfo : EIATTR_CRS_STACK_SIZE
	.align		4
.L_2809:
        /*00d4*/ 	.byte	0x04, 0x1e
        /*00d6*/ 	.short	(.L_2811 - .L_2810)
.L_2810:
        /*00d8*/ 	.word	0x00000000
.L_2811:


//--------------------- .nv.info._Z25selective_scan_fwd_kernelI32Selective_Scan_fwd_kernel_traitsILi32ELi16ELi1ELb0ELb0ELb0ELb1EN3c108BFloat16EfEEv13SSMParamsBase --------------------------
	.section	.nv.info._Z25selective_scan_fwd_kernelI32Selective_Scan_fwd_kernel_traitsILi32ELi16ELi1ELb0ELb0ELb0ELb1EN3c108BFloat16EfEEv13SSMParamsBase,"",@"SHT_CUDA_INFO"
	.sectionflags	@""
	.align	4


	//----- nvinfo : EIATTR_CUDA_API_VERSION
	.align		4
        /*0000*/ 	.byte	0x04, 0x37
        /*0002*/ 	.short	(.L_2813 - .L_2812)
.L_2812:
        /*0004*/ 	.word	0x00000082


	//----- nvinfo : EIATTR_SW2861232_WAR
	.align		4
.L_2813:
        /*0008*/ 	.byte	0x01, 0x35
	.zero		2


	//----- nvinfo : EIATTR_PARAM_CBANK
	.align		4
        /*000c*/ 	.byte	0x04, 0x0a
        /*000e*/ 	.short	(.L_2815 - .L_2814)
	.align		4
.L_2814:
        /*0010*/ 	.word	index@(.nv.constant0._Z25selective_scan_fwd_kernelI32Selective_Scan_fwd_kernel_traitsILi32ELi16ELi1ELb0ELb0ELb0ELb1EN3c108BFloat16EfEEv13SSMParamsBase)
        /*0014*/ 	.short	0x0160
        /*0016*/ 	.short	0x0118


	//----- nvinfo : EIATTR_CBANK_PARAM_SIZE
	.align		4
.L_2815:
        /*0018*/ 	.byte	0x03, 0x19
        /*001a*/ 	.short	0x0118


	//----- nvinfo : EIATTR_KPARAM_INFO
	.align		4
        /*001c*/ 	.byte	0x04, 0x17
        /*001e*/ 	.short	(.L_2817 - .L_2816)
.L_2816:
        /*0020*/ 	.word	0x00000000
        /*0024*/ 	.short	0x0000
        /*0026*/ 	.short	0x0000
        /*0028*/ 	.byte	0x00, 0xf0, 0x61, 0x04


	//----- nvinfo : EIATTR_MAXREG_COUNT
	.align		4
.L_2817:
        /*002c*/ 	.byte	0x03, 0x1b
        /*002e*/ 	.short	0x00ff


	//----- nvinfo : EIATTR_NUM_BARRIERS
	.align		4
        /*0030*/ 	.byte	0x02, 0x4c
        /*0032*/ 	.byte	0x01
	.zero		1


	//----- nvinfo : EIATTR_MERCURY_ISA_VERSION
	.align		4
        /*0034*/ 	.byte	0x03, 0x5f
        /*0036*/ 	.short	0x0000


	//----- nvinfo : EIATTR_COOP_GROUP_MASK_REGIDS
	.align		4
        /*0038*/ 	.byte	0x04, 0x29
        /*003a*/ 	.short	(.L_2819 - .L_2818)


	//   ....[0]....
.L_2818:
        /*003c*/ 	.word	0xffffffff


	//   ....[1]....
        /*0040*/ 	.word	0xffffffff


	//   ....[2]....
        /*0044*/ 	.word	0xffffffff


	//   ....[3]....
        /*0048*/ 	.word	0xffffffff


	//   ....[4]....
        /*004c*/ 	.word	0xffffffff


	//   ....[5]....
        /*0050*/ 	.word	0xffffffff


	//   ....[6]....
        /*0054*/ 	.word	0xffffffff


	//   ....[7]....
        /*0058*/ 	.word	0xffffffff


	//   ....[8]....
        /*005c*/ 	.word	0xffffffff


	//   ....[9]....
        /*0060*/ 	.word	0xffffffff


	//   ....[10]....
        /*0064*/ 	.word	0xffffffff


	//   ....[11]....
        /*0068*/ 	.word	0xffffffff


	//   ....[12]....
        /*006c*/ 	.word	0xffffffff


	//   ....[13]....
        /*0070*/ 	.word	0xffffffff


	//   ....[14]....
        /*0074*/ 	.word	0xffffffff


	//   ....[15]....
        /*0078*/ 	.word	0xffffffff


	//   ....[16]....
        /*007c*/ 	.word	0xffffffff


	//----- nvinfo : EIATTR_COOP_GROUP_INSTR_OFFSETS
	.align		4
.L_2819:
        /*0080*/ 	.byte	0x04, 0x28
        /*0082*/ 	.short	(.L_2821 - .L_2820)


	//   ....[0]....
.L_2820:
        /*0084*/ 	.word	0x00000ea0


	//   ....[1]....
        /*0088*/ 	.word	0x000012a0


	//   ....[2]....
        /*008c*/ 	.word	0x000045e0


	//   ....[3]....
        /*0090*/ 	.word	0x000045f0


	//   ....[4]....
        /*0094*/ 	.word	0x00004630


	//   ....[5]....
        /*0098*/ 	.word	0x00004640


	//   ....[6]....
        /*009c*/ 	.word	0x00004680


	//   ....[7]....
        /*00a0*/ 	.word	0x00004690


	//   ....[8]....
        /*00a4*/ 	.word	0x000046d0


	//   ....[9]....
        /*00a8*/ 	.word	0x000046e0


	//   ....[10]....
        /*00ac*/ 	.word	0x00004760


	//   ....[11]....
        /*00b0*/ 	.word	0x00004770


	//   ....[12]....
        /*00b4*/ 	.word	0x00004810


	//   ....[13]....
        /*00b8*/ 	.word	0x00004820


	//   ....[14]....
        /*00bc*/ 	.word	0x00004ee0


	//   ....[15]....
        /*00c0*/ 	.word	0x000058f0


	//   ....[16]....
        /*00c4*/ 	.word	0x00006320


	//----- nvinfo : EIATTR_EXIT_INSTR_OFFSETS
	.align		4
.L_2821:
        /*00c8*/ 	.byte	0x04, 0x1c
        /*00ca*/ 	.short	(.L_2823 - .L_2822)


	//   ....[0]....
.L_2822:
        /*00cc*/ 	.word	0x00000120


	//   ....[1]....
        /*00d0*/ 	.word	0x00006870


	//----- nvinfo : EIATTR_MAX_THREADS
	.align		4
.L_2823:
        /*00d4*/ 	.byte	0x04, 0x05
        /*00d6*/ 	.short	(.L_2825 - .L_2824)
.L_2824:
        /*00d8*/ 	.word	0x00000020
        /*00dc*/ 	.word	0x00000001
        /*00e0*/ 	.word	0x00000001


	//----- nvinfo : EIATTR_CRS_STACK_SIZE
	.align		4
.L_2825:
        /*00e4*/ 	.byte	0x04, 0x1e
        /*00e6*/ 	.short	(.L_2827 - .L_2826)
.L_2826:
        /*00e8*/ 	.word	0x00000000
.L_2827:


//--------------------- .nv.info._Z25selective_scan_fwd_kernelI32Selective_Scan_fwd_kernel_traitsILi32ELi16ELi1ELb0ELb0ELb1ELb0EN3c108BFloat16EfEEv13SSMParamsBase --------------------------
	.section	.nv.info._Z25selective_scan_fwd_kernelI32Selective_Scan_fwd_kernel_traitsILi32ELi16ELi1ELb0ELb0ELb1ELb0EN3c108BFloat16EfEEv13SSMParamsBase,"",@"SHT_CUDA_INFO"
	.sectionflags	@""
	.align	4


	//----- nvinfo : EIATTR_CUDA_API_VERSION
	.align		4
        /*0000*/ 	.byte	0x04, 0x37
        /*0002*/ 	.short	(.L_2829 - .L_2828)
.L_2828:
        /*0004*/ 	.word	0x00000082


	//----- nvinfo : EIATTR_SW2861232_WAR
	.align		4
.L_2829:
        /*0008*/ 	.byte	0x01, 0x35
	.zero		2


	//----- nvinfo : EIATTR_PARAM_CBANK
	.align		4
        /*000c*/ 	.byte	0x04, 0x0a
        /*000e*/ 	.short	(.L_2831 - .L_2830)
	.align		4
.L_2830:
        /*0010*/ 	.word	index@(.nv.constant0._Z25selective_scan_fwd_kernelI32Selective_Scan_fwd_kernel_traitsILi32ELi16ELi1ELb0ELb0ELb1ELb0EN3c108BFloat16EfEEv13SSMParamsBase)
        /*0014*/ 	.short	0x0160
        /*0016*/ 	.short	0x0118


	//----- nvinfo : EIATTR_CBANK_PARAM_SIZE
	.align		4
.L_2831:
        /*0018*/ 	.byte	0x03, 0x19
        /*001a*/ 	.short	0x0118


	//----- nvinfo : EIATTR_KPARAM_INFO
	.align		4
        /*001c*/ 	.byte	0x04, 0x17
        /*001e*/ 	.short	(.L_2833 - .L_2832)
.L_2832:
        /*0020*/ 	.word	0x00000000
        /*0024*/ 	.short	0x0000
        /*0026*/ 	.short	0x0000
        /*0028*/ 	.byte	0x00, 0xf0, 0x61, 0x04


	//----- nvinfo : EIATTR_MAXREG_COUNT
	.align		4
.L_2833:
        /*002c*/ 	.byte	0x03, 0x1b
        /*002e*/ 	.short	0x00ff


	//----- nvinfo : EIATTR_NUM_BARRIERS
	.align		4
        /*0030*/ 	.byte	0x02, 0x4c
        /*0032*/ 	.byte	0x01
	.zero		1


	//----- nvinfo : EIATTR_MERCURY_ISA_VERSION
	.align		4
        /*0034*/ 	.byte	0x03, 0x5f
        /*0036*/ 	.short	0x0000


	//----- nvinfo : EIATTR_COOP_GROUP_MASK_REGIDS
	.align		4
        /*0038*/ 	.byte	0x04, 0x29
        /*003a*/ 	.short	(.L_2835 - .L_2834)


	//   ....[0]....
.L_2834:
        /*003c*/ 	.word	0xffffffff


	//   ....[1]....
        /*0040*/ 	.word	0xffffffff


	//   ....[2]....
        /*0044*/ 	.word	0xffffffff


	//   ....[3]....
        /*0048*/ 	.word	0xffffffff


	//   ....[4]....
        /*004c*/ 	.word	0xffffffff


	//   ....[5]....
        /*0050*/ 	.word	0xffffffff


	//   ....[6]....
        /*0054*/ 	.word	0xffffffff


	//   ....[7]....
        /*0058*/ 	.word	0xffffffff


	//   ....[8]....
        /*005c*/ 	.word	0xffffffff


	//   ....[9]....
        /*0060*/ 	.word	0xffffffff


	//   ....[10]....
        /*0064*/ 	.word	0xffffffff


	//   ....[11]....
        /*0068*/ 	.word	0xffffffff


	//   ....[12]....
        /*006c*/ 	.word	0xffffffff


	//   ....[13]....
        /*0070*/ 	.word	0xffffffff


	//   ....[14]....
        /*0074*/ 	.word	0xffffffff


	//   ....[15]....
        /*0078*/ 	.word	0xffffffff


	//----- nvinfo : EIATTR_COOP_GROUP_INSTR_OFFSETS
	.align		4
.L_2835:
        /*007c*/ 	.byte	0x04, 0x28
        /*007e*/ 	.short	(.L_2837 - .L_2836)


	//   ....[0]....
.L_2836:
        /*0080*/ 	.word	0x00000e70


	//   ....[1]....
        /*0084*/ 	.word	0x00001330


	//   ....[2]....
        /*0088*/ 	.word	0x00004780


	//   ....[3]....
        /*008c*/ 	.word	0x00004c70


	//   ....[4]....
        /*0090*/ 	.word	0x00004c80


	//   ....[5]....
        /*0094*/ 	.word	0x00004cf0


	//   ....[6]....
        /*0098*/ 	.word	0x00004d00


	//   ....[7]....
        /*009c*/ 	.word	0x00004d40


	//   ....[8]....
        /*00a0*/ 	.word	0x00004d50


	//   ....[9]....
        /*00a4*/ 	.word	0x00004d90


	//   ....[10]....
        /*00a8*/ 	.word	0x00004da0


	//   ....[11]....
        /*00ac*/ 	.word	0x00004de0


	//   ....[12]....
        /*00b0*/ 	.word	0x00004df0


	//   ....[13]....
        /*00b4*/ 	.word	0x00004ee0


	//   ....[14]....
        /*00b8*/ 	.word	0x00004ef0


	//   ....[15]....
        /*00bc*/ 	.word	0x000056b0


	//----- nvinfo : EIATTR_EXIT_INSTR_OFFSETS
	.align		4
.L_2837:
        /*00c0*/ 	.byte	0x04, 0x1c
        /*00c2*/ 	.short	(.L_2839 - .L_2838)


	//   ....[0]....
.L_2838:
        /*00c4*/ 	.word	0x00000220


	//   ....[1]....
        /*00c8*/ 	.word	0x00005c60


	//----- nvinfo : EIATTR_MAX_THREADS
	.align		4
.L_2839:
        /*00cc*/ 	.byte	0x04, 0x05
        /*00ce*/ 	.short	(.L_2841 - .L_2840)
.L_2840:
        /*00d0*/ 	.word	0x00000020
        /*00d4*/ 	.word	0x00000001
        /*00d8*/ 	.word	0x00000001


	//----- nvinfo : EIATTR_CRS_STACK_SIZE
	.align		4
.L_2841:
        /*00dc*/ 	.byte	0x04, 0x1e
        /*00de*/ 	.short	(.L_2843 - .L_2842)
.L_2842:
        /*00e0*/ 	.word	0x00000000
.L_2843:


//--------------------- .nv.info._Z25selective_scan_fwd_kernelI32Selective_Scan_fwd_kernel_traitsILi32ELi16ELi1ELb0ELb0ELb1ELb1EN3c108BFloat16EfEEv13SSMParamsBase --------------------------
	.section	.nv.info._Z25selective_scan_fwd_kernelI32Selective_Scan_fwd_kernel_traitsILi32ELi16ELi1ELb0ELb0ELb1ELb1EN3c108BFloat16EfEEv13SSMParamsBase,"",@"SHT_CUDA_INFO"
	.sectionflags	@""
	.align	4


	//----- nvinfo : EIATTR_CUDA_API_VERSION
	.align		4
        /*0000*/ 	.byte	0x04, 0x37
        /*0002*/ 	.short	(.L_2845 - .L_2844)
.L_2844:
        /*0004*/ 	.word	0x00000082


	//----- nvinfo : EIATTR_SW2861232_WAR
	.align		4
.L_2845:
        /*0008*/ 	.byte	0x01, 0x35
	.zero		2


	//----- nvinfo : EIATTR_PARAM_CBANK
	.align		4
        /*000c*/ 	.byte	0x04, 0x0a
        /*000e*/ 	.short	(.L_2847 - .L_2846)
	.align		4
.L_2846:
        /*0010*/ 	.word	index@(.nv.constant0._Z25selective_scan_fwd_kernelI32Selective_Scan_fwd_kernel_traitsILi32ELi16ELi1ELb0ELb0ELb1ELb1EN3c108BFloat16EfEEv13SSMParamsBase)
        /*0014*/ 	.short	0x0160
        /*0016*/ 	.short	0x0118


	//----- nvinfo : EIATTR_CBANK_PARAM_SIZE
	.align		4
.L_2847:
        /*0018*/ 	.byte	0x03, 0x19
        /*001a*/ 	.short	0x0118


	//----- nvinfo : EIATTR_KPARAM_INFO
	.align		4
        /*001c*/ 	.byte	0x04, 0x17
        /*001e*/ 	.short	(.L_2849 - .L_2848)
.L_2848:
        /*0020*/ 	.word	0x00000000
        /*0024*/ 	.short	0x0000
        /*0026*/ 	.short	0x0000
        /*0028*/ 	.byte	0x00, 0xf0, 0x61, 0x04


	//----- nvinfo : EIATTR_MAXREG_COUNT
	.align		4
.L_2849:
        /*002c*/ 	.byte	0x03, 0x1b
        /*002e*/ 	.short	0x00ff


	//----- nvinfo : EIATTR_NUM_BARRIERS
	.align		4
        /*0030*/ 	.byte	0x02, 0x4c
        /*0032*/ 	.byte	0x01
	.zero		1


	//----- nvinfo : EIATTR_MERCURY_ISA_VERSION
	.align		4
        /*0034*/ 	.byte	0x03, 0x5f
        /*0036*/ 	.short	0x0000


	//----- nvinfo : EIATTR_COOP_GROUP_MASK_REGIDS
	.align		4
        /*0038*/ 	.byte	0x04, 0x29
        /*003a*/ 	.short	(.L_2851 - .L_2850)


	//   ....[0]....
.L_2850:
        /*003c*/ 	.word	0xffffffff


	//   ....[1]....
        /*0040*/ 	.word	0xffffffff


	//   ....[2]....
        /*0044*/ 	.word	0xffffffff


	//   ....[3]....
        /*0048*/ 	.word	0xffffffff


	//   ....[4]....
        /*004c*/ 	.word	0xffffffff


	//   ....[5]....
        /*0050*/ 	.word	0xffffffff


	//   ....[6]....
        /*0054*/ 	.word	0xffffffff


	//   ....[7]....
        /*0058*/ 	.word	0xffffffff


	//   ....[8]....
        /*005c*/ 	.word	0xffffffff


	//   ....[9]....
        /*0060*/ 	.word	0xffffffff


	//   ....[10]....
        /*0064*/ 	.word	0xffffffff


	//   ....[11]....
        /*0068*/ 	.word	0xffffffff


	//   ....[12]....
        /*006c*/ 	.word	0xffffffff


	//   ....[13]....
        /*0070*/ 	.word	0xffffffff


	//   ....[14]....
        /*0074*/ 	.word	0xffffffff


	//   ....[15]....
        /*0078*/ 	.word	0xffffffff


	//   ....[16]....
        /*007c*/ 	.word	0xffffffff


	//   ....[17]....
        /*0080*/ 	.word	0xffffffff


	//----- nvinfo : EIATTR_COOP_GROUP_INSTR_OFFSETS
	.align		4
.L_2851:
        /*0084*/ 	.byte	0x04, 0x28
        /*0086*/ 	.short	(.L_2853 - .L_2852)


	//   ....[0]....
.L_2852:
        /*0088*/ 	.word	0x00000e70


	//   ....[1]....
        /*008c*/ 	.word	0x00001330


	//   ....[2]....
        /*0090*/ 	.word	0x00004780


	//   ....[3]....
        /*0094*/ 	.word	0x00004c70


	//   ....[4]....
        /*0098*/ 	.word	0x00004c80


	//   ....[5]....
        /*009c*/ 	.word	0x00004cf0


	//   ....[6]....
        /*00a0*/ 	.word	0x00004d00


	//   ....[7]....
        /*00a4*/ 	.word	0x00004d40


	//   ....[8]....
        /*00a8*/ 	.word	0x00004d50


	//   ....[9]....
        /*00ac*/ 	.word	0x00004d90


	//   ....[10]....
        /*00b0*/ 	.word	0x00004da0


	//   ....[11]....
        /*00b4*/ 	.word	0x00004de0


	//   ....[12]....
        /*00b8*/ 	.word	0x00004df0


	//   ....[13]....
        /*00bc*/ 	.word	0x00004ee0


	//   ....[14]....
        /*00c0*/ 	.word	0x00004ef0


	//   ....[15]....
        /*00c4*/ 	.word	0x00005740


	//   ....[16]....
        /*00c8*/ 	.word	0x00006160


	//   ....[17]....
        /*00cc*/ 	.word	0x00006b80


	//----- nvinfo : EIATTR_EXIT_INSTR_OFFSETS
	.align		4
.L_2853:
        /*00d0*/ 	.byte	0x04, 0x1c
        /*00d2*/ 	.short	(.L_2855 - .L_2854)


	//   ....[0]....
.L_2854:
        /*00d4*/ 	.word	0x00000220


	//   ....[1]....
        /*00d8*/ 	.word	0x00007100


	//----- nvinfo : EIATTR_MAX_THREADS
	.align		4
.L_2855:
        /*00dc*/ 	.byte	0x04, 0x05
        /*00de*/ 	.short	(.L_2857 - .L_2856)
.L_2856:
        /*00e0*/ 	.word	0x00000020
        /*00e4*/ 	.word	0x00000001
        /*00e8*/ 	.word	0x00000001


	//----- nvinfo : EIATTR_CRS_STACK_SIZE
	.align		4
.L_2857:
        /*00ec*/ 	.byte	0x04, 0x1e
        /*00ee*/ 	.short	(.L_2859 - .L_2858)
.L_2858:
        /*00f0*/ 	.word	0x00000000
.L_2859:


//--------------------- .nv.info._Z25selective_scan_fwd_kernelI32Selective_Scan_fwd_kernel_traitsILi32ELi16ELi1ELb0ELb1ELb0ELb0EN3c108BFloat16EfEEv13SSMParamsBase --------------------------
	.section	.nv.info._Z25selective_scan_fwd_kernelI32Selective_Scan_fwd_kernel_traitsILi32ELi16ELi1ELb0ELb1ELb0ELb0EN3c108BFloat16EfEEv13SSMParamsBase,"",@"SHT_CUDA_INFO"
	.sectionflags	@""
	.align	4


	//----- nvinfo : EIATTR_CUDA_API_VERSION
	.align		4
        /*0000*/ 	.byte	0x04, 0x37
        /*0002*/ 	.short	(.L_2861 - .L_2860)
.L_2860:
        /*0004*/ 	.word	0x00000082


	//----- nvinfo : EIATTR_SW2861232_WAR
	.align		4
.L_2861:
        /*0008*/ 	.byte	0x01, 0x35
	.zero		2


	//----- nvinfo : EIATTR_PARAM_CBANK
	.align		4
        /*000c*/ 	.byte	0x04, 0x0a
        /*000e*/ 	.short	(.L_2863 - .L_2862)
	.align		4
.L_2862:
        /*0010*/ 	.word	index@(.nv.constant0._Z25selective_scan_fwd_kernelI32Selective_Scan_fwd_kernel_traitsILi32ELi16ELi1ELb0ELb1ELb0ELb0EN3c108BFloat16EfEEv13SSMParamsBase)
        /*0014*/ 	.short	0x0160
        /*0016*/ 	.short	0x0118


	//----- nvinfo : EIATTR_CBANK_PARAM_SIZE
	.align		4
.L_2863:
        /*0018*/ 	.byte	0x03, 0x19
        /*001a*/ 	.short	0x0118


	//----- nvinfo : EIATTR_KPARAM_INFO
	.align		4
        /*001c*/ 	.byte	0x04, 0x17
        /*001e*/ 	.short	(.L_2865 - .L_2864)
.L_2864:
        /*0020*/ 	.word	0x00000000
        /*0024*/ 	.short	0x0000
        /*0026*/ 	.short	0x0000
        /*0028*/ 	.byte	0x00, 0xf0, 0x61, 0x04


	//----- nvinfo : EIATTR_MAXREG_COUNT
	.align		4
.L_2865:
        /*002c*/ 	.byte	0x03, 0x1b
        /*002e*/ 	.short	0x00ff


	//----- nvinfo : EIATTR_NUM_BARRIERS
	.align		4
        /*0030*/ 	.byte	0x02, 0x4c
        /*0032*/ 	.byte	0x01
	.zero		1


	//----- nvinfo : EIATTR_MERCURY_ISA_VERSION
	.align		4
        /*0034*/ 	.byte	0x03, 0x5f
        /*0036*/ 	.short	0x0000


	//----- nvinfo : EIATTR_COOP_GROUP_MASK_REGIDS
	.align		4
        /*0038*/ 	.byte	0x04, 0x29
        /*003a*/ 	.short	(.L_2867 - .L_2866)


	//   ....[0]....
.L_2866:
        /*003c*/ 	.word	0xffffffff


	//   ....[1]....
        /*0040*/ 	.word	0xffffffff


	//   ....[2]....
        /*0044*/ 	.word	0xffffffff


	//   ....[3]....
        /*0048*/ 	.word	0xffffffff


	//   ....[4]....
        /*004c*/ 	.word	0xffffffff


	//   ....[5]....
        /*0050*/ 	.word	0xffffffff


	//   ....[6]....
        /*0054*/ 	.word	0xffffffff


	//   ....[7]....
        /*0058*/ 	.word	0xffffffff


	//   ....[8]....
        /*005c*/ 	.word	0xffffffff


	//   ....[9]....
        /*0060*/ 	.word	0xffffffff


	//   ....[10]....
        /*0064*/ 	.word	0xffffffff


	//   ....[11]....
        /*0068*/ 	.word	0xffffffff


	//   ....[12]....
        /*006c*/ 	.word	0xffffffff


	//   ....[13]....
        /*0070*/ 	.word	0xffffffff


	//   ....[14]....
        /*0074*/ 	.word	0xffffffff


	//   ....[15]....
        /*0078*/ 	.word	0xffffffff


	//----- nvinfo : EIATTR_COOP_GROUP_INSTR_OFFSETS
	.align		4
.L_2867:
        /*007c*/ 	.byte	0x04, 0x28
        /*007e*/ 	.short	(.L_2869 - .L_2868)


	//   ....[0]....
.L_2868:
        /*0080*/ 	.word	0x00001010


	//   ....[1]....
        /*0084*/ 	.word	0x00001490


	//   ....[2]....
        /*0088*/ 	.word	0x00004450


	//   ....[3]....
        /*008c*/ 	.word	0x00004ec0


	//   ....[4]....
        /*0090*/ 	.word	0x00004ed0


	//   ....[5]....
        /*0094*/ 	.word	0x00004f10


	//   ....[6]....
        /*0098*/ 	.word	0x00004f20


	//   ....[7]....
        /*009c*/ 	.word	0x00004f60


	//   ....[8]....
        /*00a0*/ 	.word	0x00004f70


	//   ....[9]....
        /*00a4*/ 	.word	0x00004fb0


	//   ....[10]....
        /*00a8*/ 	.word	0x00004fc0


	//   ....[11]....
        /*00ac*/ 	.word	0x00005050


	//   ....[12]....
        /*00b0*/ 	.word	0x00005060


	//   ....[13]....
        /*00b4*/ 	.word	0x00005100


	//   ....[14]....
        /*00b8*/ 	.word	0x00005110


	//   ....[15]....
        /*00bc*/ 	.word	0x000056d0


	//----- nvinfo : EIATTR_EXIT_INSTR_OFFSETS
	.align		4
.L_2869:
        /*00c0*/ 	.byte	0x04, 0x1c
        /*00c2*/ 	.short	(.L_2871 - .L_2870)


	//   ....[0]....
.L_2870:
        /*00c4*/ 	.word	0x00000230


	//   ....[1]....
        /*00c8*/ 	.word	0x00005c80


	//----- nvinfo : EIATTR_MAX_THREADS
	.align		4
.L_2871:
        /*00cc*/ 	.byte	0x04, 0x05
        /*00ce*/ 	.short	(.L_2873 - .L_2872)
.L_2872:
        /*00d0*/ 	.word	0x00000020
        /*00d4*/ 	.word	0x00000001
        /*00d8*/ 	.word	0x00000001


	//----- nvinfo : EIATTR_CRS_STACK_SIZE
	.align		4
.L_2873:
        /*00dc*/ 	.byte	0x04, 0x1e
        /*00de*/ 	.short	(.L_2875 - .L_2874)
.L_2874:
        /*00e0*/ 	.word	0x00000000
.L_2875:


//--------------------- .nv.info._Z25selective_scan_fwd_kernelI32Selective_Scan_fwd_kernel_traitsILi32ELi16ELi1ELb0ELb1ELb0ELb1EN3c108BFloat16EfEEv13SSMParamsBase --------------------------
	.section	.nv.info._Z25selective_scan_fwd_kernelI32Selective_Scan_fwd_kernel_traitsILi32ELi16ELi1ELb0ELb1ELb0ELb1EN3c108BFloat16EfEEv13SSMParamsBase,"",@"SHT_CUDA_INFO"
	.sectionflags	@""
	.align	4


	//----- nvinfo : EIATTR_CUDA_API_VERSION
	.align		4
        /*0000*/ 	.byte	0x04, 0x37
        /*0002*/ 	.short	(.L_2877 - .L_2876)
.L_2876:
        /*0004*/ 	.word	0x00000082


	//----- nvinfo : EIATTR_SW2861232_WAR
	.align		4
.L_2877:
        /*0008*/ 	.byte	0x01, 0x35
	.zero		2


	//----- nvinfo : EIATTR_PARAM_CBANK
	.align		4
        /*000c*/ 	.byte	0x04, 0x0a
        /*000e*/ 	.short	(.L_2879 - .L_2878)
	.align		4
.L_2878:
        /*0010*/ 	.word	index@(.nv.constant0._Z25selective_scan_fwd_kernelI32Selective_Scan_fwd_kernel_traitsILi32ELi16ELi1ELb0ELb1ELb0ELb1EN3c108BFloat16EfEEv13SSMParamsBase)
        /*0014*/ 	.short	0x0160
        /*0016*/ 	.short	0x0118


	//----- nvinfo : EIATTR_CBANK_PARAM_SIZE
	.align		4
.L_2879:
        /*0018*/ 	.byte	0x03, 0x19
        /*001a*/ 	.short	0x0118


	//----- nvinfo : EIATTR_KPARAM_INFO
	.align		4
        /*001c*/ 	.byte	0x04, 0x17
        /*001e*/ 	.short	(.L_2881 - .L_2880)
.L_2880:
        /*0020*/ 	.word	0x00000000
        /*0024*/ 	.short	0x0000
        /*0026*/ 	.short	0x0000
        /*0028*/ 	.byte	0x00, 0xf0, 0x61, 0x04


	//----- nvinfo : EIATTR_MAXREG_COUNT
	.align		4
.L_2881:
        /*002c*/ 	.byte	0x03, 0x1b
        /*002e*/ 	.short	0x00ff


	//----- nvinfo : EIATTR_NUM_BARRIERS
	.align		4
        /*0030*/ 	.byte	0x02, 0x4c
        /*0032*/ 	.byte	0x01
	.zero		1


	//----- nvinfo : EIATTR_MERCURY_ISA_VERSION
	.align		4
        /*0034*/ 	.byte	0x03, 0x5f
        /*0036*/ 	.short	0x0000


	//----- nvinfo : EIATTR_COOP_GROUP_MASK_REGIDS
	.align		4
        /*0038*/ 	.byte	0x04, 0x29
        /*003a*/ 	.short	(.L_2883 - .L_2882)


	//   ....[0]....
.L_2882:
        /*003c*/ 	.word	0xffffffff


	//   ....[1]....
        /*0040*/ 	.word	0xffffffff


	//   ....[2]....
        /*0044*/ 	.word	0xffffffff


	//   ....[3]....
        /*0048*/ 	.word	0xffffffff


	//   ....[4]....
        /*004c*/ 	.word	0xffffffff


	//   ....[5]....
        /*0050*/ 	.word	0xffffffff


	//   ....[6]....
        /*0054*/ 	.word	0xffffffff


	//   ....[7]....
        /*0058*/ 	.word	0xffffffff


	//   ....[8]....
        /*005c*/ 	.word	0xffffffff


	//   ....[9]....
        /*0060*/ 	.word	0xffffffff


	//   ....[10]....
        /*0064*/ 	.word	0xffffffff


	//   ....[11]....
        /*0068*/ 	.word	0xffffffff


	//   ....[12]....
        /*006c*/ 	.word	0xffffffff


	//   ....[13]....
        /*0070*/ 	.word	0xffffffff


	//   ....[14]....
        /*0074*/ 	.word	0xffffffff


	//   ....[15]....
        /*0078*/ 	.word	0xffffffff


	//   ....[16]....
        /*007c*/ 	.word	0xffffffff


	//   ....[17]....
        /*0080*/ 	.word	0xffffffff


	//----- nvinfo : EIATTR_COOP_GROUP_INSTR_OFFSETS
	.align		4
.L_2883:
        /*0084*/ 	.byte	0x04, 0x28
        /*0086*/ 	.short	(.L_2885 - .L_2884)


	//   ....[0]....
.L_2884:
        /*0088*/ 	.word	0x00001060


	//   ....[1]....
        /*008c*/ 	.word	0x00001480


	//   ....[2]....
        /*0090*/ 	.word	0x00004460


	//   ....[3]....
        /*0094*/ 	.word	0x00004ed0


	//   ....[4]....
        /*0098*/ 	.word	0x00004ee0


	//   ....[5]....
        /*009c*/ 	.word	0x00004f20


	//   ....[6]....
        /*00a0*/ 	.word	0x00004f30


	//   ....[7]....
        /*00a4*/ 	.word	0x00004f70


	//   ....[8]....
        /*00a8*/ 	.word	0x00004f80


	//   ....[9]....
        /*00ac*/ 	.word	0x00004fc0


	//   ....[10]....
        /*00b0*/ 	.word	0x00004fd0


	//   ....[11]....
        /*00b4*/ 	.word	0x00005060


	//   ....[12]....
        /*00b8*/ 	.word	0x00005070


	//   ....[13]....
        /*00bc*/ 	.word	0x00005110


	//   ....[14]....
        /*00c0*/ 	.word	0x00005120


	//   ....[15]....
        /*00c4*/ 	.word	0x00005780


	//   ....[16]....
        /*00c8*/ 	.word	0x00006190


	//   ....[17]....
        /*00cc*/ 	.word	0x00006bb0


	//----- nvinfo : EIATTR_EXIT_INSTR_OFFSETS
	.align		4
.L_2885:
        /*00d0*/ 	.byte	0x04, 0x1c
        /*00d2*/ 	.short	(.L_2887 - .L_2886)


	//   ....[0]....
.L_2886:
        /*00d4*/ 	.word	0x00000230


	//   ....[1]....
        /*00d8*/ 	.word	0x00007130


	//----- nvinfo : EIATTR_MAX_THREADS
	.align		4
.L_2887:
        /*00dc*/ 	.byte	0x04, 0x05
        /*00de*/ 	.short	(.L_2889 - .L_2888)
.L_2888:
        /*00e0*/ 	.word	0x00000020
        /*00e4*/ 	.word	0x00000001
        /*00e8*/ 	.word	0x00000001


	//----- nvinfo : EIATTR_CRS_STACK_SIZE
	.align		4
.L_2889:
        /*00ec*/ 	.byte	0x04, 0x1e
        /*00ee*/ 	.short	(.L_2891 - .L_2890)
.L_2890:
        /*00f0*/ 	.word	0x00000000
.L_2891:


//--------------------- .nv.info._Z25selective_scan_fwd_kernelI32Selective_Scan_fwd_kernel_traitsILi32ELi16ELi1ELb0ELb1ELb1ELb0EN3c108BFloat16EfEEv13SSMParamsBase --------------------------
	.section	.nv.info._Z25selective_scan_fwd_kernelI32Selective_Scan_fwd_kernel_traitsILi32ELi16ELi1ELb0ELb1ELb1ELb0EN3c108BFloat16EfEEv13SSMParamsBase,"",@"SHT_CUDA_INFO"
	.sectionflags	@""
	.align	4


	//----- nvinfo : EIATTR_CUDA_API_VERSION
	.align		4
        /*0000*/ 	.byte	0x04, 0x37
        /*0002*/ 	.short	(.L_2893 - .L_2892)
.L_2892:
        /*0004*/ 	.word	0x00000082


	//----- nvinfo : EIATTR_SW2861232_WAR
	.align		4
.L_2893:
        /*0008*/ 	.byte	0x01, 0x35
	.zero		2


	//----- nvinfo : EIATTR_PARAM_CBANK
	.align		4
        /*000c*/ 	.byte	0x04, 0x0a
        /*000e*/ 	.short	(.L_2895 - .L_2894)
	.align		4
.L_2894:
        /*0010*/ 	.word	index@(.nv.constant0._Z25selective_scan_fwd_kernelI32Selective_Scan_fwd_kernel_traitsILi32ELi16ELi1ELb0ELb1ELb1ELb0EN3c108BFloat16EfEEv13SSMParamsBase)
        /*0014*/ 	.short	0x0160
        /*0016*/ 	.short	0x0118


	//----- nvinfo : EIATTR_CBANK_PARAM_SIZE
	.align		4
.L_2895:
        /*0018*/ 	.byte	0x03, 0x19
        /*001a*/ 	.short	0x0118


	//----- nvinfo : EIATTR_KPARAM_INFO
	.align		4
        /*001c*/ 	.byte	0x04, 0x17
        /*001e*/ 	.short	(.L_2897 - .L_2896)
.L_2896:
        /*0020*/ 	.word	0x00000000
        /*0024*/ 	.short	0x0000
        /*0026*/ 	.short	0x0000
        /*0028*/ 	.byte	0x00, 0xf0, 0x61, 0x04


	//----- nvinfo : EIATTR_MAXREG_COUNT
	.align		4
.L_2897:
        /*002c*/ 	.byte	0x03, 0x1b
        /*002e*/ 	.short	0x00ff


	//----- nvinfo : EIATTR_NUM_BARRIERS
	.align		4
        /*0030*/ 	.byte	0x02, 0x4c
        /*0032*/ 	.byte	0x01
	.zero		1


	//----- nvinfo : EIATTR_MERCURY_ISA_VERSION
	.align		4
        /*0034*/ 	.byte	0x03, 0x5f
        /*0036*/ 	.short	0x0000


	//----- nvinfo : EIATTR_COOP_GROUP_MASK_REGIDS
	.align		4
        /*0038*/ 	.byte	0x04, 0x29
        /*003a*/ 	.short	(.L_2899 - .L_2898)


	//   ....[0]....
.L_2898:
        /*003c*/ 	.word	0xffffffff


	//   ....[1]....
        /*0040*/ 	.word	0xffffffff


	//   ....[2]....
        /*0044*/ 	.word	0xffffffff


	//   ....[3]....
        /*0048*/ 	.word	0xffffffff


	//   ....[4]....
        /*004c*/ 	.word	0xffffffff


	//   ....[5]....
        /*0050*/ 	.word	0xffffffff


	//   ....[6]....
        /*0054*/ 	.word	0xffffffff


	//   ....[7]....
        /*0058*/ 	.word	0xffffffff


	//   ....[8]....
        /*005c*/ 	.word	0xffffffff


	//   ....[9]....
        /*0060*/ 	.word	0xffffffff


	//   ....[10]....
        /*0064*/ 	.word	0xffffffff


	//   ....[11]....
        /*0068*/ 	.word	0xffffffff


	//   ....[12]....
        /*006c*/ 	.word	0xffffffff


	//   ....[13]....
        /*0070*/ 	.word	0xffffffff


	//   ....[14]....
        /*0074*/ 	.word	0xffffffff


	//   ....[15]....
        /*0078*/ 	.word	0xffffffff


	//   ....[16]....
        /*007c*/ 	.word	0xffffffff


	//----- nvinfo : EIATTR_COOP_GROUP_INSTR_OFFSETS
	.align		4
.L_2899:
        /*0080*/ 	.byte	0x04, 0x28
        /*0082*/ 	.short	(.L_2901 - .L_2900)


	//   ....[0]....
.L_2900:
        /*0084*/ 	.word	0x00000fc0


	//   ....[1]....
        /*0088*/ 	.word	0x000013d0


	//   ....[2]....
        /*008c*/ 	.word	0x000044b0


	//   ....[3]....
        /*0090*/ 	.word	0x00005200


	//   ....[4]....
        /*0094*/ 	.word	0x00005210


	//   ....[5]....
        /*0098*/ 	.word	0x00005250


	//   ....[6]....
        /*009c*/ 	.word	0x00005260


	//   ....[7]....
        /*00a0*/ 	.word	0x000052f0


	//   ....[8]....
        /*00a4*/ 	.word	0x00005300


	//   ....[9]....
        /*00a8*/ 	.word	0x000053f0


	//   ....[10]....
        /*00ac*/ 	.word	0x00005420


	//   ....[11]....
        /*00b0*/ 	.word	0x00005710


	//   ....[12]....
        /*00b4*/ 	.word	0x00005730


	//   ....[13]....
        /*00b8*/ 	.word	0x00005790


	//   ....[14]....
        /*00bc*/ 	.word	0x00005980


	//   ....[15]....
        /*00c0*/ 	.word	0x00005990


	//   ....[16]....
        /*00c4*/ 	.word	0x000060d0


	//----- nvinfo : EIATTR_EXIT_INSTR_OFFSETS
	.align		4
.L_2901:
        /*00c8*/ 	.byte	0x04, 0x1c
        /*00ca*/ 	.short	(.L_2903 - .L_2902)


	//   ....[0]....
.L_2902:
        /*00cc*/ 	.word	0x00000220


	//   ....[1]....
        /*00d0*/ 	.word	0x00006680


	//----- nvinfo : EIATTR_MAX_THREADS
	.align		4
.L_2903:
        /*00d4*/ 	.byte	0x04, 0x05
        /*00d6*/ 	.short	(.L_2905 - .L_2904)
.L_2904:
        /*00d8*/ 	.word	0x00000020
        /*00dc*/ 	.word	0x00000001
        /*00e0*/ 	.word	0x00000001


	//----- nvinfo : EIATTR_CRS_STACK_SIZE
	.align		4
.L_2905:
        /*00e4*/ 	.byte	0x04, 0x1e
        /*00e6*/ 	.short	(.L_2907 - .L_2906)
.L_2906:
        /*00e8*/ 	.word	0x00000000
.L_2907:


//--------------------- .nv.info._Z25selective_scan_fwd_kernelI32Selective_Scan_fwd_kernel_traitsILi32ELi16ELi1ELb0ELb1ELb1ELb1EN3c108BFloat16EfEEv13SSMParamsBase --------------------------
	.section	.nv.info._Z25selective_scan_fwd_kernelI32Selective_Scan_fwd_kernel_traitsILi32ELi16ELi1ELb0ELb1ELb1ELb1EN3c108BFloat16EfEEv13SSMParamsBase,"",@"SHT_CUDA_INFO"
	.sectionflags	@""
	.align	4


	//----- nvinfo : EIATTR_CUDA_API_VERSION
	.align		4
        /*0000*/ 	.byte	0x04, 0x37
        /*0002*/ 	.short	(.L_2909 - .L_2908)
.L_2908:
        /*0004*/ 	.word	0x00000082


	//----- nvinfo : EIATTR_SW2861232_WAR
	.align		4
.L_2909:
        /*0008*/ 	.byte	0x01, 0x35
	.zero		2


	//----- nvinfo : EIATTR_PARAM_CBANK
	.align		4
        /*000c*/ 	.byte	0x04, 0x0a
        /*000e*/ 	.short	(.L_2911 - .L_2910)
	.align		4
.L_2910:
        /*0010*/ 	.word	index@(.nv.constant0._Z25selective_scan_fwd_kernelI32Selective_Scan_fwd_kernel_traitsILi32ELi16ELi1ELb0ELb1ELb1ELb1EN3c108BFloat16EfEEv13SSMParamsBase)
        /*0014*/ 	.short	0x0160
        /*0016*/ 	.short	0x0118


	//----- nvinfo : EIATTR_CBANK_PARAM_SIZE
	.align		4
.L_2911:
        /*0018*/ 	.byte	0x03, 0x19
        /*001a*/ 	.short	0x0118


	//----- nvinfo : EIATTR_KPARAM_INFO
	.align		4
        /*001c*/ 	.byte	0x04, 0x17
        /*001e*/ 	.short	(.L_2913 - .L_2912)
.L_2912:
        /*0020*/ 	.word	0x00000000
        /*0024*/ 	.short	0x0000
        /*0026*/ 	.short	0x0000
        /*0028*/ 	.byte	0x00, 0xf0, 0x61, 0x04


	//----- nvinfo : EIATTR_MAXREG_COUNT
	.align		4
.L_2913:
        /*002c*/ 	.byte	0x03, 0x1b
        /*002e*/ 	.short	0x00ff


	//----- nvinfo : EIATTR_NUM_BARRIERS
	.align		4
        /*0030*/ 	.byte	0x02, 0x4c
        /*0032*/ 	.byte	0x01
	.zero		1


	//----- nvinfo : EIATTR_MERCURY_ISA_VERSION
	.align		4
        /*0034*/ 	.byte	0x03, 0x5f
        /*0036*/ 	.short	0x0000


	//----- nvinfo : EIATTR_COOP_GROUP_MASK_REGIDS
	.align		4
        /*0038*/ 	.byte	0x04, 0x29
        /*003a*/ 	.short	(.L_2915 - .L_2914)


	//   ....[0]....
.L_2914:
        /*003c*/ 	.word	0xffffffff


	//   ....[1]....
        /*0040*/ 	.word	0xffffffff


	//   ....[2]....
        /*0044*/ 	.word	0xffffffff


	//   ....[3]....
        /*0048*/ 	.word	0xffffffff


	//   ....[4]....
        /*004c*/ 	.word	0xffffffff


	//   ....[5]....
        /*0050*/ 	.word	0xffffffff


	//   ....[6]....
        /*0054*/ 	.word	0xffffffff


	//   ....[7]....
        /*0058*/ 	.word	0xffffffff


	//   ....[8]....
        /*005c*/ 	.word	0xffffffff


	//   ....[9]....
        /*0060*/ 	.word	0xffffffff


	//   ....[10]....
        /*0064*/ 	.word	0xffffffff


	//   ....[11]....
        /*0068*/ 	.word	0xffffffff


	//   ....[12]....
        /*006c*/ 	.word	0xffffffff


	//   ....[13]....
        /*0070*/ 	.word	0xffffffff


	//   ....[14]....
        /*0074*/ 	.word	0xffffffff


	//   ....[15]....
        /*0078*/ 	.word	0xffffffff


	//   ....[16]....
        /*007c*/ 	.word	0xffffffff


	//   ....[17]....
        /*0080*/ 	.word	0xffffffff


	//   ....[18]....
        /*0084*/ 	.word	0xffffffff


	//----- nvinfo : EIATTR_COOP_GROUP_INSTR_OFFSETS
	.align		4
.L_2915:
        /*0088*/ 	.byte	0x04, 0x28
        /*008a*/ 	.short	(.L_2917 - .L_2916)


	//   ....[0]....
.L_2916:
        /*008c*/ 	.word	0x00000fe0


	//   ....[1]....
        /*0090*/ 	.word	0x000013d0


	//   ....[2]....
        /*0094*/ 	.word	0x000044b0


	//   ....[3]....
        /*0098*/ 	.word	0x00005210


	//   ....[4]....
        /*009c*/ 	.word	0x00005220


	//   ....[5]....
        /*00a0*/ 	.word	0x00005260


	//   ....[6]....
        /*00a4*/ 	.word	0x00005270


	//   ....[7]....
        /*00a8*/ 	.word	0x000052f0


	//   ....[8]....
        /*00ac*/ 	.word	0x00005310


	//   ....[9]....
        /*00b0*/ 	.word	0x00005410


	//   ....[10]....
        /*00b4*/ 	.word	0x00005450


	//   ....[11]....
        /*00b8*/ 	.word	0x00005740


	//   ....[12]....
        /*00bc*/ 	.word	0x00005760


	//   ....[13]....
        /*00c0*/ 	.word	0x000057a0


	//   ....[14]....
        /*00c4*/ 	.word	0x00005990


	//   ....[15]....
        /*00c8*/ 	.word	0x000059a0


	//   ....[16]....
        /*00cc*/ 	.word	0x00006170


	//   ....[17]....
        /*00d0*/ 	.word	0x00006b90


	//   ....[18]....
        /*00d4*/ 	.word	0x000075c0


	//----- nvinfo : EIATTR_EXIT_INSTR_OFFSETS
	.align		4
.L_2917:
        /*00d8*/ 	.byte	0x04, 0x1c
        /*00da*/ 	.short	(.L_2919 - .L_2918)


	//   ....[0]....
.L_2918:
        /*00dc*/ 	.word	0x00000280


	//   ....[1]....
        /*00e0*/ 	.word	0x00007b60


	//----- nvinfo : EIATTR_MAX_THREADS
	.align		4
.L_2919:
        /*00e4*/ 	.byte	0x04, 0x05
        /*00e6*/ 	.short	(.L_2921 - .L_2920)
.L_2920:
        /*00e8*/ 	.word	0x00000020
        /*00ec*/ 	.word	0x00000001
        /*00f0*/ 	.word	0x00000001


	//----- nvinfo : EIATTR_CRS_STACK_SIZE
	.align		4
.L_2921:
        /*00f4*/ 	.byte	0x04, 0x1e
        /*00f6*/ 	.short	(.L_2923 - .L_2922)
.L_2922:
        /*00f8*/ 	.word	0x00000000
.L_2923:


//--------------------- .nv.info._Z25selective_scan_fwd_kernelI32Selective_Scan_fwd_kernel_traitsILi32ELi16ELi1ELb1ELb0ELb0ELb0EN3c108BFloat16EfEEv13SSMParamsBase --------------------------
	.section	.nv.info._Z25selective_scan_fwd_kernelI32Selective_Scan_fwd_kernel_traitsILi32ELi16ELi1ELb1ELb0ELb0ELb0EN3c108BFloat16EfEEv13SSMParamsBase,"",@"SHT_CUDA_INFO"
	.sectionflags	@""
	.align	4


	//----- nvinfo : EIATTR_CUDA_API_VERSION
	.align		4
        /*0000*/ 	.byte	0x04, 0x37
        /*0002*/ 	.short	(.L_2925 - .L_2924)
.L_2924:
        /*0004*/ 	.word	0x00000082


	//----- nvinfo : EIATTR_SW2861232_WAR
	.align		4
.L_2925:
        /*0008*/ 	.byte	0x01, 0x35
	.zero		2


	//----- nvinfo : EIATTR_PARAM_CBANK
	.align		4
        /*000c*/ 	.byte	0x04, 0x0a
        /*000e*/ 	.short	(.L_2927 - .L_2926)
	.align		4
.L_2926:
        /*0010*/ 	.word	index@(.nv.constant0._Z25selective_scan_fwd_kernelI32Selective_Scan_fwd_kernel_traitsILi32ELi16ELi1ELb1ELb0ELb0ELb0EN3c108BFloat16EfEEv13SSMParamsBase)
        /*0014*/ 	.short	0x0160
        /*0016*/ 	.short	0x0118


	//----- nvinfo : EIATTR_CBANK_PARAM_SIZE
	.align		4
.L_2927:
        /*0018*/ 	.byte	0x03, 0x19
        /*001a*/ 	.short	0x0118


	//----- nvinfo : EIATTR_KPARAM_INFO
	.align		4
        /*001c*/ 	.byte	0x04, 0x17
        /*001e*/ 	.short	(.L_2929 - .L_2928)
.L_2928:
        /*0020*/ 	.word	0x00000000
        /*0024*/ 	.short	0x0000
        /*0026*/ 	.short	0x0000
        /*0028*/ 	.byte	0x00, 0xf0, 0x61, 0x04


	//----- nvinfo : EIATTR_MAXREG_COUNT
	.align		4
.L_2929:
        /*002c*/ 	.byte	0x03, 0x1b
        /*002e*/ 	.short	0x00ff


	//----- nvinfo : EIATTR_NUM_BARRIERS
	.align		4
        /*0030*/ 	.byte	0x02, 0x4c
        /*0032*/ 	.byte	0x01
	.zero		1


	//----- nvinfo : EIATTR_MERCURY_ISA_VERSION
	.align		4
        /*0034*/ 	.byte	0x03, 0x5f
        /*0036*/ 	.short	0x0000


	//----- nvinfo : EIATTR_COOP_GROUP_MASK_REGIDS
	.align		4
        /*0038*/ 	.byte	0x04, 0x29
        /*003a*/ 	.short	(.L_2931 - .L_2930)


	//   ....[0]....
.L_2930:
        /*003c*/ 	.word	0xffffffff


	//   ....[1]....
        /*0040*/ 	.word	0xffffffff


	//   ....[2]....
        /*0044*/ 	.word	0xffffffff


	//   ....[3]....
        /*0048*/ 	.word	0xffffffff


	//   ....[4]....
        /*004c*/ 	.word	0xffffffff


	//   ....[5]....
        /*0050*/ 	.word	0xffffffff


	//   ....[6]....
        /*0054*/ 	.word	0xffffffff


	//   ....[7]....
        /*0058*/ 	.word	0xffffffff


	//   ....[8]....
        /*005c*/ 	.word	0xffffffff


	//   ....[9]....
        /*0060*/ 	.word	0xffffffff


	//   ....[10]....
        /*0064*/ 	.word	0xffffffff


	//   ....[11]....
        /*0068*/ 	.word	0xffffffff


	//   ....[12]....
        /*006c*/ 	.word	0xffffffff


	//   ....[13]....
        /*0070*/ 	.word	0xffffffff


	//   ....[14]....
        /*0074*/ 	.word	0xffffffff


	//----- nvinfo : EIATTR_COOP_GROUP_INSTR_OFFSETS
	.align		4
.L_2931:
        /*0078*/ 	.byte	0x04, 0x28
        /*007a*/ 	.short	(.L_2933 - .L_2932)


	//   ....[0]....
.L_2932:
        /*007c*/ 	.word	0x00000380


	//   ....[1]....
        /*0080*/ 	.word	0x00000440


	//   ....[2]....
        /*0084*/ 	.word	0x00003400


	//   ....[3]....
        /*0088*/ 	.word	0x00003410


	//   ....[4]....
        /*008c*/ 	.word	0x00003440


	//   ....[5]....
        /*0090*/ 	.word	0x00003450


	//   ....[6]....
        /*0094*/ 	.word	0x00003490


	//   ....[7]....
        /*0098*/ 	.word	0x000034a0


	//   ....[8]....
        /*009c*/ 	.word	0x000034e0


	//   ....[9]....
        /*00a0*/ 	.word	0x000034f0


	//   ....[10]....
        /*00a4*/ 	.word	0x00003570


	//   ....[11]....
        /*00a8*/ 	.word	0x00003580


	//   ....[12]....
        /*00ac*/ 	.word	0x00003630


	//   ....[13]....
        /*00b0*/ 	.word	0x00003650


	//   ....[14]....
        /*00b4*/ 	.word	0x00003b90


	//----- nvinfo : EIATTR_EXIT_INSTR_OFFSETS
	.align		4
.L_2933:
        /*00b8*/ 	.byte	0x04, 0x1c
        /*00ba*/ 	.short	(.L_2935 - .L_2934)


	//   ....[0]....
.L_2934:
        /*00bc*/ 	.word	0x00000140


	//   ....[1]....
        /*00c0*/ 	.word	0x00003c90


	//----- nvinfo : EIATTR_MAX_THREADS
	.align		4
.L_2935:
        /*00c4*/ 	.byte	0x04, 0x05
        /*00c6*/ 	.short	(.L_2937 - .L_2936)
.L_2936:
        /*00c8*/ 	.word	0x00000020
        /*00cc*/ 	.word	0x00000001
        /*00d0*/ 	.word	0x00000001


	//----- nvinfo : EIATTR_CRS_STACK_SIZE
	.align		4
.L_2937:
        /*00d4*/ 	.byte	0x04, 0x1e
        /*00d6*/ 	.short	(.L_2939 - .L_2938)
.L_2938:
        /*00d8*/ 	.word	0x00000000
.L_2939:


//--------------------- .nv.info._Z25selective_scan_fwd_kernelI32Selective_Scan_fwd_kernel_traitsILi32ELi16ELi1ELb1ELb0ELb0ELb1EN3c108BFloat16EfEEv13SSMParamsBase --------------------------
	.section	.nv.info._Z25selective_scan_fwd_kernelI32Selective_Scan_fwd_kernel_traitsILi32ELi16ELi1ELb1ELb0ELb0ELb1EN3c108BFloat16EfEEv13SSMParamsBase,"",@"SHT_CUDA_INFO"
	.sectionflags	@""
	.align	4


	//----- nvinfo : EIATTR_CUDA_API_VERSION
	.align		4
        /*0000*/ 	.byte	0x04, 0x37
        /*0002*/ 	.short	(.L_2941 - .L_2940)
.L_2940:
        /*0004*/ 	.word	0x00000082


	//----- nvinfo : EIATTR_SW2861232_WAR
	.align		4
.L_2941:
        /*0008*/ 	.byte	0x01, 0x35
	.zero		2


	//----- nvinfo : EIATTR_PARAM_CBANK
	.align		4
        /*000c*/ 	.byte	0x04, 0x0a
        /*000e*/ 	.short	(.L_2943 - .L_2942)
	.align		4
.L_2942:
        /*0010*/ 	.word	index@(.nv.constant0._Z25selective_scan_fwd_kernelI32Selective_Scan_fwd_kernel_traitsILi32ELi16ELi1ELb1ELb0ELb0ELb1EN3c108BFloat16EfEEv13SSMParamsBase)
        /*0014*/ 	.short	0x0160
        /*0016*/ 	.short	0x0118


	//----- nvinfo : EIATTR_CBANK_PARAM_SIZE
	.align		4
.L_2943:
        /*0018*/ 	.byte	0x03, 0x19
        /*001a*/ 	.short	0x0118


	//----- nvinfo : EIATTR_KPARAM_INFO
	.align		4
        /*001c*/ 	.byte	0x04, 0x17
        /*001e*/ 	.short	(.L_2945 - .L_2944)
.L_2944:
        /*0020*/ 	.word	0x00000000
        /*0024*/ 	.short	0x0000
        /*0026*/ 	.short	0x0000
        /*0028*/ 	.byte	0x00, 0xf0, 0x61, 0x04


	//----- nvinfo : EIATTR_MAXREG_COUNT
	.align		4
.L_2945:
        /*002c*/ 	.byte	0x03, 0x1b
        /*002e*/ 	.short	0x00ff


	//----- nvinfo : EIATTR_NUM_BARRIERS
	.align		4
        /*0030*/ 	.byte	0x02, 0x4c
        /*0032*/ 	.byte	0x01
	.zero		1


	//----- nvinfo : EIATTR_MERCURY_ISA_VERSION
	.align		4
        /*0034*/ 	.byte	0x03, 0x5f
        /*0036*/ 	.short	0x0000


	//----- nvinfo : EIATTR_COOP_GROUP_MASK_REGIDS
	.align		4
        /*0038*/ 	.byte	0x04, 0x29
        /*003a*/ 	.short	(.L_2947 - .L_2946)


	//   ....[0]....
.L_2946:
        /*003c*/ 	.word	0xffffffff


	//   ....[1]....
        /*0040*/ 	.word	0xffffffff


	//   ....[2]....
        /*0044*/ 	.word	0xffffffff


	//   ....[3]....
        /*0048*/ 	.word	0xffffffff


	//   ....[4]....
        /*004c*/ 	.word	0xffffffff


	//   ....[5]....
        /*0050*/ 	.word	0xffffffff


	//   ....[6]....
        /*0054*/ 	.word	0xffffffff


	//   ....[7]....
        /*0058*/ 	.word	0xffffffff


	//   ....[8]....
        /*005c*/ 	.word	0xffffffff


	//   ....[9]....
        /*0060*/ 	.word	0xffffffff


	//   ....[10]....
        /*0064*/ 	.word	0xffffffff


	//   ....[11]....
        /*0068*/ 	.word	0xffffffff


	//   ....[12]....
        /*006c*/ 	.word	0xffffffff


	//   ....[13]....
        /*0070*/ 	.word	0xffffffff


	//   ....[14]....
        /*0074*/ 	.word	0xffffffff


	//   ....[15]....
        /*0078*/ 	.word	0xffffffff


	//   ....[16]....
        /*007c*/ 	.word	0xffffffff


	//----- nvinfo : EIATTR_COOP_GROUP_INSTR_OFFSETS
	.align		4
.L_2947:
        /*0080*/ 	.byte	0x04, 0x28
        /*0082*/ 	.short	(.L_2949 - .L_2948)


	//   ....[0]....
.L_2948:
        /*0084*/ 	.word	0x00000390


	//   ....[1]....
        /*0088*/ 	.word	0x00000450


	//   ....[2]....
        /*008c*/ 	.word	0x00003410


	//   ....[3]....
        /*0090*/ 	.word	0x00003420


	//   ....[4]....
        /*0094*/ 	.word	0x00003450


	//   ....[5]....
        /*0098*/ 	.word	0x00003460


	//   ....[6]....
        /*009c*/ 	.word	0x000034a0


	//   ....[7]....
        /*00a0*/ 	.word	0x000034b0


	//   ....[8]....
        /*00a4*/ 	.word	0x000034f0


	//   ....[9]....
        /*00a8*/ 	.word	0x00003500


	//   ....[10]....
        /*00ac*/ 	.word	0x00003580


	//   ....[11]....
        /*00b0*/ 	.word	0x00003590


	//   ....[12]....
        /*00b4*/ 	.word	0x00003640


	//   ....[13]....
        /*00b8*/ 	.word	0x00003660


	//   ....[14]....
        /*00bc*/ 	.word	0x00003b70


	//   ....[15]....
        /*00c0*/ 	.word	0x00003d80


	//   ....[16]....
        /*00c4*/ 	.word	0x00004570


	//----- nvinfo : EIATTR_EXIT_INSTR_OFFSETS
	.align		4
.L_2949:
        /*00c8*/ 	.byte	0x04, 0x1c
        /*00ca*/ 	.short	(.L_2951 - .L_2950)


	//   ....[0]....
.L_2950:
        /*00cc*/ 	.word	0x00000150


	//   ....[1]....
        /*00d0*/ 	.word	0x00004680


	//----- nvinfo : EIATTR_MAX_THREADS
	.align		4
.L_2951:
        /*00d4*/ 	.byte	0x04, 0x05
        /*00d6*/ 	.short	(.L_2953 - .L_2952)
.L_2952:
        /*00d8*/ 	.word	0x00000020
        /*00dc*/ 	.word	0x00000001
        /*00e0*/ 	.word	0x00000001


	//----- nvinfo : EIATTR_CRS_STACK_SIZE
	.align		4
.L_2953:
        /*00e4*/ 	.byte	0x04, 0x1e
        /*00e6*/ 	.short	(.L_2955 - .L_2954)
.L_2954:
        /*00e8*/ 	.word	0x00000000
.L_2955:


//--------------------- .nv.info._Z25selective_scan_fwd_kernelI32Selective_Scan_fwd_kernel_traitsILi32ELi16ELi1ELb1ELb0ELb1ELb0EN3c108BFloat16EfEEv13SSMParamsBase --------------------------
	.section	.nv.info._Z25selective_scan_fwd_kernelI32Selective_Scan_fwd_kernel_traitsILi32ELi16ELi1ELb1ELb0ELb1ELb0EN3c108BFloat16EfEEv13SSMParamsBase,"",@"SHT_CUDA_INFO"
	.sectionflags	@""
	.align	4


	//----- nvinfo : EIATTR_CUDA_API_VERSION
	.align		4
        /*0000*/ 	.byte	0x04, 0x37
        /*0002*/ 	.short	(.L_2957 - .L_2956)
.L_2956:
        /*0004*/ 	.word	0x00000082


	//----- nvinfo : EIATTR_SW2861232_WAR
	.align		4
.L_2957:
        /*0008*/ 	.byte	0x01, 0x35
	.zero		2


	//----- nvinfo : EIATTR_PARAM_CBANK
	.align		4
        /*000c*/ 	.byte	0x04, 0x0a
        /*000e*/ 	.short	(.L_2959 - .L_2958)
	.align		4
.L_2958:
        /*0010*/ 	.word	index@(.nv.constant0._Z25selective_scan_fwd_kernelI32Selective_Scan_fwd_kernel_traitsILi32ELi16ELi1ELb1ELb0ELb1ELb0EN3c108BFloat16EfEEv13SSMParamsBase)
        /*0014*/ 	.short	0x0160
        /*0016*/ 	.short	0x0118


	//----- nvinfo : EIATTR_CBANK_PARAM_SIZE
	.align		4
.L_2959:
        /*0018*/ 	.byte	0x03, 0x19
        /*001a*/ 	.short	0x0118


	//----- nvinfo : EIATTR_KPARAM_INFO
	.align		4
        /*001c*/ 	.byte	0x04, 0x17
        /*001e*/ 	.short	(.L_2961 - .L_2960)
.L_2960:
        /*0020*/ 	.word	0x00000000
        /*0024*/ 	.short	0x0000
        /*0026*/ 	.short	0x0000
        /*0028*/ 	.byte	0x00, 0xf0, 0x61, 0x04


	//----- nvinfo : EIATTR_MAXREG_COUNT
	.align		4
.L_2961:
        /*002c*/ 	.byte	0x03, 0x1b
        /*002e*/ 	.short	0x00ff


	//----- nvinfo : EIATTR_NUM_BARRIERS
	.align		4
        /*0030*/ 	.byte	0x02, 0x4c
        /*0032*/ 	.byte	0x01
	.zero		1


	//----- nvinfo : EIATTR_MERCURY_ISA_VERSION
	.align		4
        /*0034*/ 	.byte	0x03, 0x5f
        /*0036*/ 	.short	0x0000


	//----- nvinfo : EIATTR_COOP_GROUP_MASK_REGIDS
	.align		4
        /*0038*/ 	.byte	0x04, 0x29
        /*003a*/ 	.short	(.L_2963 - .L_2962)


	//   ....[0]....
.L_2962:
        /*003c*/ 	.word	0xffffffff


	//   ....[1]....
        /*0040*/ 	.word	0xffffffff


	//   ....[2]....
        /*0044*/ 	.word	0xffffffff


	//   ....[3]....
        /*0048*/ 	.word	0xffffffff


	//   ....[4]....
        /*004c*/ 	.word	0xffffffff


	//   ....[5]....
        /*0050*/ 	.word	0xffffffff


	//   ....[6]....
        /*0054*/ 	.word	0xffffffff


	//   ....[7]....
        /*0058*/ 	.word	0xffffffff


	//   ....[8]....
        /*005c*/ 	.word	0xffffffff


	//   ....[9]....
        /*0060*/ 	.word	0xffffffff


	//   ....[10]....
        /*0064*/ 	.word	0xffffffff


	//   ....[11]....
        /*0068*/ 	.word	0xffffffff


	//   ....[12]....
        /*006c*/ 	.word	0xffffffff


	//   ....[13]....
        /*0070*/ 	.word	0xffffffff


	//   ....[14]....
        /*0074*/ 	.word	0xffffffff


	//   ....[15]....
        /*0078*/ 	.word	0xffffffff


	//----- nvinfo : EIATTR_COOP_GROUP_INSTR_OFFSETS
	.align		4
.L_2963:
        /*007c*/ 	.byte	0x04, 0x28
        /*007e*/ 	.short	(.L_2965 - .L_2964)


	//   ....[0]....
.L_2964:
        /*0080*/ 	.word	0x000005c0


	//   ....[1]....
        /*0084*/ 	.word	0x00000680


	//   ....[2]....
        /*0088*/ 	.word	0x000032c0


	//   ....[3]....
        /*008c*/ 	.word	0x00003620


	//   ....[4]....
        /*0090*/ 	.word	0x00003630


	//   ....[5]....
        /*0094*/ 	.word	0x00003660


	//   ....[6]....
        /*0098*/ 	.word	0x00003670


	//   ....[7]....
        /*009c*/ 	.word	0x000036b0


	//   ....[8]....
        /*00a0*/ 	.word	0x000036c0


	//   ....[9]....
        /*00a4*/ 	.word	0x00003700


	//   ....[10]....
        /*00a8*/ 	.word	0x00003710


	//   ....[11]....
        /*00ac*/ 	.word	0x00003790


	//   ....[12]....
        /*00b0*/ 	.word	0x000037a0


	//   ....[13]....
        /*00b4*/ 	.word	0x00003870


	//   ....[14]....
        /*00b8*/ 	.word	0x00003890


	//   ....[15]....
        /*00bc*/ 	.word	0x00003fa0


	//----- nvinfo : EIATTR_EXIT_INSTR_OFFSETS
	.align		4
.L_2965:
        /*00c0*/ 	.byte	0x04, 0x1c
        /*00c2*/ 	.short	(.L_2967 - .L_2966)


	//   ....[0]....
.L_2966:
        /*00c4*/ 	.word	0x00000320


	//   ....[1]....
        /*00c8*/ 	.word	0x000040d0


	//----- nvinfo : EIATTR_MAX_THREADS
	.align		4
.L_2967:
        /*00cc*/ 	.byte	0x04, 0x05
        /*00ce*/ 	.short	(.L_2969 - .L_2968)
.L_2968:
        /*00d0*/ 	.word	0x00000020
        /*00d4*/ 	.word	0x00000001
        /*00d8*/ 	.word	0x00000001


	//----- nvinfo : EIATTR_CRS_STACK_SIZE
	.align		4
.L_2969:
        /*00dc*/ 	.byte	0x04, 0x1e
        /*00de*/ 	.short	(.L_2971 - .L_2970)
.L_2970:
        /*00e0*/ 	.word	0x00000000
.L_2971:


//--------------------- .nv.info._Z25selective_scan_fwd_kernelI32Selective_Scan_fwd_kernel_traitsILi32ELi16ELi1ELb1ELb0ELb1ELb1EN3c108BFloat16EfEEv13SSMParamsBase --------------------------
	.section	.nv.info._Z25selective_scan_fwd_kernelI32Selective_Scan_fwd_kernel_traitsILi32ELi16ELi1ELb1ELb0ELb1ELb1EN3c108BFloat16EfEEv13SSMParamsBase,"",@"SHT_CUDA_INFO"
	.sectionflags	@""
	.align	4


	//----- nvinfo : EIATTR_CUDA_API_VERSION
	.align		4
        /*0000*/ 	.byte	0x04, 0x37
        /*0002*/ 	.short	(.L_2973 - .L_2972)
.L_2972:
        /*0004*/ 	.word	0x00000082


	//----- nvinfo : EIATTR_SW2861232_WAR
	.align		4
.L_2973:
        /*0008*/ 	.byte	0x01, 0x35
	.zero		2


	//----- nvinfo : EIATTR_PARAM_CBANK
	.align		4
        /*000c*/ 	.byte	0x04, 0x0a
        /*000e*/ 	.short	(.L_2975 - .L_2974)
	.align		4
.L_2974:
        /*0010*/ 	.word	index@(.nv.constant0._Z25selective_scan_fwd_kernelI32Selective_Scan_fwd_kernel_traitsILi32ELi16ELi1ELb1ELb0ELb1ELb1EN3c108BFloat16EfEEv13SSMParamsBase)
        /*0014*/ 	.short	0x0160
        /*0016*/ 	.short	0x0118


	//----- nvinfo : EIATTR_CBANK_PARAM_SIZE
	.align		4
.L_2975:
        /*0018*/ 	.byte	0x03, 0x19
        /*001a*/ 	.short	0x0118


	//----- nvinfo : EIATTR_KPARAM_INFO
	.align		4
        /*001c*/ 	.byte	0x04, 0x17
        /*001e*/ 	.short	(.L_2977 - .L_2976)
.L_2976:
        /*0020*/ 	.word	0x00000000
        /*0024*/ 	.short	0x0000
        /*0026*/ 	.short	0x0000
        /*0028*/ 	.byte	0x00, 0xf0, 0x61, 0x04


	//----- nvinfo : EIATTR_MAXREG_COUNT
	.align		4
.L_2977:
        /*002c*/ 	.byte	0x03, 0x1b
        /*002e*/ 	.short	0x00ff


	//----- nvinfo : EIATTR_NUM_BARRIERS
	.align		4
        /*0030*/ 	.byte	0x02, 0x4c
        /*0032*/ 	.byte	0x01
	.zero		1


	//----- nvinfo : EIATTR_MERCURY_ISA_VERSION
	.align		4
        /*0034*/ 	.byte	0x03, 0x5f
        /*0036*/ 	.short	0x0000


	//----- nvinfo : EIATTR_COOP_GROUP_MASK_REGIDS
	.align		4
        /*0038*/ 	.byte	0x04, 0x29
        /*003a*/ 	.short	(.L_2979 - .L_2978)


	//   ....[0]....
.L_2978:
        /*003c*/ 	.word	0xffffffff


	//   ....[1]....
        /*0040*/ 	.word	0xffffffff


	//   ....[2]....
        /*0044*/ 	.word	0xffffffff


	//   ....[3]....
        /*0048*/ 	.word	0xffffffff


	//   ....[4]....
        /*004c*/ 	.word	0xffffffff


	//   ....[5]....
        /*0050*/ 	.word	0xffffffff


	//   ....[6]....
        /*0054*/ 	.word	0xffffffff


	//   ....[7]....
        /*0058*/ 	.word	0xffffffff


	//   ....[8]....
        /*005c*/ 	.word	0xffffffff


	//   ....[9]....
        /*0060*/ 	.word	0xffffffff


	//   ....[10]....
        /*0064*/ 	.word	0xffffffff


	//   ....[11]....
        /*0068*/ 	.word	0xffffffff


	//   ....[12]....
        /*006c*/ 	.word	0xffffffff


	//   ....[13]....
        /*0070*/ 	.word	0xffffffff


	//   ....[14]....
        /*0074*/ 	.word	0xffffffff


	//   ....[15]....
        /*0078*/ 	.word	0xffffffff


	//   ....[16]....
        /*007c*/ 	.word	0xffffffff


	//   ....[17]....
        /*0080*/ 	.word	0xffffffff


	//----- nvinfo : EIATTR_COOP_GROUP_INSTR_OFFSETS
	.align		4
.L_2979:
        /*0084*/ 	.byte	0x04, 0x28
        /*0086*/ 	.short	(.L_2981 - .L_2980)


	//   ....[0]....
.L_2980:
        /*0088*/ 	.word	0x000005c0


	//   ....[1]....
        /*008c*/ 	.word	0x00000680


	//   ....[2]....
        /*0090*/ 	.word	0x000032c0


	//   ....[3]....
        /*0094*/ 	.word	0x000036e0


	//   ....[4]....
        /*0098*/ 	.word	0x000036f0


	//   ....[5]....
        /*009c*/ 	.word	0x00003720


	//   ....[6]....
        /*00a0*/ 	.word	0x00003740


	//   ....[7]....
        /*00a4*/ 	.word	0x00003770


	//   ....[8]....
        /*00a8*/ 	.word	0x00003790


	//   ....[9]....
        /*00ac*/ 	.word	0x000037c0


	//   ....[10]....
        /*00b0*/ 	.word	0x000037e0


	//   ....[11]....
        /*00b4*/ 	.word	0x00003840


	//   ....[12]....
        /*00b8*/ 	.word	0x00003860


	//   ....[13]....
        /*00bc*/ 	.word	0x00003890


	//   ....[14]....
        /*00c0*/ 	.word	0x000038e0


	//   ....[15]....
        /*00c4*/ 	.word	0x00003f80


	//   ....[16]....
        /*00c8*/ 	.word	0x000041b0


	//   ....[17]....
        /*00cc*/ 	.word	0x000049b0


	//----- nvinfo : EIATTR_EXIT_INSTR_OFFSETS
	.align		4
.L_2981:
        /*00d0*/ 	.byte	0x04, 0x1c
        /*00d2*/ 	.short	(.L_2983 - .L_2982)


	//   ....[0]....
.L_2982:
        /*00d4*/ 	.word	0x00000320


	//   ....[1]....
        /*00d8*/ 	.word	0x00004ab0


	//----- nvinfo : EIATTR_MAX_THREADS
	.align		4
.L_2983:
        /*00dc*/ 	.byte	0x04, 0x05
        /*00de*/ 	.short	(.L_2985 - .L_2984)
.L_2984:
        /*00e0*/ 	.word	0x00000020
        /*00e4*/ 	.word	0x00000001
        /*00e8*/ 	.word	0x00000001


	//----- nvinfo : EIATTR_CRS_STACK_SIZE
	.align		4
.L_2985:
        /*00ec*/ 	.byte	0x04, 0x1e
        /*00ee*/ 	.short	(.L_2987 - .L_2986)
.L_2986:
        /*00f0*/ 	.word	0x00000000
.L_2987:


//--------------------- .nv.info._Z25selective_scan_fwd_kernelI32Selective_Scan_fwd_kernel_traitsILi32ELi16ELi1ELb1ELb1ELb0ELb0EN3c108BFloat16EfEEv13SSMParamsBase --------------------------
	.section	.nv.info._Z25selective_scan_fwd_kernelI32Selective_Scan_fwd_kernel_traitsILi32ELi16ELi1ELb1ELb1ELb0ELb0EN3c108BFloat16EfEEv13SSMParamsBase,"",@"SHT_CUDA_INFO"
	.sectionflags	@""
	.align	4


	//----- nvinfo : EIATTR_CUDA_API_VERSION
	.align		4
        /*0000*/ 	.byte	0x04, 0x37
        /*0002*/ 	.short	(.L_2989 - .L_2988)
.L_2988:
        /*0004*/ 	.word	0x00000082


	//----- nvinfo : EIATTR_SW2861232_WAR
	.align		4
.L_2989:
        /*0008*/ 	.byte	0x01, 0x35
	.zero		2


	//----- nvinfo : EIATTR_PARAM_CBANK
	.align		4
        /*000c*/ 	.byte	0x04, 0x0a
        /*000e*/ 	.short	(.L_2991 - .L_2990)
	.align		4
.L_2990:
        /*0010*/ 	.word	index@(.nv.constant0._Z25selective_scan_fwd_kernelI32Selective_Scan_fwd_kernel_traitsILi32ELi16ELi1ELb1ELb1ELb0ELb0EN3c108BFloat16EfEEv13SSMParamsBase)
        /*0014*/ 	.short	0x0160
        /*0016*/ 	.short	0x0118


	//----- nvinfo : EIATTR_CBANK_PARAM_SIZE
	.align		4
.L_2991:
        /*0018*/ 	.byte	0x03, 0x19
        /*001a*/ 	.short	0x0118


	//----- nvinfo : EIATTR_KPARAM_INFO
	.align		4
        /*001c*/ 	.byte	0x04, 0x17
        /*001e*/ 	.short	(.L_2993 - .L_2992)
.L_2992:
        /*0020*/ 	.word	0x00000000
        /*0024*/ 	.short	0x0000
        /*0026*/ 	.short	0x0000
        /*0028*/ 	.byte	0x00, 0xf0, 0x61, 0x04


	//----- nvinfo : EIATTR_MAXREG_COUNT
	.align		4
.L_2993:
        /*002c*/ 	.byte	0x03, 0x1b
        /*002e*/ 	.short	0x00ff


	//----- nvinfo : EIATTR_NUM_BARRIERS
	.align		4
        /*0030*/ 	.byte	0x02, 0x4c
        /*0032*/ 	.byte	0x01
	.zero		1


	//----- nvinfo : EIATTR_MERCURY_ISA_VERSION
	.align		4
        /*0034*/ 	.byte	0x03, 0x5f
        /*0036*/ 	.short	0x0000


	//----- nvinfo : EIATTR_COOP_GROUP_MASK_REGIDS
	.align		4
        /*0038*/ 	.byte	0x04, 0x29
        /*003a*/ 	.short	(.L_2995 - .L_2994)


	//   ....[0]....
.L_2994:
        /*003c*/ 	.word	0xffffffff


	//   ....[1]....
        /*0040*/ 	.word	0xffffffff


	//   ....[2]....
        /*0044*/ 	.word	0xffffffff


	//   ....[3]....
        /*0048*/ 	.word	0xffffffff


	//   ....[4]....
        /*004c*/ 	.word	0xffffffff


	//   ....[5]....
        /*0050*/ 	.word	0xffffffff


	//   ....[6]....
        /*0054*/ 	.word	0xffffffff


	//   ....[7]....
        /*0058*/ 	.word	0xffffffff


	//   ....[8]....
        /*005c*/ 	.word	0xffffffff


	//   ....[9]....
        /*0060*/ 	.word	0xffffffff


	//   ....[10]....
        /*0064*/ 	.word	0xffffffff


	//   ....[11]....
        /*0068*/ 	.word	0xffffffff


	//   ....[12]....
        /*006c*/ 	.word	0xffffffff


	//   ....[13]....
        /*0070*/ 	.word	0xffffffff


	//   ....[14]....
        /*0074*/ 	.word	0xffffffff


	//   ....[15]....
        /*0078*/ 	.word	0xffffffff


	//----- nvinfo : EIATTR_COOP_GROUP_INSTR_OFFSETS
	.align		4
.L_2995:
        /*007c*/ 	.byte	0x04, 0x28
        /*007e*/ 	.short	(.L_2997 - .L_2996)


	//   ....[0]....
.L_2996:
        /*0080*/ 	.word	0x000005c0


	//   ....[1]....
        /*0084*/ 	.word	0x00000680


	//   ....[2]....
        /*0088*/ 	.word	0x00003230


	//   ....[3]....
        /*008c*/ 	.word	0x00003830


	//   ....[4]....
        /*0090*/ 	.word	0x00003840


	//   ....[5]....
        /*0094*/ 	.word	0x00003880


	//   ....[6]....
        /*0098*/ 	.word	0x00003890


	//   ....[7]....
        /*009c*/ 	.word	0x000038d0


	//   ....[8]....
        /*00a0*/ 	.word	0x000038e0


	//   ....[9]....
        /*00a4*/ 	.word	0x00003920


	//   ....[10]....
        /*00a8*/ 	.word	0x00003930


	//   ....[11]....
        /*00ac*/ 	.word	0x000039b0


	//   ....[12]....
        /*00b0*/ 	.word	0x000039c0


	//   ....[13]....
        /*00b4*/ 	.word	0x00003a70


	//   ....[14]....
        /*00b8*/ 	.word	0x00003a90


	//   ....[15]....
        /*00bc*/ 	.word	0x00003fa0


	//----- nvinfo : EIATTR_EXIT_INSTR_OFFSETS
	.align		4
.L_2997:
        /*00c0*/ 	.byte	0x04, 0x1c
        /*00c2*/ 	.short	(.L_2999 - .L_2998)


	//   ....[0]....
.L_2998:
        /*00c4*/ 	.word	0x00000320


	//   ....[1]....
        /*00c8*/ 	.word	0x000040d0


	//----- nvinfo : EIATTR_MAX_THREADS
	.align		4
.L_2999:
        /*00cc*/ 	.byte	0x04, 0x05
        /*00ce*/ 	.short	(.L_3001 - .L_3000)
.L_3000:
        /*00d0*/ 	.word	0x00000020
        /*00d4*/ 	.word	0x00000001
        /*00d8*/ 	.word	0x00000001


	//----- nvinfo : EIATTR_CRS_STACK_SIZE
	.align		4
.L_3001:
        /*00dc*/ 	.byte	0x04, 0x1e
        /*00de*/ 	.short	(.L_3003 - .L_3002)
.L_3002:
        /*00e0*/ 	.word	0x00000000
.L_3003:


//--------------------- .nv.info._Z25selective_scan_fwd_kernelI32Selective_Scan_fwd_kernel_traitsILi32ELi16ELi1ELb1ELb1ELb0ELb1EN3c108BFloat16EfEEv13SSMParamsBase --------------------------
	.section	.nv.info._Z25selective_scan_fwd_kernelI32Selective_Scan_fwd_kernel_traitsILi32ELi16ELi1ELb1ELb1ELb0ELb1EN3c108BFloat16EfEEv13SSMParamsBase,"",@"SHT_CUDA_INFO"
	.sectionflags	@""
	.align	4


	//----- nvinfo : EIATTR_CUDA_API_VERSION
	.align		4
        /*0000*/ 	.byte	0x04, 0x37
        /*0002*/ 	.short	(.L_3005 - .L_3004)
.L_3004:
        /*0004*/ 	.word	0x00000082


	//----- nvinfo : EIATTR_SW2861232_WAR
	.align		4
.L_3005:
        /*0008*/ 	.byte	0x01, 0x35
	.zero		2


	//----- nvinfo : EIATTR_PARAM_CBANK
	.align		4
        /*000c*/ 	.byte	0x04, 0x0a
        /*000e*/ 	.short	(.L_3007 - .L_3006)
	.align		4
.L_3006:
        /*0010*/ 	.word	index@(.nv.constant0._Z25selective_scan_fwd_kernelI32Selective_Scan_fwd_kernel_traitsILi32ELi16ELi1ELb1ELb1ELb0ELb1EN3c108BFloat16EfEEv13SSMParamsBase)
        /*0014*/ 	.short	0x0160
        /*0016*/ 	.short	0x0118


	//----- nvinfo : EIATTR_CBANK_PARAM_SIZE
	.align		4
.L_3007:
        /*0018*/ 	.byte	0x03, 0x19
        /*001a*/ 	.short	0x0118


	//----- nvinfo : EIATTR_KPARAM_INFO
	.align		4
        /*001c*/ 	.byte	0x04, 0x17
        /*001e*/ 	.short	(.L_3009 - .L_3008)
.L_3008:
        /*0020*/ 	.word	0x00000000
        /*0024*/ 	.short	0x0000
        /*0026*/ 	.short	0x0000
        /*0028*/ 	.byte	0x00, 0xf0, 0x61, 0x04


	//----- nvinfo : EIATTR_MAXREG_COUNT
	.align		4
.L_3009:
        /*002c*/ 	.byte	0x03, 0x1b
        /*002e*/ 	.short	0x00ff


	//----- nvinfo : EIATTR_NUM_BARRIERS
	.align		4
        /*0030*/ 	.byte	0x02, 0x4c
        /*0032*/ 	.byte	0x01
	.zero		1


	//----- nvinfo : EIATTR_MERCURY_ISA_VERSION
	.align		4
        /*0034*/ 	.byte	0x03, 0x5f
        /*0036*/ 	.short	0x0000


	//----- nvinfo : EIATTR_COOP_GROUP_MASK_REGIDS
	.align		4
        /*0038*/ 	.byte	0x04, 0x29
        /*003a*/ 	.short	(.L_3011 - .L_3010)


	//   ....[0]....
.L_3010:
        /*003c*/ 	.word	0xffffffff


	//   ....[1]....
        /*0040*/ 	.word	0xffffffff


	//   ....[2]....
        /*0044*/ 	.word	0xffffffff


	//   ....[3]....
        /*0048*/ 	.word	0xffffffff


	//   ....[4]....
        /*004c*/ 	.word	0xffffffff


	//   ....[5]....
        /*0050*/ 	.word	0xffffffff


	//   ....[6]....
        /*0054*/ 	.word	0xffffffff


	//   ....[7]....
        /*0058*/ 	.word	0xffffffff


	//   ....[8]....
        /*005c*/ 	.word	0xffffffff


	//   ....[9]....
        /*0060*/ 	.word	0xffffffff


	//   ....[10]....
        /*0064*/ 	.word	0xffffffff


	//   ....[11]....
        /*0068*/ 	.word	0xffffffff


	//   ....[12]....
        /*006c*/ 	.word	0xffffffff


	//   ....[13]....
        /*0070*/ 	.word	0xffffffff


	//   ....[14]....
        /*0074*/ 	.word	0xffffffff


	//   ....[15]....
        /*0078*/ 	.word	0xffffffff


	//   ....[16]....
        /*007c*/ 	.word	0xffffffff


	//   ....[17]....
        /*0080*/ 	.word	0xffffffff


	//----- nvinfo : EIATTR_COOP_GROUP_INSTR_OFFSETS
	.align		4
.L_3011:
        /*0084*/ 	.byte	0x04, 0x28
        /*0086*/ 	.short	(.L_3013 - .L_3012)


	//   ....[0]....
.L_3012:
        /*0088*/ 	.word	0x000005c0


	//   ....[1]....
        /*008c*/ 	.word	0x00000680


	//   ....[2]....
        /*0090*/ 	.word	0x00003220


	//   ....[3]....
        /*0094*/ 	.word	0x00003820


	//   ....[4]....
        /*0098*/ 	.word	0x00003830


	//   ....[5]....
        /*009c*/ 	.word	0x00003870


	//   ....[6]....
        /*00a0*/ 	.word	0x00003880


	//   ....[7]....
        /*00a4*/ 	.word	0x000038c0


	//   ....[8]....
        /*00a8*/ 	.word	0x000038d0


	//   ....[9]....
        /*00ac*/ 	.word	0x00003910


	//   ....[10]....
        /*00b0*/ 	.word	0x00003920


	//   ....[11]....
        /*00b4*/ 	.word	0x000039a0


	//   ....[12]....
        /*00b8*/ 	.word	0x000039b0


	//   ....[13]....
        /*00bc*/ 	.word	0x00003a70


	//   ....[14]....
        /*00c0*/ 	.word	0x00003a90


	//   ....[15]....
        /*00c4*/ 	.word	0x00003f80


	//   ....[16]....
        /*00c8*/ 	.word	0x000041b0


	//   ....[17]....
        /*00cc*/ 	.word	0x000049b0


	//----- nvinfo : EIATTR_EXIT_INSTR_OFFSETS
	.align		4
.L_3013:
        /*00d0*/ 	.byte	0x04, 0x1c
        /*00d2*/ 	.short	(.L_3015 - .L_3014)


	//   ....[0]....
.L_3014:
        /*00d4*/ 	.word	0x00000320


	//   ....[1]....
        /*00d8*/ 	.word	0x00004ab0


	//----- nvinfo : EIATTR_MAX_THREADS
	.align		4
.L_3015:
        /*00dc*/ 	.byte	0x04, 0x05
        /*00de*/ 	.short	(.L_3017 - .L_3016)
.L_3016:
        /*00e0*/ 	.word	0x00000020
        /*00e4*/ 	.word	0x00000001
        /*00e8*/ 	.word	0x00000001


	//----- nvinfo : EIATTR_CRS_STACK_SIZE
	.align		4
.L_3017:
        /*00ec*/ 	.byte	0x04, 0x1e
        /*00ee*/ 	.short	(.L_3019 - .L_3018)
.L_3018:
        /*00f0*/ 	.word	0x00000000
.L_3019:


//--------------------- .nv.info._Z25selective_scan_fwd_kernelI32Selective_Scan_fwd_kernel_traitsILi32ELi16ELi1ELb1ELb1ELb1ELb0EN3c108BFloat16EfEEv13SSMParamsBase --------------------------
	.section	.nv.info._Z25selective_scan_fwd_kernelI32Selective_Scan_fwd_kernel_traitsILi32ELi16ELi1ELb1ELb1ELb1ELb0EN3c108BFloat16EfEEv13SSMParamsBase,"",@"SHT_CUDA_INFO"
	.sectionflags	@""
	.align	4


	//----- nvinfo : EIATTR_CUDA_API_VERSION
	.align		4
        /*0000*/ 	.byte	0x04, 0x37
        /*0002*/ 	.short	(.L_3021 - .L_3020)
.L_3020:
        /*0004*/ 	.word	0x00000082


	//----- nvinfo : EIATTR_SW2861232_WAR
	.align		4
.L_3021:
        /*0008*/ 	.byte	0x01, 0x35
	.zero		2


	//----- nvinfo : EIATTR_PARAM_CBANK
	.align		4
        /*000c*/ 	.byte	0x04, 0x0a
        /*000e*/ 	.short	(.L_3023 - .L_3022)
	.align		4
.L_3022:
        /*0010*/ 	.word	index@(.nv.constant0._Z25selective_scan_fwd_kernelI32Selective_Scan_fwd_kernel_traitsILi32ELi16ELi1ELb1ELb1ELb1ELb0EN3c108BFloat16EfEEv13SSMParamsBase)
        /*0014*/ 	.short	0x0160
        /*0016*/ 	.short	0x0118


	//----- nvinfo : EIATTR_CBANK_PARAM_SIZE
	.align		4
.L_3023:
        /*0018*/ 	.byte	0x03, 0x19
        /*001a*/ 	.short	0x0118


	//----- nvinfo : EIATTR_KPARAM_INFO
	.align		4
        /*001c*/ 	.byte	0x04, 0x17
        /*001e*/ 	.short	(.L_3025 - .L_3024)
.L_3024:
        /*0020*/ 	.word	0x00000000
        /*0024*/ 	.short	0x0000
        /*0026*/ 	.short	0x0000
        /*0028*/ 	.byte	0x00, 0xf0, 0x61, 0x04


	//----- nvinfo : EIATTR_MAXREG_COUNT
	.align		4
.L_3025:
        /*002c*/ 	.byte	0x03, 0x1b
        /*002e*/ 	.short	0x00ff


	//----- nvinfo : EIATTR_NUM_BARRIERS
	.align		4
        /*0030*/ 	.byte	0x02, 0x4c
        /*0032*/ 	.byte	0x01
	.zero		1


	//----- nvinfo : EIATTR_MERCURY_ISA_VERSION
	.align		4
        /*0034*/ 	.byte	0x03, 0x5f
        /*0036*/ 	.short	0x0000


	//----- nvinfo : EIATTR_COOP_GROUP_MASK_REGIDS
	.align		4
        /*0038*/ 	.byte	0x04, 0x29
        /*003a*/ 	.short	(.L_3027 - .L_3026)


	//   ....[0]....
.L_3026:
        /*003c*/ 	.word	0xffffffff


	//   ....[1]....
        /*0040*/ 	.word	0xffffffff


	//   ....[2]....
        /*0044*/ 	.word	0xffffffff


	//   ....[3]....
        /*0048*/ 	.word	0xffffffff


	//   ....[4]....
        /*004c*/ 	.word	0xffffffff


	//   ....[5]....
        /*0050*/ 	.word	0xffffffff


	//   ....[6]....
        /*0054*/ 	.word	0xffffffff


	//   ....[7]....
        /*0058*/ 	.word	0xffffffff


	//   ....[8]....
        /*005c*/ 	.word	0xffffffff


	//   ....[9]....
        /*0060*/ 	.word	0xffffffff


	//   ....[10]....
        /*0064*/ 	.word	0xffffffff


	//   ....[11]....
        /*0068*/ 	.word	0xffffffff


	//   ....[12]....
        /*006c*/ 	.word	0xffffffff


	//   ....[13]....
        /*0070*/ 	.word	0xffffffff


	//   ....[14]....
        /*0074*/ 	.word	0xffffffff


	//   ....[15]....
        /*0078*/ 	.word	0xffffffff


	//   ....[16]....
        /*007c*/ 	.word	0xffffffff


	//----- nvinfo : EIATTR_COOP_GROUP_INSTR_OFFSETS
	.align		4
.L_3027:
        /*0080*/ 	.byte	0x04, 0x28
        /*0082*/ 	.short	(.L_3029 - .L_3028)


	//   ....[0]....
.L_3028:
        /*0084*/ 	.word	0x000006d0


	//   ....[1]....
        /*0088*/ 	.word	0x00000790


	//   ....[2]....
        /*008c*/ 	.word	0x000032d0


	//   ....[3]....
        /*0090*/ 	.word	0x00003950


	//   ....[4]....
        /*0094*/ 	.word	0x00003960


	//   ....[5]....
        /*0098*/ 	.word	0x00003990


	//   ....[6]....
        /*009c*/ 	.word	0x000039b0


	//   ....[7]....
        /*00a0*/ 	.word	0x000039e0


	//   ....[8]....
        /*00a4*/ 	.word	0x00003a00


	//   ....[9]....
        /*00a8*/ 	.word	0x00003a40


	//   ....[10]....
        /*00ac*/ 	.word	0x00003a70


	//   ....[11]....
        /*00b0*/ 	.word	0x00003ab0


	//   ....[12]....
        /*00b4*/ 	.word	0x00003b00


	//   ....[13]....
        /*00b8*/ 	.word	0x00003b20


	//   ....[14]....
        /*00bc*/ 	.word	0x00003b70


	//   ....[15]....
        /*00c0*/ 	.word	0x00003bb0


	//   ....[16]....
        /*00c4*/ 	.word	0x000041f0


	//----- nvinfo : EIATTR_EXIT_INSTR_OFFSETS
	.align		4
.L_3029:
        /*00c8*/ 	.byte	0x04, 0x1c
        /*00ca*/ 	.short	(.L_3031 - .L_3030)


	//   ....[0]....
.L_3030:
        /*00cc*/ 	.word	0x00000390


	//   ....[1]....
        /*00d0*/ 	.word	0x00004340


	//----- nvinfo : EIATTR_MAX_THREADS
	.align		4
.L_3031:
        /*00d4*/ 	.byte	0x04, 0x05
        /*00d6*/ 	.short	(.L_3033 - .L_3032)
.L_3032:
        /*00d8*/ 	.word	0x00000020
        /*00dc*/ 	.word	0x00000001
        /*00e0*/ 	.word	0x00000001


	//----- nvinfo : EIATTR_CRS_STACK_SIZE
	.align		4
.L_3033:
        /*00e4*/ 	.byte	0x04, 0x1e
        /*00e6*/ 	.short	(.L_3035 - .L_3034)
.L_3034:
        /*00e8*/ 	.word	0x00000000
.L_3035:


//--------------------- .nv.info._Z25selective_scan_fwd_kernelI32Selective_Scan_fwd_kernel_traitsILi32ELi16ELi1ELb1ELb1ELb1ELb1EN3c108BFloat16EfEEv13SSMParamsBase --------------------------
	.section	.nv.info._Z25selective_scan_fwd_kernelI32Selective_Scan_fwd_kernel_traitsILi32ELi16ELi1ELb1ELb1ELb1ELb1EN3c108BFloat16EfEEv13SSMParamsBase,"",@"SHT_CUDA_INFO"
	.sectionflags	@""
	.align	4


	//----- nvinfo : EIATTR_CUDA_API_VERSION
	.align		4
        /*0000*/ 	.byte	0x04, 0x37
        /*0002*/ 	.short	(.L_3037 - .L_3036)
.L_3036:
        /*0004*/ 	.word	0x00000082


	//----- nvinfo : EIATTR_SW2861232_WAR
	.align		4
.L_3037:
        /*0008*/ 	.byte	0x01, 0x35
	.zero		2


	//----- nvinfo : EIATTR_PARAM_CBANK
	.align		4
        /*000c*/ 	.byte	0x04, 0x0a
        /*000e*/ 	.short	(.L_3039 - .L_3038)
	.align		4
.L_3038:
        /*0010*/ 	.word	index@(.nv.constant0._Z25selective_scan_fwd_kernelI32Selective_Scan_fwd_kernel_traitsILi32ELi16ELi1ELb1ELb1ELb1ELb1EN3c108BFloat16EfEEv13SSMParamsBase)
        /*0014*/ 	.short	0x0160
        /*0016*/ 	.short	0x0118


	//----- nvinfo : EIATTR_CBANK_PARAM_SIZE
	.align		4
.L_3039:
        /*0018*/ 	.byte	0x03, 0x19
        /*001a*/ 	.short	0x0118


	//----- nvinfo : EIATTR_KPARAM_INFO
	.align		4
        /*001c*/ 	.byte	0x04, 0x17
        /*001e*/ 	.short	(.L_3041 - .L_3040)
.L_3040:
        /*0020*/ 	.word	0x00000000
        /*0024*/ 	.short	0x0000
        /*0026*/ 	.short	0x0000
        /*0028*/ 	.byte	0x00, 0xf0, 0x61, 0x04


	//----- nvinfo : EIATTR_MAXREG_COUNT
	.align		4
.L_3041:
        /*002c*/ 	.byte	0x03, 0x1b
        /*002e*/ 	.short	0x00ff


	//----- nvinfo : EIATTR_NUM_BARRIERS
	.align		4
        /*0030*/ 	.byte	0x02, 0x4c
        /*0032*/ 	.byte	0x01
	.zero		1


	//----- nvinfo : EIATTR_MERCURY_ISA_VERSION
	.align		4
        /*0034*/ 	.byte	0x03, 0x5f
        /*0036*/ 	.short	0x0000


	//----- nvinfo : EIATTR_COOP_GROUP_MASK_REGIDS
	.align		4
        /*0038*/ 	.byte	0x04, 0x29
        /*003a*/ 	.short	(.L_3043 - .L_3042)


	//   ....[0]....
.L_3042:
        /*003c*/ 	.word	0xffffffff


	//   ....[1]....
        /*0040*/ 	.word	0xffffffff


	//   ....[2]....
        /*0044*/ 	.word	0xffffffff


	//   ....[3]....
        /*0048*/ 	.word	0xffffffff


	//   ....[4]....
        /*004c*/ 	.word	0xffffffff


	//   ....[5]....
        /*0050*/ 	.word	0xffffffff


	//   ....[6]....
        /*0054*/ 	.word	0xffffffff


	//   ....[7]....
        /*0058*/ 	.word	0xffffffff


	//   ....[8]....
        /*005c*/ 	.word	0xffffffff


	//   ....[9]....
        /*0060*/ 	.word	0xffffffff


	//   ....[10]....
        /*0064*/ 	.word	0xffffffff


	//   ....[11]....
        /*0068*/ 	.word	0xffffffff


	//   ....[12]....
        /*006c*/ 	.word	0xffffffff


	//   ....[13]....
        /*0070*/ 	.word	0xffffffff


	//   ....[14]....
        /*0074*/ 	.word	0xffffffff


	//   ....[15]....
        /*0078*/ 	.word	0xffffffff


	//   ....[16]....
        /*007c*/ 	.word	0xffffffff


	//   ....[17]....
        /*0080*/ 	.word	0xffffffff


	//   ....[18]....
        /*0084*/ 	.word	0xffffffff


	//----- nvinfo : EIATTR_COOP_GROUP_INSTR_OFFSETS
	.align		4
.L_3043:
        /*0088*/ 	.byte	0x04, 0x28
        /*008a*/ 	.short	(.L_3045 - .L_3044)


	//   ....[0]....
.L_3044:
        /*008c*/ 	.word	0x000006b0


	//   ....[1]....
        /*0090*/ 	.word	0x00000770


	//   ....[2]....
        /*0094*/ 	.word	0x000032b0


	//   ....[3]....
        /*0098*/ 	.word	0x00003930


	//   ....[4]....
        /*009c*/ 	.word	0x00003940


	//   ....[5]....
        /*00a0*/ 	.word	0x00003970


	//   ....[6]....
        /*00a4*/ 	.word	0x00003990


	//   ....[7]....
        /*00a8*/ 	.word	0x000039c0


	//   ....[8]....
        /*00ac*/ 	.word	0x000039e0


	//   ....[9]....
        /*00b0*/ 	.word	0x00003a20


	//   ....[10]....
        /*00b4*/ 	.word	0x00003a50


	//   ....[11]....
        /*00b8*/ 	.word	0x00003a90


	//   ....[12]....
        /*00bc*/ 	.word	0x00003ae0


	//   ....[13]....
        /*00c0*/ 	.word	0x00003b00


	//   ....[14]....
        /*00c4*/ 	.word	0x00003b50


	//   ....[15]....
        /*00c8*/ 	.word	0x00003b90


	//   ....[16]....
        /*00cc*/ 	.word	0x000041b0


	//   ....[17]....
        /*00d0*/ 	.word	0x00004400


	//   ....[18]....
        /*00d4*/ 	.word	0x00004c10


	//----- nvinfo : EIATTR_EXIT_INSTR_OFFSETS
	.align		4
.L_3045:
        /*00d8*/ 	.byte	0x04, 0x1c
        /*00da*/ 	.short	(.L_3047 - .L_3046)


	//   ....[0]....
.L_3046:
        /*00dc*/ 	.word	0x00000380


	//   ....[1]....
        /*00e0*/ 	.word	0x00004d00


	//----- nvinfo : EIATTR_MAX_THREADS
	.align		4
.L_3047:
        /*00e4*/ 	.byte	0x04, 0x05
        /*00e6*/ 	.short	(.L_3049 - .L_3048)
.L_3048:
        /*00e8*/ 	.word	0x00000020
        /*00ec*/ 	.word	0x00000001
        /*00f0*/ 	.word	0x00000001


	//----- nvinfo : EIATTR_CRS_STACK_SIZE
	.align		4
.L_3049:
        /*00f4*/ 	.byte	0x04, 0x1e
        /*00f6*/ 	.short	(.L_3051 - .L_3050)
.L_3050:
        /*00f8*/ 	.word	0x00000000
.L_3051:


//--------------------- .nv.info._Z25selective_scan_fwd_kernelI32Selective_Scan_fwd_kernel_traitsILi32ELi8ELi1ELb0ELb0ELb0ELb0EN3c108BFloat16EfEEv13SSMParamsBase --------------------------
	.section	.nv.info._Z25selective_scan_fwd_kernelI32Selective_Scan_fwd_kernel_traitsILi32ELi8ELi1ELb0ELb0ELb0ELb0EN3c108BFloat16EfEEv13SSMParamsBase,"",@"SHT_CUDA_INFO"
	.sectionflags	@""
	.align	4


	//----- nvinfo : EIATTR_CUDA_API_VERSION
	.align		4
        /*0000*/ 	.byte	0x04, 0x37
        /*0002*/ 	.short	(.L_3053 - .L_3052)
.L_3052:
        /*0004*/ 	.word	0x00000082


	//----- nvinfo : EIATTR_SW2861232_WAR
	.align		4
.L_3053:
        /*0008*/ 	.byte	0x01, 0x35
	.zero		2


	//----- nvinfo : EIATTR_PARAM_CBANK
	.align		4
        /*000c*/ 	.byte	0x04, 0x0a
        /*000e*/ 	.short	(.L_3055 - .L_3054)
	.align		4
.L_3054:
        /*0010*/ 	.word	index@(.nv.constant0._Z25selective_scan_fwd_kernelI32Selective_Scan_fwd_kernel_traitsILi32ELi8ELi1ELb0ELb0ELb0ELb0EN3c108BFloat16EfEEv13SSMParamsBase)
        /*0014*/ 	.short	0x0160
        /*0016*/ 	.short	0x0118


	//----- nvinfo : EIATTR_CBANK_PARAM_SIZE
	.align		4
.L_3055:
        /*0018*/ 	.byte	0x03, 0x19
        /*001a*/ 	.short	0x0118


	//----- nvinfo : EIATTR_KPARAM_INFO
	.align		4
        /*001c*/ 	.byte	0x04, 0x17
        /*001e*/ 	.short	(.L_3057 - .L_3056)
.L_3056:
        /*0020*/ 	.word	0x00000000
        /*0024*/ 	.short	0x0000
        /*0026*/ 	.short	0x0000
        /*0028*/ 	.byte	0x00, 0xf0, 0x61, 0x04


	//----- nvinfo : EIATTR_MAXREG_COUNT
	.align		4
.L_3057:
        /*002c*/ 	.byte	0x03, 0x1b
        /*002e*/ 	.short	0x00ff


	//----- nvinfo : EIATTR_NUM_BARRIERS
	.align		4
        /*0030*/ 	.byte	0x02, 0x4c
        /*0032*/ 	.byte	0x01
	.zero		1


	//----- nvinfo : EIATTR_MERCURY_ISA_VERSION
	.align		4
        /*0034*/ 	.byte	0x03, 0x5f
        /*0036*/ 	.short	0x0000


	//----- nvinfo : EIATTR_COOP_GROUP_MASK_REGIDS
	.align		4
        /*0038*/ 	.byte	0x04, 0x29
        /*003a*/ 	.short	(.L_3059 - .L_3058)


	//   ....[0]....
.L_3058:
        /*003c*/ 	.word	0xffffffff


	//   ....[1]....
        /*0040*/ 	.word	0xffffffff


	//   ....[2]....
        /*0044*/ 	.word	0xffffffff


	//   ....[3]....
        /*0048*/ 	.word	0xffffffff


	//   ....[4]....
        /*004c*/ 	.word	0xffffffff


	//   ....[5]....
        /*0050*/ 	.word	0xffffffff


	//   ....[6]....
        /*0054*/ 	.word	0xffffffff


	//   ....[7]....
        /*0058*/ 	.word	0xffffffff


	//   ....[8]....
        /*005c*/ 	.word	0xffffffff


	//   ....[9]....
        /*0060*/ 	.word	0xffffffff


	//   ....[10]....
        /*0064*/ 	.word	0xffffffff


	//   ....[11]....
        /*0068*/ 	.word	0xffffffff


	//   ....[12]....
        /*006c*/ 	.word	0xffffffff


	//   ....[13]....
        /*0070*/ 	.word	0xffffffff


	//   ....[14]....
        /*0074*/ 	.word	0xffffffff


	//----- nvinfo : EIATTR_COOP_GROUP_INSTR_OFFSETS
	.align		4
.L_3059:
        /*0078*/ 	.byte	0x04, 0x28
        /*007a*/ 	.short	(.L_3061 - .L_3060)


	//   ....[0]....
.L_3060:
        /*007c*/ 	.word	0x00000890


	//   ....[1]....
        /*0080*/ 	.word	0x00000b10


	//   ....[2]....
        /*0084*/ 	.word	0x00002620


	//   ....[3]....
        /*0088*/ 	.word	0x00002630


	//   ....[4]....
        /*008c*/ 	.word	0x00002670


	//   ....[5]....
        /*0090*/ 	.word	0x00002680


	//   ....[6]....
        /*0094*/ 	.word	0x000026c0


	//   ....[7]....
        /*0098*/ 	.word	0x000026d0


	//   ....[8]....
        /*009c*/ 	.word	0x00002710


	//   ....[9]....
        /*00a0*/ 	.word	0x00002720


	//   ....[10]....
        /*00a4*/ 	.word	0x000027a0


	//   ....[11]....
        /*00a8*/ 	.word	0x000027b0


	//   ....[12]....
        /*00ac*/ 	.word	0x00002850


	//   ....[13]....
        /*00b0*/ 	.word	0x00002860


	//   ....[14]....
        /*00b4*/ 	.word	0x00002ce0


	//----- nvinfo : EIATTR_EXIT_INSTR_OFFSETS
	.align		4
.L_3061:
        /*00b8*/ 	.byte	0x04, 0x1c
        /*00ba*/ 	.short	(.L_3063 - .L_3062)


	//   ....[0]....
.L_3062:
        /*00bc*/ 	.word	0x00000130


	//   ....[1]....
        /*00c0*/ 	.word	0x000030f0


	//----- nvinfo : EIATTR_MAX_THREADS
	.align		4
.L_3063:
        /*00c4*/ 	.byte	0x04, 0x05
        /*00c6*/ 	.short	(.L_3065 - .L_3064)
.L_3064:
        /*00c8*/ 	.word	0x00000020
        /*00cc*/ 	.word	0x00000001
        /*00d0*/ 	.word	0x00000001


	//----- nvinfo : EIATTR_CRS_STACK_SIZE
	.align		4
.L_3065:
        /*00d4*/ 	.byte	0x04, 0x1e
        /*00d6*/ 	.short	(.L_3067 - .L_3066)
.L_3066:
        /*00d8*/ 	.word	0x00000000
.L_3067:


//--------------------- .nv.info._Z25selective_scan_fwd_kernelI32Selective_Scan_fwd_kernel_traitsILi32ELi8ELi1ELb0ELb0ELb0ELb1EN3c108BFloat16EfEEv13SSMParamsBase --------------------------
	.section	.nv.info._Z25selective_scan_fwd_kernelI32Selective_Scan_fwd_kernel_traitsILi32ELi8ELi1ELb0ELb0ELb0ELb1EN3c108BFloat16EfEEv13SSMParamsBase,"",@"SHT_CUDA_INFO"
	.sectionflags	@""
	.align	4


	//----- nvinfo : EIATTR_CUDA_API_VERSION
	.align		4
        /*0000*/ 	.byte	0x04, 0x37
        /*0002*/ 	.short	(.L_3069 - .L_3068)
.L_3068:
        /*0004*/ 	.word	0x00000082


	//----- nvinfo : EIATTR_SW2861232_WAR
	.align		4
.L_3069:
        /*0008*/ 	.byte	0x01, 0x35
	.zero		2


	//----- nvinfo : EIATTR_PARAM_CBANK
	.align		4
        /*000c*/ 	.byte	0x04, 0x0a
        /*000e*/ 	.short	(.L_3071 - .L_3070)
	.align		4
.L_3070:
        /*0010*/ 	.word	index@(.nv.constant0._Z25selective_scan_fwd_kernelI32Selective_Scan_fwd_kernel_traitsILi32ELi8ELi1ELb0ELb0ELb0ELb1EN3c108BFloat16EfEEv13SSMParamsBase)
        /*0014*/ 	.short	0x0160
        /*0016*/ 	.short	0x0118


	//----- nvinfo : EIATTR_CBANK_PARAM_SIZE
	.align		4
.L_3071:
        /*0018*/ 	.byte	0x03, 0x19
        /*001a*/ 	.short	0x0118


	//----- nvinfo : EIATTR_KPARAM_INFO
	.align		4
        /*001c*/ 	.byte	0x04, 0x17
        /*001e*/ 	.short	(.L_3073 - .L_3072)
.L_3072:
        /*0020*/ 	.word	0x00000000
        /*0024*/ 	.short	0x0000
        /*0026*/ 	.short	0x0000
        /*0028*/ 	.byte	0x00, 0xf0, 0x61, 0x04


	//----- nvinfo : EIATTR_MAXREG_COUNT
	.align		4
.L_3073:
        /*002c*/ 	.byte	0x03, 0x1b
        /*002e*/ 	.short	0x00ff


	//----- nvinfo : EIATTR_NUM_BARRIERS
	.align		4
        /*0030*/ 	.byte	0x02, 0x4c
        /*0032*/ 	.byte	0x01
	.zero		1


	//----- nvinfo : EIATTR_MERCURY_ISA_VERSION
	.align		4
        /*0034*/ 	.byte	0x03, 0x5f
        /*0036*/ 	.short	0x0000


	//----- nvinfo : EIATTR_COOP_GROUP_MASK_REGIDS
	.align		4
        /*0038*/ 	.byte	0x04, 0x29
        /*003a*/ 	.short	(.L_3075 - .L_3074)


	//   ....[0]....
.L_3074:
        /*003c*/ 	.word	0xffffffff


	//   ....[1]....
        /*0040*/ 	.word	0xffffffff


	//   ....[2]....
        /*0044*/ 	.word	0xffffffff


	//   ....[3]....
        /*0048*/ 	.word	0xffffffff


	//   ....[4]....
        /*004c*/ 	.word	0xffffffff


	//   ....[5]....
        /*0050*/ 	.word	0xffffffff


	//   ....[6]....
        /*0054*/ 	.word	0xffffffff


	//   ....[7]....
        /*0058*/ 	.word	0xffffffff


	//   ....[8]....
        /*005c*/ 	.word	0xffffffff


	//   ....[9]....
        /*0060*/ 	.word	0xffffffff


	//   ....[10]....
        /*0064*/ 	.word	0xffffffff


	//   ....[11]....
        /*0068*/ 	.word	0xffffffff


	//   ....[12]....
        /*006c*/ 	.word	0xffffffff


	//   ....[13]....
        /*0070*/ 	.word	0xffffffff


	//   ....[14]....
        /*0074*/ 	.word	0xffffffff


	//   ....[15]....
        /*0078*/ 	.word	0xffffffff


	//   ....[16]....
        /*007c*/ 	.word	0xffffffff


	//----- nvinfo : EIATTR_COOP_GROUP_INSTR_OFFSETS
	.align		4
.L_3075:
        /*0080*/ 	.byte	0x04, 0x28
        /*0082*/ 	.short	(.L_3077 - .L_3076)


	//   ....[0]....
.L_3076:
        /*0084*/ 	.word	0x000008a0


	//   ....[1]....
        /*0088*/ 	.word	0x00000b10


	//   ....[2]....
        /*008c*/ 	.word	0x00002620


	//   ....[3]....
        /*0090*/ 	.word	0x00002630


	//   ....[4]....
        /*0094*/ 	.word	0x00002670


	//   ....[5]....
        /*0098*/ 	.word	0x00002680


	//   ....[6]....
        /*009c*/ 	.word	0x000026c0


	//   ....[7]....
        /*00a0*/ 	.word	0x000026d0


	//   ....[8]....
        /*00a4*/ 	.word	0x00002710


	//   ....[9]....
        /*00a8*/ 	.word	0x00002720


	//   ....[10]....
        /*00ac*/ 	.word	0x000027a0


	//   ....[11]....
        /*00b0*/ 	.word	0x000027b0


	//   ....[12]....
        /*00b4*/ 	.word	0x00002850


	//   ....[13]....
        /*00b8*/ 	.word	0x00002860


	//   ....[14]....
        /*00bc*/ 	.word	0x00002d00


	//   ....[15]....
        /*00c0*/ 	.word	0x00003400


	//   ....[16]....
        /*00c4*/ 	.word	0x00003920


	//----- nvinfo : EIATTR_EXIT_INSTR_OFFSETS
	.align		4
.L_3077:
        /*00c8*/ 	.byte	0x04, 0x1c
        /*00ca*/ 	.short	(.L_3079 - .L_3078)


	//   ....[0]....
.L_3078:
        /*00cc*/ 	.word	0x00000130


	//   ....[1]....
        /*00d0*/ 	.word	0x00003cf0


	//----- nvinfo : EIATTR_MAX_THREADS
	.align		4
.L_3079:
        /*00d4*/ 	.byte	0x04, 0x05
        /*00d6*/ 	.short	(.L_3081 - .L_3080)
.L_3080:
        /*00d8*/ 	.word	0x00000020
        /*00dc*/ 	.word	0x00000001
        /*00e0*/ 	.word	0x00000001


	//----- nvinfo : EIATTR_CRS_STACK_SIZE
	.align		4
.L_3081:
        /*00e4*/ 	.byte	0x04, 0x1e
        /*00e6*/ 	.short	(.L_3083 - .L_3082)
.L_3082:
        /*00e8*/ 	.word	0x00000000
.L_3083:


//--------------------- .nv.info._Z25selective_scan_fwd_kernelI32Selective_Scan_fwd_kernel_traitsILi32ELi8ELi1ELb0ELb0ELb1ELb0EN3c108BFloat16EfEEv13SSMParamsBase --------------------------
	.section	.nv.info._Z25selective_scan_fwd_kernelI32Selective_Scan_fwd_kernel_traitsILi32ELi8ELi1ELb0ELb0ELb1ELb0EN3c108BFloat16EfEEv13SSMParamsBase,"",@"SHT_CUDA_INFO"
	.sectionflags	@""
	.align	4


	//----- nvinfo : EIATTR_CUDA_API_VERSION
	.align		4
        /*0000*/ 	.byte	0x04, 0x37
        /*0002*/ 	.short	(.L_3085 - .L_3084)
.L_3084:
        /*0004*/ 	.word	0x00000082


	//----- nvinfo : EIATTR_SW2861232_WAR
	.align		4
.L_3085:
        /*0008*/ 	.byte	0x01, 0x35
	.zero		2


	//----- nvinfo : EIATTR_PARAM_CBANK
	.align		4
        /*000c*/ 	.byte	0x04, 0x0a
        /*000e*/ 	.short	(.L_3087 - .L_3086)
	.align		4
.L_3086:
        /*0010*/ 	.word	index@(.nv.constant0._Z25selective_scan_fwd_kernelI32Selective_Scan_fwd_kernel_traitsILi32ELi8ELi1ELb0ELb0ELb1ELb0EN3c108BFloat16EfEEv13SSMParamsBase)
        /*0014*/ 	.short	0x0160
        /*0016*/ 	.short	0x0118


	//----- nvinfo : EIATTR_CBANK_PARAM_SIZE
	.align		4
.L_3087:
        /*0018*/ 	.byte	0x03, 0x19
        /*001a*/ 	.short	0x0118


	//----- nvinfo : EIATTR_KPARAM_INFO
	.align		4
        /*001c*/ 	.byte	0x04, 0x17
        /*001e*/ 	.short	(.L_3089 - .L_3088)
.L_3088:
        /*0020*/ 	.word	0x00000000
        /*0024*/ 	.short	0x0000
        /*0026*/ 	.short	0x0000
        /*0028*/ 	.byte	0x00, 0xf0, 0x61, 0x04


	//----- nvinfo : EIATTR_MAXREG_COUNT
	.align		4
.L_3089:
        /*002c*/ 	.byte	0x03, 0x1b
        /*002e*/ 	.short	0x00ff


	//----- nvinfo : EIATTR_NUM_BARRIERS
	.align		4
        /*0030*/ 	.byte	0x02, 0x4c
        /*0032*/ 	.byte	0x01
	.zero		1


	//----- nvinfo : EIATTR_MERCURY_ISA_VERSION
	.align		4
        /*0034*/ 	.byte	0x03, 0x5f
        /*0036*/ 	.short	0x0000


	//----- nvinfo : EIATTR_COOP_GROUP_MASK_REGIDS
	.align		4
        /*0038*/ 	.byte	0x04, 0x29
        /*003a*/ 	.short	(.L_3091 - .L_3090)


	//   ....[0]....
.L_3090:
        /*003c*/ 	.word	0xffffffff


	//   ....[1]....
        /*0040*/ 	.word	0xffffffff


	//   ....[2]....
        /*0044*/ 	.word	0xffffffff


	//   ....[3]....
        /*0048*/ 	.word	0xffffffff


	//   ....[4]....
        /*004c*/ 	.word	0xffffffff


	//   ....[5]....
        /*0050*/ 	.word	0xffffffff


	//   ....[6]....
        /*0054*/ 	.word	0xffffffff


	//   ....[7]....
        /*0058*/ 	.word	0xffffffff


	//   ....[8]....
        /*005c*/ 	.word	0xffffffff


	//   ....[9]....
        /*0060*/ 	.word	0xffffffff


	//   ....[10]....
        /*0064*/ 	.word	0xffffffff


	//   ....[11]....
        /*0068*/ 	.word	0xffffffff


	//   ....[12]....
        /*006c*/ 	.word	0xffffffff


	//   ....[13]....
        /*0070*/ 	.word	0xffffffff


	//   ....[14]....
        /*0074*/ 	.word	0xffffffff


	//   ....[15]....
        /*0078*/ 	.word	0xffffffff


	//----- nvinfo : EIATTR_COOP_GROUP_INSTR_OFFSETS
	.align		4
.L_3091:
        /*007c*/ 	.byte	0x04, 0x28
        /*007e*/ 	.short	(.L_3093 - .L_3092)


	//   ....[0]....
.L_3092:
        /*0080*/ 	.word	0x00000b20


	//   ....[1]....
        /*0084*/ 	.word	0x00000cf0


	//   ....[2]....
        /*0088*/ 	.word	0x000026b0


	//   ....[3]....
        /*008c*/ 	.word	0x00002ab0


	//   ....[4]....
        /*0090*/ 	.word	0x00002ac0


	//   ....[5]....
        /*0094*/ 	.word	0x00002b00


	//   ....[6]....
        /*0098*/ 	.word	0x00002b10


	//   ....[7]....
        /*009c*/ 	.word	0x00002b50


	//   ....[8]....
        /*00a0*/ 	.word	0x00002b60


	//   ....[9]....
        /*00a4*/ 	.word	0x00002ba0


	//   ....[10]....
        /*00a8*/ 	.word	0x00002bb0


	//   ....[11]....
        /*00ac*/ 	.word	0x00002c30


	//   ....[12]....
        /*00b0*/ 	.word	0x00002c40


	//   ....[13]....
        /*00b4*/ 	.word	0x00002ce0


	//   ....[14]....
        /*00b8*/ 	.word	0x00002cf0


	//   ....[15]....
        /*00bc*/ 	.word	0x000031a0


	//----- nvinfo : EIATTR_EXIT_INSTR_OFFSETS
	.align		4
.L_3093:
        /*00c0*/ 	.byte	0x04, 0x1c
        /*00c2*/ 	.short	(.L_3095 - .L_3094)


	//   ....[0]....
.L_3094:
        /*00c4*/ 	.word	0x00000210


	//   ....[1]....
        /*00c8*/ 	.word	0x000035d0


	//----- nvinfo : EIATTR_MAX_THREADS
	.align		4
.L_3095:
        /*00cc*/ 	.byte	0x04, 0x05
        /*00ce*/ 	.short	(.L_3097 - .L_3096)
.L_3096:
        /*00d0*/ 	.word	0x00000020
        /*00d4*/ 	.word	0x00000001
        /*00d8*/ 	.word	0x00000001


	//----- nvinfo : EIATTR_CRS_STACK_SIZE
	.align		4
.L_3097:
        /*00dc*/ 	.byte	0x04, 0x1e
        /*00de*/ 	.short	(.L_3099 - .L_3098)
.L_3098:
        /*00e0*/ 	.word	0x00000000
.L_3099:


//--------------------- .nv.info._Z25selective_scan_fwd_kernelI32Selective_Scan_fwd_kernel_traitsILi32ELi8ELi1ELb0ELb0ELb1ELb1EN3c108BFloat16EfEEv13SSMParamsBase --------------------------
	.section	.nv.info._Z25selective_scan_fwd_kernelI32Selective_Scan_fwd_kernel_traitsILi32ELi8ELi1ELb0ELb0ELb1ELb1EN3c108BFloat16EfEEv13SSMParamsBase,"",@"SHT_CUDA_INFO"
	.sectionflags	@""
	.align	4


	//----- nvinfo : EIATTR_CUDA_API_VERSION
	.align		4
        /*0000*/ 	.byte	0x04, 0x37
        /*0002*/ 	.short	(.L_3101 - .L_3100)
.L_3100:
        /*0004*/ 	.word	0x00000082


	//----- nvinfo : EIATTR_SW2861232_WAR
	.align		4
.L_3101:
        /*0008*/ 	.byte	0x01, 0x35
	.zero		2


	//----- nvinfo : EIATTR_PARAM_CBANK
	.align		4
        /*000c*/ 	.byte	0x04, 0x0a
        /*000e*/ 	.short	(.L_3103 - .L_3102)
	.align		4
.L_3102:
        /*0010*/ 	.word	index@(.nv.constant0._Z25selective_scan_fwd_kernelI32Selective_Scan_fwd_kernel_traitsILi32ELi8ELi1ELb0ELb0ELb1ELb1EN3c108BFloat16EfEEv13SSMParamsBase)
        /*0014*/ 	.short	0x0160
        /*0016*/ 	.short	0x0118


	//----- nvinfo : EIATTR_CBANK_PARAM_SIZE
	.align		4
.L_3103:
        /*0018*/ 	.byte	0x03, 0x19
        /*001a*/ 	.short	0x0118


	//----- nvinfo : EIATTR_KPARAM_INFO
	.align		4
        /*001c*/ 	.byte	0x04, 0x17
        /*001e*/ 	.short	(.L_3105 - .L_3104)
.L_3104:
        /*0020*/ 	.word	0x00000000
        /*0024*/ 	.short	0x0000
        /*0026*/ 	.short	0x0000
        /*0028*/ 	.byte	0x00, 0xf0, 0x61, 0x04


	//----- nvinfo : EIATTR_MAXREG_COUNT
	.align		4
.L_3105:
        /*002c*/ 	.byte	0x03, 0x1b
        /*002e*/ 	.short	0x00ff


	//----- nvinfo : EIATTR_NUM_BARRIERS
	.align		4
        /*0030*/ 	.byte	0x02, 0x4c
        /*0032*/ 	.byte	0x01
	.zero		1


	//----- nvinfo : EIATTR_MERCURY_ISA_VERSION
	.align		4
        /*0034*/ 	.byte	0x03, 0x5f
        /*0036*/ 	.short	0x0000


	//----- nvinfo : EIATTR_COOP_GROUP_MASK_REGIDS
	.align		4
        /*0038*/ 	.byte	0x04, 0x29
        /*003a*/ 	.short	(.L_3107 - .L_3106)


	//   ....[0]....
.L_3106:
        /*003c*/ 	.word	0xffffffff


	//   ....[1]....
        /*0040*/ 	.word	0xffffffff


	//   ....[2]....
        /*0044*/ 	.word	0xffffffff


	//   ....[3]....
        /*0048*/ 	.word	0xffffffff


	//   ....[4]....
        /*004c*/ 	.word	0xffffffff


	//   ....[5]....
        /*0050*/ 	.word	0xffffffff


	//   ....[6]....
        /*0054*/ 	.word	0xffffffff


	//   ....[7]....
        /*0058*/ 	.word	0xffffffff


	//   ....[8]....
        /*005c*/ 	.word	0xffffffff


	//   ....[9]....
        /*0060*/ 	.word	0xffffffff


	//   ....[10]....
        /*0064*/ 	.word	0xffffffff


	//   ....[11]....
        /*0068*/ 	.word	0xffffffff


	//   ....[12]....
        /*006c*/ 	.word	0xffffffff


	//   ....[13]....
        /*0070*/ 	.word	0xffffffff


	//   ....[14]....
        /*0074*/ 	.word	0xffffffff


	//   ....[15]....
        /*0078*/ 	.word	0xffffffff


	//   ....[16]....
        /*007c*/ 	.word	0xffffffff


	//   ....[17]....
        /*0080*/ 	.word	0xffffffff


	//----- nvinfo : EIATTR_COOP_GROUP_INSTR_OFFSETS
	.align		4
.L_3107:
        /*0084*/ 	.byte	0x04, 0x28
        /*0086*/ 	.short	(.L_3109 - .L_3108)


	//   ....[0]....
.L_3108:
        /*0088*/ 	.word	0x00000b00


	//   ....[1]....
        /*008c*/ 	.word	0x00000ce0


	//   ....[2]....
        /*0090*/ 	.word	0x000026a0


	//   ....[3]....
        /*0094*/ 	.word	0x00002aa0


	//   ....[4]....
        /*0098*/ 	.word	0x00002ab0


	//   ....[5]....
        /*009c*/ 	.word	0x00002af0


	//   ....[6]....
        /*00a0*/ 	.word	0x00002b00


	//   ....[7]....
        /*00a4*/ 	.word	0x00002b40


	//   ....[8]....
        /*00a8*/ 	.word	0x00002b50


	//   ....[9]....
        /*00ac*/ 	.word	0x00002b90


	//   ....[10]....
        /*00b0*/ 	.word	0x00002ba0


	//   ....[11]....
        /*00b4*/ 	.word	0x00002c20


	//   ....[12]....
        /*00b8*/ 	.word	0x00002c30


	//   ....[13]....
        /*00bc*/ 	.word	0x00002cd0


	//   ....[14]....
        /*00c0*/ 	.word	0x00002ce0


	//   ....[15]....
        /*00c4*/ 	.word	0x00003200


	//   ....[16]....
        /*00c8*/ 	.word	0x000038a0


	//   ....[17]....
        /*00cc*/ 	.word	0x00003dc0


	//----- nvinfo : EIATTR_EXIT_INSTR_OFFSETS
	.align		4
.L_3109:
        /*00d0*/ 	.byte	0x04, 0x1c
        /*00d2*/ 	.short	(.L_3111 - .L_3110)


	//   ....[0]....
.L_3110:
        /*00d4*/ 	.word	0x00000210


	//   ....[1]....
        /*00d8*/ 	.word	0x000041a0


	//----- nvinfo : EIATTR_MAX_THREADS
	.align		4
.L_3111:
        /*00dc*/ 	.byte	0x04, 0x05
        /*00de*/ 	.short	(.L_3113 - .L_3112)
.L_3112:
        /*00e0*/ 	.word	0x00000020
        /*00e4*/ 	.word	0x00000001
        /*00e8*/ 	.word	0x00000001


	//----- nvinfo : EIATTR_CRS_STACK_SIZE
	.align		4
.L_3113:
        /*00ec*/ 	.byte	0x04, 0x1e
        /*00ee*/ 	.short	(.L_3115 - .L_3114)
.L_3114:
        /*00f0*/ 	.word	0x00000000
.L_3115:


//--------------------- .nv.info._Z25selective_scan_fwd_kernelI32Selective_Scan_fwd_kernel_traitsILi32ELi8ELi1ELb0ELb1ELb0ELb0EN3c108BFloat16EfEEv13SSMParamsBase --------------------------
	.section	.nv.info._Z25selective_scan_fwd_kernelI32Selective_Scan_fwd_kernel_traitsILi32ELi8ELi1ELb0ELb1ELb0ELb0EN3c108BFloat16EfEEv13SSMParamsBase,"",@"SHT_CUDA_INFO"
	.sectionflags	@""
	.align	4


	//----- nvinfo : EIATTR_CUDA_API_VERSION
	.align		4
        /*0000*/ 	.byte	0x04, 0x37
        /*0002*/ 	.short	(.L_3117 - .L_3116)
.L_3116:
        /*0004*/ 	.word	0x00000082


	//----- nvinfo : EIATTR_SW2861232_WAR
	.align		4
.L_3117:
        /*0008*/ 	.byte	0x01, 0x35
	.zero		2


	//----- nvinfo : EIATTR_PARAM_CBANK
	.align		4
        /*000c*/ 	.byte	0x04, 0x0a
        /*000e*/ 	.short	(.L_3119 - .L_3118)
	.align		4
.L_3118:
        /*0010*/ 	.word	index@(.nv.constant0._Z25selective_scan_fwd_kernelI32Selective_Scan_fwd_kernel_traitsILi32ELi8ELi1ELb0ELb1ELb0ELb0EN3c108BFloat16EfEEv13SSMParamsBase)
        /*0014*/ 	.short	0x0160
        /*0016*/ 	.short	0x0118


	//----- nvinfo : EIATTR_CBANK_PARAM_SIZE
	.align		4
.L_3119:
        /*0018*/ 	.byte	0x03, 0x19
        /*001a*/ 	.short	0x0118


	//----- nvinfo : EIATTR_KPARAM_INFO
	.align		4
        /*001c*/ 	.byte	0x04, 0x17
        /*001e*/ 	.short	(.L_3121 - .L_3120)
.L_3120:
        /*0020*/ 	.word	0x00000000
        /*0024*/ 	.short	0x0000
        /*0026*/ 	.short	0x0000
        /*0028*/ 	.byte	0x00, 0xf0, 0x61, 0x04


	//----- nvinfo : EIATTR_MAXREG_COUNT
	.align		4
.L_3121:
        /*002c*/ 	.byte	0x03, 0x1b
        /*002e*/ 	.short	0x00ff


	//----- nvinfo : EIATTR_NUM_BARRIERS
	.align		4
        /*0030*/ 	.byte	0x02, 0x4c
        /*0032*/ 	.byte	0x01
	.zero		1


	//----- nvinfo : EIATTR_MERCURY_ISA_VERSION
	.align		4
        /*0034*/ 	.byte	0x03, 0x5f
        /*0036*/ 	.short	0x0000


	//----- nvinfo : EIATTR_COOP_GROUP_MASK_REGIDS
	.align		4
        /*0038*/ 	.byte	0x04, 0x29
        /*003a*/ 	.short	(.L_3123 - .L_3122)


	//   ....[0]....
.L_3122:
        /*003c*/ 	.word	0xffffffff


	//   ....[1]....
        /*0040*/ 	.word	0xffffffff


	//   ....[2]....
        /*0044*/ 	.word	0xffffffff


	//   ....[3]....
        /*0048*/ 	.word	0xffffffff


	//   ....[4]....
        /*004c*/ 	.word	0xffffffff


	//   ....[5]....
        /*0050*/ 	.word	0xffffffff


	//   ....[6]....
        /*0054*/ 	.word	0xffffffff


	//   ....[7]....
        /*0058*/ 	.word	0xffffffff


	//   ....[8]....
        /*005c*/ 	.word	0xffffffff


	//   ....[9]....
        /*0060*/ 	.word	0xffffffff


	//   ....[10]....
        /*0064*/ 	.word	0xffffffff


	//   ....[11]....
        /*0068*/ 	.word	0xffffffff


	//   ....[12]....
        /*006c*/ 	.word	0xffffffff


	//   ....[13]....
        /*0070*/ 	.word	0xffffffff


	//   ....[14]....
        /*0074*/ 	.word	0xffffffff


	//   ....[15]....
        /*0078*/ 	.word	0xffffffff


	//----- nvinfo : EIATTR_COOP_GROUP_INSTR_OFFSETS
	.align		4
.L_3123:
        /*007c*/ 	.byte	0x04, 0x28
        /*007e*/ 	.short	(.L_3125 - .L_3124)


	//   ....[0]....
.L_3124:
        /*0080*/ 	.word	0x00000bd0


	//   ....[1]....
        /*0084*/ 	.word	0x00000da0


	//   ....[2]....
        /*0088*/ 	.word	0x00002700


	//   ....[3]....
        /*008c*/ 	.word	0x00002be0


	//   ....[4]....
        /*0090*/ 	.word	0x00002bf0


	//   ....[5]....
        /*0094*/ 	.word	0x00002c30


	//   ....[6]....
        /*0098*/ 	.word	0x00002c40


	//   ....[7]....
        /*009c*/ 	.word	0x00002c80


	//   ....[8]....
        /*00a0*/ 	.word	0x00002c90


	//   ....[9]....
        /*00a4*/ 	.word	0x00002cd0


	//   ....[10]....
        /*00a8*/ 	.word	0x00002ce0


	//   ....[11]....
        /*00ac*/ 	.word	0x00002d70


	//   ....[12]....
        /*00b0*/ 	.word	0x00002d80


	//   ....[13]....
        /*00b4*/ 	.word	0x00002e20


	//   ....[14]....
        /*00b8*/ 	.word	0x00002e30


	//   ....[15]....
        /*00bc*/ 	.word	0x000031f0


	//----- nvinfo : EIATTR_EXIT_INSTR_OFFSETS
	.align		4
.L_3125:
        /*00c0*/ 	.byte	0x04, 0x1c
        /*00c2*/ 	.short	(.L_3127 - .L_3126)


	//   ....[0]....
.L_3126:
        /*00c4*/ 	.word	0x00000230


	//   ....[1]....
        /*00c8*/ 	.word	0x00003610


	//----- nvinfo : EIATTR_MAX_THREADS
	.align		4
.L_3127:
        /*00cc*/ 	.byte	0x04, 0x05
        /*00ce*/ 	.short	(.L_3129 - .L_3128)
.L_3128:
        /*00d0*/ 	.word	0x00000020
        /*00d4*/ 	.word	0x00000001
        /*00d8*/ 	.word	0x00000001


	//----- nvinfo : EIATTR_CRS_STACK_SIZE
	.align		4
.L_3129:
        /*00dc*/ 	.byte	0x04, 0x1e
        /*00de*/ 	.short	(.L_3131 - .L_3130)
.L_3130:
        /*00e0*/ 	.word	0x00000000
.L_3131:


//--------------------- .nv.info._Z25selective_scan_fwd_kernelI32Selective_Scan_fwd_kernel_traitsILi32ELi8ELi1ELb0ELb1ELb0ELb1EN3c108BFloat16EfEEv13SSMParamsBase --------------------------
	.section	.nv.info._Z25selective_scan_fwd_kernelI32Selective_Scan_fwd_kernel_traitsILi32ELi8ELi1ELb0ELb1ELb0ELb1EN3c108BFloat16EfEEv13SSMParamsBase,"",@"SHT_CUDA_INFO"
	.sectionflags	@""
	.align	4


	//----- nvinfo : EIATTR_CUDA_API_VERSION
	.align		4
        /*0000*/ 	.byte	0x04, 0x37
        /*0002*/ 	.short	(.L_3133 - .L_3132)
.L_3132:
        /*0004*/ 	.word	0x00000082


	//----- nvinfo : EIATTR_SW2861232_WAR
	.align		4
.L_3133:
        /*0008*/ 	.byte	0x01, 0x35
	.zero		2


	//----- nvinfo : EIATTR_PARAM_CBANK
	.align		4
        /*000c*/ 	.byte	0x04, 0x0a
        /*000e*/ 	.short	(.L_3135 - .L_3134)
	.align		4
.L_3134:
        /*0010*/ 	.word	index@(.nv.constant0._Z25selective_scan_fwd_kernelI32Selective_Scan_fwd_kernel_traitsILi32ELi8ELi1ELb0ELb1ELb0ELb1EN3c108BFloat16EfEEv13SSMParamsBase)
        /*0014*/ 	.short	0x0160
        /*0016*/ 	.short	0x0118


	//----- nvinfo : EIATTR_CBANK_PARAM_SIZE
	.align		4
.L_3135:
        /*0018*/ 	.byte	0x03, 0x19
        /*001a*/ 	.short	0x0118


	//----- nvinfo : EIATTR_KPARAM_INFO
	.align		4
        /*001c*/ 	.byte	0x04, 0x17
        /*001e*/ 	.short	(.L_3137 - .L_3136)
.L_3136:
        /*0020*/ 	.word	0x00000000
        /*0024*/ 	.short	0x0000
        /*0026*/ 	.short	0x0000
        /*0028*/ 	.byte	0x00, 0xf0, 0x61, 0x04


	//----- nvinfo : EIATTR_MAXREG_COUNT
	.align		4
.L_3137:
        /*002c*/ 	.byte	0x03, 0x1b
        /*002e*/ 	.short	0x00ff


	//----- nvinfo : EIATTR_NUM_BARRIERS
	.align		4
        /*0030*/ 	.byte	0x02, 0x4c
        /*0032*/ 	.byte	0x01
	.zero		1


	//----- nvinfo : EIATTR_MERCURY_ISA_VERSION
	.align		4
        /*0034*/ 	.byte	0x03, 0x5f
        /*0036*/ 	.short	0x0000


	//----- nvinfo : EIATTR_COOP_GROUP_MASK_REGIDS
	.align		4
        /*0038*/ 	.byte	0x04, 0x29
        /*003a*/ 	.short	(.L_3139 - .L_3138)


	//   ....[0]....
.L_3138:
        /*003c*/ 	.word	0xffffffff


	//   ....[1]....
        /*0040*/ 	.word	0xffffffff


	//   ....[2]....
        /*0044*/ 	.word	0xffffffff


	//   ....[3]....
        /*0048*/ 	.word	0xffffffff


	//   ....[4]....
        /*004c*/ 	.word	0xffffffff


	//   ....[5]....
        /*0050*/ 	.word	0xffffffff


	//   ....[6]....
        /*0054*/ 	.word	0xffffffff


	//   ....[7]....
        /*0058*/ 	.word	0xffffffff


	//   ....[8]....
        /*005c*/ 	.word	0xffffffff


	//   ....[9]....
        /*0060*/ 	.word	0xffffffff


	//   ....[10]....
        /*0064*/ 	.word	0xffffffff


	//   ....[11]....
        /*0068*/ 	.word	0xffffffff


	//   ....[12]....
        /*006c*/ 	.word	0xffffffff


	//   ....[13]....
        /*0070*/ 	.word	0xffffffff


	//   ....[14]....
        /*0074*/ 	.word	0xffffffff


	//   ....[15]....
        /*0078*/ 	.word	0xffffffff


	//   ....[16]....
        /*007c*/ 	.word	0xffffffff


	//   ....[17]....
        /*0080*/ 	.word	0xffffffff


	//----- nvinfo : EIATTR_COOP_GROUP_INSTR_OFFSETS
	.align		4
.L_3139:
        /*0084*/ 	.byte	0x04, 0x28
        /*0086*/ 	.short	(.L_3141 - .L_3140)


	//   ....[0]....
.L_3140:
        /*0088*/ 	.word	0x00000b90


	//   ....[1]....
        /*008c*/ 	.word	0x00000d80


	//   ....[2]....
        /*0090*/ 	.word	0x000026e0


	//   ....[3]....
        /*0094*/ 	.word	0x00002bd0


	//   ....[4]....
        /*0098*/ 	.word	0x00002be0


	//   ....[5]....
        /*009c*/ 	.word	0x00002c20


	//   ....[6]....
        /*00a0*/ 	.word	0x00002c30


	//   ....[7]....
        /*00a4*/ 	.word	0x00002c70


	//   ....[8]....
        /*00a8*/ 	.word	0x00002c80


	//   ....[9]....
        /*00ac*/ 	.word	0x00002cc0


	//   ....[10]....
        /*00b0*/ 	.word	0x00002cd0


	//   ....[11]....
        /*00b4*/ 	.word	0x00002d50


	//   ....[12]....
        /*00b8*/ 	.word	0x00002d60


	//   ....[13]....
        /*00bc*/ 	.word	0x00002e00


	//   ....[14]....
        /*00c0*/ 	.word	0x00002e10


	//   ....[15]....
        /*00c4*/ 	.word	0x00003280


	//   ....[16]....
        /*00c8*/ 	.word	0x000038e0


	//   ....[17]....
        /*00cc*/ 	.word	0x00003e00


	//----- nvinfo : EIATTR_EXIT_INSTR_OFFSETS
	.align		4
.L_3141:
        /*00d0*/ 	.byte	0x04, 0x1c
        /*00d2*/ 	.short	(.L_3143 - .L_3142)


	//   ....[0]....
.L_3142:
        /*00d4*/ 	.word	0x00000230


	//   ....[1]....
        /*00d8*/ 	.word	0x000041e0


	//----- nvinfo : EIATTR_MAX_THREADS
	.align		4
.L_3143:
        /*00dc*/ 	.byte	0x04, 0x05
        /*00de*/ 	.short	(.L_3145 - .L_3144)
.L_3144:
        /*00e0*/ 	.word	0x00000020
        /*00e4*/ 	.word	0x00000001
        /*00e8*/ 	.word	0x00000001


	//----- nvinfo : EIATTR_CRS_STACK_SIZE
	.align		4
.L_3145:
        /*00ec*/ 	.byte	0x04, 0x1e
        /*00ee*/ 	.short	(.L_3147 - .L_3146)
.L_3146:
        /*00f0*/ 	.word	0x00000000
.L_3147:


//--------------------- .nv.info._Z25selective_scan_fwd_kernelI32Selective_Scan_fwd_kernel_traitsILi32ELi8ELi1ELb0ELb1ELb1ELb0EN3c108BFloat16EfEEv13SSMParamsBase --------------------------
	.section	.nv.info._Z25selective_scan_fwd_kernelI32Selective_Scan_fwd_kernel_traitsILi32ELi8ELi1ELb0ELb1ELb1ELb0EN3c108BFloat16EfEEv13SSMParamsBase,"",@"SHT_CUDA_INFO"
	.sectionflags	@""
	.align	4


	//----- nvinfo : EIATTR_CUDA_API_VERSION
	.align		4
        /*0000*/ 	.byte	0x04, 0x37
        /*0002*/ 	.short	(.L_3149 - .L_3148)
.L_3148:
        /*0004*/ 	.word	0x00000082


	//----- nvinfo : EIATTR_SW2861232_WAR
	.align		4
.L_3149:
        /*0008*/ 	.byte	0x01, 0x35
	.zero		2


	//----- nvinfo : EIATTR_PARAM_CBANK
	.align		4
        /*000c*/ 	.byte	0x04, 0x0a
        /*000e*/ 	.short	(.L_3151 - .L_3150)
	.align		4
.L_3150:
        /*0010*/ 	.word	index@(.nv.constant0._Z25selective_scan_fwd_kernelI32Selective_Scan_fwd_kernel_traitsILi32ELi8ELi1ELb0ELb1ELb1ELb0EN3c108BFloat16EfEEv13SSMParamsBase)
        /*0014*/ 	.short	0x0160
        /*0016*/ 	.short	0x0118


	//----- nvinfo : EIATTR_CBANK_PARAM_SIZE
	.align		4
.L_3151:
        /*0018*/ 	.byte	0x03, 0x19
        /*001a*/ 	.short	0x0118


	//----- nvinfo : EIATTR_KPARAM_INFO
	.align		4
        /*001c*/ 	.byte	0x04, 0x17
        /*001e*/ 	.short	(.L_3153 - .L_3152)
.L_3152:
        /*0020*/ 	.word	0x00000000
        /*0024*/ 	.short	0x0000
        /*0026*/ 	.short	0x0000
        /*0028*/ 	.byte	0x00, 0xf0, 0x61, 0x04


	//----- nvinfo : EIATTR_MAXREG_COUNT
	.align		4
.L_3153:
        /*002c*/ 	.byte	0x03, 0x1b
        /*002e*/ 	.short	0x00ff


	//----- nvinfo : EIATTR_NUM_BARRIERS
	.align		4
        /*0030*/ 	.byte	0x02, 0x4c
        /*0032*/ 	.byte	0x01
	.zero		1


	//----- nvinfo : EIATTR_MERCURY_ISA_VERSION
	.align		4
        /*0034*/ 	.byte	0x03, 0x5f
        /*0036*/ 	.short	0x0000


	//----- nvinfo : EIATTR_COOP_GROUP_MASK_REGIDS
	.align		4
        /*0038*/ 	.byte	0x04, 0x29
        /*003a*/ 	.short	(.L_3155 - .L_3154)


	//   ....[0]....
.L_3154:
        /*003c*/ 	.word	0xffffffff


	//   ....[1]....
        /*0040*/ 	.word	0xffffffff


	//   ....[2]....
        /*0044*/ 	.word	0xffffffff


	//   ....[3]....
        /*0048*/ 	.word	0xffffffff


	//   ....[4]....
        /*004c*/ 	.word	0xffffffff


	//   ....[5]....
        /*0050*/ 	.word	0xffffffff


	//   ....[6]....
        /*0054*/ 	.word	0xffffffff


	//   ....[7]....
        /*0058*/ 	.word	0xffffffff


	//   ....[8]....
        /*005c*/ 	.word	0xffffffff


	//   ....[9]....
        /*0060*/ 	.word	0xffffffff


	//   ....[10]....
        /*0064*/ 	.word	0xffffffff


	//   ....[11]....
        /*0068*/ 	.word	0xffffffff


	//   ....[12]....
        /*006c*/ 	.word	0xffffffff


	//   ....[13]....
        /*0070*/ 	.word	0xffffffff


	//   ....[14]....
        /*0074*/ 	.word	0xffffffff


	//   ....[15]....
        /*0078*/ 	.word	0xffffffff


	//   ....[16]....
        /*007c*/ 	.word	0xffffffff


	//----- nvinfo : EIATTR_COOP_GROUP_INSTR_OFFSETS
	.align		4
.L_3155:
        /*0080*/ 	.byte	0x04, 0x28
        /*0082*/ 	.short	(.L_3157 - .L_3156)


	//   ....[0]....
.L_3156:
        /*0084*/ 	.word	0x00000c30


	//   ....[1]....
        /*0088*/ 	.word	0x00000e20


	//   ....[2]....
        /*008c*/ 	.word	0x000027e0


	//   ....[3]....
        /*0090*/ 	.word	0x00002db0


	//   ....[4]....
        /*0094*/ 	.word	0x00002dc0


	//   ....[5]....
        /*0098*/ 	.word	0x00002e00


	//   ....[6]....
        /*009c*/ 	.word	0x00002e10


	//   ....[7]....
        /*00a0*/ 	.word	0x00002e50


	//   ....[8]....
        /*00a4*/ 	.word	0x00002e60


	//   ....[9]....
        /*00a8*/ 	.word	0x00002f20


	//   ....[10]....
        /*00ac*/ 	.word	0x00003010


	//   ....[11]....
        /*00b0*/ 	.word	0x000030a0


	//   ....[12]....
        /*00b4*/ 	.word	0x000030b0


	//   ....[13]....
        /*00b8*/ 	.word	0x00003140


	//   ....[14]....
        /*00bc*/ 	.word	0x000032a0


	//   ....[15]....
        /*00c0*/ 	.word	0x000032b0


	//   ....[16]....
        /*00c4*/ 	.word	0x00003700


	//----- nvinfo : EIATTR_EXIT_INSTR_OFFSETS
	.align		4
.L_3157:
        /*00c8*/ 	.byte	0x04, 0x1c
        /*00ca*/ 	.short	(.L_3159 - .L_3158)


	//   ....[0]....
.L_3158:
        /*00cc*/ 	.word	0x00000260


	//   ....[1]....
        /*00d0*/ 	.word	0x00003b40


	//----- nvinfo : EIATTR_MAX_THREADS
	.align		4
.L_3159:
        /*00d4*/ 	.byte	0x04, 0x05
        /*00d6*/ 	.short	(.L_3161 - .L_3160)
.L_3160:
        /*00d8*/ 	.word	0x00000020
        /*00dc*/ 	.word	0x00000001
        /*00e0*/ 	.word	0x00000001


	//----- nvinfo : EIATTR_CRS_STACK_SIZE
	.align		4
.L_3161:
        /*00e4*/ 	.byte	0x04, 0x1e
        /*00e6*/ 	.short	(.L_3163 - .L_3162)
.L_3162:
        /*00e8*/ 	.word	0x00000000
.L_3163:


//--------------------- .nv.info._Z25selective_scan_fwd_kernelI32Selective_Scan_fwd_kernel_traitsILi32ELi8ELi1ELb0ELb1ELb1ELb1EN3c108BFloat16EfEEv13SSMParamsBase --------------------------
	.section	.nv.info._Z25selective_scan_fwd_kernelI32Selective_Scan_fwd_kernel_traitsILi32ELi8ELi1ELb0ELb1ELb1ELb1EN3c108BFloat16EfEEv13SSMParamsBase,"",@"SHT_CUDA_INFO"
	.sectionflags	@""
	.align	4


	//----- nvinfo : EIATTR_CUDA_API_VERSION
	.align		4
        /*0000*/ 	.byte	0x04, 0x37
        /*0002*/ 	.short	(.L_3165 - .L_3164)
.L_3164:
        /*0004*/ 	.word	0x00000082


	//----- nvinfo : EIATTR_SW2861232_WAR
	.align		4
.L_3165:
        /*0008*/ 	.byte	0x01, 0x35
	.zero		2


	//----- nvinfo : EIATTR_PARAM_CBANK
	.align		4
        /*000c*/ 	.byte	0x04, 0x0a
        /*000e*/ 	.short	(.L_3167 - .L_3166)
	.align		4
.L_3166:
        /*0010*/ 	.word	index@(.nv.constant0._Z25selective_scan_fwd_kernelI32Selective_Scan_fwd_kernel_traitsILi32ELi8ELi1ELb0ELb1ELb1ELb1EN3c108BFloat16EfEEv13SSMParamsBase)
        /*0014*/ 	.short	0x0160
        /*0016*/ 	.short	0x0118


	//----- nvinfo : EIATTR_CBANK_PARAM_SIZE
	.align		4
.L_3167:
        /*0018*/ 	.byte	0x03, 0x19
        /*001a*/ 	.short	0x0118


	//----- nvinfo : EIATTR_KPARAM_INFO
	.align		4
        /*001c*/ 	.byte	0x04, 0x17
        /*001e*/ 	.short	(.L_3169 - .L_3168)
.L_3168:
        /*0020*/ 	.word	0x00000000
        /*0024*/ 	.short	0x0000
        /*0026*/ 	.short	0x0000
        /*0028*/ 	.byte	0x00, 0xf0, 0x61, 0x04


	//----- nvinfo : EIATTR_MAXREG_COUNT
	.align		4
.L_3169:
        /*002c*/ 	.byte	0x03, 0x1b
        /*002e*/ 	.short	0x00ff


	//----- nvinfo : EIATTR_NUM_BARRIERS
	.align		4
        /*0030*/ 	.byte	0x02, 0x4c
        /*0032*/ 	.byte	0x01
	.zero		1


	//----- nvinfo : EIATTR_MERCURY_ISA_VERSION
	.align		4
        /*0034*/ 	.byte	0x03, 0x5f
        /*0036*/ 	.short	0x0000


	//----- nvinfo : EIATTR_COOP_GROUP_MASK_REGIDS
	.align		4
        /*0038*/ 	.byte	0x04, 0x29
        /*003a*/ 	.short	(.L_3171 - .L_3170)


	//   ....[0]....
.L_3170:
        /*003c*/ 	.word	0xffffffff


	//   ....[1]....
        /*0040*/ 	.word	0xffffffff


	//   ....[2]....
        /*0044*/ 	.word	0xffffffff


	//   ....[3]....
        /*0048*/ 	.word	0xffffffff


	//   ....[4]....
        /*004c*/ 	.word	0xffffffff


	//   ....[5]....
        /*0050*/ 	.word	0xffffffff


	//   ....[6]....
        /*0054*/ 	.word	0xffffffff


	//   ....[7]....
        /*0058*/ 	.word	0xffffffff


	//   ....[8]....
        /*005c*/ 	.word	0xffffffff


	//   ....[9]....
        /*0060*/ 	.word	0xffffffff


	//   ....[10]....
        /*0064*/ 	.word	0xffffffff


	//   ....[11]....
        /*0068*/ 	.word	0xffffffff


	//   ....[12]....
        /*006c*/ 	.word	0xffffffff


	//   ....[13]....
        /*0070*/ 	.word	0xffffffff


	//   ....[14]....
        /*0074*/ 	.word	0xffffffff


	//   ....[15]....
        /*0078*/ 	.word	0xffffffff


	//   ....[16]....
        /*007c*/ 	.word	0xffffffff


	//   ....[17]....
        /*0080*/ 	.word	0xffffffff


	//   ....[18]....
        /*0084*/ 	.word	0xffffffff


	//----- nvinfo : EIATTR_COOP_GROUP_INSTR_OFFSETS
	.align		4
.L_3171:
        /*0088*/ 	.byte	0x04, 0x28
        /*008a*/ 	.short	(.L_3173 - .L_3172)


	//   ....[0]....
.L_3172:
        /*008c*/ 	.word	0x00000c10


	//   ....[1]....
        /*0090*/ 	.word	0x00000e00


	//   ....[2]....
        /*0094*/ 	.word	0x000027b0


	//   ....[3]....
        /*0098*/ 	.word	0x00002d90


	//   ....[4]....
        /*009c*/ 	.word	0x00002da0


	//   ....[5]....
        /*00a0*/ 	.word	0x00002de0


	//   ....[6]....
        /*00a4*/ 	.word	0x00002df0


	//   ....[7]....
        /*00a8*/ 	.word	0x00002e30


	//   ....[8]....
        /*00ac*/ 	.word	0x00002e40


	//   ....[9]....
        /*00b0*/ 	.word	0x00002f20


	//   ....[10]....
        /*00b4*/ 	.word	0x00002ff0


	//   ....[11]....
        /*00b8*/ 	.word	0x00003080


	//   ....[12]....
        /*00bc*/ 	.word	0x00003090


	//   ....[13]....
        /*00c0*/ 	.word	0x00003130


	//   ....[14]....
        /*00c4*/ 	.word	0x00003280


	//   ....[15]....
        /*00c8*/ 	.word	0x00003290


	//   ....[16]....
        /*00cc*/ 	.word	0x000037a0


	//   ....[17]....
        /*00d0*/ 	.word	0x00003df0


	//   ....[18]....
        /*00d4*/ 	.word	0x00004310


	//----- nvinfo : EIATTR_EXIT_INSTR_OFFSETS
	.align		4
.L_3173:
        /*00d8*/ 	.byte	0x04, 0x1c
        /*00da*/ 	.short	(.L_3175 - .L_3174)


	//   ....[0]....
.L_3174:
        /*00dc*/ 	.word	0x00000260


	//   ....[1]....
        /*00e0*/ 	.word	0x00004710


	//----- nvinfo : EIATTR_MAX_THREADS
	.align		4
.L_3175:
        /*00e4*/ 	.byte	0x04, 0x05
        /*00e6*/ 	.short	(.L_3177 - .L_3176)
.L_3176:
        /*00e8*/ 	.word	0x00000020
        /*00ec*/ 	.word	0x00000001
        /*00f0*/ 	.word	0x00000001


	//----- nvinfo : EIATTR_CRS_STACK_SIZE
	.align		4
.L_3177:
        /*00f4*/ 	.byte	0x04, 0x1e
        /*00f6*/ 	.short	(.L_3179 - .L_3178)
.L_3178:
        /*00f8*/ 	.word	0x00000000
.L_3179:


//--------------------- .nv.info._Z25selective_scan_fwd_kernelI32Selective_Scan_fwd_kernel_traitsILi32ELi8ELi1ELb1ELb0ELb0ELb0EN3c108BFloat16EfEEv13SSMParamsBase --------------------------
	.section	.nv.info._Z25selective_scan_fwd_kernelI32Selective_Scan_fwd_kernel_traitsILi32ELi8ELi1ELb1ELb0ELb0ELb0EN3c108BFloat16EfEEv13SSMParamsBase,"",@"SHT_CUDA_INFO"
	.sectionflags	@""
	.align	4


	//----- nvinfo : EIATTR_CUDA_API_VERSION
	.align		4
        /*0000*/ 	.byte	0x04, 0x37
        /*0002*/ 	.short	(.L_3181 - .L_3180)
.L_3180:
        /*0004*/ 	.word	0x00000082


	//----- nvinfo : EIATTR_SW2861232_WAR
	.align		4
.L_3181:
        /*0008*/ 	.byte	0x01, 0x35
	.zero		2


	//----- nvinfo : EIATTR_PARAM_CBANK
	.align		4
        /*000c*/ 	.byte	0x04, 0x0a
        /*000e*/ 	.short	(.L_3183 - .L_3182)
	.align		4
.L_3182:
        /*0010*/ 	.word	index@(.nv.constant0._Z25selective_scan_fwd_kernelI32Selective_Scan_fwd_kernel_traitsILi32ELi8ELi1ELb1ELb0ELb0ELb0EN3c108BFloat16EfEEv13SSMParamsBase)
        /*0014*/ 	.short	0x0160
        /*0016*/ 	.short	0x0118


	//----- nvinfo : EIATTR_CBANK_PARAM_SIZE
	.align		4
.L_3183:
        /*0018*/ 	.byte	0x03, 0x19
        /*001a*/ 	.short	0x0118


	//----- nvinfo : EIATTR_KPARAM_INFO
	.align		4
        /*001c*/ 	.byte	0x04, 0x17
        /*001e*/ 	.short	(.L_3185 - .L_3184)
.L_3184:
        /*0020*/ 	.word	0x00000000
        /*0024*/ 	.short	0x0000
        /*0026*/ 	.short	0x0000
        /*0028*/ 	.byte	0x00, 0xf0, 0x61, 0x04


	//----- nvinfo : EIATTR_MAXREG_COUNT
	.align		4
.L_3185:
        /*002c*/ 	.byte	0x03, 0x1b
        /*002e*/ 	.short	0x00ff


	//----- nvinfo : EIATTR_NUM_BARRIERS
	.align		4
        /*0030*/ 	.byte	0x02, 0x4c
        /*0032*/ 	.byte	0x01
	.zero		1


	//----- nvinfo : EIATTR_MERCURY_ISA_VERSION
	.align		4
        /*0034*/ 	.byte	0x03, 0x5f
        /*0036*/ 	.short	0x0000


	//----- nvinfo : EIATTR_COOP_GROUP_MASK_REGIDS
	.align		4
        /*0038*/ 	.byte	0x04, 0x29
        /*003a*/ 	.short	(.L_3187 - .L_3186)


	//   ....[0]....
.L_3186:
        /*003c*/ 	.word	0xffffffff


	//   ....[1]....
        /*0040*/ 	.word	0xffffffff


	//   ....[2]....
        /*0044*/ 	.word	0xffffffff


	//   ....[3]....
        /*0048*/ 	.word	0xffffffff


	//   ....[4]....
        /*004c*/ 	.word	0xffffffff


	//   ....[5]....
        /*0050*/ 	.word	0xffffffff


	//   ....[6]....
        /*0054*/ 	.word	0xffffffff


	//   ....[7]....
        /*0058*/ 	.word	0xffffffff


	//   ....[8]....
        /*005c*/ 	.word	0xffffffff


	//   ....[9]....
        /*0060*/ 	.word	0xffffffff


	//   ....[10]....
        /*0064*/ 	.word	0xffffffff


	//   ....[11]....
        /*0068*/ 	.word	0xffffffff


	//----- nvinfo : EIATTR_COOP_GROUP_INSTR_OFFSETS
	.align		4
.L_3187:
        /*006c*/ 	.byte	0x04, 0x28
        /*006e*/ 	.short	(.L_3189 - .L_3188)


	//   ....[0]....
.L_3188:
        /*0070*/ 	.word	0x00001cd0


	//   ....[1]....
        /*0074*/ 	.word	0x00001ce0


	//   ....[2]....
        /*0078*/ 	.word	0x00001d10


	//   ....[3]....
        /*007c*/ 	.word	0x00001d20


	//   ....[4]....
        /*0080*/ 	.word	0x00001d60


	//   ....[5]....
        /*0084*/ 	.word	0x00001d70


	//   ....[6]....
        /*0088*/ 	.word	0x00001db0


	//   ....[7]....
        /*008c*/ 	.word	0x00001dc0


	//   ....[8]....
        /*0090*/ 	.word	0x00001e40


	//   ....[9]....
        /*0094*/ 	.word	0x00001e50


	//   ....[10]....
        /*0098*/ 	.word	0x00001ef0


	//   ....[11]....
        /*009c*/ 	.word	0x00001f00


	//----- nvinfo : EIATTR_EXIT_INSTR_OFFSETS
	.align		4
.L_3189:
        /*00a0*/ 	.byte	0x04, 0x1c
        /*00a2*/ 	.short	(.L_3191 - .L_3190)


	//   ....[0]....
.L_3190:
        /*00a4*/ 	.word	0x00000190


	//   ....[1]....
        /*00a8*/ 	.word	0x000023c0


	//----- nvinfo : EIATTR_MAX_THREADS
	.align		4
.L_3191:
        /*00ac*/ 	.byte	0x04, 0x05
        /*00ae*/ 	.short	(.L_3193 - .L_3192)
.L_3192:
        /*00b0*/ 	.word	0x00000020
        /*00b4*/ 	.word	0x00000001
        /*00b8*/ 	.word	0x00000001


	//----- nvinfo : EIATTR_CRS_STACK_SIZE
	.align		4
.L_3193:
        /*00bc*/ 	.byte	0x04, 0x1e
        /*00be*/ 	.short	(.L_3195 - .L_3194)
.L_3194:
        /*00c0*/ 	.word	0x00000000
.L_3195:


//--------------------- .nv.info._Z25selective_scan_fwd_kernelI32Selective_Scan_fwd_kernel_traitsILi32ELi8ELi1ELb1ELb0ELb0ELb1EN3c108BFloat16EfEEv13SSMParamsBase --------------------------
	.section	.nv.info._Z25selective_scan_fwd_kernelI32Selective_Scan_fwd_kernel_traitsILi32ELi8ELi1ELb1ELb0ELb0ELb1EN3c108BFloat16EfEEv13SSMParamsBase,"",@"SHT_CUDA_INFO"
	.sectionflags	@""
	.align	4


	//----- nvinfo : EIATTR_CUDA_API_VERSION
	.align		4
        /*0000*/ 	.byte	0x04, 0x37
        /*0002*/ 	.short	(.L_3197 - .L_3196)
.L_3196:
        /*0004*/ 	.word	0x00000082


	//----- nvinfo : EIATTR_SW2861232_WAR
	.align		4
.L_3197:
        /*0008*/ 	.byte	0x01, 0x35
	.zero		2


	//----- nvinfo : EIATTR_PARAM_CBANK
	.align		4
        /*000c*/ 	.byte	0x04, 0x0a
        /*000e*/ 	.short	(.L_3199 - .L_3198)
	.align		4
.L_3198:
        /*0010*/ 	.word	index@(.nv.constant0._Z25selective_scan_fwd_kernelI32Selective_Scan_fwd_kernel_traitsILi32ELi8ELi1ELb1ELb0ELb0ELb1EN3c108BFloat16EfEEv13SSMParamsBase)
        /*0014*/ 	.short	0x0160
        /*0016*/ 	.short	0x0118


	//----- nvinfo : EIATTR_CBANK_PARAM_SIZE
	.align		4
.L_3199:
        /*0018*/ 	.byte	0x03, 0x19
        /*001a*/ 	.short	0x0118


	//----- nvinfo : EIATTR_KPARAM_INFO
	.align		4
        /*001c*/ 	.byte	0x04, 0x17
        /*001e*/ 	.short	(.L_3201 - .L_3200)
.L_3200:
        /*0020*/ 	.word	0x00000000
        /*0024*/ 	.short	0x0000
        /*0026*/ 	.short	0x0000
        /*0028*/ 	.byte	0x00, 0xf0, 0x61, 0x04


	//----- nvinfo : EIATTR_MAXREG_COUNT
	.align		4
.L_3201:
        /*002c*/ 	.byte	0x03, 0x1b
        /*002e*/ 	.short	0x00ff


	//----- nvinfo : EIATTR_NUM_BARRIERS
	.align		4
        /*0030*/ 	.byte	0x02, 0x4c
        /*0032*/ 	.byte	0x01
	.zero		1


	//----- nvinfo : EIATTR_MERCURY_ISA_VERSION
	.align		4
        /*0034*/ 	.byte	0x03, 0x5f
        /*0036*/ 	.short	0x0000


	//----- nvinfo : EIATTR_COOP_GROUP_MASK_REGIDS
	.align		4
        /*0038*/ 	.byte	0x04, 0x29
        /*003a*/ 	.short	(.L_3203 - .L_3202)


	//   ....[0]....
.L_3202:
        /*003c*/ 	.word	0xffffffff


	//   ....[1]....
        /*0040*/ 	.word	0xffffffff


	//   ....[2]....
        /*0044*/ 	.word	0xffffffff


	//   ....[3]....
        /*0048*/ 	.word	0xffffffff


	//   ....[4]....
        /*004c*/ 	.word	0xffffffff


	//   ....[5]....
        /*0050*/ 	.word	0xffffffff


	//   ....[6]....
        /*0054*/ 	.word	0xffffffff


	//   ....[7]....
        /*0058*/ 	.word	0xffffffff


	//   ....[8]....
        /*005c*/ 	.word	0xffffffff


	//   ....[9]....
        /*0060*/ 	.word	0xffffffff


	//   ....[10]....
        /*0064*/ 	.word	0xffffffff


	//   ....[11]....
        /*0068*/ 	.word	0xffffffff


	//----- nvinfo : EIATTR_COOP_GROUP_INSTR_OFFSETS
	.align		4
.L_3203:
        /*006c*/ 	.byte	0x04, 0x28
        /*006e*/ 	.short	(.L_3205 - .L_3204)


	//   ....[0]....
.L_3204:
        /*0070*/ 	.word	0x00001cd0


	//   ....[1]....
        /*0074*/ 	.word	0x00001ce0


	//   ....[2]....
        /*0078*/ 	.word	0x00001d10


	//   ....[3]....
        /*007c*/ 	.word	0x00001d20


	//   ....[4]....
        /*0080*/ 	.word	0x00001d60


	//   ....[5]....
        /*0084*/ 	.word	0x00001d70


	//   ....[6]....
        /*0088*/ 	.word	0x00001db0


	//   ....[7]....
        /*008c*/ 	.word	0x00001dc0


	//   ....[8]....
        /*0090*/ 	.word	0x00001e40


	//   ....[9]....
        /*0094*/ 	.word	0x00001e50


	//   ....[10]....
        /*0098*/ 	.word	0x00001ef0


	//   ....[11]....
        /*009c*/ 	.word	0x00001f00


	//----- nvinfo : EIATTR_EXIT_INSTR_OFFSETS
	.align		4
.L_3205:
        /*00a0*/ 	.byte	0x04, 0x1c
        /*00a2*/ 	.short	(.L_3207 - .L_3206)


	//   ....[0]....
.L_3206:
        /*00a4*/ 	.word	0x00000190


	//   ....[1]....
        /*00a8*/ 	.word	0x00002940


	//----- nvinfo : EIATTR_MAX_THREADS
	.align		4
.L_3207:
        /*00ac*/ 	.byte	0x04, 0x05
        /*00ae*/ 	.short	(.L_3209 - .L_3208)
.L_3208:
        /*00b0*/ 	.word	0x00000020
        /*00b4*/ 	.word	0x00000001
        /*00b8*/ 	.word	0x00000001


	//----- nvinfo : EIATTR_CRS_STACK_SIZE
	.align		4
.L_3209:
        /*00bc*/ 	.byte	0x04, 0x1e
        /*00be*/ 	.short	(.L_3211 - .L_3210)
.L_3210:
        /*00c0*/ 	.word	0x00000000
.L_3211:


//--------------------- .nv.info._Z25selective_scan_fwd_kernelI32Selective_Scan_fwd_kernel_traitsILi32ELi8ELi1ELb1ELb0ELb1ELb0EN3c108BFloat16EfEEv13SSMParamsBase --------------------------
	.section	.nv.info._Z25selective_scan_fwd_kernelI32Selective_Scan_fwd_kernel_traitsILi32ELi8ELi1ELb1ELb0ELb1ELb0EN3c108BFloat16EfEEv13SSMParamsBase,"",@"SHT_CUDA_INFO"
	.sectionflags	@""
	.align	4


	//----- nvinfo : EIATTR_CUDA_API_VERSION
	.align		4
        /*0000*/ 	.byte	0x04, 0x37
        /*0002*/ 	.short	(.L_3213 - .L_3212)
.L_3212:
        /*0004*/ 	.word	0x00000082


	//----- nvinfo : EIATTR_SW2861232_WAR
	.align		4
.L_3213:
        /*0008*/ 	.byte	0x01, 0x35
	.zero		2


	//----- nvinfo : EIATTR_PARAM_CBANK
	.align		4
        /*000c*/ 	.byte	0x04, 0x0a
        /*000e*/ 	.short	(.L_3215 - .L_3214)
	.align		4
.L_3214:
        /*0010*/ 	.word	index@(.nv.constant0._Z25selective_scan_fwd_kernelI32Selective_Scan_fwd_kernel_traitsILi32ELi8ELi1ELb1ELb0ELb1ELb0EN3c108BFloat16EfEEv13SSMParamsBase)
        /*0014*/ 	.short	0x0160
        /*0016*/ 	.short	0x0118


	//----- nvinfo : EIATTR_CBANK_PARAM_SIZE
	.align		4
.L_3215:
        /*0018*/ 	.byte	0x03, 0x19
        /*001a*/ 	.short	0x0118


	//----- nvinfo : EIATTR_KPARAM_INFO
	.align		4
        /*001c*/ 	.byte	0x04, 0x17
        /*001e*/ 	.short	(.L_3217 - .L_3216)
.L_3216:
        /*0020*/ 	.word	0x00000000
        /*0024*/ 	.short	0x0000
        /*0026*/ 	.short	0x0000
        /*0028*/ 	.byte	0x00, 0xf0, 0x61, 0x04


	//----- nvinfo : EIATTR_MAXREG_COUNT
	.align		4
.L_3217:
        /*002c*/ 	.byte	0x03, 0x1b
        /*002e*/ 	.short	0x00ff


	//----- nvinfo : EIATTR_NUM_BARRIERS
	.align		4
        /*0030*/ 	.byte	0x02, 0x4c
        /*0032*/ 	.byte	0x01
	.zero		1


	//----- nvinfo : EIATTR_MERCURY_ISA_VERSION
	.align		4
        /*0034*/ 	.byte	0x03, 0x5f
        /*0036*/ 	.short	0x0000


	//----- nvinfo : EIATTR_COOP_GROUP_MASK_REGIDS
	.align		4
        /*0038*/ 	.byte	0x04, 0x29
        /*003a*/ 	.short	(.L_3219 - .L_3218)


	//   ....[0]....
.L_3218:
        /*003c*/ 	.word	0xffffffff


	//   ....[1]....
        /*0040*/ 	.word	0xffffffff


	//   ....[2]....
        /*0044*/ 	.word	0xffffffff


	//   ....[3]....
        /*0048*/ 	.word	0xffffffff


	//   ....[4]....
        /*004c*/ 	.word	0xffffffff


	//   ....[5]....
        /*0050*/ 	.word	0xffffffff


	//   ....[6]....
        /*0054*/ 	.word	0xffffffff


	//   ....[7]....
        /*0058*/ 	.word	0xffffffff


	//   ....[8]....
        /*005c*/ 	.word	0xffffffff


	//   ....[9]....
        /*0060*/ 	.word	0xffffffff


	//   ....[10]....
        /*0064*/ 	.word	0xffffffff


	//   ....[11]....
        /*0068*/ 	.word	0xffffffff


	//----- nvinfo : EIATTR_COOP_GROUP_INSTR_OFFSETS
	.align		4
.L_3219:
        /*006c*/ 	.byte	0x04, 0x28
        /*006e*/ 	.short	(.L_3221 - .L_3220)


	//   ....[0]....
.L_3220:
        /*0070*/ 	.word	0x00001fa0


	//   ....[1]....
        /*0074*/ 	.word	0x00001fb0


	//   ....[2]....
        /*0078*/ 	.word	0x00001fe0


	//   ....[3]....
        /*007c*/ 	.word	0x00002000


	//   ....[4]....
        /*0080*/ 	.word	0x00002030


	//   ....[5]....
        /*0084*/ 	.word	0x00002050


	//   ....[6]....
        /*0088*/ 	.word	0x00002090


	//   ....[7]....
        /*008c*/ 	.word	0x000020c0


	//   ....[8]....
        /*0090*/ 	.word	0x00002100


	//   ....[9]....
        /*0094*/ 	.word	0x00002120


	//   ....[10]....
        /*0098*/ 	.word	0x00002150


	//   ....[11]....
        /*009c*/ 	.word	0x00002190


	//----- nvinfo : EIATTR_EXIT_INSTR_OFFSETS
	.align		4
.L_3221:
        /*00a0*/ 	.byte	0x04, 0x1c
        /*00a2*/ 	.short	(.L_3223 - .L_3222)


	//   ....[0]....
.L_3222:
        /*00a4*/ 	.word	0x000003c0


	//   ....[1]....
        /*00a8*/ 	.word	0x00002690


	//----- nvinfo : EIATTR_MAX_THREADS
	.align		4
.L_3223:
        /*00ac*/ 	.byte	0x04, 0x05
        /*00ae*/ 	.short	(.L_3225 - .L_3224)
.L_3224:
        /*00b0*/ 	.word	0x00000020
        /*00b4*/ 	.word	0x00000001
        /*00b8*/ 	.word	0x00000001


	//----- nvinfo : EIATTR_CRS_STACK_SIZE
	.align		4
.L_3225:
        /*00bc*/ 	.byte	0x04, 0x1e
        /*00be*/ 	.short	(.L_3227 - .L_3226)
.L_3226:
        /*00c0*/ 	.word	0x00000000
.L_3227:


//--------------------- .nv.info._Z25selective_scan_fwd_kernelI32Selective_Scan_fwd_kernel_traitsILi32ELi8ELi1ELb1ELb0ELb1ELb1EN3c108BFloat16EfEEv13SSMParamsBase --------------------------
	.section	.nv.info._Z25selective_scan_fwd_kernelI32Selective_Scan_fwd_kernel_traitsILi32ELi8ELi1ELb1ELb0ELb1ELb1EN3c108BFloat16EfEEv13SSMParamsBase,"",@"SHT_CUDA_INFO"
	.sectionflags	@""
	.align	4


	//----- nvinfo : EIATTR_CUDA_API_VERSION
	.align		4
        /*0000*/ 	.byte	0x04, 0x37
        /*0002*/ 	.short	(.L_3229 - .L_3228)
.L_3228:
        /*0004*/ 	.word	0x00000082


	//----- nvinfo : EIATTR_SW2861232_WAR
	.align		4
.L_3229:
        /*0008*/ 	.byte	0x01, 0x35
	.zero		2


	//----- nvinfo : EIATTR_PARAM_CBANK
	.align		4
        /*000c*/ 	.byte	0x04, 0x0a
        /*000e*/ 	.short	(.L_3231 - .L_3230)
	.align		4
.L_3230:
        /*0010*/ 	.word	index@(.nv.constant0._Z25selective_scan_fwd_kernelI32Selective_Scan_fwd_kernel_traitsILi32ELi8ELi1ELb1ELb0ELb1ELb1EN3c108BFloat16EfEEv13SSMParamsBase)
        /*0014*/ 	.short	0x0160
        /*0016*/ 	.short	0x0118


	//----- nvinfo : EIATTR_CBANK_PARAM_SIZE
	.align		4
.L_3231:
        /*0018*/ 	.byte	0x03, 0x19
        /*001a*/ 	.short	0x0118


	//----- nvinfo : EIATTR_KPARAM_INFO
	.align		4
        /*001c*/ 	.byte	0x04, 0x17
        /*001e*/ 	.short	(.L_3233 - .L_3232)
.L_3232:
        /*0020*/ 	.word	0x00000000
        /*0024*/ 	.short	0x0000
        /*0026*/ 	.short	0x0000
        /*0028*/ 	.byte	0x00, 0xf0, 0x61, 0x04


	//----- nvinfo : EIATTR_MAXREG_COUNT
	.align		4
.L_3233:
        /*002c*/ 	.byte	0x03, 0x1b
        /*002e*/ 	.short	0x00ff


	//----- nvinfo : EIATTR_NUM_BARRIERS
	.align		4
        /*0030*/ 	.byte	0x02, 0x4c
        /*0032*/ 	.byte	0x01
	.zero		1


	//----- nvinfo : EIATTR_MERCURY_ISA_VERSION
	.align		4
        /*0034*/ 	.byte	0x03, 0x5f
        /*0036*/ 	.short	0x0000


	//----- nvinfo : EIATTR_COOP_GROUP_MASK_REGIDS
	.align		4
        /*0038*/ 	.byte	0x04, 0x29
        /*003a*/ 	.short	(.L_3235 - .L_3234)


	//   ....[0]....
.L_3234:
        /*003c*/ 	.word	0xffffffff


	//   ....[1]....
        /*0040*/ 	.word	0xffffffff


	//   ....[2]....
        /*0044*/ 	.word	0xffffffff


	//   ....[3]....
        /*0048*/ 	.word	0xffffffff


	//   ....[4]....
        /*004c*/ 	.word	0xffffffff


	//   ....[5]....
        /*0050*/ 	.word	0xffffffff


	//   ....[6]....
        /*0054*/ 	.word	0xffffffff


	//   ....[7]....
        /*0058*/ 	.word	0xffffffff


	//   ....[8]....
        /*005c*/ 	.word	0xffffffff


	//   ....[9]....
        /*0060*/ 	.word	0xffffffff


	//   ....[10]....
        /*0064*/ 	.word	0xffffffff


	//   ....[11]....
        /*0068*/ 	.word	0xffffffff


	//----- nvinfo : EIATTR_COOP_GROUP_INSTR_OFFSETS
	.align		4
.L_3235:
        /*006c*/ 	.byte	0x04, 0x28
        /*006e*/ 	.short	(.L_3237 - .L_3236)


	//   ....[0]....
.L_3236:
        /*0070*/ 	.word	0x00001f90


	//   ....[1]....
        /*0074*/ 	.word	0x00001fa0


	//   ....[2]....
        /*0078*/ 	.word	0x00001fd0


	//   ....[3]....
        /*007c*/ 	.word	0x00001ff0


	//   ....[4]....
        /*0080*/ 	.word	0x00002020


	//   ....[5]....
        /*0084*/ 	.word	0x00002040


	//   ....[6]....
        /*0088*/ 	.word	0x00002080


	//   ....[7]....
        /*008c*/ 	.word	0x000020b0


	//   ....[8]....
        /*0090*/ 	.word	0x000020f0


	//   ....[9]....
        /*0094*/ 	.word	0x00002110


	//   ....[10]....
        /*0098*/ 	.word	0x00002140


	//   ....[11]....
        /*009c*/ 	.word	0x00002180


	//----- nvinfo : EIATTR_EXIT_INSTR_OFFSETS
	.align		4
.L_3237:
        /*00a0*/ 	.byte	0x04, 0x1c
        /*00a2*/ 	.short	(.L_3239 - .L_3238)


	//   ....[0]....
.L_3238:
        /*00a4*/ 	.word	0x000003d0


	//   ....[1]....
        /*00a8*/ 	.word	0x00002c30


	//----- nvinfo : EIATTR_MAX_THREADS
	.align		4
.L_3239:
        /*00ac*/ 	.byte	0x04, 0x05
        /*00ae*/ 	.short	(.L_3241 - .L_3240)
.L_3240:
        /*00b0*/ 	.word	0x00000020
        /*00b4*/ 	.word	0x00000001
        /*00b8*/ 	.word	0x00000001


	//----- nvinfo : EIATTR_CRS_STACK_SIZE
	.align		4
.L_3241:
        /*00bc*/ 	.byte	0x04, 0x1e
        /*00be*/ 	.short	(.L_3243 - .L_3242)
.L_3242:
        /*00c0*/ 	.word	0x00000000
.L_3243:


//--------------------- .nv.info._Z25selective_scan_fwd_kernelI32Selective_Scan_fwd_kernel_traitsILi32ELi8ELi1ELb1ELb1ELb0ELb0EN3c108BFloat16EfEEv13SSMParamsBase --------------------------
	.section	.nv.info._Z25selective_scan_fwd_kernelI32Selective_Scan_fwd_kernel_traitsILi32ELi8ELi1ELb1ELb1ELb0ELb0EN3c108BFloat16EfEEv13SSMParamsBase,"",@"SHT_CUDA_INFO"
	.sectionflags	@""
	.align	4


	//----- nvinfo : EIATTR_CUDA_API_VERSION
	.align		4
        /*0000*/ 	.byte	0x04, 0x37
        /*0002*/ 	.short	(.L_3245 - .L_3244)
.L_3244:
        /*0004*/ 	.word	0x00000082


	//----- nvinfo : EIATTR_SW2861232_WAR
	.align		4
.L_3245:
        /*0008*/ 	.byte	0x01, 0x35
	.zero		2


	//----- nvinfo : EIATTR_PARAM_CBANK
	.align		4
        /*000c*/ 	.byte	0x04, 0x0a
        /*000e*/ 	.short	(.L_3247 - .L_3246)
	.align		4
.L_3246:
        /*0010*/ 	.word	index@(.nv.constant0._Z25selective_scan_fwd_kernelI32Selective_Scan_fwd_kernel_traitsILi32ELi8ELi1ELb1ELb1ELb0ELb0EN3c108BFloat16EfEEv13SSMParamsBase)
        /*0014*/ 	.short	0x0160
        /*0016*/ 	.short	0x0118


	//----- nvinfo : EIATTR_CBANK_PARAM_SIZE
	.align		4
.L_3247:
        /*0018*/ 	.byte	0x03, 0x19
        /*001a*/ 	.short	0x0118


	//----- nvinfo : EIATTR_KPARAM_INFO
	.align		4
        /*001c*/ 	.byte	0x04, 0x17
        /*001e*/ 	.short	(.L_3249 - .L_3248)
.L_3248:
        /*0020*/ 	.word	0x00000000
        /*0024*/ 	.short	0x0000
        /*0026*/ 	.short	0x0000
        /*0028*/ 	.byte	0x00, 0xf0, 0x61, 0x04


	//----- nvinfo : EIATTR_MAXREG_COUNT
	.align		4
.L_3249:
        /*002c*/ 	.byte	0x03, 0x1b
        /*002e*/ 	.short	0x00ff


	//----- nvinfo : EIATTR_NUM_BARRIERS
	.align		4
        /*0030*/ 	.byte	0x02, 0x4c
        /*0032*/ 	.byte	0x01
	.zero		1


	//----- nvinfo : EIATTR_MERCURY_ISA_VERSION
	.align		4
        /*0034*/ 	.byte	0x03, 0x5f
        /*0036*/ 	.short	0x0000


	//----- nvinfo : EIATTR_COOP_GROUP_MASK_REGIDS
	.align		4
        /*0038*/ 	.byte	0x04, 0x29
        /*003a*/ 	.short	(.L_3251 - .L_3250)


	//   ....[0]....
.L_3250:
        /*003c*/ 	.word	0xffffffff


	//   ....[1]....
        /*0040*/ 	.word	0xffffffff


	//   ....[2]....
        /*0044*/ 	.word	0xffffffff


	//   ....[3]....
        /*0048*/ 	.word	0xffffffff


	//   ....[4]....
        /*004c*/ 	.word	0xffffffff


	//   ....[5]....
        /*0050*/ 	.word	0xffffffff


	//   ....[6]....
        /*0054*/ 	.word	0xffffffff


	//   ....[7]....
        /*0058*/ 	.word	0xffffffff


	//   ....[8]....
        /*005c*/ 	.word	0xffffffff


	//   ....[9]....
        /*0060*/ 	.word	0xffffffff


	//   ....[10]....
        /*0064*/ 	.word	0xffffffff


	//   ....[11]....
        /*0068*/ 	.word	0xffffffff


	//----- nvinfo : EIATTR_COOP_GROUP_INSTR_OFFSETS
	.align		4
.L_3251:
        /*006c*/ 	.byte	0x04, 0x28
        /*006e*/ 	.short	(.L_3253 - .L_3252)


	//   ....[0]....
.L_3252:
        /*0070*/ 	.word	0x00002040


	//   ....[1]....
        /*0074*/ 	.word	0x00002050


	//   ....[2]....
        /*0078*/ 	.word	0x00002080


	//   ....[3]....
        /*007c*/ 	.word	0x000020a0


	//   ....[4]....
        /*0080*/ 	.word	0x000020d0


	//   ....[5]....
        /*0084*/ 	.word	0x000020f0


	//   ....[6]....
        /*0088*/ 	.word	0x00002130


	//   ....[7]....
        /*008c*/ 	.word	0x00002160


	//   ....[8]....
        /*0090*/ 	.word	0x000021a0


	//   ....[9]....
        /*0094*/ 	.word	0x000021c0


	//   ....[10]....
        /*0098*/ 	.word	0x000021f0


	//   ....[11]....
        /*009c*/ 	.word	0x00002230


	//----- nvinfo : EIATTR_EXIT_INSTR_OFFSETS
	.align		4
.L_3253:
        /*00a0*/ 	.byte	0x04, 0x1c
        /*00a2*/ 	.short	(.L_3255 - .L_3254)


	//   ....[0]....
.L_3254:
        /*00a4*/ 	.word	0x000003c0


	//   ....[1]....
        /*00a8*/ 	.word	0x00002690


	//----- nvinfo : EIATTR_MAX_THREADS
	.align		4
.L_3255:
        /*00ac*/ 	.byte	0x04, 0x05
        /*00ae*/ 	.short	(.L_3257 - .L_3256)
.L_3256:
        /*00b0*/ 	.word	0x00000020
        /*00b4*/ 	.word	0x00000001
        /*00b8*/ 	.word	0x00000001


	//----- nvinfo : EIATTR_CRS_STACK_SIZE
	.align		4
.L_3257:
        /*00bc*/ 	.byte	0x04, 0x1e
        /*00be*/ 	.short	(.L_3259 - .L_3258)
.L_3258:
        /*00c0*/ 	.word	0x00000000
.L_3259:


//--------------------- .nv.info._Z25selective_scan_fwd_kernelI32Selective_Scan_fwd_kernel_traitsILi32ELi8ELi1ELb1ELb1ELb0ELb1EN3c108BFloat16EfEEv13SSMParamsBase --------------------------
	.section	.nv.info._Z25selective_scan_fwd_kernelI32Selective_Scan_fwd_kernel_traitsILi32ELi8ELi1ELb1ELb1ELb0ELb1EN3c108BFloat16EfEEv13SSMParamsBase,"",@"SHT_CUDA_INFO"
	.sectionflags	@""
	.align	4


	//----- nvinfo : EIATTR_CUDA_API_VERSION
	.align		4
        /*0000*/ 	.byte	0x04, 0x37
        /*0002*/ 	.short	(.L_3261 - .L_3260)
.L_3260:
        /*0004*/ 	.word	0x00000082


	//----- nvinfo : EIATTR_SW2861232_WAR
	.align		4
.L_3261:
        /*0008*/ 	.byte	0x01, 0x35
	.zero		2


	//----- nvinfo : EIATTR_PARAM_CBANK
	.align		4
        /*000c*/ 	.byte	0x04, 0x0a
        /*000e*/ 	.short	(.L_3263 - .L_3262)
	.align		4
.L_3262:
        /*0010*/ 	.word	index@(.nv.constant0._Z25selective_scan_fwd_kernelI32Selective_Scan_fwd_kernel_traitsILi32ELi8ELi1ELb1ELb1ELb0ELb1EN3c108BFloat16EfEEv13SSMParamsBase)
        /*0014*/ 	.short	0x0160
        /*0016*/ 	.short	0x0118


	//----- nvinfo : EIATTR_CBANK_PARAM_SIZE
	.align		4
.L_3263:
        /*0018*/ 	.byte	0x03, 0x19
        /*001a*/ 	.short	0x0118


	//----- nvinfo : EIATTR_KPARAM_INFO
	.align		4
        /*001c*/ 	.byte	0x04, 0x17
        /*001e*/ 	.short	(.L_3265 - .L_3264)
.L_3264:
        /*0020*/ 	.word	0x00000000
        /*0024*/ 	.short	0x0000
        /*0026*/ 	.short	0x0000
        /*0028*/ 	.byte	0x00, 0xf0, 0x61, 0x04


	//----- nvinfo : EIATTR_MAXREG_COUNT
	.align		4
.L_3265:
        /*002c*/ 	.byte	0x03, 0x1b
        /*002e*/ 	.short	0x00ff


	//----- nvinfo : EIATTR_NUM_BARRIERS
	.align		4
        /*0030*/ 	.byte	0x02, 0x4c
        /*0032*/ 	.byte	0x01
	.zero		1


	//----- nvinfo : EIATTR_MERCURY_ISA_VERSION
	.align		4
        /*0034*/ 	.byte	0x03, 0x5f
        /*0036*/ 	.short	0x0000


	//----- nvinfo : EIATTR_COOP_GROUP_MASK_REGIDS
	.align		4
        /*0038*/ 	.byte	0x04, 0x29
        /*003a*/ 	.short	(.L_3267 - .L_3266)


	//   ....[0]....
.L_3266:
        /*003c*/ 	.word	0xffffffff


	//   ....[1]....
        /*0040*/ 	.word	0xffffffff


	//   ....[2]....
        /*0044*/ 	.word	0xffffffff


	//   ....[3]....
        /*0048*/ 	.word	0xffffffff


	//   ....[4]....
        /*004c*/ 	.word	0xffffffff


	//   ....[5]....
        /*0050*/ 	.word	0xffffffff


	//   ....[6]....
        /*0054*/ 	.word	0xffffffff


	//   ....[7]....
        /*0058*/ 	.word	0xffffffff


	//   ....[8]....
        /*005c*/ 	.word	0xffffffff


	//   ....[9]....
        /*0060*/ 	.word	0xffffffff


	//   ....[10]....
        /*0064*/ 	.word	0xffffffff


	//   ....[11]....
        /*0068*/ 	.word	0xffffffff


	//----- nvinfo : EIATTR_COOP_GROUP_INSTR_OFFSETS
	.align		4
.L_3267:
        /*006c*/ 	.byte	0x04, 0x28
        /*006e*/ 	.short	(.L_3269 - .L_3268)


	//   ....[0]....
.L_3268:
        /*0070*/ 	.word	0x00002050


	//   ....[1]....
        /*0074*/ 	.word	0x00002060


	//   ....[2]....
        /*0078*/ 	.word	0x00002090


	//   ....[3]....
        /*007c*/ 	.word	0x000020b0


	//   ....[4]....
        /*0080*/ 	.word	0x000020e0


	//   ....[5]....
        /*0084*/ 	.word	0x00002100


	//   ....[6]....
        /*0088*/ 	.word	0x00002140


	//   ....[7]....
        /*008c*/ 	.word	0x00002170


	//   ....[8]....
        /*0090*/ 	.word	0x000021b0


	//   ....[9]....
        /*0094*/ 	.word	0x000021d0


	//   ....[10]....
        /*0098*/ 	.word	0x00002200


	//   ....[11]....
        /*009c*/ 	.word	0x00002240


	//----- nvinfo : EIATTR_EXIT_INSTR_OFFSETS
	.align		4
.L_3269:
        /*00a0*/ 	.byte	0x04, 0x1c
        /*00a2*/ 	.short	(.L_3271 - .L_3270)


	//   ....[0]....
.L_3270:
        /*00a4*/ 	.word	0x000003d0


	//   ....[1]....
        /*00a8*/ 	.word	0x00002c30


	//----- nvinfo : EIATTR_MAX_THREADS
	.align		4
.L_3271:
        /*00ac*/ 	.byte	0x04, 0x05
        /*00ae*/ 	.short	(.L_3273 - .L_3272)
.L_3272:
        /*00b0*/ 	.word	0x00000020
        /*00b4*/ 	.word	0x00000001
        /*00b8*/ 	.word	0x00000001


	//----- nvinfo : EIATTR_CRS_STACK_SIZE
	.align		4
.L_3273:
        /*00bc*/ 	.byte	0x04, 0x1e
        /*00be*/ 	.short	(.L_3275 - .L_3274)
.L_3274:
        /*00c0*/ 	.word	0x00000000
.L_3275:


//--------------------- .nv.info._Z25selective_scan_fwd_kernelI32Selective_Scan_fwd_kernel_traitsILi32ELi8ELi1ELb1ELb1ELb1ELb0EN3c108BFloat16EfEEv13SSMParamsBase --------------------------
	.section	.nv.info._Z25selective_scan_fwd_kernelI32Selective_Scan_fwd_kernel_traitsILi32ELi8ELi1ELb1ELb1ELb1ELb0EN3c108BFloat16EfEEv13SSMParamsBase,"",@"SHT_CUDA_INFO"
	.sectionflags	@""
	.align	4


	//----- nvinfo : EIATTR_CUDA_API_VERSION
	.align		4
        /*0000*/ 	.byte	0x04, 0x37
        /*0002*/ 	.short	(.L_3277 - .L_3276)
.L_3276:
        /*0004*/ 	.word	0x00000082


	//----- nvinfo : EIATTR_SW2861232_WAR
	.align		4
.L_3277:
        /*0008*/ 	.byte	0x01, 0x35
	.zero		2


	//----- nvinfo : EIATTR_PARAM_CBANK
	.align		4
        /*000c*/ 	.byte	0x04, 0x0a
        /*000e*/ 	.short	(.L_3279 - .L_3278)
	.align		4
.L_3278:
        /*0010*/ 	.word	index@(.nv.constant0._Z25selective_scan_fwd_kernelI32Selective_Scan_fwd_kernel_traitsILi32ELi8ELi1ELb1ELb1ELb1ELb0EN3c108BFloat16EfEEv13SSMParamsBase)
        /*0014*/ 	.short	0x0160
        /*0016*/ 	.short	0x0118


	//----- nvinfo : EIATTR_CBANK_PARAM_SIZE
	.align		4
.L_3279:
        /*0018*/ 	.byte	0x03, 0x19
        /*001a*/ 	.short	0x0118


	//----- nvinfo : EIATTR_KPARAM_INFO
	.align		4
        /*001c*/ 	.byte	0x04, 0x17
        /*001e*/ 	.short	(.L_3281 - .L_3280)
.L_3280:
        /*0020*/ 	.word	0x00000000
        /*0024*/ 	.short	0x0000
        /*0026*/ 	.short	0x0000
        /*0028*/ 	.byte	0x00, 0xf0, 0x61, 0x04


	//----- nvinfo : EIATTR_MAXREG_COUNT
	.align		4
.L_3281:
        /*002c*/ 	.byte	0x03, 0x1b
        /*002e*/ 	.short	0x00ff


	//----- nvinfo : EIATTR_NUM_BARRIERS
	.align		4
        /*0030*/ 	.byte	0x02, 0x4c
        /*0032*/ 	.byte	0x01
	.zero		1


	//----- nvinfo : EIATTR_MERCURY_ISA_VERSION
	.align		4
        /*0034*/ 	.byte	0x03, 0x5f
        /*0036*/ 	.short	0x0000


	//----- nvinfo : EIATTR_COOP_GROUP_MASK_REGIDS
	.align		4
        /*0038*/ 	.byte	0x04, 0x29
        /*003a*/ 	.short	(.L_3283 - .L_3282)


	//   ....[0]....
.L_3282:
        /*003c*/ 	.word	0xffffffff


	//   ....[1]....
        /*0040*/ 	.word	0xffffffff


	//   ....[2]....
        /*0044*/ 	.word	0xffffffff


	//   ....[3]....
        /*0048*/ 	.word	0xffffffff


	//   ....[4]....
        /*004c*/ 	.word	0xffffffff


	//   ....[5]....
        /*0050*/ 	.word	0xffffffff


	//   ....[6]....
        /*0054*/ 	.word	0xffffffff


	//   ....[7]....
        /*0058*/ 	.word	0xffffffff


	//   ....[8]....
        /*005c*/ 	.word	0xffffffff


	//   ....[9]....
        /*0060*/ 	.word	0xffffffff


	//   ....[10]....
        /*0064*/ 	.word	0xffffffff


	//   ....[11]....
        /*0068*/ 	.word	0xffffffff


	//----- nvinfo : EIATTR_COOP_GROUP_INSTR_OFFSETS
	.align		4
.L_3283:
        /*006c*/ 	.byte	0x04, 0x28
        /*006e*/ 	.short	(.L_3285 - .L_3284)


	//   ....[0]....
.L_3284:
        /*0070*/ 	.word	0x000020e0


	//   ....[1]....
        /*0074*/ 	.word	0x000020f0


	//   ....[2]....
        /*0078*/ 	.word	0x00002120


	//   ....[3]....
        /*007c*/ 	.word	0x00002140


	//   ....[4]....
        /*0080*/ 	.word	0x00002170


	//   ....[5]....
        /*0084*/ 	.word	0x00002190


	//   ....[6]....
        /*0088*/ 	.word	0x000021d0


	//   ....[7]....
        /*008c*/ 	.word	0x00002200


	//   ....[8]....
        /*0090*/ 	.word	0x00002240


	//   ....[9]....
        /*0094*/ 	.word	0x00002260


	//   ....[10]....
        /*0098*/ 	.word	0x00002290


	//   ....[11]....
        /*009c*/ 	.word	0x000022d0


	//----- nvinfo : EIATTR_EXIT_INSTR_OFFSETS
	.align		4
.L_3285:
        /*00a0*/ 	.byte	0x04, 0x1c
        /*00a2*/ 	.short	(.L_3287 - .L_3286)


	//   ....[0]....
.L_3286:
        /*00a4*/ 	.word	0x00000400


	//   ....[1]....
        /*00a8*/ 	.word	0x000027d0


	//----- nvinfo : EIATTR_MAX_THREADS
	.align		4
.L_3287:
        /*00ac*/ 	.byte	0x04, 0x05
        /*00ae*/ 	.short	(.L_3289 - .L_3288)
.L_3288:
        /*00b0*/ 	.word	0x00000020
        /*00b4*/ 	.word	0x00000001
        /*00b8*/ 	.word	0x00000001


	//----- nvinfo : EIATTR_CRS_STACK_SIZE
	.align		4
.L_3289:
        /*00bc*/ 	.byte	0x04, 0x1e
        /*00be*/ 	.short	(.L_3291 - .L_3290)
.L_3290:
        /*00c0*/ 	.word	0x00000000
.L_3291:


//--------------------- .nv.info._Z25selective_scan_fwd_kernelI32Selective_Scan_fwd_kernel_traitsILi32ELi8ELi1ELb1ELb1ELb1ELb1EN3c108BFloat16EfEEv13SSMParamsBase --------------------------
	.section	.nv.info._Z25selective_scan_fwd_kernelI32Selective_Scan_fwd_kernel_traitsILi32ELi8ELi1ELb1ELb1ELb1ELb1EN3c108BFloat16EfEEv13SSMParamsBase,"",@"SHT_CUDA_INFO"
	.sectionflags	@""
	.align	4


	//----- nvinfo : EIATTR_CUDA_API_VERSION
	.align		4
        /*0000*/ 	.byte	0x04, 0x37
        /*0002*/ 	.short	(.L_3293 - .L_3292)
.L_3292:
        /*0004*/ 	.word	0x00000082


	//----- nvinfo : EIATTR_SW2861232_WAR
	.align		4
.L_3293:
        /*0008*/ 	.byte	0x01, 0x35
	.zero		2


	//----- nvinfo : EIATTR_PARAM_CBANK
	.align		4
        /*000c*/ 	.byte	0x04, 0x0a
        /*000e*/ 	.short	(.L_3295 - .L_3294)
	.align		4
.L_3294:
        /*0010*/ 	.word	index@(.nv.constant0._Z25selective_scan_fwd_kernelI32Selective_Scan_fwd_kernel_traitsILi32ELi8ELi1ELb1ELb1ELb1ELb1EN3c108BFloat16EfEEv13SSMParamsBase)
        /*0014*/ 	.short	0x0160
        /*0016*/ 	.short	0x0118


	//----- nvinfo : EIATTR_CBANK_PARAM_SIZE
	.align		4
.L_3295:
        /*0018*/ 	.byte	0x03, 0x19
        /*001a*/ 	.short	0x0118


	//----- nvinfo : EIATTR_KPARAM_INFO
	.align		4
        /*001c*/ 	.byte	0x04, 0x17
        /*001e*/ 	.short	(.L_3297 - .L_3296)
.L_3296:
        /*0020*/ 	.word	0x00000000
        /*0024*/ 	.short	0x0000
        /*0026*/ 	.short	0x0000
        /*0028*/ 	.byte	0x00, 0xf0, 0x61, 0x04


	//----- nvinfo : EIATTR_MAXREG_COUNT
	.align		4
.L_3297:
        /*002c*/ 	.byte	0x03, 0x1b
        /*002e*/ 	.short	0x00ff


	//----- nvinfo : EIATTR_NUM_BARRIERS
	.align		4
        /*0030*/ 	.byte	0x02, 0x4c
        /*0032*/ 	.byte	0x01
	.zero		1


	//----- nvinfo : EIATTR_MERCURY_ISA_VERSION
	.align		4
        /*0034*/ 	.byte	0x03, 0x5f
        /*0036*/ 	.short	0x0000


	//----- nvinfo : EIATTR_COOP_GROUP_MASK_REGIDS
	.align		4
        /*0038*/ 	.byte	0x04, 0x29
        /*003a*/ 	.short	(.L_3299 - .L_3298)


	//   ....[0]....
.L_3298:
        /*003c*/ 	.word	0xffffffff


	//   ....[1]....
        /*0040*/ 	.word	0xffffffff


	//   ....[2]....
        /*0044*/ 	.word	0xffffffff


	//   ....[3]....
        /*0048*/ 	.word	0xffffffff


	//   ....[4]....
        /*004c*/ 	.word	0xffffffff


	//   ....[5]....
        /*0050*/ 	.word	0xffffffff


	//   ....[6]....
        /*0054*/ 	.word	0xffffffff


	//   ....[7]....
        /*0058*/ 	.word	0xffffffff


	//   ....[8]....
        /*005c*/ 	.word	0xffffffff


	//   ....[9]....
        /*0060*/ 	.word	0xffffffff


	//   ....[10]....
        /*0064*/ 	.word	0xffffffff


	//   ....[11]....
        /*0068*/ 	.word	0xffffffff


	//----- nvinfo : EIATTR_COOP_GROUP_INSTR_OFFSETS
	.align		4
.L_3299:
        /*006c*/ 	.byte	0x04, 0x28
        /*006e*/ 	.short	(.L_3301 - .L_3300)


	//   ....[0]....
.L_3300:
        /*0070*/ 	.word	0x000020e0


	//   ....[1]....
        /*0074*/ 	.word	0x000020f0


	//   ....[2]....
        /*0078*/ 	.word	0x00002120


	//   ....[3]....
        /*007c*/ 	.word	0x00002140


	//   ....[4]....
        /*0080*/ 	.word	0x00002170


	//   ....[5]....
        /*0084*/ 	.word	0x00002190


	//   ....[6]....
        /*0088*/ 	.word	0x000021d0


	//   ....[7]....
        /*008c*/ 	.word	0x00002200


	//   ....[8]....
        /*0090*/ 	.word	0x00002240


	//   ....[9]....
        /*0094*/ 	.word	0x00002260


	//   ....[10]....
        /*0098*/ 	.word	0x00002290


	//   ....[11]....
        /*009c*/ 	.word	0x000022d0


	//----- nvinfo : EIATTR_EXIT_INSTR_OFFSETS
	.align		4
.L_3301:
        /*00a0*/ 	.byte	0x04, 0x1c
        /*00a2*/ 	.short	(.L_3303 - .L_3302)


	//   ....[0]....
.L_3302:
        /*00a4*/ 	.word	0x00000400


	//   ....[1]....
        /*00a8*/ 	.word	0x00002d60


	//----- nvinfo : EIATTR_MAX_THREADS
	.align		4
.L_3303:
        /*00ac*/ 	.byte	0x04, 0x05
        /*00ae*/ 	.short	(.L_3305 - .L_3304)
.L_3304:
        /*00b0*/ 	.word	0x00000020
        /*00b4*/ 	.word	0x00000001
        /*00b8*/ 	.word	0x00000001


	//----- nvinfo : EIATTR_CRS_STACK_SIZE
	.align		4
.L_3305:
        /*00bc*/ 	.byte	0x04, 0x1e
        /*00be*/ 	.short	(.L_3307 - .L_3306)
.L_3306:
        /*00c0*/ 	.word	0x00000000
.L_3307:


//--------------------- .nv.info._Z25selective_scan_fwd_kernelI32Selective_Scan_fwd_kernel_traitsILi32ELi4ELi1ELb0ELb0ELb0ELb0EN3c108BFloat16EfEEv13SSMParamsBase --------------------------
	.section	.nv.info._Z25selective_scan_fwd_kernelI32Selective_Scan_fwd_kernel_traitsILi32ELi4ELi1ELb0ELb0ELb0ELb0EN3c108BFloat16EfEEv13SSMParamsBase,"",@"SHT_CUDA_INFO"
	.sectionflags	@""
	.align	4


	//----- nvinfo : EIATTR_CUDA_API_VERSION
	.align		4
        /*0000*/ 	.byte	0x04, 0x37
        /*0002*/ 	.short	(.L_3309 - .L_3308)
.L_3308:
        /*0004*/ 	.word	0x00000082


	//----- nvinfo : EIATTR_SW2861232_WAR
	.align		4
.L_3309:
        /*0008*/ 	.byte	0x01, 0x35
	.zero		2


	//----- nvinfo : EIATTR_PARAM_CBANK
	.align		4
        /*000c*/ 	.byte	0x04, 0x0a
        /*000e*/ 	.short	(.L_3311 - .L_3310)
	.align		4
.L_3310:
        /*0010*/ 	.word	index@(.nv.constant0._Z25selective_scan_fwd_kernelI32Selective_Scan_fwd_kernel_traitsILi32ELi4ELi1ELb0ELb0ELb0ELb0EN3c108BFloat16EfEEv13SSMParamsBase)
        /*0014*/ 	.short	0x0160
        /*0016*/ 	.short	0x0118


	//----- nvinfo : EIATTR_CBANK_PARAM_SIZE
	.align		4
.L_3311:
        /*0018*/ 	.byte	0x03, 0x19
        /*001a*/ 	.short	0x0118


	//----- nvinfo : EIATTR_KPARAM_INFO
	.align		4
        /*001c*/ 	.byte	0x04, 0x17
        /*001e*/ 	.short	(.L_3313 - .L_3312)
.L_3312:
        /*0020*/ 	.word	0x00000000
        /*0024*/ 	.short	0x0000
        /*0026*/ 	.short	0x0000
        /*0028*/ 	.byte	0x00, 0xf0, 0x61, 0x04


	//----- nvinfo : EIATTR_MAXREG_COUNT
	.align		4
.L_3313:
        /*002c*/ 	.byte	0x03, 0x1b
        /*002e*/ 	.short	0x00ff


	//----- nvinfo : EIATTR_NUM_BARRIERS
	.align		4
        /*0030*/ 	.byte	0x02, 0x4c
        /*0032*/ 	.byte	0x01
	.zero		1


	//----- nvinfo : EIATTR_MERCURY_ISA_VERSION
	.align		4
        /*0034*/ 	.byte	0x03, 0x5f
        /*0036*/ 	.short	0x0000


	//----- nvinfo : EIATTR_COOP_GROUP_MASK_REGIDS
	.align		4
        /*0038*/ 	.byte	0x04, 0x29
        /*003a*/ 	.short	(.L_3315 - .L_3314)


	//   ....[0]....
.L_3314:
        /*003c*/ 	.word	0xffffffff


	//   ....[1]....
        /*0040*/ 	.word	0xffffffff


	//   ....[2]....
        /*0044*/ 	.word	0xffffffff


	//   ....[3]....
        /*0048*/ 	.word	0xffffffff


	//   ....[4]....
        /*004c*/ 	.word	0xffffffff


	//   ....[5]....
        /*0050*/ 	.word	0xffffffff


	//   ....[6]....
        /*0054*/ 	.word	0xffffffff


	//   ....[7]....
        /*0058*/ 	.word	0xffffffff


	//   ....[8]....
        /*005c*/ 	.word	0xffffffff


	//   ....[9]....
        /*0060*/ 	.word	0xffffffff


	//   ....[10]....
        /*0064*/ 	.word	0xffffffff


	//   ....[11]....
        /*0068*/ 	.word	0xffffffff


	//   ....[12]....
        /*006c*/ 	.word	0xffffffff


	//   ....[13]....
        /*0070*/ 	.word	0xffffffff


	//   ....[14]....
        /*0074*/ 	.word	0xffffffff


	//----- nvinfo : EIATTR_COOP_GROUP_INSTR_OFFSETS
	.align		4
.L_3315:
        /*0078*/ 	.byte	0x04, 0x28
        /*007a*/ 	.short	(.L_3317 - .L_3316)


	//   ....[0]....
.L_3316:
        /*007c*/ 	.word	0x00000560


	//   ....[1]....
        /*0080*/ 	.word	0x000006d0


	//   ....[2]....
        /*0084*/ 	.word	0x00001520


	//   ....[3]....
        /*0088*/ 	.word	0x00001530


	//   ....[4]....
        /*008c*/ 	.word	0x00001570


	//   ....[5]....
        /*0090*/ 	.word	0x00001580


	//   ....[6]....
        /*0094*/ 	.word	0x000015c0


	//   ....[7]....
        /*0098*/ 	.word	0x000015d0


	//   ....[8]....
        /*009c*/ 	.word	0x00001620


	//   ....[9]....
        /*00a0*/ 	.word	0x00001630


	//   ....[10]....
        /*00a4*/ 	.word	0x000016b0


	//   ....[11]....
        /*00a8*/ 	.word	0x000016c0


	//   ....[12]....
        /*00ac*/ 	.word	0x00001770


	//   ....[13]....
        /*00b0*/ 	.word	0x00001780


	//   ....[14]....
        /*00b4*/ 	.word	0x00001aa0


	//----- nvinfo : EIATTR_EXIT_INSTR_OFFSETS
	.align		4
.L_3317:
        /*00b8*/ 	.byte	0x04, 0x1c
        /*00ba*/ 	.short	(.L_3319 - .L_3318)


	//   ....[0]....
.L_3318:
        /*00bc*/ 	.word	0x00000130


	//   ....[1]....
        /*00c0*/ 	.word	0x00001df0


	//----- nvinfo : EIATTR_MAX_THREADS
	.align		4
.L_3319:
        /*00c4*/ 	.byte	0x04, 0x05
        /*00c6*/ 	.short	(.L_3321 - .L_3320)
.L_3320:
        /*00c8*/ 	.word	0x00000020
        /*00cc*/ 	.word	0x00000001
        /*00d0*/ 	.word	0x00000001


	//----- nvinfo : EIATTR_CRS_STACK_SIZE
	.align		4
.L_3321:
        /*00d4*/ 	.byte	0x04, 0x1e
        /*00d6*/ 	.short	(.L_3323 - .L_3322)
.L_3322:
        /*00d8*/ 	.word	0x00000000
.L_3323:


//--------------------- .nv.info._Z25selective_scan_fwd_kernelI32Selective_Scan_fwd_kernel_traitsILi32ELi4ELi1ELb0ELb0ELb0ELb1EN3c108BFloat16EfEEv13SSMParamsBase --------------------------
	.section	.nv.info._Z25selective_scan_fwd_kernelI32Selective_Scan_fwd_kernel_traitsILi32ELi4ELi1ELb0ELb0ELb0ELb1EN3c108BFloat16EfEEv13SSMParamsBase,"",@"SHT_CUDA_INFO"
	.sectionflags	@""
	.align	4


	//----- nvinfo : EIATTR_CUDA_API_VERSION
	.align		4
        /*0000*/ 	.byte	0x04, 0x37
        /*0002*/ 	.short	(.L_3325 - .L_3324)
.L_3324:
        /*0004*/ 	.word	0x00000082


	//----- nvinfo : EIATTR_SW2861232_WAR
	.align		4
.L_3325:
        /*0008*/ 	.byte	0x01, 0x35
	.zero		2


	//----- nvinfo : EIATTR_PARAM_CBANK
	.align		4
        /*000c*/ 	.byte	0x04, 0x0a
        /*000e*/ 	.short	(.L_3327 - .L_3326)
	.align		4
.L_3326:
        /*0010*/ 	.word	index@(.nv.constant0._Z25selective_scan_fwd_kernelI32Selective_Scan_fwd_kernel_traitsILi32ELi4ELi1ELb0ELb0ELb0ELb1EN3c108BFloat16EfEEv13SSMParamsBase)
        /*0014*/ 	.short	0x0160
        /*0016*/ 	.short	0x0118


	//----- nvinfo : EIATTR_CBANK_PARAM_SIZE
	.align		4
.L_3327:
        /*0018*/ 	.byte	0x03, 0x19
        /*001a*/ 	.short	0x0118


	//----- nvinfo : EIATTR_KPARAM_INFO
	.align		4
        /*001c*/ 	.byte	0x04, 0x17
        /*001e*/ 	.short	(.L_3329 - .L_3328)
.L_3328:
        /*0020*/ 	.word	0x00000000
        /*0024*/ 	.short	0x0000
        /*0026*/ 	.short	0x0000
        /*0028*/ 	.byte	0x00, 0xf0, 0x61, 0x04


	//----- nvinfo : EIATTR_MAXREG_COUNT
	.align		4
.L_3329:
        /*002c*/ 	.byte	0x03, 0x1b
        /*002e*/ 	.short	0x00ff


	//----- nvinfo : EIATTR_NUM_BARRIERS
	.align		4
        /*0030*/ 	.byte	0x02, 0x4c
        /*0032*/ 	.byte	0x01
	.zero		1


	//----- nvinfo : EIATTR_MERCURY_ISA_VERSION
	.align		4
        /*0034*/ 	.byte	0x03, 0x5f
        /*0036*/ 	.short	0x0000


	//----- nvinfo : EIATTR_COOP_GROUP_MASK_REGIDS
	.align		4
        /*0038*/ 	.byte	0x04, 0x29
        /*003a*/ 	.short	(.L_3331 - .L_3330)


	//   ....[0]....
.L_3330:
        /*003c*/ 	.word	0xffffffff


	//   ....[1]....
        /*0040*/ 	.word	0xffffffff


	//   ....[2]....
        /*0044*/ 	.word	0xffffffff


	//   ....[3]....
        /*0048*/ 	.word	0xffffffff


	//   ....[4]....
        /*004c*/ 	.word	0xffffffff


	//   ....[5]....
        /*0050*/ 	.word	0xffffffff


	//   ....[6]....
        /*0054*/ 	.word	0xffffffff


	//   ....[7]....
        /*0058*/ 	.word	0xffffffff


	//   ....[8]....
        /*005c*/ 	.word	0xffffffff


	//   ....[9]....
        /*0060*/ 	.word	0xffffffff


	//   ....[10]....
        /*0064*/ 	.word	0xffffffff


	//   ....[11]....
        /*0068*/ 	.word	0xffffffff


	//   ....[12]....
        /*006c*/ 	.word	0xffffffff


	//   ....[13]....
        /*0070*/ 	.word	0xffffffff


	//   ....[14]....
        /*0074*/ 	.word	0xffffffff


	//   ....[15]....
        /*0078*/ 	.word	0xffffffff


	//   ....[16]....
        /*007c*/ 	.word	0xffffffff


	//----- nvinfo : EIATTR_COOP_GROUP_INSTR_OFFSETS
	.align		4
.L_3331:
        /*0080*/ 	.byte	0x04, 0x28
        /*0082*/ 	.short	(.L_3333 - .L_3332)


	//   ....[0]....
.L_3332:
        /*0084*/ 	.word	0x00000530


	//   ....[1]....
        /*0088*/ 	.word	0x000006c0


	//   ....[2]....
        /*008c*/ 	.word	0x00001500


	//   ....[3]....
        /*0090*/ 	.word	0x00001510


	//   ....[4]....
        /*0094*/ 	.word	0x00001550


	//   ....[5]....
        /*0098*/ 	.word	0x00001560


	//   ....[6]....
        /*009c*/ 	.word	0x000015a0


	//   ....[7]....
        /*00a0*/ 	.word	0x000015b0


	//   ....[8]....
        /*00a4*/ 	.word	0x00001600


	//   ....[9]....
        /*00a8*/ 	.word	0x00001610


	//   ....[10]....
        /*00ac*/ 	.word	0x00001690


	//   ....[11]....
        /*00b0*/ 	.word	0x000016a0


	//   ....[12]....
        /*00b4*/ 	.word	0x00001750


	//   ....[13]....
        /*00b8*/ 	.word	0x00001760


	//   ....[14]....
        /*00bc*/ 	.word	0x00001ac0


	//   ....[15]....
        /*00c0*/ 	.word	0x00001fd0


	//   ....[16]....
        /*00c4*/ 	.word	0x000021f0


	//----- nvinfo : EIATTR_EXIT_INSTR_OFFSETS
	.align		4
.L_3333:
        /*00c8*/ 	.byte	0x04, 0x1c
        /*00ca*/ 	.short	(.L_3335 - .L_3334)


	//   ....[0]....
.L_3334:
        /*00cc*/ 	.word	0x00000120


	//   ....[1]....
        /*00d0*/ 	.word	0x00002500


	//----- nvinfo : EIATTR_MAX_THREADS
	.align		4
.L_3335:
        /*00d4*/ 	.byte	0x04, 0x05
        /*00d6*/ 	.short	(.L_3337 - .L_3336)
.L_3336:
        /*00d8*/ 	.word	0x00000020
        /*00dc*/ 	.word	0x00000001
        /*00e0*/ 	.word	0x00000001


	//----- nvinfo : EIATTR_CRS_STACK_SIZE
	.align		4
.L_3337:
        /*00e4*/ 	.byte	0x04, 0x1e
        /*00e6*/ 	.short	(.L_3339 - .L_3338)
.L_3338:
        /*00e8*/ 	.word	0x00000000
.L_3339:


//--------------------- .nv.info._Z25selective_scan_fwd_kernelI32Selective_Scan_fwd_kernel_traitsILi32ELi4ELi1ELb0ELb0ELb1ELb0EN3c108BFloat16EfEEv13SSMParamsBase --------------------------
	.section	.nv.info._Z25selective_scan_fwd_kernelI32Selective_Scan_fwd_kernel_traitsILi32ELi4ELi1ELb0ELb0ELb1ELb0EN3c108BFloat16EfEEv13SSMParamsBase,"",@"SHT_CUDA_INFO"
	.sectionflags	@""
	.align	4


	//----- nvinfo : EIATTR_CUDA_API_VERSION
	.align		4
        /*0000*/ 	.byte	0x04, 0x37
        /*0002*/ 	.short	(.L_3341 - .L_3340)
.L_3340:
        /*0004*/ 	.word	0x00000082


	//----- nvinfo : EIATTR_SW2861232_WAR
	.align		4
.L_3341:
        /*0008*/ 	.byte	0x01, 0x35
	.zero		2


	//----- nvinfo : EIATTR_PARAM_CBANK
	.align		4
        /*000c*/ 	.byte	0x04, 0x0a
        /*000e*/ 	.short	(.L_3343 - .L_3342)
	.align		4
.L_3342:
        /*0010*/ 	.word	index@(.nv.constant0._Z25selective_scan_fwd_kernelI32Selective_Scan_fwd_kernel_traitsILi32ELi4ELi1ELb0ELb0ELb1ELb0EN3c108BFloat16EfEEv13SSMParamsBase)
        /*0014*/ 	.short	0x0160
        /*0016*/ 	.short	0x0118


	//----- nvinfo : EIATTR_CBANK_PARAM_SIZE
	.align		4
.L_3343:
        /*0018*/ 	.byte	0x03, 0x19
        /*001a*/ 	.short	0x0118


	//----- nvinfo : EIATTR_KPARAM_INFO
	.align		4
        /*001c*/ 	.byte	0x04, 0x17
        /*001e*/ 	.short	(.L_3345 - .L_3344)
.L_3344:
        /*0020*/ 	.word	0x00000000
        /*0024*/ 	.short	0x0000
        /*0026*/ 	.short	0x0000
        /*0028*/ 	.byte	0x00, 0xf0, 0x61, 0x04


	//----- nvinfo : EIATTR_MAXREG_COUNT
	.align		4
.L_3345:
        /*002c*/ 	.byte	0x03, 0x1b
        /*002e*/ 	.short	0x00ff


	//----- nvinfo : EIATTR_NUM_BARRIERS
	.align		4
        /*0030*/ 	.byte	0x02, 0x4c
        /*0032*/ 	.byte	0x01
	.zero		1


	//----- nvinfo : EIATTR_MERCURY_ISA_VERSION
	.align		4
        /*0034*/ 	.byte	0x03, 0x5f
        /*0036*/ 	.short	0x0000


	//----- nvinfo : EIATTR_COOP_GROUP_MASK_REGIDS
	.align		4
        /*0038*/ 	.byte	0x04, 0x29
        /*003a*/ 	.short	(.L_3347 - .L_3346)


	//   ....[0]....
.L_3346:
        /*003c*/ 	.word	0xffffffff


	//   ....[1]....
        /*0040*/ 	.word	0xffffffff


	//   ....[2]....
        /*0044*/ 	.word	0xffffffff


	//   ....[3]....
        /*0048*/ 	.word	0xffffffff


	//   ....[4]....
        /*004c*/ 	.word	0xffffffff


	//   ....[5]....
        /*0050*/ 	.word	0xffffffff


	//   ....[6]....
        /*0054*/ 	.word	0xffffffff


	//   ....[7]....
        /*0058*/ 	.word	0xffffffff


	//   ....[8]....
        /*005c*/ 	.word	0xffffffff


	//   ....[9]....
        /*0060*/ 	.word	0xffffffff


	//   ....[10]....
        /*0064*/ 	.word	0xffffffff


	//   ....[11]....
        /*0068*/ 	.word	0xffffffff


	//   ....[12]....
        /*006c*/ 	.word	0xffffffff


	//   ....[13]....
        /*0070*/ 	.word	0xffffffff


	//   ....[14]....
        /*0074*/ 	.word	0xffffffff


	//   ....[15]....
        /*0078*/ 	.word	0xffffffff


	//----- nvinfo : EIATTR_COOP_GROUP_INSTR_OFFSETS
	.align		4
.L_3347:
        /*007c*/ 	.byte	0x04, 0x28
        /*007e*/ 	.short	(.L_3349 - .L_3348)


	//   ....[0]....
.L_3348:
        /*0080*/ 	.word	0x00000820


	//   ....[1]....
        /*0084*/ 	.word	0x00000900


	//   ....[2]....
        /*0088*/ 	.word	0x000017d0


	//   ....[3]....
        /*008c*/ 	.word	0x00001870


	//   ....[4]....
        /*0090*/ 	.word	0x00001880


	//   ....[5]....
        /*0094*/ 	.word	0x000018c0


	//   ....[6]....
        /*0098*/ 	.word	0x000018d0


	//   ....[7]....
        /*009c*/ 	.word	0x00001910


	//   ....[8]....
        /*00a0*/ 	.word	0x00001920


	//   ....[9]....
        /*00a4*/ 	.word	0x00001960


	//   ....[10]....
        /*00a8*/ 	.word	0x00001970


	//   ....[11]....
        /*00ac*/ 	.word	0x000019f0


	//   ....[12]....
        /*00b0*/ 	.word	0x00001a00


	//   ....[13]....
        /*00b4*/ 	.word	0x00001ab0


	//   ....[14]....
        /*00b8*/ 	.word	0x00001ac0


	//   ....[15]....
        /*00bc*/ 	.word	0x00001dd0


	//----- nvinfo : EIATTR_EXIT_INSTR_OFFSETS
	.align		4
.L_3349:
        /*00c0*/ 	.byte	0x04, 0x1c
        /*00c2*/ 	.short	(.L_3351 - .L_3350)


	//   ....[0]....
.L_3350:
        /*00c4*/ 	.word	0x00000230


	//   ....[1]....
        /*00c8*/ 	.word	0x00002100


	//----- nvinfo : EIATTR_MAX_THREADS
	.align		4
.L_3351:
        /*00cc*/ 	.byte	0x04, 0x05
        /*00ce*/ 	.short	(.L_3353 - .L_3352)
.L_3352:
        /*00d0*/ 	.word	0x00000020
        /*00d4*/ 	.word	0x00000001
        /*00d8*/ 	.word	0x00000001


	//----- nvinfo : EIATTR_CRS_STACK_SIZE
	.align		4
.L_3353:
        /*00dc*/ 	.byte	0x04, 0x1e
        /*00de*/ 	.short	(.L_3355 - .L_3354)
.L_3354:
        /*00e0*/ 	.word	0x00000000
.L_3355:


//--------------------- .nv.info._Z25selective_scan_fwd_kernelI32Selective_Scan_fwd_kernel_traitsILi32ELi4ELi1ELb0ELb0ELb1ELb1EN3c108BFloat16EfEEv13SSMParamsBase --------------------------
	.section	.nv.info._Z25selective_scan_fwd_kernelI32Selective_Scan_fwd_kernel_traitsILi32ELi4ELi1ELb0ELb0ELb1ELb1EN3c108BFloat16EfEEv13SSMParamsBase,"",@"SHT_CUDA_INFO"
	.sectionflags	@""
	.align	4


	//----- nvinfo : EIATTR_CUDA_API_VERSION
	.align		4
        /*0000*/ 	.byte	0x04, 0x37
        /*0002*/ 	.short	(.L_3357 - .L_3356)
.L_3356:
        /*0004*/ 	.word	0x00000082


	//----- nvinfo : EIATTR_SW2861232_WAR
	.align		4
.L_3357:
        /*0008*/ 	.byte	0x01, 0x35
	.zero		2


	//----- nvinfo : EIATTR_PARAM_CBANK
	.align		4
        /*000c*/ 	.byte	0x04, 0x0a
        /*000e*/ 	.short	(.L_3359 - .L_3358)
	.align		4
.L_3358:
        /*0010*/ 	.word	index@(.nv.constant0._Z25selective_scan_fwd_kernelI32Selective_Scan_fwd_kernel_traitsILi32ELi4ELi1ELb0ELb0ELb1ELb1EN3c108BFloat16EfEEv13SSMParamsBase)
        /*0014*/ 	.short	0x0160
        /*0016*/ 	.short	0x0118


	//----- nvinfo : EIATTR_CBANK_PARAM_SIZE
	.align		4
.L_3359:
        /*0018*/ 	.byte	0x03, 0x19
        /*001a*/ 	.short	0x0118


	//----- nvinfo : EIATTR_KPARAM_INFO
	.align		4
        /*001c*/ 	.byte	0x04, 0x17
        /*001e*/ 	.short	(.L_3361 - .L_3360)
.L_3360:
        /*0020*/ 	.word	0x00000000
        /*0024*/ 	.short	0x0000
        /*0026*/ 	.short	0x0000
        /*0028*/ 	.byte	0x00, 0xf0, 0x61, 0x04


	//----- nvinfo : EIATTR_MAXREG_COUNT
	.align		4
.L_3361:
        /*002c*/ 	.byte	0x03, 0x1b
        /*002e*/ 	.short	0x00ff


	//----- nvinfo : EIATTR_NUM_BARRIERS
	.align		4
        /*0030*/ 	.byte	0x02, 0x4c
        /*0032*/ 	.byte	0x01
	.zero		1


	//----- nvinfo : EIATTR_MERCURY_ISA_VERSION
	.align		4
        /*0034*/ 	.byte	0x03, 0x5f
        /*0036*/ 	.short	0x0000


	//----- nvinfo : EIATTR_COOP_GROUP_MASK_REGIDS
	.align		4
        /*0038*/ 	.byte	0x04, 0x29
        /*003a*/ 	.short	(.L_3363 - .L_3362)


	//   ....[0]....
.L_3362:
        /*003c*/ 	.word	0xffffffff


	//   ....[1]....
        /*0040*/ 	.word	0xffffffff


	//   ....[2]....
        /*0044*/ 	.word	0xffffffff


	//   ....[3]....
        /*0048*/ 	.word	0xffffffff


	//   ....[4]....
        /*004c*/ 	.word	0xffffffff


	//   ....[5]....
        /*0050*/ 	.word	0xffffffff


	//   ....[6]....
        /*0054*/ 	.word	0xffffffff


	//   ....[7]....
        /*0058*/ 	.word	0xffffffff


	//   ....[8]....
        /*005c*/ 	.word	0xffffffff


	//   ....[9]....
        /*0060*/ 	.word	0xffffffff


	//   ....[10]....
        /*0064*/ 	.word	0xffffffff


	//   ....[11]....
        /*0068*/ 	.word	0xffffffff


	//   ....[12]....
        /*006c*/ 	.word	0xffffffff


	//   ....[13]....
        /*0070*/ 	.word	0xffffffff


	//   ....[14]....
        /*0074*/ 	.word	0xffffffff


	//   ....[15]....
        /*0078*/ 	.word	0xffffffff


	//   ....[16]....
        /*007c*/ 	.word	0xffffffff


	//   ....[17]....
        /*0080*/ 	.word	0xffffffff


	//----- nvinfo : EIATTR_COOP_GROUP_INSTR_OFFSETS
	.align		4
.L_3363:
        /*0084*/ 	.byte	0x04, 0x28
        /*0086*/ 	.short	(.L_3365 - .L_3364)


	//   ....[0]....
.L_3364:
        /*0088*/ 	.word	0x000007f0


	//   ....[1]....
        /*008c*/ 	.word	0x000008e0


	//   ....[2]....
        /*0090*/ 	.word	0x000016a0


	//   ....[3]....
        /*0094*/ 	.word	0x000018b0


	//   ....[4]....
        /*0098*/ 	.word	0x000018c0


	//   ....[5]....
        /*009c*/ 	.word	0x000018f0


	//   ....[6]....
        /*00a0*/ 	.word	0x00001910


	//   ....[7]....
        /*00a4*/ 	.word	0x00001940


	//   ....[8]....
        /*00a8*/ 	.word	0x00001960


	//   ....[9]....
        /*00ac*/ 	.word	0x00001990


	//   ....[10]....
        /*00b0*/ 	.word	0x000019b0


	//   ....[11]....
        /*00b4*/ 	.word	0x000019e0


	//   ....[12]....
        /*00b8*/ 	.word	0x00001a00


	//   ....[13]....
        /*00bc*/ 	.word	0x00001a30


	//   ....[14]....
        /*00c0*/ 	.word	0x00001a80


	//   ....[15]....
        /*00c4*/ 	.word	0x00001e30


	//   ....[16]....
        /*00c8*/ 	.word	0x000022a0


	//   ....[17]....
        /*00cc*/ 	.word	0x000024f0


	//----- nvinfo : EIATTR_EXIT_INSTR_OFFSETS
	.align		4
.L_3365:
        /*00d0*/ 	.byte	0x04, 0x1c
        /*00d2*/ 	.short	(.L_3367 - .L_3366)


	//   ....[0]....
.L_3366:
        /*00d4*/ 	.word	0x00000220


	//   ....[1]....
        /*00d8*/ 	.word	0x000027f0


	//----- nvinfo : EIATTR_MAX_THREADS
	.align		4
.L_3367:
        /*00dc*/ 	.byte	0x04, 0x05
        /*00de*/ 	.short	(.L_3369 - .L_3368)
.L_3368:
        /*00e0*/ 	.word	0x00000020
        /*00e4*/ 	.word	0x00000001
        /*00e8*/ 	.word	0x00000001


	//----- nvinfo : EIATTR_CRS_STACK_SIZE
	.align		4
.L_3369:
        /*00ec*/ 	.byte	0x04, 0x1e
        /*00ee*/ 	.short	(.L_3371 - .L_3370)
.L_3370:
        /*00f0*/ 	.word	0x00000000
.L_3371:


//--------------------- .nv.info._Z25selective_scan_fwd_kernelI32Selective_Scan_fwd_kernel_traitsILi32ELi4ELi1ELb0ELb1ELb0ELb0EN3c108BFloat16EfEEv13SSMParamsBase --------------------------
	.section	.nv.info._Z25selective_scan_fwd_kernelI32Selective_Scan_fwd_kernel_traitsILi32ELi4ELi1ELb0ELb1ELb0ELb0EN3c108BFloat16EfEEv13SSMParamsBase,"",@"SHT_CUDA_INFO"
	.sectionflags	@""
	.align	4


	//----- nvinfo : EIATTR_CUDA_API_VERSION
	.align		4
        /*0000*/ 	.byte	0x04, 0x37
        /*0002*/ 	.short	(.L_3373 - .L_3372)
.L_3372:
        /*0004*/ 	.word	0x00000082


	//----- nvinfo : EIATTR_SW2861232_WAR
	.align		4
.L_3373:
        /*0008*/ 	.byte	0x01, 0x35
	.zero		2


	//----- nvinfo : EIATTR_PARAM_CBANK
	.align		4
        /*000c*/ 	.byte	0x04, 0x0a
        /*000e*/ 	.short	(.L_3375 - .L_3374)
	.align		4
.L_3374:
        /*0010*/ 	.word	index@(.nv.constant0._Z25selective_scan_fwd_kernelI32Selective_Scan_fwd_kernel_traitsILi32ELi4ELi1ELb0ELb1ELb0ELb0EN3c108BFloat16EfEEv13SSMParamsBase)
        /*0014*/ 	.short	0x0160
        /*0016*/ 	.short	0x0118


	//----- nvinfo : EIATTR_CBANK_PARAM_SIZE
	.align		4
.L_3375:
        /*0018*/ 	.byte	0x03, 0x19
        /*001a*/ 	.short	0x0118


	//----- nvinfo : EIATTR_KPARAM_INFO
	.align		4
        /*001c*/ 	.byte	0x04, 0x17
        /*001e*/ 	.short	(.L_3377 - .L_3376)
.L_3376:
        /*0020*/ 	.word	0x00000000
        /*0024*/ 	.short	0x0000
        /*0026*/ 	.short	0x0000
        /*0028*/ 	.byte	0x00, 0xf0, 0x61, 0x04


	//----- nvinfo : EIATTR_MAXREG_COUNT
	.align		4
.L_3377:
        /*002c*/ 	.byte	0x03, 0x1b
        /*002e*/ 	.short	0x00ff


	//----- nvinfo : EIATTR_NUM_BARRIERS
	.align		4
        /*0030*/ 	.byte	0x02, 0x4c
        /*0032*/ 	.byte	0x01
	.zero		1


	//----- nvinfo : EIATTR_MERCURY_ISA_VERSION
	.align		4
        /*0034*/ 	.byte	0x03, 0x5f
        /*0036*/ 	.short	0x0000


	//----- nvinfo : EIATTR_COOP_GROUP_MASK_REGIDS
	.align		4
        /*0038*/ 	.byte	0x04, 0x29
        /*003a*/ 	.short	(.L_3379 - .L_3378)


	//   ....[0]....
.L_3378:
        /*003c*/ 	.word	0xffffffff


	//   ....[1]....
        /*0040*/ 	.word	0xffffffff


	//   ....[2]....
        /*0044*/ 	.word	0xffffffff


	//   ....[3]....
        /*0048*/ 	.word	0xffffffff


	//   ....[4]....
        /*004c*/ 	.word	0xffffffff


	//   ....[5]....
        /*0050*/ 	.word	0xffffffff


	//   ....[6]....
        /*0054*/ 	.word	0xffffffff


	//   ....[7]....
        /*0058*/ 	.word	0xffffffff


	//   ....[8]....
        /*005c*/ 	.word	0xffffffff


	//   ....[9]....
        /*0060*/ 	.word	0xffffffff


	//   ....[10]....
        /*0064*/ 	.word	0xffffffff


	//   ....[11]....
        /*0068*/ 	.word	0xffffffff


	//   ....[12]....
        /*006c*/ 	.word	0xffffffff


	//   ....[13]....
        /*0070*/ 	.word	0xffffffff


	//   ....[14]....
        /*0074*/ 	.word	0xffffffff


	//   ....[15]....
        /*0078*/ 	.word	0xffffffff


	//----- nvinfo : EIATTR_COOP_GROUP_INSTR_OFFSETS
	.align		4
.L_3379:
        /*007c*/ 	.byte	0x04, 0x28
        /*007e*/ 	.short	(.L_3381 - .L_3380)


	//   ....[0]....
.L_3380:
        /*0080*/ 	.word	0x00000820


	//   ....[1]....
        /*0084*/ 	.word	0x00000900


	//   ....[2]....
        /*0088*/ 	.word	0x000016c0


	//   ....[3]....
        /*008c*/ 	.word	0x00001940


	//   ....[4]....
        /*0090*/ 	.word	0x00001950


	//   ....[5]....
        /*0094*/ 	.word	0x00001980


	//   ....[6]....
        /*0098*/ 	.word	0x000019a0


	//   ....[7]....
        /*009c*/ 	.word	0x000019d0


	//   ....[8]....
        /*00a0*/ 	.word	0x000019f0


	//   ....[9]....
        /*00a4*/ 	.word	0x00001a30


	//   ....[10]....
        /*00a8*/ 	.word	0x00001a60


	//   ....[11]....
        /*00ac*/ 	.word	0x00001aa0


	//   ....[12]....
        /*00b0*/ 	.word	0x00001ac0


	//   ....[13]....
        /*00b4*/ 	.word	0x00001af0


	//   ....[14]....
        /*00b8*/ 	.word	0x00001b30


	//   ....[15]....
        /*00bc*/ 	.word	0x00001db0


	//----- nvinfo : EIATTR_EXIT_INSTR_OFFSETS
	.align		4
.L_3381:
        /*00c0*/ 	.byte	0x04, 0x1c
        /*00c2*/ 	.short	(.L_3383 - .L_3382)


	//   ....[0]....
.L_3382:
        /*00c4*/ 	.word	0x00000230


	//   ....[1]....
        /*00c8*/ 	.word	0x00002100


	//----- nvinfo : EIATTR_MAX_THREADS
	.align		4
.L_3383:
        /*00cc*/ 	.byte	0x04, 0x05
        /*00ce*/ 	.short	(.L_3385 - .L_3384)
.L_3384:
        /*00d0*/ 	.word	0x00000020
        /*00d4*/ 	.word	0x00000001
        /*00d8*/ 	.word	0x00000001


	//----- nvinfo : EIATTR_CRS_STACK_SIZE
	.align		4
.L_3385:
        /*00dc*/ 	.byte	0x04, 0x1e
        /*00de*/ 	.short	(.L_3387 - .L_3386)
.L_3386:
        /*00e0*/ 	.word	0x00000000
.L_3387:


//--------------------- .nv.info._Z25selective_scan_fwd_kernelI32Selective_Scan_fwd_kernel_traitsILi32ELi4ELi1ELb0ELb1ELb0ELb1EN3c108BFloat16EfEEv13SSMParamsBase --------------------------
	.section	.nv.info._Z25selective_scan_fwd_kernelI32Selective_Scan_fwd_kernel_traitsILi32ELi4ELi1ELb0ELb1ELb0ELb1EN3c108BFloat16EfEEv13SSMParamsBase,"",@"SHT_CUDA_INFO"
	.sectionflags	@""
	.align	4


	//----- nvinfo : EIATTR_CUDA_API_VERSION
	.align		4
        /*0000*/ 	.byte	0x04, 0x37
        /*0002*/ 	.short	(.L_3389 - .L_3388)
.L_3388:
        /*0004*/ 	.word	0x00000082


	//----- nvinfo : EIATTR_SW2861232_WAR
	.align		4
.L_3389:
        /*0008*/ 	.byte	0x01, 0x35
	.zero		2


	//----- nvinfo : EIATTR_PARAM_CBANK
	.align		4
        /*000c*/ 	.byte	0x04, 0x0a
        /*000e*/ 	.short	(.L_3391 - .L_3390)
	.align		4
.L_3390:
        /*0010*/ 	.word	index@(.nv.constant0._Z25selective_scan_fwd_kernelI32Selective_Scan_fwd_kernel_traitsILi32ELi4ELi1ELb0ELb1ELb0ELb1EN3c108BFloat16EfEEv13SSMParamsBase)
        /*0014*/ 	.short	0x0160
        /*0016*/ 	.short	0x0118


	//----- nvinfo : EIATTR_CBANK_PARAM_SIZE
	.align		4
.L_3391:
        /*0018*/ 	.byte	0x03, 0x19
        /*001a*/ 	.short	0x0118


	//----- nvinfo : EIATTR_KPARAM_INFO
	.align		4
        /*001c*/ 	.byte	0x04, 0x17
        /*001e*/ 	.short	(.L_3393 - .L_3392)
.L_3392:
        /*0020*/ 	.word	0x00000000
        /*0024*/ 	.short	0x0000
        /*0026*/ 	.short	0x0000
        /*0028*/ 	.byte	0x00, 0xf0, 0x61, 0x04


	//----- nvinfo : EIATTR_MAXREG_COUNT
	.align		4
.L_3393:
        /*002c*/ 	.byte	0x03, 0x1b
        /*002e*/ 	.short	0x00ff


	//----- nvinfo : EIATTR_NUM_BARRIERS
	.align		4
        /*0030*/ 	.byte	0x02, 0x4c
        /*0032*/ 	.byte	0x01
	.zero		1


	//----- nvinfo : EIATTR_MERCURY_ISA_VERSION
	.align		4
        /*0034*/ 	.byte	0x03, 0x5f
        /*0036*/ 	.short	0x0000


	//----- nvinfo : EIATTR_COOP_GROUP_MASK_REGIDS
	.align		4
        /*0038*/ 	.byte	0x04, 0x29
        /*003a*/ 	.short	(.L_3395 - .L_3394)


	//   ....[0]....
.L_3394:
        /*003c*/ 	.word	0xffffffff


	//   ....[1]....
        /*0040*/ 	.word	0xffffffff


	//   ....[2]....
        /*0044*/ 	.word	0xffffffff


	//   ....[3]....
        /*0048*/ 	.word	0xffffffff


	//   ....[4]....
        /*004c*/ 	.word	0xffffffff


	//   ....[5]....
        /*0050*/ 	.word	0xffffffff


	//   ....[6]....
        /*0054*/ 	.word	0xffffffff


	//   ....[7]....
        /*0058*/ 	.word	0xffffffff


	//   ....[8]....
        /*005c*/ 	.word	0xffffffff


	//   ....[9]....
        /*0060*/ 	.word	0xffffffff


	//   ....[10]....
        /*0064*/ 	.word	0xffffffff


	//   ....[11]....
        /*0068*/ 	.word	0xffffffff


	//   ....[12]....
        /*006c*/ 	.word	0xffffffff


	//   ....[13]....
        /*0070*/ 	.word	0xffffffff


	//   ....[14]....
        /*0074*/ 	.word	0xffffffff


	//   ....[15]....
        /*0078*/ 	.word	0xffffffff


	//   ....[16]....
        /*007c*/ 	.word	0xffffffff


	//   ....[17]....
        /*0080*/ 	.word	0xffffffff


	//----- nvinfo : EIATTR_COOP_GROUP_INSTR_OFFSETS
	.align		4
.L_3395:
        /*0084*/ 	.byte	0x04, 0x28
        /*0086*/ 	.short	(.L_3397 - .L_3396)


	//   ....[0]....
.L_3396:
        /*0088*/ 	.word	0x00000810


	//   ....[1]....
        /*008c*/ 	.word	0x00000900


	//   ....[2]....
        /*0090*/ 	.word	0x000016d0


	//   ....[3]....
        /*0094*/ 	.word	0x00001930


	//   ....[4]....
        /*0098*/ 	.word	0x00001940


	//   ....[5]....
        /*009c*/ 	.word	0x00001970


	//   ....[6]....
        /*00a0*/ 	.word	0x00001990


	//   ....[7]....
        /*00a4*/ 	.word	0x000019c0


	//   ....[8]....
        /*00a8*/ 	.word	0x000019e0


	//   ....[9]....
        /*00ac*/ 	.word	0x00001a20


	//   ....[10]....
        /*00b0*/ 	.word	0x00001a50


	//   ....[11]....
        /*00b4*/ 	.word	0x00001a90


	//   ....[12]....
        /*00b8*/ 	.word	0x00001ab0


	//   ....[13]....
        /*00bc*/ 	.word	0x00001ae0


	//   ....[14]....
        /*00c0*/ 	.word	0x00001b20


	//   ....[15]....
        /*00c4*/ 	.word	0x00001e30


	//   ....[16]....
        /*00c8*/ 	.word	0x000022c0


	//   ....[17]....
        /*00cc*/ 	.word	0x00002520


	//----- nvinfo : EIATTR_EXIT_INSTR_OFFSETS
	.align		4
.L_3397:
        /*00d0*/ 	.byte	0x04, 0x1c
        /*00d2*/ 	.short	(.L_3399 - .L_3398)


	//   ....[0]....
.L_3398:
        /*00d4*/ 	.word	0x00000230


	//   ....[1]....
        /*00d8*/ 	.word	0x00002810


	//----- nvinfo : EIATTR_MAX_THREADS
	.align		4
.L_3399:
        /*00dc*/ 	.byte	0x04, 0x05
        /*00de*/ 	.short	(.L_3401 - .L_3400)
.L_3400:
        /*00e0*/ 	.word	0x00000020
        /*00e4*/ 	.word	0x00000001
        /*00e8*/ 	.word	0x00000001


	//----- nvinfo : EIATTR_CRS_STACK_SIZE
	.align		4
.L_3401:
        /*00ec*/ 	.byte	0x04, 0x1e
        /*00ee*/ 	.short	(.L_3403 - .L_3402)
.L_3402:
        /*00f0*/ 	.word	0x00000000
.L_3403:


//--------------------- .nv.info._Z25selective_scan_fwd_kernelI32Selective_Scan_fwd_kernel_traitsILi32ELi4ELi1ELb0ELb1ELb1ELb0EN3c108BFloat16EfEEv13SSMParamsBase --------------------------
	.section	.nv.info._Z25selective_scan_fwd_kernelI32Selective_Scan_fwd_kernel_traitsILi32ELi4ELi1ELb0ELb1ELb1ELb0EN3c108BFloat16EfEEv13SSMParamsBase,"",@"SHT_CUDA_INFO"
	.sectionflags	@""
	.align	4


	//----- nvinfo : EIATTR_CUDA_API_VERSION
	.align		4
        /*0000*/ 	.byte	0x04, 0x37
        /*0002*/ 	.short	(.L_3405 - .L_3404)
.L_3404:
        /*0004*/ 	.word	0x00000082


	//----- nvinfo : EIATTR_SW2861232_WAR
	.align		4
.L_3405:
        /*0008*/ 	.byte	0x01, 0x35
	.zero		2


	//----- nvinfo : EIATTR_PARAM_CBANK
	.align		4
        /*000c*/ 	.byte	0x04, 0x0a
        /*000e*/ 	.short	(.L_3407 - .L_3406)
	.align		4
.L_3406:
        /*0010*/ 	.word	index@(.nv.constant0._Z25selective_scan_fwd_kernelI32Selective_Scan_fwd_kernel_traitsILi32ELi4ELi1ELb0ELb1ELb1ELb0EN3c108BFloat16EfEEv13SSMParamsBase)
        /*0014*/ 	.short	0x0160
        /*0016*/ 	.short	0x0118


	//----- nvinfo : EIATTR_CBANK_PARAM_SIZE
	.align		4
.L_3407:
        /*0018*/ 	.byte	0x03, 0x19
        /*001a*/ 	.short	0x0118


	//----- nvinfo : EIATTR_KPARAM_INFO
	.align		4
        /*001c*/ 	.byte	0x04, 0x17
        /*001e*/ 	.short	(.L_3409 - .L_3408)
.L_3408:
        /*0020*/ 	.word	0x00000000
        /*0024*/ 	.short	0x0000
        /*0026*/ 	.short	0x0000
        /*0028*/ 	.byte	0x00, 0xf0, 0x61, 0x04


	//----- nvinfo : EIATTR_MAXREG_COUNT
	.align		4
.L_3409:
        /*002c*/ 	.byte	0x03, 0x1b
        /*002e*/ 	.short	0x00ff


	//----- nvinfo : EIATTR_NUM_BARRIERS
	.align		4
        /*0030*/ 	.byte	0x02, 0x4c
        /*0032*/ 	.byte	0x01
	.zero		1


	//----- nvinfo : EIATTR_MERCURY_ISA_VERSION
	.align		4
        /*0034*/ 	.byte	0x03, 0x5f
        /*0036*/ 	.short	0x0000


	//----- nvinfo : EIATTR_COOP_GROUP_MASK_REGIDS
	.align		4
        /*0038*/ 	.byte	0x04, 0x29
        /*003a*/ 	.short	(.L_3411 - .L_3410)


	//   ....[0]....
.L_3410:
        /*003c*/ 	.word	0xffffffff


	//   ....[1]....
        /*0040*/ 	.word	0xffffffff


	//   ....[2]....
        /*0044*/ 	.word	0xffffffff


	//   ....[3]....
        /*0048*/ 	.word	0xffffffff


	//   ....[4]....
        /*004c*/ 	.word	0xffffffff


	//   ....[5]....
        /*0050*/ 	.word	0xffffffff


	//   ....[6]....
        /*0054*/ 	.word	0xffffffff


	//   ....[7]....
        /*0058*/ 	.word	0xffffffff


	//   ....[8]....
        /*005c*/ 	.word	0xffffffff


	//   ....[9]....
        /*0060*/ 	.word	0xffffffff


	//   ....[10]....
        /*0064*/ 	.word	0xffffffff


	//   ....[11]....
        /*0068*/ 	.word	0xffffffff


	//   ....[12]....
        /*006c*/ 	.word	0xffffffff


	//   ....[13]....
        /*0070*/ 	.word	0xffffffff


	//   ....[14]....
        /*0074*/ 	.word	0xffffffff


	//   ....[15]....
        /*0078*/ 	.word	0xffffffff


	//   ....[16]....
        /*007c*/ 	.word	0xffffffff


	//----- nvinfo : EIATTR_COOP_GROUP_INSTR_OFFSETS
	.align		4
.L_3411:
        /*0080*/ 	.byte	0x04, 0x28
        /*0082*/ 	.short	(.L_3413 - .L_3412)


	//   ....[0]....
.L_3412:
        /*0084*/ 	.word	0x00000890


	//   ....[1]....
        /*0088*/ 	.word	0x00000980


	//   ....[2]....
        /*008c*/ 	.word	0x00001750


	//   ....[3]....
        /*0090*/ 	.word	0x00001a70


	//   ....[4]....
        /*0094*/ 	.word	0x00001a80


	//   ....[5]....
        /*0098*/ 	.word	0x00001ac0


	//   ....[6]....
        /*009c*/ 	.word	0x00001ad0


	//   ....[7]....
        /*00a0*/ 	.word	0x00001b00


	//   ....[8]....
        /*00a4*/ 	.word	0x00001b20


	//   ....[9]....
        /*00a8*/ 	.word	0x00001b50


	//   ....[10]....
        /*00ac*/ 	.word	0x00001b70


	//   ....[11]....
        /*00b0*/ 	.word	0x00001ba0


	//   ....[12]....
        /*00b4*/ 	.word	0x00001bc0


	//   ....[13]....
        /*00b8*/ 	.word	0x00001c40


	//   ....[14]....
        /*00bc*/ 	.word	0x00001c90


	//   ....[15]....
        /*00c0*/ 	.word	0x00001ca0


	//   ....[16]....
        /*00c4*/ 	.word	0x00001f60


	//----- nvinfo : EIATTR_EXIT_INSTR_OFFSETS
	.align		4
.L_3413:
        /*00c8*/ 	.byte	0x04, 0x1c
        /*00ca*/ 	.short	(.L_3415 - .L_3414)


	//   ....[0]....
.L_3414:
        /*00cc*/ 	.word	0x00000260


	//   ....[1]....
        /*00d0*/ 	.word	0x000022d0


	//----- nvinfo : EIATTR_MAX_THREADS
	.align		4
.L_3415:
        /*00d4*/ 	.byte	0x04, 0x05
        /*00d6*/ 	.short	(.L_3417 - .L_3416)
.L_3416:
        /*00d8*/ 	.word	0x00000020
        /*00dc*/ 	.word	0x00000001
        /*00e0*/ 	.word	0x00000001


	//----- nvinfo : EIATTR_CRS_STACK_SIZE
	.align		4
.L_3417:
        /*00e4*/ 	.byte	0x04, 0x1e
        /*00e6*/ 	.short	(.L_3419 - .L_3418)
.L_3418:
        /*00e8*/ 	.word	0x00000000
.L_3419:


//--------------------- .nv.info._Z25selective_scan_fwd_kernelI32Selective_Scan_fwd_kernel_traitsILi32ELi4ELi1ELb0ELb1ELb1ELb1EN3c108BFloat16EfEEv13SSMParamsBase --------------------------
	.section	.nv.info._Z25selective_scan_fwd_kernelI32Selective_Scan_fwd_kernel_traitsILi32ELi4ELi1ELb0ELb1ELb1ELb1EN3c108BFloat16EfEEv13SSMParamsBase,"",@"SHT_CUDA_INFO"
	.sectionflags	@""
	.align	4


	//----- nvinfo : EIATTR_CUDA_API_VERSION
	.align		4
        /*0000*/ 	.byte	0x04, 0x37
        /*0002*/ 	.short	(.L_3421 - .L_3420)
.L_3420:
        /*0004*/ 	.word	0x00000082


	//----- nvinfo : EIATTR_SW2861232_WAR
	.align		4
.L_3421:
        /*0008*/ 	.byte	0x01, 0x35
	.zero		2


	//----- nvinfo : EIATTR_PARAM_CBANK
	.align		4
        /*000c*/ 	.byte	0x04, 0x0a
        /*000e*/ 	.short	(.L_3423 - .L_3422)
	.align		4
.L_3422:
        /*0010*/ 	.word	index@(.nv.constant0._Z25selective_scan_fwd_kernelI32Selective_Scan_fwd_kernel_traitsILi32ELi4ELi1ELb0ELb1ELb1ELb1EN3c108BFloat16EfEEv13SSMParamsBase)
        /*0014*/ 	.short	0x0160
        /*0016*/ 	.short	0x0118


	//----- nvinfo : EIATTR_CBANK_PARAM_SIZE
	.align		4
.L_3423:
        /*0018*/ 	.byte	0x03, 0x19
        /*001a*/ 	.short	0x0118


	//----- nvinfo : EIATTR_KPARAM_INFO
	.align		4
        /*001c*/ 	.byte	0x04, 0x17
        /*001e*/ 	.short	(.L_3425 - .L_3424)
.L_3424:
        /*0020*/ 	.word	0x00000000
        /*0024*/ 	.short	0x0000
        /*0026*/ 	.short	0x0000
        /*0028*/ 	.byte	0x00, 0xf0, 0x61, 0x04


	//----- nvinfo : EIATTR_MAXREG_COUNT
	.align		4
.L_3425:
        /*002c*/ 	.byte	0x03, 0x1b
        /*002e*/ 	.short	0x00ff


	//----- nvinfo : EIATTR_NUM_BARRIERS
	.align		4
        /*0030*/ 	.byte	0x02, 0x4c
        /*0032*/ 	.byte	0x01
	.zero		1


	//----- nvinfo : EIATTR_MERCURY_ISA_VERSION
	.align		4
        /*0034*/ 	.byte	0x03, 0x5f
        /*0036*/ 	.short	0x0000


	//----- nvinfo : EIATTR_COOP_GROUP_MASK_REGIDS
	.align		4
        /*0038*/ 	.byte	0x04, 0x29
        /*003a*/ 	.short	(.L_3427 - .L_3426)


	//   ....[0]....
.L_3426:
        /*003c*/ 	.word	0xffffffff


	//   ....[1]....
        /*0040*/ 	.word	0xffffffff


	//   ....[2]....
        /*0044*/ 	.word	0xffffffff


	//   ....[3]....
        /*0048*/ 	.word	0xffffffff


	//   ....[4]....
        /*004c*/ 	.word	0xffffffff


	//   ....[5]....
        /*0050*/ 	.word	0xffffffff


	//   ....[6]....
        /*0054*/ 	.word	0xffffffff


	//   ....[7]....
        /*0058*/ 	.word	0xffffffff


	//   ....[8]....
        /*005c*/ 	.word	0xffffffff


	//   ....[9]....
        /*0060*/ 	.word	0xffffffff


	//   ....[10]....
        /*0064*/ 	.word	0xffffffff


	//   ....[11]....
        /*0068*/ 	.word	0xffffffff


	//   ....[12]....
        /*006c*/ 	.word	0xffffffff


	//   ....[13]....
        /*0070*/ 	.word	0xffffffff


	//   ....[14]....
        /*0074*/ 	.word	0xffffffff


	//   ....[15]....
        /*0078*/ 	.word	0xffffffff


	//   ....[16]....
        /*007c*/ 	.word	0xffffffff


	//   ....[17]....
        /*0080*/ 	.word	0xffffffff


	//   ....[18]....
        /*0084*/ 	.word	0xffffffff


	//----- nvinfo : EIATTR_COOP_GROUP_INSTR_OFFSETS
	.align		4
.L_3427:
        /*0088*/ 	.byte	0x04, 0x28
        /*008a*/ 	.short	(.L_3429 - .L_3428)


	//   ....[0]....
.L_3428:
        /*008c*/ 	.word	0x00000880


	//   ....[1]....
        /*0090*/ 	.word	0x00000970


	//   ....[2]....
        /*0094*/ 	.word	0x00001750


	//   ....[3]....
        /*0098*/ 	.word	0x00001a50


	//   ....[4]....
        /*009c*/ 	.word	0x00001a60


	//   ....[5]....
        /*00a0*/ 	.word	0x00001aa0


	//   ....[6]....
        /*00a4*/ 	.word	0x00001ab0


	//   ....[7]....
        /*00a8*/ 	.word	0x00001ae0


	//   ....[8]....
        /*00ac*/ 	.word	0x00001b00


	//   ....[9]....
        /*00b0*/ 	.word	0x00001b30


	//   ....[10]....
        /*00b4*/ 	.word	0x00001b50


	//   ....[11]....
        /*00b8*/ 	.word	0x00001b80


	//   ....[12]....
        /*00bc*/ 	.word	0x00001ba0


	//   ....[13]....
        /*00c0*/ 	.word	0x00001c20


	//   ....[14]....
        /*00c4*/ 	.word	0x00001c70


	//   ....[15]....
        /*00c8*/ 	.word	0x00001c80


	//   ....[16]....
        /*00cc*/ 	.word	0x00001fd0


	//   ....[17]....
        /*00d0*/ 	.word	0x00002460


	//   ....[18]....
        /*00d4*/ 	.word	0x000026a0


	//----- nvinfo : EIATTR_EXIT_INSTR_OFFSETS
	.align		4
.L_3429:
        /*00d8*/ 	.byte	0x04, 0x1c
        /*00da*/ 	.short	(.L_3431 - .L_3430)


	//   ....[0]....
.L_3430:
        /*00dc*/ 	.word	0x00000260


	//   ....[1]....
        /*00e0*/ 	.word	0x000029d0


	//----- nvinfo : EIATTR_MAX_THREADS
	.align		4
.L_3431:
        /*00e4*/ 	.byte	0x04, 0x05
        /*00e6*/ 	.short	(.L_3433 - .L_3432)
.L_3432:
        /*00e8*/ 	.word	0x00000020
        /*00ec*/ 	.word	0x00000001
        /*00f0*/ 	.word	0x00000001


	//----- nvinfo : EIATTR_CRS_STACK_SIZE
	.align		4
.L_3433:
        /*00f4*/ 	.byte	0x04, 0x1e
        /*00f6*/ 	.short	(.L_3435 - .L_3434)
.L_3434:
        /*00f8*/ 	.word	0x00000000
.L_3435:


//--------------------- .nv.info._Z25selective_scan_fwd_kernelI32Selective_Scan_fwd_kernel_traitsILi32ELi4ELi1ELb1ELb0ELb0ELb0EN3c108BFloat16EfEEv13SSMParamsBase --------------------------
	.section	.nv.info._Z25selective_scan_fwd_kernelI32Selective_Scan_fwd_kernel_traitsILi32ELi4ELi1ELb1ELb0ELb0ELb0EN3c108BFloat16EfEEv13SSMParamsBase,"",@"SHT_CUDA_INFO"
	.sectionflags	@""
	.align	4


	//----- nvinfo : EIATTR_CUDA_API_VERSION
	.align		4
        /*0000*/ 	.byte	0x04, 0x37
        /*0002*/ 	.short	(.L_3437 - .L_3436)
.L_3436:
        /*0004*/ 	.word	0x00000082


	//----- nvinfo : EIATTR_SW2861232_WAR
	.align		4
.L_3437:
        /*0008*/ 	.byte	0x01, 0x35
	.zero		2


	//----- nvinfo : EIATTR_PARAM_CBANK
	.align		4
        /*000c*/ 	.byte	0x04, 0x0a
        /*000e*/ 	.short	(.L_3439 - .L_3438)
	.align		4
.L_3438:
        /*0010*/ 	.word	index@(.nv.constant0._Z25selective_scan_fwd_kernelI32Selective_Scan_fwd_kernel_traitsILi32ELi4ELi1ELb1ELb0ELb0ELb0EN3c108BFloat16EfEEv13SSMParamsBase)
        /*0014*/ 	.short	0x0160
        /*0016*/ 	.short	0x0118


	//----- nvinfo : EIATTR_CBANK_PARAM_SIZE
	.align		4
.L_3439:
        /*0018*/ 	.byte	0x03, 0x19
        /*001a*/ 	.short	0x0118


	//----- nvinfo : EIATTR_KPARAM_INFO
	.align		4
        /*001c*/ 	.byte	0x04, 0x17
        /*001e*/ 	.short	(.L_3441 - .L_3440)
.L_3440:
        /*0020*/ 	.word	0x00000000
        /*0024*/ 	.short	0x0000
        /*0026*/ 	.short	0x0000
        /*0028*/ 	.byte	0x00, 0xf0, 0x61, 0x04


	//----- nvinfo : EIATTR_MAXREG_COUNT
	.align		4
.L_3441:
        /*002c*/ 	.byte	0x03, 0x1b
        /*002e*/ 	.short	0x00ff


	//----- nvinfo : EIATTR_NUM_BARRIERS
	.align		4
        /*0030*/ 	.byte	0x02, 0x4c
        /*0032*/ 	.byte	0x01
	.zero		1


	//----- nvinfo : EIATTR_MERCURY_ISA_VERSION
	.align		4
        /*0034*/ 	.byte	0x03, 0x5f
        /*0036*/ 	.short	0x0000


	//----- nvinfo : EIATTR_COOP_GROUP_MASK_REGIDS
	.align		4
        /*0038*/ 	.byte	0x04, 0x29
        /*003a*/ 	.short	(.L_3443 - .L_3442)


	//   ....[0]....
.L_3442:
        /*003c*/ 	.word	0xffffffff


	//   ....[1]....
        /*0040*/ 	.word	0xffffffff


	//   ....[2]....
        /*0044*/ 	.word	0xffffffff


	//   ....[3]....
        /*0048*/ 	.word	0xffffffff


	//   ....[4]....
        /*004c*/ 	.word	0xffffffff


	//   ....[5]....
        /*0050*/ 	.word	0xffffffff


	//   ....[6]....
        /*0054*/ 	.word	0xffffffff


	//   ....[7]....
        /*0058*/ 	.word	0xffffffff


	//   ....[8]....
        /*005c*/ 	.word	0xffffffff


	//   ....[9]....
        /*0060*/ 	.word	0xffffffff


	//   ....[10]....
        /*0064*/ 	.word	0xffffffff


	//   ....[11]....
        /*0068*/ 	.word	0xffffffff


	//----- nvinfo : EIATTR_COOP_GROUP_INSTR_OFFSETS
	.align		4
.L_3443:
        /*006c*/ 	.byte	0x04, 0x28
        /*006e*/ 	.short	(.L_3445 - .L_3444)


	//   ....[0]....
.L_3444:
        /*0070*/ 	.word	0x00001220


	//   ....[1]....
        /*0074*/ 	.word	0x00001230


	//   ....[2]....
        /*0078*/ 	.word	0x00001260


	//   ....[3]....
        /*007c*/ 	.word	0x00001270


	//   ....[4]....
        /*0080*/ 	.word	0x000012b0


	//   ....[5]....
        /*0084*/ 	.word	0x000012c0


	//   ....[6]....
        /*0088*/ 	.word	0x00001310


	//   ....[7]....
        /*008c*/ 	.word	0x00001320


	//   ....[8]....
        /*0090*/ 	.word	0x000013a0


	//   ....[9]....
        /*0094*/ 	.word	0x000013b0


	//   ....[10]....
        /*0098*/ 	.word	0x00001460


	//   ....[11]....
        /*009c*/ 	.word	0x00001470


	//----- nvinfo : EIATTR_EXIT_INSTR_OFFSETS
	.align		4
.L_3445:
        /*00a0*/ 	.byte	0x04, 0x1c
        /*00a2*/ 	.short	(.L_3447 - .L_3446)


	//   ....[0]....
.L_3446:
        /*00a4*/ 	.word	0x000001b0


	//   ....[1]....
        /*00a8*/ 	.word	0x000018d0


	//----- nvinfo : EIATTR_MAX_THREADS
	.align		4
.L_3447:
        /*00ac*/ 	.byte	0x04, 0x05
        /*00ae*/ 	.short	(.L_3449 - .L_3448)
.L_3448:
        /*00b0*/ 	.word	0x00000020
        /*00b4*/ 	.word	0x00000001
        /*00b8*/ 	.word	0x00000001


	//----- nvinfo : EIATTR_CRS_STACK_SIZE
	.align		4
.L_3449:
        /*00bc*/ 	.byte	0x04, 0x1e
        /*00be*/ 	.short	(.L_3451 - .L_3450)
.L_3450:
        /*00c0*/ 	.word	0x00000000
.L_3451:


//--------------------- .nv.info._Z25selective_scan_fwd_kernelI32Selective_Scan_fwd_kernel_traitsILi32ELi4ELi1ELb1ELb0ELb0ELb1EN3c108BFloat16EfEEv13SSMParamsBase --------------------------
	.section	.nv.info._Z25selective_scan_fwd_kernelI32Selective_Scan_fwd_kernel_traitsILi32ELi4ELi1ELb1ELb0ELb0ELb1EN3c108BFloat16EfEEv13SSMParamsBase,"",@"SHT_CUDA_INFO"
	.sectionflags	@""
	.align	4


	//----- nvinfo : EIATTR_CUDA_API_VERSION
	.align		4
        /*0000*/ 	.byte	0x04, 0x37
        /*0002*/ 	.short	(.L_3453 - .L_3452)
.L_3452:
        /*0004*/ 	.word	0x00000082


	//----- nvinfo : EIATTR_SW2861232_WAR
	.align		4
.L_3453:
        /*0008*/ 	.byte	0x01, 0x35
	.zero		2


	//----- nvinfo : EIATTR_PARAM_CBANK
	.align		4
        /*000c*/ 	.byte	0x04, 0x0a
        /*000e*/ 	.short	(.L_3455 - .L_3454)
	.align		4
.L_3454:
        /*0010*/ 	.word	index@(.nv.constant0._Z25selective_scan_fwd_kernelI32Selective_Scan_fwd_kernel_traitsILi32ELi4ELi1ELb1ELb0ELb0ELb1EN3c108BFloat16EfEEv13SSMParamsBase)
        /*0014*/ 	.short	0x0160
        /*0016*/ 	.short	0x0118


	//----- nvinfo : EIATTR_CBANK_PARAM_SIZE
	.align		4
.L_3455:
        /*0018*/ 	.byte	0x03, 0x19
        /*001a*/ 	.short	0x0118


	//----- nvinfo : EIATTR_KPARAM_INFO
	.align		4
        /*001c*/ 	.byte	0x04, 0x17
        /*001e*/ 	.short	(.L_3457 - .L_3456)
.L_3456:
        /*0020*/ 	.word	0x00000000
        /*0024*/ 	.short	0x0000
        /*0026*/ 	.short	0x0000
        /*0028*/ 	.byte	0x00, 0xf0, 0x61, 0x04


	//----- nvinfo : EIATTR_MAXREG_COUNT
	.align		4
.L_3457:
        /*002c*/ 	.byte	0x03, 0x1b
        /*002e*/ 	.short	0x00ff


	//----- nvinfo : EIATTR_NUM_BARRIERS
	.align		4
        /*0030*/ 	.byte	0x02, 0x4c
        /*0032*/ 	.byte	0x01
	.zero		1


	//----- nvinfo : EIATTR_MERCURY_ISA_VERSION
	.align		4
        /*0034*/ 	.byte	0x03, 0x5f
        /*0036*/ 	.short	0x0000


	//----- nvinfo : EIATTR_COOP_GROUP_MASK_REGIDS
	.align		4
        /*0038*/ 	.byte	0x04, 0x29
        /*003a*/ 	.short	(.L_3459 - .L_3458)


	//   ....[0]....
.L_3458:
        /*003c*/ 	.word	0xffffffff


	//   ....[1]....
        /*0040*/ 	.word	0xffffffff


	//   ....[2]....
        /*0044*/ 	.word	0xffffffff


	//   ....[3]....
        /*0048*/ 	.word	0xffffffff


	//   ....[4]....
        /*004c*/ 	.word	0xffffffff


	//   ....[5]....
        /*0050*/ 	.word	0xffffffff


	//   ....[6]....
        /*0054*/ 	.word	0xffffffff


	//   ....[7]....
        /*0058*/ 	.word	0xffffffff


	//   ....[8]....
        /*005c*/ 	.word	0xffffffff


	//   ....[9]....
        /*0060*/ 	.word	0xffffffff


	//   ....[10]....
        /*0064*/ 	.word	0xffffffff


	//   ....[11]....
        /*0068*/ 	.word	0xffffffff


	//----- nvinfo : EIATTR_COOP_GROUP_INSTR_OFFSETS
	.align		4
.L_3459:
        /*006c*/ 	.byte	0x04, 0x28
        /*006e*/ 	.short	(.L_3461 - .L_3460)


	//   ....[0]....
.L_3460:
        /*0070*/ 	.word	0x00001220


	//   ....[1]....
        /*0074*/ 	.word	0x00001230


	//   ....[2]....
        /*0078*/ 	.word	0x00001260


	//   ....[3]....
        /*007c*/ 	.word	0x00001270


	//   ....[4]....
        /*0080*/ 	.word	0x000012b0


	//   ....[5]....
        /*0084*/ 	.word	0x000012c0


	//   ....[6]....
        /*0088*/ 	.word	0x00001310


	//   ....[7]....
        /*008c*/ 	.word	0x00001320


	//   ....[8]....
        /*0090*/ 	.word	0x000013a0


	//   ....[9]....
        /*0094*/ 	.word	0x000013b0


	//   ....[10]....
        /*0098*/ 	.word	0x00001460


	//   ....[11]....
        /*009c*/ 	.word	0x00001470


	//----- nvinfo : EIATTR_EXIT_INSTR_OFFSETS
	.align		4
.L_3461:
        /*00a0*/ 	.byte	0x04, 0x1c
        /*00a2*/ 	.short	(.L_3463 - .L_3462)


	//   ....[0]....
.L_3462:
        /*00a4*/ 	.word	0x000001b0


	//   ....[1]....
        /*00a8*/ 	.word	0x00001d10


	//----- nvinfo : EIATTR_MAX_THREADS
	.align		4
.L_3463:
        /*00ac*/ 	.byte	0x04, 0x05
        /*00ae*/ 	.short	(.L_3465 - .L_3464)
.L_3464:
        /*00b0*/ 	.word	0x00000020
        /*00b4*/ 	.word	0x00000001
        /*00b8*/ 	.word	0x00000001


	//----- nvinfo : EIATTR_CRS_STACK_SIZE
	.align		4
.L_3465:
        /*00bc*/ 	.byte	0x04, 0x1e
        /*00be*/ 	.short	(.L_3467 - .L_3466)
.L_3466:
        /*00c0*/ 	.word	0x00000000
.L_3467:


//--------------------- .nv.info._Z25selective_scan_fwd_kernelI32Selective_Scan_fwd_kernel_traitsILi32ELi4ELi1ELb1ELb0ELb1ELb0EN3c108BFloat16EfEEv13SSMParamsBase --------------------------
	.section	.nv.info._Z25selective_scan_fwd_kernelI32Selective_Scan_fwd_kernel_traitsILi32ELi4ELi1ELb1ELb0ELb1ELb0EN3c108BFloat16EfEEv13SSMParamsBase,"",@"SHT_CUDA_INFO"
	.sectionflags	@""
	.align	4


	//----- nvinfo : EIATTR_CUDA_API_VERSION
	.align		4
        /*0000*/ 	.byte	0x04, 0x37
        /*0002*/ 	.short	(.L_3469 - .L_3468)
.L_3468:
        /*0004*/ 	.word	0x00000082


	//----- nvinfo : EIATTR_SW2861232_WAR
	.align		4
.L_3469:
        /*0008*/ 	.byte	0x01, 0x35
	.zero		2


	//----- nvinfo : EIATTR_PARAM_CBANK
	.align		4
        /*000c*/ 	.byte	0x04, 0x0a
        /*000e*/ 	.short	(.L_3471 - .L_3470)
	.align		4
.L_3470:
        /*0010*/ 	.word	index@(.nv.constant0._Z25selective_scan_fwd_kernelI32Selective_Scan_fwd_kernel_traitsILi32ELi4ELi1ELb1ELb0ELb1ELb0EN3c108BFloat16EfEEv13SSMParamsBase)
        /*0014*/ 	.short	0x0160
        /*0016*/ 	.short	0x0118


	//----- nvinfo : EIATTR_CBANK_PARAM_SIZE
	.align		4
.L_3471:
        /*0018*/ 	.byte	0x03, 0x19
        /*001a*/ 	.short	0x0118


	//----- nvinfo : EIATTR_KPARAM_INFO
	.align		4
        /*001c*/ 	.byte	0x04, 0x17
        /*001e*/ 	.short	(.L_3473 - .L_3472)
.L_3472:
        /*0020*/ 	.word	0x00000000
        /*0024*/ 	.short	0x0000
        /*0026*/ 	.short	0x0000
        /*0028*/ 	.byte	0x00, 0xf0, 0x61, 0x04


	//----- nvinfo : EIATTR_MAXREG_COUNT
	.align		4
.L_3473:
        /*002c*/ 	.byte	0x03, 0x1b
        /*002e*/ 	.short	0x00ff


	//----- nvinfo : EIATTR_NUM_BARRIERS
	.align		4
        /*0030*/ 	.byte	0x02, 0x4c
        /*0032*/ 	.byte	0x01
	.zero		1


	//----- nvinfo : EIATTR_MERCURY_ISA_VERSION
	.align		4
        /*0034*/ 	.byte	0x03, 0x5f
        /*0036*/ 	.short	0x0000


	//----- nvinfo : EIATTR_COOP_GROUP_MASK_REGIDS
	.align		4
        /*0038*/ 	.byte	0x04, 0x29
        /*003a*/ 	.short	(.L_3475 - .L_3474)


	//   ....[0]....
.L_3474:
        /*003c*/ 	.word	0xffffffff


	//   ....[1]....
        /*0040*/ 	.word	0xffffffff


	//   ....[2]....
        /*0044*/ 	.word	0xffffffff


	//   ....[3]....
        /*0048*/ 	.word	0xffffffff


	//   ....[4]....
        /*004c*/ 	.word	0xffffffff


	//   ....[5]....
        /*0050*/ 	.word	0xffffffff


	//   ....[6]....
        /*0054*/ 	.word	0xffffffff


	//   ....[7]....
        /*0058*/ 	.word	0xffffffff


	//   ....[8]....
        /*005c*/ 	.word	0xffffffff


	//   ....[9]....
        /*0060*/ 	.word	0xffffffff


	//   ....[10]....
        /*0064*/ 	.word	0xffffffff


	//   ....[11]....
        /*0068*/ 	.word	0xffffffff


	//----- nvinfo : EIATTR_COOP_GROUP_INSTR_OFFSETS
	.align		4
.L_3475:
        /*006c*/ 	.byte	0x04, 0x28
        /*006e*/ 	.short	(.L_3477 - .L_3476)


	//   ....[0]....
.L_3476:
        /*0070*/ 	.word	0x00001480


	//   ....[1]....
        /*0074*/ 	.word	0x00001490


	//   ....[2]....
        /*0078*/ 	.word	0x000014c0


	//   ....[3]....
        /*007c*/ 	.word	0x000014e0


	//   ....[4]....
        /*0080*/ 	.word	0x00001510


	//   ....[5]....
        /*0084*/ 	.word	0x00001530


	//   ....[6]....
        /*0088*/ 	.word	0x00001570


	//   ....[7]....
        /*008c*/ 	.word	0x000015a0


	//   ....[8]....
        /*0090*/ 	.word	0x000015e0


	//   ....[9]....
        /*0094*/ 	.word	0x00001600


	//   ....[10]....
        /*0098*/ 	.word	0x00001670


	//   ....[11]....
        /*009c*/ 	.word	0x00001680


	//----- nvinfo : EIATTR_EXIT_INSTR_OFFSETS
	.align		4
.L_3477:
        /*00a0*/ 	.byte	0x04, 0x1c
        /*00a2*/ 	.short	(.L_3479 - .L_3478)


	//   ....[0]....
.L_3478:
        /*00a4*/ 	.word	0x00000360


	//   ....[1]....
        /*00a8*/ 	.word	0x00001ab0


	//----- nvinfo : EIATTR_MAX_THREADS
	.align		4
.L_3479:
        /*00ac*/ 	.byte	0x04, 0x05
        /*00ae*/ 	.short	(.L_3481 - .L_3480)
.L_3480:
        /*00b0*/ 	.word	0x00000020
        /*00b4*/ 	.word	0x00000001
        /*00b8*/ 	.word	0x00000001


	//----- nvinfo : EIATTR_CRS_STACK_SIZE
	.align		4
.L_3481:
        /*00bc*/ 	.byte	0x04, 0x1e
        /*00be*/ 	.short	(.L_3483 - .L_3482)
.L_3482:
        /*00c0*/ 	.word	0x00000000
.L_3483:


//--------------------- .nv.info._Z25selective_scan_fwd_kernelI32Selective_Scan_fwd_kernel_traitsILi32ELi4ELi1ELb1ELb0ELb1ELb1EN3c108BFloat16EfEEv13SSMParamsBase --------------------------
	.section	.nv.info._Z25selective_scan_fwd_kernelI32Selective_Scan_fwd_kernel_traitsILi32ELi4ELi1ELb1ELb0ELb1ELb1EN3c108BFloat16EfEEv13SSMParamsBase,"",@"SHT_CUDA_INFO"
	.sectionflags	@""
	.align	4


	//----- nvinfo : EIATTR_CUDA_API_VERSION
	.align		4
        /*0000*/ 	.byte	0x04, 0x37
        /*0002*/ 	.short	(.L_3485 - .L_3484)
.L_3484:
        /*0004*/ 	.word	0x00000082


	//----- nvinfo : EIATTR_SW2861232_WAR
	.align		4
.L_3485:
        /*0008*/ 	.byte	0x01, 0x35
	.zero		2


	//----- nvinfo : EIATTR_PARAM_CBANK
	.align		4
        /*000c*/ 	.byte	0x04, 0x0a
        /*000e*/ 	.short	(.L_3487 - .L_3486)
	.align		4
.L_3486:
        /*0010*/ 	.word	index@(.nv.constant0._Z25selective_scan_fwd_kernelI32Selective_Scan_fwd_kernel_traitsILi32ELi4ELi1ELb1ELb0ELb1ELb1EN3c108BFloat16EfEEv13SSMParamsBase)
        /*0014*/ 	.short	0x0160
        /*0016*/ 	.short	0x0118


	//----- nvinfo : EIATTR_CBANK_PARAM_SIZE
	.align		4
.L_3487:
        /*0018*/ 	.byte	0x03, 0x19
        /*001a*/ 	.short	0x0118


	//----- nvinfo : EIATTR_KPARAM_INFO
	.align		4
        /*001c*/ 	.byte	0x04, 0x17
        /*001e*/ 	.short	(.L_3489 - .L_3488)
.L_3488:
        /*0020*/ 	.word	0x00000000
        /*0024*/ 	.short	0x0000
        /*0026*/ 	.short	0x0000
        /*0028*/ 	.byte	0x00, 0xf0, 0x61, 0x04


	//----- nvinfo : EIATTR_MAXREG_COUNT
	.align		4
.L_3489:
        /*002c*/ 	.byte	0x03, 0x1b
        /*002e*/ 	.short	0x00ff


	//----- nvinfo : EIATTR_NUM_BARRIERS
	.align		4
        /*0030*/ 	.byte	0x02, 0x4c
        /*0032*/ 	.byte	0x01
	.zero		1


	//----- nvinfo : EIATTR_MERCURY_ISA_VERSION
	.align		4
        /*0034*/ 	.byte	0x03, 0x5f
        /*0036*/ 	.short	0x0000


	//----- nvinfo : EIATTR_COOP_GROUP_MASK_REGIDS
	.align		4
        /*0038*/ 	.byte	0x04, 0x29
        /*003a*/ 	.short	(.L_3491 - .L_3490)


	//   ....[0]....
.L_3490:
        /*003c*/ 	.word	0xffffffff


	//   ....[1]....
        /*0040*/ 	.word	0xffffffff


	//   ....[2]....
        /*0044*/ 	.word	0xffffffff


	//   ....[3]....
        /*0048*/ 	.word	0xffffffff


	//   ....[4]....
        /*004c*/ 	.word	0xffffffff


	//   ....[5]....
        /*0050*/ 	.word	0xffffffff


	//   ....[6]....
        /*0054*/ 	.word	0xffffffff


	//   ....[7]....
        /*0058*/ 	.word	0xffffffff


	//   ....[8]....
        /*005c*/ 	.word	0xffffffff


	//   ....[9]....
        /*0060*/ 	.word	0xffffffff


	//   ....[10]....
        /*0064*/ 	.word	0xffffffff


	//   ....[11]....
        /*0068*/ 	.word	0xffffffff


	//----- nvinfo : EIATTR_COOP_GROUP_INSTR_OFFSETS
	.align		4
.L_3491:
        /*006c*/ 	.byte	0x04, 0x28
        /*006e*/ 	.short	(.L_3493 - .L_3492)


	//   ....[0]....
.L_3492:
        /*0070*/ 	.word	0x00001480


	//   ....[1]....
        /*0074*/ 	.word	0x00001490


	//   ....[2]....
        /*0078*/ 	.word	0x000014c0


	//   ....[3]....
        /*007c*/ 	.word	0x000014e0


	//   ....[4]....
        /*0080*/ 	.word	0x00001510


	//   ....[5]....
        /*0084*/ 	.word	0x00001530


	//   ....[6]....
        /*0088*/ 	.word	0x00001570


	//   ....[7]....
        /*008c*/ 	.word	0x000015a0


	//   ....[8]....
        /*0090*/ 	.word	0x000015e0


	//   ....[9]....
        /*0094*/ 	.word	0x00001600


	//   ....[10]....
        /*0098*/ 	.word	0x00001670


	//   ....[11]....
        /*009c*/ 	.word	0x00001680


	//----- nvinfo : EIATTR_EXIT_INSTR_OFFSETS
	.align		4
.L_3493:
        /*00a0*/ 	.byte	0x04, 0x1c
        /*00a2*/ 	.short	(.L_3495 - .L_3494)


	//   ....[0]....
.L_3494:
        /*00a4*/ 	.word	0x00000360


	//   ....[1]....
        /*00a8*/ 	.word	0x00001e70


	//----- nvinfo : EIATTR_MAX_THREADS
	.align		4
.L_3495:
        /*00ac*/ 	.byte	0x04, 0x05
        /*00ae*/ 	.short	(.L_3497 - .L_3496)
.L_3496:
        /*00b0*/ 	.word	0x00000020
        /*00b4*/ 	.word	0x00000001
        /*00b8*/ 	.word	0x00000001


	//----- nvinfo : EIATTR_CRS_STACK_SIZE
	.align		4
.L_3497:
        /*00bc*/ 	.byte	0x04, 0x1e
        /*00be*/ 	.short	(.L_3499 - .L_3498)
.L_3498:
        /*00c0*/ 	.word	0x00000000
.L_3499:


//--------------------- .nv.info._Z25selective_scan_fwd_kernelI32Selective_Scan_fwd_kernel_traitsILi32ELi4ELi1ELb1ELb1ELb0ELb0EN3c108BFloat16EfEEv13SSMParamsBase --------------------------
	.section	.nv.info._Z25selective_scan_fwd_kernelI32Selective_Scan_fwd_kernel_traitsILi32ELi4ELi1ELb1ELb1ELb0ELb0EN3c108BFloat16EfEEv13SSMParamsBase,"",@"SHT_CUDA_INFO"
	.sectionflags	@""
	.align	4


	//----- nvinfo : EIATTR_CUDA_API_VERSION
	.align		4
        /*0000*/ 	.byte	0x04, 0x37
        /*0002*/ 	.short	(.L_3501 - .L_3500)
.L_3500:
        /*0004*/ 	.word	0x00000082


	//----- nvinfo : EIATTR_SW2861232_WAR
	.align		4
.L_3501:
        /*0008*/ 	.byte	0x01, 0x35
	.zero		2


	//----- nvinfo : EIATTR_PARAM_CBANK
	.align		4
        /*000c*/ 	.byte	0x04, 0x0a
        /*000e*/ 	.short	(.L_3503 - .L_3502)
	.align		4
.L_3502:
        /*0010*/ 	.word	index@(.nv.constant0._Z25selective_scan_fwd_kernelI32Selective_Scan_fwd_kernel_traitsILi32ELi4ELi1ELb1ELb1ELb0ELb0EN3c108BFloat16EfEEv13SSMParamsBase)
        /*0014*/ 	.short	0x0160
        /*0016*/ 	.short	0x0118


	//----- nvinfo : EIATTR_CBANK_PARAM_SIZE
	.align		4
.L_3503:
        /*0018*/ 	.byte	0x03, 0x19
        /*001a*/ 	.short	0x0118


	//----- nvinfo : EIATTR_KPARAM_INFO
	.align		4
        /*001c*/ 	.byte	0x04, 0x17
        /*001e*/ 	.short	(.L_3505 - .L_3504)
.L_3504:
        /*0020*/ 	.word	0x00000000
        /*0024*/ 	.short	0x0000
        /*0026*/ 	.short	0x0000
        /*0028*/ 	.byte	0x00, 0xf0, 0x61, 0x04


	//----- nvinfo : EIATTR_MAXREG_COUNT
	.align		4
.L_3505:
        /*002c*/ 	.byte	0x03, 0x1b
        /*002e*/ 	.short	0x00ff


	//----- nvinfo : EIATTR_NUM_BARRIERS
	.align		4
        /*0030*/ 	.byte	0x02, 0x4c
        /*0032*/ 	.byte	0x01
	.zero		1


	//----- nvinfo : EIATTR_MERCURY_ISA_VERSION
	.align		4
        /*0034*/ 	.byte	0x03, 0x5f
        /*0036*/ 	.short	0x0000


	//----- nvinfo : EIATTR_COOP_GROUP_MASK_REGIDS
	.align		4
        /*0038*/ 	.byte	0x04, 0x29
        /*003a*/ 	.short	(.L_3507 - .L_3506)


	//   ....[0]....
.L_3506:
        /*003c*/ 	.word	0xffffffff


	//   ....[1]....
        /*0040*/ 	.word	0xffffffff


	//   ....[2]....
        /*0044*/ 	.word	0xffffffff


	//   ....[3]....
        /*0048*/ 	.word	0xffffffff


	//   ....[4]....
        /*004c*/ 	.word	0xffffffff


	//   ....[5]....
        /*0050*/ 	.word	0xffffffff


	//   ....[6]....
        /*0054*/ 	.word	0xffffffff


	//   ....[7]....
        /*0058*/ 	.word	0xffffffff


	//   ....[8]....
        /*005c*/ 	.word	0xffffffff


	//   ....[9]....
        /*0060*/ 	.word	0xffffffff


	//   ....[10]....
        /*0064*/ 	.word	0xffffffff


	//   ....[11]....
        /*0068*/ 	.word	0xffffffff


	//----- nvinfo : EIATTR_COOP_GROUP_INSTR_OFFSETS
	.align		4
.L_3507:
        /*006c*/ 	.byte	0x04, 0x28
        /*006e*/ 	.short	(.L_3509 - .L_3508)


	//   ....[0]....
.L_3508:
        /*0070*/ 	.word	0x000014d0


	//   ....[1]....
        /*0074*/ 	.word	0x000014e0


	//   ....[2]....
        /*0078*/ 	.word	0x00001510


	//   ....[3]....
        /*007c*/ 	.word	0x00001530


	//   ....[4]....
        /*0080*/ 	.word	0x00001560


	//   ....[5]....
        /*0084*/ 	.word	0x00001580


	//   ....[6]....
        /*0088*/ 	.word	0x000015c0


	//   ....[7]....
        /*008c*/ 	.word	0x000015f0


	//   ....[8]....
        /*0090*/ 	.word	0x00001630


	//   ....[9]....
        /*0094*/ 	.word	0x00001650


	//   ....[10]....
        /*0098*/ 	.word	0x00001680


	//   ....[11]....
        /*009c*/ 	.word	0x000016c0


	//----- nvinfo : EIATTR_EXIT_INSTR_OFFSETS
	.align		4
.L_3509:
        /*00a0*/ 	.byte	0x04, 0x1c
        /*00a2*/ 	.short	(.L_3511 - .L_3510)


	//   ....[0]....
.L_3510:
        /*00a4*/ 	.word	0x00000350


	//   ....[1]....
        /*00a8*/ 	.word	0x00001a80


	//----- nvinfo : EIATTR_MAX_THREADS
	.align		4
.L_3511:
        /*00ac*/ 	.byte	0x04, 0x05
        /*00ae*/ 	.short	(.L_3513 - .L_3512)
.L_3512:
        /*00b0*/ 	.word	0x00000020
        /*00b4*/ 	.word	0x00000001
        /*00b8*/ 	.word	0x00000001


	//----- nvinfo : EIATTR_CRS_STACK_SIZE
	.align		4
.L_3513:
        /*00bc*/ 	.byte	0x04, 0x1e
        /*00be*/ 	.short	(.L_3515 - .L_3514)
.L_3514:
        /*00c0*/ 	.word	0x00000000
.L_3515:


//--------------------- .nv.info._Z25selective_scan_fwd_kernelI32Selective_Scan_fwd_kernel_traitsILi32ELi4ELi1ELb1ELb1ELb0ELb1EN3c108BFloat16EfEEv13SSMParamsBase --------------------------
	.section	.nv.info._Z25selective_scan_fwd_kernelI32Selective_Scan_fwd_kernel_traitsILi32ELi4ELi1ELb1ELb1ELb0ELb1EN3c108BFloat16EfEEv13SSMParamsBase,"",@"SHT_CUDA_INFO"
	.sectionflags	@""
	.align	4


	//----- nvinfo : EIATTR_CUDA_API_VERSION
	.align		4
        /*0000*/ 	.byte	0x04, 0x37
        /*0002*/ 	.short	(.L_3517 - .L_3516)
.L_3516:
        /*0004*/ 	.word	0x00000082


	//----- nvinfo : EIATTR_SW2861232_WAR
	.align		4
.L_3517:
        /*0008*/ 	.byte	0x01, 0x35
	.zero		2


	//----- nvinfo : EIATTR_PARAM_CBANK
	.align		4
        /*000c*/ 	.byte	0x04, 0x0a
        /*000e*/ 	.short	(.L_3519 - .L_3518)
	.align		4
.L_3518:
        /*0010*/ 	.word	index@(.nv.constant0._Z25selective_scan_fwd_kernelI32Selective_Scan_fwd_kernel_traitsILi32ELi4ELi1ELb1ELb1ELb0ELb1EN3c108BFloat16EfEEv13SSMParamsBase)
        /*0014*/ 	.short	0x0160
        /*0016*/ 	.short	0x0118


	//----- nvinfo : EIATTR_CBANK_PARAM_SIZE
	.align		4
.L_3519:
        /*0018*/ 	.byte	0x03, 0x19
        /*001a*/ 	.short	0x0118


	//----- nvinfo : EIATTR_KPARAM_INFO
	.align		4
        /*001c*/ 	.byte	0x04, 0x17
        /*001e*/ 	.short	(.L_3521 - .L_3520)
.L_3520:
        /*0020*/ 	.word	0x00000000
        /*0024*/ 	.short	0x0000
        /*0026*/ 	.short	0x0000
        /*0028*/ 	.byte	0x00, 0xf0, 0x61, 0x04


	//----- nvinfo : EIATTR_MAXREG_COUNT
	.align		4
.L_3521:
        /*002c*/ 	.byte	0x03, 0x1b
        /*002e*/ 	.short	0x00ff


	//----- nvinfo : EIATTR_NUM_BARRIERS
	.align		4
        /*0030*/ 	.byte	0x02, 0x4c
        /*0032*/ 	.byte	0x01
	.zero		1


	//----- nvinfo : EIATTR_MERCURY_ISA_VERSION
	.align		4
        /*0034*/ 	.byte	0x03, 0x5f
        /*0036*/ 	.short	0x0000


	//----- nvinfo : EIATTR_COOP_GROUP_MASK_REGIDS
	.align		4
        /*0038*/ 	.byte	0x04, 0x29
        /*003a*/ 	.short	(.L_3523 - .L_3522)


	//   ....[0]....
.L_3522:
        /*003c*/ 	.word	0xffffffff


	//   ....[1]....
        /*0040*/ 	.word	0xffffffff


	//   ....[2]....
        /*0044*/ 	.word	0xffffffff


	//   ....[3]....
        /*0048*/ 	.word	0xffffffff


	//   ....[4]....
        /*004c*/ 	.word	0xffffffff


	//   ....[5]....
        /*0050*/ 	.word	0xffffffff


	//   ....[6]....
        /*0054*/ 	.word	0xffffffff


	//   ....[7]....
        /*0058*/ 	.word	0xffffffff


	//   ....[8]....
        /*005c*/ 	.word	0xffffffff


	//   ....[9]....
        /*0060*/ 	.word	0xffffffff


	//   ....[10]....
        /*0064*/ 	.word	0xffffffff


	//   ....[11]....
        /*0068*/ 	.word	0xffffffff


	//----- nvinfo : EIATTR_COOP_GROUP_INSTR_OFFSETS
	.align		4
.L_3523:
        /*006c*/ 	.byte	0x04, 0x28
        /*006e*/ 	.short	(.L_3525 - .L_3524)


	//   ....[0]....
.L_3524:
        /*0070*/ 	.word	0x000014d0


	//   ....[1]....
        /*0074*/ 	.word	0x000014e0


	//   ....[2]....
        /*0078*/ 	.word	0x00001510


	//   ....[3]....
        /*007c*/ 	.word	0x00001530


	//   ....[4]....
        /*0080*/ 	.word	0x00001560


	//   ....[5]....
        /*0084*/ 	.word	0x00001580


	//   ....[6]....
        /*0088*/ 	.word	0x000015c0


	//   ....[7]....
        /*008c*/ 	.word	0x000015f0


	//   ....[8]....
        /*0090*/ 	.word	0x00001630


	//   ....[9]....
        /*0094*/ 	.word	0x00001650


	//   ....[10]....
        /*0098*/ 	.word	0x00001680


	//   ....[11]....
        /*009c*/ 	.word	0x000016c0


	//----- nvinfo : EIATTR_EXIT_INSTR_OFFSETS
	.align		4
.L_3525:
        /*00a0*/ 	.byte	0x04, 0x1c
        /*00a2*/ 	.short	(.L_3527 - .L_3526)


	//   ....[0]....
.L_3526:
        /*00a4*/ 	.word	0x00000350


	//   ....[1]....
        /*00a8*/ 	.word	0x00001e50


	//----- nvinfo : EIATTR_MAX_THREADS
	.align		4
.L_3527:
        /*00ac*/ 	.byte	0x04, 0x05
        /*00ae*/ 	.short	(.L_3529 - .L_3528)
.L_3528:
        /*00b0*/ 	.word	0x00000020
        /*00b4*/ 	.word	0x00000001
        /*00b8*/ 	.word	0x00000001


	//----- nvinfo : EIATTR_CRS_STACK_SIZE
	.align		4
.L_3529:
        /*00bc*/ 	.byte	0x04, 0x1e
        /*00be*/ 	.short	(.L_3531 - .L_3530)
.L_3530:
        /*00c0*/ 	.word	0x00000000
.L_3531:


//--------------------- .nv.info._Z25selective_scan_fwd_kernelI32Selective_Scan_fwd_kernel_traitsILi32ELi4ELi1ELb1ELb1ELb1ELb0EN3c108BFloat16EfEEv13SSMParamsBase --------------------------
	.section	.nv.info._Z25selective_scan_fwd_kernelI32Selective_Scan_fwd_kernel_traitsILi32ELi4ELi1ELb1ELb1ELb1ELb0EN3c108BFloat16EfEEv13SSMParamsBase,"",@"SHT_CUDA_INFO"
	.sectionflags	@""
	.align	4


	//----- nvinfo : EIATTR_CUDA_API_VERSION
	.align		4
        /*0000*/ 	.byte	0x04, 0x37
        /*0002*/ 	.short	(.L_3533 - .L_3532)
.L_3532:
        /*0004*/ 	.word	0x00000082


	//----- nvinfo : EIATTR_SW2861232_WAR
	.align		4
.L_3533:
        /*0008*/ 	.byte	0x01, 0x35
	.zero		2


	//----- nvinfo : EIATTR_PARAM_CBANK
	.align		4
        /*000c*/ 	.byte	0x04, 0x0a
        /*000e*/ 	.short	(.L_3535 - .L_3534)
	.align		4
.L_3534:
        /*0010*/ 	.word	index@(.nv.constant0._Z25selective_scan_fwd_kernelI32Selective_Scan_fwd_kernel_traitsILi32ELi4ELi1ELb1ELb1ELb1ELb0EN3c108BFloat16EfEEv13SSMParamsBase)
        /*0014*/ 	.short	0x0160
        /*0016*/ 	.short	0x0118


	//----- nvinfo : EIATTR_CBANK_PARAM_SIZE
	.align		4
.L_3535:
        /*0018*/ 	.byte	0x03, 0x19
        /*001a*/ 	.short	0x0118


	//----- nvinfo : EIATTR_KPARAM_INFO
	.align		4
        /*001c*/ 	.byte	0x04, 0x17
        /*001e*/ 	.short	(.L_3537 - .L_3536)
.L_3536:
        /*0020*/ 	.word	0x00000000
        /*0024*/ 	.short	0x0000
        /*0026*/ 	.short	0x0000
        /*0028*/ 	.byte	0x00, 0xf0, 0x61, 0x04


	//----- nvinfo : EIATTR_MAXREG_COUNT
	.align		4
.L_3537:
        /*002c*/ 	.byte	0x03, 0x1b
        /*002e*/ 	.short	0x00ff


	//----- nvinfo : EIATTR_NUM_BARRIERS
	.align		4
        /*0030*/ 	.byte	0x02, 0x4c
        /*0032*/ 	.byte	0x01
	.zero		1


	//----- nvinfo : EIATTR_MERCURY_ISA_VERSION
	.align		4
        /*0034*/ 	.byte	0x03, 0x5f
        /*0036*/ 	.short	0x0000


	//----- nvinfo : EIATTR_COOP_GROUP_MASK_REGIDS
	.align		4
        /*0038*/ 	.byte	0x04, 0x29
        /*003a*/ 	.short	(.L_3539 - .L_3538)


	//   ....[0]....
.L_3538:
        /*003c*/ 	.word	0xffffffff


	//   ....[1]....
        /*0040*/ 	.word	0xffffffff


	//   ....[2]....
        /*0044*/ 	.word	0xffffffff


	//   ....[3]....
        /*0048*/ 	.word	0xffffffff


	//   ....[4]....
        /*004c*/ 	.word	0xffffffff


	//   ....[5]....
        /*0050*/ 	.word	0xffffffff


	//   ....[6]....
        /*0054*/ 	.word	0xffffffff


	//   ....[7]....
        /*0058*/ 	.word	0xffffffff


	//   ....[8]....
        /*005c*/ 	.word	0xffffffff


	//   ....[9]....
        /*0060*/ 	.word	0xffffffff


	//   ....[10]....
        /*0064*/ 	.word	0xffffffff


	//   ....[11]....
        /*0068*/ 	.word	0xffffffff


	//----- nvinfo : EIATTR_COOP_GROUP_INSTR_OFFSETS
	.align		4
.L_3539:
        /*006c*/ 	.byte	0x04, 0x28
        /*006e*/ 	.short	(.L_3541 - .L_3540)


	//   ....[0]....
.L_3540:
        /*0070*/ 	.word	0x00001560


	//   ....[1]....
        /*0074*/ 	.word	0x00001570


	//   ....[2]....
        /*0078*/ 	.word	0x000015a0


	//   ....[3]....
        /*007c*/ 	.word	0x000015c0


	//   ....[4]....
        /*0080*/ 	.word	0x000015f0


	//   ....[5]....
        /*0084*/ 	.word	0x00001610


	//   ....[6]....
        /*0088*/ 	.word	0x00001650


	//   ....[7]....
        /*008c*/ 	.word	0x00001680


	//   ....[8]....
        /*0090*/ 	.word	0x000016c0


	//   ....[9]....
        /*0094*/ 	.word	0x000016e0


	//   ....[10]....
        /*0098*/ 	.word	0x00001710


	//   ....[11]....
        /*009c*/ 	.word	0x00001750


	//----- nvinfo : EIATTR_EXIT_INSTR_OFFSETS
	.align		4
.L_3541:
        /*00a0*/ 	.byte	0x04, 0x1c
        /*00a2*/ 	.short	(.L_3543 - .L_3542)


	//   ....[0]....
.L_3542:
        /*00a4*/ 	.word	0x000003e0


	//   ....[1]....
        /*00a8*/ 	.word	0x00001be0


	//----- nvinfo : EIATTR_MAX_THREADS
	.align		4
.L_3543:
        /*00ac*/ 	.byte	0x04, 0x05
        /*00ae*/ 	.short	(.L_3545 - .L_3544)
.L_3544:
        /*00b0*/ 	.word	0x00000020
        /*00b4*/ 	.word	0x00000001
        /*00b8*/ 	.word	0x00000001


	//----- nvinfo : EIATTR_CRS_STACK_SIZE
	.align		4
.L_3545:
        /*00bc*/ 	.byte	0x04, 0x1e
        /*00be*/ 	.short	(.L_3547 - .L_3546)
.L_3546:
        /*00c0*/ 	.word	0x00000000
.L_3547:


//--------------------- .nv.info._Z25selective_scan_fwd_kernelI32Selective_Scan_fwd_kernel_traitsILi32ELi4ELi1ELb1ELb1ELb1ELb1EN3c108BFloat16EfEEv13SSMParamsBase --------------------------
	.section	.nv.info._Z25selective_scan_fwd_kernelI32Selective_Scan_fwd_kernel_traitsILi32ELi4ELi1ELb1ELb1ELb1ELb1EN3c108BFloat16EfEEv13SSMParamsBase,"",@"SHT_CUDA_INFO"
	.sectionflags	@""
	.align	4


	//----- nvinfo : EIATTR_CUDA_API_VERSION
	.align		4
        /*0000*/ 	.byte	0x04, 0x37
        /*0002*/ 	.short	(.L_3549 - .L_3548)
.L_3548:
        /*0004*/ 	.word	0x00000082


	//----- nvinfo : EIATTR_SW2861232_WAR
	.align		4
.L_3549:
        /*0008*/ 	.byte	0x01, 0x35
	.zero		2


	//----- nvinfo : EIATTR_PARAM_CBANK
	.align		4
        /*000c*/ 	.byte	0x04, 0x0a
        /*000e*/ 	.short	(.L_3551 - .L_3550)
	.align		4
.L_3550:
        /*0010*/ 	.word	index@(.nv.constant0._Z25selective_scan_fwd_kernelI32Selective_Scan_fwd_kernel_traitsILi32ELi4ELi1ELb1ELb1ELb1ELb1EN3c108BFloat16EfEEv13SSMParamsBase)
        /*0014*/ 	.short	0x0160
        /*0016*/ 	.short	0x0118


	//----- nvinfo : EIATTR_CBANK_PARAM_SIZE
	.align		4
.L_3551:
        /*0018*/ 	.byte	0x03, 0x19
        /*001a*/ 	.short	0x0118


	//----- nvinfo : EIATTR_KPARAM_INFO
	.align		4
        /*001c*/ 	.byte	0x04, 0x17
        /*001e*/ 	.short	(.L_3553 - .L_3552)
.L_3552:
        /*0020*/ 	.word	0x00000000
        /*0024*/ 	.short	0x0000
        /*0026*/ 	.short	0x0000
        /*0028*/ 	.byte	0x00, 0xf0, 0x61, 0x04


	//----- nvinfo : EIATTR_MAXREG_COUNT
	.align		4
.L_3553:
        /*002c*/ 	.byte	0x03, 0x1b
        /*002e*/ 	.short	0x00ff


	//----- nvinfo : EIATTR_NUM_BARRIERS
	.align		4
        /*0030*/ 	.byte	0x02, 0x4c
        /*0032*/ 	.byte	0x01
	.zero		1


	//----- nvinfo : EIATTR_MERCURY_ISA_VERSION
	.align		4
        /*0034*/ 	.byte	0x03, 0x5f
        /*0036*/ 	.short	0x0000


	//----- nvinfo : EIATTR_COOP_GROUP_MASK_REGIDS
	.align		4
        /*0038*/ 	.byte	0x04, 0x29
        /*003a*/ 	.short	(.L_3555 - .L_3554)


	//   ....[0]....
.L_3554:
        /*003c*/ 	.word	0xffffffff


	//   ....[1]....
        /*0040*/ 	.word	0xffffffff


	//   ....[2]....
        /*0044*/ 	.word	0xffffffff


	//   ....[3]....
        /*0048*/ 	.word	0xffffffff


	//   ....[4]....
        /*004c*/ 	.word	0xffffffff


	//   ....[5]....
        /*0050*/ 	.word	0xffffffff


	//   ....[6]....
        /*0054*/ 	.word	0xffffffff


	//   ....[7]....
        /*0058*/ 	.word	0xffffffff


	//   ....[8]....
        /*005c*/ 	.word	0xffffffff


	//   ....[9]....
        /*0060*/ 	.word	0xffffffff


	//   ....[10]....
        /*0064*/ 	.word	0xffffffff


	//   ....[11]....
        /*0068*/ 	.word	0xffffffff


	//----- nvinfo : EIATTR_COOP_GROUP_INSTR_OFFSETS
	.align		4
.L_3555:
        /*006c*/ 	.byte	0x04, 0x28
        /*006e*/ 	.short	(.L_3557 - .L_3556)


	//   ....[0]....
.L_3556:
        /*0070*/ 	.word	0x00001560


	//   ....[1]....
        /*0074*/ 	.word	0x00001570


	//   ....[2]....
        /*0078*/ 	.word	0x000015a0


	//   ....[3]....
        /*007c*/ 	.word	0x000015c0


	//   ....[4]....
        /*0080*/ 	.word	0x000015f0


	//   ....[5]....
        /*0084*/ 	.word	0x00001610


	//   ....[6]....
        /*0088*/ 	.word	0x00001650


	//   ....[7]....
        /*008c*/ 	.word	0x00001680


	//   ....[8]....
        /*0090*/ 	.word	0x000016c0


	//   ....[9]....
        /*0094*/ 	.word	0x000016e0


	//   ....[10]....
        /*0098*/ 	.word	0x00001710


	//   ....[11]....
        /*009c*/ 	.word	0x00001750


	//----- nvinfo : EIATTR_EXIT_INSTR_OFFSETS
	.align		4
.L_3557:
        /*00a0*/ 	.byte	0x04, 0x1c
        /*00a2*/ 	.short	(.L_3559 - .L_3558)


	//   ....[0]....
.L_3558:
        /*00a4*/ 	.word	0x000003e0


	//   ....[1]....
        /*00a8*/ 	.word	0x00001fb0


	//----- nvinfo : EIATTR_MAX_THREADS
	.align		4
.L_3559:
        /*00ac*/ 	.byte	0x04, 0x05
        /*00ae*/ 	.short	(.L_3561 - .L_3560)
.L_3560:
        /*00b0*/ 	.word	0x00000020
        /*00b4*/ 	.word	0x00000001
        /*00b8*/ 	.word	0x00000001


	//----- nvinfo : EIATTR_CRS_STACK_SIZE
	.align		4
.L_3561:
        /*00bc*/ 	.byte	0x04, 0x1e
        /*00be*/ 	.short	(.L_3563 - .L_3562)
.L_3562:
        /*00c0*/ 	.word	0x00000000
.L_3563:


//--------------------- .nv.callgraph             --------------------------
	.section	.nv.callgraph,"",@"SHT_CUDA_CALLGRAPH"
	.align	4
	.sectionentsize	8
	.align		4
        /*0000*/ 	.word	0x00000000
	.align		4
        /*0004*/ 	.word	0xffffffff
	.align		4
        /*0008*/ 	.word	0x00000000
	.align		4
        /*000c*/ 	.word	0xfffffffe
	.align		4
        /*0010*/ 	.word	0x00000000
	.align		4
        /*0014*/ 	.word	0xfffffffd
	.align		4
        /*0018*/ 	.word	0x00000000
	.align		4
        /*001c*/ 	.word	0xfffffffc


//--------------------- .nv.rel.action            --------------------------
	.section	.nv.rel.action,"",@"SHT_CUDA_RELOCINFO"
	.align	8
	.sectionentsize	8
        /*0000*/ 	.byte	0x73, 0x00, 0x00, 0x00, 0x00, 0x00, 0x00, 0x00, 0x00, 0x00, 0x00, 0x11, 0x25, 0x00, 0x05, 0x36


//--------------------- .nv.constant4             --------------------------
	.section	.nv.constant4,"a",@progbits
	.align	8
	.align		8
.nv.constant4:
        /*0000*/ 	.dword	_ZN62_INTERNAL_00950170_26_selective_scan_fwd_bf16_cu_c4313e8d_30574cuda3std3__45__cpo5beginE
	.align		8
        /*0008*/ 	.dword	_ZN62_INTERNAL_00950170_26_selective_scan_fwd_bf16_cu_c4313e8d_30574cuda3std3__45__cpo3endE
	.align		8
        /*0010*/ 	.dword	_ZN62_INTERNAL_00950170_26_selective_scan_fwd_bf16_cu_c4313e8d_30574cuda3std3__45__cpo6cbeginE
	.align		8
        /*0018*/ 	.dword	_ZN62_INTERNAL_00950170_26_selective_scan_fwd_bf16_cu_c4313e8d_30574cuda3std3__45__cpo4cendE
	.align		8
        /*0020*/ 	.dword	_ZN62_INTERNAL_00950170_26_selective_scan_fwd_bf16_cu_c4313e8d_30574cuda3std3__45__cpo6rbeginE
	.align		8
        /*0028*/ 	.dword	_ZN62_INTERNAL_00950170_26_selective_scan_fwd_bf16_cu_c4313e8d_30574cuda3std3__45__cpo4rendE
	.align		8
        /*0030*/ 	.dword	_ZN62_INTERNAL_00950170_26_selective_scan_fwd_bf16_cu_c4313e8d_30574cuda3std3__45__cpo7crbeginE
	.align		8
        /*0038*/ 	.dword	_ZN62_INTERNAL_00950170_26_selective_scan_fwd_bf16_cu_c4313e8d_30574cuda3std3__45__cpo5crendE
	.align		8
        /*0040*/ 	.dword	_ZN62_INTERNAL_00950170_26_selective_scan_fwd_bf16_cu_c4313e8d_30574cuda3std3__464_GLOBAL__N__00950170_26_selective_scan_fwd_bf16_cu_c4313e8d_30576ignoreE
	.align		8
        /*0048*/ 	.dword	_ZN62_INTERNAL_00950170_26_selective_scan_fwd_bf16_cu_c4313e8d_30574cuda3std3__419piecewise_constructE
	.align		8
        /*0050*/ 	.dword	_ZN62_INTERNAL_00950170_26_selective_scan_fwd_bf16_cu_c4313e8d_30574cuda3std3__48in_placeE
	.align		8
        /*0058*/ 	.dword	_ZN62_INTERNAL_00950170_26_selective_scan_fwd_bf16_cu_c4313e8d_30574cuda3std3__420unreachable_sentinelE
	.align		8
        /*0060*/ 	.dword	_ZN62_INTERNAL_00950170_26_selective_scan_fwd_bf16_cu_c4313e8d_30574cuda3std6ranges3__45__cpo4swapE
	.align		8
        /*0068*/ 	.dword	_ZN62_INTERNAL_00950170_26_selective_scan_fwd_bf16_cu_c4313e8d_30574cuda3std6ranges3__45__cpo9iter_moveE
	.align		8
        /*0070*/ 	.dword	_ZN62_INTERNAL_00950170_26_selective_scan_fwd_bf16_cu_c4313e8d_30574cuda3std6ranges3__45__cpo5beginE
	.align		8
        /*0078*/ 	.dword	_ZN62_INTERNAL_00950170_26_selective_scan_fwd_bf16_cu_c4313e8d_30574cuda3std6ranges3__45__cpo3endE
	.align		8
        /*0080*/ 	.dword	_ZN62_INTERNAL_00950170_26_selective_scan_fwd_bf16_cu_c4313e8d_30574cuda3std6ranges3__45__cpo6cbeginE
	.align		8
        /*0088*/ 	.dword	_ZN62_INTERNAL_00950170_26_selective_scan_fwd_bf16_cu_c4313e8d_30574cuda3std6ranges3__45__cpo4cendE
	.align		8
        /*0090*/ 	.dword	_ZN62_INTERNAL_00950170_26_selective_scan_fwd_bf16_cu_c4313e8d_30574cuda3std6ranges3__45__cpo7advanceE
	.align		8
        /*0098*/ 	.dword	_ZN62_INTERNAL_00950170_26_selective_scan_fwd_bf16_cu_c4313e8d_30574cuda3std6ranges3__45__cpo9iter_swapE
	.align		8
        /*00a0*/ 	.dword	_ZN62_INTERNAL_00950170_26_selective_scan_fwd_bf16_cu_c4313e8d_30574cuda3std6ranges3__45__cpo4nextE
	.align		8
        /*00a8*/ 	.dword	_ZN62_INTERNAL_00950170_26_selective_scan_fwd_bf16_cu_c4313e8d_30574cuda3std6ranges3__45__cpo4prevE
	.align		8
        /*00b0*/ 	.dword	_ZN62_INTERNAL_00950170_26_selective_scan_fwd_bf16_cu_c4313e8d_30574cuda3std6ranges3__45__cpo4dataE
	.align		8
        /*00b8*/ 	.dword	_ZN62_INTERNAL_00950170_26_selective_scan_fwd_bf16_cu_c4313e8d_30574cuda3std6ranges3__45__cpo5cdataE
	.align		8
        /*00c0*/ 	.dword	_ZN62_INTERNAL_00950170_26_selective_scan_fwd_bf16_cu_c4313e8d_30574cuda3std6ranges3__45__cpo4sizeE
	.align		8
        /*00c8*/ 	.dword	_ZN62_INTERNAL_00950170_26_selective_scan_fwd_bf16_cu_c4313e8d_30574cuda3std6ranges3__45__cpo5ssizeE
	.align		8
        /*00d0*/ 	.dword	_ZN62_INTERNAL_00950170_26_selective_scan_fwd_bf16_cu_c4313e8d_30574cuda3std6ranges3__45__cpo8distanceE
	.align		8
        /*00d8*/ 	.dword	_ZN62_INTERNAL_00950170_26_selective_scan_fwd_bf16_cu_c4313e8d_30576thrust23THRUST_300001_SM_800_NS6system6detail10sequential3seqE


//--------------------- .nv.constant0._Z25selective_scan_fwd_kernelI32Selective_Scan_fwd_kernel_traitsILi128ELi16ELi1ELb0ELb0ELb0ELb0EN3c108BFloat16ENS1_7complexIfEEEEv13SSMParamsBase --------------------------
	.section	.nv.constant0._Z25selective_scan_fwd_kernelI32Selective_Scan_fwd_kernel_traitsILi128ELi16ELi1ELb0ELb0ELb0ELb0EN3c108BFloat16ENS1_7complexIfEEEEv13SSMParamsBase,"a",@progbits
	.sectionflags	@""
	.align	4
.nv.constant0._Z25selective_scan_fwd_kernelI32Selective_Scan_fwd_kernel_traitsILi128ELi16ELi1ELb0ELb0ELb0ELb0EN3c108BFloat16ENS1_7complexIfEEEEv13SSMParamsBase:
	.zero		632


//--------------------- .nv.constant0._Z25selective_scan_fwd_kernelI32Selective_Scan_fwd_kernel_traitsILi128ELi16ELi1ELb0ELb0ELb0ELb1EN3c108BFloat16ENS1_7complexIfEEEEv13SSMParamsBase --------------------------
	.section	.nv.constant0._Z25selective_scan_fwd_kernelI32Selective_Scan_fwd_kernel_traitsILi128ELi16ELi1ELb0ELb0ELb0ELb1EN3c108BFloat16ENS1_7complexIfEEEEv13SSMParamsBase,"a",@progbits
	.sectionflags	@""
	.align	4
.nv.constant0._Z25selective_scan_fwd_kernelI32Selective_Scan_fwd_kernel_traitsILi128ELi16ELi1ELb0ELb0ELb0ELb1EN3c108BFloat16ENS1_7complexIfEEEEv13SSMParamsBase:
	.zero		632


//--------------------- .nv.constant0._Z25selective_scan_fwd_kernelI32Selective_Scan_fwd_kernel_traitsILi128ELi16ELi1ELb0ELb0ELb1ELb0EN3c108BFloat16ENS1_7complexIfEEEEv13SSMParamsBase --------------------------
	.section	.nv.constant0._Z25selective_scan_fwd_kernelI32Selective_Scan_fwd_kernel_traitsILi128ELi16ELi1ELb0ELb0ELb1ELb0EN3c108BFloat16ENS1_7complexIfEEEEv13SSMParamsBase,"a",@progbits
	.sectionflags	@""
	.align	4
.nv.constant0._Z25selective_scan_fwd_kernelI32Selective_Scan_fwd_kernel_traitsILi128ELi16ELi1ELb0ELb0ELb1ELb0EN3c108BFloat16ENS1_7complexIfEEEEv13SSMParamsBase:
	.zero		632


//--------------------- .nv.constant0._Z25selective_scan_fwd_kernelI32Selective_Scan_fwd_kernel_traitsILi128ELi16ELi1ELb0ELb0ELb1ELb1EN3c108BFloat16ENS1_7complexIfEEEEv13SSMParamsBase --------------------------
	.section	.nv.constant0._Z25selective_scan_fwd_kernelI32Selective_Scan_fwd_kernel_traitsILi128ELi16ELi1ELb0ELb0ELb1ELb1EN3c108BFloat16ENS1_7complexIfEEEEv13SSMParamsBase,"a",@progbits
	.sectionflags	@""
	.align	4
.nv.constant0._Z25selective_scan_fwd_kernelI32Selective_Scan_fwd_kernel_traitsILi128ELi16ELi1ELb0ELb0ELb1ELb1EN3c108BFloat16ENS1_7complexIfEEEEv13SSMParamsBase:
	.zero		632


//--------------------- .nv.constant0._Z25selective_scan_fwd_kernelI32Selective_Scan_fwd_kernel_traitsILi128ELi16ELi1ELb0ELb1ELb0ELb0EN3c108BFloat16ENS1_7complexIfEEEEv13SSMParamsBase --------------------------
	.section	.nv.constant0._Z25selective_scan_fwd_kernelI32Selective_Scan_fwd_kernel_traitsILi128ELi16ELi1ELb0ELb1ELb0ELb0EN3c108BFloat16ENS1_7complexIfEEEEv13SSMParamsBase,"a",@progbits
	.sectionflags	@""
	.align	4
.nv.constant0._Z25selective_scan_fwd_kernelI32Selective_Scan_fwd_kernel_traitsILi128ELi16ELi1ELb0ELb1ELb0ELb0EN3c108BFloat16ENS1_7complexIfEEEEv13SSMParamsBase:
	.zero		632


//--------------------- .nv.constant0._Z25selective_scan_fwd_kernelI32Selective_Scan_fwd_kernel_traitsILi128ELi16ELi1ELb0ELb1ELb0ELb1EN3c108BFloat16ENS1_7complexIfEEEEv13SSMParamsBase --------------------------
	.section	.nv.constant0._Z25selective_scan_fwd_kernelI32Selective_Scan_fwd_kernel_traitsILi128ELi16ELi1ELb0ELb1ELb0ELb1EN3c108BFloat16ENS1_7complexIfEEEEv13SSMParamsBase,"a",@progbits
	.sectionflags	@""
	.align	4
.nv.constant0._Z25selective_scan_fwd_kernelI32Selective_Scan_fwd_kernel_traitsILi128ELi16ELi1ELb0ELb1ELb0ELb1EN3c108BFloat16ENS1_7complexIfEEEEv13SSMParamsBase:
	.zero		632


//--------------------- .nv.constant0._Z25selective_scan_fwd_kernelI32Selective_Scan_fwd_kernel_traitsILi128ELi16ELi1ELb0ELb1ELb1ELb0EN3c108BFloat16ENS1_7complexIfEEEEv13SSMParamsBase --------------------------
	.section	.nv.constant0._Z25selective_scan_fwd_kernelI32Selective_Scan_fwd_kernel_traitsILi128ELi16ELi1ELb0ELb1ELb1ELb0EN3c108BFloat16ENS1_7complexIfEEEEv13SSMParamsBase,"a",@progbits
	.sectionflags	@""
	.align	4
.nv.constant0._Z25selective_scan_fwd_kernelI32Selective_Scan_fwd_kernel_traitsILi128ELi16ELi1ELb0ELb1ELb1ELb0EN3c108BFloat16ENS1_7complexIfEEEEv13SSMParamsBase:
	.zero		632


//--------------------- .nv.constant0._Z25selective_scan_fwd_kernelI32Selective_Scan_fwd_kernel_traitsILi128ELi16ELi1ELb0ELb1ELb1ELb1EN3c108BFloat16ENS1_7complexIfEEEEv13SSMParamsBase --------------------------
	.section	.nv.constant0._Z25selective_scan_fwd_kernelI32Selective_Scan_fwd_kernel_traitsILi128ELi16ELi1ELb0ELb1ELb1ELb1EN3c108BFloat16ENS1_7complexIfEEEEv13SSMParamsBase,"a",@progbits
	.sectionflags	@""
	.align	4
.nv.constant0._Z25selective_scan_fwd_kernelI32Selective_Scan_fwd_kernel_traitsILi128ELi16ELi1ELb0ELb1ELb1ELb1EN3c108BFloat16ENS1_7complexIfEEEEv13SSMParamsBase:
	.zero		632


//--------------------- .nv.constant0._Z25selective_scan_fwd_kernelI32Selective_Scan_fwd_kernel_traitsILi128ELi16ELi1ELb1ELb0ELb0ELb0EN3c108BFloat16ENS1_7complexIfEEEEv13SSMParamsBase --------------------------
	.section	.nv.constant0._Z25selective_scan_fwd_kernelI32Selective_Scan_fwd_kernel_traitsILi128ELi16ELi1ELb1ELb0ELb0ELb0EN3c108BFloat16ENS1_7complexIfEEEEv13SSMParamsBase,"a",@progbits
	.sectionflags	@""
	.align	4
.nv.constant0._Z25selective_scan_fwd_kernelI32Selective_Scan_fwd_kernel_traitsILi128ELi16ELi1ELb1ELb0ELb0ELb0EN3c108BFloat16ENS1_7complexIfEEEEv13SSMParamsBase:
	.zero		632


//--------------------- .nv.constant0._Z25selective_scan_fwd_kernelI32Selective_Scan_fwd_kernel_traitsILi128ELi16ELi1ELb1ELb0ELb0ELb1EN3c108BFloat16ENS1_7complexIfEEEEv13SSMParamsBase --------------------------
	.section	.nv.constant0._Z25selective_scan_fwd_kernelI32Selective_Scan_fwd_kernel_traitsILi128ELi16ELi1ELb1ELb0ELb0ELb1EN3c108BFloat16ENS1_7complexIfEEEEv13SSMParamsBase,"a",@progbits
	.sectionflags	@""
	.align	4
.nv.constant0._Z25selective_scan_fwd_kernelI32Selective_Scan_fwd_kernel_traitsILi128ELi16ELi1ELb1ELb0ELb0ELb1EN3c108BFloat16ENS1_7complexIfEEEEv13SSMParamsBase:
	.zero		632


//--------------------- .nv.constant0._Z25selective_scan_fwd_kernelI32Selective_Scan_fwd_kernel_traitsILi128ELi16ELi1ELb1ELb0ELb1ELb0EN3c108BFloat16ENS1_7complexIfEEEEv13SSMParamsBase --------------------------
	.section	.nv.constant0._Z25selective_scan_fwd_kernelI32Selective_Scan_fwd_kernel_traitsILi128ELi16ELi1ELb1ELb0ELb1ELb0EN3c108BFloat16ENS1_7complexIfEEEEv13SSMParamsBase,"a",@progbits
	.sectionflags	@""
	.align	4
.nv.constant0._Z25selective_scan_fwd_kernelI32Selective_Scan_fwd_kernel_traitsILi128ELi16ELi1ELb1ELb0ELb1ELb0EN3c108BFloat16ENS1_7complexIfEEEEv13SSMParamsBase:
	.zero		632


//--------------------- .nv.constant0._Z25selective_scan_fwd_kernelI32Selective_Scan_fwd_kernel_traitsILi128ELi16ELi1ELb1ELb0ELb1ELb1EN3c108BFloat16ENS1_7complexIfEEEEv13SSMParamsBase --------------------------
	.section	.nv.constant0._Z25selective_scan_fwd_kernelI32Selective_Scan_fwd_kernel_traitsILi128ELi16ELi1ELb1ELb0ELb1ELb1EN3c108BFloat16ENS1_7complexIfEEEEv13SSMParamsBase,"a",@progbits
	.sectionflags	@""
	.align	4
.nv.constant0._Z25selective_scan_fwd_kernelI32Selective_Scan_fwd_kernel_traitsILi128ELi16ELi1ELb1ELb0ELb1ELb1EN3c108BFloat16ENS1_7complexIfEEEEv13SSMParamsBase:
	.zero		632


//--------------------- .nv.constant0._Z25selective_scan_fwd_kernelI32Selective_Scan_fwd_kernel_traitsILi128ELi16ELi1ELb1ELb1ELb0ELb0EN3c108BFloat16ENS1_7complexIfEEEEv13SSMParamsBase --------------------------
	.section	.nv.constant0._Z25selective_scan_fwd_kernelI32Selective_Scan_fwd_kernel_traitsILi128ELi16ELi1ELb1ELb1ELb0ELb0EN3c108BFloat16ENS1_7complexIfEEEEv13SSMParamsBase,"a",@progbits
	.sectionflags	@""
	.align	4
.nv.constant0._Z25selective_scan_fwd_kernelI32Selective_Scan_fwd_kernel_traitsILi128ELi16ELi1ELb1ELb1ELb0ELb0EN3c108BFloat16ENS1_7complexIfEEEEv13SSMParamsBase:
	.zero		632


//--------------------- .nv.constant0._Z25selective_scan_fwd_kernelI32Selective_Scan_fwd_kernel_traitsILi128ELi16ELi1ELb1ELb1ELb0ELb1EN3c108BFloat16ENS1_7complexIfEEEEv13SSMParamsBase --------------------------
	.section	.nv.constant0._Z25selective_scan_fwd_kernelI32Selective_Scan_fwd_kernel_traitsILi128ELi16ELi1ELb1ELb1ELb0ELb1EN3c108BFloat16ENS1_7complexIfEEEEv13SSMParamsBase,"a",@progbits
	.sectionflags	@""
	.align	4
.nv.constant0._Z25selective_scan_fwd_kernelI32Selective_Scan_fwd_kernel_traitsILi128ELi16ELi1ELb1ELb1ELb0ELb1EN3c108BFloat16ENS1_7complexIfEEEEv13SSMParamsBase:
	.zero		632


//--------------------- .nv.constant0._Z25selective_scan_fwd_kernelI32Selective_Scan_fwd_kernel_traitsILi128ELi16ELi1ELb1ELb1ELb1ELb0EN3c108BFloat16ENS1_7complexIfEEEEv13SSMParamsBase --------------------------
	.section	.nv.constant0._Z25selective_scan_fwd_kernelI32Selective_Scan_fwd_kernel_traitsILi128ELi16ELi1ELb1ELb1ELb1ELb0EN3c108BFloat16ENS1_7complexIfEEEEv13SSMParamsBase,"a",@progbits
	.sectionflags	@""
	.align	4
.nv.constant0._Z25selective_scan_fwd_kernelI32Selective_Scan_fwd_kernel_traitsILi128ELi16ELi1ELb1ELb1ELb1ELb0EN3c108BFloat16ENS1_7complexIfEEEEv13SSMParamsBase:
	.zero		632


//--------------------- .nv.constant0._Z25selective_scan_fwd_kernelI32Selective_Scan_fwd_kernel_traitsILi128ELi16ELi1ELb1ELb1ELb1ELb1EN3c108BFloat16ENS1_7complexIfEEEEv13SSMParamsBase --------------------------
	.section	.nv.constant0._Z25selective_scan_fwd_kernelI32Selective_Scan_fwd_kernel_traitsILi128ELi16ELi1ELb1ELb1ELb1ELb1EN3c108BFloat16ENS1_7complexIfEEEEv13SSMParamsBase,"a",@progbits
	.sectionflags	@""
	.align	4
.nv.constant0._Z25selective_scan_fwd_kernelI32Selective_Scan_fwd_kernel_traitsILi128ELi16ELi1ELb1ELb1ELb1ELb1EN3c108BFloat16ENS1_7complexIfEEEEv13SSMParamsBase:
	.zero		632


//--------------------- .nv.constant0._Z25selective_scan_fwd_kernelI32Selective_Scan_fwd_kernel_traitsILi64ELi16ELi1ELb0ELb0ELb0ELb0EN3c108BFloat16ENS1_7complexIfEEEEv13SSMParamsBase --------------------------
	.section	.nv.constant0._Z25selective_scan_fwd_kernelI32Selective_Scan_fwd_kernel_traitsILi64ELi16ELi1ELb0ELb0ELb0ELb0EN3c108BFloat16ENS1_7complexIfEEEEv13SSMParamsBase,"a",@progbits
	.sectionflags	@""
	.align	4
.nv.constant0._Z25selective_scan_fwd_kernelI32Selective_Scan_fwd_kernel_traitsILi64ELi16ELi1ELb0ELb0ELb0ELb0EN3c108BFloat16ENS1_7complexIfEEEEv13SSMParamsBase:
	.zero		632


//--------------------- .nv.constant0._Z25selective_scan_fwd_kernelI32Selective_Scan_fwd_kernel_traitsILi64ELi16ELi1ELb0ELb0ELb0ELb1EN3c108BFloat16ENS1_7complexIfEEEEv13SSMParamsBase --------------------------
	.section	.nv.constant0._Z25selective_scan_fwd_kernelI32Selective_Scan_fwd_kernel_traitsILi64ELi16ELi1ELb0ELb0ELb0ELb1EN3c108BFloat16ENS1_7complexIfEEEEv13SSMParamsBase,"a",@progbits
	.sectionflags	@""
	.align	4
.nv.constant0._Z25selective_scan_fwd_kernelI32Selective_Scan_fwd_kernel_traitsILi64ELi16ELi1ELb0ELb0ELb0ELb1EN3c108BFloat16ENS1_7complexIfEEEEv13SSMParamsBase:
	.zero		632


//--------------------- .nv.constant0._Z25selective_scan_fwd_kernelI32Selective_Scan_fwd_kernel_traitsILi64ELi16ELi1ELb0ELb0ELb1ELb0EN3c108BFloat16ENS1_7complexIfEEEEv13SSMParamsBase --------------------------
	.section	.nv.constant0._Z25selective_scan_fwd_kernelI32Selective_Scan_fwd_kernel_traitsILi64ELi16ELi1ELb0ELb0ELb1ELb0EN3c108BFloat16ENS1_7complexIfEEEEv13SSMParamsBase,"a",@progbits
	.sectionflags	@""
	.align	4
.nv.constant0._Z25selective_scan_fwd_kernelI32Selective_Scan_fwd_kernel_traitsILi64ELi16ELi1ELb0ELb0ELb1ELb0EN3c108BFloat16ENS1_7complexIfEEEEv13SSMParamsBase:
	.zero		632


//--------------------- .nv.constant0._Z25selective_scan_fwd_kernelI32Selective_Scan_fwd_kernel_traitsILi64ELi16ELi1ELb0ELb0ELb1ELb1EN3c108BFloat16ENS1_7complexIfEEEEv13SSMParamsBase --------------------------
	.section	.nv.constant0._Z25selective_scan_fwd_kernelI32Selective_Scan_fwd_kernel_traitsILi64ELi16ELi1ELb0ELb0ELb1ELb1EN3c108BFloat16ENS1_7complexIfEEEEv13SSMParamsBase,"a",@progbits
	.sectionflags	@""
	.align	4
.nv.constant0._Z25selective_scan_fwd_kernelI32Selective_Scan_fwd_kernel_traitsILi64ELi16ELi1ELb0ELb0ELb1ELb1EN3c108BFloat16ENS1_7complexIfEEEEv13SSMParamsBase:
	.zero		632


//--------------------- .nv.constant0._Z25selective_scan_fwd_kernelI32Selective_Scan_fwd_kernel_traitsILi64ELi16ELi1ELb0ELb1ELb0ELb0EN3c108BFloat16ENS1_7complexIfEEEEv13SSMParamsBase --------------------------
	.section	.nv.constant0._Z25selective_scan_fwd_kernelI32Selective_Scan_fwd_kernel_traitsILi64ELi16ELi1ELb0ELb1ELb0ELb0EN3c108BFloat16ENS1_7complexIfEEEEv13SSMParamsBase,"a",@progbits
	.sectionflags	@""
	.align	4
.nv.constant0._Z25selective_scan_fwd_kernelI32Selective_Scan_fwd_kernel_traitsILi64ELi16ELi1ELb0ELb1ELb0ELb0EN3c108BFloat16ENS1_7complexIfEEEEv13SSMParamsBase:
	.zero		632


//--------------------- .nv.constant0._Z25selective_scan_fwd_kernelI32Selective_Scan_fwd_kernel_traitsILi64ELi16ELi1ELb0ELb1ELb0ELb1EN3c108BFloat16ENS1_7complexIfEEEEv13SSMParamsBase --------------------------
	.section	.nv.constant0._Z25selective_scan_fwd_kernelI32Selective_Scan_fwd_kernel_traitsILi64ELi16ELi1ELb0ELb1ELb0ELb1EN3c108BFloat16ENS1_7complexIfEEEEv13SSMParamsBase,"a",@progbits
	.sectionflags	@""
	.align	4
.nv.constant0._Z25selective_scan_fwd_kernelI32Selective_Scan_fwd_kernel_traitsILi64ELi16ELi1ELb0ELb1ELb0ELb1EN3c108BFloat16ENS1_7complexIfEEEEv13SSMParamsBase:
	.zero		632


//--------------------- .nv.constant0._Z25selective_scan_fwd_kernelI32Selective_Scan_fwd_kernel_traitsILi64ELi16ELi1ELb0ELb1ELb1ELb0EN3c108BFloat16ENS1_7complexIfEEEEv13SSMParamsBase --------------------------
	.section	.nv.constant0._Z25selective_scan_fwd_kernelI32Selective_Scan_fwd_kernel_traitsILi64ELi16ELi1ELb0ELb1ELb1ELb0EN3c108BFloat16ENS1_7complexIfEEEEv13SSMParamsBase,"a",@progbits
	.sectionflags	@""
	.align	4
.nv.constant0._Z25selective_scan_fwd_kernelI32Selective_Scan_fwd_kernel_traitsILi64ELi16ELi1ELb0ELb1ELb1ELb0EN3c108BFloat16ENS1_7complexIfEEEEv13SSMParamsBase:
	.zero		632


//--------------------- .nv.constant0._Z25selective_scan_fwd_kernelI32Selective_Scan_fwd_kernel_traitsILi64ELi16ELi1ELb0ELb1ELb1ELb1EN3c108BFloat16ENS1_7complexIfEEEEv13SSMParamsBase --------------------------
	.section	.nv.constant0._Z25selective_scan_fwd_kernelI32Selective_Scan_fwd_kernel_traitsILi64ELi16ELi1ELb0ELb1ELb1ELb1EN3c108BFloat16ENS1_7complexIfEEEEv13SSMParamsBase,"a",@progbits
	.sectionflags	@""
	.align	4
.nv.constant0._Z25selective_scan_fwd_kernelI32Selective_Scan_fwd_kernel_traitsILi64ELi16ELi1ELb0ELb1ELb1ELb1EN3c108BFloat16ENS1_7complexIfEEEEv13SSMParamsBase:
	.zero		632


//--------------------- .nv.constant0._Z25selective_scan_fwd_kernelI32Selective_Scan_fwd_kernel_traitsILi64ELi16ELi1ELb1ELb0ELb0ELb0EN3c108BFloat16ENS1_7complexIfEEEEv13SSMParamsBase --------------------------
	.section	.nv.constant0._Z25selective_scan_fwd_kernelI32Selective_Scan_fwd_kernel_traitsILi64ELi16ELi1ELb1ELb0ELb0ELb0EN3c108BFloat16ENS1_7complexIfEEEEv13SSMParamsBase,"a",@progbits
	.sectionflags	@""
	.align	4
.nv.constant0._Z25selective_scan_fwd_kernelI32Selective_Scan_fwd_kernel_traitsILi64ELi16ELi1ELb1ELb0ELb0ELb0EN3c108BFloat16ENS1_7complexIfEEEEv13SSMParamsBase:
	.zero		632


//--------------------- .nv.constant0._Z25selective_scan_fwd_kernelI32Selective_Scan_fwd_kernel_traitsILi64ELi16ELi1ELb1ELb0ELb0ELb1EN3c108BFloat16ENS1_7complexIfEEEEv13SSMParamsBase --------------------------
	.section	.nv.constant0._Z25selective_scan_fwd_kernelI32Selective_Scan_fwd_kernel_traitsILi64ELi16ELi1ELb1ELb0ELb0ELb1EN3c108BFloat16ENS1_7complexIfEEEEv13SSMParamsBase,"a",@progbits
	.sectionflags	@""
	.align	4
.nv.constant0._Z25selective_scan_fwd_kernelI32Selective_Scan_fwd_kernel_traitsILi64ELi16ELi1ELb1ELb0ELb0ELb1EN3c108BFloat16ENS1_7complexIfEEEEv13SSMParamsBase:
	.zero		632


//--------------------- .nv.constant0._Z25selective_scan_fwd_kernelI32Selective_Scan_fwd_kernel_traitsILi64ELi16ELi1ELb1ELb0ELb1ELb0EN3c108BFloat16ENS1_7complexIfEEEEv13SSMParamsBase --------------------------
	.section	.nv.constant0._Z25selective_scan_fwd_kernelI32Selective_Scan_fwd_kernel_traitsILi64ELi16ELi1ELb1ELb0ELb1ELb0EN3c108BFloat16ENS1_7complexIfEEEEv13SSMParamsBase,"a",@progbits
	.sectionflags	@""
	.align	4
.nv.constant0._Z25selective_scan_fwd_kernelI32Selective_Scan_fwd_kernel_traitsILi64ELi16ELi1ELb1ELb0ELb1ELb0EN3c108BFloat16ENS1_7complexIfEEEEv13SSMParamsBase:
	.zero		632


//--------------------- .nv.constant0._Z25selective_scan_fwd_kernelI32Selective_Scan_fwd_kernel_traitsILi64ELi16ELi1ELb1ELb0ELb1ELb1EN3c108BFloat16ENS1_7complexIfEEEEv13SSMParamsBase --------------------------
	.section	.nv.constant0._Z25selective_scan_fwd_kernelI32Selective_Scan_fwd_kernel_traitsILi64ELi16ELi1ELb1ELb0ELb1ELb1EN3c108BFloat16ENS1_7complexIfEEEEv13SSMParamsBase,"a",@progbits
	.sectionflags	@""
	.align	4
.nv.constant0._Z25selective_scan_fwd_kernelI32Selective_Scan_fwd_kernel_traitsILi64ELi16ELi1ELb1ELb0ELb1ELb1EN3c108BFloat16ENS1_7complexIfEEEEv13SSMParamsBase:
	.zero		632


//--------------------- .nv.constant0._Z25selective_scan_fwd_kernelI32Selective_Scan_fwd_kernel_traitsILi64ELi16ELi1ELb1ELb1ELb0ELb0EN3c108BFloat16ENS1_7complexIfEEEEv13SSMParamsBase --------------------------
	.section	.nv.constant0._Z25selective_scan_fwd_kernelI32Selective_Scan_fwd_kernel_traitsILi64ELi16ELi1ELb1ELb1ELb0ELb0EN3c108BFloat16ENS1_7complexIfEEEEv13SSMParamsBase,"a",@progbits
	.sectionflags	@""
	.align	4
.nv.constant0._Z25selective_scan_fwd_kernelI32Selective_Scan_fwd_kernel_traitsILi64ELi16ELi1ELb1ELb1ELb0ELb0EN3c108BFloat16ENS1_7complexIfEEEEv13SSMParamsBase:
	.zero		632


//--------------------- .nv.constant0._Z25selective_scan_fwd_kernelI32Selective_Scan_fwd_kernel_traitsILi64ELi16ELi1ELb1ELb1ELb0ELb1EN3c108BFloat16ENS1_7complexIfEEEEv13SSMParamsBase --------------------------
	.section	.nv.constant0._Z25selective_scan_fwd_kernelI32Selective_Scan_fwd_kernel_traitsILi64ELi16ELi1ELb1ELb1ELb0ELb1EN3c108BFloat16ENS1_7complexIfEEEEv13SSMParamsBase,"a",@progbits
	.sectionflags	@""
	.align	4
.nv.constant0._Z25selective_scan_fwd_kernelI32Selective_Scan_fwd_kernel_traitsILi64ELi16ELi1ELb1ELb1ELb0ELb1EN3c108BFloat16ENS1_7complexIfEEEEv13SSMParamsBase:
	.zero		632


//--------------------- .nv.constant0._Z25selective_scan_fwd_kernelI32Selective_Scan_fwd_kernel_traitsILi64ELi16ELi1ELb1ELb1ELb1ELb0EN3c108BFloat16ENS1_7complexIfEEEEv13SSMParamsBase --------------------------
	.section	.nv.constant0._Z25selective_scan_fwd_kernelI32Selective_Scan_fwd_kernel_traitsILi64ELi16ELi1ELb1ELb1ELb1ELb0EN3c108BFloat16ENS1_7complexIfEEEEv13SSMParamsBase,"a",@progbits
	.sectionflags	@""
	.align	4
.nv.constant0._Z25selective_scan_fwd_kernelI32Selective_Scan_fwd_kernel_traitsILi64ELi16ELi1ELb1ELb1ELb1ELb0EN3c108BFloat16ENS1_7complexIfEEEEv13SSMParamsBase:
	.zero		632


//--------------------- .nv.constant0._Z25selective_scan_fwd_kernelI32Selective_Scan_fwd_kernel_traitsILi64ELi16ELi1ELb1ELb1ELb1ELb1EN3c108BFloat16ENS1_7complexIfEEEEv13SSMParamsBase --------------------------
	.section	.nv.constant0._Z25selective_scan_fwd_kernelI32Selective_Scan_fwd_kernel_traitsILi64ELi16ELi1ELb1ELb1ELb1ELb1EN3c108BFloat16ENS1_7complexIfEEEEv13SSMParamsBase,"a",@progbits
	.sectionflags	@""
	.align	4
.nv.constant0._Z25selective_scan_fwd_kernelI32Selective_Scan_fwd_kernel_traitsILi64ELi16ELi1ELb1ELb1ELb1ELb1EN3c108BFloat16ENS1_7complexIfEEEEv13SSMParamsBase:
	.zero		632


//--------------------- .nv.constant0._Z25selective_scan_fwd_kernelI32Selective_Scan_fwd_kernel_traitsILi32ELi16ELi1ELb0ELb0ELb0ELb0EN3c108BFloat16ENS1_7complexIfEEEEv13SSMParamsBase --------------------------
	.section	.nv.constant0._Z25selective_scan_fwd_kernelI32Selective_Scan_fwd_kernel_traitsILi32ELi16ELi1ELb0ELb0ELb0ELb0EN3c108BFloat16ENS1_7complexIfEEEEv13SSMParamsBase,"a",@progbits
	.sectionflags	@""
	.align	4
.nv.constant0._Z25selective_scan_fwd_kernelI32Selective_Scan_fwd_kernel_traitsILi32ELi16ELi1ELb0ELb0ELb0ELb0EN3c108BFloat16ENS1_7complexIfEEEEv13SSMParamsBase:
	.zero		632


//--------------------- .nv.constant0._Z25selective_scan_fwd_kernelI32Selective_Scan_fwd_kernel_traitsILi32ELi16ELi1ELb0ELb0ELb0ELb1EN3c108BFloat16ENS1_7complexIfEEEEv13SSMParamsBase --------------------------
	.section	.nv.constant0._Z25selective_scan_fwd_kernelI32Selective_Scan_fwd_kernel_traitsILi32ELi16ELi1ELb0ELb0ELb0ELb1EN3c108BFloat16ENS1_7complexIfEEEEv13SSMParamsBase,"a",@progbits
	.sectionflags	@""
	.align	4
.nv.constant0._Z25selective_scan_fwd_kernelI32Selective_Scan_fwd_kernel_traitsILi32ELi16ELi1ELb0ELb0ELb0ELb1EN3c108BFloat16ENS1_7complexIfEEEEv13SSMParamsBase:
	.zero		632


//--------------------- .nv.constant0._Z25selective_scan_fwd_kernelI32Selective_Scan_fwd_kernel_traitsILi32ELi16ELi1ELb0ELb0ELb1ELb0EN3c108BFloat16ENS1_7complexIfEEEEv13SSMParamsBase --------------------------
	.section	.nv.constant0._Z25selective_scan_fwd_kernelI32Selective_Scan_fwd_kernel_traitsILi32ELi16ELi1ELb0ELb0ELb1ELb0EN3c108BFloat16ENS1_7complexIfEEEEv13SSMParamsBase,"a",@progbits
	.sectionflags	@""
	.align	4
.nv.constant0._Z25selective_scan_fwd_kernelI32Selective_Scan_fwd_kernel_traitsILi32ELi16ELi1ELb0ELb0ELb1ELb0EN3c108BFloat16ENS1_7complexIfEEEEv13SSMParamsBase:
	.zero		632


//--------------------- .nv.constant0._Z25selective_scan_fwd_kernelI32Selective_Scan_fwd_kernel_traitsILi32ELi16ELi1ELb0ELb0ELb1ELb1EN3c108BFloat16ENS1_7complexIfEEEEv13SSMParamsBase --------------------------
	.section	.nv.constant0._Z25selective_scan_fwd_kernelI32Selective_Scan_fwd_kernel_traitsILi32ELi16ELi1ELb0ELb0ELb1ELb1EN3c108BFloat16ENS1_7complexIfEEEEv13SSMParamsBase,"a",@progbits
	.sectionflags	@""
	.align	4
.nv.constant0._Z25selective_scan_fwd_kernelI32Selective_Scan_fwd_kernel_traitsILi32ELi16ELi1ELb0ELb0ELb1ELb1EN3c108BFloat16ENS1_7complexIfEEEEv13SSMParamsBase:
	.zero		632


//--------------------- .nv.constant0._Z25selective_scan_fwd_kernelI32Selective_Scan_fwd_kernel_traitsILi32ELi16ELi1ELb0ELb1ELb0ELb0EN3c108BFloat16ENS1_7complexIfEEEEv13SSMParamsBase --------------------------
	.section	.nv.constant0._Z25selective_scan_fwd_kernelI32Selective_Scan_fwd_kernel_traitsILi32ELi16ELi1ELb0ELb1ELb0ELb0EN3c108BFloat16ENS1_7complexIfEEEEv13SSMParamsBase,"a",@progbits
	.sectionflags	@""
	.align	4
.nv.constant0._Z25selective_scan_fwd_kernelI32Selective_Scan_fwd_kernel_traitsILi32ELi16ELi1ELb0ELb1ELb0ELb0EN3c108BFloat16ENS1_7complexIfEEEEv13SSMParamsBase:
	.zero		632


//--------------------- .nv.constant0._Z25selective_scan_fwd_kernelI32Selective_Scan_fwd_kernel_traitsILi32ELi16ELi1ELb0ELb1ELb0ELb1EN3c108BFloat16ENS1_7complexIfEEEEv13SSMParamsBase --------------------------
	.section	.nv.constant0._Z25selective_scan_fwd_kernelI32Selective_Scan_fwd_kernel_traitsILi32ELi16ELi1ELb0ELb1ELb0ELb1EN3c108BFloat16ENS1_7complexIfEEEEv13SSMParamsBase,"a",@progbits
	.sectionflags	@""
	.align	4
.nv.constant0._Z25selective_scan_fwd_kernelI32Selective_Scan_fwd_kernel_traitsILi32ELi16ELi1ELb0ELb1ELb0ELb1EN3c108BFloat16ENS1_7complexIfEEEEv13SSMParamsBase:
	.zero		632


//--------------------- .nv.constant0._Z25selective_scan_fwd_kernelI32Selective_Scan_fwd_kernel_traitsILi32ELi16ELi1ELb0ELb1ELb1ELb0EN3c108BFloat16ENS1_7complexIfEEEEv13SSMParamsBase --------------------------
	.section	.nv.constant0._Z25selective_scan_fwd_kernelI32Selective_Scan_fwd_kernel_traitsILi32ELi16ELi1ELb0ELb1ELb1ELb0EN3c108BFloat16ENS1_7complexIfEEEEv13SSMParamsBase,"a",@progbits
	.sectionflags	@""
	.align	4
.nv.constant0._Z25selective_scan_fwd_kernelI32Selective_Scan_fwd_kernel_traitsILi32ELi16ELi1ELb0ELb1ELb1ELb0EN3c108BFloat16ENS1_7complexIfEEEEv13SSMParamsBase:
	.zero		632


//--------------------- .nv.constant0._Z25selective_scan_fwd_kernelI32Selective_Scan_fwd_kernel_traitsILi32ELi16ELi1ELb0ELb1ELb1ELb1EN3c108BFloat16ENS1_7complexIfEEEEv13SSMParamsBase --------------------------
	.section	.nv.constant0._Z25selective_scan_fwd_kernelI32Selective_Scan_fwd_kernel_traitsILi32ELi16ELi1ELb0ELb1ELb1ELb1EN3c108BFloat16ENS1_7complexIfEEEEv13SSMParamsBase,"a",@progbits
	.sectionflags	@""
	.align	4
.nv.constant0._Z25selective_scan_fwd_kernelI32Selective_Scan_fwd_kernel_traitsILi32ELi16ELi1ELb0ELb1ELb1ELb1EN3c108BFloat16ENS1_7complexIfEEEEv13SSMParamsBase:
	.zero		632


//--------------------- .nv.constant0._Z25selective_scan_fwd_kernelI32Selective_Scan_fwd_kernel_traitsILi32ELi16ELi1ELb1ELb0ELb0ELb0EN3c108BFloat16ENS1_7complexIfEEEEv13SSMParamsBase --------------------------
	.section	.nv.constant0._Z25selective_scan_fwd_kernelI32Selective_Scan_fwd_kernel_traitsILi32ELi16ELi1ELb1ELb0ELb0ELb0EN3c108BFloat16ENS1_7complexIfEEEEv13SSMParamsBase,"a",@progbits
	.sectionflags	@""
	.align	4
.nv.constant0._Z25selective_scan_fwd_kernelI32Selective_Scan_fwd_kernel_traitsILi32ELi16ELi1ELb1ELb0ELb0ELb0EN3c108BFloat16ENS1_7complexIfEEEEv13SSMParamsBase:
	.zero		632


//--------------------- .nv.constant0._Z25selective_scan_fwd_kernelI32Selective_Scan_fwd_kernel_traitsILi32ELi16ELi1ELb1ELb0ELb0ELb1EN3c108BFloat16ENS1_7complexIfEEEEv13SSMParamsBase --------------------------
	.section	.nv.constant0._Z25selective_scan_fwd_kernelI32Selective_Scan_fwd_kernel_traitsILi32ELi16ELi1ELb1ELb0ELb0ELb1EN3c108BFloat16ENS1_7complexIfEEEEv13SSMParamsBase,"a",@progbits
	.sectionflags	@""
	.align	4
.nv.constant0._Z25selective_scan_fwd_kernelI32Selective_Scan_fwd_kernel_traitsILi32ELi16ELi1ELb1ELb0ELb0ELb1EN3c108BFloat16ENS1_7complexIfEEEEv13SSMParamsBase:
	.zero		632


//--------------------- .nv.constant0._Z25selective_scan_fwd_kernelI32Selective_Scan_fwd_kernel_traitsILi32ELi16ELi1ELb1ELb0ELb1ELb0EN3c108BFloat16ENS1_7complexIfEEEEv13SSMParamsBase --------------------------
	.section	.nv.constant0._Z25selective_scan_fwd_kernelI32Selective_Scan_fwd_kernel_traitsILi32ELi16ELi1ELb1ELb0ELb1ELb0EN3c108BFloat16ENS1_7complexIfEEEEv13SSMParamsBase,"a",@progbits
	.sectionflags	@""
	.align	4
.nv.constant0._Z25selective_scan_fwd_kernelI32Selective_Scan_fwd_kernel_traitsILi32ELi16ELi1ELb1ELb0ELb1ELb0EN3c108BFloat16ENS1_7complexIfEEEEv13SSMParamsBase:
	.zero		632


//--------------------- .nv.constant0._Z25selective_scan_fwd_kernelI32Selective_Scan_fwd_kernel_traitsILi32ELi16ELi1ELb1ELb0ELb1ELb1EN3c108BFloat16ENS1_7complexIfEEEEv13SSMParamsBase --------------------------
	.section	.nv.constant0._Z25selective_scan_fwd_kernelI32Selective_Scan_fwd_kernel_traitsILi32ELi16ELi1ELb1ELb0ELb1ELb1EN3c108BFloat16ENS1_7complexIfEEEEv13SSMParamsBase,"a",@progbits
	.sectionflags	@""
	.align	4
.nv.constant0._Z25selective_scan_fwd_kernelI32Selective_Scan_fwd_kernel_traitsILi32ELi16ELi1ELb1ELb0ELb1ELb1EN3c108BFloat16ENS1_7complexIfEEEEv13SSMParamsBase:
	.zero		632


//--------------------- .nv.constant0._Z25selective_scan_fwd_kernelI32Selective_Scan_fwd_kernel_traitsILi32ELi16ELi1ELb1ELb1ELb0ELb0EN3c108BFloat16ENS1_7complexIfEEEEv13SSMParamsBase --------------------------
	.section	.nv.constant0._Z25selective_scan_fwd_kernelI32Selective_Scan_fwd_kernel_traitsILi32ELi16ELi1ELb1ELb1ELb0ELb0EN3c108BFloat16ENS1_7complexIfEEEEv13SSMParamsBase,"a",@progbits
	.sectionflags	@""
	.align	4
.nv.constant0._Z25selective_scan_fwd_kernelI32Selective_Scan_fwd_kernel_traitsILi32ELi16ELi1ELb1ELb1ELb0ELb0EN3c108BFloat16ENS1_7complexIfEEEEv13SSMParamsBase:
	.zero		632


//--------------------- .nv.constant0._Z25selective_scan_fwd_kernelI32Selective_Scan_fwd_kernel_traitsILi32ELi16ELi1ELb1ELb1ELb0ELb1EN3c108BFloat16ENS1_7complexIfEEEEv13SSMParamsBase --------------------------
	.section	.nv.constant0._Z25selective_scan_fwd_kernelI32Selective_Scan_fwd_kernel_traitsILi32ELi16ELi1ELb1ELb1ELb0ELb1EN3c108BFloat16ENS1_7complexIfEEEEv13SSMParamsBase,"a",@progbits
	.sectionflags	@""
	.align	4
.nv.constant0._Z25selective_scan_fwd_kernelI32Selective_Scan_fwd_kernel_traitsILi32ELi16ELi1ELb1ELb1ELb0ELb1EN3c108BFloat16ENS1_7complexIfEEEEv13SSMParamsBase:
	.zero		632


//--------------------- .nv.constant0._Z25selective_scan_fwd_kernelI32Selective_Scan_fwd_kernel_traitsILi32ELi16ELi1ELb1ELb1ELb1ELb0EN3c108BFloat16ENS1_7complexIfEEEEv13SSMParamsBase --------------------------
	.section	.nv.constant0._Z25selective_scan_fwd_kernelI32Selective_Scan_fwd_kernel_traitsILi32ELi16ELi1ELb1ELb1ELb1ELb0EN3c108BFloat16ENS1_7complexIfEEEEv13SSMParamsBase,"a",@progbits
	.sectionflags	@""
	.align	4
.nv.constant0._Z25selective_scan_fwd_kernelI32Selective_Scan_fwd_kernel_traitsILi32ELi16ELi1ELb1ELb1ELb1ELb0EN3c108BFloat16ENS1_7complexIfEEEEv13SSMParamsBase:
	.zero		632


//--------------------- .nv.constant0._Z25selective_scan_fwd_kernelI32Selective_Scan_fwd_kernel_traitsILi32ELi16ELi1ELb1ELb1ELb1ELb1EN3c108BFloat16ENS1_7complexIfEEEEv13SSMParamsBase --------------------------
	.section	.nv.constant0._Z25selective_scan_fwd_kernelI32Selective_Scan_fwd_kernel_traitsILi32ELi16ELi1ELb1ELb1ELb1ELb1EN3c108BFloat16ENS1_7complexIfEEEEv13SSMParamsBase,"a",@progbits
	.sectionflags	@""
	.align	4
.nv.constant0._Z25selective_scan_fwd_kernelI32Selective_Scan_fwd_kernel_traitsILi32ELi16ELi1ELb1ELb1ELb1ELb1EN3c108BFloat16ENS1_7complexIfEEEEv13SSMParamsBase:
	.zero		632


//--------------------- .nv.constant0._Z25selective_scan_fwd_kernelI32Selective_Scan_fwd_kernel_traitsILi32ELi8ELi1ELb0ELb0ELb0ELb0EN3c108BFloat16ENS1_7complexIfEEEEv13SSMParamsBase --------------------------
	.section	.nv.constant0._Z25selective_scan_fwd_kernelI32Selective_Scan_fwd_kernel_traitsILi32ELi8ELi1ELb0ELb0ELb0ELb0EN3c108BFloat16ENS1_7complexIfEEEEv13SSMParamsBase,"a",@progbits
	.sectionflags	@""
	.align	4
.nv.constant0._Z25selective_scan_fwd_kernelI32Selective_Scan_fwd_kernel_traitsILi32ELi8ELi1ELb0ELb0ELb0ELb0EN3c108BFloat16ENS1_7complexIfEEEEv13SSMParamsBase:
	.zero		632


//--------------------- .nv.constant0._Z25selective_scan_fwd_kernelI32Selective_Scan_fwd_kernel_traitsILi32ELi8ELi1ELb0ELb0ELb0ELb1EN3c108BFloat16ENS1_7complexIfEEEEv13SSMParamsBase --------------------------
	.section	.nv.constant0._Z25selective_scan_fwd_kernelI32Selective_Scan_fwd_kernel_traitsILi32ELi8ELi1ELb0ELb0ELb0ELb1EN3c108BFloat16ENS1_7complexIfEEEEv13SSMParamsBase,"a",@progbits
	.sectionflags	@""
	.align	4
.nv.constant0._Z25selective_scan_fwd_kernelI32Selective_Scan_fwd_kernel_traitsILi32ELi8ELi1ELb0ELb0ELb0ELb1EN3c108BFloat16ENS1_7complexIfEEEEv13SSMParamsBase:
	.zero		632


//--------------------- .nv.constant0._Z25selective_scan_fwd_kernelI32Selective_Scan_fwd_kernel_traitsILi32ELi8ELi1ELb0ELb0ELb1ELb0EN3c108BFloat16ENS1_7complexIfEEEEv13SSMParamsBase --------------------------
	.section	.nv.constant0._Z25selective_scan_fwd_kernelI32Selective_Scan_fwd_kernel_traitsILi32ELi8ELi1ELb0ELb0ELb1ELb0EN3c108BFloat16ENS1_7complexIfEEEEv13SSMParamsBase,"a",@progbits
	.sectionflags	@""
	.align	4
.nv.constant0._Z25selective_scan_fwd_kernelI32Selective_Scan_fwd_kernel_traitsILi32ELi8ELi1ELb0ELb0ELb1ELb0EN3c108BFloat16ENS1_7complexIfEEEEv13SSMParamsBase:
	.zero		632


//--------------------- .nv.constant0._Z25selective_scan_fwd_kernelI32Selective_Scan_fwd_kernel_traitsILi32ELi8ELi1ELb0ELb0ELb1ELb1EN3c108BFloat16ENS1_7complexIfEEEEv13SSMParamsBase --------------------------
	.section	.nv.constant0._Z25selective_scan_fwd_kernelI32Selective_Scan_fwd_kernel_traitsILi32ELi8ELi1ELb0ELb0ELb1ELb1EN3c108BFloat16ENS1_7complexIfEEEEv13SSMParamsBase,"a",@progbits
	.sectionflags	@""
	.align	4
.nv.constant0._Z25selective_scan_fwd_kernelI32Selective_Scan_fwd_kernel_traitsILi32ELi8ELi1ELb0ELb0ELb1ELb1EN3c108BFloat16ENS1_7complexIfEEEEv13SSMParamsBase:
	.zero		632


//--------------------- .nv.constant0._Z25selective_scan_fwd_kernelI32Selective_Scan_fwd_kernel_traitsILi32ELi8ELi1ELb0ELb1ELb0ELb0EN3c108BFloat16ENS1_7complexIfEEEEv13SSMParamsBase --------------------------
	.section	.nv.constant0._Z25selective_scan_fwd_kernelI32Selective_Scan_fwd_kernel_traitsILi32ELi8ELi1ELb0ELb1ELb0ELb0EN3c108BFloat16ENS1_7complexIfEEEEv13SSMParamsBase,"a",@progbits
	.sectionflags	@""
	.align	4
.nv.constant0._Z25selective_scan_fwd_kernelI32Selective_Scan_fwd_kernel_traitsILi32ELi8ELi1ELb0ELb1ELb0ELb0EN3c108BFloat16ENS1_7complexIfEEEEv13SSMParamsBase:
	.zero		632


//--------------------- .nv.constant0._Z25selective_scan_fwd_kernelI32Selective_Scan_fwd_kernel_traitsILi32ELi8ELi1ELb0ELb1ELb0ELb1EN3c108BFloat16ENS1_7complexIfEEEEv13SSMParamsBase --------------------------
	.section	.nv.constant0._Z25selective_scan_fwd_kernelI32Selective_Scan_fwd_kernel_traitsILi32ELi8ELi1ELb0ELb1ELb0ELb1EN3c108BFloat16ENS1_7complexIfEEEEv13SSMParamsBase,"a",@progbits
	.sectionflags	@""
	.align	4
.nv.constant0._Z25selective_scan_fwd_kernelI32Selective_Scan_fwd_kernel_traitsILi32ELi8ELi1ELb0ELb1ELb0ELb1EN3c108BFloat16ENS1_7complexIfEEEEv13SSMParamsBase:
	.zero		632


//--------------------- .nv.constant0._Z25selective_scan_fwd_kernelI32Selective_Scan_fwd_kernel_traitsILi32ELi8ELi1ELb0ELb1ELb1ELb0EN3c108BFloat16ENS1_7complexIfEEEEv13SSMParamsBase --------------------------
	.section	.nv.constant0._Z25selective_scan_fwd_kernelI32Selective_Scan_fwd_kernel_traitsILi32ELi8ELi1ELb0ELb1ELb1ELb0EN3c108BFloat16ENS1_7complexIfEEEEv13SSMParamsBase,"a",@progbits
	.sectionflags	@""
	.align	4
.nv.constant0._Z25selective_scan_fwd_kernelI32Selective_Scan_fwd_kernel_traitsILi32ELi8ELi1ELb0ELb1ELb1ELb0EN3c108BFloat16ENS1_7complexIfEEEEv13SSMParamsBase:
	.zero		632


//--------------------- .nv.constant0._Z25selective_scan_fwd_kernelI32Selective_Scan_fwd_kernel_traitsILi32ELi8ELi1ELb0ELb1ELb1ELb1EN3c108BFloat16ENS1_7complexIfEEEEv13SSMParamsBase --------------------------
	.section	.nv.constant0._Z25selective_scan_fwd_kernelI32Selective_Scan_fwd_kernel_traitsILi32ELi8ELi1ELb0ELb1ELb1ELb1EN3c108BFloat16ENS1_7complexIfEEEEv13SSMParamsBase,"a",@progbits
	.sectionflags	@""
	.align	4
.nv.constant0._Z25selective_scan_fwd_kernelI32Selective_Scan_fwd_kernel_traitsILi32ELi8ELi1ELb0ELb1ELb1ELb1EN3c108BFloat16ENS1_7complexIfEEEEv13SSMParamsBase:
	.zero		632


//--------------------- .nv.constant0._Z25selective_scan_fwd_kernelI32Selective_Scan_fwd_kernel_traitsILi32ELi8ELi1ELb1ELb0ELb0ELb0EN3c108BFloat16ENS1_7complexIfEEEEv13SSMParamsBase --------------------------
	.section	.nv.constant0._Z25selective_scan_fwd_kernelI32Selective_Scan_fwd_kernel_traitsILi32ELi8ELi1ELb1ELb0ELb0ELb0EN3c108BFloat16ENS1_7complexIfEEEEv13SSMParamsBase,"a",@progbits
	.sectionflags	@""
	.align	4
.nv.constant0._Z25selective_scan_fwd_kernelI32Selective_Scan_fwd_kernel_traitsILi32ELi8ELi1ELb1ELb0ELb0ELb0EN3c108BFloat16ENS1_7complexIfEEEEv13SSMParamsBase:
	.zero		632


//--------------------- .nv.constant0._Z25selective_scan_fwd_kernelI32Selective_Scan_fwd_kernel_traitsILi32ELi8ELi1ELb1ELb0ELb0ELb1EN3c108BFloat16ENS1_7complexIfEEEEv13SSMParamsBase --------------------------
	.section	.nv.constant0._Z25selective_scan_fwd_kernelI32Selective_Scan_fwd_kernel_traitsILi32ELi8ELi1ELb1ELb0ELb0ELb1EN3c108BFloat16ENS1_7complexIfEEEEv13SSMParamsBase,"a",@progbits
	.sectionflags	@""
	.align	4
.nv.constant0._Z25selective_scan_fwd_kernelI32Selective_Scan_fwd_kernel_traitsILi32ELi8ELi1ELb1ELb0ELb0ELb1EN3c108BFloat16ENS1_7complexIfEEEEv13SSMParamsBase:
	.zero		632


//--------------------- .nv.constant0._Z25selective_scan_fwd_kernelI32Selective_Scan_fwd_kernel_traitsILi32ELi8ELi1ELb1ELb0ELb1ELb0EN3c108BFloat16ENS1_7complexIfEEEEv13SSMParamsBase --------------------------
	.section	.nv.constant0._Z25selective_scan_fwd_kernelI32Selective_Scan_fwd_kernel_traitsILi32ELi8ELi1ELb1ELb0ELb1ELb0EN3c108BFloat16ENS1_7complexIfEEEEv13SSMParamsBase,"a",@progbits
	.sectionflags	@""
	.align	4
.nv.constant0._Z25selective_scan_fwd_kernelI32Selective_Scan_fwd_kernel_traitsILi32ELi8ELi1ELb1ELb0ELb1ELb0EN3c108BFloat16ENS1_7complexIfEEEEv13SSMParamsBase:
	.zero		632


//--------------------- .nv.constant0._Z25selective_scan_fwd_kernelI32Selective_Scan_fwd_kernel_traitsILi32ELi8ELi1ELb1ELb0ELb1ELb1EN3c108BFloat16ENS1_7complexIfEEEEv13SSMParamsBase --------------------------
	.section	.nv.constant0._Z25selective_scan_fwd_kernelI32Selective_Scan_fwd_kernel_traitsILi32ELi8ELi1ELb1ELb0ELb1ELb1EN3c108BFloat16ENS1_7complexIfEEEEv13SSMParamsBase,"a",@progbits
	.sectionflags	@""
	.align	4
.nv.constant0._Z25selective_scan_fwd_kernelI32Selective_Scan_fwd_kernel_traitsILi32ELi8ELi1ELb1ELb0ELb1ELb1EN3c108BFloat16ENS1_7complexIfEEEEv13SSMParamsBase:
	.zero		632


//--------------------- .nv.constant0._Z25selective_scan_fwd_kernelI32Selective_Scan_fwd_kernel_traitsILi32ELi8ELi1ELb1ELb1ELb0ELb0EN3c108BFloat16ENS1_7complexIfEEEEv13SSMParamsBase --------------------------
	.section	.nv.constant0._Z25selective_scan_fwd_kernelI32Selective_Scan_fwd_kernel_traitsILi32ELi8ELi1ELb1ELb1ELb0ELb0EN3c108BFloat16ENS1_7complexIfEEEEv13SSMParamsBase,"a",@progbits
	.sectionflags	@""
	.align	4
.nv.constant0._Z25selective_scan_fwd_kernelI32Selective_Scan_fwd_kernel_traitsILi32ELi8ELi1ELb1ELb1ELb0ELb0EN3c108BFloat16ENS1_7complexIfEEEEv13SSMParamsBase:
	.zero		632


//--------------------- .nv.constant0._Z25selective_scan_fwd_kernelI32Selective_Scan_fwd_kernel_traitsILi32ELi8ELi1ELb1ELb1ELb0ELb1EN3c108BFloat16ENS1_7complexIfEEEEv13SSMParamsBase --------------------------
	.section	.nv.constant0._Z25selective_scan_fwd_kernelI32Selective_Scan_fwd_kernel_traitsILi32ELi8ELi1ELb1ELb1ELb0ELb1EN3c108BFloat16ENS1_7complexIfEEEEv13SSMParamsBase,"a",@progbits
	.sectionflags	@""
	.align	4
.nv.constant0._Z25selective_scan_fwd_kernelI32Selective_Scan_fwd_kernel_traitsILi32ELi8ELi1ELb1ELb1ELb0ELb1EN3c108BFloat16ENS1_7complexIfEEEEv13SSMParamsBase:
	.zero		632


//--------------------- .nv.constant0._Z25selective_scan_fwd_kernelI32Selective_Scan_fwd_kernel_traitsILi32ELi8ELi1ELb1ELb1ELb1ELb0EN3c108BFloat16ENS1_7complexIfEEEEv13SSMParamsBase --------------------------
	.section	.nv.constant0._Z25selective_scan_fwd_kernelI32Selective_Scan_fwd_kernel_traitsILi32ELi8ELi1ELb1ELb1ELb1ELb0EN3c108BFloat16ENS1_7complexIfEEEEv13SSMParamsBase,"a",@progbits
	.sectionflags	@""
	.align	4
.nv.constant0._Z25selective_scan_fwd_kernelI32Selective_Scan_fwd_kernel_traitsILi32ELi8ELi1ELb1ELb1ELb1ELb0EN3c108BFloat16ENS1_7complexIfEEEEv13SSMParamsBase:
	.zero		632


//--------------------- .nv.constant0._Z25selective_scan_fwd_kernelI32Selective_Scan_fwd_kernel_traitsILi32ELi8ELi1ELb1ELb1ELb1ELb1EN3c108BFloat16ENS1_7complexIfEEEEv13SSMParamsBase --------------------------
	.section	.nv.constant0._Z25selective_scan_fwd_kernelI32Selective_Scan_fwd_kernel_traitsILi32ELi8ELi1ELb1ELb1ELb1ELb1EN3c108BFloat16ENS1_7complexIfEEEEv13SSMParamsBase,"a",@progbits
	.sectionflags	@""
	.align	4
.nv.constant0._Z25selective_scan_fwd_kernelI32Selective_Scan_fwd_kernel_traitsILi32ELi8ELi1ELb1ELb1ELb1ELb1EN3c108BFloat16ENS1_7complexIfEEEEv13SSMParamsBase:
	.zero		632


//--------------------- .nv.constant0._Z25selective_scan_fwd_kernelI32Selective_Scan_fwd_kernel_traitsILi32ELi4ELi1ELb0ELb0ELb0ELb0EN3c108BFloat16ENS1_7complexIfEEEEv13SSMParamsBase --------------------------
	.section	.nv.constant0._Z25selective_scan_fwd_kernelI32Selective_Scan_fwd_kernel_traitsILi32ELi4ELi1ELb0ELb0ELb0ELb0EN3c108BFloat16ENS1_7complexIfEEEEv13SSMParamsBase,"a",@progbits
	.sectionflags	@""
	.align	4
.nv.constant0._Z25selective_scan_fwd_kernelI32Selective_Scan_fwd_kernel_traitsILi32ELi4ELi1ELb0ELb0ELb0ELb0EN3c108BFloat16ENS1_7complexIfEEEEv13SSMParamsBase:
	.zero		632


//--------------------- .nv.constant0._Z25selective_scan_fwd_kernelI32Selective_Scan_fwd_kernel_traitsILi32ELi4ELi1ELb0ELb0ELb0ELb1EN3c108BFloat16ENS1_7complexIfEEEEv13SSMParamsBase --------------------------
	.section	.nv.constant0._Z25selective_scan_fwd_kernelI32Selective_Scan_fwd_kernel_traitsILi32ELi4ELi1ELb0ELb0ELb0ELb1EN3c108BFloat16ENS1_7complexIfEEEEv13SSMParamsBase,"a",@progbits
	.sectionflags	@""
	.align	4
.nv.constant0._Z25selective_scan_fwd_kernelI32Selective_Scan_fwd_kernel_traitsILi32ELi4ELi1ELb0ELb0ELb0ELb1EN3c108BFloat16ENS1_7complexIfEEEEv13SSMParamsBase:
	.zero		632


//--------------------- .nv.constant0._Z25selective_scan_fwd_kernelI32Selective_Scan_fwd_kernel_traitsILi32ELi4ELi1ELb0ELb0ELb1ELb0EN3c108BFloat16ENS1_7complexIfEEEEv13SSMParamsBase --------------------------
	.section	.nv.constant0._Z25selective_scan_fwd_kernelI32Selective_Scan_fwd_kernel_traitsILi32ELi4ELi1ELb0ELb0ELb1ELb0EN3c108BFloat16ENS1_7complexIfEEEEv13SSMParamsBase,"a",@progbits
	.sectionflags	@""
	.align	4
.nv.constant0._Z25selective_scan_fwd_kernelI32Selective_Scan_fwd_kernel_traitsILi32ELi4ELi1ELb0ELb0ELb1ELb0EN3c108BFloat16ENS1_7complexIfEEEEv13SSMParamsBase:
	.zero		632


//--------------------- .nv.constant0._Z25selective_scan_fwd_kernelI32Selective_Scan_fwd_kernel_traitsILi32ELi4ELi1ELb0ELb0ELb1ELb1EN3c108BFloat16ENS1_7complexIfEEEEv13SSMParamsBase --------------------------
	.section	.nv.constant0._Z25selective_scan_fwd_kernelI32Selective_Scan_fwd_kernel_traitsILi32ELi4ELi1ELb0ELb0ELb1ELb1EN3c108BFloat16ENS1_7complexIfEEEEv13SSMParamsBase,"a",@progbits
	.sectionflags	@""
	.align	4
.nv.constant0._Z25selective_scan_fwd_kernelI32Selective_Scan_fwd_kernel_traitsILi32ELi4ELi1ELb0ELb0ELb1ELb1EN3c108BFloat16ENS1_7complexIfEEEEv13SSMParamsBase:
	.zero		632


//--------------------- .nv.constant0._Z25selective_scan_fwd_kernelI32Selective_Scan_fwd_kernel_traitsILi32ELi4ELi1ELb0ELb1ELb0ELb0EN3c108BFloat16ENS1_7complexIfEEEEv13SSMParamsBase --------------------------
	.section	.nv.constant0._Z25selective_scan_fwd_kernelI32Selective_Scan_fwd_kernel_traitsILi32ELi4ELi1ELb0ELb1ELb0ELb0EN3c108BFloat16ENS1_7complexIfEEEEv13SSMParamsBase,"a",@progbits
	.sectionflags	@""
	.align	4
.nv.constant0._Z25selective_scan_fwd_kernelI32Selective_Scan_fwd_kernel_traitsILi32ELi4ELi1ELb0ELb1ELb0ELb0EN3c108BFloat16ENS1_7complexIfEEEEv13SSMParamsBase:
	.zero		632


//--------------------- .nv.constant0._Z25selective_scan_fwd_kernelI32Selective_Scan_fwd_kernel_traitsILi32ELi4ELi1ELb0ELb1ELb0ELb1EN3c108BFloat16ENS1_7complexIfEEEEv13SSMParamsBase --------------------------
	.section	.nv.constant0._Z25selective_scan_fwd_kernelI32Selective_Scan_fwd_kernel_traitsILi32ELi4ELi1ELb0ELb1ELb0ELb1EN3c108BFloat16ENS1_7complexIfEEEEv13SSMParamsBase,"a",@progbits
	.sectionflags	@""
	.align	4
.nv.constant0._Z25selective_scan_fwd_kernelI32Selective_Scan_fwd_kernel_traitsILi32ELi4ELi1ELb0ELb1ELb0ELb1EN3c108BFloat16ENS1_7complexIfEEEEv13SSMParamsBase:
	.zero		632


//--------------------- .nv.constant0._Z25selective_scan_fwd_kernelI32Selective_Scan_fwd_kernel_traitsILi32ELi4ELi1ELb0ELb1ELb1ELb0EN3c108BFloat16ENS1_7complexIfEEEEv13SSMParamsBase --------------------------
	.section	.nv.constant0._Z25selective_scan_fwd_kernelI32Selective_Scan_fwd_kernel_traitsILi32ELi4ELi1ELb0ELb1ELb1ELb0EN3c108BFloat16ENS1_7complexIfEEEEv13SSMParamsBase,"a",@progbits
	.sectionflags	@""
	.align	4
.nv.constant0._Z25selective_scan_fwd_kernelI32Selective_Scan_fwd_kernel_traitsILi32ELi4ELi1ELb0ELb1ELb1ELb0EN3c108BFloat16ENS1_7complexIfEEEEv13SSMParamsBase:
	.zero		632


//--------------------- .nv.constant0._Z25selective_scan_fwd_kernelI32Selective_Scan_fwd_kernel_traitsILi32ELi4ELi1ELb0ELb1ELb1ELb1EN3c108BFloat16ENS1_7complexIfEEEEv13SSMParamsBase --------------------------
	.section	.nv.constant0._Z25selective_scan_fwd_kernelI32Selective_Scan_fwd_kernel_traitsILi32ELi4ELi1ELb0ELb1ELb1ELb1EN3c108BFloat16ENS1_7complexIfEEEEv13SSMParamsBase,"a",@progbits
	.sectionflags	@""
	.align	4
.nv.constant0._Z25selective_scan_fwd_kernelI32Selective_Scan_fwd_kernel_traitsILi32ELi4ELi1ELb0ELb1ELb1ELb1EN3c108BFloat16ENS1_7complexIfEEEEv13SSMParamsBase:
	.zero		632


//--------------------- .nv.constant0._Z25selective_scan_fwd_kernelI32Selective_Scan_fwd_kernel_traitsILi32ELi4ELi1ELb1ELb0ELb0ELb0EN3c108BFloat16ENS1_7complexIfEEEEv13SSMParamsBase --------------------------
	.section	.nv.constant0._Z25selective_scan_fwd_kernelI32Selective_Scan_fwd_kernel_traitsILi32ELi4ELi1ELb1ELb0ELb0ELb0EN3c108BFloat16ENS1_7complexIfEEEEv13SSMParamsBase,"a",@progbits
	.sectionflags	@""
	.align	4
.nv.constant0._Z25selective_scan_fwd_kernelI32Selective_Scan_fwd_kernel_traitsILi32ELi4ELi1ELb1ELb0ELb0ELb0EN3c108BFloat16ENS1_7complexIfEEEEv13SSMParamsBase:
	.zero		632


//--------------------- .nv.constant0._Z25selective_scan_fwd_kernelI32Selective_Scan_fwd_kernel_traitsILi32ELi4ELi1ELb1ELb0ELb0ELb1EN3c108BFloat16ENS1_7complexIfEEEEv13SSMParamsBase --------------------------
	.section	.nv.constant0._Z25selective_scan_fwd_kernelI32Selective_Scan_fwd_kernel_traitsILi32ELi4ELi1ELb1ELb0ELb0ELb1EN3c108BFloat16ENS1_7complexIfEEEEv13SSMParamsBase,"a",@progbits
	.sectionflags	@""
	.align	4
.nv.constant0._Z25selective_scan_fwd_kernelI32Selective_Scan_fwd_kernel_traitsILi32ELi4ELi1ELb1ELb0ELb0ELb1EN3c108BFloat16ENS1_7complexIfEEEEv13SSMParamsBase:
	.zero		632


//--------------------- .nv.constant0._Z25selective_scan_fwd_kernelI32Selective_Scan_fwd_kernel_traitsILi32ELi4ELi1ELb1ELb0ELb1ELb0EN3c108BFloat16ENS1_7complexIfEEEEv13SSMParamsBase --------------------------
	.section	.nv.constant0._Z25selective_scan_fwd_kernelI32Selective_Scan_fwd_kernel_traitsILi32ELi4ELi1ELb1ELb0ELb1ELb0EN3c108BFloat16ENS1_7complexIfEEEEv13SSMParamsBase,"a",@progbits
	.sectionflags	@""
	.align	4
.nv.constant0._Z25selective_scan_fwd_kernelI32Selective_Scan_fwd_kernel_traitsILi32ELi4ELi1ELb1ELb0ELb1ELb0EN3c108BFloat16ENS1_7complexIfEEEEv13SSMParamsBase:
	.zero		632


//--------------------- .nv.constant0._Z25selective_scan_fwd_kernelI32Selective_Scan_fwd_kernel_traitsILi32ELi4ELi1ELb1ELb0ELb1ELb1EN3c108BFloat16ENS1_7complexIfEEEEv13SSMParamsBase --------------------------
	.section	.nv.constant0._Z25selective_scan_fwd_kernelI32Selective_Scan_fwd_kernel_traitsILi32ELi4ELi1ELb1ELb0ELb1ELb1EN3c108BFloat16ENS1_7complexIfEEEEv13SSMParamsBase,"a",@progbits
	.sectionflags	@""
	.align	4
.nv.constant0._Z25selective_scan_fwd_kernelI32Selective_Scan_fwd_kernel_traitsILi32ELi4ELi1ELb1ELb0ELb1ELb1EN3c108BFloat16ENS1_7complexIfEEEEv13SSMParamsBase:
	.zero		632


//--------------------- .nv.constant0._Z25selective_scan_fwd_kernelI32Selective_Scan_fwd_kernel_traitsILi32ELi4ELi1ELb1ELb1ELb0ELb0EN3c108BFloat16ENS1_7complexIfEEEEv13SSMParamsBase --------------------------
	.section	.nv.constant0._Z25selective_scan_fwd_kernelI32Selective_Scan_fwd_kernel_traitsILi32ELi4ELi1ELb1ELb1ELb0ELb0EN3c108BFloat16ENS1_7complexIfEEEEv13SSMParamsBase,"a",@progbits
	.sectionflags	@""
	.align	4
.nv.constant0._Z25selective_scan_fwd_kernelI32Selective_Scan_fwd_kernel_traitsILi32ELi4ELi1ELb1ELb1ELb0ELb0EN3c108BFloat16ENS1_7complexIfEEEEv13SSMParamsBase:
	.zero		632


//--------------------- .nv.constant0._Z25selective_scan_fwd_kernelI32Selective_Scan_fwd_kernel_traitsILi32ELi4ELi1ELb1ELb1ELb0ELb1EN3c108BFloat16ENS1_7complexIfEEEEv13SSMParamsBase --------------------------
	.section	.nv.constant0._Z25selective_scan_fwd_kernelI32Selective_Scan_fwd_kernel_traitsILi32ELi4ELi1ELb1ELb1ELb0ELb1EN3c108BFloat16ENS1_7complexIfEEEEv13SSMParamsBase,"a",@progbits
	.sectionflags	@""
	.align	4
.nv.constant0._Z25selective_scan_fwd_kernelI32Selective_Scan_fwd_kernel_traitsILi32ELi4ELi1ELb1ELb1ELb0ELb1EN3c108BFloat16ENS1_7complexIfEEEEv13SSMParamsBase:
	.zero		632


//--------------------- .nv.constant0._Z25selective_scan_fwd_kernelI32Selective_Scan_fwd_kernel_traitsILi32ELi4ELi1ELb1ELb1ELb1ELb0EN3c108BFloat16ENS1_7complexIfEEEEv13SSMParamsBase --------------------------
	.section	.nv.constant0._Z25selective_scan_fwd_kernelI32Selective_Scan_fwd_kernel_traitsILi32ELi4ELi1ELb1ELb1ELb1ELb0EN3c108BFloat16ENS1_7complexIfEEEEv13SSMParamsBase,"a",@progbits
	.sectionflags	@""
	.align	4
.nv.constant0._Z25selective_scan_fwd_kernelI32Selective_Scan_fwd_kernel_traitsILi32ELi4ELi1ELb1ELb1ELb1ELb0EN3c108BFloat16ENS1_7complexIfEEEEv13SSMParamsBase:
	.zero		632


//--------------------- .nv.constant0._Z25selective_scan_fwd_kernelI32Selective_Scan_fwd_kernel_traitsILi32ELi4ELi1ELb1ELb1ELb1ELb1EN3c108BFloat16ENS1_7complexIfEEEEv13SSMParamsBase --------------------------
	.section	.nv.constant0._Z25selective_scan_fwd_kernelI32Selective_Scan_fwd_kernel_traitsILi32ELi4ELi1ELb1ELb1ELb1ELb1EN3c108BFloat16ENS1_7complexIfEEEEv13SSMParamsBase,"a",@progbits
	.sectionflags	@""
	.align	4
.nv.constant0._Z25selective_scan_fwd_kernelI32Selective_Scan_fwd_kernel_traitsILi32ELi4ELi1ELb1ELb1ELb1ELb1EN3c108BFloat16ENS1_7complexIfEEEEv13SSMParamsBase:
	.zero		632


//--------------------- .nv.constant0._Z25selective_scan_fwd_kernelI32Selective_Scan_fwd_kernel_traitsILi128ELi16ELi1ELb0ELb0ELb0ELb0EN3c108BFloat16EfEEv13SSMParamsBase --------------------------
	.section	.nv.constant0._Z25selective_scan_fwd_kernelI32Selective_Scan_fwd_kernel_traitsILi128ELi16ELi1ELb0ELb0ELb0ELb0EN3c108BFloat16EfEEv13SSMParamsBase,"a",@progbits
	.sectionflags	@""
	.align	4
.nv.constant0._Z25selective_scan_fwd_kernelI32Selective_Scan_fwd_kernel_traitsILi128ELi16ELi1ELb0ELb0ELb0ELb0EN3c108BFloat16EfEEv13SSMParamsBase:
	.zero		632


//--------------------- .nv.constant0._Z25selective_scan_fwd_kernelI32Selective_Scan_fwd_kernel_traitsILi128ELi16ELi1ELb0ELb0ELb0ELb1EN3c108BFloat16EfEEv13SSMParamsBase --------------------------
	.section	.nv.constant0._Z25selective_scan_fwd_kernelI32Selective_Scan_fwd_kernel_traitsILi128ELi16ELi1ELb0ELb0ELb0ELb1EN3c108BFloat16EfEEv13SSMParamsBase,"a",@progbits
	.sectionflags	@""
	.align	4
.nv.constant0._Z25selective_scan_fwd_kernelI32Selective_Scan_fwd_kernel_traitsILi128ELi16ELi1ELb0ELb0ELb0ELb1EN3c108BFloat16EfEEv13SSMParamsBase:
	.zero		632


//--------------------- .nv.constant0._Z25selective_scan_fwd_kernelI32Selective_Scan_fwd_kernel_traitsILi128ELi16ELi1ELb0ELb0ELb1ELb0EN3c108BFloat16EfEEv13SSMParamsBase --------------------------
	.section	.nv.constant0._Z25selective_scan_fwd_kernelI32Selective_Scan_fwd_kernel_traitsILi128ELi16ELi1ELb0ELb0ELb1ELb0EN3c108BFloat16EfEEv13SSMParamsBase,"a",@progbits
	.sectionflags	@""
	.align	4
.nv.constant0._Z25selective_scan_fwd_kernelI32Selective_Scan_fwd_kernel_traitsILi128ELi16ELi1ELb0ELb0ELb1ELb0EN3c108BFloat16EfEEv13SSMParamsBase:
	.zero		632


//--------------------- .nv.constant0._Z25selective_scan_fwd_kernelI32Selective_Scan_fwd_kernel_traitsILi128ELi16ELi1ELb0ELb0ELb1ELb1EN3c108BFloat16EfEEv13SSMParamsBase --------------------------
	.section	.nv.constant0._Z25selective_scan_fwd_kernelI32Selective_Scan_fwd_kernel_traitsILi128ELi16ELi1ELb0ELb0ELb1ELb1EN3c108BFloat16EfEEv13SSMParamsBase,"a",@progbits
	.sectionflags	@""
	.align	4
.nv.constant0._Z25selective_scan_fwd_kernelI32Selective_Scan_fwd_kernel_traitsILi128ELi16ELi1ELb0ELb0ELb1ELb1EN3c108BFloat16EfEEv13SSMParamsBase:
	.zero		632


//--------------------- .nv.constant0._Z25selective_scan_fwd_kernelI32Selective_Scan_fwd_kernel_traitsILi128ELi16ELi1ELb0ELb1ELb0ELb0EN3c108BFloat16EfEEv13SSMParamsBase --------------------------
	.section	.nv.constant0._Z25selective_scan_fwd_kernelI32Selective_Scan_fwd_kernel_traitsILi128ELi16ELi1ELb0ELb1ELb0ELb0EN3c108BFloat16EfEEv13SSMParamsBase,"a",@progbits
	.sectionflags	@""
	.align	4
.nv.constant0._Z25selective_scan_fwd_kernelI32Selective_Scan_fwd_kernel_traitsILi128ELi16ELi1ELb0ELb1ELb0ELb0EN3c108BFloat16EfEEv13SSMParamsBase:
	.zero		632


//--------------------- .nv.constant0._Z25selective_scan_fwd_kernelI32Selective_Scan_fwd_kernel_traitsILi128ELi16ELi1ELb0ELb1ELb0ELb1EN3c108BFloat16EfEEv13SSMParamsBase --------------------------
	.section	.nv.constant0._Z25selective_scan_fwd_kernelI32Selective_Scan_fwd_kernel_traitsILi128ELi16ELi1ELb0ELb1ELb0ELb1EN3c108BFloat16EfEEv13SSMParamsBase,"a",@progbits
	.sectionflags	@""
	.align	4
.nv.constant0._Z25selective_scan_fwd_kernelI32Selective_Scan_fwd_kernel_traitsILi128ELi16ELi1ELb0ELb1ELb0ELb1EN3c108BFloat16EfEEv13SSMParamsBase:
	.zero		632


//--------------------- .nv.constant0._Z25selective_scan_fwd_kernelI32Selective_Scan_fwd_kernel_traitsILi128ELi16ELi1ELb0ELb1ELb1ELb0EN3c108BFloat16EfEEv13SSMParamsBase --------------------------
	.section	.nv.constant0._Z25selective_scan_fwd_kernelI32Selective_Scan_fwd_kernel_traitsILi128ELi16ELi1ELb0ELb1ELb1ELb0EN3c108BFloat16EfEEv13SSMParamsBase,"a",@progbits
	.sectionflags	@""
	.align	4
.nv.constant0._Z25selective_scan_fwd_kernelI32Selective_Scan_fwd_kernel_traitsILi128ELi16ELi1ELb0ELb1ELb1ELb0EN3c108BFloat16EfEEv13SSMParamsBase:
	.zero		632


//--------------------- .nv.constant0._Z25selective_scan_fwd_kernelI32Selective_Scan_fwd_kernel_traitsILi128ELi16ELi1ELb0ELb1ELb1ELb1EN3c108BFloat16EfEEv13SSMParamsBase --------------------------
	.section	.nv.constant0._Z25selective_scan_fwd_kernelI32Selective_Scan_fwd_kernel_traitsILi128ELi16ELi1ELb0ELb1ELb1ELb1EN3c108BFloat16EfEEv13SSMParamsBase,"a",@progbits
	.sectionflags	@""
	.align	4
.nv.constant0._Z25selective_scan_fwd_kernelI32Selective_Scan_fwd_kernel_traitsILi128ELi16ELi1ELb0ELb1ELb1ELb1EN3c108BFloat16EfEEv13SSMParamsBase:
	.zero		632


//--------------------- .nv.constant0._Z25selective_scan_fwd_kernelI32Selective_Scan_fwd_kernel_traitsILi128ELi16ELi1ELb1ELb0ELb0ELb0EN3c108BFloat16EfEEv13SSMParamsBase --------------------------
	.section	.nv.constant0._Z25selective_scan_fwd_kernelI32Selective_Scan_fwd_kernel_traitsILi128ELi16ELi1ELb1ELb0ELb0ELb0EN3c108BFloat16EfEEv13SSMParamsBase,"a",@progbits
	.sectionflags	@""
	.align	4
.nv.constant0._Z25selective_scan_fwd_kernelI32Selective_Scan_fwd_kernel_traitsILi128ELi16ELi1ELb1ELb0ELb0ELb0EN3c108BFloat16EfEEv13SSMParamsBase:
	.zero		632


//--------------------- .nv.constant0._Z25selective_scan_fwd_kernelI32Selective_Scan_fwd_kernel_traitsILi128ELi16ELi1ELb1ELb0ELb0ELb1EN3c108BFloat16EfEEv13SSMParamsBase --------------------------
	.section	.nv.constant0._Z25selective_scan_fwd_kernelI32Selective_Scan_fwd_kernel_traitsILi128ELi16ELi1ELb1ELb0ELb0ELb1EN3c108BFloat16EfEEv13SSMParamsBase,"a",@progbits
	.sectionflags	@""
	.align	4
.nv.constant0._Z25selective_scan_fwd_kernelI32Selective_Scan_fwd_kernel_traitsILi128ELi16ELi1ELb1ELb0ELb0ELb1EN3c108BFloat16EfEEv13SSMParamsBase:
	.zero		632


//--------------------- .nv.constant0._Z25selective_scan_fwd_kernelI32Selective_Scan_fwd_kernel_traitsILi128ELi16ELi1ELb1ELb0ELb1ELb0EN3c108BFloat16EfEEv13SSMParamsBase --------------------------
	.section	.nv.constant0._Z25selective_scan_fwd_kernelI32Selective_Scan_fwd_kernel_traitsILi128ELi16ELi1ELb1ELb0ELb1ELb0EN3c108BFloat16EfEEv13SSMParamsBase,"a",@progbits
	.sectionflags	@""
	.align	4
.nv.constant0._Z25selective_scan_fwd_kernelI32Selective_Scan_fwd_kernel_traitsILi128ELi16ELi1ELb1ELb0ELb1ELb0EN3c108BFloat16EfEEv13SSMParamsBase:
	.zero		632


//--------------------- .nv.constant0._Z25selective_scan_fwd_kernelI32Selective_Scan_fwd_kernel_traitsILi128ELi16ELi1ELb1ELb0ELb1ELb1EN3c108BFloat16EfEEv13SSMParamsBase --------------------------
	.section	.nv.constant0._Z25selective_scan_fwd_kernelI32Selective_Scan_fwd_kernel_traitsILi128ELi16ELi1ELb1ELb0ELb1ELb1EN3c108BFloat16EfEEv13SSMParamsBase,"a",@progbits
	.sectionflags	@""
	.align	4
.nv.constant0._Z25selective_scan_fwd_kernelI32Selective_Scan_fwd_kernel_traitsILi128ELi16ELi1ELb1ELb0ELb1ELb1EN3c108BFloat16EfEEv13SSMParamsBase:
	.zero		632


//--------------------- .nv.constant0._Z25selective_scan_fwd_kernelI32Selective_Scan_fwd_kernel_traitsILi128ELi16ELi1ELb1ELb1ELb0ELb0EN3c108BFloat16EfEEv13SSMParamsBase --------------------------
	.section	.nv.constant0._Z25selective_scan_fwd_kernelI32Selective_Scan_fwd_kernel_traitsILi128ELi16ELi1ELb1ELb1ELb0ELb0EN3c108BFloat16EfEEv13SSMParamsBase,"a",@progbits
	.sectionflags	@""
	.align	4
.nv.constant0._Z25selective_scan_fwd_kernelI32Selective_Scan_fwd_kernel_traitsILi128ELi16ELi1ELb1ELb1ELb0ELb0EN3c108BFloat16EfEEv13SSMParamsBase:
	.zero		632


//--------------------- .nv.constant0._Z25selective_scan_fwd_kernelI32Selective_Scan_fwd_kernel_traitsILi128ELi16ELi1ELb1ELb1ELb0ELb1EN3c108BFloat16EfEEv13SSMParamsBase --------------------------
	.section	.nv.constant0._Z25selective_scan_fwd_kernelI32Selective_Scan_fwd_kernel_traitsILi128ELi16ELi1ELb1ELb1ELb0ELb1EN3c108BFloat16EfEEv13SSMParamsBase,"a",@progbits
	.sectionflags	@""
	.align	4
.nv.constant0._Z25selective_scan_fwd_kernelI32Selective_Scan_fwd_kernel_traitsILi128ELi16ELi1ELb1ELb1ELb0ELb1EN3c108BFloat16EfEEv13SSMParamsBase:
	.zero		632


//--------------------- .nv.constant0._Z25selective_scan_fwd_kernelI32Selective_Scan_fwd_kernel_traitsILi128ELi16ELi1ELb1ELb1ELb1ELb0EN3c108BFloat16EfEEv13SSMParamsBase --------------------------
	.section	.nv.constant0._Z25selective_scan_fwd_kernelI32Selective_Scan_fwd_kernel_traitsILi128ELi16ELi1ELb1ELb1ELb1ELb0EN3c108BFloat16EfEEv13SSMParamsBase,"a",@progbits
	.sectionflags	@""
	.align	4
.nv.constant0._Z25selective_scan_fwd_kernelI32Selective_Scan_fwd_kernel_traitsILi128ELi16ELi1ELb1ELb1ELb1ELb0EN3c108BFloat16EfEEv13SSMParamsBase:
	.zero		632


//--------------------- .nv.constant0._Z25selective_scan_fwd_kernelI32Selective_Scan_fwd_kernel_traitsILi128ELi16ELi1ELb1ELb1ELb1ELb1EN3c108BFloat16EfEEv13SSMParamsBase --------------------------
	.section	.nv.constant0._Z25selective_scan_fwd_kernelI32Selective_Scan_fwd_kernel_traitsILi128ELi16ELi1ELb1ELb1ELb1ELb1EN3c108BFloat16EfEEv13SSMParamsBase,"a",@progbits
	.sectionflags	@""
	.align	4
.nv.constant0._Z25selective_scan_fwd_kernelI32Selective_Scan_fwd_kernel_traitsILi128ELi16ELi1ELb1ELb1ELb1ELb1EN3c108BFloat16EfEEv13SSMParamsBase:
	.zero		632


//--------------------- .nv.constant0._Z25selective_scan_fwd_kernelI32Selective_Scan_fwd_kernel_traitsILi64ELi16ELi1ELb0ELb0ELb0ELb0EN3c108BFloat16EfEEv13SSMParamsBase --------------------------
	.section	.nv.constant0._Z25selective_scan_fwd_kernelI32Selective_Scan_fwd_kernel_traitsILi64ELi16ELi1ELb0ELb0ELb0ELb0EN3c108BFloat16EfEEv13SSMParamsBase,"a",@progbits
	.sectionflags	@""
	.align	4
.nv.constant0._Z25selective_scan_fwd_kernelI32Selective_Scan_fwd_kernel_traitsILi64ELi16ELi1ELb0ELb0ELb0ELb0EN3c108BFloat16EfEEv13SSMParamsBase:
	.zero		632


//--------------------- .nv.constant0._Z25selective_scan_fwd_kernelI32Selective_Scan_fwd_kernel_traitsILi64ELi16ELi1ELb0ELb0ELb0ELb1EN3c108BFloat16EfEEv13SSMParamsBase --------------------------
	.section	.nv.constant0._Z25selective_scan_fwd_kernelI32Selective_Scan_fwd_kernel_traitsILi64ELi16ELi1ELb0ELb0ELb0ELb1EN3c108BFloat16EfEEv13SSMParamsBase,"a",@progbits
	.sectionflags	@""
	.align	4
.nv.constant0._Z25selective_scan_fwd_kernelI32Selective_Scan_fwd_kernel_traitsILi64ELi16ELi1ELb0ELb0ELb0ELb1EN3c108BFloat16EfEEv13SSMParamsBase:
	.zero		632


//--------------------- .nv.constant0._Z25selective_scan_fwd_kernelI32Selective_Scan_fwd_kernel_traitsILi64ELi16ELi1ELb0ELb0ELb1ELb0EN3c108BFloat16EfEEv13SSMParamsBase --------------------------
	.section	.nv.constant0._Z25selective_scan_fwd_kernelI32Selective_Scan_fwd_kernel_traitsILi64ELi16ELi1ELb0ELb0ELb1ELb0EN3c108BFloat16EfEEv13SSMParamsBase,"a",@progbits
	.sectionflags	@""
	.align	4
.nv.constant0._Z25selective_scan_fwd_kernelI32Selective_Scan_fwd_kernel_traitsILi64ELi16ELi1ELb0ELb0ELb1ELb0EN3c108BFloat16EfEEv13SSMParamsBase:
	.zero		632


//--------------------- .nv.constant0._Z25selective_scan_fwd_kernelI32Selective_Scan_fwd_kernel_traitsILi64ELi16ELi1ELb0ELb0ELb1ELb1EN3c108BFloat16EfEEv13SSMParamsBase --------------------------
	.section	.nv.constant0._Z25selective_scan_fwd_kernelI32Selective_Scan_fwd_kernel_traitsILi64ELi16ELi1ELb0ELb0ELb1ELb1EN3c108BFloat16EfEEv13SSMParamsBase,"a",@progbits
	.sectionflags	@""
	.align	4
.nv.constant0._Z25selective_scan_fwd_kernelI32Selective_Scan_fwd_kernel_traitsILi64ELi16ELi1ELb0ELb0ELb1ELb1EN3c108BFloat16EfEEv13SSMParamsBase:
	.zero		632


//--------------------- .nv.constant0._Z25selective_scan_fwd_kernelI32Selective_Scan_fwd_kernel_traitsILi64ELi16ELi1ELb0ELb1ELb0ELb0EN3c108BFloat16EfEEv13SSMParamsBase --------------------------
	.section	.nv.constant0._Z25selective_scan_fwd_kernelI32Selective_Scan_fwd_kernel_traitsILi64ELi16ELi1ELb0ELb1ELb0ELb0EN3c108BFloat16EfEEv13SSMParamsBase,"a",@progbits
	.sectionflags	@""
	.align	4
.nv.constant0._Z25selective_scan_fwd_kernelI32Selective_Scan_fwd_kernel_traitsILi64ELi16ELi1ELb0ELb1ELb0ELb0EN3c108BFloat16EfEEv13SSMParamsBase:
	.zero		632


//--------------------- .nv.constant0._Z25selective_scan_fwd_kernelI32Selective_Scan_fwd_kernel_traitsILi64ELi16ELi1ELb0ELb1ELb0ELb1EN3c108BFloat16EfEEv13SSMParamsBase --------------------------
	.section	.nv.constant0._Z25selective_scan_fwd_kernelI32Selective_Scan_fwd_kernel_traitsILi64ELi16ELi1ELb0ELb1ELb0ELb1EN3c108BFloat16EfEEv13SSMParamsBase,"a",@progbits
	.sectionflags	@""
	.align	4
.nv.constant0._Z25selective_scan_fwd_kernelI32Selective_Scan_fwd_kernel_traitsILi64ELi16ELi1ELb0ELb1ELb0ELb1EN3c108BFloat16EfEEv13SSMParamsBase:
	.zero		632


//--------------------- .nv.constant0._Z25selective_scan_fwd_kernelI32Selective_Scan_fwd_kernel_traitsILi64ELi16ELi1ELb0ELb1ELb1ELb0EN3c108BFloat16EfEEv13SSMParamsBase --------------------------
	.section	.nv.constant0._Z25selective_scan_fwd_kernelI32Selective_Scan_fwd_kernel_traitsILi64ELi16ELi1ELb0ELb1ELb1ELb0EN3c108BFloat16EfEEv13SSMParamsBase,"a",@progbits
	.sectionflags	@""
	.align	4
.nv.constant0._Z25selective_scan_fwd_kernelI32Selective_Scan_fwd_kernel_traitsILi64ELi16ELi1ELb0ELb1ELb1ELb0EN3c108BFloat16EfEEv13SSMParamsBase:
	.zero		632


//--------------------- .nv.constant0._Z25selective_scan_fwd_kernelI32Selective_Scan_fwd_kernel_traitsILi64ELi16ELi1ELb0ELb1ELb1ELb1EN3c108BFloat16EfEEv13SSMParamsBase --------------------------
	.section	.nv.constant0._Z25selective_scan_fwd_kernelI32Selective_Scan_fwd_kernel_traitsILi64ELi16ELi1ELb0ELb1ELb1ELb1EN3c108BFloat16EfEEv13SSMParamsBase,"a",@progbits
	.sectionflags	@""
	.align	4
.nv.constant0._Z25selective_scan_fwd_kernelI32Selective_Scan_fwd_kernel_traitsILi64ELi16ELi1ELb0ELb1ELb1ELb1EN3c108BFloat16EfEEv13SSMParamsBase:
	.zero		632


//--------------------- .nv.constant0._Z25selective_scan_fwd_kernelI32Selective_Scan_fwd_kernel_traitsILi64ELi16ELi1ELb1ELb0ELb0ELb0EN3c108BFloat16EfEEv13SSMParamsBase --------------------------
	.section	.nv.constant0._Z25selective_scan_fwd_kernelI32Selective_Scan_fwd_kernel_traitsILi64ELi16ELi1ELb1ELb0ELb0ELb0EN3c108BFloat16EfEEv13SSMParamsBase,"a",@progbits
	.sectionflags	@""
	.align	4
.nv.constant0._Z25selective_scan_fwd_kernelI32Selective_Scan_fwd_kernel_traitsILi64ELi16ELi1ELb1ELb0ELb0ELb0EN3c108BFloat16EfEEv13SSMParamsBase:
	.zero		632


//--------------------- .nv.constant0._Z25selective_scan_fwd_kernelI32Selective_Scan_fwd_kernel_traitsILi64ELi16ELi1ELb1ELb0ELb0ELb1EN3c108BFloat16EfEEv13SSMParamsBase --------------------------
	.section	.nv.constant0._Z25selective_scan_fwd_kernelI32Selective_Scan_fwd_kernel_traitsILi64ELi16ELi1ELb1ELb0ELb0ELb1EN3c108BFloat16EfEEv13SSMParamsBase,"a",@progbits
	.sectionflags	@""
	.align	4
.nv.constant0._Z25selective_scan_fwd_kernelI32Selective_Scan_fwd_kernel_traitsILi64ELi16ELi1ELb1ELb0ELb0ELb1EN3c108BFloat16EfEEv13SSMParamsBase:
	.zero		632


//--------------------- .nv.constant0._Z25selective_scan_fwd_kernelI32Selective_Scan_fwd_kernel_traitsILi64ELi16ELi1ELb1ELb0ELb1ELb0EN3c108BFloat16EfEEv13SSMParamsBase --------------------------
	.section	.nv.constant0._Z25selective_scan_fwd_kernelI32Selective_Scan_fwd_kernel_traitsILi64ELi16ELi1ELb1ELb0ELb1ELb0EN3c108BFloat16EfEEv13SSMParamsBase,"a",@progbits
	.sectionflags	@""
	.align	4
.nv.constant0._Z25selective_scan_fwd_kernelI32Selective_Scan_fwd_kernel_traitsILi64ELi16ELi1ELb1ELb0ELb1ELb0EN3c108BFloat16EfEEv13SSMParamsBase:
	.zero		632


//--------------------- .nv.constant0._Z25selective_scan_fwd_kernelI32Selective_Scan_fwd_kernel_traitsILi64ELi16ELi1ELb1ELb0ELb1ELb1EN3c108BFloat16EfEEv13SSMParamsBase --------------------------
	.section	.nv.constant0._Z25selective_scan_fwd_kernelI32Selective_Scan_fwd_kernel_traitsILi64ELi16ELi1ELb1ELb0ELb1ELb1EN3c108BFloat16EfEEv13SSMParamsBase,"a",@progbits
	.sectionflags	@""
	.align	4
.nv.constant0._Z25selective_scan_fwd_kernelI32Selective_Scan_fwd_kernel_traitsILi64ELi16ELi1ELb1ELb0ELb1ELb1EN3c108BFloat16EfEEv13SSMParamsBase:
	.zero		632


//--------------------- .nv.constant0._Z25selective_scan_fwd_kernelI32Selective_Scan_fwd_kernel_traitsILi64ELi16ELi1ELb1ELb1ELb0ELb0EN3c108BFloat16EfEEv13SSMParamsBase --------------------------
	.section	.nv.constant0._Z25selective_scan_fwd_kernelI32Selective_Scan_fwd_kernel_traitsILi64ELi16ELi1ELb1ELb1ELb0ELb0EN3c108BFloat16EfEEv13SSMParamsBase,"a",@progbits
	.sectionflags	@""
	.align	4
.nv.constant0._Z25selective_scan_fwd_kernelI32Selective_Scan_fwd_kernel_traitsILi64ELi16ELi1ELb1ELb1ELb0ELb0EN3c108BFloat16EfEEv13SSMParamsBase:
	.zero		632


//--------------------- .nv.constant0._Z25selective_scan_fwd_kernelI32Selective_Scan_fwd_kernel_traitsILi64ELi16ELi1ELb1ELb1ELb0ELb1EN3c108BFloat16EfEEv13SSMParamsBase --------------------------
	.section	.nv.constant0._Z25selective_scan_fwd_kernelI32Selective_Scan_fwd_kernel_traitsILi64ELi16ELi1ELb1ELb1ELb0ELb1EN3c108BFloat16EfEEv13SSMParamsBase,"a",@progbits
	.sectionflags	@""
	.align	4
.nv.constant0._Z25selective_scan_fwd_kernelI32Selective_Scan_fwd_kernel_traitsILi64ELi16ELi1ELb1ELb1ELb0ELb1EN3c108BFloat16EfEEv13SSMParamsBase:
	.zero		632


//--------------------- .nv.constant0._Z25selective_scan_fwd_kernelI32Selective_Scan_fwd_kernel_traitsILi64ELi16ELi1ELb1ELb1ELb1ELb0EN3c108BFloat16EfEEv13SSMParamsBase --------------------------
	.section	.nv.constant0._Z25selective_scan_fwd_kernelI32Selective_Scan_fwd_kernel_traitsILi64ELi16ELi1ELb1ELb1ELb1ELb0EN3c108BFloat16EfEEv13SSMParamsBase,"a",@progbits
	.sectionflags	@""
	.align	4
.nv.constant0._Z25selective_scan_fwd_kernelI32Selective_Scan_fwd_kernel_traitsILi64ELi16ELi1ELb1ELb1ELb1ELb0EN3c108BFloat16EfEEv13SSMParamsBase:
	.zero		632


//--------------------- .nv.constant0._Z25selective_scan_fwd_kernelI32Selective_Scan_fwd_kernel_traitsILi64ELi16ELi1ELb1ELb1ELb1ELb1EN3c108BFloat16EfEEv13SSMParamsBase --------------------------
	.section	.nv.constant0._Z25selective_scan_fwd_kernelI32Selective_Scan_fwd_kernel_traitsILi64ELi16ELi1ELb1ELb1ELb1ELb1EN3c108BFloat16EfEEv13SSMParamsBase,"a",@progbits
	.sectionflags	@""
	.align	4
.nv.constant0._Z25selective_scan_fwd_kernelI32Selective_Scan_fwd_kernel_traitsILi64ELi16ELi1ELb1ELb1ELb1ELb1EN3c108BFloat16EfEEv13SSMParamsBase:
	.zero		632


//--------------------- .nv.constant0._Z25selective_scan_fwd_kernelI32Selective_Scan_fwd_kernel_traitsILi32ELi16ELi1ELb0ELb0ELb0ELb0EN3c108BFloat16EfEEv13SSMParamsBase --------------------------
	.section	.nv.constant0._Z25selective_scan_fwd_kernelI32Selective_Scan_fwd_kernel_traitsILi32ELi16ELi1ELb0ELb0ELb0ELb0EN3c108BFloat16EfEEv13SSMParamsBase,"a",@progbits
	.sectionflags	@""
	.align	4
.nv.constant0._Z25selective_scan_fwd_kernelI32Selective_Scan_fwd_kernel_traitsILi32ELi16ELi1ELb0ELb0ELb0ELb0EN3c108BFloat16EfEEv13SSMParamsBase:
	.zero		632


//--------------------- .nv.constant0._Z25selective_scan_fwd_kernelI32Selective_Scan_fwd_kernel_traitsILi32ELi16ELi1ELb0ELb0ELb0ELb1EN3c108BFloat16EfEEv13SSMParamsBase --------------------------
	.section	.nv.constant0._Z25selective_scan_fwd_kernelI32Selective_Scan_fwd_kernel_traitsILi32ELi16ELi1ELb0ELb0ELb0ELb1EN3c108BFloat16EfEEv13SSMParamsBase,"a",@progbits
	.sectionflags	@""
	.align	4
.nv.constant0._Z25selective_scan_fwd_kernelI32Selective_Scan_fwd_kernel_traitsILi32ELi16ELi1ELb0ELb0ELb0ELb1EN3c108BFloat16EfEEv13SSMParamsBase:
	.zero		632


//--------------------- .nv.constant0._Z25selective_scan_fwd_kernelI32Selective_Scan_fwd_kernel_traitsILi32ELi16ELi1ELb0ELb0ELb1ELb0EN3c108BFloat16EfEEv13SSMParamsBase --------------------------
	.section	.nv.constant0._Z25selective_scan_fwd_kernelI32Selective_Scan_fwd_kernel_traitsILi32ELi16ELi1ELb0ELb0ELb1ELb0EN3c108BFloat16EfEEv13SSMParamsBase,"a",@progbits
	.sectionflags	@""
	.align	4
.nv.constant0._Z25selective_scan_fwd_kernelI32Selective_Scan_fwd_kernel_traitsILi32ELi16ELi1ELb0ELb0ELb1ELb0EN3c108BFloat16EfEEv13SSMParamsBase:
	.zero		632


//--------------------- .nv.constant0._Z25selective_scan_fwd_kernelI32Selective_Scan_fwd_kernel_traitsILi32ELi16ELi1ELb0ELb0ELb1ELb1EN3c108BFloat16EfEEv13SSMParamsBase --------------------------
	.section	.nv.constant0._Z25selective_scan_fwd_kernelI32Selective_Scan_fwd_kernel_traitsILi32ELi16ELi1ELb0ELb0ELb1ELb1EN3c108BFloat16EfEEv13SSMParamsBase,"a",@progbits
	.sectionflags	@""
	.align	4
.nv.constant0._Z25selective_scan_fwd_kernelI32Selective_Scan_fwd_kernel_traitsILi32ELi16ELi1ELb0ELb0ELb1ELb1EN3c108BFloat16EfEEv13SSMParamsBase:
	.zero		632


//--------------------- .nv.constant0._Z25selective_scan_fwd_kernelI32Selective_Scan_fwd_kernel_traitsILi32ELi16ELi1ELb0ELb1ELb0ELb0EN3c108BFloat16EfEEv13SSMParamsBase --------------------------
	.section	.nv.constant0._Z25selective_scan_fwd_kernelI32Selective_Scan_fwd_kernel_traitsILi32ELi16ELi1ELb0ELb1ELb0ELb0EN3c108BFloat16EfEEv13SSMParamsBase,"a",@progbits
	.sectionflags	@""
	.align	4
.nv.constant0._Z25selective_scan_fwd_kernelI32Selective_Scan_fwd_kernel_traitsILi32ELi16ELi1ELb0ELb1ELb0ELb0EN3c108BFloat16EfEEv13SSMParamsBase:
	.zero		632


//--------------------- .nv.constant0._Z25selective_scan_fwd_kernelI32Selective_Scan_fwd_kernel_traitsILi32ELi16ELi1ELb0ELb1ELb0ELb1EN3c108BFloat16EfEEv13SSMParamsBase --------------------------
	.section	.nv.constant0._Z25selective_scan_fwd_kernelI32Selective_Scan_fwd_kernel_traitsILi32ELi16ELi1ELb0ELb1ELb0ELb1EN3c108BFloat16EfEEv13SSMParamsBase,"a",@progbits
	.sectionflags	@""
	.align	4
.nv.constant0._Z25selective_scan_fwd_kernelI32Selective_Scan_fwd_kernel_traitsILi32ELi16ELi1ELb0ELb1ELb0ELb1EN3c108BFloat16EfEEv13SSMParamsBase:
	.zero		632


//--------------------- .nv.constant0._Z25selective_scan_fwd_kernelI32Selective_Scan_fwd_kernel_traitsILi32ELi16ELi1ELb0ELb1ELb1ELb0EN3c108BFloat16EfEEv13SSMParamsBase --------------------------
	.section	.nv.constant0._Z25selective_scan_fwd_kernelI32Selective_Scan_fwd_kernel_traitsILi32ELi16ELi1ELb0ELb1ELb1ELb0EN3c108BFloat16EfEEv13SSMParamsBase,"a",@progbits
	.sectionflags	@""
	.align	4
.nv.constant0._Z25selective_scan_fwd_kernelI32Selective_Scan_fwd_kernel_traitsILi32ELi16ELi1ELb0ELb1ELb1ELb0EN3c108BFloat16EfEEv13SSMParamsBase:
	.zero		632


//--------------------- .nv.constant0._Z25selective_scan_fwd_kernelI32Selective_Scan_fwd_kernel_traitsILi32ELi16ELi1ELb0ELb1ELb1ELb1EN3c108BFloat16EfEEv13SSMParamsBase --------------------------
	.section	.nv.constant0._Z25selective_scan_fwd_kernelI32Selective_Scan_fwd_kernel_traitsILi32ELi16ELi1ELb0ELb1ELb1ELb1EN3c108BFloat16EfEEv13SSMParamsBase,"a",@progbits
	.sectionflags	@""
	.align	4
.nv.constant0._Z25selective_scan_fwd_kernelI32Selective_Scan_fwd_kernel_traitsILi32ELi16ELi1ELb0ELb1ELb1ELb1EN3c108BFloat16EfEEv13SSMParamsBase:
	.zero		632


//--------------------- .nv.constant0._Z25selective_scan_fwd_kernelI32Selective_Scan_fwd_kernel_traitsILi32ELi16ELi1ELb1ELb0ELb0ELb0EN3c108BFloat16EfEEv13SSMParamsBase --------------------------
	.section	.nv.constant0._Z25selective_scan_fwd_kernelI32Selective_Scan_fwd_kernel_traitsILi32ELi16ELi1ELb1ELb0ELb0ELb0EN3c108BFloat16EfEEv13SSMParamsBase,"a",@progbits
	.sectionflags	@""
	.align	4
.nv.constant0._Z25selective_scan_fwd_kernelI32Selective_Scan_fwd_kernel_traitsILi32ELi16ELi1ELb1ELb0ELb0ELb0EN3c108BFloat16EfEEv13SSMParamsBase:
	.zero		632


//--------------------- .nv.constant0._Z25selective_scan_fwd_kernelI32Selective_Scan_fwd_kernel_traitsILi32ELi16ELi1ELb1ELb0ELb0ELb1EN3c108BFloat16EfEEv13SSMParamsBase --------------------------
	.section	.nv.constant0._Z25selective_scan_fwd_kernelI32Selective_Scan_fwd_kernel_traitsILi32ELi16ELi1ELb1ELb0ELb0ELb1EN3c108BFloat16EfEEv13SSMParamsBase,"a",@progbits
	.sectionflags	@""
	.align	4
.nv.constant0._Z25selective_scan_fwd_kernelI32Selective_Scan_fwd_kernel_traitsILi32ELi16ELi1ELb1ELb0ELb0ELb1EN3c108BFloat16EfEEv13SSMParamsBase:
	.zero		632


//--------------------- .nv.constant0._Z25selective_scan_fwd_kernelI32Selective_Scan_fwd_kernel_traitsILi32ELi16ELi1ELb1ELb0ELb1ELb0EN3c108BFloat16EfEEv13SSMParamsBase --------------------------
	.section	.nv.constant0._Z25selective_scan_fwd_kernelI32Selective_Scan_fwd_kernel_traitsILi32ELi16ELi1ELb1ELb0ELb1ELb0EN3c108BFloat16EfEEv13SSMParamsBase,"a",@progbits
	.sectionflags	@""
	.align	4
.nv.constant0._Z25selective_scan_fwd_kernelI32Selective_Scan_fwd_kernel_traitsILi32ELi16ELi1ELb1ELb0ELb1ELb0EN3c108BFloat16EfEEv13SSMParamsBase:
	.zero		632


//--------------------- .nv.constant0._Z25selective_scan_fwd_kernelI32Selective_Scan_fwd_kernel_traitsILi32ELi16ELi1ELb1ELb0ELb1ELb1EN3c108BFloat16EfEEv13SSMParamsBase --------------------------
	.section	.nv.constant0._Z25selective_scan_fwd_kernelI32Selective_Scan_fwd_kernel_traitsILi32ELi16ELi1ELb1ELb0ELb1ELb1EN3c108BFloat16EfEEv13SSMParamsBase,"a",@progbits
	.sectionflags	@""
	.align	4
.nv.constant0._Z25selective_scan_fwd_kernelI32Selective_Scan_fwd_kernel_traitsILi32ELi16ELi1ELb1ELb0ELb1ELb1EN3c108BFloat16EfEEv13SSMParamsBase:
	.zero		632


//--------------------- .nv.constant0._Z25selective_scan_fwd_kernelI32Selective_Scan_fwd_kernel_traitsILi32ELi16ELi1ELb1ELb1ELb0ELb0EN3c108BFloat16EfEEv13SSMParamsBase --------------------------
	.section	.nv.constant0._Z25selective_scan_fwd_kernelI32Selective_Scan_fwd_kernel_traitsILi32ELi16ELi1ELb1ELb1ELb0ELb0EN3c108BFloat16EfEEv13SSMParamsBase,"a",@progbits
	.sectionflags	@""
	.align	4
.nv.constant0._Z25selective_scan_fwd_kernelI32Selective_Scan_fwd_kernel_traitsILi32ELi16ELi1ELb1ELb1ELb0ELb0EN3c108BFloat16EfEEv13SSMParamsBase:
	.zero		632


//--------------------- .nv.constant0._Z25selective_scan_fwd_kernelI32Selective_Scan_fwd_kernel_traitsILi32ELi16ELi1ELb1ELb1ELb0ELb1EN3c108BFloat16EfEEv13SSMParamsBase --------------------------
	.section	.nv.constant0._Z25selective_scan_fwd_kernelI32Selective_Scan_fwd_kernel_traitsILi32ELi16ELi1ELb1ELb1ELb0ELb1EN3c108BFloat16EfEEv13SSMParamsBase,"a",@progbits
	.sectionflags	@""
	.align	4
.nv.constant0._Z25selective_scan_fwd_kernelI32Selective_Scan_fwd_kernel_traitsILi32ELi16ELi1ELb1ELb1ELb0ELb1EN3c108BFloat16EfEEv13SSMParamsBase:
	.zero		632


//--------------------- .nv.constant0._Z25selective_scan_fwd_kernelI32Selective_Scan_fwd_kernel_traitsILi32ELi16ELi1ELb1ELb1ELb1ELb0EN3c108BFloat16EfEEv13SSMParamsBase --------------------------
	.section	.nv.constant0._Z25selective_scan_fwd_kernelI32Selective_Scan_fwd_kernel_traitsILi32ELi16ELi1ELb1ELb1ELb1ELb0EN3c108BFloat16EfEEv13SSMParamsBase,"a",@progbits
	.sectionflags	@""
	.align	4
.nv.constant0._Z25selective_scan_fwd_kernelI32Selective_Scan_fwd_kernel_traitsILi32ELi16ELi1ELb1ELb1ELb1ELb0EN3c108BFloat16EfEEv13SSMParamsBase:
	.zero		632


//--------------------- .nv.constant0._Z25selective_scan_fwd_kernelI32Selective_Scan_fwd_kernel_traitsILi32ELi16ELi1ELb1ELb1ELb1ELb1EN3c108BFloat16EfEEv13SSMParamsBase --------------------------
	.section	.nv.constant0._Z25selective_scan_fwd_kernelI32Selective_Scan_fwd_kernel_traitsILi32ELi16ELi1ELb1ELb1ELb1ELb1EN3c108BFloat16EfEEv13SSMParamsBase,"a",@progbits
	.sectionflags	@""
	.align	4
.nv.constant0._Z25selective_scan_fwd_kernelI32Selective_Scan_fwd_kernel_traitsILi32ELi16ELi1ELb1ELb1ELb1ELb1EN3c108BFloat16EfEEv13SSMParamsBase:
	.zero		632


//--------------------- .nv.constant0._Z25selective_scan_fwd_kernelI32Selective_Scan_fwd_kernel_traitsILi32ELi8ELi1ELb0ELb0ELb0ELb0EN3c108BFloat16EfEEv13SSMParamsBase --------------------------
	.section	.nv.constant0._Z25selective_scan_fwd_kernelI32Selective_Scan_fwd_kernel_traitsILi32ELi8ELi1ELb0ELb0ELb0ELb0EN3c108BFloat16EfEEv13SSMParamsBase,"a",@progbits
	.sectionflags	@""
	.align	4
.nv.constant0._Z25selective_scan_fwd_kernelI32Selective_Scan_fwd_kernel_traitsILi32ELi8ELi1ELb0ELb0ELb0ELb0EN3c108BFloat16EfEEv13SSMParamsBase:
	.zero		632


//--------------------- .nv.constant0._Z25selective_scan_fwd_kernelI32Selective_Scan_fwd_kernel_traitsILi32ELi8ELi1ELb0ELb0ELb0ELb1EN3c108BFloat16EfEEv13SSMParamsBase --------------------------
	.section	.nv.constant0._Z25selective_scan_fwd_kernelI32Selective_Scan_fwd_kernel_traitsILi32ELi8ELi1ELb0ELb0ELb0ELb1EN3c108BFloat16EfEEv13SSMParamsBase,"a",@progbits
	.sectionflags	@""
	.align	4
.nv.constant0._Z25selective_scan_fwd_kernelI32Selective_Scan_fwd_kernel_traitsILi32ELi8ELi1ELb0ELb0ELb0ELb1EN3c108BFloat16EfEEv13SSMParamsBase:
	.zero		632


//--------------------- .nv.constant0._Z25selective_scan_fwd_kernelI32Selective_Scan_fwd_kernel_traitsILi32ELi8ELi1ELb0ELb0ELb1ELb0EN3c108BFloat16EfEEv13SSMParamsBase --------------------------
	.section	.nv.constant0._Z25selective_scan_fwd_kernelI32Selective_Scan_fwd_kernel_traitsILi32ELi8ELi1ELb0ELb0ELb1ELb0EN3c108BFloat16EfEEv13SSMParamsBase,"a",@progbits
	.sectionflags	@""
	.align	4
.nv.constant0._Z25selective_scan_fwd_kernelI32Selective_Scan_fwd_kernel_traitsILi32ELi8ELi1ELb0ELb0ELb1ELb0EN3c108BFloat16EfEEv13SSMParamsBase:
	.zero		632


//--------------------- .nv.constant0._Z25selective_scan_fwd_kernelI32Selective_Scan_fwd_kernel_traitsILi32ELi8ELi1ELb0ELb0ELb1ELb1EN3c108BFloat16EfEEv13SSMParamsBase --------------------------
	.section	.nv.constant0._Z25selective_scan_fwd_kernelI32Selective_Scan_fwd_kernel_traitsILi32ELi8ELi1ELb0ELb0ELb1ELb1EN3c108BFloat16EfEEv13SSMParamsBase,"a",@progbits
	.sectionflags	@""
	.align	4
.nv.constant0._Z25selective_scan_fwd_kernelI32Selective_Scan_fwd_kernel_traitsILi32ELi8ELi1ELb0ELb0ELb1ELb1EN3c108BFloat16EfEEv13SSMParamsBase:
	.zero		632


//--------------------- .nv.constant0._Z25selective_scan_fwd_kernelI32Selective_Scan_fwd_kernel_traitsILi32ELi8ELi1ELb0ELb1ELb0ELb0EN3c108BFloat16EfEEv13SSMParamsBase --------------------------
	.section	.nv.constant0._Z25selective_scan_fwd_kernelI32Selective_Scan_fwd_kernel_traitsILi32ELi8ELi1ELb0ELb1ELb0ELb0EN3c108BFloat16EfEEv13SSMParamsBase,"a",@progbits
	.sectionflags	@""
	.align	4
.nv.constant0._Z25selective_scan_fwd_kernelI32Selective_Scan_fwd_kernel_traitsILi32ELi8ELi1ELb0ELb1ELb0ELb0EN3c108BFloat16EfEEv13SSMParamsBase:
	.zero		632


//--------------------- .nv.constant0._Z25selective_scan_fwd_kernelI32Selective_Scan_fwd_kernel_traitsILi32ELi8ELi1ELb0ELb1ELb0ELb1EN3c108BFloat16EfEEv13SSMParamsBase --------------------------
	.section	.nv.constant0._Z25selective_scan_fwd_kernelI32Selective_Scan_fwd_kernel_traitsILi32ELi8ELi1ELb0ELb1ELb0ELb1EN3c108BFloat16EfEEv13SSMParamsBase,"a",@progbits
	.sectionflags	@""
	.align	4
.nv.constant0._Z25selective_scan_fwd_kernelI32Selective_Scan_fwd_kernel_traitsILi32ELi8ELi1ELb0ELb1ELb0ELb1EN3c108BFloat16EfEEv13SSMParamsBase:
	.zero		632


//--------------------- .nv.constant0._Z25selective_scan_fwd_kernelI32Selective_Scan_fwd_kernel_traitsILi32ELi8ELi1ELb0ELb1ELb1ELb0EN3c108BFloat16EfEEv13SSMParamsBase --------------------------
	.section	.nv.constant0._Z25selective_scan_fwd_kernelI32Selective_Scan_fwd_kernel_traitsILi32ELi8ELi1ELb0ELb1ELb1ELb0EN3c108BFloat16EfEEv13SSMParamsBase,"a",@progbits
	.sectionflags	@""
	.align	4
.nv.constant0._Z25selective_scan_fwd_kernelI32Selective_Scan_fwd_kernel_traitsILi32ELi8ELi1ELb0ELb1ELb1ELb0EN3c108BFloat16EfEEv13SSMParamsBase:
	.zero		632


//--------------------- .nv.constant0._Z25selective_scan_fwd_kernelI32Selective_Scan_fwd_kernel_traitsILi32ELi8ELi1ELb0ELb1ELb1ELb1EN3c108BFloat16EfEEv13SSMParamsBase --------------------------
	.section	.nv.constant0._Z25selective_scan_fwd_kernelI32Selective_Scan_fwd_kernel_traitsILi32ELi8ELi1ELb0ELb1ELb1ELb1EN3c108BFloat16EfEEv13SSMParamsBase,"a",@progbits
	.sectionflags	@""
	.align	4
.nv.constant0._Z25selective_scan_fwd_kernelI32Selective_Scan_fwd_kernel_traitsILi32ELi8ELi1ELb0ELb1ELb1ELb1EN3c108BFloat16EfEEv13SSMParamsBase:
	.zero		632


//--------------------- .nv.constant0._Z25selective_scan_fwd_kernelI32Selective_Scan_fwd_kernel_traitsILi32ELi8ELi1ELb1ELb0ELb0ELb0EN3c108BFloat16EfEEv13SSMParamsBase --------------------------
	.section	.nv.constant0._Z25selective_scan_fwd_kernelI32Selective_Scan_fwd_kernel_traitsILi32ELi8ELi1ELb1ELb0ELb0ELb0EN3c108BFloat16EfEEv13SSMParamsBase,"a",@progbits
	.sectionflags	@""
	.align	4
.nv.constant0._Z25selective_scan_fwd_kernelI32Selective_Scan_fwd_kernel_traitsILi32ELi8ELi1ELb1ELb0ELb0ELb0EN3c108BFloat16EfEEv13SSMParamsBase:
	.zero		632


//--------------------- .nv.constant0._Z25selective_scan_fwd_kernelI32Selective_Scan_fwd_kernel_traitsILi32ELi8ELi1ELb1ELb0ELb0ELb1EN3c108BFloat16EfEEv13SSMParamsBase --------------------------
	.section	.nv.constant0._Z25selective_scan_fwd_kernelI32Selective_Scan_fwd_kernel_traitsILi32ELi8ELi1ELb1ELb0ELb0ELb1EN3c108BFloat16EfEEv13SSMParamsBase,"a",@progbits
	.sectionflags	@""
	.align	4
.nv.constant0._Z25selective_scan_fwd_kernelI32Selective_Scan_fwd_kernel_traitsILi32ELi8ELi1ELb1ELb0ELb0ELb1EN3c108BFloat16EfEEv13SSMParamsBase:
	.zero		632


//--------------------- .nv.constant0._Z25selective_scan_fwd_kernelI32Selective_Scan_fwd_kernel_traitsILi32ELi8ELi1ELb1ELb0ELb1ELb0EN3c108BFloat16EfEEv13SSMParamsBase --------------------------
	.section	.nv.constant0._Z25selective_scan_fwd_kernelI32Selective_Scan_fwd_kernel_traitsILi32ELi8ELi1ELb1ELb0ELb1ELb0EN3c108BFloat16EfEEv13SSMParamsBase,"a",@progbits
	.sectionflags	@""
	.align	4
.nv.constant0._Z25selective_scan_fwd_kernelI32Selective_Scan_fwd_kernel_traitsILi32ELi8ELi1ELb1ELb0ELb1ELb0EN3c108BFloat16EfEEv13SSMParamsBase:
	.zero		632


//--------------------- .nv.constant0._Z25selective_scan_fwd_kernelI32Selective_Scan_fwd_kernel_traitsILi32ELi8ELi1ELb1ELb0ELb1ELb1EN3c108BFloat16EfEEv13SSMParamsBase --------------------------
	.section	.nv.constant0._Z25selective_scan_fwd_kernelI32Selective_Scan_fwd_kernel_traitsILi32ELi8ELi1ELb1ELb0ELb1ELb1EN3c108BFloat16EfEEv13SSMParamsBase,"a",@progbits
	.sectionflags	@""
	.align	4
.nv.constant0._Z25selective_scan_fwd_kernelI32Selective_Scan_fwd_kernel_traitsILi32ELi8ELi1ELb1ELb0ELb1ELb1EN3c108BFloat16EfEEv13SSMParamsBase:
	.zero		632


//--------------------- .nv.constant0._Z25selective_scan_fwd_kernelI32Selective_Scan_fwd_kernel_traitsILi32ELi8ELi1ELb1ELb1ELb0ELb0EN3c108BFloat16EfEEv13SSMParamsBase --------------------------
	.section	.nv.constant0._Z25selective_scan_fwd_kernelI32Selective_Scan_fwd_kernel_traitsILi32ELi8ELi1ELb1ELb1ELb0ELb0EN3c108BFloat16EfEEv13SSMParamsBase,"a",@progbits
	.sectionflags	@""
	.align	4
.nv.constant0._Z25selective_scan_fwd_kernelI32Selective_Scan_fwd_kernel_traitsILi32ELi8ELi1ELb1ELb1ELb0ELb0EN3c108BFloat16EfEEv13SSMParamsBase:
	.zero		632


//--------------------- .nv.constant0._Z25selective_scan_fwd_kernelI32Selective_Scan_fwd_kernel_traitsILi32ELi8ELi1ELb1ELb1ELb0ELb1EN3c108BFloat16EfEEv13SSMParamsBase --------------------------
	.section	.nv.constant0._Z25selective_scan_fwd_kernelI32Selective_Scan_fwd_kernel_traitsILi32ELi8ELi1ELb1ELb1ELb0ELb1EN3c108BFloat16EfEEv13SSMParamsBase,"a",@progbits
	.sectionflags	@""
	.align	4
.nv.constant0._Z25selective_scan_fwd_kernelI32Selective_Scan_fwd_kernel_traitsILi32ELi8ELi1ELb1ELb1ELb0ELb1EN3c108BFloat16EfEEv13SSMParamsBase:
	.zero		632


//--------------------- .nv.constant0._Z25selective_scan_fwd_kernelI32Selective_Scan_fwd_kernel_traitsILi32ELi8ELi1ELb1ELb1ELb1ELb0EN3c108BFloat16EfEEv13SSMParamsBase --------------------------
	.section	.nv.constant0._Z25selective_scan_fwd_kernelI32Selective_Scan_fwd_kernel_traitsILi32ELi8ELi1ELb1ELb1ELb1ELb0EN3c108BFloat16EfEEv13SSMParamsBase,"a",@progbits
	.sectionflags	@""
	.align	4
.nv.constant0._Z25selective_scan_fwd_kernelI32Selective_Scan_fwd_kernel_traitsILi32ELi8ELi1ELb1ELb1ELb1ELb0EN3c108BFloat16EfEEv13SSMParamsBase:
	.zero		632


//--------------------- .nv.constant0._Z25selective_scan_fwd_kernelI32Selective_Scan_fwd_kernel_traitsILi32ELi8ELi1ELb1ELb1ELb1ELb1EN3c108BFloat16EfEEv13SSMParamsBase --------------------------
	.section	.nv.constant0._Z25selective_scan_fwd_kernelI32Selective_Scan_fwd_kernel_traitsILi32ELi8ELi1ELb1ELb1ELb1ELb1EN3c108BFloat16EfEEv13SSMParamsBase,"a",@progbits
	.sectionflags	@""
	.align	4
.nv.constant0._Z25selective_scan_fwd_kernelI32Selective_Scan_fwd_kernel_traitsILi32ELi8ELi1ELb1ELb1ELb1ELb1EN3c108BFloat16EfEEv13SSMParamsBase:
	.zero		632


//--------------------- .nv.constant0._Z25selective_scan_fwd_kernelI32Selective_Scan_fwd_kernel_traitsILi32ELi4ELi1ELb0ELb0ELb0ELb0EN3c108BFloat16EfEEv13SSMParamsBase --------------------------
	.section	.nv.constant0._Z25selective_scan_fwd_kernelI32Selective_Scan_fwd_kernel_traitsILi32ELi4ELi1ELb0ELb0ELb0ELb0EN3c108BFloat16EfEEv13SSMParamsBase,"a",@progbits
	.sectionflags	@""
	.align	4
.nv.constant0._Z25selective_scan_fwd_kernelI32Selective_Scan_fwd_kernel_traitsILi32ELi4ELi1ELb0ELb0ELb0ELb0EN3c108BFloat16EfEEv13SSMParamsBase:
	.zero		632


//--------------------- .nv.constant0._Z25selective_scan_fwd_kernelI32Selective_Scan_fwd_kernel_traitsILi32ELi4ELi1ELb0ELb0ELb0ELb1EN3c108BFloat16EfEEv13SSMParamsBase --------------------------
	.section	.nv.constant0._Z25selective_scan_fwd_kernelI32Selective_Scan_fwd_kernel_traitsILi32ELi4ELi1ELb0ELb0ELb0ELb1EN3c108BFloat16EfEEv13SSMParamsBase,"a",@progbits
	.sectionflags	@""
	.align	4
.nv.constant0._Z25selective_scan_fwd_kernelI32Selective_Scan_fwd_kernel_traitsILi32ELi4ELi1ELb0ELb0ELb0ELb1EN3c108BFloat16EfEEv13SSMParamsBase:
	.zero		632


//--------------------- .nv.constant0._Z25selective_scan_fwd_kernelI32Selective_Scan_fwd_kernel_traitsILi32ELi4ELi1ELb0ELb0ELb1ELb0EN3c108BFloat16EfEEv13SSMParamsBase --------------------------
	.section	.nv.constant0._Z25selective_scan_fwd_kernelI32Selective_Scan_fwd_kernel_traitsILi32ELi4ELi1ELb0ELb0ELb1ELb0EN3c108BFloat16EfEEv13SSMParamsBase,"a",@progbits
	.sectionflags	@""
	.align	4
.nv.constant0._Z25selective_scan_fwd_kernelI32Selective_Scan_fwd_kernel_traitsILi32ELi4ELi1ELb0ELb0ELb1ELb0EN3c108BFloat16EfEEv13SSMParamsBase:
	.zero		632


//--------------------- .nv.constant0._Z25selective_scan_fwd_kernelI32Selective_Scan_fwd_kernel_traitsILi32ELi4ELi1ELb0ELb0ELb1ELb1EN3c108BFloat16EfEEv13SSMParamsBase --------------------------
	.section	.nv.constant0._Z25selective_scan_fwd_kernelI32Selective_Scan_fwd_kernel_traitsILi32ELi4ELi1ELb0ELb0ELb1ELb1EN3c108BFloat16EfEEv13SSMParamsBase,"a",@progbits
	.sectionflags	@""
	.align	4
.nv.constant0._Z25selective_scan_fwd_kernelI32Selective_Scan_fwd_kernel_traitsILi32ELi4ELi1ELb0ELb0ELb1ELb1EN3c108BFloat16EfEEv13SSMParamsBase:
	.zero		632


//--------------------- .nv.constant0._Z25selective_scan_fwd_kernelI32Selective_Scan_fwd_kernel_traitsILi32ELi4ELi1ELb0ELb1ELb0ELb0EN3c108BFloat16EfEEv13SSMParamsBase --------------------------
	.section	.nv.constant0._Z25selective_scan_fwd_kernelI32Selective_Scan_fwd_kernel_traitsILi32ELi4ELi1ELb0ELb1ELb0ELb0EN3c108BFloat16EfEEv13SSMParamsBase,"a",@progbits
	.sectionflags	@""
	.align	4
.nv.constant0._Z25selective_scan_fwd_kernelI32Selective_Scan_fwd_kernel_traitsILi32ELi4ELi1ELb0ELb1ELb0ELb0EN3c108BFloat16EfEEv13SSMParamsBase:
	.zero		632


//--------------------- .nv.constant0._Z25selective_scan_fwd_kernelI32Selective_Scan_fwd_kernel_traitsILi32ELi4ELi1ELb0ELb1ELb0ELb1EN3c108BFloat16EfEEv13SSMParamsBase --------------------------
	.section	.nv.constant0._Z25selective_scan_fwd_kernelI32Selective_Scan_fwd_kernel_traitsILi32ELi4ELi1ELb0ELb1ELb0ELb1EN3c108BFloat16EfEEv13SSMParamsBase,"a",@progbits
	.sectionflags	@""
	.align	4
.nv.constant0._Z25selective_scan_fwd_kernelI32Selective_Scan_fwd_kernel_traitsILi32ELi4ELi1ELb0ELb1ELb0ELb1EN3c108BFloat16EfEEv13SSMParamsBase:
	.zero		632


//--------------------- .nv.constant0._Z25selective_scan_fwd_kernelI32Selective_Scan_fwd_kernel_traitsILi32ELi4ELi1ELb0ELb1ELb1ELb0EN3c108BFloat16EfEEv13SSMParamsBase --------------------------
	.section	.nv.constant0._Z25selective_scan_fwd_kernelI32Selective_Scan_fwd_kernel_traitsILi32ELi4ELi1ELb0ELb1ELb1ELb0EN3c108BFloat16EfEEv13SSMParamsBase,"a",@progbits
	.sectionflags	@""
	.align	4
.nv.constant0._Z25selective_scan_fwd_kernelI32Selective_Scan_fwd_kernel_traitsILi32ELi4ELi1ELb0ELb1ELb1ELb0EN3c108BFloat16EfEEv13SSMParamsBase:
	.zero		632


//--------------------- .nv.constant0._Z25selective_scan_fwd_kernelI32Selective_Scan_fwd_kernel_traitsILi32ELi4ELi1ELb0ELb1ELb1ELb1EN3c108BFloat16EfEEv13SSMParamsBase --------------------------
	.section	.nv.constant0._Z25selective_scan_fwd_kernelI32Selective_Scan_fwd_kernel_traitsILi32ELi4ELi1ELb0ELb1ELb1ELb1EN3c108BFloat16EfEEv13SSMParamsBase,"a",@progbits
	.sectionflags	@""
	.align	4
.nv.constant0._Z25selective_scan_fwd_kernelI32Selective_Scan_fwd_kernel_traitsILi32ELi4ELi1ELb0ELb1ELb1ELb1EN3c108BFloat16EfEEv13SSMParamsBase:
	.zero		632


//--------------------- .nv.constant0._Z25selective_scan_fwd_kernelI32Selective_Scan_fwd_kernel_traitsILi32ELi4ELi1ELb1ELb0ELb0ELb0EN3c108BFloat16EfEEv13SSMParamsBase --------------------------
	.section	.nv.constant0._Z25selective_scan_fwd_kernelI32Selective_Scan_fwd_kernel_traitsILi32ELi4ELi1ELb1ELb0ELb0ELb0EN3c108BFloat16EfEEv13SSMParamsBase,"a",@progbits
	.sectionflags	@""
	.align	4
.nv.constant0._Z25selective_scan_fwd_kernelI32Selective_Scan_fwd_kernel_traitsILi32ELi4ELi1ELb1ELb0ELb0ELb0EN3c108BFloat16EfEEv13SSMParamsBase:
	.zero		632


//--------------------- .nv.constant0._Z25selective_scan_fwd_kernelI32Selective_Scan_fwd_kernel_traitsILi32ELi4ELi1ELb1ELb0ELb0ELb1EN3c108BFloat16EfEEv13SSMParamsBase --------------------------
	.section	.nv.constant0._Z25selective_scan_fwd_kernelI32Selective_Scan_fwd_kernel_traitsILi32ELi4ELi1ELb1ELb0ELb0ELb1EN3c108BFloat16EfEEv13SSMParamsBase,"a",@progbits
	.sectionflags	@""
	.align	4
.nv.constant0._Z25selective_scan_fwd_kernelI32Selective_Scan_fwd_kernel_traitsILi32ELi4ELi1ELb1ELb0ELb0ELb1EN3c108BFloat16EfEEv13SSMParamsBase:
	.zero		632


//--------------------- .nv.constant0._Z25selective_scan_fwd_kernelI32Selective_Scan_fwd_kernel_traitsILi32ELi4ELi1ELb1ELb0ELb1ELb0EN3c108BFloat16EfEEv13SSMParamsBase --------------------------
	.section	.nv.constant0._Z25selective_scan_fwd_kernelI32Selective_Scan_fwd_kernel_traitsILi32ELi4ELi1ELb1ELb0ELb1ELb0EN3c108BFloat16EfEEv13SSMParamsBase,"a",@progbits
	.sectionflags	@""
	.align	4
.nv.constant0._Z25selective_scan_fwd_kernelI32Selective_Scan_fwd_kernel_traitsILi32ELi4ELi1ELb1ELb0ELb1ELb0EN3c108BFloat16EfEEv13SSMParamsBase:
	.zero		632


//--------------------- .nv.constant0._Z25selective_scan_fwd_kernelI32Selective_Scan_fwd_kernel_traitsILi32ELi4ELi1ELb1ELb0ELb1ELb1EN3c108BFloat16EfEEv13SSMParamsBase --------------------------
	.section	.nv.constant0._Z25selective_scan_fwd_kernelI32Selective_Scan_fwd_kernel_traitsILi32ELi4ELi1ELb1ELb0ELb1ELb1EN3c108BFloat16EfEEv13SSMParamsBase,"a",@progbits
	.sectionflags	@""
	.align	4
.nv.constant0._Z25selective_scan_fwd_kernelI32Selective_Scan_fwd_kernel_traitsILi32ELi4ELi1ELb1ELb0ELb1ELb1EN3c108BFloat16EfEEv13SSMParamsBase:
	.zero		632


//--------------------- .nv.constant0._Z25selective_scan_fwd_kernelI32Selective_Scan_fwd_kernel_traitsILi32ELi4ELi1ELb1ELb1ELb0ELb0EN3c108BFloat16EfEEv13SSMParamsBase --------------------------
	.section	.nv.constant0._Z25selective_scan_fwd_kernelI32Selective_Scan_fwd_kernel_traitsILi32ELi4ELi1ELb1ELb1ELb0ELb0EN3c108BFloat16EfEEv13SSMParamsBase,"a",@progbits
	.sectionflags	@""
	.align	4
.nv.constant0._Z25selective_scan_fwd_kernelI32Selective_Scan_fwd_kernel_traitsILi32ELi4ELi1ELb1ELb1ELb0ELb0EN3c108BFloat16EfEEv13SSMParamsBase:
	.zero		632


//--------------------- .nv.constant0._Z25selective_scan_fwd_kernelI32Selective_Scan_fwd_kernel_traitsILi32ELi4ELi1ELb1ELb1ELb0ELb1EN3c108BFloat16EfEEv13SSMParamsBase --------------------------
	.section	.nv.constant0._Z25selective_scan_fwd_kernelI32Selective_Scan_fwd_kernel_traitsILi32ELi4ELi1ELb1ELb1ELb0ELb1EN3c108BFloat16EfEEv13SSMParamsBase,"a",@progbits
	.sectionflags	@""
	.align	4
.nv.constant0._Z25selective_scan_fwd_kernelI32Selective_Scan_fwd_kernel_traitsILi32ELi4ELi1ELb1ELb1ELb0ELb1EN3c108BFloat16EfEEv13SSMParamsBase:
	.zero		632


//--------------------- .nv.constant0._Z25selective_scan_fwd_kernelI32Selective_Scan_fwd_kernel_traitsILi32ELi4ELi1ELb1ELb1ELb1ELb0EN3c108BFloat16EfEEv13SSMParamsBase --------------------------
	.section	.nv.constant0._Z25selective_scan_fwd_kernelI32Selective_Scan_fwd_kernel_traitsILi32ELi4ELi1ELb1ELb1ELb1ELb0EN3c108BFloat16EfEEv13SSMParamsBase,"a",@progbits
	.sectionflags	@""
	.align	4
.nv.constant0._Z25selective_scan_fwd_kernelI32Selective_Scan_fwd_kernel_traitsILi32ELi4ELi1ELb1ELb1ELb1ELb0EN3c108BFloat16EfEEv13SSMParamsBase:
	.zero		632


//--------------------- .nv.constant0._Z25selective_scan_fwd_kernelI32Selective_Scan_fwd_kernel_traitsILi32ELi4ELi1ELb1ELb1ELb1ELb1EN3c108BFloat16EfEEv13SSMParamsBase --------------------------
	.section	.nv.constant0._Z25selective_scan_fwd_kernelI32Selective_Scan_fwd_kernel_traitsILi32ELi4ELi1ELb1ELb1ELb1ELb1EN3c108BFloat16EfEEv13SSMParamsBase,"a",@progbits
	.sectionflags	@""
	.align	4
.nv.constant0._Z25selective_scan_fwd_kernelI32Selective_Scan_fwd_kernel_traitsILi32ELi4ELi1ELb1ELb1ELb1ELb1EN3c108BFloat16EfEEv13SSMParamsBase:
	.zero		632


//--------------------- .text._Z25selective_scan_fwd_kernelI32Selective_Scan_fwd_kernel_traitsILi128ELi16ELi1ELb0ELb0ELb0ELb0EN3c108BFloat16ENS1_7complexIfEEEEv13SSMParamsBase --------------------------
	.section	.text._Z25selective_scan_fwd_kernelI32Selective_Scan_fwd_kernel_traitsILi128ELi16ELi1ELb0ELb0ELb0ELb0EN3c108BFloat16ENS1_7complexIfEEEEv13SSMParamsBase,"ax",@progbits
	.sectioninfo	@"SHI_REGISTERS=164"
	.align	128
        .global         _Z25selective_scan_fwd_kernelI32Selective_Scan_fwd_kernel_traitsILi128ELi16ELi1ELb0ELb0ELb0ELb0EN3c108BFloat16ENS1_7complexIfEEEEv13SSMParamsBase
        .type           _Z25selective_scan_fwd_kernelI32Selective_Scan_fwd_kernel_traitsILi128ELi16ELi1ELb0ELb0ELb0ELb0EN3c108BFloat16ENS1_7complexIfEEEEv13SSMParamsBase,@function
        .size           _Z25selective_scan_fwd_kernelI32Selective_Scan_fwd_kernel_traitsILi128ELi16ELi1ELb0ELb0ELb0ELb0EN3c108BFloat16ENS1_7complexIfEEEEv13SSMParamsBase,(.L_x_5320 - _Z25selective_scan_fwd_kernelI32Selective_Scan_fwd_kernel_traitsILi128ELi16ELi1ELb0ELb0ELb0ELb0EN3c108BFloat16ENS1_7complexIfEEEEv13SSMParamsBase)
        .other          _Z25selective_scan_fwd_kernelI32Selective_Scan_fwd_kernel_traitsILi128ELi16ELi1ELb0ELb0ELb0ELb0EN3c108BFloat16ENS1_7complexIfEEEEv13SSMParamsBase,@"STO_CUDA_ENTRY STV_DEFAULT"
_Z25selective_scan_fwd_kernelI32Selective_Scan_fwd_kernel_traitsILi128ELi16ELi1ELb0ELb0ELb0ELb0EN3c108BFloat16ENS1_7complexIfEEEEv13SSMParamsBase:
.text._Z25selective_scan_fwd_kernelI32Selective_Scan_fwd_kernel_traitsILi128ELi16ELi1ELb0ELb0ELb0ELb0EN3c108BFloat16ENS1_7complexIfEEEEv13SSMParamsBase:
[----:B------:R-:W-:Y:S02]  /*0000*/  MOV R1, c[0x0][0x28] ;  /* 0x00000a0000017a02 */ /* 0x000fe40000000f00 */
[----:B------:R-:W0:Y:S01]  /*0010*/  S2UR UR4, SR_CTAID.Y ;  /* 0x00000000000479c3 */ /* 0x000e220000002600 */
[----:B------:R-:W-:Y:S01]  /*0020*/  ISETP.NE.U32.AND P1, PT, RZ, c[0x0][0x250], PT ;  /* 0x00009400ff007a0c */ /* 0x000fe20003f25070 */
[----:B------:R-:W-:Y:S01]  /*0030*/  CS2R R102, SRZ ;  /* 0x0000000000667805 */ /* 0x000fe2000001ff00 */
[----:B------:R-:W-:Y:S02]  /*0040*/  ISETP.NE.U32.AND P0, PT, RZ, c[0x0][0x238], PT ;  /* 0x00008e00ff007a0c */ /* 0x000fe40003f05070 */
[----:B------:R-:W-:Y:S02]  /*0050*/  ISETP.NE.AND.EX P1, PT, RZ, c[0x0][0x254], PT, P1 ;  /* 0x00009500ff007a0c */ /* 0x000fe40003f25310 */
[----:B------:R-:W-:Y:S02]  /*0060*/  ISETP.NE.AND.EX P0, PT, RZ, c[0x0][0x23c], PT, P0 ;  /* 0x00008f00ff007a0c */ /* 0x000fe40003f05300 */
[----:B0-----:R-:W-:Y:S01]  /*0070*/  MOV R105, UR4 ;  /* 0x0000000400697c02 */ /* 0x001fe20008000f00 */
[----:B------:R-:W-:-:S03]  /*0080*/  ULDC.64 UR4, c[0x0][0x118] ;  /* 0x0000460000047ab9 */ /* 0x000fc60000000a00 */
[----:B------:R-:W-:-:S05]  /*0090*/  SHF.R.S32.HI R104, RZ, 0x1f, R105 ;  /* 0x0000001fff687819 */ /* 0x000fca0000011469 */
[C---:B------:R-:W-:Y:S01]  /*00a0*/  @P1 LEA R4, P3, R105.reuse, c[0x0][0x250], 0x2 ;  /* 0x0000940069041a11 */ /* 0x040fe200078610ff */
[----:B------:R-:W0:Y:S01]  /*00b0*/  S2UR UR6, SR_CTAID.X ;  /* 0x00000000000679c3 */ /* 0x000e220000002500 */
[C---:B------:R-:W-:Y:S02]  /*00c0*/  @P0 LEA R2, P2, R105.reuse, c[0x0][0x238], 0x2 ;  /* 0x00008e0069020a11 */ /* 0x040fe400078410ff */
[C-C-:B------:R-:W-:Y:S02]  /*00d0*/  @P1 LEA.HI.X R5, R105.reuse, c[0x0][0x254], R104.reuse, 0x2, P3 ;  /* 0x0000950069051a11 */ /* 0x140fe400018f1468 */
[----:B------:R-:W-:-:S03]  /*00e0*/  @P0 LEA.HI.X R3, R105, c[0x0][0x23c], R104, 0x2, P2 ;  /* 0x00008f0069030a11 */ /* 0x000fc600010f1468 */
[----:B------:R1:W5:Y:S01]  /*00f0*/  @P1 LDG.E R102, [R4.64] ;  /* 0x0000000404661981 */ /* 0x000362000c1e1900 */
[----:B------:R-:W-:-:S03]  /*0100*/  MOV R0, c[0x0][0x174] ;  /* 0x00005d0000007a02 */ /* 0x000fc60000000f00 */
[----:B------:R1:W5:Y:S01]  /*0110*/  @P0 LDG.E R103, [R2.64] ;  /* 0x0000000402670981 */ /* 0x000362000c1e1900 */
[----:B------:R-:W-:Y:S02]  /*0120*/  ISETP.GE.AND P0, PT, R0, 0x1, PT ;  /* 0x000000010000780c */ /* 0x000fe40003f06270 */
[----:B0-----:R-:W-:-:S04]  /*0130*/  MOV R100, UR6 ;  /* 0x0000000600647c02 */ /* 0x001fc80008000f00 */
[----:B------:R-:W-:-:S07]  /*0140*/  SHF.R.S32.HI R98, RZ, 0x1f, R100 ;  /* 0x0000001fff627819 */ /* 0x000fce0000011464 */
[----:B------:R-:W-:Y:S05]  /*0150*/  @!P0 EXIT ;  /* 0x000000000000894d */ /* 0x000fea0003800000 */
[----:B-1----:R-:W0:Y:S01]  /*0160*/  S2R R107, SR_TID.X ;  /* 0x00000000006b7919 */ /* 0x002e220000002100 */
[C---:B------:R-:W-:Y:S01]  /*0170*/  IMAD R7, R98.reuse, c[0x0][0x1d0], RZ ;  /* 0x0000740062077a24 */ /* 0x040fe200078e02ff */
[----:B------:R-:W-:Y:S01]  /*0180*/  HFMA2.MMA R97, -RZ, RZ, 0, 0 ;  /* 0x00000000ff617435 */ /* 0x000fe200000001ff */
[----:B------:R-:W-:Y:S01]  /*0190*/  IMAD R9, R98, c[0x0][0x1e0], RZ ;  /* 0x0000780062097a24 */ /* 0x000fe200078e02ff */
[----:B------:R-:W1:Y:S01]  /*01a0*/  S2R R101, SR_LANEID ;  /* 0x0000000000657919 */ /* 0x000e620000000000 */
[----:B------:R-:W-:-:S04]  /*01b0*/  IMAD.WIDE.U32 R2, R100, c[0x0][0x1d0], RZ ;  /* 0x0000740064027a25 */ /* 0x000fc800078e00ff */
[----:B------:R-:W-:-:S04]  /*01c0*/  IMAD.WIDE.U32 R4, R100, c[0x0][0x1e0], RZ ;  /* 0x0000780064047a25 */ /* 0x000fc800078e00ff */
[C---:B------:R-:W-:Y:S02]  /*01d0*/  IMAD R7, R100.reuse, c[0x0][0x1d4], R7 ;  /* 0x0000750064077a24 */ /* 0x040fe400078e0207 */
[----:B------:R-:W-:Y:S02]  /*01e0*/  IMAD R9, R100, c[0x0][0x1e4], R9 ;  /* 0x0000790064097a24 */ /* 0x000fe400078e0209 */
[C---:B------:R-:W-:Y:S01]  /*01f0*/  IMAD R0, R104.reuse, c[0x0][0x1d8], RZ ;  /* 0x0000760068007a24 */ /* 0x040fe200078e02ff */
[----:B------:R-:W-:Y:S01]  /*0200*/  IADD3 R3, R3, R7, RZ ;  /* 0x0000000703037210 */ /* 0x000fe20007ffe0ff */
[----:B------:R-:W-:Y:S01]  /*0210*/  IMAD R6, R104, c[0x0][0x1e8], RZ ;  /* 0x00007a0068067a24 */ /* 0x000fe200078e02ff */
[----:B------:R-:W-:Y:S01]  /*0220*/  IADD3 R5, R5, R9, RZ ;  /* 0x0000000905057210 */ /* 0x000fe20007ffe0ff */
[C---:B------:R-:W-:Y:S02]  /*0230*/  IMAD R93, R105.reuse, c[0x0][0x1dc], R0 ;  /* 0x00007700695d7a24 */ /* 0x040fe400078e0200 */
[----:B------:R-:W-:Y:S01]  /*0240*/  IMAD R91, R105, c[0x0][0x1ec], R6 ;  /* 0x00007b00695b7a24 */ /* 0x000fe200078e0206 */
[----:B0-----:R-:W-:Y:S01]  /*0250*/  SHF.L.U32 R96, R107, 0x4, RZ ;  /* 0x000000046b607819 */ /* 0x001fe200000006ff */
[----:B------:R-:W-:Y:S01]  /*0260*/  IMAD.WIDE.U32 R2, R105, c[0x0][0x1d8], R2 ;  /* 0x0000760069027a25 */ /* 0x000fe200078e0002 */
[----:B------:R-:W-:-:S02]  /*0270*/  LOP3.LUT R99, R107, 0x1f, RZ, 0xc0, !PT ;  /* 0x0000001f6b637812 */ /* 0x000fc400078ec0ff */
[----:B------:R-:W-:Y:S01]  /*0280*/  LOP3.LUT R96, R96, 0xfffffe00, RZ, 0xc0, !PT ;  /* 0xfffffe0060607812 */ /* 0x000fe200078ec0ff */
[----:B------:R-:W-:Y:S01]  /*0290*/  IMAD.WIDE.U32 R4, R105, c[0x0][0x1e8], R4 ;  /* 0x00007a0069047a25 */ /* 0x000fe200078e0004 */
[----:B------:R-:W-:Y:S02]  /*02a0*/  IADD3 R93, R3, R93, RZ ;  /* 0x0000005d035d7210 */ /* 0x000fe40007ffe0ff */
[----:B------:R-:W-:Y:S02]  /*02b0*/  LEA R94, P0, R2, c[0x0][0x240], 0x1 ;  /* 0x00009000025e7a11 */ /* 0x000fe400078008ff */
[----:B------:R-:W-:Y:S02]  /*02c0*/  IADD3 R91, R5, R91, RZ ;  /* 0x0000005b055b7210 */ /* 0x000fe40007ffe0ff */
[----:B------:R-:W-:Y:S02]  /*02d0*/  LEA R92, P1, R4, c[0x0][0x248], 0x1 ;  /* 0x00009200045c7a11 */ /* 0x000fe400078208ff */
[----:B------:R-:W-:-:S02]  /*02e0*/  LEA.HI.X R93, R2, c[0x0][0x244], R93, 0x1, P0 ;  /* 0x00009100025d7a11 */ /* 0x000fc400000f0c5d */
[----:B------:R-:W-:Y:S02]  /*02f0*/  LEA.HI.X R91, R4, c[0x0][0x24c], R91, 0x1, P1 ;  /* 0x00009300045b7a11 */ /* 0x000fe400008f0c5b */
[----:B-1----:R-:W-:Y:S02]  /*0300*/  LOP3.LUT R95, R96, R99, RZ, 0xfc, !PT ;  /* 0x00000063605f7212 */ /* 0x002fe400078efcff */
.L_x_42:
[----:B------:R-:W-:Y:S01]  /*0310*/  BAR.SYNC.DEFER_BLOCKING 0x0 ;  /* 0x0000000000007b1d */ /* 0x000fe20000010000 */
[----:B------:R-:W-:Y:S02]  /*0320*/  MOV R106, 0xfffff800 ;  /* 0xfffff800006a7802 */ /* 0x000fe40000000f00 */
[C-C-:B0-----:R-:W-:Y:S02]  /*0330*/  LOP3.LUT R21, R96.reuse, 0x20, R99.reuse, 0xfe, !PT ;  /* 0x0000002060157812 */ /* 0x141fe400078efe63 */
[----:B------:R-:W-:Y:S01]  /*0340*/  MOV R2, R94 ;  /* 0x0000005e00027202 */ /* 0x000fe20000000f00 */
[----:B------:R-:W-:Y:S01]  /*0350*/  IMAD R106, R97, R106, c[0x0][0x168] ;  /* 0x00005a00616a7624 */ /* 0x000fe200078e026a */
[----:B------:R-:W-:Y:S02]  /*0360*/  MOV R3, R93 ;  /* 0x0000005d00037202 */ /* 0x000fe40000000f00 */
[----:B------:R-:W-:-:S02]  /*0370*/  LOP3.LUT R23, R96, 0x40, R99, 0xfe, !PT ;  /* 0x0000004060177812 */ /* 0x000fc400078efe63 */
[CC--:B------:R-:W-:Y:S01]  /*0380*/  ISETP.GE.AND P2, PT, R95.reuse, R106.reuse, PT ;  /* 0x0000006a5f00720c */ /* 0x0c0fe20003f46270 */
[----:B------:R-:W-:Y:S01]  /*0390*/  IMAD.WIDE R2, R95, 0x2, R2 ;  /* 0x000000025f027825 */ /* 0x000fe200078e0202 */
[----:B------:R-:W-:Y:S02]  /*03a0*/  ISETP.GE.AND P1, PT, R21, R106, PT ;  /* 0x0000006a1500720c */ /* 0x000fe40003f26270 */
[C---:B------:R-:W-:Y:S02]  /*03b0*/  LOP3.LUT R25, R96.reuse, 0x60, R99, 0xfe, !PT ;  /* 0x0000006060197812 */ /* 0x040fe400078efe63 */
[----:B------:R-:W-:Y:S02]  /*03c0*/  PRMT R5, RZ, 0x7610, R5 ;  /* 0x00007610ff057816 */ /* 0x000fe40000000005 */
[----:B------:R-:W-:Y:S02]  /*03d0*/  LOP3.LUT R27, R96, 0x80, R99, 0xfe, !PT ;  /* 0x00000080601b7812 */ /* 0x000fe400078efe63 */
[----:B------:R-:W-:-:S02]  /*03e0*/  PRMT R0, RZ, 0x7610, R0 ;  /* 0x00007610ff007816 */ /* 0x000fc40000000000 */
[C-C-:B------:R-:W-:Y:S01]  /*03f0*/  LOP3.LUT R29, R96.reuse, 0xa0, R99.reuse, 0xfe, !PT ;  /* 0x000000a0601d7812 */ /* 0x140fe200078efe63 */
[----:B------:R0:W2:Y:S01]  /*0400*/  @!P2 LDG.E.U16 R5, [R2.64] ;  /* 0x000000040205a981 */ /* 0x0000a2000c1e1500 */
[C-C-:B------:R-:W-:Y:S02]  /*0410*/  LOP3.LUT R31, R96.reuse, 0xc0, R99.reuse, 0xfe, !PT ;  /* 0x000000c0601f7812 */ /* 0x140fe400078efe63 */
[-C--:B------:R-:W-:Y:S01]  /*0420*/  ISETP.GE.AND P0, PT, R23, R106.reuse, PT ;  /* 0x0000006a1700720c */ /* 0x080fe20003f06270 */
[----:B------:R0:W3:Y:S01]  /*0430*/  @!P1 LDG.E.U16 R0, [R2.64+0x40] ;  /* 0x0000400402009981 */ /* 0x0000e2000c1e1500 */
[C-C-:B------:R-:W-:Y:S02]  /*0440*/  LOP3.LUT R33, R96.reuse, 0xe0, R99.reuse, 0xfe, !PT ;  /* 0x000000e060217812 */ /* 0x140fe400078efe63 */
[----:B------:R-:W-:Y:S02]  /*0450*/  ISETP.GE.AND P4, PT, R25, R106, PT ;  /* 0x0000006a1900720c */ /* 0x000fe40003f86270 */
[----:B------:R-:W-:-:S02]  /*0460*/  LOP3.LUT R37, R96, 0x100, R99, 0xfe, !PT ;  /* 0x0000010060257812 */ /* 0x000fc400078efe63 */
[-C--:B------:R-:W-:Y:S02]  /*0470*/  ISETP.GE.AND P6, PT, R27, R106.reuse, PT ;  /* 0x0000006a1b00720c */ /* 0x080fe40003fc6270 */
[-C--:B------:R-:W-:Y:S02]  /*0480*/  ISETP.GE.AND P5, PT, R29, R106.reuse, PT ;  /* 0x0000006a1d00720c */ /* 0x080fe40003fa6270 */
[-C--:B------:R-:W-:Y:S02]  /*0490*/  ISETP.GE.AND P3, PT, R31, R106.reuse, PT ;  /* 0x0000006a1f00720c */ /* 0x080fe40003f66270 */
[-C--:B------:R-:W-:Y:S02]  /*04a0*/  ISETP.GE.AND P2, PT, R33, R106.reuse, PT ;  /* 0x0000006a2100720c */ /* 0x080fe40003f46270 */
[----:B------:R-:W-:Y:S02]  /*04b0*/  ISETP.GE.AND P1, PT, R37, R106, PT ;  /* 0x0000006a2500720c */ /* 0x000fe40003f26270 */
[----:B------:R-:W-:-:S02]  /*04c0*/  PRMT R7, RZ, 0x7610, R7 ;  /* 0x00007610ff077816 */ /* 0x000fc40000000007 */
[----:B------:R-:W-:Y:S02]  /*04d0*/  PRMT R4, RZ, 0x7610, R4 ;  /* 0x00007610ff047816 */ /* 0x000fe40000000004 */
[----:B------:R-:W-:Y:S02]  /*04e0*/  PRMT R9, RZ, 0x7610, R9 ;  /* 0x00007610ff097816 */ /* 0x000fe40000000009 */
[----:B------:R-:W-:Y:S01]  /*04f0*/  PRMT R6, RZ, 0x7610, R6 ;  /* 0x00007610ff067816 */ /* 0x000fe20000000006 */
[----:B------:R0:W4:Y:S01]  /*0500*/  @!P0 LDG.E.U16 R7, [R2.64+0x80] ;  /* 0x0000800402078981 */ /* 0x000122000c1e1500 */
[C---:B------:R-:W-:Y:S02]  /*0510*/  LOP3.LUT R39, R96.reuse, 0x120, R99, 0xfe, !PT ;  /* 0x0000012060277812 */ /* 0x040fe400078efe63 */
[----:B------:R-:W-:Y:S01]  /*0520*/  PRMT R11, RZ, 0x7610, R11 ;  /* 0x00007610ff0b7816 */ /* 0x000fe2000000000b */
[----:B------:R0:W4:Y:S01]  /*0530*/  @!P4 LDG.E.U16 R4, [R2.64+0xc0] ;  /* 0x0000c0040204c981 */ /* 0x000122000c1e1500 */
[----:B------:R-:W-:-:S02]  /*0540*/  LOP3.LUT R41, R96, 0x140, R99, 0xfe, !PT ;  /* 0x0000014060297812 */ /* 0x000fc400078efe63 */
[----:B------:R-:W-:Y:S01]  /*0550*/  PRMT R8, RZ, 0x7610, R8 ;  /* 0x00007610ff087816 */ /* 0x000fe20000000008 */
[----:B------:R0:W4:Y:S01]  /*0560*/  @!P6 LDG.E.U16 R9, [R2.64+0x100] ;  /* 0x000100040209e981 */ /* 0x000122000c1e1500 */
[C---:B------:R-:W-:Y:S02]  /*0570*/  LOP3.LUT R43, R96.reuse, 0x160, R99, 0xfe, !PT ;  /* 0x00000160602b7812 */ /* 0x040fe400078efe63 */
[----:B------:R-:W-:Y:S01]  /*0580*/  PRMT R13, RZ, 0x7610, R13 ;  /* 0x00007610ff0d7816 */ /* 0x000fe2000000000d */
[----:B------:R0:W4:Y:S01]  /*0590*/  @!P5 LDG.E.U16 R6, [R2.64+0x140] ;  /* 0x000140040206d981 */ /* 0x000122000c1e1500 */
[C-C-:B------:R-:W-:Y:S02]  /*05a0*/  LOP3.LUT R45, R96.reuse, 0x180, R99.reuse, 0xfe, !PT ;  /* 0x00000180602d7812 */ /* 0x140fe400078efe63 */
[----:B------:R-:W-:Y:S01]  /*05b0*/  LOP3.LUT R47, R96, 0x1a0, R99, 0xfe, !PT ;  /* 0x000001a0602f7812 */ /* 0x000fe200078efe63 */
[----:B------:R0:W4:Y:S01]  /*05c0*/  @!P3 LDG.E.U16 R11, [R2.64+0x180] ;  /* 0x00018004020bb981 */ /* 0x000122000c1e1500 */
[----:B------:R-:W-:-:S02]  /*05d0*/  ISETP.GE.AND P0, PT, R39, R106, PT ;  /* 0x0000006a2700720c */ /* 0x000fc40003f06270 */
[C-C-:B------:R-:W-:Y:S01]  /*05e0*/  LOP3.LUT R49, R96.reuse, 0x1c0, R99.reuse, 0xfe, !PT ;  /* 0x000001c060317812 */ /* 0x140fe200078efe63 */
[----:B------:R0:W4:Y:S01]  /*05f0*/  @!P2 LDG.E.U16 R8, [R2.64+0x1c0] ;  /* 0x0001c0040208a981 */ /* 0x000122000c1e1500 */
[-C--:B------:R-:W-:Y:S02]  /*0600*/  ISETP.GE.AND P4, PT, R41, R106.reuse, PT ;  /* 0x0000006a2900720c */ /* 0x080fe40003f86270 */
[----:B------:R-:W-:Y:S01]  /*0610*/  LOP3.LUT R51, R96, 0x1e0, R99, 0xfe, !PT ;  /* 0x000001e060337812 */ /* 0x000fe200078efe63 */
[----:B------:R0:W4:Y:S01]  /*0620*/  @!P1 LDG.E.U16 R13, [R2.64+0x200] ;  /* 0x00020004020d9981 */ /* 0x000122000c1e1500 */
[-C--:B------:R-:W-:Y:S02]  /*0630*/  ISETP.GE.AND P6, PT, R43, R106.reuse, PT ;  /* 0x0000006a2b00720c */ /* 0x080fe40003fc6270 */
[-C--:B------:R-:W-:Y:S02]  /*0640*/  ISETP.GE.AND P5, PT, R45, R106.reuse, PT ;  /* 0x0000006a2d00720c */ /* 0x080fe40003fa6270 */
[----:B------:R-:W-:-:S02]  /*0650*/  ISETP.GE.AND P3, PT, R47, R106, PT ;  /* 0x0000006a2f00720c */ /* 0x000fc40003f66270 */
[-C--:B------:R-:W-:Y:S02]  /*0660*/  ISETP.GE.AND P2, PT, R49, R106.reuse, PT ;  /* 0x0000006a3100720c */ /* 0x080fe40003f46270 */
[----:B------:R-:W-:Y:S02]  /*0670*/  ISETP.GE.AND P1, PT, R51, R106, PT ;  /* 0x0000006a3300720c */ /* 0x000fe40003f26270 */
[----:B------:R-:W-:Y:S02]  /*0680*/  PRMT R10, RZ, 0x7610, R10 ;  /* 0x00007610ff0a7816 */ /* 0x000fe4000000000a */
[----:B------:R-:W-:Y:S02]  /*0690*/  PRMT R15, RZ, 0x7610, R15 ;  /* 0x00007610ff0f7816 */ /* 0x000fe4000000000f */
[----:B------:R-:W-:Y:S02]  /*06a0*/  PRMT R12, RZ, 0x7610, R12 ;  /* 0x00007610ff0c7816 */ /* 0x000fe4000000000c */
[----:B------:R-:W-:Y:S01]  /*06b0*/  PRMT R17, RZ, 0x7610, R17 ;  /* 0x00007610ff117816 */ /* 0x000fe20000000011 */
[----:B------:R0:W4:Y:S01]  /*06c0*/  @!P0 LDG.E.U16 R10, [R2.64+0x240] ;  /* 0x00024004020a8981 */ /* 0x000122000c1e1500 */
[----:B------:R-:W-:-:S02]  /*06d0*/  PRMT R14, RZ, 0x7610, R14 ;  /* 0x00007610ff0e7816 */ /* 0x000fc4000000000e */
[----:B------:R-:W-:Y:S01]  /*06e0*/  PRMT R19, RZ, 0x7610, R19 ;  /* 0x00007610ff137816 */ /* 0x000fe20000000013 */
[----:B------:R0:W4:Y:S01]  /*06f0*/  @!P4 LDG.E.U16 R15, [R2.64+0x280] ;  /* 0x00028004020fc981 */ /* 0x000122000c1e1500 */
[----:B------:R-:W-:-:S03]  /*0700*/  PRMT R16, RZ, 0x7610, R16 ;  /* 0x00007610ff107816 */ /* 0x000fc60000000010 */
[----:B------:R0:W4:Y:S04]  /*0710*/  @!P6 LDG.E.U16 R12, [R2.64+0x2c0] ;  /* 0x0002c004020ce981 */ /* 0x000128000c1e1500 */
[----:B------:R0:W4:Y:S04]  /*0720*/  @!P5 LDG.E.U16 R17, [R2.64+0x300] ;  /* 0x000300040211d981 */ /* 0x000128000c1e1500 */
[----:B------:R0:W4:Y:S04]  /*0730*/  @!P3 LDG.E.U16 R14, [R2.64+0x340] ;  /* 0x00034004020eb981 */ /* 0x000128000c1e1500 */
[----:B------:R0:W4:Y:S04]  /*0740*/  @!P2 LDG.E.U16 R19, [R2.64+0x380] ;  /* 0x000380040213a981 */ /* 0x000128000c1e1500 */
[----:B------:R0:W4:Y:S01]  /*0750*/  @!P1 LDG.E.U16 R16, [R2.64+0x3c0] ;  /* 0x0003c00402109981 */ /* 0x000122000c1e1500 */
[----:B------:R-:W-:-:S02]  /*0760*/  IADD3 R18, R96, R101, RZ ;  /* 0x0000006560127210 */ /* 0x000fc40007ffe0ff */
[-C--:B------:R-:W-:Y:S02]  /*0770*/  ISETP.GE.AND P2, PT, R21, R106.reuse, PT ;  /* 0x0000006a1500720c */ /* 0x080fe40003f46270 */
[C---:B------:R-:W-:Y:S02]  /*0780*/  IADD3 R21, R18.reuse, 0x20, RZ ;  /* 0x0000002012157810 */ /* 0x040fe40007ffe0ff */
[-C--:B------:R-:W-:Y:S02]  /*0790*/  ISETP.GE.AND P4, PT, R23, R106.reuse, PT ;  /* 0x0000006a1700720c */ /* 0x080fe40003f86270 */
[----:B------:R-:W-:Y:S02]  /*07a0*/  ISETP.GE.AND P0, PT, R25, R106, PT ;  /* 0x0000006a1900720c */ /* 0x000fe40003f06270 */
[C---:B0-----:R-:W-:Y:S02]  /*07b0*/  IADD3 R3, R18.reuse, 0x40, RZ ;  /* 0x0000004012037810 */ /* 0x041fe40007ffe0ff */
[----:B------:R-:W-:-:S02]  /*07c0*/  IADD3 R23, R18, 0x60, RZ ;  /* 0x0000006012177810 */ /* 0x000fc40007ffe0ff */
[----:B------:R-:W-:Y:S02]  /*07d0*/  ISETP.GE.AND P1, PT, R27, R106, PT ;  /* 0x0000006a1b00720c */ /* 0x000fe40003f26270 */
[C---:B------:R-:W-:Y:S02]  /*07e0*/  LEA.HI.SX32 R90, R18.reuse, R18, 0x1b ;  /* 0x00000012125a7211 */ /* 0x040fe400078fdaff */
[C---:B------:R-:W-:Y:S02]  /*07f0*/  IADD3 R25, R18.reuse, 0x80, RZ ;  /* 0x0000008012197810 */ /* 0x040fe40007ffe0ff */
[----:B------:R-:W-:Y:S02]  /*0800*/  ISETP.GE.AND P6, PT, R29, R106, PT ;  /* 0x0000006a1d00720c */ /* 0x000fe40003fc6270 */
[----:B------:R-:W-:Y:S02]  /*0810*/  IADD3 R27, R18, 0xa0, RZ ;  /* 0x000000a0121b7810 */ /* 0x000fe40007ffe0ff */
[----:B------:R-:W-:-:S02]  /*0820*/  LEA.HI.SX32 R21, R21, R18, 0x1b ;  /* 0x0000001215157211 */ /* 0x000fc400078fdaff */
[----:B------:R-:W-:Y:S02]  /*0830*/  ISETP.GE.AND P5, PT, R31, R106, PT ;  /* 0x0000006a1f00720c */ /* 0x000fe40003fa6270 */
[C---:B------:R-:W-:Y:S02]  /*0840*/  IADD3 R29, R18.reuse, 0xc0, RZ ;  /* 0x000000c0121d7810 */ /* 0x040fe40007ffe0ff */
[----:B------:R-:W-:Y:S02]  /*0850*/  LEA.HI.SX32 R3, R3, R18, 0x1b ;  /* 0x0000001203037211 */ /* 0x000fe400078fdaff */
[----:B------:R-:W-:Y:S02]  /*0860*/  ISETP.GE.AND P3, PT, R33, R106, PT ;  /* 0x0000006a2100720c */ /* 0x000fe40003f66270 */
[----:B------:R-:W-:Y:S02]  /*0870*/  IADD3 R31, R18, 0xe0, RZ ;  /* 0x000000e0121f7810 */ /* 0x000fe40007ffe0ff */
[----:B------:R-:W-:-:S02]  /*0880*/  LEA.HI.SX32 R23, R23, R18, 0x1b ;  /* 0x0000001217177211 */ /* 0x000fc400078fdaff */
[----:B------:R-:W-:Y:S02]  /*0890*/  IADD3 R33, R18, 0x100, RZ ;  /* 0x0000010012217810 */ /* 0x000fe40007ffe0ff */
[----:B------:R-:W-:Y:S02]  /*08a0*/  SHF.L.U32 R90, R90, 0x1, RZ ;  /* 0x000000015a5a7819 */ /* 0x000fe400000006ff */
[-C--:B------:R-:W-:Y:S02]  /*08b0*/  LEA.HI.SX32 R25, R25, R18.reuse, 0x1b ;  /* 0x0000001219197211 */ /* 0x080fe400078fdaff */
[----:B------:R-:W-:Y:S02]  /*08c0*/  IADD3 R35, R18, 0x120, RZ ;  /* 0x0000012012237810 */ /* 0x000fe40007ffe0ff */
[----:B------:R-:W-:Y:S02]  /*08d0*/  LEA.HI.SX32 R27, R27, R18, 0x1b ;  /* 0x000000121b1b7211 */ /* 0x000fe400078fdaff */
[----:B------:R-:W-:-:S02]  /*08e0*/  SHF.L.U32 R89, R21, 0x1, RZ ;  /* 0x0000000115597819 */ /* 0x000fc400000006ff */
[C---:B------:R-:W-:Y:S02]  /*08f0*/  IADD3 R53, R18.reuse, 0x140, RZ ;  /* 0x0000014012357810 */ /* 0x040fe40007ffe0ff */
[-C--:B------:R-:W-:Y:S02]  /*0900*/  LEA.HI.SX32 R29, R29, R18.reuse, 0x1b ;  /* 0x000000121d1d7211 */ /* 0x080fe400078fdaff */
[----:B------:R-:W-:Y:S02]  /*0910*/  SHF.L.U32 R88, R3, 0x1, RZ ;  /* 0x0000000103587819 */ /* 0x000fe400000006ff */
        /* <DEDUP_REMOVED lines=15> */
[-C--:B------:R-:W-:Y:S02]  /*0a10*/  LEA.HI.SX32 R57, R57, R18.reuse, 0x1b ;  /* 0x0000001239397211 */ /* 0x080fe400078fdaff */
[----:B------:R-:W-:Y:S02]  /*0a20*/  SHF.L.U32 R82, R33, 0x1, RZ ;  /* 0x0000000121527819 */ /* 0x000fe400000006ff */
[-C--:B------:R-:W-:Y:S02]  /*0a30*/  LEA.HI.SX32 R59, R59, R18.reuse, 0x1b ;  /* 0x000000123b3b7211 */ /* 0x080fe400078fdaff */
[----:B------:R-:W-:Y:S02]  /*0a40*/  SHF.L.U32 R81, R35, 0x1, RZ ;  /* 0x0000000123517819 */ /* 0x000fe400000006ff */
[----:B------:R-:W-:Y:S02]  /*0a50*/  LEA.HI.SX32 R61, R61, R18, 0x1b ;  /* 0x000000123d3d7211 */ /* 0x000fe400078fdaff */
[----:B------:R-:W-:-:S02]  /*0a60*/  SHF.L.U32 R80, R53, 0x1, RZ ;  /* 0x0000000135507819 */ /* 0x000fc400000006ff */
[----:B------:R-:W-:Y:S02]  /*0a70*/  LEA.HI.SX32 R63, R63, R18, 0x1b ;  /* 0x000000123f3f7211 */ /* 0x000fe400078fdaff */
[----:B------:R-:W-:Y:S02]  /*0a80*/  SHF.L.U32 R79, R55, 0x1, RZ ;  /* 0x00000001374f7819 */ /* 0x000fe400000006ff */
[----:B------:R-:W-:Y:S02]  /*0a90*/  SHF.L.U32 R78, R57, 0x1, RZ ;  /* 0x00000001394e7819 */ /* 0x000fe400000006ff */
[----:B------:R-:W-:Y:S02]  /*0aa0*/  SHF.L.U32 R77, R59, 0x1, RZ ;  /* 0x000000013b4d7819 */ /* 0x000fe400000006ff */
[----:B------:R-:W-:Y:S02]  /*0ab0*/  SHF.L.U32 R76, R61, 0x1, RZ ;  /* 0x000000013d4c7819 */ /* 0x000fe400000006ff */
[----:B------:R-:W-:-:S02]  /*0ac0*/  SHF.L.U32 R75, R63, 0x1, RZ ;  /* 0x000000013f4b7819 */ /* 0x000fc400000006ff */
[----:B------:R-:W-:Y:S02]  /*0ad0*/  MOV R2, R92 ;  /* 0x0000005c00027202 */ /* 0x000fe40000000f00 */
[----:B------:R-:W-:-:S05]  /*0ae0*/  MOV R3, R91 ;  /* 0x0000005b00037202 */ /* 0x000fca0000000f00 */
[----:B------:R-:W-:Y:S01]  /*0af0*/  IMAD.WIDE R2, R95, 0x2, R2 ;  /* 0x000000025f027825 */ /* 0x000fe200078e0202 */
[----:B------:R-:W-:Y:S01]  /*0b00*/  PRMT R27, RZ, 0x7610, R27 ;  /* 0x00007610ff1b7816 */ /* 0x000fe2000000001b */
[----:B--2---:R-:W-:Y:S04]  /*0b10*/  STS.U16 [R90], R5 ;  /* 0x000000055a007388 */ /* 0x004fe80000000400 */
[----:B---3--:R0:W-:Y:S02]  /*0b20*/  STS.U16 [R89+0x40], R0 ;  /* 0x0000400059007388 */ /* 0x0081e40000000400 */
[----:B0-----:R-:W-:-:S04]  /*0b30*/  LEA R0, R101, R96, 0x4 ;  /* 0x0000006065007211 */ /* 0x001fc800078e20ff */
[----:B------:R-:W-:Y:S01]  /*0b40*/  LEA.HI.SX32 R74, R0, R0, 0x1b ;  /* 0x00000000004a7211 */ /* 0x000fe200078fdaff */
[----:B----4-:R-:W-:Y:S04]  /*0b50*/  STS.U16 [R88+0x80], R7 ;  /* 0x0000800758007388 */ /* 0x010fe80000000400 */
[----:B------:R0:W-:Y:S04]  /*0b60*/  STS.U16 [R87+0xc0], R4 ;  /* 0x0000c00457007388 */ /* 0x0001e80000000400 */
[----:B------:R1:W-:Y:S04]  /*0b70*/  STS.U16 [R86+0x100], R9 ;  /* 0x0001000956007388 */ /* 0x0003e80000000400 */
[----:B------:R2:W-:Y:S04]  /*0b80*/  STS.U16 [R85+0x140], R6 ;  /* 0x0001400655007388 */ /* 0x0005e80000000400 */
[----:B------:R3:W-:Y:S04]  /*0b90*/  STS.U16 [R84+0x180], R11 ;  /* 0x0001800b54007388 */ /* 0x0007e80000000400 */
[----:B------:R4:W-:Y:S04]  /*0ba0*/  STS.U16 [R83+0x1c0], R8 ;  /* 0x0001c00853007388 */ /* 0x0009e80000000400 */
[----:B------:R0:W-:Y:S01]  /*0bb0*/  STS.U16 [R82+0x200], R13 ;  /* 0x0002000d52007388 */ /* 0x0001e20000000400 */
[----:B------:R-:W-:-:S03]  /*0bc0*/  SHF.L.U32 R74, R74, 0x1, RZ ;  /* 0x000000014a4a7819 */ /* 0x000fc600000006ff */
[----:B------:R0:W-:Y:S04]  /*0bd0*/  STS.U16 [R81+0x240], R10 ;  /* 0x0002400a51007388 */ /* 0x0001e80000000400 */
[----:B------:R0:W-:Y:S04]  /*0be0*/  STS.U16 [R80+0x280], R15 ;  /* 0x0002800f50007388 */ /* 0x0001e80000000400 */
[----:B------:R0:W-:Y:S04]  /*0bf0*/  STS.U16 [R79+0x2c0], R12 ;  /* 0x0002c00c4f007388 */ /* 0x0001e80000000400 */
[----:B------:R0:W-:Y:S04]  /*0c00*/  STS.U16 [R78+0x300], R17 ;  /* 0x000300114e007388 */ /* 0x0001e80000000400 */
[----:B------:R0:W-:Y:S04]  /*0c10*/  STS.U16 [R77+0x340], R14 ;  /* 0x0003400e4d007388 */ /* 0x0001e80000000400 */
[----:B------:R-:W-:Y:S04]  /*0c20*/  STS.U16 [R76+0x380], R19 ;  /* 0x000380134c007388 */ /* 0x000fe80000000400 */
[----:B------:R0:W-:Y:S01]  /*0c30*/  STS.U16 [R75+0x3c0], R16 ;  /* 0x0003c0104b007388 */ /* 0x0001e20000000400 */
[----:B------:R-:W-:-:S06]  /*0c40*/  NOP ;  /* 0x0000000000007918 */ /* 0x000fcc0000000000 */
[----:B------:R-:W-:Y:S04]  /*0c50*/  LDS.U16 R35, [R74] ;  /* 0x000000004a237984 */ /* 0x000fe80000000400 */
[----:B------:R-:W-:Y:S04]  /*0c60*/  LDS.U16 R33, [R74+0x2] ;  /* 0x000002004a217984 */ /* 0x000fe80000000400 */
        /* <DEDUP_REMOVED lines=13> */
[----:B------:R-:W-:Y:S01]  /*0d40*/  LDS.U16 R18, [R74+0x1e] ;  /* 0x00001e004a127984 */ /* 0x000fe20000000400 */
[----:B0-----:R-:W-:-:S03]  /*0d50*/  PRMT R4, RZ, 0x7610, R4 ;  /* 0x00007610ff047816 */ /* 0x001fc60000000004 */
[----:B------:R-:W-:Y:S01]  /*0d60*/  BAR.SYNC.DEFER_BLOCKING 0x0 ;  /* 0x0000000000007b1d */ /* 0x000fe20000010000 */
[----:B-1----:R-:W-:Y:S02]  /*0d70*/  PRMT R9, RZ, 0x7610, R9 ;  /* 0x00007610ff097816 */ /* 0x002fe40000000009 */
[----:B------:R-:W-:Y:S02]  /*0d80*/  PRMT R7, RZ, 0x7610, R7 ;  /* 0x00007610ff077816 */ /* 0x000fe40000000007 */
[----:B------:R-:W-:Y:S02]  /*0d90*/  PRMT R0, RZ, 0x7610, R0 ;  /* 0x00007610ff007816 */ /* 0x000fe40000000000 */
[----:B--2---:R-:W-:Y:S02]  /*0da0*/  PRMT R6, RZ, 0x7610, R6 ;  /* 0x00007610ff067816 */ /* 0x004fe40000000006 */
[----:B---3--:R-:W-:Y:S02]  /*0db0*/  PRMT R11, RZ, 0x7610, R11 ;  /* 0x00007610ff0b7816 */ /* 0x008fe4000000000b */
[----:B----4-:R-:W-:-:S02]  /*0dc0*/  PRMT R8, RZ, 0x7610, R8 ;  /* 0x00007610ff087816 */ /* 0x010fc40000000008 */
[----:B------:R-:W-:Y:S02]  /*0dd0*/  PRMT R13, RZ, 0x7610, R13 ;  /* 0x00007610ff0d7816 */ /* 0x000fe4000000000d */
[----:B------:R-:W-:Y:S01]  /*0de0*/  PRMT R5, RZ, 0x7610, R5 ;  /* 0x00007610ff057816 */ /* 0x000fe20000000005 */
[----:B------:R-:W2:Y:S01]  /*0df0*/  @!P2 LDG.E.U16 R4, [R2.64+0x40] ;  /* 0x000040040204a981 */ /* 0x000ea2000c1e1500 */
[----:B------:R-:W-:-:S03]  /*0e00*/  ISETP.GE.AND P2, PT, R37, R106, PT ;  /* 0x0000006a2500720c */ /* 0x000fc60003f46270 */
[----:B------:R-:W3:Y:S01]  /*0e10*/  @!P1 LDG.E.U16 R9, [R2.64+0x100] ;  /* 0x0001000402099981 */ /* 0x000ee2000c1e1500 */
[----:B------:R-:W-:-:S03]  /*0e20*/  ISETP.GE.AND P1, PT, R95, R106, PT ;  /* 0x0000006a5f00720c */ /* 0x000fc60003f26270 */
[----:B------:R-:W4:Y:S01]  /*0e30*/  @!P4 LDG.E.U16 R7, [R2.64+0x80] ;  /* 0x000080040207c981 */ /* 0x000f22000c1e1500 */
[----:B------:R-:W-:-:S03]  /*0e40*/  ISETP.GE.AND P4, PT, R39, R106, PT ;  /* 0x0000006a2700720c */ /* 0x000fc60003f86270 */
[----:B------:R-:W2:Y:S01]  /*0e50*/  @!P0 LDG.E.U16 R0, [R2.64+0xc0] ;  /* 0x0000c00402008981 */ /* 0x000ea2000c1e1500 */
        /* <DEDUP_REMOVED lines=9> */
[----:B------:R-:W2:Y:S01]  /*0ef0*/  @!P1 LDG.E.U16 R5, [R2.64] ;  /* 0x0000000402059981 */ /* 0x000ea2000c1e1500 */
[----:B------:R-:W-:Y:S02]  /*0f00*/  ISETP.GE.AND P1, PT, R51, R106, PT ;  /* 0x0000006a3300720c */ /* 0x000fe40003f26270 */
[----:B------:R-:W-:Y:S02]  /*0f10*/  PRMT R10, RZ, 0x7610, R10 ;  /* 0x00007610ff0a7816 */ /* 0x000fe4000000000a */
[----:B------:R-:W-:Y:S02]  /*0f20*/  PRMT R15, RZ, 0x7610, R15 ;  /* 0x00007610ff0f7816 */ /* 0x000fe4000000000f */
[----:B------:R-:W-:Y:S02]  /*0f30*/  PRMT R12, RZ, 0x7610, R12 ;  /* 0x00007610ff0c7816 */ /* 0x000fe4000000000c */
[----:B------:R-:W-:Y:S01]  /*0f40*/  PRMT R17, RZ, 0x7610, R17 ;  /* 0x00007610ff117816 */ /* 0x000fe20000000011 */
[----:B------:R-:W3:Y:S01]  /*0f50*/  @!P4 LDG.E.U16 R10, [R2.64+0x240] ;  /* 0x00024004020ac981 */ /* 0x000ee2000c1e1500 */
[----:B------:R-:W-:-:S02]  /*0f60*/  PRMT R14, RZ, 0x7610, R14 ;  /* 0x00007610ff0e7816 */ /* 0x000fc4000000000e */
[----:B------:R-:W-:Y:S01]  /*0f70*/  PRMT R16, RZ, 0x7610, R16 ;  /* 0x00007610ff107816 */ /* 0x000fe20000000010 */
[----:B------:R-:W3:Y:S04]  /*0f80*/  @!P0 LDG.E.U16 R15, [R2.64+0x280] ;  /* 0x00028004020f8981 */ /* 0x000ee8000c1e1500 */
[----:B------:R-:W3:Y:S04]  /*0f90*/  @!P6 LDG.E.U16 R12, [R2.64+0x2c0] ;  /* 0x0002c004020ce981 */ /* 0x000ee8000c1e1500 */
[----:B------:R-:W3:Y:S04]  /*0fa0*/  @!P5 LDG.E.U16 R17, [R2.64+0x300] ;  /* 0x000300040211d981 */ /* 0x000ee8000c1e1500 */
[----:B------:R-:W3:Y:S04]  /*0fb0*/  @!P3 LDG.E.U16 R14, [R2.64+0x340] ;  /* 0x00034004020eb981 */ /* 0x000ee8000c1e1500 */
[----:B------:R-:W3:Y:S04]  /*0fc0*/  @!P2 LDG.E.U16 R27, [R2.64+0x380] ;  /* 0x00038004021ba981 */ /* 0x000ee8000c1e1500 */
[----:B------:R-:W3:Y:S01]  /*0fd0*/  @!P1 LDG.E.U16 R16, [R2.64+0x3c0] ;  /* 0x0003c00402109981 */ /* 0x000ee2000c1e1500 */
[----:B------:R-:W-:Y:S01]  /*0fe0*/  ULDC.U8 UR6, c[0x0][0x17e] ;  /* 0x00005f8000067ab9 */ /* 0x000fe20000000000 */
[----:B------:R-:W-:Y:S02]  /*0ff0*/  BSSY B0, `(.L_x_0) ;  /* 0x000005a000007945 */ /* 0x000fe40003800000 */
[----:B--2---:R-:W-:Y:S04]  /*1000*/  STS.U16 [R90], R5 ;  /* 0x000000055a007388 */ /* 0x004fe80000000400 */
[----:B------:R-:W-:Y:S04]  /*1010*/  STS.U16 [R89+0x40], R4 ;  /* 0x0000400459007388 */ /* 0x000fe80000000400 */
[----:B----4-:R-:W-:Y:S04]  /*1020*/  STS.U16 [R88+0x80], R7 ;  /* 0x0000800758007388 */ /* 0x010fe80000000400 */
[----:B------:R-:W-:Y:S04]  /*1030*/  STS.U16 [R87+0xc0], R0 ;  /* 0x0000c00057007388 */ /* 0x000fe80000000400 */
[----:B---3--:R-:W-:Y:S04]  /*1040*/  STS.U16 [R86+0x100], R9 ;  /* 0x0001000956007388 */ /* 0x008fe80000000400 */
[----:B------:R-:W-:Y:S04]  /*1050*/  STS.U16 [R85+0x140], R6 ;  /* 0x0001400655007388 */ /* 0x000fe80000000400 */
        /* <DEDUP_REMOVED lines=9> */
[----:B------:R-:W-:Y:S01]  /*10f0*/  STS.U16 [R75+0x3c0], R16 ;  /* 0x0003c0104b007388 */ /* 0x000fe20000000400 */
[----:B------:R-:W-:-:S06]  /*1100*/  NOP ;  /* 0x0000000000007918 */ /* 0x000fcc0000000000 */
[----:B------:R-:W0:Y:S04]  /*1110*/  LDS.U16 R7, [R74] ;  /* 0x000000004a077984 */ /* 0x000e280000000400 */
[----:B------:R-:W1:Y:S04]  /*1120*/  LDS.U16 R8, [R74+0x2] ;  /* 0x000002004a087984 */ /* 0x000e680000000400 */
[----:B------:R-:W2:Y:S04]  /*1130*/  LDS.U16 R9, [R74+0x4] ;  /* 0x000004004a097984 */ /* 0x000ea80000000400 */
[----:B------:R-:W3:Y:S04]  /*1140*/  LDS.U16 R10, [R74+0x6] ;  /* 0x000006004a0a7984 */ /* 0x000ee80000000400 */
[----:B------:R-:W4:Y:S04]  /*1150*/  LDS.U16 R11, [R74+0x8] ;  /* 0x000008004a0b7984 */ /* 0x000f280000000400 */
[----:B------:R-:W0:Y:S04]  /*1160*/  LDS.U16 R12, [R74+0xa] ;  /* 0x00000a004a0c7984 */ /* 0x000e280000000400 */
[----:B------:R-:W1:Y:S04]  /*1170*/  LDS.U16 R13, [R74+0xc] ;  /* 0x00000c004a0d7984 */ /* 0x000e680000000400 */
[----:B------:R0:W1:Y:S04]  /*1180*/  LDS.U16 R14, [R74+0xe] ;  /* 0x00000e004a0e7984 */ /* 0x0000680000000400 */
[----:B------:R0:W1:Y:S04]  /*1190*/  LDS.U16 R15, [R74+0x10] ;  /* 0x000010004a0f7984 */ /* 0x0000680000000400 */
[----:B------:R0:W1:Y:S04]  /*11a0*/  LDS.U16 R16, [R74+0x12] ;  /* 0x000012004a107984 */ /* 0x0000680000000400 */
[----:B------:R0:W3:Y:S04]  /*11b0*/  LDS.U16 R6, [R74+0x14] ;  /* 0x000014004a067984 */ /* 0x0000e80000000400 */
[----:B------:R0:W4:Y:S04]  /*11c0*/  LDS.U16 R5, [R74+0x16] ;  /* 0x000016004a057984 */ /* 0x0001280000000400 */
[----:B------:R0:W4:Y:S04]  /*11d0*/  LDS.U16 R4, [R74+0x18] ;  /* 0x000018004a047984 */ /* 0x0001280000000400 */
[----:B------:R0:W4:Y:S04]  /*11e0*/  LDS.U16 R3, [R74+0x1a] ;  /* 0x00001a004a037984 */ /* 0x0001280000000400 */
[----:B------:R1:W4:Y:S04]  /*11f0*/  LDS.U16 R2, [R74+0x1c] ;  /* 0x00001c004a027984 */ /* 0x0003280000000400 */
[----:B------:R1:W4:Y:S01]  /*1200*/  LDS.U16 R0, [R74+0x1e] ;  /* 0x00001e004a007984 */ /* 0x0003220000000400 */
[----:B0-----:R-:W-:-:S05]  /*1210*/  PRMT R7, RZ, 0x5410, R7 ;  /* 0x00005410ff077816 */ /* 0x001fca0000000007 */
[----:B-----5:R-:W-:Y:S01]  /*1220*/  FADD.FTZ R72, R7, R102 ;  /* 0x0000006607487221 */ /* 0x020fe20000010000 */
[----:B------:R-:W-:-:S04]  /*1230*/  MOV R17, c[0x0][0x16c] ;  /* 0x00005b0000117a02 */ /* 0x000fc80000000f00 */
[----:B------:R-:W-:Y:S02]  /*1240*/  FSETP.GTU.FTZ.AND P4, PT, R72, 20, PT ;  /* 0x41a000004800780b */ /* 0x000fe40003f9c000 */
[----:B------:R-:W-:Y:S02]  /*1250*/  ISETP.GE.AND P6, PT, R17, 0x1, PT ;  /* 0x000000011100780c */ /* 0x000fe40003fc6270 */
[----:B------:R-:W-:Y:S02]  /*1260*/  ISETP.EQ.OR P4, PT, RZ, UR6, P4 ;  /* 0x00000006ff007c0c */ /* 0x000fe4000a782670 */
[----:B-1----:R-:W-:Y:S02]  /*1270*/  PRMT R17, RZ, 0x5410, R8 ;  /* 0x00005410ff117816 */ /* 0x002fe40000000008 */
[----:B--2---:R-:W-:Y:S02]  /*1280*/  PRMT R9, RZ, 0x5410, R9 ;  /* 0x00005410ff097816 */ /* 0x004fe40000000009 */
[----:B---3--:R-:W-:Y:S01]  /*1290*/  PRMT R27, RZ, 0x5410, R10 ;  /* 0x00005410ff1b7816 */ /* 0x008fe2000000000a */
[----:B------:R-:W-:Y:S01]  /*12a0*/  FADD.FTZ R70, R17, R102 ;  /* 0x0000006611467221 */ /* 0x000fe20000010000 */
[----:B----4-:R-:W-:-:S02]  /*12b0*/  PRMT R11, RZ, 0x5410, R11 ;  /* 0x00005410ff0b7816 */ /* 0x010fc4000000000b */
[----:B------:R-:W-:Y:S01]  /*12c0*/  PRMT R37, RZ, 0x5410, R12 ;  /* 0x00005410ff257816 */ /* 0x000fe2000000000c */
[--C-:B------:R-:W-:Y:S01]  /*12d0*/  FADD.FTZ R73, R9, R102.reuse ;  /* 0x0000006609497221 */ /* 0x100fe20000010000 */
[----:B------:R-:W-:Y:S01]  /*12e0*/  PRMT R13, RZ, 0x5410, R13 ;  /* 0x00005410ff0d7816 */ /* 0x000fe2000000000d */
[--C-:B------:R-:W-:Y:S01]  /*12f0*/  FADD.FTZ R68, R27, R102.reuse ;  /* 0x000000661b447221 */ /* 0x100fe20000010000 */
[----:B------:R-:W-:Y:S01]  /*1300*/  FSETP.GTU.FTZ.AND P5, PT, R70, 20, PT ;  /* 0x41a000004600780b */ /* 0x000fe20003fbc000 */
[--C-:B------:R-:W-:Y:S02]  /*1310*/  FADD.FTZ R71, R11, R102.reuse ;  /* 0x000000660b477221 */ /* 0x100fe40000010000 */
[--C-:B------:R-:W-:Y:S01]  /*1320*/  FADD.FTZ R66, R37, R102.reuse ;  /* 0x0000006625427221 */ /* 0x100fe20000010000 */
[----:B------:R-:W-:Y:S01]  /*1330*/  FSETP.GTU.FTZ.AND P3, PT, R73, 20, PT ;  /* 0x41a000004900780b */ /* 0x000fe20003f7c000 */
[----:B------:R-:W-:Y:S01]  /*1340*/  FADD.FTZ R69, R13, R102 ;  /* 0x000000660d457221 */ /* 0x000fe20000010000 */
[----:B------:R-:W-:-:S02]  /*1350*/  FSETP.GTU.FTZ.AND P2, PT, R68, 20, PT ;  /* 0x41a000004400780b */ /* 0x000fc40003f5c000 */
[----:B------:R-:W-:Y:S02]  /*1360*/  FSETP.GTU.FTZ.AND P1, PT, R71, 20, PT ;  /* 0x41a000004700780b */ /* 0x000fe40003f3c000 */
[----:B------:R-:W-:Y:S02]  /*1370*/  FSETP.GTU.FTZ.AND P0, PT, R66, 20, PT ;  /* 0x41a000004200780b */ /* 0x000fe40003f1c000 */
[----:B------:R-:W-:Y:S01]  /*1380*/  ISETP.EQ.OR P5, PT, RZ, UR6, P5 ;  /* 0x00000006ff007c0c */ /* 0x000fe2000afa2670 */
[----:B------:R-:W-:Y:S07]  /*1390*/  @P4 BRA `(.L_x_1) ;  /* 0x000001f000004947 */ /* 0x000fee0003800000 */
[----:B------:R-:W-:Y:S01]  /*13a0*/  FMUL.FTZ R72, R72, 1.4426950216293334961 ;  /* 0x3fb8aa3b48487820 */ /* 0x000fe20000410000 */
[----:B------:R-:W-:Y:S01]  /*13b0*/  MOV R10, 0x3e800000 ;  /* 0x3e800000000a7802 */ /* 0x000fe20000000f00 */
[----:B------:R-:W-:Y:S02]  /*13c0*/  HFMA2.MMA R11, -RZ, RZ, 1.3056640625, -1.8671875 ;  /* 0x3d39bf78ff0b7435 */ /* 0x000fe400000001ff */
[----:B------:R-:W0:Y:S02]  /*13d0*/  MUFU.EX2 R12, R72 ;  /* 0x00000048000c7308 */ /* 0x000e240000000800 */
[C---:B0-----:R-:W-:Y:S01]  /*13e0*/  FADD.FTZ.RZ R7, R12.reuse, 1 ;  /* 0x3f8000000c077421 */ /* 0x041fe2000001c000 */
[----:B------:R-:W-:-:S04]  /*13f0*/  ISETP.GE.U32.AND P4, PT, R12, 0x7f800000, PT ;  /* 0x7f8000000c00780c */ /* 0x000fc80003f86070 */
[----:B------:R-:W-:-:S04]  /*1400*/  IADD3 R7, R7, -0x3f400000, RZ ;  /* 0xc0c0000007077810 */ /* 0x000fc80007ffe0ff */
[----:B------:R-:W-:-:S04]  /*1410*/  LOP3.LUT R7, R7, 0xff800000, RZ, 0xc0, !PT ;  /* 0xff80000007077812 */ /* 0x000fc800078ec0ff */
[----:B------:R-:W-:Y:S02]  /*1420*/  IADD3 R9, -R7, 0x40800000, RZ ;  /* 0x4080000007097810 */ /* 0x000fe40007ffe1ff */
[----:B------:R-:W-:Y:S02]  /*1430*/  IADD3 R8, R12, -R7, RZ ;  /* 0x800000070c087210 */ /* 0x000fe40007ffe0ff */
[----:B------:R-:W0:Y:S01]  /*1440*/  I2F R7, R7 ;  /* 0x0000000700077306 */ /* 0x000e220000201400 */
[----:B------:R-:W-:-:S04]  /*1450*/  FFMA.FTZ R9, R9, R10, -1 ;  /* 0xbf80000009097423 */ /* 0x000fc8000001000a */
[----:B------:R-:W-:-:S04]  /*1460*/  FADD.FTZ R8, R8, R9 ;  /* 0x0000000908087221 */ /* 0x000fc80000010000 */
[----:B------:R-:W-:-:S04]  /*1470*/  FFMA.FTZ R9, R8, -R11, 0.10546888411045074463 ;  /* 0x3dd8001208097423 */ /* 0x000fc8000001080b */
[C---:B------:R-:W-:Y:S02]  /*1480*/  FFMA.FTZ R9, R8.reuse, R9, -0.13229703903198242188 ;  /* 0xbe0778e008097423 */ /* 0x040fe40000010009 */
[----:B0-----:R-:W-:Y:S02]  /*1490*/  FMUL.FTZ R72, R7, 1.1920928955078125e-07 ;  /* 0x3400000007487820 */ /* 0x001fe40000410000 */
[----:B------:R-:W-:-:S04]  /*14a0*/  FFMA.FTZ R9, R8, R9, 0.14491446316242218018 ;  /* 0x3e14647508097423 */ /* 0x000fc80000010009 */
[----:B------:R-:W-:-:S04]  /*14b0*/  FFMA.FTZ R9, R8, R9, -0.16641564667224884033 ;  /* 0xbe2a68dd08097423 */ /* 0x000fc80000010009 */
[----:B------:R-:W-:-:S04]  /*14c0*/  FFMA.FTZ R9, R8, R9, 0.19988867640495300293 ;  /* 0x3e4caf9e08097423 */ /* 0x000fc80000010009 */
[----:B------:R-:W-:-:S04]  /*14d0*/  FFMA.FTZ R9, R8, R9, -0.25000196695327758789 ;  /* 0xbe80004208097423 */ /* 0x000fc80000010009 */
[----:B------:R-:W-:-:S04]  /*14e0*/  FFMA.FTZ R9, R8, R9, 0.33333510160446166992 ;  /* 0x3eaaaae608097423 */ /* 0x000fc80000010009 */
[----:B------:R-:W-:-:S04]  /*14f0*/  FFMA.FTZ R9, R8, R9, -0.5 ;  /* 0xbf00000008097423 */ /* 0x000fc80000010009 */
[----:B------:R-:W-:-:S04]  /*1500*/  FMUL.FTZ R9, R8, R9 ;  /* 0x0000000908097220 */ /* 0x000fc80000410000 */
[----:B------:R-:W-:-:S04]  /*1510*/  FFMA.FTZ R9, R8, R9, R8 ;  /* 0x0000000908097223 */ /* 0x000fc80000010008 */
[----:B------:R-:W-:Y:S01]  /*1520*/  FFMA.FTZ R72, R72, 0.69314718246459960938, R9 ;  /* 0x3f31721848487823 */ /* 0x000fe20000010009 */
[----:B------:R-:W-:Y:S05]  /*1530*/  @!P4 BRA `(.L_x_1) ;  /* 0x000000500000c947 */ /* 0x000fea0003800000 */
[----:B------:R-:W-:-:S13]  /*1540*/  ISETP.GE.AND P4, PT, R12, -0x407fffff, PT ;  /* 0xbf8000010c00780c */ /* 0x000fda0003f86270 */
[----:B------:R-:W-:-:S05]  /*1550*/  @P4 MOV R7, 0x7f800000 ;  /* 0x7f80000000074802 */ /* 0x000fca0000000f00 */
[C---:B------:R-:W-:Y:S01]  /*1560*/  @P4 FFMA.FTZ R72, R12.reuse, R7, +INF ;  /* 0x7f8000000c484423 */ /* 0x040fe20000010007 */
[----:B------:R-:W-:-:S04]  /*1570*/  FSETP.NEU.FTZ.AND P4, PT, R12, RZ, PT ;  /* 0x000000ff0c00720b */ /* 0x000fc80003f9d000 */
[----:B------:R-:W-:-:S04]  /*1580*/  FSEL R72, R72, -RZ, P4 ;  /* 0x800000ff48487208 */ /* 0x000fc80002000000 */
.L_x_1:
[----:B------:R-:W-:Y:S05]  /*1590*/  BSYNC B0 ;  /* 0x0000000000007941 */ /* 0x000fea0003800000 */
.L_x_0:
[----:B------:R-:W-:Y:S01]  /*15a0*/  PRMT R67, RZ, 0x5410, R14 ;  /* 0x00005410ff437816 */ /* 0x000fe2000000000e */
[----:B------:R-:W-:Y:S01]  /*15b0*/  BSSY B0, `(.L_x_2) ;  /* 0x0000023000007945 */ /* 0x000fe20003800000 */
[----:B------:R-:W-:-:S03]  /*15c0*/  FSETP.GTU.FTZ.AND P4, PT, R69, 20, PT ;  /* 0x41a000004500780b */ /* 0x000fc60003f9c000 */
[----:B------:R-:W-:Y:S01]  /*15d0*/  FADD.FTZ R67, R67, R102 ;  /* 0x0000006643437221 */ /* 0x000fe20000010000 */
[----:B------:R-:W-:Y:S05]  /*15e0*/  @P5 BRA `(.L_x_3) ;  /* 0x000001f000005947 */ /* 0x000fea0003800000 */
        /* <DEDUP_REMOVED lines=31> */
.L_x_3:
[----:B------:R-:W-:Y:S05]  /*17e0*/  BSYNC B0 ;  /* 0x0000000000007941 */ /* 0x000fea0003800000 */
.L_x_2:
[----:B------:R-:W-:Y:S01]  /*17f0*/  ISETP.EQ.OR P3, PT, RZ, UR6, P3 ;  /* 0x00000006ff007c0c */ /* 0x000fe20009f62670 */
[----:B------:R-:W-:Y:S01]  /*1800*/  BSSY B0, `(.L_x_4) ;  /* 0x0000025000007945 */ /* 0x000fe20003800000 */
[----:B------:R-:W-:Y:S02]  /*1810*/  PRMT R15, RZ, 0x5410, R15 ;  /* 0x00005410ff0f7816 */ /* 0x000fe4000000000f */
[----:B------:R-:W-:Y:S02]  /*1820*/  FSETP.GTU.FTZ.AND P5, PT, R67, 20, PT ;  /* 0x41a000004300780b */ /* 0x000fe40003fbc000 */
[----:B------:R-:W-:Y:S01]  /*1830*/  ISETP.EQ.OR P2, PT, RZ, UR6, P2 ;  /* 0x00000006ff007c0c */ /* 0x000fe20009742670 */
[----:B------:R-:W-:-:S06]  /*1840*/  FADD.FTZ R64, R15, R102 ;  /* 0x000000660f407221 */ /* 0x000fcc0000010000 */
        /* <DEDUP_REMOVED lines=32> */
.L_x_5:
[----:B------:R-:W-:Y:S05]  /*1a50*/  BSYNC B0 ;  /* 0x0000000000007941 */ /* 0x000fea0003800000 */
.L_x_4:
        /* <DEDUP_REMOVED lines=36> */
.L_x_7:
[----:B------:R-:W-:Y:S05]  /*1ca0*/  BSYNC B0 ;  /* 0x0000000000007941 */ /* 0x000fea0003800000 */
.L_x_6:
        /* <DEDUP_REMOVED lines=38> */
.L_x_9:
[----:B------:R-:W-:Y:S05]  /*1f10*/  BSYNC B0 ;  /* 0x0000000000007941 */ /* 0x000fea0003800000 */
.L_x_8:
        /* <DEDUP_REMOVED lines=36> */
.L_x_11:
[----:B------:R-:W-:Y:S05]  /*2160*/  BSYNC B0 ;  /* 0x0000000000007941 */ /* 0x000fea0003800000 */
.L_x_10:
        /* <DEDUP_REMOVED lines=38> */
.L_x_13:
[----:B------:R-:W-:Y:S05]  /*23d0*/  BSYNC B0 ;  /* 0x0000000000007941 */ /* 0x000fea0003800000 */
.L_x_12:
        /* <DEDUP_REMOVED lines=36> */
.L_x_15:
[----:B------:R-:W-:Y:S05]  /*2620*/  BSYNC B0 ;  /* 0x0000000000007941 */ /* 0x000fea0003800000 */
.L_x_14:
[----:B------:R-:W-:Y:S01]  /*2630*/  ISETP.EQ.OR P3, PT, RZ, UR6, P3 ;  /* 0x00000006ff007c0c */ /* 0x000fe20009f62670 */
[----:B------:R-:W-:Y:S01]  /*2640*/  BSSY B0, `(.L_x_16) ;  /* 0x0000028000007945 */ /* 0x000fe20003800000 */
[----:B------:R-:W-:Y:S02]  /*2650*/  PRMT R3, RZ, 0x5410, R2 ;  /* 0x00005410ff037816 */ /* 0x000fe40000000002 */
[----:B------:R-:W-:Y:S02]  /*2660*/  FSETP.GTU.FTZ.AND P5, PT, R61, 20, PT ;  /* 0x41a000003d00780b */ /* 0x000fe40003fbc000 */
[----:B------:R-:W-:Y:S01]  /*2670*/  ISETP.EQ.OR P2, PT, RZ, UR6, P2 ;  /* 0x00000006ff007c0c */ /* 0x000fe20009742670 */
[----:B------:R-:W-:Y:S01]  /*2680*/  FADD.FTZ R34, R3, R102 ;  /* 0x0000006603227221 */ /* 0x000fe20000010000 */
[----:B------:R-:W-:Y:S02]  /*2690*/  PRMT R35, RZ, 0x5410, R35 ;  /* 0x00005410ff237816 */ /* 0x000fe40000000023 */
[----:B------:R-:W-:-:S02]  /*26a0*/  PRMT R33, RZ, 0x5410, R33 ;  /* 0x00005410ff217816 */ /* 0x000fc40000000021 */
[----:B------:R-:W-:Y:S01]  /*26b0*/  PRMT R32, RZ, 0x5410, R32 ;  /* 0x00005410ff207816 */ /* 0x000fe20000000020 */
        /* <DEDUP_REMOVED lines=32> */
.L_x_17:
[----:B------:R-:W-:Y:S05]  /*28c0*/  BSYNC B0 ;  /* 0x0000000000007941 */ /* 0x000fea0003800000 */
.L_x_16:
[----:B------:R-:W-:Y:S01]  /*28d0*/  PRMT R27, RZ, 0x5410, R0 ;  /* 0x00005410ff1b7816 */ /* 0x000fe20000000000 */
[----:B------:R-:W-:Y:S01]  /*28e0*/  BSSY B0, `(.L_x_18) ;  /* 0x0000028000007945 */ /* 0x000fe20003800000 */
[----:B------:R-:W-:Y:S02]  /*28f0*/  FSETP.GTU.FTZ.AND P3, PT, R34, 20, PT ;  /* 0x41a000002200780b */ /* 0x000fe40003f7c000 */
[----:B------:R-:W-:Y:S01]  /*2900*/  PRMT R31, RZ, 0x5410, R31 ;  /* 0x00005410ff1f7816 */ /* 0x000fe2000000001f */
[----:B------:R-:W-:Y:S01]  /*2910*/  FADD.FTZ R27, R27, R102 ;  /* 0x000000661b1b7221 */ /* 0x000fe20000010000 */
[----:B------:R-:W-:Y:S02]  /*2920*/  PRMT R30, RZ, 0x5410, R30 ;  /* 0x00005410ff1e7816 */ /* 0x000fe4000000001e */
        /* <DEDUP_REMOVED lines=18> */
[----:B------:R-:W-:Y:S02]  /*2a50*/  FFMA.FTZ R3, R2, R3, -0.13229703903198242188 ;  /* 0xbe0778e002037423 */ /* 0x000fe40000010003 */
        /* <DEDUP_REMOVED lines=16> */
.L_x_19:
[----:B------:R-:W-:Y:S05]  /*2b60*/  BSYNC B0 ;  /* 0x0000000000007941 */ /* 0x000fea0003800000 */
.L_x_18:
[----:B------:R-:W-:Y:S01]  /*2b70*/  ISETP.EQ.OR P1, PT, RZ, UR6, P1 ;  /* 0x00000006ff007c0c */ /* 0x000fe20008f22670 */
[----:B------:R-:W-:Y:S01]  /*2b80*/  BSSY B0, `(.L_x_20) ;  /* 0x000002e000007945 */ /* 0x000fe20003800000 */
[----:B------:R-:W-:Y:S02]  /*2b90*/  FSETP.GTU.FTZ.AND P2, PT, R27, 20, PT ;  /* 0x41a000001b00780b */ /* 0x000fe40003f5c000 */
[----:B------:R-:W-:Y:S02]  /*2ba0*/  ISETP.EQ.OR P0, PT, RZ, UR6, P0 ;  /* 0x00000006ff007c0c */ /* 0x000fe40008702670 */
[----:B------:R-:W-:Y:S02]  /*2bb0*/  ISETP.EQ.OR P4, PT, RZ, UR6, P4 ;  /* 0x00000006ff007c0c */ /* 0x000fe4000a782670 */
[----:B------:R-:W-:Y:S02]  /*2bc0*/  ISETP.EQ.OR P5, PT, RZ, UR6, P5 ;  /* 0x00000006ff007c0c */ /* 0x000fe4000afa2670 */
[----:B------:R-:W-:-:S02]  /*2bd0*/  ISETP.EQ.OR P3, PT, RZ, UR6, P3 ;  /* 0x00000006ff007c0c */ /* 0x000fc40009f62670 */
[----:B------:R-:W-:Y:S02]  /*2be0*/  ISETP.EQ.OR P2, PT, RZ, UR6, P2 ;  /* 0x00000006ff007c0c */ /* 0x000fe40009742670 */
[----:B------:R-:W-:Y:S02]  /*2bf0*/  PRMT R25, RZ, 0x5410, R25 ;  /* 0x00005410ff197816 */ /* 0x000fe40000000019 */
[----:B------:R-:W-:Y:S02]  /*2c00*/  PRMT R24, RZ, 0x5410, R24 ;  /* 0x00005410ff187816 */ /* 0x000fe40000000018 */
[----:B------:R-:W-:Y:S02]  /*2c10*/  PRMT R23, RZ, 0x5410, R23 ;  /* 0x00005410ff177816 */ /* 0x000fe40000000017 */
[----:B------:R-:W-:Y:S02]  /*2c20*/  PRMT R22, RZ, 0x5410, R22 ;  /* 0x00005410ff167816 */ /* 0x000fe40000000016 */
[----:B------:R-:W-:-:S02]  /*2c30*/  PRMT R21, RZ, 0x5410, R21 ;  /* 0x00005410ff157816 */ /* 0x000fc40000000015 */
[----:B------:R-:W-:Y:S02]  /*2c40*/  PRMT R20, RZ, 0x5410, R20 ;  /* 0x00005410ff147816 */ /* 0x000fe40000000014 */
        /* <DEDUP_REMOVED lines=33> */
.L_x_21:
[----:B------:R-:W-:Y:S05]  /*2e60*/  BSYNC B0 ;  /* 0x0000000000007941 */ /* 0x000fea0003800000 */
.L_x_20:
[----:B------:R-:W-:Y:S01]  /*2e70*/  BSSY B0, `(.L_x_22) ;  /* 0x0000021000007945 */ /* 0x000fe20003800000 */
        /* <DEDUP_REMOVED lines=27> */
[C---:B------:R-:W-:Y:S02]  /*3030*/  ISETP.GE.AND P0, PT, R5.reuse, -0x407fffff, PT ;  /* 0xbf8000010500780c */ /* 0x040fe40003f06270 */
[----:B------:R-:W-:-:S11]  /*3040*/  FSETP.NEU.FTZ.AND P1, PT, R5, RZ, PT ;  /* 0x000000ff0500720b */ /* 0x000fd60003f3d000 */
[----:B------:R-:W-:-:S05]  /*3050*/  @P0 MOV R0, 0x7f800000 ;  /* 0x7f80000000000802 */ /* 0x000fca0000000f00 */
[----:B------:R-:W-:-:S05]  /*3060*/  @P0 FFMA.FTZ R63, R5, R0, +INF ;  /* 0x7f800000053f0423 */ /* 0x000fca0000010000 */
[----:B------:R-:W-:Y:S02]  /*3070*/  FSEL R63, R63, -RZ, P1 ;  /* 0x800000ff3f3f7208 */ /* 0x000fe40000800000 */
.L_x_23:
[----:B------:R-:W-:Y:S05]  /*3080*/  BSYNC B0 ;  /* 0x0000000000007941 */ /* 0x000fea0003800000 */
.L_x_22:
        /* <DEDUP_REMOVED lines=33> */
.L_x_25:
[----:B------:R-:W-:Y:S05]  /*32a0*/  BSYNC B0 ;  /* 0x0000000000007941 */ /* 0x000fea0003800000 */
.L_x_24:
        /* <DEDUP_REMOVED lines=33> */
.L_x_27:
[----:B------:R-:W-:Y:S05]  /*34c0*/  BSYNC B0 ;  /* 0x0000000000007941 */ /* 0x000fea0003800000 */
.L_x_26:
        /* <DEDUP_REMOVED lines=33> */
.L_x_29:
[----:B------:R-:W-:Y:S05]  /*36e0*/  BSYNC B0 ;  /* 0x0000000000007941 */ /* 0x000fea0003800000 */
.L_x_28:
        /* <DEDUP_REMOVED lines=33> */
.L_x_31:
[----:B------:R-:W-:Y:S05]  /*3900*/  BSYNC B0 ;  /* 0x0000000000007941 */ /* 0x000fea0003800000 */
.L_x_30:
[----:B------:R-:W-:Y:S01]  /*3910*/  PRMT R18, RZ, 0x5410, R18 ;  /* 0x00005410ff127816 */ /* 0x000fe20000000012 */
[----:B------:R-:W-:Y:S01]  /*3920*/  BAR.SYNC.DEFER_BLOCKING 0x0 ;  /* 0x0000000000007b1d */ /* 0x000fe20000010000 */
[-C--:B------:R-:W-:Y:S02]  /*3930*/  FMUL.FTZ R17, R35, R103.reuse ;  /* 0x0000006723117220 */ /* 0x080fe40000410000 */
[-C--:B------:R-:W-:Y:S02]  /*3940*/  FMUL.FTZ R16, R33, R103.reuse ;  /* 0x0000006721107220 */ /* 0x080fe40000410000 */
[-C--:B------:R-:W-:Y:S02]  /*3950*/  FMUL.FTZ R15, R32, R103.reuse ;  /* 0x00000067200f7220 */ /* 0x080fe40000410000 */
[-C--:B------:R-:W-:Y:S02]  /*3960*/  FMUL.FTZ R14, R31, R103.reuse ;  /* 0x000000671f0e7220 */ /* 0x080fe40000410000 */
[----:B------:R-:W-:-:S02]  /*3970*/  FMUL.FTZ R13, R30, R103 ;  /* 0x000000671e0d7220 */ /* 0x000fc40000410000 */
[-C--:B------:R-:W-:Y:S02]  /*3980*/  FMUL.FTZ R12, R29, R103.reuse ;  /* 0x000000671d0c7220 */ /* 0x080fe40000410000 */
        /* <DEDUP_REMOVED lines=9> */
[----:B------:R-:W-:Y:S01]  /*3a20*/  FMUL.FTZ R2, R18, R103 ;  /* 0x0000006712027220 */ /* 0x000fe20000410000 */
[----:B------:R-:W-:Y:S05]  /*3a30*/  @!P6 BRA `(.L_x_32) ;  /* 0x000030100000e947 */ /* 0x000fea0003800000 */
[----:B------:R-:W-:-:S03]  /*3a40*/  MOV R0, RZ ;  /* 0x000000ff00007202 */ /* 0x000fc60000000f00 */
.L_x_38:
[----:B------:R-:W-:Y:S01]  /*3a50*/  IMAD R38, R104, c[0x0][0x180], RZ ;  /* 0x0000600068267a24 */ /* 0x000fe200078e02ff */
[----:B------:R-:W-:Y:S01]  /*3a60*/  SHF.R.S32.HI R50, RZ, 0x1f, R0 ;  /* 0x0000001fff327819 */ /* 0x000fe20000011400 */
[----:B------:R-:W-:-:S04]  /*3a70*/  IMAD.WIDE.U32 R36, R105, c[0x0][0x180], RZ ;  /* 0x0000600069247a25 */ /* 0x000fc800078e00ff */
[----:B------:R-:W-:Y:S02]  /*3a80*/  IMAD R39, R105, c[0x0][0x184], R38 ;  /* 0x0000610069277a24 */ /* 0x000fe400078e0226 */
[----:B------:R-:W-:-:S03]  /*3a90*/  IMAD R41, R50, c[0x0][0x188], RZ ;  /* 0x0000620032297a24 */ /* 0x000fc600078e02ff */
[----:B------:R-:W-:Y:S01]  /*3aa0*/  IADD3 R37, R37, R39, RZ ;  /* 0x0000002725257210 */ /* 0x000fe20007ffe0ff */
[----:B------:R-:W-:-:S04]  /*3ab0*/  IMAD R41, R0, c[0x0][0x18c], R41 ;  /* 0x0000630000297a24 */ /* 0x000fc800078e0229 */
[----:B------:R-:W-:-:S05]  /*3ac0*/  IMAD.WIDE.U32 R38, R0, c[0x0][0x188], R36 ;  /* 0x0000620000267a25 */ /* 0x000fca00078e0024 */
[----:B------:R-:W-:Y:S02]  /*3ad0*/  IADD3 R37, R39, R41, RZ ;  /* 0x0000002927257210 */ /* 0x000fe40007ffe0ff */
[----:B------:R-:W-:-:S04]  /*3ae0*/  LEA R36, P0, R38, c[0x0][0x220], 0x3 ;  /* 0x0000880026247a11 */ /* 0x000fc800078018ff */
[----:B------:R-:W-:-:S06]  /*3af0*/  LEA.HI.X R37, R38, c[0x0][0x224], R37, 0x3, P0 ;  /* 0x0000890026257a11 */ /* 0x000fcc00000f1c25 */
[----:B------:R-:W2:Y:S01]  /*3b00*/  LDG.E.64 R36, [R36.64] ;  /* 0x0000000424247981 */ /* 0x000ea2000c1e1b00 */
[----:B------:R-:W-:Y:S01]  /*3b10*/  MOV R106, 0xfffff800 ;  /* 0xfffff800006a7802 */ /* 0x000fe20000000f00 */
[C---:B------:R-:W-:Y:S02]  /*3b20*/  IMAD R44, R104.reuse, c[0x0][0x198], RZ ;  /* 0x00006600682c7a24 */ /* 0x040fe400078e02ff */
[----:B------:R-:W0:Y:S01]  /*3b30*/  S2R R107, SR_TID.X ;  /* 0x00000000006b7919 */ /* 0x000e220000002100 */
[----:B------:R-:W-:Y:S02]  /*3b40*/  FMUL.FTZ R132, R25, R64 ;  /* 0x0000004019847220 */ /* 0x000fe40000410000 */
[----:B------:R-:W-:Y:S02]  /*3b50*/  IMAD R106, R97, R106, c[0x0][0x168] ;  /* 0x00005a00616a7624 */ /* 0x000fe400078e026a */
[----:B------:R-:W-:Y:S02]  /*3b60*/  IMAD R41, R105, c[0x0][0x19c], R44 ;  /* 0x0000670069297a24 */ /* 0x000fe400078e022c */
[----:B------:R-:W-:-:S02]  /*3b70*/  IMAD R44, R104, c[0x0][0x1b8], RZ ;  /* 0x00006e00682c7a24 */ /* 0x000fc400078e02ff */
[----:B------:R-:W-:Y:S02]  /*3b80*/  FMUL.FTZ R153, R22, R63 ;  /* 0x0000003f16997220 */ /* 0x000fe40000410000 */
[----:B------:R-:W-:Y:S01]  /*3b90*/  IMAD R43, R105, c[0x0][0x1bc], R44 ;  /* 0x00006f00692b7a24 */ /* 0x000fe200078e022c */
[----:B0-----:R-:W-:-:S04]  /*3ba0*/  SHF.L.U32 R49, R107, 0x4, RZ ;  /* 0x000000046b317819 */ /* 0x001fc800000006ff */
[C---:B------:R-:W-:Y:S02]  /*3bb0*/  IADD3 R57, R49.reuse, 0xf, RZ ;  /* 0x0000000f31397810 */ /* 0x040fe40007ffe0ff */
[----:B------:R-:W-:Y:S02]  /*3bc0*/  IADD3 R59, R49, 0xe, RZ ;  /* 0x0000000e313b7810 */ /* 0x000fe40007ffe0ff */
[-C--:B------:R-:W-:Y:S02]  /*3bd0*/  ISETP.GE.U32.AND P0, PT, R57, R106.reuse, PT ;  /* 0x0000006a3900720c */ /* 0x080fe40003f06070 */
[----:B------:R-:W-:Y:S02]  /*3be0*/  IADD3 R57, R49, 0xd, RZ ;  /* 0x0000000d31397810 */ /* 0x000fe40007ffe0ff */
[----:B------:R-:W-:Y:S02]  /*3bf0*/  ISETP.GE.U32.AND P1, PT, R59, R106, PT ;  /* 0x0000006a3b00720c */ /* 0x000fe40003f26070 */
[----:B------:R-:W-:-:S02]  /*3c00*/  IADD3 R59, R49, 0xc, RZ ;  /* 0x0000000c313b7810 */ /* 0x000fc40007ffe0ff */
[-C--:B------:R-:W-:Y:S01]  /*3c10*/  ISETP.GE.U32.AND P2, PT, R57, R106.reuse, PT ;  /* 0x0000006a3900720c */ /* 0x080fe20003f46070 */
[C---:B------:R-:W-:Y:S01]  /*3c20*/  IMAD R57, R50.reuse, c[0x0][0x1a0], RZ ;  /* 0x0000680032397a24 */ /* 0x040fe200078e02ff */
[-C--:B------:R-:W-:Y:S01]  /*3c30*/  ISETP.GE.U32.AND P3, PT, R59, R106.reuse, PT ;  /* 0x0000006a3b00720c */ /* 0x080fe20003f66070 */
[----:B------:R-:W-:Y:S01]  /*3c40*/  IMAD R59, R50, c[0x0][0x1c0], RZ ;  /* 0x00007000323b7a24 */ /* 0x000fe200078e02ff */
[C---:B------:R-:W-:Y:S01]  /*3c50*/  IADD3 R125, R49.reuse, 0xb, RZ ;  /* 0x0000000b317d7810 */ /* 0x040fe20007ffe0ff */
[C---:B------:R-:W-:Y:S02]  /*3c60*/  IMAD R57, R0.reuse, c[0x0][0x1a4], R57 ;  /* 0x0000690000397a24 */ /* 0x040fe400078e0239 */
[----:B------:R-:W-:Y:S01]  /*3c70*/  IMAD R131, R0, c[0x0][0x1c4], R59 ;  /* 0x0000710000837a24 */ /* 0x000fe200078e023b */
[----:B------:R-:W-:Y:S02]  /*3c80*/  IADD3 R59, R49, 0x8, RZ ;  /* 0x00000008313b7810 */ /* 0x000fe40007ffe0ff */
[----:B------:R-:W-:-:S04]  /*3c90*/  ISETP.GE.U32.AND P4, PT, R125, R106, PT ;  /* 0x0000006a7d00720c */ /* 0x000fc80003f86070 */
[----:B------:R-:W-:Y:S01]  /*3ca0*/  FSEL R153, R153, RZ, !P4 ;  /* 0x000000ff99997208 */ /* 0x000fe20006000000 */
[----:B------:R-:W-:Y:S02]  /*3cb0*/  FMUL.FTZ R150, R21, R60 ;  /* 0x0000003c15967220 */ /* 0x000fe40000410000 */
[----:B--2---:R-:W-:Y:S02]  /*3cc0*/  FMUL.FTZ R48, R36, 1.4426950216293334961 ;  /* 0x3fb8aa3b24307820 */ /* 0x004fe40000410000 */
[C---:B------:R-:W-:Y:S02]  /*3cd0*/  FMUL.FTZ R38, R37.reuse, R72 ;  /* 0x0000004825267220 */ /* 0x040fe40000410000 */
[----:B------:R-:W-:Y:S02]  /*3ce0*/  FMUL.FTZ R36, R37, R73 ;  /* 0x0000004925247220 */ /* 0x000fe40000410000 */
[----:B------:R-:W-:Y:S02]  /*3cf0*/  FMUL.RZ R39, R38, 0.15915493667125701904 ;  /* 0x3e22f98326277820 */ /* 0x000fe4000040c000 */
[----:B------:R-:W-:-:S02]  /*3d00*/  FMUL.RZ R40, R36, 0.15915493667125701904 ;  /* 0x3e22f98324287820 */ /* 0x000fc4000040c000 */
[C---:B------:R-:W-:Y:S01]  /*3d10*/  FMUL.FTZ R38, R37.reuse, R70 ;  /* 0x0000004625267220 */ /* 0x040fe20000410000 */
[----:B------:R-:W-:Y:S01]  /*3d20*/  MUFU.SIN R51, R39 ;  /* 0x0000002700337308 */ /* 0x000fe20000000400 */
[----:B------:R-:W-:Y:S02]  /*3d30*/  FMUL.FTZ R36, R37, R68 ;  /* 0x0000004425247220 */ /* 0x000fe40000410000 */
[----:B------:R-:W-:Y:S02]  /*3d40*/  FMUL.RZ R38, R38, 0.15915493667125701904 ;  /* 0x3e22f98326267820 */ /* 0x000fe4000040c000 */
[C---:B------:R-:W-:Y:S02]  /*3d50*/  FMUL.FTZ R42, R48.reuse, R64 ;  /* 0x00000040302a7220 */ /* 0x040fe40000410000 */
[C---:B------:R-:W-:Y:S01]  /*3d60*/  FMUL.FTZ R123, R48.reuse, R67 ;  /* 0x00000043307b7220 */ /* 0x040fe20000410000 */
[----:B------:R0:W-:Y:S01]  /*3d70*/  MUFU.COS R55, R39 ;  /* 0x0000002700377308 */ /* 0x0001e20000000000 */
[----:B------:R-:W-:-:S02]  /*3d80*/  FMUL.FTZ R119, R48, R69 ;  /* 0x0000004530777220 */ /* 0x000fc40000410000 */
[C---:B------:R-:W-:Y:S02]  /*3d90*/  FMUL.FTZ R116, R48.reuse, R66 ;  /* 0x0000004230747220 */ /* 0x040fe40000410000 */
[CC--:B------:R-:W-:Y:S02]  /*3da0*/  FMUL.FTZ R111, R48.reuse, R71.reuse ;  /* 0x00000047306f7220 */ /* 0x0c0fe40000410000 */
[----:B------:R-:W-:Y:S01]  /*3db0*/  FMUL.FTZ R113, R48, R68 ;  /* 0x0000004430717220 */ /* 0x000fe20000410000 */
[----:B------:R-:W-:Y:S01]  /*3dc0*/  MUFU.SIN R47, R38 ;  /* 0x00000026002f7308 */ /* 0x000fe20000000400 */
[----:B0-----:R-:W-:Y:S02]  /*3dd0*/  FMUL.RZ R39, R36, 0.15915493667125701904 ;  /* 0x3e22f98324277820 */ /* 0x001fe4000040c000 */
[C---:B------:R-:W-:Y:S02]  /*3de0*/  FMUL.FTZ R36, R37.reuse, R71 ;  /* 0x0000004725247220 */ /* 0x040fe40000410000 */
[----:B------:R-:W-:-:S02]  /*3df0*/  FMUL.FTZ R126, R37, R63 ;  /* 0x0000003f257e7220 */ /* 0x000fc40000410000 */
[----:B------:R-:W-:Y:S01]  /*3e00*/  FMUL.FTZ R53, R48, R73 ;  /* 0x0000004930357220 */ /* 0x000fe20000410000 */
[----:B------:R0:W-:Y:S01]  /*3e10*/  MUFU.COS R45, R38 ;  /* 0x00000026002d7308 */ /* 0x0001e20000000000 */
[----:B------:R-:W-:Y:S02]  /*3e20*/  FMUL.RZ R126, R126, 0.15915493667125701904 ;  /* 0x3e22f9837e7e7820 */ /* 0x000fe4000040c000 */
[C---:B------:R-:W-:Y:S02]  /*3e30*/  FMUL.FTZ R108, R48.reuse, R72 ;  /* 0x00000048306c7220 */ /* 0x040fe40000410000 */
[C---:B------:R-:W-:Y:S02]  /*3e40*/  FMUL.FTZ R125, R48.reuse, R62 ;  /* 0x0000003e307d7220 */ /* 0x040fe40000410000 */
[----:B------:R-:W-:Y:S01]  /*3e50*/  FMUL.FTZ R46, R48, R70 ;  /* 0x00000046302e7220 */ /* 0x000fe20000410000 */
[----:B------:R-:W-:Y:S01]  /*3e60*/  MUFU.SIN R54, R40 ;  /* 0x0000002800367308 */ /* 0x000fe20000000400 */
[----:B0-----:R-:W-:-:S02]  /*3e70*/  FMUL.RZ R38, R36, 0.15915493667125701904 ;  /* 0x3e22f98324267820 */ /* 0x001fc4000040c000 */
[----:B------:R-:W-:Y:S02]  /*3e80*/  FMUL.FTZ R36, R37, R66 ;  /* 0x0000004225247220 */ /* 0x000fe40000410000 */
[----:B------:R-:W-:-:S03]  /*3e90*/  FMUL.FTZ R137, R48, R60 ;  /* 0x0000003c30897220 */ /* 0x000fc60000410000 */
[----:B------:R0:W-:Y:S08]  /*3ea0*/  MUFU.COS R52, R40 ;  /* 0x0000002800347308 */ /* 0x0001f00000000000 */
[----:B------:R-:W-:Y:S01]  /*3eb0*/  MUFU.SIN R109, R39 ;  /* 0x00000027006d7308 */ /* 0x000fe20000000400 */
[----:B0-----:R-:W-:Y:S02]  /*3ec0*/  FMUL.RZ R40, R36, 0.15915493667125701904 ;  /* 0x3e22f98324287820 */ /* 0x001fe4000040c000 */
[----:B------:R-:W-:-:S05]  /*3ed0*/  FMUL.FTZ R36, R37, R69 ;  /* 0x0000004525247220 */ /* 0x000fca0000410000 */
        /* <DEDUP_REMOVED lines=8> */
[----:B------:R-:W-:Y:S08]  /*3f60*/  MUFU.COS R118, R39 ;  /* 0x0000002700767308 */ /* 0x000ff00000000000 */
[----:B------:R-:W-:Y:S08]  /*3f70*/  MUFU.SIN R121, R38 ;  /* 0x0000002600797308 */ /* 0x000ff00000000400 */
[----:B------:R0:W-:Y:S08]  /*3f80*/  MUFU.COS R122, R38 ;  /* 0x00000026007a7308 */ /* 0x0001f00000000000 */
[----:B------:R-:W-:Y:S01]  /*3f90*/  MUFU.SIN R115, R40 ;  /* 0x0000002800737308 */ /* 0x000fe20000000400 */
[----:B0-----:R-:W-:-:S05]  /*3fa0*/  IMAD.WIDE.U32 R38, R105, c[0x0][0x198], RZ ;  /* 0x0000660069267a25 */ /* 0x001fca00078e00ff */
[----:B------:R-:W-:Y:S02]  /*3fb0*/  IADD3 R39, R39, R41, RZ ;  /* 0x0000002927277210 */ /* 0x000fe40007ffe0ff */
[----:B------:R0:W-:Y:S03]  /*3fc0*/  MUFU.COS R117, R40 ;  /* 0x0000002800757308 */ /* 0x0001e60000000000 */
[----:B------:R-:W-:-:S05]  /*3fd0*/  IMAD.WIDE.U32 R38, R0, c[0x0][0x1a0], R38 ;  /* 0x0000680000267a25 */ /* 0x000fca00078e0026 */
[----:B------:R1:W-:Y:S01]  /*3fe0*/  MUFU.EX2 R124, R42 ;  /* 0x0000002a007c7308 */ /* 0x0003e20000000800 */
[----:B0-----:R-:W-:Y:S01]  /*3ff0*/  FMUL.RZ R40, R36, 0.15915493667125701904 ;  /* 0x3e22f98324287820 */ /* 0x001fe2000040c000 */
[----:B------:R-:W-:Y:S01]  /*4000*/  IADD3 R57, R39, R57, RZ ;  /* 0x0000003927397210 */ /* 0x000fe20007ffe0ff */
[----:B------:R-:W-:-:S04]  /*4010*/  FMUL.FTZ R36, R37, R65 ;  /* 0x0000004125247220 */ /* 0x000fc80000410000 */
[----:B------:R-:W-:Y:S01]  /*4020*/  FMUL.RZ R56, R36, 0.15915493667125701904 ;  /* 0x3e22f98324387820 */ /* 0x000fe2000040c000 */
[----:B------:R-:W0:Y:S01]  /*4030*/  MUFU.SIN R127, R40 ;  /* 0x00000028007f7308 */ /* 0x000e220000000400 */
[----:B-1----:R-:W-:-:S04]  /*4040*/  FMUL.FTZ R42, R37, R62 ;  /* 0x0000003e252a7220 */ /* 0x002fc80000410000 */
[----:B------:R-:W-:-:S03]  /*4050*/  FMUL.RZ R128, R42, 0.15915493667125701904 ;  /* 0x3e22f9832a807820 */ /* 0x000fc6000040c000 */
[----:B------:R1:W2:Y:S08]  /*4060*/  MUFU.COS R129, R40 ;  /* 0x0000002800817308 */ /* 0x0002b00000000000 */
[----:B------:R-:W3:Y:S01]  /*4070*/  MUFU.EX2 R123, R123 ;  /* 0x0000007b007b7308 */ /* 0x000ee20000000800 */
[----:B-1----:R-:W-:-:S04]  /*4080*/  IMAD.WIDE.U32 R40, R105, c[0x0][0x1b8], RZ ;  /* 0x00006e0069287a25 */ /* 0x002fc800078e00ff */
[----:B0-----:R-:W-:Y:S01]  /*4090*/  FMUL.FTZ R127, R124, R127 ;  /* 0x0000007f7c7f7220 */ /* 0x001fe20000410000 */
[----:B------:R-:W-:Y:S01]  /*40a0*/  IADD3 R41, R41, R43, RZ ;  /* 0x0000002b29297210 */ /* 0x000fe20007ffe0ff */
[----:B------:R-:W-:Y:S01]  /*40b0*/  FMUL.FTZ R43, R48, R65 ;  /* 0x00000041302b7220 */ /* 0x000fe20000410000 */
[----:B------:R-:W0:Y:S01]  /*40c0*/  MUFU.EX2 R119, R119 ;  /* 0x0000007700777308 */ /* 0x000e220000000800 */
[----:B--2---:R-:W-:Y:S02]  /*40d0*/  FMUL.FTZ R129, R124, R129 ;  /* 0x000000817c817220 */ /* 0x004fe40000410000 */
[----:B------:R-:W-:-:S05]  /*40e0*/  IMAD.WIDE.U32 R40, R0, c[0x0][0x1c0], R40 ;  /* 0x0000700000287a25 */ /* 0x000fca00078e0028 */
[----:B------:R-:W-:Y:S01]  /*40f0*/  MUFU.SIN R36, R56 ;  /* 0x0000003800247308 */ /* 0x000fe20000000400 */
[----:B------:R-:W-:Y:S01]  /*4100*/  IADD3 R41, R41, R131, RZ ;  /* 0x0000008329297210 */ /* 0x000fe20007ffe0ff */
[C---:B---3--:R-:W-:Y:S01]  /*4110*/  FMUL.FTZ R122, R123.reuse, R122 ;  /* 0x0000007a7b7a7220 */ /* 0x048fe20000410000 */
[----:B------:R-:W-:Y:S01]  /*4120*/  LEA R58, P6, R40, c[0x0][0x230], 0x3 ;  /* 0x00008c00283a7a11 */ /* 0x000fe200078c18ff */
[----:B------:R-:W-:Y:S01]  /*4130*/  FMUL.FTZ R131, R123, R121 ;  /* 0x000000797b837220 */ /* 0x000fe20000410000 */
[----:B------:R-:W-:Y:S01]  /*4140*/  IADD3 R121, R49, 0x5, RZ ;  /* 0x0000000531797810 */ /* 0x000fe20007ffe0ff */
[----:B------:R-:W-:Y:S02]  /*4150*/  FMUL.FTZ R123, R37, R60 ;  /* 0x0000003c257b7220 */ /* 0x000fe40000410000 */
[----:B------:R1:W-:Y:S01]  /*4160*/  MUFU.COS R44, R56 ;  /* 0x00000038002c7308 */ /* 0x0003e20000000000 */
[C---:B0-----:R-:W-:Y:S02]  /*4170*/  FMUL.FTZ R120, R119.reuse, R120 ;  /* 0x0000007877787220 */ /* 0x041fe40000410000 */
[----:B------:R-:W-:Y:S01]  /*4180*/  FMUL.FTZ R118, R119, R118 ;  /* 0x0000007677767220 */ /* 0x000fe20000410000 */
[----:B------:R-:W-:-:S04]  /*4190*/  IADD3 R119, R49, 0x4, RZ ;  /* 0x0000000431777810 */ /* 0x000fc80007ffe0ff */
[----:B------:R-:W0:Y:S01]  /*41a0*/  MUFU.EX2 R116, R116 ;  /* 0x0000007400747308 */ /* 0x000e220000000800 */
[----:B-1----:R-:W-:-:S04]  /*41b0*/  LEA R56, P5, R38, c[0x0][0x228], 0x3 ;  /* 0x00008a0026387a11 */ /* 0x002fc800078a18ff */
[----:B------:R-:W-:Y:S02]  /*41c0*/  LEA.HI.X R57, R38, c[0x0][0x22c], R57, 0x3, P5 ;  /* 0x00008b0026397a11 */ /* 0x000fe400028f1c39 */
[-C--:B------:R-:W-:Y:S01]  /*41d0*/  ISETP.GE.U32.AND P5, PT, R59, R106.reuse, PT ;  /* 0x0000006a3b00720c */ /* 0x080fe20003fa6070 */
[----:B------:R-:W1:Y:S01]  /*41e0*/  MUFU.EX2 R111, R111 ;  /* 0x0000006f006f7308 */ /* 0x000e620000000800 */
[----:B------:R-:W-:Y:S02]  /*41f0*/  LEA.HI.X R59, R40, c[0x0][0x234], R41, 0x3, P6 ;  /* 0x00008d00283b7a11 */ /* 0x000fe400030f1c29 */
[----:B------:R-:W-:Y:S01]  /*4200*/  IADD3 R41, R49, 0x7, RZ ;  /* 0x0000000731297810 */ /* 0x000fe20007ffe0ff */
[----:B------:R-:W2:Y:S01]  /*4210*/  LDG.E.64 R56, [R56.64] ;  /* 0x0000000438387981 */ /* 0x000ea2000c1e1b00 */
[----:B------:R-:W-:Y:S01]  /*4220*/  FSEL R133, R129, 1, !P5 ;  /* 0x3f80000081857808 */ /* 0x000fe20006800000 */
[----:B------:R-:W-:Y:S01]  /*4230*/  FMUL.FTZ R129, R26, R67 ;  /* 0x000000431a817220 */ /* 0x000fe20000410000 */
[----:B------:R-:W-:Y:S01]  /*4240*/  ISETP.GE.U32.AND P6, PT, R41, R106, PT ;  /* 0x0000006a2900720c */ /* 0x000fe20003fc6070 */
[----:B------:R-:W3:Y:S01]  /*4250*/  MUFU.EX2 R113, R113 ;  /* 0x0000007100717308 */ /* 0x000ee20000000800 */
[----:B------:R-:W-:Y:S01]  /*4260*/  IADD3 R41, R49, 0x6, RZ ;  /* 0x0000000631297810 */ /* 0x000fe20007ffe0ff */
[----:B0-----:R-:W-:Y:S01]  /*4270*/  FMUL.FTZ R117, R116, R117 ;  /* 0x0000007574757220 */ /* 0x001fe20000410000 */
[----:B------:R-:W-:Y:S01]  /*4280*/  FSEL R134, R127, RZ, !P5 ;  /* 0x000000ff7f867208 */ /* 0x000fe20006800000 */
[----:B------:R-:W2:Y:S01]  /*4290*/  LDG.E.64 R58, [R58.64] ;  /* 0x000000043a3a7981 */ /* 0x000ea2000c1e1b00 */
[----:B------:R-:W-:-:S02]  /*42a0*/  FSEL R132, R132, RZ, !P5 ;  /* 0x000000ff84847208 */ /* 0x000fc40006800000 */
[----:B------:R-:W-:Y:S01]  /*42b0*/  ISETP.GE.U32.AND P5, PT, R41, R106, PT ;  /* 0x0000006a2900720c */ /* 0x000fe20003fa6070 */
[----:B------:R-:W-:Y:S01]  /*42c0*/  MUFU.SIN R38, R126 ;  /* 0x0000007e00267308 */ /* 0x000fe20000000400 */
[----:B------:R-:W-:Y:S01]  /*42d0*/  FSEL R131, R131, RZ, !P6 ;  /* 0x000000ff83837208 */ /* 0x000fe20007000000 */
[C---:B-1----:R-:W-:Y:S01]  /*42e0*/  FMUL.FTZ R114, R111.reuse, R114 ;  /* 0x000000726f727220 */ /* 0x042fe20000410000 */
[----:B------:R-:W-:Y:S01]  /*42f0*/  FSEL R130, R122, 1, !P6 ;  /* 0x3f8000007a827808 */ /* 0x000fe20007000000 */
[----:B------:R-:W-:Y:S01]  /*4300*/  FMUL.FTZ R110, R111, R110 ;  /* 0x0000006e6f6e7220 */ /* 0x000fe20000410000 */
[----:B------:R-:W-:Y:S01]  /*4310*/  FSEL R129, R129, RZ, !P6 ;  /* 0x000000ff81817208 */ /* 0x000fe20007000000 */
[----:B------:R-:W-:Y:S01]  /*4320*/  FMUL.FTZ R41, R48, R63 ;  /* 0x0000003f30297220 */ /* 0x000fe20000410000 */
[----:B------:R-:W-:Y:S01]  /*4330*/  ISETP.GE.U32.AND P6, PT, R121, R106, PT ;  /* 0x0000006a7900720c */ /* 0x000fe20003fc6070 */
[----:B------:R0:W-:Y:S01]  /*4340*/  MUFU.COS R40, R126 ;  /* 0x0000007e00287308 */ /* 0x0001e20000000000 */
[----:B------:R-:W-:Y:S01]  /*4350*/  FMUL.RZ R121, R123, 0.15915493667125701904 ;  /* 0x3e22f9837b797820 */ /* 0x000fe2000040c000 */
[----:B------:R-:W-:Y:S01]  /*4360*/  FSEL R127, R118, 1, !P5 ;  /* 0x3f800000767f7808 */ /* 0x000fe20006800000 */
[----:B------:R-:W-:Y:S01]  /*4370*/  FMUL.FTZ R123, R29, R66 ;  /* 0x000000421d7b7220 */ /* 0x000fe20000410000 */
[----:B------:R-:W-:Y:S01]  /*4380*/  FSEL R124, R117, 1, !P6 ;  /* 0x3f800000757c7808 */ /* 0x000fe20007000000 */
[----:B---3--:R-:W-:-:S02]  /*4390*/  FMUL.FTZ R112, R113, R112 ;  /* 0x0000007071707220 */ /* 0x008fc40000410000 */
[----:B------:R-:W-:Y:S01]  /*43a0*/  FMUL.FTZ R117, R31, R68 ;  /* 0x000000441f757220 */ /* 0x000fe20000410000 */
[----:B------:R-:W1:Y:S01]  /*43b0*/  MUFU.EX2 R53, R53 ;  /* 0x0000003500357308 */ /* 0x000e620000000800 */
[----:B0-----:R-:W-:Y:S01]  /*43c0*/  FMUL.FTZ R126, R28, R69 ;  /* 0x000000451c7e7220 */ /* 0x001fe20000410000 */
[----:B------:R-:W-:-:S04]  /*43d0*/  FSEL R123, R123, RZ, !P6 ;  /* 0x000000ff7b7b7208 */ /* 0x000fc80007000000 */
[----:B------:R-:W-:Y:S02]  /*43e0*/  FSEL R126, R126, RZ, !P5 ;  /* 0x000000ff7e7e7208 */ /* 0x000fe40006800000 */
[----:B------:R-:W-:Y:S08]  /*43f0*/  MUFU.SIN R42, R128 ;  /* 0x00000080002a7308 */ /* 0x000ff00000000400 */
[----:B------:R0:W-:Y:S01]  /*4400*/  MUFU.COS R50, R128 ;  /* 0x0000008000327308 */ /* 0x0001e20000000000 */
[----:B-1----:R-:W-:-:S02]  /*4410*/  FMUL.FTZ R52, R53, R52 ;  /* 0x0000003435347220 */ /* 0x002fc40000410000 */
[----:B------:R-:W-:Y:S01]  /*4420*/  FMUL.FTZ R54, R53, R54 ;  /* 0x0000003635367220 */ /* 0x000fe20000410000 */
[----:B------:R-:W-:-:S04]  /*4430*/  IADD3 R53, R49, 0x1, RZ ;  /* 0x0000000131357810 */ /* 0x000fc80007ffe0ff */
[----:B------:R1:W3:Y:S01]  /*4440*/  MUFU.EX2 R39, R125 ;  /* 0x0000007d00277308 */ /* 0x0002e20000000800 */
[----:B0-----:R-:W-:Y:S01]  /*4450*/  FSEL R128, R120, RZ, !P5 ;  /* 0x000000ff78807208 */ /* 0x001fe20006800000 */
[----:B------:R-:W-:Y:S01]  /*4460*/  FMUL.FTZ R120, R30, R71 ;  /* 0x000000471e787220 */ /* 0x000fe20000410000 */
[----:B------:R-:W-:Y:S01]  /*4470*/  ISETP.GE.U32.AND P5, PT, R119, R106, PT ;  /* 0x0000006a7700720c */ /* 0x000fe20003fa6070 */
[----:B------:R-:W-:Y:S01]  /*4480*/  FMUL.FTZ R119, R113, R109 ;  /* 0x0000006d71777220 */ /* 0x000fe20000410000 */
[C---:B------:R-:W-:Y:S02]  /*4490*/  IADD3 R109, R49.reuse, 0xa, RZ ;  /* 0x0000000a316d7810 */ /* 0x040fe40007ffe0ff */
[----:B------:R-:W-:Y:S01]  /*44a0*/  FSEL R122, R110, RZ, !P5 ;  /* 0x000000ff6e7a7208 */ /* 0x000fe20006800000 */
[----:B------:R-:W0:Y:S01]  /*44b0*/  MUFU.EX2 R108, R108 ;  /* 0x0000006c006c7308 */ /* 0x000e220000000800 */
[----:B-1----:R-:W-:Y:S01]  /*44c0*/  FMUL.FTZ R125, R116, R115 ;  /* 0x00000073747d7220 */ /* 0x002fe20000410000 */
[----:B------:R-:W-:-:S02]  /*44d0*/  IADD3 R115, R49, 0x3, RZ ;  /* 0x0000000331737810 */ /* 0x000fc40007ffe0ff */
[----:B------:R-:W-:Y:S02]  /*44e0*/  FSEL R120, R120, RZ, !P5 ;  /* 0x000000ff78787208 */ /* 0x000fe40006800000 */
[----:B------:R-:W-:Y:S02]  /*44f0*/  FSEL R125, R125, RZ, !P6 ;  /* 0x000000ff7d7d7208 */ /* 0x000fe40007000000 */
[----:B------:R-:W1:Y:S01]  /*4500*/  MUFU.EX2 R46, R46 ;  /* 0x0000002e002e7308 */ /* 0x000e620000000800 */
[----:B------:R-:W-:Y:S01]  /*4510*/  ISETP.GE.U32.AND P6, PT, R115, R106, PT ;  /* 0x0000006a7300720c */ /* 0x000fe20003fc6070 */
[----:B------:R-:W-:Y:S02]  /*4520*/  FMUL.FTZ R115, R37, R61 ;  /* 0x0000003d25737220 */ /* 0x000fe40000410000 */
[----:B---3--:R-:W-:Y:S01]  /*4530*/  FMUL.FTZ R50, R39, R50 ;  /* 0x0000003227327220 */ /* 0x008fe20000410000 */
[----:B------:R-:W-:Y:S01]  /*4540*/  FSEL R119, R119, RZ, !P6 ;  /* 0x000000ff77777208 */ /* 0x000fe20007000000 */
[----:B------:R-:W-:Y:S01]  /*4550*/  FMUL.RZ R111, R115, 0.15915493667125701904 ;  /* 0x3e22f983736f7820 */ /* 0x000fe2000040c000 */
[----:B------:R-:W-:Y:S01]  /*4560*/  FSEL R118, R112, 1, !P6 ;  /* 0x3f80000070767808 */ /* 0x000fe20007000000 */
[----:B------:R-:W-:Y:S01]  /*4570*/  MUFU.SIN R135, R121 ;  /* 0x0000007900877308 */ /* 0x000fe20000000400 */
[----:B------:R-:W-:Y:S01]  /*4580*/  FSEL R117, R117, RZ, !P6 ;  /* 0x000000ff75757208 */ /* 0x000fe20007000000 */
[----:B0-----:R-:W-:-:S02]  /*4590*/  FMUL.FTZ R55, R108, R55 ;  /* 0x000000376c377220 */ /* 0x001fc40000410000 */
[----:B------:R-:W-:Y:S02]  /*45a0*/  FMUL.FTZ R113, R108, R51 ;  /* 0x000000336c717220 */ /* 0x000fe40000410000 */
[----:B------:R-:W-:Y:S02]  /*45b0*/  FMUL.FTZ R108, R33, R70 ;  /* 0x00000046216c7220 */ /* 0x000fe40000410000 */
[----:B------:R0:W-:Y:S01]  /*45c0*/  MUFU.COS R136, R121 ;  /* 0x0000007900887308 */ /* 0x0001e20000000000 */
[C---:B-1----:R-:W-:Y:S02]  /*45d0*/  FMUL.FTZ R110, R46.reuse, R47 ;  /* 0x0000002f2e6e7220 */ /* 0x042fe40000410000 */
[----:B------:R-:W-:Y:S02]  /*45e0*/  FMUL.FTZ R45, R46, R45 ;  /* 0x0000002d2e2d7220 */ /* 0x000fe40000410000 */
[----:B------:R-:W-:-:S03]  /*45f0*/  FMUL.FTZ R42, R39, R42 ;  /* 0x0000002a272a7220 */ /* 0x000fc60000410000 */
[----:B------:R-:W-:Y:S01]  /*4600*/  MUFU.SIN R138, R111 ;  /* 0x0000006f008a7308 */ /* 0x000fe20000000400 */
[----:B0-----:R-:W-:Y:S01]  /*4610*/  FSEL R121, R114, 1, !P5 ;  /* 0x3f80000072797808 */ /* 0x001fe20006800000 */
[----:B------:R-:W-:Y:S01]  /*4620*/  FMUL.FTZ R114, R32, R73 ;  /* 0x0000004920727220 */ /* 0x000fe20000410000 */
[----:B------:R-:W-:Y:S02]  /*4630*/  ISETP.GE.U32.AND P5, PT, R109, R106, PT ;  /* 0x0000006a6d00720c */ /* 0x000fe40003fa6070 */
[----:B------:R-:W-:-:S03]  /*4640*/  IADD3 R109, R49, 0x2, RZ ;  /* 0x00000002316d7810 */ /* 0x000fc60007ffe0ff */
[----:B------:R0:W-:Y:S01]  /*4650*/  MUFU.COS R139, R111 ;  /* 0x0000006f008b7308 */ /* 0x0001e20000000000 */
[----:B------:R-:W-:Y:S01]  /*4660*/  ISETP.GE.U32.AND P6, PT, R109, R106, PT ;  /* 0x0000006a6d00720c */ /* 0x000fe20003fc6070 */
[----:B------:R-:W-:-:S03]  /*4670*/  FMUL.FTZ R109, R48, R61 ;  /* 0x0000003d306d7220 */ /* 0x000fc60000410000 */
[----:B------:R-:W-:Y:S01]  /*4680*/  FSEL R116, R54, RZ, !P6 ;  /* 0x000000ff36747208 */ /* 0x000fe20007000000 */
[-C--:B------:R-:W-:Y:S01]  /*4690*/  FMUL.FTZ R54, R48, R27.reuse ;  /* 0x0000001b30367220 */ /* 0x080fe20000410000 */
[----:B------:R-:W-:Y:S01]  /*46a0*/  FSEL R115, R52, 1, !P6 ;  /* 0x3f80000034737808 */ /* 0x000fe20007000000 */
[----:B------:R-:W-:Y:S01]  /*46b0*/  FMUL.FTZ R52, R48, R34 ;  /* 0x0000002230347220 */ /* 0x000fe20000410000 */
[----:B------:R-:W-:Y:S01]  /*46c0*/  FSEL R114, R114, RZ, !P6 ;  /* 0x000000ff72727208 */ /* 0x000fe20007000000 */
[----:B0-----:R-:W-:Y:S01]  /*46d0*/  FMUL.FTZ R111, R35, R72 ;  /* 0x00000048236f7220 */ /* 0x001fe20000410000 */
[----:B------:R-:W-:Y:S01]  /*46e0*/  ISETP.GE.U32.AND P6, PT, R49, R106, PT ;  /* 0x0000006a3100720c */ /* 0x000fe20003fc6070 */
[----:B------:R-:W-:Y:S01]  /*46f0*/  FMUL.FTZ R48, R37, R34 ;  /* 0x0000002225307220 */ /* 0x000fe20000410000 */
[----:B------:R0:W-:Y:S01]  /*4700*/  MUFU.EX2 R51, R109 ;  /* 0x0000006d00337308 */ /* 0x0001e20000000800 */
[----:B------:R-:W-:Y:S01]  /*4710*/  IADD3 R49, R49, 0x9, RZ ;  /* 0x0000000931317810 */ /* 0x000fe20007ffe0ff */
[----:B------:R-:W-:Y:S01]  /*4720*/  FMUL.FTZ R37, R37, R27 ;  /* 0x0000001b25257220 */ /* 0x000fe20000410000 */
[----:B------:R-:W-:-:S02]  /*4730*/  FSEL R113, R113, RZ, !P6 ;  /* 0x000000ff71717208 */ /* 0x000fc40007000000 */
[----:B------:R-:W-:Y:S02]  /*4740*/  FSEL R112, R55, 1, !P6 ;  /* 0x3f80000037707808 */ /* 0x000fe40007000000 */
[----:B------:R-:W-:Y:S01]  /*4750*/  FSEL R111, R111, RZ, !P6 ;  /* 0x000000ff6f6f7208 */ /* 0x000fe20007000000 */
[----:B------:R-:W1:Y:S01]  /*4760*/  MUFU.EX2 R41, R41 ;  /* 0x0000002900297308 */ /* 0x000e620000000800 */
[----:B------:R-:W-:Y:S01]  /*4770*/  ISETP.GE.U32.AND P6, PT, R53, R106, PT ;  /* 0x0000006a3500720c */ /* 0x000fe20003fc6070 */
[----:B------:R-:W-:-:S03]  /*4780*/  FMUL.RZ R53, R48, 0.15915493667125701904 ;  /* 0x3e22f98330357820 */ /* 0x000fc6000040c000 */
[----:B------:R-:W-:Y:S02]  /*4790*/  FSEL R110, R110, RZ, !P6 ;  /* 0x000000ff6e6e7208 */ /* 0x000fe40007000000 */
[----:B0-----:R-:W-:Y:S01]  /*47a0*/  FSEL R109, R45, 1, !P6 ;  /* 0x3f8000002d6d7808 */ /* 0x001fe20007000000 */
[----:B------:R0:W-:Y:S01]  /*47b0*/  MUFU.EX2 R47, R54 ;  /* 0x00000036002f7308 */ /* 0x0001e20000000800 */
[----:B------:R-:W-:Y:S01]  /*47c0*/  FSEL R108, R108, RZ, !P6 ;  /* 0x000000ff6c6c7208 */ /* 0x000fe20007000000 */
[----:B------:R-:W-:Y:S01]  /*47d0*/  FMUL.FTZ R48, R110, R111 ;  /* 0x0000006f6e307220 */ /* 0x000fe20000410000 */
[----:B------:R-:W-:Y:S01]  /*47e0*/  ISETP.GE.U32.AND P6, PT, R49, R106, PT ;  /* 0x0000006a3100720c */ /* 0x000fe20003fc6070 */
[----:B------:R-:W-:Y:S02]  /*47f0*/  FMUL.FTZ R46, RZ, R110 ;  /* 0x0000006eff2e7220 */ /* 0x000fe40000410000 */
[----:B------:R-:W-:Y:S02]  /*4800*/  FFMA.FTZ R48, RZ, R109, R48 ;  /* 0x0000006dff307223 */ /* 0x000fe40000010030 */
[----:B------:R-:W-:Y:S01]  /*4810*/  FFMA.FTZ R49, R109, R111, -R46 ;  /* 0x0000006f6d317223 */ /* 0x000fe2000001082e */
[----:B------:R-:W-:Y:S01]  /*4820*/  MUFU.EX2 R52, R52 ;  /* 0x0000003400347308 */ /* 0x000fe20000000800 */
[----:B------:R-:W-:-:S02]  /*4830*/  FADD.FTZ R48, RZ, R48 ;  /* 0x00000030ff307221 */ /* 0x000fc40000010000 */
[----:B------:R-:W-:Y:S02]  /*4840*/  FADD.FTZ R49, R49, R108 ;  /* 0x0000006c31317221 */ /* 0x000fe40000010000 */
[CC--:B------:R-:W-:Y:S02]  /*4850*/  FMUL.FTZ R46, R116.reuse, R48.reuse ;  /* 0x00000030742e7220 */ /* 0x0c0fe40000410000 */
[----:B0-----:R-:W-:Y:S01]  /*4860*/  FMUL.RZ R54, R37, 0.15915493667125701904 ;  /* 0x3e22f98325367820 */ /* 0x001fe2000040c000 */
[----:B------:R-:W-:Y:S01]  /*4870*/  MUFU.SIN R45, R53 ;  /* 0x00000035002d7308 */ /* 0x000fe20000000400 */
[-C--:B------:R-:W-:Y:S02]  /*4880*/  FMUL.FTZ R37, R116, R49.reuse ;  /* 0x0000003174257220 */ /* 0x080fe40000410000 */
[C---:B------:R-:W-:Y:S02]  /*4890*/  FFMA.FTZ R49, R115.reuse, R49, -R46 ;  /* 0x0000003173317223 */ /* 0x040fe4000001082e */
[----:B------:R-:W-:-:S02]  /*48a0*/  FFMA.FTZ R37, R115, R48, R37 ;  /* 0x0000003073257223 */ /* 0x000fc40000010025 */
[----:B------:R-:W-:Y:S01]  /*48b0*/  FADD.FTZ R49, R49, R114 ;  /* 0x0000007231317221 */ /* 0x000fe20000010000 */
[----:B------:R-:W0:Y:S01]  /*48c0*/  MUFU.COS R145, R53 ;  /* 0x0000003500917308 */ /* 0x000e220000000000 */
[----:B------:R-:W-:Y:S02]  /*48d0*/  FADD.FTZ R37, RZ, R37 ;  /* 0x00000025ff257221 */ /* 0x000fe40000010000 */
[C---:B-1----:R-:W-:Y:S02]  /*48e0*/  FMUL.FTZ R40, R41.reuse, R40 ;  /* 0x0000002829287220 */ /* 0x042fe40000410000 */
[----:B------:R-:W-:Y:S02]  /*48f0*/  FMUL.FTZ R38, R41, R38 ;  /* 0x0000002629267220 */ /* 0x000fe40000410000 */
[C---:B------:R-:W-:Y:S01]  /*4900*/  FMUL.FTZ R41, R119.reuse, R49 ;  /* 0x0000003177297220 */ /* 0x040fe20000410000 */
[----:B------:R-:W1:Y:S01]  /*4910*/  MUFU.SIN R46, R54 ;  /* 0x00000036002e7308 */ /* 0x000e620000000400 */
[----:B------:R-:W-:-:S02]  /*4920*/  FMUL.FTZ R39, R119, R37 ;  /* 0x0000002577277220 */ /* 0x000fc40000410000 */
[C---:B------:R-:W-:Y:S02]  /*4930*/  FFMA.FTZ R41, R118.reuse, R37, R41 ;  /* 0x0000002576297223 */ /* 0x040fe40000010029 */
[----:B------:R-:W-:Y:S02]  /*4940*/  FFMA.FTZ R48, R118, R49, -R39 ;  /* 0x0000003176307223 */ /* 0x000fe40000010827 */
[----:B------:R-:W-:Y:S01]  /*4950*/  FADD.FTZ R41, RZ, R41 ;  /* 0x00000029ff297221 */ /* 0x000fe20000010000 */
[----:B------:R-:W3:Y:S01]  /*4960*/  MUFU.EX2 R43, R43 ;  /* 0x0000002b002b7308 */ /* 0x000ee20000000800 */
[----:B------:R-:W-:Y:S02]  /*4970*/  FADD.FTZ R48, R48, R117 ;  /* 0x0000007530307221 */ /* 0x000fe40000010000 */
[----:B------:R-:W-:Y:S02]  /*4980*/  FMUL.FTZ R37, R122, R41 ;  /* 0x000000297a257220 */ /* 0x000fe40000410000 */
[----:B0-----:R-:W-:-:S02]  /*4990*/  FMUL.FTZ R145, R52, R145 ;  /* 0x0000009134917220 */ /* 0x001fc40000410000 */
[----:B------:R-:W-:Y:S01]  /*49a0*/  FMUL.FTZ R146, R52, R45 ;  /* 0x0000002d34927220 */ /* 0x000fe20000410000 */
[----:B------:R-:W0:Y:S01]  /*49b0*/  MUFU.COS R142, R54 ;  /* 0x00000036008e7308 */ /* 0x000e220000000000 */
[-C--:B------:R-:W-:Y:S02]  /*49c0*/  FMUL.FTZ R52, R122, R48.reuse ;  /* 0x000000307a347220 */ /* 0x080fe40000410000 */
[C---:B------:R-:W-:Y:S02]  /*49d0*/  FFMA.FTZ R39, R121.reuse, R48, -R37 ;  /* 0x0000003079277223 */ /* 0x040fe40000010825 */
[----:B------:R-:W-:Y:S02]  /*49e0*/  FFMA.FTZ R52, R121, R41, R52 ;  /* 0x0000002979347223 */ /* 0x000fe40000010034 */
[----:B------:R-:W-:Y:S01]  /*49f0*/  FADD.FTZ R41, R39, R120 ;  /* 0x0000007827297221 */ /* 0x000fe20000010000 */
[----:B------:R-:W4:Y:S01]  /*4a00*/  MUFU.EX2 R137, R137 ;  /* 0x0000008900897308 */ /* 0x000f220000000800 */
[----:B------:R-:W-:-:S02]  /*4a10*/  FMUL.FTZ R37, R113, R110 ;  /* 0x0000006e71257220 */ /* 0x000fc40000410000 */
[----:B-1----:R-:W-:Y:S02]  /*4a20*/  FMUL.FTZ R143, R47, R46 ;  /* 0x0000002e2f8f7220 */ /* 0x002fe40000410000 */
[----:B------:R-:W-:Y:S02]  /*4a30*/  FADD.FTZ R52, RZ, R52 ;  /* 0x00000034ff347221 */ /* 0x000fe40000010000 */
[----:B------:R-:W-:Y:S02]  /*4a40*/  FMUL.FTZ R46, R112, R110 ;  /* 0x0000006e702e7220 */ /* 0x000fe40000410000 */
[----:B------:R-:W-:Y:S02]  /*4a50*/  FMUL.FTZ R45, R125, R41 ;  /* 0x000000297d2d7220 */ /* 0x000fe40000410000 */
[C---:B---3--:R-:W-:Y:S02]  /*4a60*/  FMUL.FTZ R44, R43.reuse, R44 ;  /* 0x0000002c2b2c7220 */ /* 0x048fe40000410000 */
[----:B------:R-:W-:-:S02]  /*4a70*/  FMUL.FTZ R36, R43, R36 ;  /* 0x000000242b247220 */ /* 0x000fc40000410000 */
[-C--:B------:R-:W-:Y:S02]  /*4a80*/  FFMA.FTZ R37, R112, R109.reuse, -R37 ;  /* 0x0000006d70257223 */ /* 0x080fe40000010825 */
[-C--:B------:R-:W-:Y:S01]  /*4a90*/  FMUL.FTZ R43, R125, R52.reuse ;  /* 0x000000347d2b7220 */ /* 0x080fe20000410000 */
[----:B------:R-:W-:Y:S01]  /*4aa0*/  FSEL R140, R36, RZ, !P6 ;  /* 0x000000ff248c7208 */ /* 0x000fe20007000000 */
[----:B------:R-:W-:Y:S02]  /*4ab0*/  FFMA.FTZ R46, R113, R109, R46 ;  /* 0x0000006d712e7223 */ /* 0x000fe4000001002e */
[----:B------:R-:W-:Y:S02]  /*4ac0*/  FFMA.FTZ R45, R124, R52, R45 ;  /* 0x000000347c2d7223 */ /* 0x000fe4000001002d */
[----:B------:R-:W-:Y:S02]  /*4ad0*/  FMUL.FTZ R39, R116, R37 ;  /* 0x0000002574277220 */ /* 0x000fe40000410000 */
[----:B------:R-:W-:-:S02]  /*4ae0*/  FFMA.FTZ R52, R124, R41, -R43 ;  /* 0x000000297c347223 */ /* 0x000fc4000001082b */
[-C--:B------:R-:W-:Y:S02]  /*4af0*/  FMUL.FTZ R48, R116, R46.reuse ;  /* 0x0000002e74307220 */ /* 0x080fe40000410000 */
[----:B------:R-:W-:Y:S02]  /*4b00*/  FADD.FTZ R45, RZ, R45 ;  /* 0x0000002dff2d7221 */ /* 0x000fe40000010000 */
[C---:B------:R-:W-:Y:S02]  /*4b10*/  FFMA.FTZ R39, R115.reuse, R46, R39 ;  /* 0x0000002e73277223 */ /* 0x040fe40000010027 */
[----:B------:R-:W-:Y:S02]  /*4b20*/  FADD.FTZ R52, R52, R123 ;  /* 0x0000007b34347221 */ /* 0x000fe40000010000 */
[----:B------:R-:W-:Y:S02]  /*4b30*/  FFMA.FTZ R48, R115, R37, -R48 ;  /* 0x0000002573307223 */ /* 0x000fe40000010830 */
[----:B------:R-:W-:-:S02]  /*4b40*/  FMUL.FTZ R43, R128, R45 ;  /* 0x0000002d802b7220 */ /* 0x000fc40000410000 */
[C---:B------:R-:W-:Y:S02]  /*4b50*/  FMUL.FTZ R37, R119.reuse, R39 ;  /* 0x0000002777257220 */ /* 0x040fe40000410000 */
[----:B------:R-:W-:Y:S02]  /*4b60*/  FMUL.FTZ R46, R128, R52 ;  /* 0x00000034802e7220 */ /* 0x000fe40000410000 */
[----:B------:R-:W-:Y:S02]  /*4b70*/  FMUL.FTZ R41, R119, R48 ;  /* 0x0000003077297220 */ /* 0x000fe40000410000 */
[C---:B------:R-:W-:Y:S02]  /*4b80*/  FFMA.FTZ R43, R127.reuse, R52, -R43 ;  /* 0x000000347f2b7223 */ /* 0x040fe4000001082b */
[----:B------:R-:W-:Y:S02]  /*4b90*/  FFMA.FTZ R37, R118, R48, -R37 ;  /* 0x0000003076257223 */ /* 0x000fe40000010825 */
[----:B------:R-:W-:-:S02]  /*4ba0*/  FFMA.FTZ R45, R127, R45, R46 ;  /* 0x0000002d7f2d7223 */ /* 0x000fc4000001002e */
[----:B------:R-:W-:Y:S02]  /*4bb0*/  FFMA.FTZ R41, R118, R39, R41 ;  /* 0x0000002776297223 */ /* 0x000fe40000010029 */
[----:B------:R-:W-:Y:S02]  /*4bc0*/  FADD.FTZ R43, R43, R126 ;  /* 0x0000007e2b2b7221 */ /* 0x000fe40000010000 */
[C---:B------:R-:W-:Y:S02]  /*4bd0*/  FMUL.FTZ R48, R122.reuse, R37 ;  /* 0x000000257a307220 */ /* 0x040fe40000410000 */
[----:B------:R-:W-:Y:S02]  /*4be0*/  FADD.FTZ R45, RZ, R45 ;  /* 0x0000002dff2d7221 */ /* 0x000fe40000010000 */
[----:B0-----:R-:W-:Y:S02]  /*4bf0*/  FMUL.FTZ R142, R47, R142 ;  /* 0x0000008e2f8e7220 */ /* 0x001fe40000410000 */
[----:B------:R-:W-:-:S02]  /*4c00*/  FMUL.FTZ R46, R122, R41 ;  /* 0x000000297a2e7220 */ /* 0x000fc40000410000 */
[----:B------:R-:W-:Y:S02]  /*4c10*/  FMUL.FTZ R47, R131, R43 ;  /* 0x0000002b832f7220 */ /* 0x000fe40000410000 */
[----:B------:R-:W-:Y:S02]  /*4c20*/  FFMA.FTZ R48, R121, R41, R48 ;  /* 0x0000002979307223 */ /* 0x000fe40000010030 */
[----:B------:R-:W-:Y:S02]  /*4c30*/  FMUL.FTZ R41, R131, R45 ;  /* 0x0000002d83297220 */ /* 0x000fe40000410000 */
[----:B------:R-:W-:Y:S02]  /*4c40*/  FFMA.FTZ R46, R121, R37, -R46 ;  /* 0x00000025792e7223 */ /* 0x000fe4000001082e */
[C---:B------:R-:W-:Y:S02]  /*4c50*/  FFMA.FTZ R47, R130.reuse, R45, R47 ;  /* 0x0000002d822f7223 */ /* 0x040fe4000001002f */
[----:B------:R-:W-:-:S02]  /*4c60*/  FFMA.FTZ R52, R130, R43, -R41 ;  /* 0x0000002b82347223 */ /* 0x000fc40000010829 */
[C---:B------:R-:W-:Y:S02]  /*4c70*/  FMUL.FTZ R39, R125.reuse, R46 ;  /* 0x0000002e7d277220 */ /* 0x040fe40000410000 */
[----:B------:R-:W-:Y:S02]  /*4c80*/  FADD.FTZ R47, RZ, R47 ;  /* 0x0000002fff2f7221 */ /* 0x000fe40000010000 */
[-C--:B------:R-:W-:Y:S02]  /*4c90*/  FMUL.FTZ R37, R125, R48.reuse ;  /* 0x000000307d257220 */ /* 0x080fe40000410000 */
[----:B------:R-:W-:Y:S02]  /*4ca0*/  FADD.FTZ R52, R52, R129 ;  /* 0x0000008134347221 */ /* 0x000fe40000010000 */
[----:B------:R-:W-:Y:S02]  /*4cb0*/  FFMA.FTZ R39, R124, R48, R39 ;  /* 0x000000307c277223 */ /* 0x000fe40000010027 */
[----:B------:R-:W-:-:S02]  /*4cc0*/  FMUL.FTZ R41, R134, R47 ;  /* 0x0000002f86297220 */ /* 0x000fc40000410000 */
[----:B------:R-:W-:Y:S02]  /*4cd0*/  FFMA.FTZ R37, R124, R46, -R37 ;  /* 0x0000002e7c257223 */ /* 0x000fe40000010825 */
[-C--:B------:R-:W-:Y:S02]  /*4ce0*/  FMUL.FTZ R54, R134, R52.reuse ;  /* 0x0000003486367220 */ /* 0x080fe40000410000 */
[C---:B------:R-:W-:Y:S02]  /*4cf0*/  FMUL.FTZ R46, R128.reuse, R39 ;  /* 0x00000027802e7220 */ /* 0x040fe40000410000 */
[C---:B------:R-:W-:Y:S02]  /*4d00*/  FFMA.FTZ R41, R133.reuse, R52, -R41 ;  /* 0x0000003485297223 */ /* 0x040fe40000010829 */
[----:B------:R-:W-:Y:S02]  /*4d10*/  FMUL.FTZ R48, R128, R37 ;  /* 0x0000002580307220 */ /* 0x000fe40000410000 */
[----:B------:R-:W-:-:S02]  /*4d20*/  FFMA.FTZ R54, R133, R47, R54 ;  /* 0x0000002f85367223 */ /* 0x000fc40000010036 */
[----:B------:R-:W-:Y:S02]  /*4d30*/  FFMA.FTZ R46, R127, R37, -R46 ;  /* 0x000000257f2e7223 */ /* 0x000fe4000001082e */
[----:B------:R-:W-:Y:S02]  /*4d40*/  FADD.FTZ R41, R41, R132 ;  /* 0x0000008429297221 */ /* 0x000fe40000010000 */
[----:B------:R-:W-:Y:S01]  /*4d50*/  FMUL.FTZ R148, R51, R139 ;  /* 0x0000008b33947220 */ /* 0x000fe20000410000 */
[----:B------:R-:W-:Y:S01]  /*4d60*/  FSEL R139, R44, 1, !P6 ;  /* 0x3f8000002c8b7808 */ /* 0x000fe20007000000 */
[----:B------:R-:W-:Y:S02]  /*4d70*/  FFMA.FTZ R48, R127, R39, R48 ;  /* 0x000000277f307223 */ /* 0x000fe40000010030 */
[----:B------:R-:W-:Y:S02]  /*4d80*/  FADD.FTZ R54, RZ, R54 ;  /* 0x00000036ff367221 */ /* 0x000fe40000010000 */
[----:B------:R-:W-:-:S02]  /*4d90*/  FMUL.FTZ R39, R131, R46 ;  /* 0x0000002e83277220 */ /* 0x000fc40000410000 */
[----:B------:R-:W-:Y:S02]  /*4da0*/  FMUL.FTZ R149, R51, R138 ;  /* 0x0000008a33957220 */ /* 0x000fe40000410000 */
[----:B------:R-:W-:Y:S02]  /*4db0*/  FMUL.FTZ R43, R140, R41 ;  /* 0x000000298c2b7220 */ /* 0x000fe40000410000 */
[----:B------:R-:W-:Y:S02]  /*4dc0*/  FMUL.FTZ R138, R24, R65 ;  /* 0x00000041188a7220 */ /* 0x000fe40000410000 */
[----:B------:R-:W-:Y:S02]  /*4dd0*/  FMUL.FTZ R36, R140, R54 ;  /* 0x000000368c247220 */ /* 0x000fe40000410000 */
[-C--:B------:R-:W-:Y:S01]  /*4de0*/  FMUL.FTZ R37, R131, R48.reuse ;  /* 0x0000003083257220 */ /* 0x080fe20000410000 */
[----:B------:R-:W-:Y:S01]  /*4df0*/  FSEL R138, R138, RZ, !P6 ;  /* 0x000000ff8a8a7208 */ /* 0x000fe20007000000 */
[----:B------:R-:W-:-:S02]  /*4e00*/  FFMA.FTZ R39, R130, R48, R39 ;  /* 0x0000003082277223 */ /* 0x000fc40000010027 */
[----:B------:R-:W-:Y:S02]  /*4e10*/  FFMA.FTZ R43, R139, R54, R43 ;  /* 0x000000368b2b7223 */ /* 0x000fe4000001002b */
[C---:B----4-:R-:W-:Y:S01]  /*4e20*/  FMUL.FTZ R151, R137.reuse, R136 ;  /* 0x0000008889977220 */ /* 0x050fe20000410000 */
[----:B------:R-:W-:Y:S01]  /*4e30*/  FSEL R136, R50, 1, !P5 ;  /* 0x3f80000032887808 */ /* 0x000fe20006800000 */
[----:B------:R-:W-:Y:S01]  /*4e40*/  FMUL.FTZ R152, R137, R135 ;  /* 0x0000008789987220 */ /* 0x000fe20000410000 */
[----:B------:R-:W-:Y:S01]  /*4e50*/  FSEL R137, R42, RZ, !P5 ;  /* 0x000000ff2a897208 */ /* 0x000fe20006800000 */
[----:B------:R-:W-:Y:S02]  /*4e60*/  FFMA.FTZ R41, R139, R41, -R36 ;  /* 0x000000298b297223 */ /* 0x000fe40000010824 */
[----:B------:R-:W-:Y:S02]  /*4e70*/  FFMA.FTZ R37, R130, R46, -R37 ;  /* 0x0000002e82257223 */ /* 0x000fe40000010825 */
[----:B------:R-:W-:-:S02]  /*4e80*/  FMUL.FTZ R36, R134, R39 ;  /* 0x0000002786247220 */ /* 0x000fc40000410000 */
[----:B------:R-:W-:Y:S02]  /*4e90*/  FADD.FTZ R43, RZ, R43 ;  /* 0x0000002bff2b7221 */ /* 0x000fe40000010000 */
[----:B------:R-:W-:Y:S02]  /*4ea0*/  FMUL.FTZ R135, R23, R62 ;  /* 0x0000003e17877220 */ /* 0x000fe40000410000 */
[----:B------:R-:W-:Y:S02]  /*4eb0*/  FADD.FTZ R41, R41, R138 ;  /* 0x0000008a29297221 */ /* 0x000fe40000010000 */
[-C--:B------:R-:W-:Y:S01]  /*4ec0*/  FFMA.FTZ R36, R133, R37.reuse, -R36 ;  /* 0x0000002585247223 */ /* 0x080fe20000010824 */
[----:B------:R-:W-:Y:S01]  /*4ed0*/  FSEL R135, R135, RZ, !P5 ;  /* 0x000000ff87877208 */ /* 0x000fe20006800000 */
[----:B------:R-:W-:Y:S02]  /*4ee0*/  FMUL.FTZ R42, R134, R37 ;  /* 0x00000025862a7220 */ /* 0x000fe40000410000 */
[----:B------:R-:W-:-:S02]  /*4ef0*/  FMUL.FTZ R37, R137, R43 ;  /* 0x0000002b89257220 */ /* 0x000fc40000410000 */
[-C--:B------:R-:W-:Y:S02]  /*4f00*/  FMUL.FTZ R45, R137, R41.reuse ;  /* 0x00000029892d7220 */ /* 0x080fe40000410000 */
[----:B------:R-:W-:Y:S01]  /*4f10*/  FFMA.FTZ R44, R136, R41, -R37 ;  /* 0x00000029882c7223 */ /* 0x000fe20000010825 */
[----:B------:R-:W-:Y:S01]  /*4f20*/  FSEL R155, R38, RZ, !P4 ;  /* 0x000000ff269b7208 */ /* 0x000fe20006000000 */
[----:B------:R-:W-:Y:S02]  /*4f30*/  FFMA.FTZ R45, R136, R43, R45 ;  /* 0x0000002b882d7223 */ /* 0x000fe4000001002d */
[----:B------:R-:W-:Y:S01]  /*4f40*/  FADD.FTZ R44, R44, R135 ;  /* 0x000000872c2c7221 */ /* 0x000fe20000010000 */
[----:B------:R-:W-:Y:S01]  /*4f50*/  FSEL R154, R40, 1, !P4 ;  /* 0x3f800000289a7808 */ /* 0x000fe20006000000 */
[----:B------:R-:W-:Y:S02]  /*4f60*/  FADD.FTZ R45, RZ, R45 ;  /* 0x0000002dff2d7221 */ /* 0x000fe40000010000 */
[----:B------:R-:W-:-:S02]  /*4f70*/  FMUL.FTZ R40, R155, R44 ;  /* 0x0000002c9b287220 */ /* 0x000fc40000410000 */
[----:B------:R-:W-:Y:S02]  /*4f80*/  FFMA.FTZ R42, R133, R39, R42 ;  /* 0x00000027852a7223 */ /* 0x000fe4000001002a */
[-C--:B------:R-:W-:Y:S02]  /*4f90*/  FMUL.FTZ R39, R155, R45.reuse ;  /* 0x0000002d9b277220 */ /* 0x080fe40000410000 */
[----:B------:R-:W-:Y:S01]  /*4fa0*/  FFMA.FTZ R40, R154, R45, R40 ;  /* 0x0000002d9a287223 */ /* 0x000fe20000010028 */
[----:B------:R-:W-:Y:S01]  /*4fb0*/  FSEL R152, R152, RZ, !P3 ;  /* 0x000000ff98987208 */ /* 0x000fe20005800000 */
[----:B------:R-:W-:Y:S02]  /*4fc0*/  FMUL.FTZ R37, R140, R42 ;  /* 0x0000002a8c257220 */ /* 0x000fe40000410000 */
[----:B------:R-:W-:Y:S02]  /*4fd0*/  FFMA.FTZ R44, R154, R44, -R39 ;  /* 0x0000002c9a2c7223 */ /* 0x000fe40000010827 */
[----:B------:R-:W-:Y:S01]  /*4fe0*/  FADD.FTZ R40, RZ, R40 ;  /* 0x00000028ff287221 */ /* 0x000fe20000010000 */
[----:B------:R-:W-:Y:S01]  /*4ff0*/  FSEL R151, R151, 1, !P3 ;  /* 0x3f80000097977808 */ /* 0x000fe20005800000 */
[----:B------:R-:W-:-:S02]  /*5000*/  FMUL.FTZ R38, R140, R36 ;  /* 0x000000248c267220 */ /* 0x000fc40000410000 */
[C---:B------:R-:W-:Y:S02]  /*5010*/  FFMA.FTZ R37, R139.reuse, R36, -R37 ;  /* 0x000000248b257223 */ /* 0x040fe40000010825 */
[----:B------:R-:W-:Y:S02]  /*5020*/  FADD.FTZ R44, R44, R153 ;  /* 0x000000992c2c7221 */ /* 0x000fe40000010000 */
[----:B------:R-:W-:Y:S01]  /*5030*/  FMUL.FTZ R41, R152, R40 ;  /* 0x0000002898297220 */ /* 0x000fe20000410000 */
[----:B------:R-:W-:Y:S01]  /*5040*/  FSEL R150, R150, RZ, !P3 ;  /* 0x000000ff96967208 */ /* 0x000fe20005800000 */
[----:B------:R-:W-:Y:S02]  /*5050*/  FFMA.FTZ R38, R139, R42, R38 ;  /* 0x0000002a8b267223 */ /* 0x000fe40000010026 */
[----:B------:R-:W-:Y:S02]  /*5060*/  FMUL.FTZ R39, R137, R37 ;  /* 0x0000002589277220 */ /* 0x000fe40000410000 */
[----:B------:R-:W-:-:S02]  /*5070*/  FMUL.FTZ R42, R152, R44 ;  /* 0x0000002c982a7220 */ /* 0x000fc40000410000 */
[----:B------:R-:W-:Y:S01]  /*5080*/  FFMA.FTZ R41, R151, R44, -R41 ;  /* 0x0000002c97297223 */ /* 0x000fe20000010829 */
[----:B------:R-:W-:Y:S01]  /*5090*/  FSEL R149, R149, RZ, !P2 ;  /* 0x000000ff95957208 */ /* 0x000fe20005000000 */
[-C--:B------:R-:W-:Y:S02]  /*50a0*/  FMUL.FTZ R36, R137, R38.reuse ;  /* 0x0000002689247220 */ /* 0x080fe40000410000 */
[----:B------:R-:W-:Y:S02]  /*50b0*/  FFMA.FTZ R39, R136, R38, R39 ;  /* 0x0000002688277223 */ /* 0x000fe40000010027 */
[----:B------:R-:W-:Y:S02]  /*50c0*/  FFMA.FTZ R42, R151, R40, R42 ;  /* 0x00000028972a7223 */ /* 0x000fe4000001002a */
[----:B------:R-:W-:Y:S01]  /*50d0*/  FADD.FTZ R41, R41, R150 ;  /* 0x0000009629297221 */ /* 0x000fe20000010000 */
[----:B------:R-:W-:Y:S01]  /*50e0*/  FSEL R148, R148, 1, !P2 ;  /* 0x3f80000094947808 */ /* 0x000fe20005000000 */
[----:B------:R-:W-:-:S02]  /*50f0*/  FFMA.FTZ R36, R136, R37, -R36 ;  /* 0x0000002588247223 */ /* 0x000fc40000010824 */
[----:B------:R-:W-:Y:S02]  /*5100*/  FMUL.FTZ R37, R155, R39 ;  /* 0x000000279b257220 */ /* 0x000fe40000410000 */
[----:B------:R-:W-:Y:S02]  /*5110*/  FADD.FTZ R42, RZ, R42 ;  /* 0x0000002aff2a7221 */ /* 0x000fe40000010000 */
[C---:B------:R-:W-:Y:S02]  /*5120*/  FMUL.FTZ R43, R149.reuse, R41 ;  /* 0x00000029952b7220 */ /* 0x040fe40000410000 */
[----:B------:R-:W-:Y:S02]  /*5130*/  FMUL.FTZ R147, R20, R61 ;  /* 0x0000003d14937220 */ /* 0x000fe40000410000 */
[----:B------:R-:W-:Y:S02]  /*5140*/  FFMA.FTZ R37, R154, R36, -R37 ;  /* 0x000000249a257223 */ /* 0x000fe40000010825 */
[----:B------:R-:W-:-:S02]  /*5150*/  FMUL.FTZ R38, R149, R42 ;  /* 0x0000002a95267220 */ /* 0x000fc40000410000 */
[----:B------:R-:W-:Y:S02]  /*5160*/  FMUL.FTZ R36, R155, R36 ;  /* 0x000000249b247220 */ /* 0x000fe40000410000 */
[C---:B------:R-:W-:Y:S01]  /*5170*/  FFMA.FTZ R43, R148.reuse, R42, R43 ;  /* 0x0000002a942b7223 */ /* 0x040fe2000001002b */
[----:B------:R-:W-:Y:S01]  /*5180*/  FSEL R147, R147, RZ, !P2 ;  /* 0x000000ff93937208 */ /* 0x000fe20005000000 */
[----:B------:R-:W-:Y:S01]  /*5190*/  FFMA.FTZ R40, R148, R41, -R38 ;  /* 0x0000002994287223 */ /* 0x000fe20000010826 */
[----:B------:R-:W-:Y:S01]  /*51a0*/  FSEL R146, R146, RZ, !P1 ;  /* 0x000000ff92927208 */ /* 0x000fe20004800000 */
[----:B------:R-:W-:Y:S02]  /*51b0*/  FFMA.FTZ R36, R154, R39, R36 ;  /* 0x000000279a247223 */ /* 0x000fe40000010024 */
[----:B------:R-:W-:Y:S02]  /*51c0*/  FADD.FTZ R43, RZ, R43 ;  /* 0x0000002bff2b7221 */ /* 0x000fe40000010000 */
[----:B------:R-:W-:Y:S01]  /*51d0*/  FMUL.FTZ R39, R152, R37 ;  /* 0x0000002598277220 */ /* 0x000fe20000410000 */
[----:B------:R-:W-:Y:S01]  /*51e0*/  FSEL R145, R145, 1, !P1 ;  /* 0x3f80000091917808 */ /* 0x000fe20004800000 */
[----:B------:R-:W-:-:S02]  /*51f0*/  FMUL.FTZ R144, R19, R34 ;  /* 0x0000002213907220 */ /* 0x000fc40000410000 */
[----:B------:R-:W-:Y:S02]  /*5200*/  FADD.FTZ R40, R40, R147 ;  /* 0x0000009328287221 */ /* 0x000fe40000010000 */
[-C--:B------:R-:W-:Y:S02]  /*5210*/  FMUL.FTZ R38, R152, R36.reuse ;  /* 0x0000002498267220 */ /* 0x080fe40000410000 */
[----:B------:R-:W-:Y:S02]  /*5220*/  FMUL.FTZ R41, R146, R43 ;  /* 0x0000002b92297220 */ /* 0x000fe40000410000 */
[C---:B------:R-:W-:Y:S01]  /*5230*/  FFMA.FTZ R39, R151.reuse, R36, R39 ;  /* 0x0000002497277223 */ /* 0x040fe20000010027 */
[----:B------:R-:W-:Y:S01]  /*5240*/  FSEL R144, R144, RZ, !P1 ;  /* 0x000000ff90907208 */ /* 0x000fe20004800000 */
[----:B------:R-:W-:Y:S02]  /*5250*/  FMUL.FTZ R36, R146, R40 ;  /* 0x0000002892247220 */ /* 0x000fe40000410000 */
[----:B------:R-:W-:-:S02]  /*5260*/  FFMA.FTZ R38, R151, R37, -R38 ;  /* 0x0000002597267223 */ /* 0x000fc40000010826 */
[----:B------:R-:W-:Y:S02]  /*5270*/  FFMA.FTZ R41, R145, R40, -R41 ;  /* 0x0000002891297223 */ /* 0x000fe40000010829 */
[----:B------:R-:W-:Y:S01]  /*5280*/  FMUL.FTZ R37, R149, R39 ;  /* 0x0000002795257220 */ /* 0x000fe20000410000 */
[----:B------:R-:W-:Y:S01]  /*5290*/  FSEL R143, R143, RZ, !P0 ;  /* 0x000000ff8f8f7208 */ /* 0x000fe20004000000 */
[----:B------:R-:W-:Y:S02]  /*52a0*/  FFMA.FTZ R36, R145, R43, R36 ;  /* 0x0000002b91247223 */ /* 0x000fe40000010024 */
[----:B------:R-:W-:Y:S02]  /*52b0*/  FADD.FTZ R41, R41, R144 ;  /* 0x0000009029297221 */ /* 0x000fe40000010000 */
[-C--:B------:R-:W-:Y:S01]  /*52c0*/  FFMA.FTZ R37, R148, R38.reuse, -R37 ;  /* 0x0000002694257223 */ /* 0x080fe20000010825 */
[----:B------:R-:W-:Y:S01]  /*52d0*/  FSEL R142, R142, 1, !P0 ;  /* 0x3f8000008e8e7808 */ /* 0x000fe20004000000 */
[----:B------:R-:W-:-:S02]  /*52e0*/  FMUL.FTZ R38, R149, R38 ;  /* 0x0000002695267220 */ /* 0x000fc40000410000 */
[----:B------:R-:W-:Y:S02]  /*52f0*/  FADD.FTZ R40, RZ, R36 ;  /* 0x00000024ff287221 */ /* 0x000fe40000010000 */
[C---:B------:R-:W-:Y:S02]  /*5300*/  FMUL.FTZ R43, R143.reuse, R41 ;  /* 0x000000298f2b7220 */ /* 0x040fe40000410000 */
[----:B------:R-:W-:Y:S02]  /*5310*/  FMUL.FTZ R141, R18, R27 ;  /* 0x0000001b128d7220 */ /* 0x000fe40000410000 */
[----:B------:R-:W-:Y:S02]  /*5320*/  FFMA.FTZ R38, R148, R39, R38 ;  /* 0x0000002794267223 */ /* 0x000fe40000010026 */
[----:B------:R-:W-:Y:S02]  /*5330*/  FMUL.FTZ R39, R143, R40 ;  /* 0x000000288f277220 */ /* 0x000fe40000410000 */
[----:B------:R-:W-:-:S02]  /*5340*/  FMUL.FTZ R36, R146, R37 ;  /* 0x0000002592247220 */ /* 0x000fc40000410000 */
[C---:B------:R-:W-:Y:S01]  /*5350*/  FFMA.FTZ R43, R142.reuse, R40, R43 ;  /* 0x000000288e2b7223 */ /* 0x040fe2000001002b */
[----:B------:R-:W-:Y:S01]  /*5360*/  FSEL R141, R141, RZ, !P0 ;  /* 0x000000ff8d8d7208 */ /* 0x000fe20004000000 */
[----:B------:R-:W-:Y:S02]  /*5370*/  FFMA.FTZ R42, R142, R41, -R39 ;  /* 0x000000298e2a7223 */ /* 0x000fe40000010827 */
[-C--:B------:R-:W-:Y:S02]  /*5380*/  FFMA.FTZ R36, R145, R38.reuse, R36 ;  /* 0x0000002691247223 */ /* 0x080fe40000010024 */
[----:B------:R-:W-:Y:S02]  /*5390*/  FMUL.FTZ R38, R146, R38 ;  /* 0x0000002692267220 */ /* 0x000fe40000410000 */
[----:B------:R-:W-:Y:S02]  /*53a0*/  FADD.FTZ R43, RZ, R43 ;  /* 0x0000002bff2b7221 */ /* 0x000fe40000010000 */
[----:B------:R-:W-:-:S02]  /*53b0*/  FADD.FTZ R42, R42, R141 ;  /* 0x0000008d2a2a7221 */ /* 0x000fc40000010000 */
[----:B------:R-:W-:Y:S01]  /*53c0*/  FFMA.FTZ R38, R145, R37, -R38 ;  /* 0x0000002591267223 */ /* 0x000fe20000010826 */
[----:B------:R-:W0:Y:S01]  /*53d0*/  SHFL.UP PT, R44, R43, 0x1, RZ ;  /* 0x042000002b2c7989 */ /* 0x000e2200000e00ff */
[C---:B------:R-:W-:Y:S02]  /*53e0*/  FMUL.FTZ R37, R143.reuse, R36 ;  /* 0x000000248f257220 */ /* 0x040fe40000410000 */
[-C--:B------:R-:W-:Y:S01]  /*53f0*/  FMUL.FTZ R39, R143, R38.reuse ;  /* 0x000000268f277220 */ /* 0x080fe20000410000 */
[----:B------:R-:W1:Y:S01]  /*5400*/  SHFL.UP PT, R41, R42, 0x1, RZ ;  /* 0x042000002a297989 */ /* 0x000e6200000e00ff */
[C---:B------:R-:W-:Y:S02]  /*5410*/  FFMA.FTZ R40, R142.reuse, R38, -R37 ;  /* 0x000000268e287223 */ /* 0x040fe40000010825 */
[----:B------:R-:W-:-:S03]  /*5420*/  FFMA.FTZ R39, R142, R36, R39 ;  /* 0x000000248e277223 */ /* 0x000fc60000010027 */
[----:B------:R-:W3:Y:S04]  /*5430*/  SHFL.UP PT, R36, R40, 0x1, RZ ;  /* 0x0420000028247989 */ /* 0x000ee800000e00ff */
[----:B------:R-:W4:Y:S01]  /*5440*/  SHFL.UP PT, R37, R39, 0x1, RZ ;  /* 0x0420000027257989 */ /* 0x000f2200000e00ff */
[----:B------:R-:W-:Y:S01]  /*5450*/  ISETP.GE.AND P0, PT, R101, 0x1, PT ;  /* 0x000000016500780c */ /* 0x000fe20003f06270 */
[C---:B0-----:R-:W-:Y:S02]  /*5460*/  FMUL.FTZ R38, R39.reuse, R44 ;  /* 0x0000002c27267220 */ /* 0x041fe40000410000 */
[-C--:B-1----:R-:W-:Y:S02]  /*5470*/  FMUL.FTZ R45, R39, R41.reuse ;  /* 0x00000029272d7220 */ /* 0x082fe40000410000 */
[----:B------:R-:W-:-:S02]  /*5480*/  FFMA.FTZ R41, R40, R41, -R38 ;  /* 0x0000002928297223 */ /* 0x000fc40000010826 */
[----:B------:R-:W-:-:S06]  /*5490*/  FFMA.FTZ R44, R40, R44, R45 ;  /* 0x0000002c282c7223 */ /* 0x000fcc000001002d */
[----:B------:R-:W-:Y:S02]  /*54a0*/  @P0 FADD.FTZ R42, R42, R41 ;  /* 0x000000292a2a0221 */ /* 0x000fe40000010000 */
[----:B------:R-:W-:Y:S02]  /*54b0*/  @P0 FADD.FTZ R43, R43, R44 ;  /* 0x0000002c2b2b0221 */ /* 0x000fe40000010000 */
[CC--:B---3--:R-:W-:Y:S01]  /*54c0*/  FMUL.FTZ R38, R39.reuse, R36.reuse ;  /* 0x0000002427267220 */ /* 0x0c8fe20000410000 */
[----:B------:R-:W0:Y:S01]  /*54d0*/  SHFL.UP PT, R45, R42, 0x2, RZ ;  /* 0x044000002a2d7989 */ /* 0x000e2200000e00ff */
[-C--:B----4-:R-:W-:Y:S02]  /*54e0*/  FMUL.FTZ R41, R39, R37.reuse ;  /* 0x0000002527297220 */ /* 0x090fe40000410000 */
[C---:B------:R-:W-:Y:S01]  /*54f0*/  FFMA.FTZ R38, R40.reuse, R37, R38 ;  /* 0x0000002528267223 */ /* 0x040fe20000010026 */
[----:B------:R-:W1:Y:S01]  /*5500*/  SHFL.UP PT, R47, R43, 0x2, RZ ;  /* 0x044000002b2f7989 */ /* 0x000e6200000e00ff */
[----:B------:R-:W-:-:S03]  /*5510*/  @P0 FFMA.FTZ R40, R40, R36, -R41 ;  /* 0x0000002428280223 */ /* 0x000fc60000010829 */
[----:B------:R-:W-:Y:S02]  /*5520*/  FSEL R38, R39, R38, !P0 ;  /* 0x0000002627267208 */ /* 0x000fe40004000000 */
[----:B------:R-:W3:Y:S04]  /*5530*/  SHFL.UP PT, R37, R40, 0x2, RZ ;  /* 0x0440000028257989 */ /* 0x000ee800000e00ff */
[----:B------:R-:W4:Y:S01]  /*5540*/  SHFL.UP PT, R39, R38, 0x2, RZ ;  /* 0x0440000026277989 */ /* 0x000f2200000e00ff */
[----:B------:R-:W-:Y:S01]  /*5550*/  ISETP.GE.AND P0, PT, R101, 0x2, PT ;  /* 0x000000026500780c */ /* 0x000fe20003f06270 */
[C---:B0-----:R-:W-:Y:S02]  /*5560*/  FMUL.FTZ R41, R38.reuse, R45 ;  /* 0x0000002d26297220 */ /* 0x041fe40000410000 */
[----:B-1----:R-:W-:-:S02]  /*5570*/  FMUL.FTZ R36, R38, R47 ;  /* 0x0000002f26247220 */ /* 0x002fc40000410000 */
[C---:B------:R-:W-:Y:S02]  /*5580*/  FFMA.FTZ R44, R40.reuse, R47, R41 ;  /* 0x0000002f282c7223 */ /* 0x040fe40000010029 */
[----:B------:R-:W-:-:S06]  /*5590*/  FFMA.FTZ R45, R40, R45, -R36 ;  /* 0x0000002d282d7223 */ /* 0x000fcc0000010824 */
[----:B------:R-:W-:Y:S02]  /*55a0*/  @P0 FADD.FTZ R43, R43, R44 ;  /* 0x0000002c2b2b0221 */ /* 0x000fe40000010000 */
[----:B---3--:R-:W-:Y:S02]  /*55b0*/  FMUL.FTZ R41, R38, R37 ;  /* 0x0000002526297220 */ /* 0x008fe40000410000 */
[----:B------:R-:W-:Y:S01]  /*55c0*/  @P0 FADD.FTZ R42, R42, R45 ;  /* 0x0000002d2a2a0221 */ /* 0x000fe20000010000 */
[----:B------:R-:W0:Y:S01]  /*55d0*/  SHFL.UP PT, R44, R43, 0x4, RZ ;  /* 0x048000002b2c7989 */ /* 0x000e2200000e00ff */
[-C--:B----4-:R-:W-:Y:S02]  /*55e0*/  FMUL.FTZ R36, R38, R39.reuse ;  /* 0x0000002726247220 */ /* 0x090fe40000410000 */
[C---:B------:R-:W-:Y:S02]  /*55f0*/  FFMA.FTZ R41, R40.reuse, R39, R41 ;  /* 0x0000002728297223 */ /* 0x040fe40000010029 */
[----:B------:R-:W-:Y:S01]  /*5600*/  @P0 FFMA.FTZ R40, R40, R37, -R36 ;  /* 0x0000002528280223 */ /* 0x000fe20000010824 */
[----:B------:R-:W1:Y:S02]  /*5610*/  SHFL.UP PT, R39, R42, 0x4, RZ ;  /* 0x048000002a277989 */ /* 0x000e6400000e00ff */
[----:B------:R-:W-:-:S02]  /*5620*/  FSEL R41, R38, R41, !P0 ;  /* 0x0000002926297208 */ /* 0x000fc40004000000 */
[----:B------:R-:W3:Y:S04]  /*5630*/  SHFL.UP PT, R36, R40, 0x4, RZ ;  /* 0x0480000028247989 */ /* 0x000ee800000e00ff */
[----:B------:R-:W4:Y:S01]  /*5640*/  SHFL.UP PT, R37, R41, 0x4, RZ ;  /* 0x0480000029257989 */ /* 0x000f2200000e00ff */
[----:B------:R-:W-:Y:S01]  /*5650*/  ISETP.GE.AND P0, PT, R101, 0x4, PT ;  /* 0x000000046500780c */ /* 0x000fe20003f06270 */
[C---:B0-----:R-:W-:Y:S02]  /*5660*/  FMUL.FTZ R38, R41.reuse, R44 ;  /* 0x0000002c29267220 */ /* 0x041fe40000410000 */
[-C--:B-1----:R-:W-:Y:S02]  /*5670*/  FMUL.FTZ R45, R41, R39.reuse ;  /* 0x00000027292d7220 */ /* 0x082fe40000410000 */
[----:B------:R-:W-:-:S02]  /*5680*/  FFMA.FTZ R39, R40, R39, -R38 ;  /* 0x0000002728277223 */ /* 0x000fc40000010826 */
[----:B------:R-:W-:Y:S02]  /*5690*/  FFMA.FTZ R44, R40, R44, R45 ;  /* 0x0000002c282c7223 */ /* 0x000fe4000001002d */
[----:B---3--:R-:W-:-:S04]  /*56a0*/  FMUL.FTZ R38, R41, R36 ;  /* 0x0000002429267220 */ /* 0x008fc80000410000 */
[----:B------:R-:W-:Y:S02]  /*56b0*/  @P0 FADD.FTZ R42, R42, R39 ;  /* 0x000000272a2a0221 */ /* 0x000fe40000010000 */
[-C--:B----4-:R-:W-:Y:S02]  /*56c0*/  FMUL.FTZ R39, R41, R37.reuse ;  /* 0x0000002529277220 */ /* 0x090fe40000410000 */
[C---:B------:R-:W-:Y:S01]  /*56d0*/  FFMA.FTZ R38, R40.reuse, R37, R38 ;  /* 0x0000002528267223 */ /* 0x040fe20000010026 */
[----:B------:R-:W0:Y:S01]  /*56e0*/  SHFL.UP PT, R45, R42, 0x8, RZ ;  /* 0x050000002a2d7989 */ /* 0x000e2200000e00ff */
[----:B------:R-:W-:Y:S02]  /*56f0*/  @P0 FADD.FTZ R43, R43, R44 ;  /* 0x0000002c2b2b0221 */ /* 0x000fe40000010000 */
[----:B------:R-:W-:Y:S01]  /*5700*/  @P0 FFMA.FTZ R40, R40, R36, -R39 ;  /* 0x0000002428280223 */ /* 0x000fe20000010827 */
[----:B------:R-:W-:Y:S02]  /*5710*/  FSEL R38, R41, R38, !P0 ;  /* 0x0000002629267208 */ /* 0x000fe40004000000 */
[----:B------:R-:W1:Y:S04]  /*5720*/  SHFL.UP PT, R47, R43, 0x8, RZ ;  /* 0x050000002b2f7989 */ /* 0x000e6800000e00ff */
[----:B------:R-:W3:Y:S04]  /*5730*/  SHFL.UP PT, R37, R40, 0x8, RZ ;  /* 0x0500000028257989 */ /* 0x000ee800000e00ff */
[----:B------:R-:W4:Y:S01]  /*5740*/  SHFL.UP PT, R39, R38, 0x8, RZ ;  /* 0x0500000026277989 */ /* 0x000f2200000e00ff */
[----:B------:R-:W-:Y:S01]  /*5750*/  ISETP.GE.AND P0, PT, R101, 0x8, PT ;  /* 0x000000086500780c */ /* 0x000fe20003f06270 */
[----:B0-----:R-:W-:-:S02]  /*5760*/  FMUL.FTZ R36, R38, R45 ;  /* 0x0000002d26247220 */ /* 0x001fc40000410000 */
[-C--:B-1----:R-:W-:Y:S02]  /*5770*/  FMUL.FTZ R41, R38, R47.reuse ;  /* 0x0000002f26297220 */ /* 0x082fe40000410000 */
[----:B------:R-:W-:Y:S02]  /*5780*/  FFMA.FTZ R44, R40, R47, R36 ;  /* 0x0000002f282c7223 */ /* 0x000fe40000010024 */
[----:B---3--:R-:W-:Y:S02]  /*5790*/  FMUL.FTZ R36, R38, R37 ;  /* 0x0000002526247220 */ /* 0x008fe40000410000 */
[----:B------:R-:W-:-:S04]  /*57a0*/  FFMA.FTZ R41, R40, R45, -R41 ;  /* 0x0000002d28297223 */ /* 0x000fc80000010829 */
[----:B------:R-:W-:Y:S02]  /*57b0*/  @P0 FADD.FTZ R43, R43, R44 ;  /* 0x0000002c2b2b0221 */ /* 0x000fe40000010000 */
[-C--:B----4-:R-:W-:Y:S02]  /*57c0*/  FFMA.FTZ R45, R40, R39.reuse, R36 ;  /* 0x00000027282d7223 */ /* 0x090fe40000010024 */
[----:B------:R-:W-:Y:S02]  /*57d0*/  FMUL.FTZ R39, R38, R39 ;  /* 0x0000002726277220 */ /* 0x000fe40000410000 */
[----:B------:R-:W-:Y:S02]  /*57e0*/  @P0 FADD.FTZ R42, R42, R41 ;  /* 0x000000292a2a0221 */ /* 0x000fe40000010000 */
[----:B------:R-:W0:Y:S01]  /*57f0*/  SHFL.UP PT, R41, R43, 0x10, RZ ;  /* 0x060000002b297989 */ /* 0x000e2200000e00ff */
[----:B------:R-:W-:Y:S01]  /*5800*/  @P0 FFMA.FTZ R40, R40, R37, -R39 ;  /* 0x0000002528280223 */ /* 0x000fe20000010827 */
[----:B------:R-:W-:-:S02]  /*5810*/  FSEL R45, R38, R45, !P0 ;  /* 0x0000002d262d7208 */ /* 0x000fc40004000000 */
[----:B------:R-:W1:Y:S04]  /*5820*/  SHFL.UP PT, R38, R42, 0x10, RZ ;  /* 0x060000002a267989 */ /* 0x000e6800000e00ff */
[----:B------:R-:W3:Y:S04]  /*5830*/  SHFL.UP PT, R36, R40, 0x10, RZ ;  /* 0x0600000028247989 */ /* 0x000ee800000e00ff */
[----:B------:R-:W4:Y:S01]  /*5840*/  SHFL.UP PT, R37, R45, 0x10, RZ ;  /* 0x060000002d257989 */ /* 0x000f2200000e00ff */
[C---:B------:R-:W-:Y:S02]  /*5850*/  ISETP.GE.AND P1, PT, R101.reuse, 0x10, PT ;  /* 0x000000106500780c */ /* 0x040fe40003f26270 */
[----:B------:R-:W-:-:S02]  /*5860*/  ISETP.NE.AND P2, PT, R101, 0x1f, PT ;  /* 0x0000001f6500780c */ /* 0x000fc40003f45270 */
[----:B------:R-:W-:Y:S01]  /*5870*/  ISETP.NE.AND P0, PT, R99, RZ, PT ;  /* 0x000000ff6300720c */ /* 0x000fe20003f05270 */
[----:B0-----:R-:W-:-:S04]  /*5880*/  FMUL.FTZ R39, R45, R41 ;  /* 0x000000292d277220 */ /* 0x001fc80000410000 */
[CC--:B-1----:R-:W-:Y:S02]  /*5890*/  FFMA.FTZ R47, R40.reuse, R38.reuse, -R39 ;  /* 0x00000026282f7223 */ /* 0x0c2fe40000010827 */
[C---:B------:R-:W-:Y:S02]  /*58a0*/  FMUL.FTZ R44, R45.reuse, R38 ;  /* 0x000000262d2c7220 */ /* 0x040fe40000410000 */
[-C--:B---3--:R-:W-:Y:S01]  /*58b0*/  FMUL.FTZ R38, R45, R36.reuse ;  /* 0x000000242d267220 */ /* 0x088fe20000410000 */
[----:B------:R-:W-:Y:S01]  /*58c0*/  ISETP.EQ.OR P0, PT, R97, RZ, P0 ;  /* 0x000000ff6100720c */ /* 0x000fe20000702670 */
[C---:B------:R-:W-:Y:S02]  /*58d0*/  FFMA.FTZ R44, R40.reuse, R41, R44 ;  /* 0x00000029282c7223 */ /* 0x040fe4000001002c */
[CC--:B----4-:R-:W-:Y:S02]  /*58e0*/  FFMA.FTZ R38, R40.reuse, R37.reuse, R38 ;  /* 0x0000002528267223 */ /* 0x0d0fe40000010026 */
[----:B------:R-:W-:Y:S01]  /*58f0*/  FMUL.FTZ R39, R45, R37 ;  /* 0x000000252d277220 */ /* 0x000fe20000410000 */
[----:B------:R-:W-:Y:S01]  /*5900*/  HFMA2.MMA R37, -RZ, RZ, 0, 0 ;  /* 0x00000000ff257435 */ /* 0x000fe200000001ff */
[----:B------:R-:W-:Y:S01]  /*5910*/  @P1 FADD.FTZ R43, R43, R44 ;  /* 0x0000002c2b2b1221 */ /* 0x000fe20000010000 */
[----:B------:R-:W-:Y:S01]  /*5920*/  @!P2 SHF.R.U32.HI R44, RZ, 0x1, R107 ;  /* 0x00000001ff2ca819 */ /* 0x000fe2000001166b */
[----:B------:R-:W-:Y:S01]  /*5930*/  @P1 FFMA.FTZ R40, R40, R36, -R39 ;  /* 0x0000002428281223 */ /* 0x000fe20000010827 */
[----:B------:R-:W-:-:S02]  /*5940*/  FSEL R41, R45, R38, !P1 ;  /* 0x000000262d297208 */ /* 0x000fc40004800000 */
[----:B------:R-:W-:Y:S01]  /*5950*/  MOV R36, 0x3f800000 ;  /* 0x3f80000000247802 */ /* 0x000fe20000000f00 */
[----:B------:R-:W-:Y:S01]  /*5960*/  CS2R R38, SRZ ;  /* 0x0000000000267805 */ /* 0x000fe2000001ff00 */
[----:B------:R-:W-:Y:S01]  /*5970*/  @P1 FADD.FTZ R42, R42, R47 ;  /* 0x0000002f2a2a1221 */ /* 0x000fe20000010000 */
[----:B------:R-:W-:-:S04]  /*5980*/  @!P2 LOP3.LUT R158, R44, 0x7ffffff0, RZ, 0xc0, !PT ;  /* 0x7ffffff02c9ea812 */ /* 0x000fc800078ec0ff */
[----:B------:R-:W-:Y:S04]  /*5990*/  @!P0 LDS.128 R36, [R0.X16+0x10f0] ;  /* 0x0010f00000248984 */ /* 0x000fe8000000cc00 */
[----:B------:R-:W-:Y:S04]  /*59a0*/  @!P2 STS.128 [R158+0x1090], R40 ;  /* 0x001090289e00a388 */ /* 0x000fe80000000c00 */
[----:B------:R-:W-:Y:S01]  /*59b0*/  BAR.SYNC.DEFER_BLOCKING 0x0 ;  /* 0x0000000000007b1d */ /* 0x000fe20000010000 */
[-C--:B--2---:R-:W-:Y:S02]  /*59c0*/  FMUL.FTZ R157, R57, R59.reuse ;  /* 0x0000003b399d7220 */ /* 0x084fe40000410000 */
[----:B------:R-:W-:-:S02]  /*59d0*/  FMUL.FTZ R59, R56, R59 ;  /* 0x0000003b383b7220 */ /* 0x000fc40000410000 */
[-C--:B------:R-:W-:Y:S01]  /*59e0*/  FFMA.FTZ R156, R56, R58.reuse, -R157 ;  /* 0x0000003a389c7223 */ /* 0x080fe2000001089d */
[----:B------:R-:W-:Y:S04]  /*59f0*/  LDS.128 R44, [0x1090] ;  /* 0x00109000ff2c7984 */ /* 0x000fe80000000c00 */
[----:B------:R-:W0:Y:S04]  /*5a00*/  LDS.128 R48, [0x10a0] ;  /* 0x0010a000ff307984 */ /* 0x000e280000000c00 */
[----:B------:R-:W1:Y:S01]  /*5a10*/  LDS.128 R52, [0x10b0] ;  /* 0x0010b000ff347984 */ /* 0x000e620000000c00 */
[----:B------:R-:W-:Y:S01]  /*5a20*/  SHF.R.U32.HI R56, RZ, 0x5, R107 ;  /* 0x00000005ff387819 */ /* 0x000fe2000001166b */
[----:B------:R-:W-:-:S03]  /*5a30*/  FFMA.FTZ R157, R57, R58, R59 ;  /* 0x0000003a399d7223 */ /* 0x000fc6000001003b */
[C---:B------:R-:W-:Y:S02]  /*5a40*/  ISETP.NE.AND P2, PT, R56.reuse, RZ, PT ;  /* 0x000000ff3800720c */ /* 0x040fe40003f45270 */
[C---:B------:R-:W-:Y:S02]  /*5a50*/  ISETP.NE.AND P0, PT, R56.reuse, 0x3, PT ;  /* 0x000000033800780c */ /* 0x040fe40003f05270 */
[----:B------:R-:W-:Y:S02]  /*5a60*/  ISETP.NE.AND P1, PT, R56, 0x2, PT ;  /* 0x000000023800780c */ /* 0x000fe40003f25270 */
[----:B------:R-:W2:Y:S01]  /*5a70*/  LDS.128 R56, [0x10c0] ;  /* 0x0010c000ff387984 */ /* 0x000ea20000000c00 */
[-C--:B0-----:R-:W-:Y:S02]  /*5a80*/  FMUL.FTZ R161, R47, R49.reuse ;  /* 0x000000312fa17220 */ /* 0x081fe40000410000 */
[-C--:B------:R-:W-:Y:S02]  /*5a90*/  FMUL.FTZ R159, R45, R49.reuse ;  /* 0x000000312d9f7220 */ /* 0x080fe40000410000 */
[----:B------:R-:W-:-:S02]  /*5aa0*/  FMUL.FTZ R160, R46, R49 ;  /* 0x000000312ea07220 */ /* 0x000fc40000410000 */
[----:B------:R-:W-:Y:S02]  /*5ab0*/  FMUL.FTZ R158, R44, R49 ;  /* 0x000000312c9e7220 */ /* 0x000fe40000410000 */
[-C--:B------:R-:W-:Y:S02]  /*5ac0*/  FFMA.FTZ R161, R46, R48.reuse, -R161 ;  /* 0x000000302ea17223 */ /* 0x080fe400000108a1 */
[-C--:B------:R-:W-:Y:S02]  /*5ad0*/  FFMA.FTZ R49, R44, R48.reuse, -R159 ;  /* 0x000000302c317223 */ /* 0x080fe4000001089f */
[-C--:B------:R-:W-:Y:S02]  /*5ae0*/  FFMA.FTZ R160, R47, R48.reuse, R160 ;  /* 0x000000302fa07223 */ /* 0x080fe400000100a0 */
[----:B------:R-:W-:Y:S02]  /*5af0*/  FFMA.FTZ R48, R45, R48, R158 ;  /* 0x000000302d307223 */ /* 0x000fe4000001009e */
[----:B------:R-:W-:-:S02]  /*5b00*/  FADD.FTZ R159, R50, R161 ;  /* 0x000000a1329f7221 */ /* 0x000fc40000010000 */
[----:B------:R-:W-:Y:S02]  /*5b10*/  FADD.FTZ R50, R51, R160 ;  /* 0x000000a033327221 */ /* 0x000fe40000010000 */
[-C--:B-1----:R-:W-:Y:S01]  /*5b20*/  FMUL.FTZ R51, R48, R53.reuse ;  /* 0x0000003530337220 */ /* 0x082fe20000410000 */
[C---:B------:R-:W-:Y:S01]  /*5b30*/  FSEL R44, R49.reuse, R44, !P1 ;  /* 0x0000002c312c7208 */ /* 0x040fe20004800000 */
[CC--:B------:R-:W-:Y:S02]  /*5b40*/  FMUL.FTZ R161, R49.reuse, R53.reuse ;  /* 0x0000003531a17220 */ /* 0x0c0fe40000410000 */
[-C--:B------:R-:W-:Y:S02]  /*5b50*/  FFMA.FTZ R49, R49, R52.reuse, -R51 ;  /* 0x0000003431317223 */ /* 0x080fe40000010833 */
[-C--:B------:R-:W-:Y:S02]  /*5b60*/  FMUL.FTZ R51, R50, R53.reuse ;  /* 0x0000003532337220 */ /* 0x080fe40000410000 */
[----:B------:R-:W-:Y:S01]  /*5b70*/  FMUL.FTZ R53, R159, R53 ;  /* 0x000000359f357220 */ /* 0x000fe20000410000 */
[C---:B------:R-:W-:Y:S01]  /*5b80*/  FSEL R45, R48.reuse, R45, !P1 ;  /* 0x0000002d302d7208 */ /* 0x040fe20004800000 */
[----:B------:R-:W-:-:S02]  /*5b90*/  FFMA.FTZ R48, R48, R52, R161 ;  /* 0x0000003430307223 */ /* 0x000fc400000100a1 */
[CC--:B------:R-:W-:Y:S02]  /*5ba0*/  FFMA.FTZ R51, R159.reuse, R52.reuse, -R51 ;  /* 0x000000349f337223 */ /* 0x0c0fe40000010833 */
[----:B------:R-:W-:Y:S01]  /*5bb0*/  FFMA.FTZ R52, R50, R52, R53 ;  /* 0x0000003432347223 */ /* 0x000fe20000010035 */
[----:B------:R-:W-:-:S03]  /*5bc0*/  FSEL R46, R159, R46, !P1 ;  /* 0x0000002e9f2e7208 */ /* 0x000fc60004800000 */
[----:B------:R-:W-:Y:S02]  /*5bd0*/  FADD.FTZ R55, R55, R52 ;  /* 0x0000003437377221 */ /* 0x000fe40000010000 */
[-C--:B--2---:R-:W-:Y:S01]  /*5be0*/  FMUL.FTZ R52, R48, R57.reuse ;  /* 0x0000003930347220 */ /* 0x084fe20000410000 */
[C---:B------:R-:W-:Y:S01]  /*5bf0*/  FSEL R44, R49.reuse, R44, !P0 ;  /* 0x0000002c312c7208 */ /* 0x040fe20004000000 */
[----:B------:R-:W-:Y:S02]  /*5c00*/  FADD.FTZ R53, R54, R51 ;  /* 0x0000003336357221 */ /* 0x000fe40000010000 */
[C---:B------:R-:W-:Y:S02]  /*5c10*/  FMUL.FTZ R159, R49.reuse, R57 ;  /* 0x00000039319f7220 */ /* 0x040fe40000410000 */
[----:B------:R-:W-:Y:S01]  /*5c20*/  FFMA.FTZ R49, R49, R56, -R52 ;  /* 0x0000003831317223 */ /* 0x000fe20000010834 */
[----:B------:R-:W-:Y:S01]  /*5c30*/  FSEL R52, R48, R45, !P0 ;  /* 0x0000002d30347208 */ /* 0x000fe20004000000 */
[----:B------:R-:W-:-:S02]  /*5c40*/  FMUL.FTZ R45, R55, R57 ;  /* 0x00000039372d7220 */ /* 0x000fc40000410000 */
[C---:B------:R-:W-:Y:S01]  /*5c50*/  FMUL.FTZ R57, R53.reuse, R57 ;  /* 0x0000003935397220 */ /* 0x040fe20000410000 */
[----:B------:R-:W-:Y:S01]  /*5c60*/  FSEL R50, R50, R47, !P1 ;  /* 0x0000002f32327208 */ /* 0x000fe20004800000 */
[-C--:B------:R-:W-:Y:S02]  /*5c70*/  FFMA.FTZ R159, R48, R56.reuse, R159 ;  /* 0x00000038309f7223 */ /* 0x080fe4000001009f */
[-C--:B------:R-:W-:Y:S01]  /*5c80*/  FFMA.FTZ R45, R53, R56.reuse, -R45 ;  /* 0x00000038352d7223 */ /* 0x080fe2000001082d */
[----:B------:R-:W0:Y:S01]  /*5c90*/  SHFL.UP PT, R42, R42, 0x1, RZ ;  /* 0x042000002a2a7989 */ /* 0x000e2200000e00ff */
[----:B------:R-:W-:Y:S01]  /*5ca0*/  FFMA.FTZ R56, R55, R56, R57 ;  /* 0x0000003837387223 */ /* 0x000fe20000010039 */
[----:B------:R-:W-:Y:S02]  /*5cb0*/  BSSY B0, `(.L_x_33) ;  /* 0x0000029000007945 */ /* 0x000fe40003800000 */
[----:B------:R-:W1:Y:S01]  /*5cc0*/  SHFL.UP PT, R43, R43, 0x1, RZ ;  /* 0x042000002b2b7989 */ /* 0x000e6200000e00ff */
[----:B------:R-:W-:-:S03]  /*5cd0*/  FSEL R46, R53, R46, !P0 ;  /* 0x0000002e352e7208 */ /* 0x000fc60004000000 */
[----:B------:R2:W3:Y:S01]  /*5ce0*/  SHFL.UP PT, R47, R40, 0x1, RZ ;  /* 0x04200000282f7989 */ /* 0x0004e200000e00ff */
[----:B------:R-:W-:-:S03]  /*5cf0*/  FSEL R50, R55, R50, !P0 ;  /* 0x0000003237327208 */ /* 0x000fc60004000000 */
[----:B------:R2:W4:Y:S01]  /*5d00*/  SHFL.UP PT, R51, R41, 0x1, RZ ;  /* 0x0420000029337989 */ /* 0x00052200000e00ff */
[----:B------:R-:W-:Y:S02]  /*5d10*/  FADD.FTZ R45, R58, R45 ;  /* 0x0000002d3a2d7221 */ /* 0x000fe40000010000 */
[----:B------:R-:W-:Y:S01]  /*5d20*/  FADD.FTZ R56, R59, R56 ;  /* 0x000000383b387221 */ /* 0x000fe20000010000 */
[----:B------:R-:W-:Y:S05]  /*5d30*/  @!P2 BRA `(.L_x_34) ;  /* 0x000001000000a947 */ /* 0x000fea0003800000 */
[----:B------:R-:W-:Y:S01]  /*5d40*/  ISETP.NE.AND P0, PT, R101, RZ, PT ;  /* 0x000000ff6500720c */ /* 0x000fe20003f05270 */
[C---:B----4-:R-:W-:Y:S02]  /*5d50*/  FMUL.FTZ R45, R51.reuse, R50 ;  /* 0x00000032332d7220 */ /* 0x050fe40000410000 */
[C---:B------:R-:W-:Y:S02]  /*5d60*/  FMUL.FTZ R48, R51.reuse, R46 ;  /* 0x0000002e33307220 */ /* 0x040fe40000410000 */
[C---:B--2---:R-:W-:Y:S02]  /*5d70*/  FMUL.FTZ R40, R51.reuse, R52 ;  /* 0x0000003433287220 */ /* 0x044fe40000410000 */
[----:B------:R-:W-:-:S02]  /*5d80*/  FMUL.FTZ R41, R51, R44 ;  /* 0x0000002c33297220 */ /* 0x000fc40000410000 */
[C---:B---3--:R-:W-:Y:S02]  /*5d90*/  FFMA.FTZ R45, R47.reuse, R46, -R45 ;  /* 0x0000002e2f2d7223 */ /* 0x048fe4000001082d */
[C---:B------:R-:W-:Y:S02]  /*5da0*/  FFMA.FTZ R48, R47.reuse, R50, R48 ;  /* 0x000000322f307223 */ /* 0x040fe40000010030 */
[C---:B------:R-:W-:Y:S02]  /*5db0*/  @P0 FFMA.FTZ R44, R47.reuse, R44, -R40 ;  /* 0x0000002c2f2c0223 */ /* 0x040fe40000010828 */
[----:B------:R-:W-:Y:S02]  /*5dc0*/  @P0 FFMA.FTZ R52, R47, R52, R41 ;  /* 0x000000342f340223 */ /* 0x000fe40000010029 */
[----:B0-----:R-:W-:Y:S01]  /*5dd0*/  @P0 FADD.FTZ R46, R42, R45 ;  /* 0x0000002d2a2e0221 */ /* 0x001fe20000010000 */
[----:B------:R-:W-:Y:S01]  /*5de0*/  MOV R47, R44 ;  /* 0x0000002c002f7202 */ /* 0x000fe20000000f00 */
[----:B-1----:R-:W-:Y:S01]  /*5df0*/  @P0 FADD.FTZ R50, R43, R48 ;  /* 0x000000302b320221 */ /* 0x002fe20000010000 */
[----:B------:R-:W-:-:S02]  /*5e00*/  MOV R51, R52 ;  /* 0x0000003400337202 */ /* 0x000fc40000000f00 */
[----:B------:R-:W-:Y:S02]  /*5e10*/  MOV R42, R46 ;  /* 0x0000002e002a7202 */ /* 0x000fe40000000f00 */
[----:B------:R-:W-:Y:S01]  /*5e20*/  MOV R43, R50 ;  /* 0x00000032002b7202 */ /* 0x000fe20000000f00 */
[----:B------:R-:W-:Y:S05]  /*5e30*/  BRA `(.L_x_35) ;  /* 0x0000010000007947 */ /* 0x000fea0003800000 */
.L_x_34:
[----:B------:R-:W-:Y:S01]  /*5e40*/  ISETP.NE.AND P0, PT, R101, RZ, PT ;  /* 0x000000ff6500720c */ /* 0x000fe20003f05270 */
[C---:B--2---:R-:W-:Y:S02]  /*5e50*/  FMUL.FTZ R41, R159.reuse, R39 ;  /* 0x000000279f297220 */ /* 0x044fe40000410000 */
[-C--:B------:R-:W-:Y:S02]  /*5e60*/  FMUL.FTZ R48, R159, R38.reuse ;  /* 0x000000269f307220 */ /* 0x080fe40000410000 */
[----:B------:R-:W-:Y:S02]  /*5e70*/  FFMA.FTZ R46, R49, R38, -R41 ;  /* 0x00000026312e7223 */ /* 0x000fe40000010829 */
[----:B------:R-:W-:-:S02]  /*5e80*/  FMUL.FTZ R40, R159, R37 ;  /* 0x000000259f287220 */ /* 0x000fc40000410000 */
[----:B------:R-:W-:Y:S02]  /*5e90*/  FMUL.FTZ R44, R159, R36 ;  /* 0x000000249f2c7220 */ /* 0x000fe40000410000 */
[C---:B------:R-:W-:Y:S02]  /*5ea0*/  FFMA.FTZ R41, R49.reuse, R39, R48 ;  /* 0x0000002731297223 */ /* 0x040fe40000010030 */
[----:B------:R2:W-:Y:S01]  /*5eb0*/  @!P0 STS.128 [0x10e0], R36 ;  /* 0x0010e024ff008388 */ /* 0x0005e20000000c00 */
[----:B0-----:R-:W-:Y:S02]  /*5ec0*/  @!P0 MOV R42, R38 ;  /* 0x00000026002a8202 */ /* 0x001fe40000000f00 */
[-C--:B---3--:R-:W-:Y:S02]  /*5ed0*/  @!P0 MOV R47, R36.reuse ;  /* 0x00000024002f8202 */ /* 0x088fe40000000f00 */
[----:B----4-:R-:W-:Y:S02]  /*5ee0*/  @!P0 MOV R51, R37 ;  /* 0x0000002500338202 */ /* 0x010fe40000000f00 */
[----:B-1----:R-:W-:Y:S01]  /*5ef0*/  @!P0 MOV R43, R39 ;  /* 0x00000027002b8202 */ /* 0x002fe20000000f00 */
[----:B--2---:R-:W-:-:S02]  /*5f00*/  FFMA.FTZ R36, R49, R36, -R40 ;  /* 0x0000002431247223 */ /* 0x004fc40000010828 */
[----:B------:R-:W-:Y:S02]  /*5f10*/  FFMA.FTZ R37, R49, R37, R44 ;  /* 0x0000002531257223 */ /* 0x000fe4000001002c */
[----:B------:R-:W-:Y:S02]  /*5f20*/  FADD.FTZ R38, R45, R46 ;  /* 0x0000002e2d267221 */ /* 0x000fe40000010000 */
[----:B------:R-:W-:Y:S02]  /*5f30*/  FADD.FTZ R39, R56, R41 ;  /* 0x0000002938277221 */ /* 0x000fe40000010000 */
.L_x_35:
[----:B------:R-:W-:Y:S05]  /*5f40*/  BSYNC B0 ;  /* 0x0000000000007941 */ /* 0x000fea0003800000 */
.L_x_33:
[----:B------:R-:W-:Y:S01]  /*5f50*/  BAR.SYNC.DEFER_BLOCKING 0x0 ;  /* 0x0000000000007b1d */ /* 0x000fe20000010000 */
[----:B------:R-:W-:-:S05]  /*5f60*/  ISETP.NE.AND P0, PT, R107, RZ, PT ;  /* 0x000000ff6b00720c */ /* 0x000fca0003f05270 */
[----:B------:R-:W-:Y:S08]  /*5f70*/  BSSY B0, `(.L_x_36) ;  /* 0x0000078000007945 */ /* 0x000ff00003800000 */
[----:B------:R-:W0:Y:S02]  /*5f80*/  @P0 LDS.64 R40, [0x10e8] ;  /* 0x0010e800ff280984 */ /* 0x000e240000000a00 */
[----:B0-----:R-:W-:-:S02]  /*5f90*/  @P0 FMUL.FTZ R44, R41, R51 ;  /* 0x00000033292c0220 */ /* 0x001fc40000410000 */
[C---:B------:R-:W-:Y:S02]  /*5fa0*/  @P0 FMUL.FTZ R46, R40.reuse, R51 ;  /* 0x00000033282e0220 */ /* 0x040fe40000410000 */
[-C--:B------:R-:W-:Y:S02]  /*5fb0*/  @P0 FFMA.FTZ R45, R40, R47.reuse, -R44 ;  /* 0x0000002f282d0223 */ /* 0x080fe4000001082c */
[----:B------:R-:W-:Y:S02]  /*5fc0*/  @P0 FFMA.FTZ R46, R41, R47, R46 ;  /* 0x0000002f292e0223 */ /* 0x000fe4000001002e */
[----:B------:R-:W-:Y:S02]  /*5fd0*/  @P0 FADD.FTZ R42, R42, R45 ;  /* 0x0000002d2a2a0221 */ /* 0x000fe40000010000 */
[----:B------:R-:W-:Y:S01]  /*5fe0*/  @P0 FADD.FTZ R43, R43, R46 ;  /* 0x0000002e2b2b0221 */ /* 0x000fe20000010000 */
[----:B------:R-:W-:Y:S01]  /*5ff0*/  ISETP.NE.AND P0, PT, R107, RZ, PT ;  /* 0x000000ff6b00720c */ /* 0x000fe20003f05270 */
[----:B------:R-:W-:-:S02]  /*6000*/  FMUL.FTZ R40, R113, R42 ;  /* 0x0000002a71287220 */ /* 0x000fc40000410000 */
[-C--:B------:R-:W-:Y:S02]  /*6010*/  FMUL.FTZ R113, R113, R43.reuse ;  /* 0x0000002b71717220 */ /* 0x080fe40000410000 */
[C---:B------:R-:W-:Y:S02]  /*6020*/  FFMA.FTZ R40, R112.reuse, R43, R40 ;  /* 0x0000002b70287223 */ /* 0x040fe40000010028 */
[----:B------:R-:W-:Y:S02]  /*6030*/  FFMA.FTZ R112, R112, R42, -R113 ;  /* 0x0000002a70707223 */ /* 0x000fe40000010871 */
[----:B------:R-:W-:Y:S02]  /*6040*/  FADD.FTZ R42, RZ, R40 ;  /* 0x00000028ff2a7221 */ /* 0x000fe40000010000 */
[----:B------:R-:W-:Y:S02]  /*6050*/  FADD.FTZ R111, R111, R112 ;  /* 0x000000706f6f7221 */ /* 0x000fe40000010000 */
[----:B------:R-:W-:-:S02]  /*6060*/  FMUL.FTZ R40, R110, R42 ;  /* 0x0000002a6e287220 */ /* 0x000fc40000410000 */
[-C--:B------:R-:W-:Y:S02]  /*6070*/  FMUL.FTZ R110, R110, R111.reuse ;  /* 0x0000006f6e6e7220 */ /* 0x080fe40000410000 */
[C---:B------:R-:W-:Y:S02]  /*6080*/  FFMA.FTZ R43, R109.reuse, R111, -R40 ;  /* 0x0000006f6d2b7223 */ /* 0x040fe40000010828 */
[----:B------:R-:W-:Y:S02]  /*6090*/  FFMA.FTZ R44, R109, R42, R110 ;  /* 0x0000002a6d2c7223 */ /* 0x000fe4000001006e */
[----:B------:R-:W-:Y:S02]  /*60a0*/  FADD.FTZ R43, R108, R43 ;  /* 0x0000002b6c2b7221 */ /* 0x000fe40000010000 */
[----:B------:R-:W-:Y:S02]  /*60b0*/  FADD.FTZ R44, RZ, R44 ;  /* 0x0000002cff2c7221 */ /* 0x000fe40000010000 */
        /* <DEDUP_REMOVED lines=82> */
[----:B------:R-:W-:Y:S01]  /*65e0*/  FADD.FTZ R141, R141, R40 ;  /* 0x000000288d8d7221 */ /* 0x000fe20000010000 */
[----:B------:R-:W-:Y:S05]  /*65f0*/  @P0 BRA `(.L_x_37) ;  /* 0x000000f000000947 */ /* 0x000fea0003800000 */
[----:B------:R-:W0:Y:S01]  /*6600*/  S2UR UR6, SR_CTAID.Y ;  /* 0x00000000000679c3 */ /* 0x000e220000002600 */
[----:B------:R1:W-:Y:S07]  /*6610*/  STS.128 [R0.X16+0x10f0], R36 ;  /* 0x0010f02400007388 */ /* 0x0003ee000000cc00 */
[----:B------:R-:W2:Y:S01]  /*6620*/  S2UR UR7, SR_CTAID.X ;  /* 0x00000000000779c3 */ /* 0x000ea20000002500 */
[----:B0-----:R-:W-:-:S02]  /*6630*/  MOV R105, UR6 ;  /* 0x0000000600697c02 */ /* 0x001fc40008000f00 */
[----:B--2---:R-:W-:-:S05]  /*6640*/  MOV R100, UR7 ;  /* 0x0000000700647c02 */ /* 0x004fca0008000f00 */
[----:B------:R-:W-:-:S04]  /*6650*/  IMAD R40, R100, c[0x0][0x164], R105 ;  /* 0x0000590064287a24 */ /* 0x000fc800078e0269 */
[----:B------:R-:W-:-:S04]  /*6660*/  IMAD R40, R40, c[0x0][0x174], RZ ;  /* 0x00005d0028287a24 */ /* 0x000fc800078e02ff */
[----:B------:R-:W-:Y:S02]  /*6670*/  IMAD R41, R40, c[0x0][0x16c], RZ ;  /* 0x00005b0028297a24 */ /* 0x000fe400078e02ff */
[----:B------:R-:W-:-:S03]  /*6680*/  IMAD R40, R97, c[0x0][0x16c], R0 ;  /* 0x00005b0061287a24 */ /* 0x000fc600078e0200 */
[----:B------:R-:W-:Y:S02]  /*6690*/  SHF.R.S32.HI R59, RZ, 0x1f, R41 ;  /* 0x0000001fff3b7819 */ /* 0x000fe40000011429 */
[----:B------:R-:W-:-:S04]  /*66a0*/  IADD3 R41, P0, R40, R41, RZ ;  /* 0x0000002928297210 */ /* 0x000fc80007f1e0ff */
[----:B------:R-:W-:Y:S02]  /*66b0*/  LEA.HI.X.SX32 R118, R40, R59, 0x1, P0 ;  /* 0x0000003b28767211 */ /* 0x000fe400000f0eff */
[----:B------:R-:W-:-:S04]  /*66c0*/  LEA R40, P0, R41, c[0x0][0x260], 0x4 ;  /* 0x0000980029287a11 */ /* 0x000fc800078020ff */
[----:B------:R-:W-:-:S05]  /*66d0*/  LEA.HI.X R41, R41, c[0x0][0x264], R118, 0x4, P0 ;  /* 0x0000990029297a11 */ /* 0x000fca00000f2476 */
[----:B------:R1:W-:Y:S04]  /*66e0*/  STG.E.128 [R40.64], R36 ;  /* 0x0000002428007986 */ /* 0x0003e8000c101d04 */
.L_x_37:
[----:B------:R-:W-:Y:S05]  /*66f0*/  BSYNC B0 ;  /* 0x0000000000007941 */ /* 0x000fea0003800000 */
.L_x_36:
[----:B-1----:R-:W-:Y:S01]  /*6700*/  IADD3 R0, R0, 0x1, RZ ;  /* 0x0000000100007810 */ /* 0x002fe20007ffe0ff */
[----:B------:R-:W-:Y:S02]  /*6710*/  FADD.FTZ R38, RZ, R143 ;  /* 0x0000008fff267221 */ /* 0x000fe40000010000 */
[C---:B------:R-:W-:Y:S01]  /*6720*/  FMUL.FTZ R42, R157.reuse, R42 ;  /* 0x0000002a9d2a7220 */ /* 0x040fe20000410000 */
[----:B------:R-:W-:Y:S01]  /*6730*/  ISETP.GE.AND P0, PT, R0, c[0x0][0x16c], PT ;  /* 0x00005b0000007a0c */ /* 0x000fe20003f06270 */
[C---:B------:R-:W-:Y:S02]  /*6740*/  FMUL.FTZ R44, R157.reuse, R44 ;  /* 0x0000002c9d2c7220 */ /* 0x040fe40000410000 */
[C---:B------:R-:W-:Y:S02]  /*6750*/  FMUL.FTZ R46, R157.reuse, R46 ;  /* 0x0000002e9d2e7220 */ /* 0x040fe40000410000 */
[C---:B------:R-:W-:Y:S02]  /*6760*/  FMUL.FTZ R48, R157.reuse, R48 ;  /* 0x000000309d307220 */ /* 0x040fe40000410000 */
[----:B------:R-:W-:-:S02]  /*6770*/  FMUL.FTZ R50, R157, R50 ;  /* 0x000000329d327220 */ /* 0x000fc40000410000 */
[C---:B------:R-:W-:Y:S02]  /*6780*/  FMUL.FTZ R52, R157.reuse, R52 ;  /* 0x000000349d347220 */ /* 0x040fe40000410000 */
[C---:B------:R-:W-:Y:S02]  /*6790*/  FMUL.FTZ R54, R157.reuse, R54 ;  /* 0x000000369d367220 */ /* 0x040fe40000410000 */
        /* <DEDUP_REMOVED lines=8> */
[----:B------:R-:W-:Y:S02]  /*6820*/  FMUL.FTZ R157, R157, R38 ;  /* 0x000000269d9d7220 */ /* 0x000fe40000410000 */
[----:B------:R-:W-:-:S02]  /*6830*/  FFMA.FTZ R42, R156, R111, -R42 ;  /* 0x0000006f9c2a7223 */ /* 0x000fc4000001082a */
[C---:B------:R-:W-:Y:S02]  /*6840*/  FFMA.FTZ R43, R156.reuse, R43, -R44 ;  /* 0x0000002b9c2b7223 */ /* 0x040fe4000001082c */
[C---:B------:R-:W-:Y:S02]  /*6850*/  FFMA.FTZ R46, R156.reuse, R45, -R46 ;  /* 0x0000002d9c2e7223 */ /* 0x040fe4000001082e */
[C---:B------:R-:W-:Y:S02]  /*6860*/  FFMA.FTZ R117, R156.reuse, R117, -R48 ;  /* 0x000000759c757223 */ /* 0x040fe40000010830 */
[C---:B------:R-:W-:Y:S02]  /*6870*/  FFMA.FTZ R50, R156.reuse, R47, -R50 ;  /* 0x0000002f9c327223 */ /* 0x040fe40000010832 */
[C---:B------:R-:W-:Y:S02]  /*6880*/  FFMA.FTZ R123, R156.reuse, R123, -R52 ;  /* 0x0000007b9c7b7223 */ /* 0x040fe40000010834 */
        /* <DEDUP_REMOVED lines=9> */
[----:B------:R-:W-:Y:S02]  /*6920*/  FFMA.FTZ R157, R156, R141, -R157 ;  /* 0x0000008d9c9d7223 */ /* 0x000fe4000001089d */
[----:B------:R-:W-:Y:S02]  /*6930*/  FFMA.FTZ R17, R42, 2, R17 ;  /* 0x400000002a117823 */ /* 0x000fe40000010011 */
[----:B------:R-:W-:Y:S02]  /*6940*/  FFMA.FTZ R16, R43, 2, R16 ;  /* 0x400000002b107823 */ /* 0x000fe40000010010 */
[----:B------:R-:W-:-:S02]  /*6950*/  FFMA.FTZ R15, R46, 2, R15 ;  /* 0x400000002e0f7823 */ /* 0x000fc4000001000f */
[----:B------:R-:W-:Y:S02]  /*6960*/  FFMA.FTZ R14, R117, 2, R14 ;  /* 0x40000000750e7823 */ /* 0x000fe4000001000e */
[----:B------:R-:W-:Y:S02]  /*6970*/  FFMA.FTZ R13, R50, 2, R13 ;  /* 0x40000000320d7823 */ /* 0x000fe4000001000d */
[----:B------:R-:W-:Y:S02]  /*6980*/  FFMA.FTZ R12, R123, 2, R12 ;  /* 0x400000007b0c7823 */ /* 0x000fe4000001000c */
        /* <DEDUP_REMOVED lines=9> */
[----:B------:R-:W-:Y:S01]  /*6a20*/  FFMA.FTZ R2, R157, 2, R2 ;  /* 0x400000009d027823 */ /* 0x000fe20000010002 */
[----:B------:R-:W-:Y:S01]  /*6a30*/  @P0 CALL.REL.NOINC `(.L_x_32) ;  /* 0x0000001000000944 */ /* 0x000fe20003c00000 */
[----:B------:R-:W-:Y:S05]  /*6a40*/  BRA `(.L_x_38) ;  /* 0xffffd00000007947 */ /* 0x000fea000383ffff */
.L_x_32:
[----:B------:R-:W-:Y:S01]  /*6a50*/  BAR.SYNC.DEFER_BLOCKING 0x0 ;  /* 0x0000000000007b1d */ /* 0x000fe20000010000 */
[----:B------:R-:W-:Y:S02]  /*6a60*/  F2FP.BF16.PACK_AB R16, R16, R17 ;  /* 0x000000111010723e */ /* 0x000fe400000010ff */
[----:B------:R-:W-:Y:S02]  /*6a70*/  F2FP.BF16.PACK_AB R14, R14, R15 ;  /* 0x0000000f0e0e723e */ /* 0x000fe400000010ff */
[----:B------:R-:W-:Y:S01]  /*6a80*/  PRMT R37, R16, 0x7632, R37 ;  /* 0x0000763210257816 */ /* 0x000fe20000000025 */
[----:B------:R-:W-:Y:S01]  /*6a90*/  BSSY B0, `(.L_x_39) ;  /* 0x0000046000007945 */ /* 0x000fe20003800000 */
[----:B------:R-:W-:Y:S02]  /*6aa0*/  PRMT R0, R14, 0x7632, R0 ;  /* 0x000076320e007816 */ /* 0x000fe40000000000 */
[----:B------:R-:W-:-:S02]  /*6ab0*/  ISETP.NE.AND P0, PT, R107, RZ, PT ;  /* 0x000000ff6b00720c */ /* 0x000fc40003f05270 */
[----:B------:R-:W-:Y:S02]  /*6ac0*/  F2FP.BF16.PACK_AB R12, R12, R13 ;  /* 0x0000000d0c0c723e */ /* 0x000fe400000010ff */
[----:B------:R-:W-:Y:S02]  /*6ad0*/  F2FP.BF16.PACK_AB R10, R10, R11 ;  /* 0x0000000b0a0a723e */ /* 0x000fe400000010ff */
[----:B------:R-:W-:Y:S02]  /*6ae0*/  F2FP.BF16.PACK_AB R8, R8, R9 ;  /* 0x000000090808723e */ /* 0x000fe400000010ff */
[----:B------:R-:W-:Y:S02]  /*6af0*/  F2FP.BF16.PACK_AB R6, R6, R7 ;  /* 0x000000070606723e */ /* 0x000fe400000010ff */
[----:B------:R-:W-:Y:S02]  /*6b00*/  F2FP.BF16.PACK_AB R4, R4, R5 ;  /* 0x000000050404723e */ /* 0x000fe400000010ff */
[----:B------:R-:W-:-:S02]  /*6b10*/  F2FP.BF16.PACK_AB R2, R2, R3 ;  /* 0x000000030202723e */ /* 0x000fc400000010ff */
[----:B------:R-:W-:Y:S01]  /*6b20*/  PRMT R13, R12, 0x7632, R13 ;  /* 0x000076320c0d7816 */ /* 0x000fe2000000000d */
[----:B------:R0:W-:Y:S01]  /*6b30*/  STS.U16 [R74+0x2], R37 ;  /* 0x000002254a007388 */ /* 0x0001e20000000400 */
[----:B------:R-:W-:Y:S02]  /*6b40*/  PRMT R7, R8, 0x7632, R7 ;  /* 0x0000763208077816 */ /* 0x000fe40000000007 */
[----:B------:R-:W-:Y:S01]  /*6b50*/  PRMT R3, R4, 0x7632, R3 ;  /* 0x0000763204037816 */ /* 0x000fe20000000003 */
[----:B------:R1:W-:Y:S01]  /*6b60*/  STS.U16 [R74+0x6], R0 ;  /* 0x000006004a007388 */ /* 0x0003e20000000400 */
[----:B------:R-:W-:-:S03]  /*6b70*/  PRMT R5, R2, 0x7632, R5 ;  /* 0x0000763202057816 */ /* 0x000fc60000000005 */
[----:B------:R-:W-:Y:S01]  /*6b80*/  STS.U16 [R74], R16 ;  /* 0x000000104a007388 */ /* 0x000fe20000000400 */
[----:B0-----:R-:W-:-:S03]  /*6b90*/  PRMT R37, R10, 0x7632, R37 ;  /* 0x000076320a257816 */ /* 0x001fc60000000025 */
[----:B------:R-:W-:Y:S01]  /*6ba0*/  STS.U16 [R74+0x4], R14 ;  /* 0x0000040e4a007388 */ /* 0x000fe20000000400 */
[----:B-1----:R-:W-:-:S03]  /*6bb0*/  PRMT R0, R6, 0x7632, R0 ;  /* 0x0000763206007816 */ /* 0x002fc60000000000 */
[----:B------:R-:W-:Y:S04]  /*6bc0*/  STS.U16 [R74+0x8], R12 ;  /* 0x0000080c4a007388 */ /* 0x000fe80000000400 */
[----:B------:R-:W-:Y:S04]  /*6bd0*/  STS.U16 [R74+0xa], R13 ;  /* 0x00000a0d4a007388 */ /* 0x000fe80000000400 */
[----:B------:R-:W-:Y:S04]  /*6be0*/  STS.U16 [R74+0xc], R10 ;  /* 0x00000c0a4a007388 */ /* 0x000fe80000000400 */
[----:B------:R-:W-:Y:S04]  /*6bf0*/  STS.U16 [R74+0xe], R37 ;  /* 0x00000e254a007388 */ /* 0x000fe80000000400 */
[----:B------:R0:W-:Y:S04]  /*6c00*/  STS.U16 [R74+0x10], R8 ;  /* 0x000010084a007388 */ /* 0x0001e80000000400 */
[----:B------:R-:W-:Y:S04]  /*6c10*/  STS.U16 [R74+0x12], R7 ;  /* 0x000012074a007388 */ /* 0x000fe80000000400 */
[----:B------:R-:W-:Y:S01]  /*6c20*/  STS.U16 [R74+0x14], R6 ;  /* 0x000014064a007388 */ /* 0x000fe20000000400 */
[----:B0-----:R-:W-:-:S03]  /*6c30*/  SHF.R.S32.HI R8, RZ, 0x1f, R95 ;  /* 0x0000001fff087819 */ /* 0x001fc6000001145f */
[----:B------:R-:W-:Y:S04]  /*6c40*/  STS.U16 [R74+0x16], R0 ;  /* 0x000016004a007388 */ /* 0x000fe80000000400 */
[----:B------:R-:W-:Y:S04]  /*6c50*/  STS.U16 [R74+0x18], R4 ;  /* 0x000018044a007388 */ /* 0x000fe80000000400 */
[----:B------:R-:W-:Y:S04]  /*6c60*/  STS.U16 [R74+0x1a], R3 ;  /* 0x00001a034a007388 */ /* 0x000fe80000000400 */
[----:B------:R0:W-:Y:S04]  /*6c70*/  STS.U16 [R74+0x1c], R2 ;  /* 0x00001c024a007388 */ /* 0x0001e80000000400 */
[----:B------:R1:W-:Y:S01]  /*6c80*/  STS.U16 [R74+0x1e], R5 ;  /* 0x00001e054a007388 */ /* 0x0003e20000000400 */
[----:B------:R-:W-:-:S06]  /*6c90*/  NOP ;  /* 0x0000000000007918 */ /* 0x000fcc0000000000 */
[----:B------:R-:W-:Y:S01]  /*6ca0*/  LDS.U16 R9, [R90] ;  /* 0x000000005a097984 */ /* 0x000fe20000000400 */
[----:B0-----:R-:W-:-:S03]  /*6cb0*/  IMAD.WIDE.U32 R2, R100, c[0x0][0x200], RZ ;  /* 0x0000800064027a25 */ /* 0x001fc600078e00ff */
[----:B------:R-:W-:Y:S01]  /*6cc0*/  LDS.U16 R89, [R89+0x40] ;  /* 0x0000400059597984 */ /* 0x000fe20000000400 */
[----:B-1----:R-:W-:-:S03]  /*6cd0*/  IMAD R5, R98, c[0x0][0x200], RZ ;  /* 0x0000800062057a24 */ /* 0x002fc600078e02ff */
[----:B------:R-:W-:Y:S01]  /*6ce0*/  LDS.U16 R11, [R88+0x80] ;  /* 0x00008000580b7984 */ /* 0x000fe20000000400 */
[----:B------:R-:W-:-:S03]  /*6cf0*/  IMAD R7, R100, c[0x0][0x204], R5 ;  /* 0x0000810064077a24 */ /* 0x000fc600078e0205 */
[----:B------:R-:W-:Y:S02]  /*6d00*/  LDS.U16 R87, [R87+0xc0] ;  /* 0x0000c00057577984 */ /* 0x000fe40000000400 */
[----:B------:R-:W-:Y:S02]  /*6d10*/  IADD3 R25, R3, R7, RZ ;  /* 0x0000000703197210 */ /* 0x000fe40007ffe0ff */
        /* <DEDUP_REMOVED lines=12> */
[----:B------:R-:W-:Y:S04]  /*6de0*/  @!P0 STS [0x1080], R106 ;  /* 0x0010806aff008388 */ /* 0x000fe80000000800 */
[----:B------:R-:W-:Y:S06]  /*6df0*/  BAR.SYNC.DEFER_BLOCKING 0x0 ;  /* 0x0000000000007b1d */ /* 0x000fec0000010000 */
[----:B------:R-:W0:Y:S02]  /*6e00*/  LDS R0, [0x1080] ;  /* 0x00108000ff007984 */ /* 0x000e240000000800 */
[----:B0-----:R-:W-:-:S13]  /*6e10*/  ISETP.GE.AND P0, PT, R95, R0, PT ;  /* 0x000000005f00720c */ /* 0x001fda0003f06270 */
[----:B------:R-:W-:Y:S05]  /*6e20*/  @P0 BRA `(.L_x_40) ;  /* 0x000000c000000947 */ /* 0x000fea0003800000 */
[----:B------:R-:W-:-:S04]  /*6e30*/  SHF.L.U32 R6, R97, 0xb, RZ ;  /* 0x0000000b61067819 */ /* 0x000fc800000006ff */
[----:B------:R-:W-:-:S04]  /*6e40*/  IADD3 R4, P0, R95, R6, RZ ;  /* 0x000000065f047210 */ /* 0x000fc80007f1e0ff */
[----:B------:R-:W-:Y:S01]  /*6e50*/  LEA.HI.X.SX32 R5, R6, R8, 0x1, P0 ;  /* 0x0000000806057211 */ /* 0x000fe200000f0eff */
[----:B------:R-:W-:-:S04]  /*6e60*/  IMAD R6, R104, c[0x0][0x208], RZ ;  /* 0x0000820068067a24 */ /* 0x000fc800078e02ff */
[----:B------:R-:W-:-:S05]  /*6e70*/  IMAD.WIDE.U32 R4, R100, c[0x0][0x200], R4 ;  /* 0x0000800064047a25 */ /* 0x000fca00078e0004 */
[----:B------:R-:W-:Y:S01]  /*6e80*/  IADD3 R5, R7, R5, RZ ;  /* 0x0000000507057210 */ /* 0x000fe20007ffe0ff */
[----:B------:R-:W-:-:S04]  /*6e90*/  IMAD R7, R105, c[0x0][0x20c], R6 ;  /* 0x0000830069077a24 */ /* 0x000fc800078e0206 */
[----:B------:R-:W-:-:S05]  /*6ea0*/  IMAD.WIDE.U32 R4, R105, c[0x0][0x208], R4 ;  /* 0x0000820069047a25 */ /* 0x000fca00078e0004 */
[----:B------:R-:W-:Y:S02]  /*6eb0*/  IADD3 R5, R5, R7, RZ ;  /* 0x0000000705057210 */ /* 0x000fe40007ffe0ff */
[----:B------:R-:W-:-:S04]  /*6ec0*/  LEA R6, P0, R4, c[0x0][0x258], 0x1 ;  /* 0x0000960004067a11 */ /* 0x000fc800078008ff */
[----:B------:R-:W-:-:S05]  /*6ed0*/  LEA.HI.X R7, R4, c[0x0][0x25c], R5, 0x1, P0 ;  /* 0x0000970004077a11 */ /* 0x000fca00000f0c05 */
[----:B------:R0:W-:Y:S04]  /*6ee0*/  STG.E.U16 [R6.64], R9 ;  /* 0x0000000906007986 */ /* 0x0001e8000c101504 */
.L_x_40:
[----:B------:R-:W-:Y:S05]  /*6ef0*/  BSYNC B0 ;  /* 0x0000000000007941 */ /* 0x000fea0003800000 */
.L_x_39:
[----:B------:R-:W-:Y:S01]  /*6f00*/  MOV R3, R25 ;  /* 0x0000001900037202 */ /* 0x000fe20000000f00 */
[----:B------:R-:W-:Y:S01]  /*6f10*/  IMAD R4, R104, c[0x0][0x208], RZ ;  /* 0x0000820068047a24 */ /* 0x000fe200078e02ff */
[C-C-:B------:R-:W-:Y:S02]  /*6f20*/  LOP3.LUT R5, R96.reuse, 0x20, R99.reuse, 0xfe, !PT ;  /* 0x0000002060057812 */ /* 0x140fe400078efe63 */
[----:B0-----:R-:W-:Y:S01]  /*6f30*/  LOP3.LUT R7, R96, 0x40, R99, 0xfe, !PT ;  /* 0x0000004060077812 */ /* 0x001fe200078efe63 */
[----:B------:R-:W-:Y:S01]  /*6f40*/  IMAD.WIDE.U32 R2, R105, c[0x0][0x208], R2 ;  /* 0x0000820069027a25 */ /* 0x000fe200078e0002 */
[-C--:B------:R-:W-:Y:S02]  /*6f50*/  ISETP.GE.AND P3, PT, R5, R0.reuse, PT ;  /* 0x000000000500720c */ /* 0x080fe40003f66270 */
[----:B------:R-:W-:Y:S01]  /*6f60*/  SHF.L.U32 R5, R97, 0xb, RZ ;  /* 0x0000000b61057819 */ /* 0x000fe200000006ff */
[----:B------:R-:W-:Y:S01]  /*6f70*/  IMAD R6, R105, c[0x0][0x20c], R4 ;  /* 0x0000830069067a24 */ /* 0x000fe200078e0204 */
[----:B------:R-:W-:-:S02]  /*6f80*/  ISETP.GE.AND P4, PT, R7, R0, PT ;  /* 0x000000000700720c */ /* 0x000fc40003f86270 */
[----:B------:R-:W-:Y:S02]  /*6f90*/  SHF.R.S32.HI R7, RZ, 0x1f, R5 ;  /* 0x0000001fff077819 */ /* 0x000fe40000011405 */
[----:B------:R-:W-:Y:S02]  /*6fa0*/  IADD3 R4, P1, R5, R2, RZ ;  /* 0x0000000205047210 */ /* 0x000fe40007f3e0ff */
[C---:B------:R-:W-:Y:S02]  /*6fb0*/  LEA R5, P0, R95.reuse, c[0x0][0x258], 0x1 ;  /* 0x000096005f057a11 */ /* 0x040fe400078008ff */
[----:B------:R-:W-:Y:S02]  /*6fc0*/  LOP3.LUT R25, R96, 0x80, R99, 0xfe, !PT ;  /* 0x0000008060197812 */ /* 0x000fe400078efe63 */
[----:B------:R-:W-:Y:S02]  /*6fd0*/  LEA.HI.X R8, R95, c[0x0][0x25c], R8, 0x1, P0 ;  /* 0x000097005f087a11 */ /* 0x000fe400000f0c08 */
[----:B------:R-:W-:-:S02]  /*6fe0*/  IADD3.X R3, R7, R6, R3, P1, !PT ;  /* 0x0000000607037210 */ /* 0x000fc40000ffe403 */
[----:B------:R-:W-:Y:S02]  /*6ff0*/  LEA R2, P0, R4, R5, 0x1 ;  /* 0x0000000504027211 */ /* 0x000fe400078008ff */
[----:B------:R-:W-:Y:S02]  /*7000*/  ISETP.GE.AND P6, PT, R25, R0, PT ;  /* 0x000000001900720c */ /* 0x000fe40003fc6270 */
[C-C-:B------:R-:W-:Y:S02]  /*7010*/  LOP3.LUT R7, R96.reuse, 0xc0, R99.reuse, 0xfe, !PT ;  /* 0x000000c060077812 */ /* 0x140fe400078efe63 */
[----:B------:R-:W-:Y:S02]  /*7020*/  LOP3.LUT R5, R96, 0xa0, R99, 0xfe, !PT ;  /* 0x000000a060057812 */ /* 0x000fe400078efe63 */
[----:B------:R-:W-:Y:S02]  /*7030*/  LEA.HI.X R3, R4, R8, R3, 0x1, P0 ;  /* 0x0000000804037211 */ /* 0x000fe400000f0c03 */
[----:B------:R-:W-:-:S02]  /*7040*/  ISETP.GE.AND P1, PT, R7, R0, PT ;  /* 0x000000000700720c */ /* 0x000fc40003f26270 */
[C-C-:B------:R-:W-:Y:S01]  /*7050*/  LOP3.LUT R9, R96.reuse, 0x60, R99.reuse, 0xfe, !PT ;  /* 0x0000006060097812 */ /* 0x140fe200078efe63 */
[----:B------:R0:W-:Y:S01]  /*7060*/  @!P4 STG.E.U16 [R2.64+0x80], R11 ;  /* 0x0000800b0200c986 */ /* 0x0001e2000c101504 */
[-C--:B------:R-:W-:Y:S02]  /*7070*/  ISETP.GE.AND P0, PT, R5, R0.reuse, PT ;  /* 0x000000000500720c */ /* 0x080fe40003f06270 */
[C-C-:B------:R-:W-:Y:S01]  /*7080*/  LOP3.LUT R7, R96.reuse, 0x120, R99.reuse, 0xfe, !PT ;  /* 0x0000012060077812 */ /* 0x140fe200078efe63 */
[----:B------:R0:W-:Y:S01]  /*7090*/  @!P3 STG.E.U16 [R2.64+0x40], R89 ;  /* 0x000040590200b986 */ /* 0x0001e2000c101504 */
[----:B------:R-:W-:Y:S02]  /*70a0*/  LOP3.LUT R5, R96, 0x100, R99, 0xfe, !PT ;  /* 0x0000010060057812 */ /* 0x000fe400078efe63 */
[-C--:B------:R-:W-:Y:S01]  /*70b0*/  ISETP.GE.AND P5, PT, R9, R0.reuse, PT ;  /* 0x000000000900720c */ /* 0x080fe20003fa6270 */
[----:B------:R0:W-:Y:S01]  /*70c0*/  @!P6 STG.E.U16 [R2.64+0x100], R13 ;  /* 0x0001000d0200e986 */ /* 0x0001e2000c101504 */
[----:B------:R-:W-:-:S02]  /*70d0*/  ISETP.GE.AND P4, PT, R7, R0, PT ;  /* 0x000000000700720c */ /* 0x000fc40003f86270 */
[-C--:B------:R-:W-:Y:S01]  /*70e0*/  ISETP.GE.AND P3, PT, R5, R0.reuse, PT ;  /* 0x000000000500720c */ /* 0x080fe20003f66270 */
[----:B------:R0:W-:Y:S01]  /*70f0*/  @!P1 STG.E.U16 [R2.64+0x180], R15 ;  /* 0x0001800f02009986 */ /* 0x0001e2000c101504 */
[C-C-:B------:R-:W-:Y:S02]  /*7100*/  LOP3.LUT R7, R96.reuse, 0x160, R99.reuse, 0xfe, !PT ;  /* 0x0000016060077812 */ /* 0x140fe400078efe63 */
[C-C-:B------:R-:W-:Y:S01]  /*7110*/  LOP3.LUT R5, R96.reuse, 0x140, R99.reuse, 0xfe, !PT ;  /* 0x0000014060057812 */ /* 0x140fe200078efe63 */
[----:B------:R0:W-:Y:S01]  /*7120*/  @!P0 STG.E.U16 [R2.64+0x140], R85 ;  /* 0x0001405502008986 */ /* 0x0001e2000c101504 */
[----:B------:R-:W-:Y:S02]  /*7130*/  ISETP.GE.AND P6, PT, R7, R0, PT ;  /* 0x000000000700720c */ /* 0x000fe40003fc6270 */
[C-C-:B------:R-:W-:Y:S01]  /*7140*/  LOP3.LUT R7, R96.reuse, 0x1a0, R99.reuse, 0xfe, !PT ;  /* 0x000001a060077812 */ /* 0x140fe200078efe63 */
[----:B------:R0:W-:Y:S01]  /*7150*/  @!P5 STG.E.U16 [R2.64+0xc0], R87 ;  /* 0x0000c0570200d986 */ /* 0x0001e2000c101504 */
[----:B------:R-:W-:-:S02]  /*7160*/  LOP3.LUT R9, R96, 0xe0, R99, 0xfe, !PT ;  /* 0x000000e060097812 */ /* 0x000fc400078efe63 */
[-C--:B------:R-:W-:Y:S01]  /*7170*/  ISETP.GE.AND P1, PT, R7, R0.reuse, PT ;  /* 0x000000000700720c */ /* 0x080fe20003f26270 */
[----:B------:R0:W-:Y:S01]  /*7180*/  @!P3 STG.E.U16 [R2.64+0x200], R17 ;  /* 0x000200110200b986 */ /* 0x0001e2000c101504 */
[C-C-:B------:R-:W-:Y:S02]  /*7190*/  LOP3.LUT R7, R96.reuse, 0x1e0, R99.reuse, 0xfe, !PT ;  /* 0x000001e060077812 */ /* 0x140fe400078efe63 */
[-C--:B------:R-:W-:Y:S01]  /*71a0*/  ISETP.GE.AND P5, PT, R5, R0.reuse, PT ;  /* 0x000000000500720c */ /* 0x080fe20003fa6270 */
[----:B------:R0:W-:Y:S01]  /*71b0*/  @!P4 STG.E.U16 [R2.64+0x240], R81 ;  /* 0x000240510200c986 */ /* 0x0001e2000c101504 */
[----:B------:R-:W-:Y:S02]  /*71c0*/  LOP3.LUT R5, R96, 0x180, R99, 0xfe, !PT ;  /* 0x0000018060057812 */ /* 0x000fe400078efe63 */
[-C--:B------:R-:W-:Y:S01]  /*71d0*/  ISETP.GE.AND P3, PT, R7, R0.reuse, PT ;  /* 0x000000000700720c */ /* 0x080fe20003f66270 */
[----:B------:R0:W-:Y:S01]  /*71e0*/  @!P6 STG.E.U16 [R2.64+0x2c0], R79 ;  /* 0x0002c04f0200e986 */ /* 0x0001e2000c101504 */
[----:B------:R-:W-:-:S02]  /*71f0*/  ISETP.GE.AND P2, PT, R9, R0, PT ;  /* 0x000000000900720c */ /* 0x000fc40003f46270 */
[----:B------:R-:W-:Y:S01]  /*7200*/  ISETP.GE.AND P0, PT, R5, R0, PT ;  /* 0x000000000500720c */ /* 0x000fe20003f06270 */
[----:B------:R0:W-:Y:S01]  /*7210*/  @!P1 STG.E.U16 [R2.64+0x340], R77 ;  /* 0x0003404d02009986 */ /* 0x0001e2000c101504 */
[----:B------:R-:W-:Y:S02]  /*7220*/  LOP3.LUT R5, R96, 0x1c0, R99, 0xfe, !PT ;  /* 0x000001c060057812 */ /* 0x000fe400078efe63 */
[----:B------:R-:W-:Y:S01]  /*7230*/  IADD3 R97, R97, 0x1, RZ ;  /* 0x0000000161617810 */ /* 0x000fe20007ffe0ff */
[----:B------:R0:W-:Y:S01]  /*7240*/  @!P5 STG.E.U16 [R2.64+0x280], R19 ;  /* 0x000280130200d986 */ /* 0x0001e2000c101504 */
[----:B------:R-:W-:-:S03]  /*7250*/  IADD3 R92, P1, R92, 0x1000, RZ ;  /* 0x000010005c5c7810 */ /* 0x000fc60007f3e0ff */
[----:B------:R0:W-:Y:S01]  /*7260*/  @!P3 STG.E.U16 [R2.64+0x3c0], R75 ;  /* 0x0003c04b0200b986 */ /* 0x0001e2000c101504 */
[----:B------:R-:W-:-:S03]  /*7270*/  IADD3.X R91, RZ, R91, RZ, P1, !PT ;  /* 0x0000005bff5b7210 */ /* 0x000fc60000ffe4ff */
[----:B------:R0:W-:Y:S01]  /*7280*/  @!P2 STG.E.U16 [R2.64+0x1c0], R83 ;  /* 0x0001c0530200a986 */ /* 0x0001e2000c101504 */
[----:B------:R-:W-:-:S03]  /*7290*/  ISETP.GE.AND P2, PT, R5, R0, PT ;  /* 0x000000000500720c */ /* 0x000fc60003f46270 */
[----:B------:R0:W-:Y:S01]  /*72a0*/  @!P0 STG.E.U16 [R2.64+0x300], R21 ;  /* 0x0003001502008986 */ /* 0x0001e2000c101504 */
[----:B------:R-:W-:-:S09]  /*72b0*/  ISETP.GE.AND P0, PT, R97, c[0x0][0x174], PT ;  /* 0x00005d0061007a0c */ /* 0x000fd20003f06270 */
[----:B------:R0:W-:Y:S01]  /*72c0*/  @!P2 STG.E.U16 [R2.64+0x380], R23 ;  /* 0x000380170200a986 */ /* 0x0001e2000c101504 */
[----:B------:R-:W-:-:S04]  /*72d0*/  IADD3 R94, P2, R94, 0x1000, RZ ;  /* 0x000010005e5e7810 */ /* 0x000fc80007f5e0ff */
[----:B------:R-:W-:Y:S01]  /*72e0*/  IADD3.X R93, RZ, R93, RZ, P2, !PT ;  /* 0x0000005dff5d7210 */ /* 0x000fe200017fe4ff */
[----:B------:R-:W-:Y:S01]  /*72f0*/  @P0 CALL.REL.NOINC `(.L_x_41) ;  /* 0x0000001000000944 */ /* 0x000fe20003c00000 */
[----:B------:R-:W-:Y:S05]  /*7300*/  BRA `(.L_x_42) ;  /* 0xffff900000007947 */ /* 0x000fea000383ffff */
.L_x_41:
[----:B------:R-:W-:Y:S05]  /*7310*/  EXIT ;  /* 0x000000000000794d */ /* 0x000fea0003800000 */
.L_x_43:
[----:B------:R-:W-:-:S00]  /*7320*/  BRA `(.L_x_43) ;  /* 0xfffffff000007947 */ /* 0x000fc0000383ffff */
[----:B------:R-:W-:-:S00]  /*7330*/  NOP ;  /* 0x0000000000007918 */ /* 0x000fc00000000000 */
        /* <DEDUP_REMOVED lines=12> */
.L_x_5320:


//--------------------- .text._Z25selective_scan_fwd_kernelI32Selective_Scan_fwd_kernel_traitsILi128ELi16ELi1ELb0ELb0ELb0ELb1EN3c108BFloat16ENS1_7complexIfEEEEv13SSMParamsBase --------------------------
	.section	.text._Z25selective_scan_fwd_kernelI32Selective_Scan_fwd_kernel_traitsILi128ELi16ELi1ELb0ELb0ELb0ELb1EN3c108BFloat16ENS1_7complexIfEEEEv13SSMParamsBase,"ax",@progbits
	.sectioninfo	@"SHI_REGISTERS=164"
	.align	128
        .global         _Z25selective_scan_fwd_kernelI32Selective_Scan_fwd_kernel_traitsILi128ELi16ELi1ELb0ELb0ELb0ELb1EN3c108BFloat16ENS1_7complexIfEEEEv13SSMParamsBase
        .type           _Z25selective_scan_fwd_kernelI32Selective_Scan_fwd_kernel_traitsILi128ELi16ELi1ELb0ELb0ELb0ELb1EN3c108BFloat16ENS1_7complexIfEEEEv13SSMParamsBase,@function
        .size           _Z25selective_scan_fwd_kernelI32Selective_Scan_fwd_kernel_traitsILi128ELi16ELi1ELb0ELb0ELb0ELb1EN3c108BFloat16ENS1_7complexIfEEEEv13SSMParamsBase,(.L_x_5321 - _Z25selective_scan_fwd_kernelI32Selective_Scan_fwd_kernel_traitsILi128ELi16ELi1ELb0ELb0ELb0ELb1EN3c108BFloat16ENS1_7complexIfEEEEv13SSMParamsBase)
        .other          _Z25selective_scan_fwd_kernelI32Selective_Scan_fwd_kernel_traitsILi128ELi16ELi1ELb0ELb0ELb0ELb1EN3c108BFloat16ENS1_7complexIfEEEEv13SSMParamsBase,@"STO_CUDA_ENTRY STV_DEFAULT"
_Z25selective_scan_fwd_kernelI32Selective_Scan_fwd_kernel_traitsILi128ELi16ELi1ELb0ELb0ELb0ELb1EN3c108BFloat16ENS1_7complexIfEEEEv13SSMParamsBase:
.text._Z25selective_scan_fwd_kernelI32Selective_Scan_fwd_kernel_traitsILi128ELi16ELi1ELb0ELb0ELb0ELb1EN3c108BFloat16ENS1_7complexIfEEEEv13SSMParamsBase:
[----:B------:R-:W-:Y:S02]  /*0000*/  MOV R1, c[0x0][0x28] ;  /* 0x00000a0000017a02 */ /* 0x000fe40000000f00 */
[----:B------:R-:W0:Y:S01]  /*0010*/  S2UR UR4, SR_CTAID.Y ;  /* 0x00000000000479c3 */ /* 0x000e220000002600 */
[----:B------:R-:W-:Y:S01]  /*0020*/  ISETP.NE.U32.AND P1, PT, RZ, c[0x0][0x250], PT ;  /* 0x00009400ff007a0c */ /* 0x000fe20003f25070 */
[----:B------:R-:W-:Y:S01]  /*0030*/  HFMA2.MMA R102, -RZ, RZ, 0, 0 ;  /* 0x00000000ff667435 */ /* 0x000fe200000001ff */
[----:B------:R-:W-:Y:S02]  /*0040*/  MOV R101, RZ ;  /* 0x000000ff00657202 */ /* 0x000fe40000000f00 */
[----:B------:R-:W-:Y:S02]  /*0050*/  ISETP.NE.AND.EX P1, PT, RZ, c[0x0][0x254], PT, P1 ;  /* 0x00009500ff007a0c */ /* 0x000fe40003f25310 */
[----:B------:R-:W-:Y:S01]  /*0060*/  ISETP.NE.U32.AND P0, PT, RZ, c[0x0][0x238], PT ;  /* 0x00008e00ff007a0c */ /* 0x000fe20003f05070 */
[----:B------:R-:W1:Y:S03]  /*0070*/  S2UR UR6, SR_CTAID.X ;  /* 0x00000000000679c3 */ /* 0x000e660000002500 */
[----:B------:R-:W-:-:S02]  /*0080*/  ISETP.NE.AND.EX P0, PT, RZ, c[0x0][0x23c], PT, P0 ;  /* 0x00008f00ff007a0c */ /* 0x000fc40003f05300 */
[----:B0-----:R-:W-:Y:S01]  /*0090*/  MOV R104, UR4 ;  /* 0x0000000400687c02 */ /* 0x001fe20008000f00 */
[----:B------:R-:W-:-:S03]  /*00a0*/  ULDC.64 UR4, c[0x0][0x118] ;  /* 0x0000460000047ab9 */ /* 0x000fc60000000a00 */
[----:B------:R-:W-:Y:S02]  /*00b0*/  SHF.R.S32.HI R103, RZ, 0x1f, R104 ;  /* 0x0000001fff677819 */ /* 0x000fe40000011468 */
[----:B------:R-:W-:-:S05]  /*00c0*/  @P1 LEA R8, P3, R104, c[0x0][0x250], 0x2 ;  /* 0x0000940068081a11 */ /* 0x000fca00078610ff */
[C---:B------:R-:W-:Y:S02]  /*00d0*/  @P0 LEA R6, P2, R104.reuse, c[0x0][0x238], 0x2 ;  /* 0x00008e0068060a11 */ /* 0x040fe400078410ff */
[C-C-:B------:R-:W-:Y:S02]  /*00e0*/  @P1 LEA.HI.X R9, R104.reuse, c[0x0][0x254], R103.reuse, 0x2, P3 ;  /* 0x0000950068091a11 */ /* 0x140fe400018f1467 */
[----:B------:R-:W-:-:S03]  /*00f0*/  @P0 LEA.HI.X R7, R104, c[0x0][0x23c], R103, 0x2, P2 ;  /* 0x00008f0068070a11 */ /* 0x000fc600010f1467 */
[----:B------:R0:W5:Y:S01]  /*0100*/  @P1 LDG.E R101, [R8.64] ;  /* 0x0000000408651981 */ /* 0x000162000c1e1900 */
[----:B------:R-:W-:-:S03]  /*0110*/  MOV R0, c[0x0][0x174] ;  /* 0x00005d0000007a02 */ /* 0x000fc60000000f00 */
[----:B------:R0:W5:Y:S01]  /*0120*/  @P0 LDG.E R102, [R6.64] ;  /* 0x0000000406660981 */ /* 0x000162000c1e1900 */
[----:B------:R-:W-:Y:S02]  /*0130*/  ISETP.GE.AND P0, PT, R0, 0x1, PT ;  /* 0x000000010000780c */ /* 0x000fe40003f06270 */
[----:B-1----:R-:W-:-:S04]  /*0140*/  MOV R100, UR6 ;  /* 0x0000000600647c02 */ /* 0x002fc80008000f00 */
[----:B------:R-:W-:Y:S01]  /*0150*/  SHF.R.S32.HI R99, RZ, 0x1f, R100 ;  /* 0x0000001fff637819 */ /* 0x000fe20000011464 */
[----:B------:R-:W-:-:S04]  /*0160*/  IMAD.WIDE.U32 R2, R100, c[0x0][0x1d0], RZ ;  /* 0x0000740064027a25 */ /* 0x000fc800078e00ff */
[----:B------:R-:W-:Y:S02]  /*0170*/  IMAD R11, R99, c[0x0][0x1d0], RZ ;  /* 0x00007400630b7a24 */ /* 0x000fe400078e02ff */
[----:B------:R-:W-:-:S04]  /*0180*/  IMAD.WIDE.U32 R4, R100, c[0x0][0x1e0], RZ ;  /* 0x0000780064047a25 */ /* 0x000fc800078e00ff */
[----:B------:R-:W-:Y:S02]  /*0190*/  IMAD R13, R99, c[0x0][0x1e0], RZ ;  /* 0x00007800630d7a24 */ /* 0x000fe400078e02ff */
[----:B------:R-:W-:Y:S01]  /*01a0*/  IMAD R11, R100, c[0x0][0x1d4], R11 ;  /* 0x00007500640b7a24 */ /* 0x000fe200078e020b */
[----:B------:R-:W-:Y:S06]  /*01b0*/  @!P0 EXIT ;  /* 0x000000000000894d */ /* 0x000fec0003800000 */
[----:B0-----:R-:W0:Y:S01]  /*01c0*/  S2R R107, SR_TID.X ;  /* 0x00000000006b7919 */ /* 0x001e220000002100 */
[----:B------:R-:W-:Y:S01]  /*01d0*/  IMAD R13, R100, c[0x0][0x1e4], R13 ;  /* 0x00007900640d7a24 */ /* 0x000fe200078e020d */
[----:B------:R-:W-:Y:S01]  /*01e0*/  IADD3 R3, R3, R11, RZ ;  /* 0x0000000b03037210 */ /* 0x000fe20007ffe0ff */
[C---:B------:R-:W-:Y:S01]  /*01f0*/  IMAD R7, R103.reuse, c[0x0][0x1d8], RZ ;  /* 0x0000760067077a24 */ /* 0x040fe200078e02ff */
[----:B------:R-:W1:Y:S01]  /*0200*/  S2R R98, SR_LANEID ;  /* 0x0000000000627919 */ /* 0x000e620000000000 */
[----:B------:R-:W-:Y:S01]  /*0210*/  IMAD R9, R103, c[0x0][0x1e8], RZ ;  /* 0x00007a0067097a24 */ /* 0x000fe200078e02ff */
[----:B------:R-:W-:Y:S01]  /*0220*/  IADD3 R5, R5, R13, RZ ;  /* 0x0000000d05057210 */ /* 0x000fe20007ffe0ff */
[C---:B------:R-:W-:Y:S01]  /*0230*/  IMAD R7, R104.reuse, c[0x0][0x1dc], R7 ;  /* 0x0000770068077a24 */ /* 0x040fe200078e0207 */
[----:B------:R-:W-:Y:S01]  /*0240*/  MOV R97, RZ ;  /* 0x000000ff00617202 */ /* 0x000fe20000000f00 */
[----:B------:R-:W-:-:S02]  /*0250*/  IMAD R9, R104, c[0x0][0x1ec], R9 ;  /* 0x00007b0068097a24 */ /* 0x000fc400078e0209 */
[----:B------:R-:W-:-:S04]  /*0260*/  IMAD.WIDE.U32 R2, R104, c[0x0][0x1d8], R2 ;  /* 0x0000760068027a25 */ /* 0x000fc800078e0002 */
[----:B------:R-:W-:Y:S01]  /*0270*/  IMAD.WIDE.U32 R4, R104, c[0x0][0x1e8], R4 ;  /* 0x00007a0068047a25 */ /* 0x000fe200078e0004 */
[----:B------:R-:W-:Y:S02]  /*0280*/  IADD3 R93, R3, R7, RZ ;  /* 0x00000007035d7210 */ /* 0x000fe40007ffe0ff */
[----:B------:R-:W-:Y:S02]  /*0290*/  LEA R94, P0, R2, c[0x0][0x240], 0x1 ;  /* 0x00009000025e7a11 */ /* 0x000fe400078008ff */
[----:B------:R-:W-:Y:S02]  /*02a0*/  IADD3 R91, R5, R9, RZ ;  /* 0x00000009055b7210 */ /* 0x000fe40007ffe0ff */
[----:B------:R-:W-:Y:S02]  /*02b0*/  LEA R92, P1, R4, c[0x0][0x248], 0x1 ;  /* 0x00009200045c7a11 */ /* 0x000fe400078208ff */
[C---:B0-----:R-:W-:Y:S02]  /*02c0*/  SHF.L.U32 R95, R107.reuse, 0x4, RZ ;  /* 0x000000046b5f7819 */ /* 0x041fe400000006ff */
[----:B------:R-:W-:-:S02]  /*02d0*/  LOP3.LUT R96, R107, 0x1f, RZ, 0xc0, !PT ;  /* 0x0000001f6b607812 */ /* 0x000fc400078ec0ff */
[----:B------:R-:W-:Y:S02]  /*02e0*/  LEA.HI.X R93, R2, c[0x0][0x244], R93, 0x1, P0 ;  /* 0x00009100025d7a11 */ /* 0x000fe400000f0c5d */
[----:B------:R-:W-:Y:S02]  /*02f0*/  LEA.HI.X R91, R4, c[0x0][0x24c], R91, 0x1, P1 ;  /* 0x00009300045b7a11 */ /* 0x000fe400008f0c5b */
[----:B-1----:R-:W-:Y:S02]  /*0300*/  LOP3.LUT R95, R96, 0xfffffe00, R95, 0xf8, !PT ;  /* 0xfffffe00605f7812 */ /* 0x002fe400078ef85f */
.L_x_88:
[----:B------:R-:W-:Y:S01]  /*0310*/  BAR.SYNC.DEFER_BLOCKING 0x0 ;  /* 0x0000000000007b1d */ /* 0x000fe20000010000 */
[----:B------:R-:W-:Y:S02]  /*0320*/  MOV R106, 0xfffff800 ;  /* 0xfffff800006a7802 */ /* 0x000fe40000000f00 */
[----:B------:R-:W-:Y:S02]  /*0330*/  LOP3.LUT R21, R95, 0x20, RZ, 0xfc, !PT ;  /* 0x000000205f157812 */ /* 0x000fe400078efcff */
[----:B0-----:R-:W-:Y:S01]  /*0340*/  MOV R2, R94 ;  /* 0x0000005e00027202 */ /* 0x001fe20000000f00 */
[----:B------:R-:W-:Y:S01]  /*0350*/  IMAD R106, R97, R106, c[0x0][0x168] ;  /* 0x00005a00616a7624 */ /* 0x000fe200078e026a */
[----:B------:R-:W-:-:S02]  /*0360*/  MOV R3, R93 ;  /* 0x0000005d00037202 */ /* 0x000fc40000000f00 */
[C---:B------:R-:W-:Y:S02]  /*0370*/  LOP3.LUT R23, R95.reuse, 0x40, RZ, 0xfc, !PT ;  /* 0x000000405f177812 */ /* 0x040fe400078efcff */
[CC--:B------:R-:W-:Y:S01]  /*0380*/  ISETP.GE.AND P2, PT, R95.reuse, R106.reuse, PT ;  /* 0x0000006a5f00720c */ /* 0x0c0fe20003f46270 */
[----:B------:R-:W-:Y:S01]  /*0390*/  IMAD.WIDE R2, R95, 0x2, R2 ;  /* 0x000000025f027825 */ /* 0x000fe200078e0202 */
[----:B------:R-:W-:Y:S02]  /*03a0*/  ISETP.GE.AND P1, PT, R21, R106, PT ;  /* 0x0000006a1500720c */ /* 0x000fe40003f26270 */
[C---:B------:R-:W-:Y:S02]  /*03b0*/  LOP3.LUT R25, R95.reuse, 0x60, RZ, 0xfc, !PT ;  /* 0x000000605f197812 */ /* 0x040fe400078efcff */
[----:B------:R-:W-:Y:S02]  /*03c0*/  PRMT R5, RZ, 0x7610, R5 ;  /* 0x00007610ff057816 */ /* 0x000fe40000000005 */
[----:B------:R-:W-:-:S02]  /*03d0*/  LOP3.LUT R27, R95, 0x80, RZ, 0xfc, !PT ;  /* 0x000000805f1b7812 */ /* 0x000fc400078efcff */
[----:B------:R-:W-:Y:S02]  /*03e0*/  PRMT R0, RZ, 0x7610, R0 ;  /* 0x00007610ff007816 */ /* 0x000fe40000000000 */
[C---:B------:R-:W-:Y:S01]  /*03f0*/  LOP3.LUT R29, R95.reuse, 0xa0, RZ, 0xfc, !PT ;  /* 0x000000a05f1d7812 */ /* 0x040fe200078efcff */
[----:B------:R0:W2:Y:S01]  /*0400*/  @!P2 LDG.E.U16 R5, [R2.64] ;  /* 0x000000040205a981 */ /* 0x0000a2000c1e1500 */
[----:B------:R-:W-:Y:S02]  /*0410*/  LOP3.LUT R31, R95, 0xc0, RZ, 0xfc, !PT ;  /* 0x000000c05f1f7812 */ /* 0x000fe400078efcff */
[-C--:B------:R-:W-:Y:S01]  /*0420*/  ISETP.GE.AND P0, PT, R23, R106.reuse, PT ;  /* 0x0000006a1700720c */ /* 0x080fe20003f06270 */
[----:B------:R0:W3:Y:S01]  /*0430*/  @!P1 LDG.E.U16 R0, [R2.64+0x40] ;  /* 0x0000400402009981 */ /* 0x0000e2000c1e1500 */
[----:B------:R-:W-:Y:S02]  /*0440*/  LOP3.LUT R33, R95, 0xe0, RZ, 0xfc, !PT ;  /* 0x000000e05f217812 */ /* 0x000fe400078efcff */
[----:B------:R-:W-:-:S02]  /*0450*/  ISETP.GE.AND P4, PT, R25, R106, PT ;  /* 0x0000006a1900720c */ /* 0x000fc40003f86270 */
[----:B------:R-:W-:Y:S02]  /*0460*/  LOP3.LUT R37, R95, 0x100, RZ, 0xfc, !PT ;  /* 0x000001005f257812 */ /* 0x000fe400078efcff */
[-C--:B------:R-:W-:Y:S02]  /*0470*/  ISETP.GE.AND P6, PT, R27, R106.reuse, PT ;  /* 0x0000006a1b00720c */ /* 0x080fe40003fc6270 */
[-C--:B------:R-:W-:Y:S02]  /*0480*/  ISETP.GE.AND P5, PT, R29, R106.reuse, PT ;  /* 0x0000006a1d00720c */ /* 0x080fe40003fa6270 */
[-C--:B------:R-:W-:Y:S02]  /*0490*/  ISETP.GE.AND P3, PT, R31, R106.reuse, PT ;  /* 0x0000006a1f00720c */ /* 0x080fe40003f66270 */
[-C--:B------:R-:W-:Y:S02]  /*04a0*/  ISETP.GE.AND P2, PT, R33, R106.reuse, PT ;  /* 0x0000006a2100720c */ /* 0x080fe40003f46270 */
[----:B------:R-:W-:-:S02]  /*04b0*/  ISETP.GE.AND P1, PT, R37, R106, PT ;  /* 0x0000006a2500720c */ /* 0x000fc40003f26270 */
[----:B------:R-:W-:Y:S02]  /*04c0*/  PRMT R7, RZ, 0x7610, R7 ;  /* 0x00007610ff077816 */ /* 0x000fe40000000007 */
[----:B------:R-:W-:Y:S02]  /*04d0*/  PRMT R4, RZ, 0x7610, R4 ;  /* 0x00007610ff047816 */ /* 0x000fe40000000004 */
[----:B------:R-:W-:Y:S02]  /*04e0*/  PRMT R9, RZ, 0x7610, R9 ;  /* 0x00007610ff097816 */ /* 0x000fe40000000009 */
[----:B------:R-:W-:Y:S01]  /*04f0*/  PRMT R6, RZ, 0x7610, R6 ;  /* 0x00007610ff067816 */ /* 0x000fe20000000006 */
[----:B------:R0:W4:Y:S01]  /*0500*/  @!P0 LDG.E.U16 R7, [R2.64+0x80] ;  /* 0x0000800402078981 */ /* 0x000122000c1e1500 */
[C---:B------:R-:W-:Y:S02]  /*0510*/  LOP3.LUT R39, R95.reuse, 0x120, RZ, 0xfc, !PT ;  /* 0x000001205f277812 */ /* 0x040fe400078efcff */
[----:B------:R-:W-:Y:S01]  /*0520*/  PRMT R11, RZ, 0x7610, R11 ;  /* 0x00007610ff0b7816 */ /* 0x000fe2000000000b */
[----:B------:R0:W4:Y:S01]  /*0530*/  @!P4 LDG.E.U16 R4, [R2.64+0xc0] ;  /* 0x0000c0040204c981 */ /* 0x000122000c1e1500 */
[----:B------:R-:W-:-:S02]  /*0540*/  LOP3.LUT R41, R95, 0x140, RZ, 0xfc, !PT ;  /* 0x000001405f297812 */ /* 0x000fc400078efcff */
[----:B------:R-:W-:Y:S01]  /*0550*/  PRMT R8, RZ, 0x7610, R8 ;  /* 0x00007610ff087816 */ /* 0x000fe20000000008 */
[----:B------:R0:W4:Y:S01]  /*0560*/  @!P6 LDG.E.U16 R9, [R2.64+0x100] ;  /* 0x000100040209e981 */ /* 0x000122000c1e1500 */
[C---:B------:R-:W-:Y:S02]  /*0570*/  LOP3.LUT R43, R95.reuse, 0x160, RZ, 0xfc, !PT ;  /* 0x000001605f2b7812 */ /* 0x040fe400078efcff */
[----:B------:R-:W-:Y:S01]  /*0580*/  PRMT R13, RZ, 0x7610, R13 ;  /* 0x00007610ff0d7816 */ /* 0x000fe2000000000d */
[----:B------:R0:W4:Y:S01]  /*0590*/  @!P5 LDG.E.U16 R6, [R2.64+0x140] ;  /* 0x000140040206d981 */ /* 0x000122000c1e1500 */
[C---:B------:R-:W-:Y:S02]  /*05a0*/  LOP3.LUT R45, R95.reuse, 0x180, RZ, 0xfc, !PT ;  /* 0x000001805f2d7812 */ /* 0x040fe400078efcff */
[----:B------:R-:W-:Y:S01]  /*05b0*/  LOP3.LUT R47, R95, 0x1a0, RZ, 0xfc, !PT ;  /* 0x000001a05f2f7812 */ /* 0x000fe200078efcff */
[----:B------:R0:W4:Y:S01]  /*05c0*/  @!P3 LDG.E.U16 R11, [R2.64+0x180] ;  /* 0x00018004020bb981 */ /* 0x000122000c1e1500 */
[----:B------:R-:W-:-:S02]  /*05d0*/  ISETP.GE.AND P0, PT, R39, R106, PT ;  /* 0x0000006a2700720c */ /* 0x000fc40003f06270 */
[----:B------:R-:W-:Y:S01]  /*05e0*/  LOP3.LUT R49, R95, 0x1c0, RZ, 0xfc, !PT ;  /* 0x000001c05f317812 */ /* 0x000fe200078efcff */
[----:B------:R0:W4:Y:S01]  /*05f0*/  @!P2 LDG.E.U16 R8, [R2.64+0x1c0] ;  /* 0x0001c0040208a981 */ /* 0x000122000c1e1500 */
[-C--:B------:R-:W-:Y:S02]  /*0600*/  ISETP.GE.AND P4, PT, R41, R106.reuse, PT ;  /* 0x0000006a2900720c */ /* 0x080fe40003f86270 */
[----:B------:R-:W-:Y:S01]  /*0610*/  LOP3.LUT R51, R95, 0x1e0, RZ, 0xfc, !PT ;  /* 0x000001e05f337812 */ /* 0x000fe200078efcff */
        /* <DEDUP_REMOVED lines=20> */
[----:B------:R-:W-:-:S04]  /*0760*/  SHF.L.U32 R105, R107, 0x4, RZ ;  /* 0x000000046b697819 */ /* 0x000fc800000006ff */
[----:B------:R-:W-:-:S04]  /*0770*/  LOP3.LUT R65, R105, 0xfffffe00, RZ, 0xc0, !PT ;  /* 0xfffffe0069417812 */ /* 0x000fc800078ec0ff */
[----:B------:R-:W-:Y:S02]  /*0780*/  IADD3 R18, R65, R98, RZ ;  /* 0x0000006241127210 */ /* 0x000fe40007ffe0ff */
[-C--:B------:R-:W-:Y:S02]  /*0790*/  ISETP.GE.AND P2, PT, R21, R106.reuse, PT ;  /* 0x0000006a1500720c */ /* 0x080fe40003f46270 */
[C---:B0-----:R-:W-:Y:S02]  /*07a0*/  IADD3 R3, R18.reuse, 0x20, RZ ;  /* 0x0000002012037810 */ /* 0x041fe40007ffe0ff */
[-C--:B------:R-:W-:Y:S02]  /*07b0*/  ISETP.GE.AND P4, PT, R23, R106.reuse, PT ;  /* 0x0000006a1700720c */ /* 0x080fe40003f86270 */
[----:B------:R-:W-:Y:S02]  /*07c0*/  IADD3 R21, R18, 0x40, RZ ;  /* 0x0000004012157810 */ /* 0x000fe40007ffe0ff */
[----:B------:R-:W-:-:S02]  /*07d0*/  ISETP.GE.AND P0, PT, R25, R106, PT ;  /* 0x0000006a1900720c */ /* 0x000fc40003f06270 */
[C---:B------:R-:W-:Y:S02]  /*07e0*/  IADD3 R23, R18.reuse, 0x60, RZ ;  /* 0x0000006012177810 */ /* 0x040fe40007ffe0ff */
[----:B------:R-:W-:Y:S02]  /*07f0*/  ISETP.GE.AND P1, PT, R27, R106, PT ;  /* 0x0000006a1b00720c */ /* 0x000fe40003f26270 */
[C---:B------:R-:W-:Y:S02]  /*0800*/  LEA.HI.SX32 R90, R18.reuse, R18, 0x1b ;  /* 0x00000012125a7211 */ /* 0x040fe400078fdaff */
[C---:B------:R-:W-:Y:S02]  /*0810*/  IADD3 R25, R18.reuse, 0x80, RZ ;  /* 0x0000008012197810 */ /* 0x040fe40007ffe0ff */
[----:B------:R-:W-:Y:S02]  /*0820*/  ISETP.GE.AND P6, PT, R29, R106, PT ;  /* 0x0000006a1d00720c */ /* 0x000fe40003fc6270 */
[----:B------:R-:W-:-:S02]  /*0830*/  IADD3 R27, R18, 0xa0, RZ ;  /* 0x000000a0121b7810 */ /* 0x000fc40007ffe0ff */
[----:B------:R-:W-:Y:S02]  /*0840*/  LEA.HI.SX32 R3, R3, R18, 0x1b ;  /* 0x0000001203037211 */ /* 0x000fe400078fdaff */
[----:B------:R-:W-:Y:S02]  /*0850*/  ISETP.GE.AND P5, PT, R31, R106, PT ;  /* 0x0000006a1f00720c */ /* 0x000fe40003fa6270 */
[C---:B------:R-:W-:Y:S02]  /*0860*/  IADD3 R29, R18.reuse, 0xc0, RZ ;  /* 0x000000c0121d7810 */ /* 0x040fe40007ffe0ff */
[----:B------:R-:W-:Y:S02]  /*0870*/  LEA.HI.SX32 R21, R21, R18, 0x1b ;  /* 0x0000001215157211 */ /* 0x000fe400078fdaff */
[----:B------:R-:W-:Y:S02]  /*0880*/  ISETP.GE.AND P3, PT, R33, R106, PT ;  /* 0x0000006a2100720c */ /* 0x000fe40003f66270 */
[----:B------:R-:W-:-:S02]  /*0890*/  IADD3 R31, R18, 0xe0, RZ ;  /* 0x000000e0121f7810 */ /* 0x000fc40007ffe0ff */
[-C--:B------:R-:W-:Y:S02]  /*08a0*/  LEA.HI.SX32 R23, R23, R18.reuse, 0x1b ;  /* 0x0000001217177211 */ /* 0x080fe400078fdaff */
[----:B------:R-:W-:Y:S02]  /*08b0*/  IADD3 R33, R18, 0x100, RZ ;  /* 0x0000010012217810 */ /* 0x000fe40007ffe0ff */
[----:B------:R-:W-:Y:S02]  /*08c0*/  SHF.L.U32 R90, R90, 0x1, RZ ;  /* 0x000000015a5a7819 */ /* 0x000fe400000006ff */
[-C--:B------:R-:W-:Y:S02]  /*08d0*/  LEA.HI.SX32 R25, R25, R18.reuse, 0x1b ;  /* 0x0000001219197211 */ /* 0x080fe400078fdaff */
[----:B------:R-:W-:Y:S02]  /*08e0*/  IADD3 R35, R18, 0x120, RZ ;  /* 0x0000012012237810 */ /* 0x000fe40007ffe0ff */
[----:B------:R-:W-:-:S02]  /*08f0*/  LEA.HI.SX32 R27, R27, R18, 0x1b ;  /* 0x000000121b1b7211 */ /* 0x000fc400078fdaff */
[----:B------:R-:W-:Y:S02]  /*0900*/  SHF.L.U32 R89, R3, 0x1, RZ ;  /* 0x0000000103597819 */ /* 0x000fe400000006ff */
[C---:B------:R-:W-:Y:S02]  /*0910*/  IADD3 R53, R18.reuse, 0x140, RZ ;  /* 0x0000014012357810 */ /* 0x040fe40007ffe0ff */
[-C--:B------:R-:W-:Y:S02]  /*0920*/  LEA.HI.SX32 R29, R29, R18.reuse, 0x1b ;  /* 0x000000121d1d7211 */ /* 0x080fe400078fdaff */
[----:B------:R-:W-:Y:S02]  /*0930*/  SHF.L.U32 R88, R21, 0x1, RZ ;  /* 0x0000000115587819 */ /* 0x000fe400000006ff */
        /* <DEDUP_REMOVED lines=15> */
[-C--:B------:R-:W-:Y:S02]  /*0a30*/  LEA.HI.SX32 R57, R57, R18.reuse, 0x1b ;  /* 0x0000001239397211 */ /* 0x080fe400078fdaff */
[----:B------:R-:W-:Y:S02]  /*0a40*/  SHF.L.U32 R82, R33, 0x1, RZ ;  /* 0x0000000121527819 */ /* 0x000fe400000006ff */
[-C--:B------:R-:W-:Y:S02]  /*0a50*/  LEA.HI.SX32 R59, R59, R18.reuse, 0x1b ;  /* 0x000000123b3b7211 */ /* 0x080fe400078fdaff */
[----:B------:R-:W-:Y:S02]  /*0a60*/  SHF.L.U32 R81, R35, 0x1, RZ ;  /* 0x0000000123517819 */ /* 0x000fe400000006ff */
[----:B------:R-:W-:-:S02]  /*0a70*/  LEA.HI.SX32 R61, R61, R18, 0x1b ;  /* 0x000000123d3d7211 */ /* 0x000fc400078fdaff */
[----:B------:R-:W-:Y:S02]  /*0a80*/  SHF.L.U32 R80, R53, 0x1, RZ ;  /* 0x0000000135507819 */ /* 0x000fe400000006ff */
[----:B------:R-:W-:Y:S02]  /*0a90*/  LEA.HI.SX32 R63, R63, R18, 0x1b ;  /* 0x000000123f3f7211 */ /* 0x000fe400078fdaff */
[----:B------:R-:W-:Y:S02]  /*0aa0*/  SHF.L.U32 R79, R55, 0x1, RZ ;  /* 0x00000001374f7819 */ /* 0x000fe400000006ff */
[----:B------:R-:W-:Y:S02]  /*0ab0*/  SHF.L.U32 R78, R57, 0x1, RZ ;  /* 0x00000001394e7819 */ /* 0x000fe400000006ff */
[----:B------:R-:W-:Y:S02]  /*0ac0*/  SHF.L.U32 R77, R59, 0x1, RZ ;  /* 0x000000013b4d7819 */ /* 0x000fe400000006ff */
[----:B------:R-:W-:-:S02]  /*0ad0*/  SHF.L.U32 R76, R61, 0x1, RZ ;  /* 0x000000013d4c7819 */ /* 0x000fc400000006ff */
[----:B------:R-:W-:Y:S02]  /*0ae0*/  SHF.L.U32 R75, R63, 0x1, RZ ;  /* 0x000000013f4b7819 */ /* 0x000fe400000006ff */
        /* <DEDUP_REMOVED lines=109> */
[----:B------:R0:W2:Y:S04]  /*11c0*/  LDS.U16 R16, [R74+0x12] ;  /* 0x000012004a107984 */ /* 0x0000a80000000400 */
[----:B------:R0:W4:Y:S04]  /*11d0*/  LDS.U16 R6, [R74+0x14] ;  /* 0x000014004a067984 */ /* 0x0001280000000400 */
[----:B------:R0:W4:Y:S04]  /*11e0*/  LDS.U16 R5, [R74+0x16] ;  /* 0x000016004a057984 */ /* 0x0001280000000400 */
[----:B------:R0:W4:Y:S04]  /*11f0*/  LDS.U16 R4, [R74+0x18] ;  /* 0x000018004a047984 */ /* 0x0001280000000400 */
[----:B------:R0:W4:Y:S04]  /*1200*/  LDS.U16 R3, [R74+0x1a] ;  /* 0x00001a004a037984 */ /* 0x0001280000000400 */
[----:B------:R1:W4:Y:S04]  /*1210*/  LDS.U16 R2, [R74+0x1c] ;  /* 0x00001c004a027984 */ /* 0x0003280000000400 */
[----:B------:R1:W4:Y:S01]  /*1220*/  LDS.U16 R0, [R74+0x1e] ;  /* 0x00001e004a007984 */ /* 0x0003220000000400 */
[----:B0-----:R-:W-:-:S05]  /*1230*/  PRMT R72, RZ, 0x5410, R7 ;  /* 0x00005410ff487816 */ /* 0x001fca0000000007 */
[----:B-----5:R-:W-:-:S05]  /*1240*/  FADD.FTZ R72, R72, R101 ;  /* 0x0000006548487221 */ /* 0x020fca0000010000 */
[----:B------:R-:W-:Y:S02]  /*1250*/  FSETP.GTU.FTZ.AND P4, PT, R72, 20, PT ;  /* 0x41a000004800780b */ /* 0x000fe40003f9c000 */
[----:B-1----:R-:W-:Y:S02]  /*1260*/  PRMT R8, RZ, 0x5410, R8 ;  /* 0x00005410ff087816 */ /* 0x002fe40000000008 */
[----:B------:R-:W-:Y:S02]  /*1270*/  ISETP.EQ.OR P4, PT, RZ, UR6, P4 ;  /* 0x00000006ff007c0c */ /* 0x000fe4000a782670 */
[----:B--2---:R-:W-:Y:S01]  /*1280*/  PRMT R34, RZ, 0x5410, R9 ;  /* 0x00005410ff227816 */ /* 0x004fe20000000009 */
[----:B------:R-:W-:Y:S01]  /*1290*/  FADD.FTZ R70, R8, R101 ;  /* 0x0000006508467221 */ /* 0x000fe20000010000 */
[----:B---3--:R-:W-:Y:S02]  /*12a0*/  PRMT R10, RZ, 0x5410, R10 ;  /* 0x00005410ff0a7816 */ /* 0x008fe4000000000a */
[----:B----4-:R-:W-:-:S02]  /*12b0*/  PRMT R36, RZ, 0x5410, R11 ;  /* 0x00005410ff247816 */ /* 0x010fc4000000000b */
[----:B------:R-:W-:Y:S01]  /*12c0*/  PRMT R12, RZ, 0x5410, R12 ;  /* 0x00005410ff0c7816 */ /* 0x000fe2000000000c */
[----:B------:R-:W-:Y:S01]  /*12d0*/  FADD.FTZ R73, R34, R101 ;  /* 0x0000006522497221 */ /* 0x000fe20000010000 */
[----:B------:R-:W-:Y:S01]  /*12e0*/  PRMT R8, RZ, 0x5410, R13 ;  /* 0x00005410ff087816 */ /* 0x000fe2000000000d */
[--C-:B------:R-:W-:Y:S01]  /*12f0*/  FADD.FTZ R68, R10, R101.reuse ;  /* 0x000000650a447221 */ /* 0x100fe20000010000 */
[----:B------:R-:W-:Y:S01]  /*1300*/  MOV R17, c[0x0][0x16c] ;  /* 0x00005b0000117a02 */ /* 0x000fe20000000f00 */
[--C-:B------:R-:W-:Y:S01]  /*1310*/  FADD.FTZ R71, R36, R101.reuse ;  /* 0x0000006524477221 */ /* 0x100fe20000010000 */
[----:B------:R-:W-:Y:S01]  /*1320*/  FSETP.GTU.FTZ.AND P5, PT, R70, 20, PT ;  /* 0x41a000004600780b */ /* 0x000fe20003fbc000 */
[--C-:B------:R-:W-:Y:S01]  /*1330*/  FADD.FTZ R66, R12, R101.reuse ;  /* 0x000000650c427221 */ /* 0x100fe20000010000 */
[----:B------:R-:W-:Y:S01]  /*1340*/  ISETP.GE.AND P6, PT, R17, 0x1, PT ;  /* 0x000000011100780c */ /* 0x000fe20003fc6270 */
[----:B------:R-:W-:Y:S01]  /*1350*/  FADD.FTZ R69, R8, R101 ;  /* 0x0000006508457221 */ /* 0x000fe20000010000 */
[----:B------:R-:W-:-:S02]  /*1360*/  FSETP.GTU.FTZ.AND P3, PT, R73, 20, PT ;  /* 0x41a000004900780b */ /* 0x000fc40003f7c000 */
[----:B------:R-:W-:Y:S02]  /*1370*/  FSETP.GTU.FTZ.AND P2, PT, R68, 20, PT ;  /* 0x41a000004400780b */ /* 0x000fe40003f5c000 */
[----:B------:R-:W-:Y:S02]  /*1380*/  FSETP.GTU.FTZ.AND P1, PT, R71, 20, PT ;  /* 0x41a000004700780b */ /* 0x000fe40003f3c000 */
[----:B------:R-:W-:Y:S02]  /*1390*/  FSETP.GTU.FTZ.AND P0, PT, R66, 20, PT ;  /* 0x41a000004200780b */ /* 0x000fe40003f1c000 */
[----:B------:R-:W-:Y:S01]  /*13a0*/  ISETP.EQ.OR P5, PT, RZ, UR6, P5 ;  /* 0x00000006ff007c0c */ /* 0x000fe2000afa2670 */
[----:B------:R-:W-:Y:S07]  /*13b0*/  @P4 BRA `(.L_x_45) ;  /* 0x000001f000004947 */ /* 0x000fee0003800000 */
[----:B------:R-:W-:Y:S01]  /*13c0*/  FMUL.FTZ R72, R72, 1.4426950216293334961 ;  /* 0x3fb8aa3b48487820 */ /* 0x000fe20000410000 */
[----:B------:R-:W-:Y:S01]  /*13d0*/  HFMA2.MMA R10, -RZ, RZ, 1.625, 0 ;  /* 0x3e800000ff0a7435 */ /* 0x000fe200000001ff */
[----:B------:R-:W-:Y:S02]  /*13e0*/  MOV R11, 0x3d39bf78 ;  /* 0x3d39bf78000b7802 */ /* 0x000fe40000000f00 */
        /* <DEDUP_REMOVED lines=28> */
.L_x_45:
[----:B------:R-:W-:Y:S05]  /*15b0*/  BSYNC B0 ;  /* 0x0000000000007941 */ /* 0x000fea0003800000 */
.L_x_44:
[----:B------:R-:W-:Y:S01]  /*15c0*/  PRMT R14, RZ, 0x5410, R14 ;  /* 0x00005410ff0e7816 */ /* 0x000fe2000000000e */
[----:B------:R-:W-:Y:S01]  /*15d0*/  BSSY B0, `(.L_x_46) ;  /* 0x0000023000007945 */ /* 0x000fe20003800000 */
[----:B------:R-:W-:-:S03]  /*15e0*/  FSETP.GTU.FTZ.AND P4, PT, R69, 20, PT ;  /* 0x41a000004500780b */ /* 0x000fc60003f9c000 */
[----:B------:R-:W-:Y:S01]  /*15f0*/  FADD.FTZ R67, R14, R101 ;  /* 0x000000650e437221 */ /* 0x000fe20000010000 */
[----:B------:R-:W-:Y:S05]  /*1600*/  @P5 BRA `(.L_x_47) ;  /* 0x000001f000005947 */ /* 0x000fea0003800000 */
        /* <DEDUP_REMOVED lines=31> */
.L_x_47:
[----:B------:R-:W-:Y:S05]  /*1800*/  BSYNC B0 ;  /* 0x0000000000007941 */ /* 0x000fea0003800000 */
.L_x_46:
        /* <DEDUP_REMOVED lines=38> */
.L_x_49:
[----:B------:R-:W-:Y:S05]  /*1a70*/  BSYNC B0 ;  /* 0x0000000000007941 */ /* 0x000fea0003800000 */
.L_x_48:
        /* <DEDUP_REMOVED lines=36> */
.L_x_51:
[----:B------:R-:W-:Y:S05]  /*1cc0*/  BSYNC B0 ;  /* 0x0000000000007941 */ /* 0x000fea0003800000 */
.L_x_50:
        /* <DEDUP_REMOVED lines=38> */
.L_x_53:
[----:B------:R-:W-:Y:S05]  /*1f30*/  BSYNC B0 ;  /* 0x0000000000007941 */ /* 0x000fea0003800000 */
.L_x_52:
        /* <DEDUP_REMOVED lines=36> */
.L_x_55:
[----:B------:R-:W-:Y:S05]  /*2180*/  BSYNC B0 ;  /* 0x0000000000007941 */ /* 0x000fea0003800000 */
.L_x_54:
        /* <DEDUP_REMOVED lines=38> */
.L_x_57:
[----:B------:R-:W-:Y:S05]  /*23f0*/  BSYNC B0 ;  /* 0x0000000000007941 */ /* 0x000fea0003800000 */
.L_x_56:
        /* <DEDUP_REMOVED lines=36> */
.L_x_59:
[----:B------:R-:W-:Y:S05]  /*2640*/  BSYNC B0 ;  /* 0x0000000000007941 */ /* 0x000fea0003800000 */
.L_x_58:
        /* <DEDUP_REMOVED lines=41> */
.L_x_61:
[----:B------:R-:W-:Y:S05]  /*28e0*/  BSYNC B0 ;  /* 0x0000000000007941 */ /* 0x000fea0003800000 */
.L_x_60:
        /* <DEDUP_REMOVED lines=41> */
.L_x_63:
[----:B------:R-:W-:Y:S05]  /*2b80*/  BSYNC B0 ;  /* 0x0000000000007941 */ /* 0x000fea0003800000 */
.L_x_62:
        /* <DEDUP_REMOVED lines=47> */
.L_x_65:
[----:B------:R-:W-:Y:S05]  /*2e80*/  BSYNC B0 ;  /* 0x0000000000007941 */ /* 0x000fea0003800000 */
.L_x_64:
[----:B------:R-:W-:Y:S01]  /*2e90*/  BSSY B0, `(.L_x_66) ;  /* 0x0000021000007945 */ /* 0x000fe20003800000 */
        /* <DEDUP_REMOVED lines=32> */
.L_x_67:
[----:B------:R-:W-:Y:S05]  /*30a0*/  BSYNC B0 ;  /* 0x0000000000007941 */ /* 0x000fea0003800000 */
.L_x_66:
        /* <DEDUP_REMOVED lines=33> */
.L_x_69:
[----:B------:R-:W-:Y:S05]  /*32c0*/  BSYNC B0 ;  /* 0x0000000000007941 */ /* 0x000fea0003800000 */
.L_x_68:
        /* <DEDUP_REMOVED lines=33> */
.L_x_71:
[----:B------:R-:W-:Y:S05]  /*34e0*/  BSYNC B0 ;  /* 0x0000000000007941 */ /* 0x000fea0003800000 */
.L_x_70:
        /* <DEDUP_REMOVED lines=33> */
.L_x_73:
[----:B------:R-:W-:Y:S05]  /*3700*/  BSYNC B0 ;  /* 0x0000000000007941 */ /* 0x000fea0003800000 */
.L_x_72:
        /* <DEDUP_REMOVED lines=33> */
.L_x_75:
[----:B------:R-:W-:Y:S05]  /*3920*/  BSYNC B0 ;  /* 0x0000000000007941 */ /* 0x000fea0003800000 */
.L_x_74:
        /* <DEDUP_REMOVED lines=19> */
[----:B------:R-:W-:-:S09]  /*3a60*/  HFMA2.MMA R0, -RZ, RZ, 0, 0 ;  /* 0x00000000ff007435 */ /* 0x000fd200000001ff */
.L_x_82:
        /* <DEDUP_REMOVED lines=10> */
[----:B------:R-:W-:-:S05]  /*3b10*/  LEA.HI.X R39, R36, c[0x0][0x224], R37, 0x3, P0 ;  /* 0x0000890024277a11 */ /* 0x000fca00000f1c25 */
[----:B------:R-:W2:Y:S01]  /*3b20*/  LDG.E.64 R36, [R38.64] ;  /* 0x0000000426247981 */ /* 0x000ea2000c1e1b00 */
[C---:B------:R-:W-:Y:S01]  /*3b30*/  IMAD R57, R103.reuse, c[0x0][0x1b8], RZ ;  /* 0x00006e0067397a24 */ /* 0x040fe200078e02ff */
[----:B------:R-:W-:Y:S01]  /*3b40*/  MOV R106, 0xfffff800 ;  /* 0xfffff800006a7802 */ /* 0x000fe20000000f00 */
[----:B------:R-:W-:Y:S01]  /*3b50*/  IMAD R43, R103, c[0x0][0x198], RZ ;  /* 0x00006600672b7a24 */ /* 0x000fe200078e02ff */
[----:B------:R-:W0:Y:S01]  /*3b60*/  S2R R107, SR_TID.X ;  /* 0x00000000006b7919 */ /* 0x000e220000002100 */
[C---:B------:R-:W-:Y:S02]  /*3b70*/  IMAD R57, R104.reuse, c[0x0][0x1bc], R57 ;  /* 0x00006f0068397a24 */ /* 0x040fe400078e0239 */
[----:B------:R-:W-:Y:S02]  /*3b80*/  IMAD R106, R97, R106, c[0x0][0x168] ;  /* 0x00005a00616a7624 */ /* 0x000fe400078e026a */
[----:B------:R-:W-:Y:S02]  /*3b90*/  IMAD R43, R104, c[0x0][0x19c], R43 ;  /* 0x00006700682b7a24 */ /* 0x000fe400078e022b */
[----:B------:R-:W-:-:S02]  /*3ba0*/  FMUL.FTZ R132, R25, R64 ;  /* 0x0000004019847220 */ /* 0x000fc40000410000 */
[----:B------:R-:W-:Y:S01]  /*3bb0*/  FMUL.FTZ R153, R22, R63 ;  /* 0x0000003f16997220 */ /* 0x000fe20000410000 */
[----:B0-----:R-:W-:-:S04]  /*3bc0*/  SHF.L.U32 R105, R107, 0x4, RZ ;  /* 0x000000046b697819 */ /* 0x001fc800000006ff */
[C---:B------:R-:W-:Y:S02]  /*3bd0*/  IADD3 R59, R105.reuse, 0x1, RZ ;  /* 0x00000001693b7810 */ /* 0x040fe40007ffe0ff */
[----:B------:R-:W-:Y:S02]  /*3be0*/  IADD3 R123, R105, 0x3, RZ ;  /* 0x00000003697b7810 */ /* 0x000fe40007ffe0ff */
[-C--:B------:R-:W-:Y:S02]  /*3bf0*/  ISETP.GE.U32.AND P1, PT, R59, R106.reuse, PT ;  /* 0x0000006a3b00720c */ /* 0x080fe40003f26070 */
[----:B------:R-:W-:Y:S02]  /*3c00*/  IADD3 R59, R105, 0x4, RZ ;  /* 0x00000004693b7810 */ /* 0x000fe40007ffe0ff */
[-C--:B------:R-:W-:Y:S01]  /*3c10*/  ISETP.GE.U32.AND P3, PT, R123, R106.reuse, PT ;  /* 0x0000006a7b00720c */ /* 0x080fe20003f66070 */
[----:B------:R-:W-:Y:S01]  /*3c20*/  IMAD R123, R49, c[0x0][0x1a0], RZ ;  /* 0x00006800317b7a24 */ /* 0x000fe200078e02ff */
[----:B------:R-:W-:Y:S01]  /*3c30*/  ISETP.GE.U32.AND P5, PT, R59, R106, PT ;  /* 0x0000006a3b00720c */ /* 0x000fe20003fa6070 */
[----:B------:R-:W-:-:S04]  /*3c40*/  IMAD R59, R49, c[0x0][0x1c0], RZ ;  /* 0x00007000313b7a24 */ /* 0x000fc800078e02ff */
[----:B------:R-:W-:Y:S01]  /*3c50*/  IMAD R129, R0, c[0x0][0x1c4], R59 ;  /* 0x0000710000817a24 */ /* 0x000fe200078e023b */
[----:B------:R-:W-:Y:S01]  /*3c60*/  IADD3 R59, R105, 0x8, RZ ;  /* 0x00000008693b7810 */ /* 0x000fe20007ffe0ff */
[----:B------:R-:W-:Y:S02]  /*3c70*/  FMUL.FTZ R150, R21, R60 ;  /* 0x0000003c15967220 */ /* 0x000fe40000410000 */
[----:B--2---:R-:W-:Y:S02]  /*3c80*/  FMUL.FTZ R48, R36, 1.4426950216293334961 ;  /* 0x3fb8aa3b24307820 */ /* 0x004fe40000410000 */
[C---:B------:R-:W-:Y:S02]  /*3c90*/  FMUL.FTZ R36, R37.reuse, R70 ;  /* 0x0000004625247220 */ /* 0x040fe40000410000 */
[----:B------:R-:W-:Y:S02]  /*3ca0*/  FMUL.FTZ R40, R37, R72 ;  /* 0x0000004825287220 */ /* 0x000fe40000410000 */
[----:B------:R-:W-:-:S02]  /*3cb0*/  FMUL.RZ R41, R36, 0.15915493667125701904 ;  /* 0x3e22f98324297820 */ /* 0x000fc4000040c000 */
[C---:B------:R-:W-:Y:S02]  /*3cc0*/  FMUL.FTZ R36, R37.reuse, R73 ;  /* 0x0000004925247220 */ /* 0x040fe40000410000 */
[----:B------:R-:W-:Y:S01]  /*3cd0*/  FMUL.RZ R40, R40, 0.15915493667125701904 ;  /* 0x3e22f98328287820 */ /* 0x000fe2000040c000 */
[----:B------:R-:W-:Y:S01]  /*3ce0*/  MUFU.SIN R47, R41 ;  /* 0x00000029002f7308 */ /* 0x000fe20000000400 */
[----:B------:R-:W-:Y:S02]  /*3cf0*/  FMUL.RZ R38, R36, 0.15915493667125701904 ;  /* 0x3e22f98324267820 */ /* 0x000fe4000040c000 */
[C---:B------:R-:W-:Y:S02]  /*3d00*/  FMUL.FTZ R36, R37.reuse, R68 ;  /* 0x0000004425247220 */ /* 0x040fe40000410000 */
[----:B------:R-:W-:Y:S02]  /*3d10*/  FMUL.FTZ R42, R48, R64 ;  /* 0x00000040302a7220 */ /* 0x000fe40000410000 */
[----:B------:R-:W-:Y:S01]  /*3d20*/  FMUL.RZ R39, R36, 0.15915493667125701904 ;  /* 0x3e22f98324277820 */ /* 0x000fe2000040c000 */
[----:B------:R-:W-:Y:S01]  /*3d30*/  MUFU.SIN R50, R40 ;  /* 0x0000002800327308 */ /* 0x000fe20000000400 */
[----:B------:R-:W-:-:S02]  /*3d40*/  FMUL.FTZ R36, R37, R71 ;  /* 0x0000004725247220 */ /* 0x000fc40000410000 */
[C---:B------:R-:W-:Y:S02]  /*3d50*/  FMUL.FTZ R115, R48.reuse, R66 ;  /* 0x0000004230737220 */ /* 0x040fe40000410000 */
[C---:B------:R-:W-:Y:S02]  /*3d60*/  FMUL.FTZ R122, R48.reuse, R67 ;  /* 0x00000043307a7220 */ /* 0x040fe40000410000 */
[C---:B------:R-:W-:Y:S01]  /*3d70*/  FMUL.FTZ R118, R48.reuse, R69 ;  /* 0x0000004530767220 */ /* 0x040fe20000410000 */
[----:B------:R0:W-:Y:S01]  /*3d80*/  MUFU.COS R54, R40 ;  /* 0x0000002800367308 */ /* 0x0001e20000000000 */
[C---:B------:R-:W-:Y:S02]  /*3d90*/  FMUL.FTZ R113, R48.reuse, R71 ;  /* 0x0000004730717220 */ /* 0x040fe40000410000 */
[C---:B------:R-:W-:Y:S02]  /*3da0*/  FMUL.FTZ R112, R48.reuse, R68 ;  /* 0x0000004430707220 */ /* 0x040fe40000410000 */
[----:B------:R-:W-:-:S02]  /*3db0*/  FMUL.FTZ R52, R48, R73 ;  /* 0x0000004930347220 */ /* 0x000fc40000410000 */
[----:B------:R-:W-:Y:S01]  /*3dc0*/  FMUL.FTZ R46, R48, R70 ;  /* 0x00000046302e7220 */ /* 0x000fe20000410000 */
[----:B------:R-:W-:Y:S01]  /*3dd0*/  MUFU.SIN R53, R38 ;  /* 0x0000002600357308 */ /* 0x000fe20000000400 */
[----:B0-----:R-:W-:Y:S02]  /*3de0*/  FMUL.RZ R40, R36, 0.15915493667125701904 ;  /* 0x3e22f98324287820 */ /* 0x001fe4000040c000 */
[C---:B------:R-:W-:Y:S02]  /*3df0*/  FMUL.FTZ R36, R37.reuse, R66 ;  /* 0x0000004225247220 */ /* 0x040fe40000410000 */
[C---:B------:R-:W-:Y:S02]  /*3e00*/  FMUL.FTZ R55, R48.reuse, R72 ;  /* 0x0000004830377220 */ /* 0x040fe40000410000 */
[----:B------:R-:W-:Y:S01]  /*3e10*/  FMUL.FTZ R126, R37, R63 ;  /* 0x0000003f257e7220 */ /* 0x000fe20000410000 */
[----:B------:R0:W-:Y:S01]  /*3e20*/  MUFU.COS R51, R38 ;  /* 0x0000002600337308 */ /* 0x0001e20000000000 */
[----:B------:R-:W-:-:S02]  /*3e30*/  FMUL.FTZ R137, R48, R60 ;  /* 0x0000003c30897220 */ /* 0x000fc40000410000 */
[----:B------:R-:W-:-:S05]  /*3e40*/  FMUL.RZ R126, R126, 0.15915493667125701904 ;  /* 0x3e22f9837e7e7820 */ /* 0x000fca000040c000 */
        /* <DEDUP_REMOVED lines=8> */
[----:B------:R1:W-:Y:S01]  /*3ed0*/  MUFU.COS R45, R41 ;  /* 0x00000029002d7308 */ /* 0x0003e20000000000 */
[----:B0-----:R-:W-:Y:S02]  /*3ee0*/  FMUL.RZ R40, R36, 0.15915493667125701904 ;  /* 0x3e22f98324287820 */ /* 0x001fe4000040c000 */
[----:B------:R-:W-:-:S05]  /*3ef0*/  FMUL.FTZ R36, R37, R64 ;  /* 0x0000004025247220 */ /* 0x000fca0000410000 */
[----:B------:R-:W-:Y:S01]  /*3f00*/  MUFU.SIN R120, R40 ;  /* 0x0000002800787308 */ /* 0x000fe20000000400 */
[----:B-1----:R-:W-:Y:S02]  /*3f10*/  FMUL.RZ R41, R36, 0.15915493667125701904 ;  /* 0x3e22f98324297820 */ /* 0x002fe4000040c000 */
[----:B------:R-:W-:-:S04]  /*3f20*/  FMUL.FTZ R36, R37, R65 ;  /* 0x0000004125247220 */ /* 0x000fc80000410000 */
[----:B------:R-:W-:Y:S01]  /*3f30*/  FMUL.RZ R56, R36, 0.15915493667125701904 ;  /* 0x3e22f98324387820 */ /* 0x000fe2000040c000 */
[----:B------:R-:W-:Y:S08]  /*3f40*/  MUFU.COS R121, R40 ;  /* 0x0000002800797308 */ /* 0x000ff00000000000 */
[----:B------:R-:W-:Y:S08]  /*3f50*/  MUFU.SIN R125, R41 ;  /* 0x00000029007d7308 */ /* 0x000ff00000000400 */
[----:B------:R0:W-:Y:S08]  /*3f60*/  MUFU.COS R127, R41 ;  /* 0x00000029007f7308 */ /* 0x0001f00000000000 */
[----:B------:R-:W-:Y:S01]  /*3f70*/  MUFU.SIN R114, R38 ;  /* 0x0000002600727308 */ /* 0x000fe20000000400 */
[----:B0-----:R-:W-:-:S05]  /*3f80*/  IMAD.WIDE.U32 R40, R104, c[0x0][0x1b8], RZ ;  /* 0x00006e0068287a25 */ /* 0x001fca00078e00ff */
[----:B------:R-:W-:Y:S02]  /*3f90*/  IADD3 R41, R41, R57, RZ ;  /* 0x0000003929297210 */ /* 0x000fe40007ffe0ff */
[----:B------:R-:W-:Y:S01]  /*3fa0*/  MUFU.COS R116, R38 ;  /* 0x0000002600747308 */ /* 0x000fe20000000000 */
[----:B------:R-:W-:Y:S02]  /*3fb0*/  IADD3 R57, R105, 0x2, RZ ;  /* 0x0000000269397810 */ /* 0x000fe40007ffe0ff */
[----:B------:R-:W-:Y:S02]  /*3fc0*/  IMAD.WIDE.U32 R40, R0, c[0x0][0x1c0], R40 ;  /* 0x0000700000287a25 */ /* 0x000fe400078e0028 */
[-C--:B------:R-:W-:Y:S02]  /*3fd0*/  ISETP.GE.U32.AND P2, PT, R57, R106.reuse, PT ;  /* 0x0000006a3900720c */ /* 0x080fe40003f46070 */
[----:B------:R-:W-:Y:S01]  /*3fe0*/  IADD3 R57, R105, 0x5, RZ ;  /* 0x0000000569397810 */ /* 0x000fe20007ffe0ff */
[----:B------:R-:W-:Y:S01]  /*3ff0*/  MUFU.SIN R119, R39 ;  /* 0x0000002700777308 */ /* 0x000fe20000000400 */
[----:B------:R-:W-:Y:S01]  /*4000*/  IADD3 R41, R41, R129, RZ ;  /* 0x0000008129297210 */ /* 0x000fe20007ffe0ff */
[----:B------:R-:W-:Y:S01]  /*4010*/  FMUL.FTZ R129, R26, R67 ;  /* 0x000000431a817220 */ /* 0x000fe20000410000 */
[----:B------:R-:W-:Y:S01]  /*4020*/  ISETP.GE.U32.AND P6, PT, R57, R106, PT ;  /* 0x0000006a3900720c */ /* 0x000fe20003fc6070 */
[----:B------:R-:W-:Y:S01]  /*4030*/  IMAD R57, R0, c[0x0][0x1a4], R123 ;  /* 0x0000690000397a24 */ /* 0x000fe200078e027b */
[----:B------:R-:W-:Y:S01]  /*4040*/  LEA R58, P4, R40, c[0x0][0x230], 0x3 ;  /* 0x00008c00283a7a11 */ /* 0x000fe200078818ff */
[----:B------:R-:W-:-:S02]  /*4050*/  FMUL.FTZ R123, R48, R62 ;  /* 0x0000003e307b7220 */ /* 0x000fc40000410000 */
[----:B------:R0:W-:Y:S08]  /*4060*/  MUFU.COS R117, R39 ;  /* 0x0000002700757308 */ /* 0x0001f00000000000 */
[----:B------:R1:W2:Y:S01]  /*4070*/  MUFU.EX2 R124, R42 ;  /* 0x0000002a007c7308 */ /* 0x0002a20000000800 */
[----:B0-----:R-:W-:-:S05]  /*4080*/  IMAD.WIDE.U32 R38, R104, c[0x0][0x198], RZ ;  /* 0x0000660068267a25 */ /* 0x001fca00078e00ff */
[----:B------:R-:W-:Y:S01]  /*4090*/  IADD3 R39, R39, R43, RZ ;  /* 0x0000002b27277210 */ /* 0x000fe20007ffe0ff */
[----:B------:R-:W-:Y:S01]  /*40a0*/  FMUL.FTZ R43, R48, R65 ;  /* 0x00000041302b7220 */ /* 0x000fe20000410000 */
[----:B------:R-:W0:Y:S01]  /*40b0*/  MUFU.EX2 R115, R115 ;  /* 0x0000007300737308 */ /* 0x000e220000000800 */
[----:B-1----:R-:W-:Y:S02]  /*40c0*/  FMUL.FTZ R42, R37, R62 ;  /* 0x0000003e252a7220 */ /* 0x002fe40000410000 */
[----:B------:R-:W-:-:S04]  /*40d0*/  IMAD.WIDE.U32 R38, R0, c[0x0][0x1a0], R38 ;  /* 0x0000680000267a25 */ /* 0x000fc800078e0026 */
[----:B------:R-:W-:Y:S01]  /*40e0*/  FMUL.RZ R128, R42, 0.15915493667125701904 ;  /* 0x3e22f9832a807820 */ /* 0x000fe2000040c000 */
[----:B------:R-:W1:Y:S01]  /*40f0*/  MUFU.EX2 R122, R122 ;  /* 0x0000007a007a7308 */ /* 0x000e620000000800 */
[----:B------:R-:W-:Y:S01]  /*4100*/  IADD3 R57, R39, R57, RZ ;  /* 0x0000003927397210 */ /* 0x000fe20007ffe0ff */
[C---:B--2---:R-:W-:Y:S02]  /*4110*/  FMUL.FTZ R125, R124.reuse, R125 ;  /* 0x0000007d7c7d7220 */ /* 0x044fe40000410000 */
[----:B------:R-:W-:-:S04]  /*4120*/  FMUL.FTZ R127, R124, R127 ;  /* 0x0000007f7c7f7220 */ /* 0x000fc80000410000 */
[----:B------:R-:W-:Y:S01]  /*4130*/  MUFU.SIN R36, R56 ;  /* 0x0000003800247308 */ /* 0x000fe20000000400 */
[C---:B0-----:R-:W-:Y:S02]  /*4140*/  FMUL.FTZ R114, R115.reuse, R114 ;  /* 0x0000007273727220 */ /* 0x041fe40000410000 */
[----:B------:R-:W-:Y:S01]  /*4150*/  FMUL.FTZ R116, R115, R116 ;  /* 0x0000007473747220 */ /* 0x000fe20000410000 */
[----:B------:R-:W-:-:S04]  /*4160*/  IADD3 R115, R105, 0xb, RZ ;  /* 0x0000000b69737810 */ /* 0x000fc80007ffe0ff */
[----:B------:R0:W-:Y:S01]  /*4170*/  MUFU.COS R44, R56 ;  /* 0x00000038002c7308 */ /* 0x0001e20000000000 */
[----:B-1----:R-:W-:Y:S01]  /*4180*/  FMUL.FTZ R120, R122, R120 ;  /* 0x000000787a787220 */ /* 0x002fe20000410000 */
[----:B------:R-:W-:Y:S01]  /*4190*/  FSEL R124, R116, 1, !P6 ;  /* 0x3f800000747c7808 */ /* 0x000fe20007000000 */
[----:B------:R-:W-:Y:S01]  /*41a0*/  FMUL.FTZ R130, R122, R121 ;  /* 0x000000797a827220 */ /* 0x000fe20000410000 */
[----:B------:R-:W-:Y:S01]  /*41b0*/  IADD3 R121, R105, 0x9, RZ ;  /* 0x0000000969797810 */ /* 0x000fe20007ffe0ff */
[----:B------:R-:W-:-:S03]  /*41c0*/  FMUL.FTZ R122, R37, R60 ;  /* 0x0000003c257a7220 */ /* 0x000fc60000410000 */
[----:B------:R-:W1:Y:S01]  /*41d0*/  MUFU.EX2 R118, R118 ;  /* 0x0000007600767308 */ /* 0x000e620000000800 */
[----:B0-----:R-:W-:Y:S01]  /*41e0*/  LEA R56, P0, R38, c[0x0][0x228], 0x3 ;  /* 0x00008a0026387a11 */ /* 0x001fe200078018ff */
[----:B------:R-:W-:-:S03]  /*41f0*/  FMUL.RZ R122, R122, 0.15915493667125701904 ;  /* 0x3e22f9837a7a7820 */ /* 0x000fc6000040c000 */
[----:B------:R-:W-:Y:S02]  /*4200*/  LEA.HI.X R57, R38, c[0x0][0x22c], R57, 0x3, P0 ;  /* 0x00008b0026397a11 */ /* 0x000fe400000f1c39 */
[-C--:B------:R-:W-:Y:S01]  /*4210*/  ISETP.GE.U32.AND P0, PT, R59, R106.reuse, PT ;  /* 0x0000006a3b00720c */ /* 0x080fe20003f06070 */
[----:B------:R-:W0:Y:S01]  /*4220*/  MUFU.EX2 R113, R113 ;  /* 0x0000007100717308 */ /* 0x000e220000000800 */
[----:B------:R-:W-:Y:S02]  /*4230*/  LEA.HI.X R59, R40, c[0x0][0x234], R41, 0x3, P4 ;  /* 0x00008d00283b7a11 */ /* 0x000fe400020f1c29 */
[----:B------:R-:W-:Y:S01]  /*4240*/  IADD3 R41, R105, 0x6, RZ ;  /* 0x0000000669297810 */ /* 0x000fe20007ffe0ff */
[----:B------:R-:W2:Y:S01]  /*4250*/  LDG.E.64 R56, [R56.64] ;  /* 0x0000000438387981 */ /* 0x000ea2000c1e1b00 */
[----:B------:R-:W-:Y:S02]  /*4260*/  FSEL R134, R125, RZ, !P0 ;  /* 0x000000ff7d867208 */ /* 0x000fe40004000000 */
[-C--:B------:R-:W-:Y:S01]  /*4270*/  ISETP.GE.U32.AND P4, PT, R41, R106.reuse, PT ;  /* 0x0000006a2900720c */ /* 0x080fe20003f86070 */
[----:B------:R-:W3:Y:S01]  /*4280*/  MUFU.EX2 R112, R112 ;  /* 0x0000007000707308 */ /* 0x000ee20000000800 */
[----:B------:R-:W-:Y:S01]  /*4290*/  IADD3 R41, R105, 0x7, RZ ;  /* 0x0000000769297810 */ /* 0x000fe20007ffe0ff */
[C---:B-1----:R-:W-:Y:S01]  /*42a0*/  FMUL.FTZ R119, R118.reuse, R119 ;  /* 0x0000007776777220 */ /* 0x042fe20000410000 */
[----:B------:R-:W-:Y:S01]  /*42b0*/  FSEL R133, R127, 1, !P0 ;  /* 0x3f8000007f857808 */ /* 0x000fe20004000000 */
[----:B------:R-:W-:Y:S01]  /*42c0*/  FMUL.FTZ R127, R118, R117 ;  /* 0x00000075767f7220 */ /* 0x000fe20000410000 */
[----:B------:R-:W-:Y:S01]  /*42d0*/  FSEL R132, R132, RZ, !P0 ;  /* 0x000000ff84847208 */ /* 0x000fe20004000000 */
[----:B------:R-:W2:Y:S01]  /*42e0*/  LDG.E.64 R58, [R58.64] ;  /* 0x000000043a3a7981 */ /* 0x000ea2000c1e1b00 */
[----:B------:R-:W-:Y:S01]  /*42f0*/  ISETP.GE.U32.AND P0, PT, R41, R106, PT ;  /* 0x0000006a2900720c */ /* 0x000fe20003f06070 */
[----:B------:R-:W1:Y:S01]  /*4300*/  MUFU.EX2 R52, R52 ;  /* 0x0000003400347308 */ /* 0x000e620000000800 */
[----:B------:R-:W-:Y:S01]  /*4310*/  FSEL R125, R114, RZ, !P6 ;  /* 0x000000ff727d7208 */ /* 0x000fe20007000000 */
[----:B------:R-:W-:Y:S01]  /*4320*/  FMUL.FTZ R114, R37, R61 ;  /* 0x0000003d25727220 */ /* 0x000fe20000410000 */
[----:B------:R-:W-:Y:S01]  /*4330*/  FSEL R131, R120, RZ, !P0 ;  /* 0x000000ff78837208 */ /* 0x000fe20004000000 */
[----:B0-----:R-:W-:Y:S01]  /*4340*/  FMUL.FTZ R111, R113, R111 ;  /* 0x0000006f716f7220 */ /* 0x001fe20000410000 */
[----:B------:R-:W-:Y:S01]  /*4350*/  IADD3 R117, R105, 0xa, RZ ;  /* 0x0000000a69757810 */ /* 0x000fe20007ffe0ff */
[----:B------:R-:W-:Y:S01]  /*4360*/  FMUL.FTZ R108, R113, R108 ;  /* 0x0000006c716c7220 */ /* 0x000fe20000410000 */
[----:B------:R-:W-:Y:S01]  /*4370*/  FSEL R130, R130, 1, !P0 ;  /* 0x3f80000082827808 */ /* 0x000fe20004000000 */
[----:B------:R-:W0:Y:S01]  /*4380*/  MUFU.EX2 R46, R46 ;  /* 0x0000002e002e7308 */ /* 0x000e220000000800 */
[----:B------:R-:W-:Y:S01]  /*4390*/  FMUL.FTZ R120, R30, R71 ;  /* 0x000000471e787220 */ /* 0x000fe20000410000 */
[----:B------:R-:W-:Y:S01]  /*43a0*/  FSEL R129, R129, RZ, !P0 ;  /* 0x000000ff81817208 */ /* 0x000fe20004000000 */
[----:B---3--:R-:W-:Y:S01]  /*43b0*/  FMUL.FTZ R110, R112, R110 ;  /* 0x0000006e706e7220 */ /* 0x008fe20000410000 */
[----:B------:R-:W-:Y:S01]  /*43c0*/  FSEL R127, R127, 1, !P4 ;  /* 0x3f8000007f7f7808 */ /* 0x000fe20006000000 */
[----:B------:R-:W-:Y:S01]  /*43d0*/  FMUL.FTZ R41, R48, R63 ;  /* 0x0000003f30297220 */ /* 0x000fe20000410000 */
[----:B------:R-:W-:-:S02]  /*43e0*/  ISETP.GE.U32.AND P0, PT, R121, R106, PT ;  /* 0x0000006a7900720c */ /* 0x000fc40003f06070 */
[----:B------:R-:W3:Y:S01]  /*43f0*/  MUFU.EX2 R55, R55 ;  /* 0x0000003700377308 */ /* 0x000ee20000000800 */
[C---:B-1----:R-:W-:Y:S01]  /*4400*/  FMUL.FTZ R51, R52.reuse, R51 ;  /* 0x0000003334337220 */ /* 0x042fe20000410000 */
[----:B------:R-:W-:Y:S01]  /*4410*/  FSEL R121, R111, 1, !P5 ;  /* 0x3f8000006f797808 */ /* 0x000fe20006800000 */
[----:B------:R-:W-:Y:S01]  /*4420*/  FMUL.FTZ R53, R52, R53 ;  /* 0x0000003534357220 */ /* 0x000fe20000410000 */
[----:B------:R-:W-:Y:S01]  /*4430*/  FSEL R120, R120, RZ, !P5 ;  /* 0x000000ff78787208 */ /* 0x000fe20006800000 */
[----:B------:R-:W-:Y:S01]  /*4440*/  FMUL.FTZ R52, R48, R61 ;  /* 0x0000003d30347220 */ /* 0x000fe20000410000 */
[----:B------:R-:W-:Y:S01]  /*4450*/  FSEL R118, R110, 1, !P3 ;  /* 0x3f8000006e767808 */ /* 0x000fe20005800000 */
[----:B------:R-:W-:Y:S01]  /*4460*/  FMUL.FTZ R111, R35, R72 ;  /* 0x00000048236f7220 */ /* 0x000fe20000410000 */
[----:B------:R-:W-:Y:S01]  /*4470*/  MUFU.SIN R38, R126 ;  /* 0x0000007e00267308 */ /* 0x000fe20000000400 */
[----:B------:R-:W-:Y:S01]  /*4480*/  FSEL R116, R53, RZ, !P2 ;  /* 0x000000ff35747208 */ /* 0x000fe20005000000 */
[----:B0-----:R-:W-:Y:S01]  /*4490*/  FMUL.FTZ R110, R46, R47 ;  /* 0x0000002f2e6e7220 */ /* 0x001fe20000410000 */
[----:B------:R-:W-:-:S04]  /*44a0*/  IADD3 R53, R105, 0xe, RZ ;  /* 0x0000000e69357810 */ /* 0x000fc80007ffe0ff */
[----:B------:R-:W-:Y:S01]  /*44b0*/  FSEL R110, R110, RZ, !P1 ;  /* 0x000000ff6e6e7208 */ /* 0x000fe20004800000 */
[----:B------:R0:W-:Y:S01]  /*44c0*/  MUFU.COS R40, R126 ;  /* 0x0000007e00287308 */ /* 0x0001e20000000000 */
[C---:B---3--:R-:W-:Y:S02]  /*44d0*/  FMUL.FTZ R54, R55.reuse, R54 ;  /* 0x0000003637367220 */ /* 0x048fe40000410000 */
[----:B------:R-:W-:-:S05]  /*44e0*/  FMUL.FTZ R113, R55, R50 ;  /* 0x0000003237717220 */ /* 0x000fca0000410000 */
[----:B------:R-:W-:Y:S01]  /*44f0*/  MUFU.SIN R42, R128 ;  /* 0x00000080002a7308 */ /* 0x000fe20000000400 */
[----:B0-----:R-:W-:-:S05]  /*4500*/  FMUL.FTZ R126, R28, R69 ;  /* 0x000000451c7e7220 */ /* 0x001fca0000410000 */
[----:B------:R-:W-:Y:S02]  /*4510*/  FSEL R126, R126, RZ, !P4 ;  /* 0x000000ff7e7e7208 */ /* 0x000fe40006000000 */
[----:B------:R0:W-:Y:S08]  /*4520*/  MUFU.COS R49, R128 ;  /* 0x0000008000317308 */ /* 0x0001f00000000000 */
[----:B------:R1:W3:Y:S01]  /*4530*/  MUFU.EX2 R39, R123 ;  /* 0x0000007b00277308 */ /* 0x0002e20000000800 */
[----:B0-----:R-:W-:Y:S01]  /*4540*/  FSEL R128, R119, RZ, !P4 ;  /* 0x000000ff77807208 */ /* 0x001fe20006000000 */
[----:B------:R-:W-:Y:S01]  /*4550*/  FMUL.FTZ R119, R112, R109 ;  /* 0x0000006d70777220 */ /* 0x000fe20000410000 */
[----:B------:R-:W-:Y:S01]  /*4560*/  IADD3 R109, R105, 0xc, RZ ;  /* 0x0000000c696d7810 */ /* 0x000fe20007ffe0ff */
[----:B------:R-:W-:Y:S01]  /*4570*/  FMUL.RZ R112, R114, 0.15915493667125701904 ;  /* 0x3e22f98372707820 */ /* 0x000fe2000040c000 */
[----:B------:R-:W-:Y:S01]  /*4580*/  ISETP.GE.U32.AND P4, PT, R117, R106, PT ;  /* 0x0000006a7500720c */ /* 0x000fe20003f86070 */
[----:B------:R-:W-:Y:S01]  /*4590*/  FMUL.FTZ R114, R32, R73 ;  /* 0x0000004920727220 */ /* 0x000fe20000410000 */
[----:B------:R-:W-:Y:S01]  /*45a0*/  FSEL R119, R119, RZ, !P3 ;  /* 0x000000ff77777208 */ /* 0x000fe20005800000 */
[----:B------:R-:W-:Y:S01]  /*45b0*/  MUFU.SIN R135, R122 ;  /* 0x0000007a00877308 */ /* 0x000fe20000000400 */
[----:B-1----:R-:W-:-:S02]  /*45c0*/  FMUL.FTZ R123, R29, R66 ;  /* 0x000000421d7b7220 */ /* 0x002fc40000410000 */
[----:B------:R-:W-:Y:S01]  /*45d0*/  FMUL.FTZ R117, R31, R68 ;  /* 0x000000441f757220 */ /* 0x000fe20000410000 */
[----:B------:R-:W-:Y:S02]  /*45e0*/  FSEL R114, R114, RZ, !P2 ;  /* 0x000000ff72727208 */ /* 0x000fe40005000000 */
[----:B------:R-:W-:Y:S02]  /*45f0*/  FSEL R123, R123, RZ, !P6 ;  /* 0x000000ff7b7b7208 */ /* 0x000fe40007000000 */
[----:B------:R0:W-:Y:S01]  /*4600*/  MUFU.COS R136, R122 ;  /* 0x0000007a00887308 */ /* 0x0001e20000000000 */
[----:B------:R-:W-:Y:S01]  /*4610*/  ISETP.GE.U32.AND P6, PT, R115, R106, PT ;  /* 0x0000006a7300720c */ /* 0x000fe20003fc6070 */
[----:B---3--:R-:W-:Y:S01]  /*4620*/  FMUL.FTZ R49, R39, R49 ;  /* 0x0000003127317220 */ /* 0x008fe20000410000 */
[----:B------:R-:W-:Y:S01]  /*4630*/  FSEL R115, R51, 1, !P2 ;  /* 0x3f80000033737808 */ /* 0x000fe20005000000 */
[----:B------:R-:W-:Y:S01]  /*4640*/  FMUL.FTZ R51, R48, R34 ;  /* 0x0000002230337220 */ /* 0x000fe20000410000 */
[----:B------:R-:W-:Y:S01]  /*4650*/  ISETP.GE.U32.AND P2, PT, R105, R106, PT ;  /* 0x0000006a6900720c */ /* 0x000fe20003f46070 */
[----:B------:R-:W-:Y:S01]  /*4660*/  FMUL.FTZ R42, R39, R42 ;  /* 0x0000002a272a7220 */ /* 0x000fe20000410000 */
[----:B------:R-:W-:Y:S01]  /*4670*/  FSEL R117, R117, RZ, !P3 ;  /* 0x000000ff75757208 */ /* 0x000fe20005800000 */
[----:B------:R1:W-:Y:S01]  /*4680*/  MUFU.EX2 R50, R52 ;  /* 0x0000003400327308 */ /* 0x0003e20000000800 */
[----:B0-----:R-:W-:Y:S01]  /*4690*/  FSEL R122, R108, RZ, !P5 ;  /* 0x000000ff6c7a7208 */ /* 0x001fe20006800000 */
[----:B------:R-:W-:Y:S01]  /*46a0*/  FMUL.FTZ R108, R33, R70 ;  /* 0x00000046216c7220 */ /* 0x000fe20000410000 */
[----:B------:R-:W-:-:S02]  /*46b0*/  ISETP.GE.U32.AND P5, PT, R109, R106, PT ;  /* 0x0000006a6d00720c */ /* 0x000fc40003fa6070 */
[----:B------:R-:W-:Y:S02]  /*46c0*/  IADD3 R109, R105, 0xd, RZ ;  /* 0x0000000d696d7810 */ /* 0x000fe40007ffe0ff */
[----:B------:R-:W-:Y:S01]  /*46d0*/  FSEL R111, R111, RZ, !P2 ;  /* 0x000000ff6f6f7208 */ /* 0x000fe20005000000 */
[----:B------:R-:W-:Y:S01]  /*46e0*/  MUFU.SIN R138, R112 ;  /* 0x00000070008a7308 */ /* 0x000fe20000000400 */
[----:B------:R-:W-:Y:S01]  /*46f0*/  ISETP.GE.U32.AND P3, PT, R109, R106, PT ;  /* 0x0000006a6d00720c */ /* 0x000fe20003f66070 */
[----:B-1----:R-:W-:Y:S01]  /*4700*/  FMUL.FTZ R52, R48, R27 ;  /* 0x0000001b30347220 */ /* 0x002fe20000410000 */
[----:B------:R-:W-:Y:S01]  /*4710*/  FSEL R113, R113, RZ, !P2 ;  /* 0x000000ff71717208 */ /* 0x000fe20005000000 */
[----:B------:R-:W-:Y:S01]  /*4720*/  FMUL.FTZ R109, R46, R45 ;  /* 0x0000002d2e6d7220 */ /* 0x000fe20000410000 */
[----:B------:R-:W-:Y:S01]  /*4730*/  IADD3 R45, R105, 0xf, RZ ;  /* 0x0000000f692d7810 */ /* 0x000fe20007ffe0ff */
[----:B------:R-:W-:Y:S01]  /*4740*/  FMUL.FTZ R48, R37, R34 ;  /* 0x0000002225307220 */ /* 0x000fe20000410000 */
[----:B------:R-:W-:Y:S01]  /*4750*/  FSEL R108, R108, RZ, !P1 ;  /* 0x000000ff6c6c7208 */ /* 0x000fe20004800000 */
[----:B------:R0:W-:Y:S01]  /*4760*/  MUFU.COS R139, R112 ;  /* 0x00000070008b7308 */ /* 0x0001e20000000000 */
[----:B------:R-:W-:Y:S01]  /*4770*/  FSEL R109, R109, 1, !P1 ;  /* 0x3f8000006d6d7808 */ /* 0x000fe20004800000 */
[----:B------:R-:W-:Y:S01]  /*4780*/  FMUL.FTZ R46, RZ, R110 ;  /* 0x0000006eff2e7220 */ /* 0x000fe20000410000 */
[----:B------:R-:W-:Y:S01]  /*4790*/  ISETP.GE.U32.AND P1, PT, R45, R106, PT ;  /* 0x0000006a2d00720c */ /* 0x000fe20003f26070 */
[----:B------:R-:W-:-:S02]  /*47a0*/  FMUL.FTZ R37, R37, R27 ;  /* 0x0000001b25257220 */ /* 0x000fc40000410000 */
[-C--:B------:R-:W-:Y:S02]  /*47b0*/  FFMA.FTZ R45, R109, R111.reuse, -R46 ;  /* 0x0000006f6d2d7223 */ /* 0x080fe4000001082e */
[----:B------:R-:W1:Y:S01]  /*47c0*/  MUFU.EX2 R41, R41 ;  /* 0x0000002900297308 */ /* 0x000e620000000800 */
[----:B0-----:R-:W-:Y:S01]  /*47d0*/  FSEL R112, R54, 1, !P2 ;  /* 0x3f80000036707808 */ /* 0x001fe20005000000 */
[----:B------:R-:W-:Y:S01]  /*47e0*/  FADD.FTZ R45, R45, R108 ;  /* 0x0000006c2d2d7221 */ /* 0x000fe20000010000 */
[----:B------:R-:W-:Y:S01]  /*47f0*/  ISETP.GE.U32.AND P2, PT, R53, R106, PT ;  /* 0x0000006a3500720c */ /* 0x000fe20003f46070 */
[----:B------:R-:W-:Y:S02]  /*4800*/  FMUL.RZ R53, R48, 0.15915493667125701904 ;  /* 0x3e22f98330357820 */ /* 0x000fe4000040c000 */
[----:B------:R-:W-:Y:S02]  /*4810*/  FMUL.FTZ R48, R110, R111 ;  /* 0x0000006f6e307220 */ /* 0x000fe40000410000 */
[----:B------:R0:W-:Y:S01]  /*4820*/  MUFU.EX2 R47, R52 ;  /* 0x00000034002f7308 */ /* 0x0001e20000000800 */
[----:B------:R-:W-:-:S02]  /*4830*/  FMUL.RZ R54, R37, 0.15915493667125701904 ;  /* 0x3e22f98325367820 */ /* 0x000fc4000040c000 */
[----:B------:R-:W-:Y:S02]  /*4840*/  FFMA.FTZ R48, RZ, R109, R48 ;  /* 0x0000006dff307223 */ /* 0x000fe40000010030 */
[C---:B------:R-:W-:Y:S02]  /*4850*/  FMUL.FTZ R37, R116.reuse, R45 ;  /* 0x0000002d74257220 */ /* 0x040fe40000410000 */
[----:B------:R-:W-:Y:S01]  /*4860*/  FADD.FTZ R48, RZ, R48 ;  /* 0x00000030ff307221 */ /* 0x000fe20000010000 */
[----:B------:R-:W-:Y:S01]  /*4870*/  MUFU.EX2 R51, R51 ;  /* 0x0000003300337308 */ /* 0x000fe20000000800 */
[----:B-1----:R-:W-:Y:S02]  /*4880*/  FMUL.FTZ R40, R41, R40 ;  /* 0x0000002829287220 */ /* 0x002fe40000410000 */
[-C--:B0-----:R-:W-:Y:S02]  /*4890*/  FMUL.FTZ R52, R116, R48.reuse ;  /* 0x0000003074347220 */ /* 0x081fe40000410000 */
[----:B------:R-:W-:-:S02]  /*48a0*/  FFMA.FTZ R37, R115, R48, R37 ;  /* 0x0000003073257223 */ /* 0x000fc40000010025 */
[----:B------:R-:W-:Y:S01]  /*48b0*/  FFMA.FTZ R45, R115, R45, -R52 ;  /* 0x0000002d732d7223 */ /* 0x000fe20000010834 */
[----:B------:R-:W0:Y:S01]  /*48c0*/  MUFU.COS R46, R53 ;  /* 0x00000035002e7308 */ /* 0x000e220000000000 */
[----:B------:R-:W-:Y:S02]  /*48d0*/  FADD.FTZ R37, RZ, R37 ;  /* 0x00000025ff257221 */ /* 0x000fe40000010000 */
[----:B------:R-:W-:Y:S02]  /*48e0*/  FADD.FTZ R45, R45, R114 ;  /* 0x000000722d2d7221 */ /* 0x000fe40000010000 */
[----:B------:R-:W-:Y:S02]  /*48f0*/  FMUL.FTZ R38, R41, R38 ;  /* 0x0000002629267220 */ /* 0x000fe40000410000 */
[C---:B------:R-:W-:Y:S01]  /*4900*/  FMUL.FTZ R41, R119.reuse, R45 ;  /* 0x0000002d77297220 */ /* 0x040fe20000410000 */
[----:B------:R-:W1:Y:S01]  /*4910*/  MUFU.EX2 R43, R43 ;  /* 0x0000002b002b7308 */ /* 0x000e620000000800 */
[----:B------:R-:W-:-:S02]  /*4920*/  FMUL.FTZ R39, R119, R37 ;  /* 0x0000002577277220 */ /* 0x000fc40000410000 */
[C---:B------:R-:W-:Y:S02]  /*4930*/  FFMA.FTZ R41, R118.reuse, R37, R41 ;  /* 0x0000002576297223 */ /* 0x040fe40000010029 */
[----:B------:R-:W-:Y:S02]  /*4940*/  FFMA.FTZ R52, R118, R45, -R39 ;  /* 0x0000002d76347223 */ /* 0x000fe40000010827 */
[----:B------:R-:W-:Y:S01]  /*4950*/  FADD.FTZ R41, RZ, R41 ;  /* 0x00000029ff297221 */ /* 0x000fe20000010000 */
[----:B------:R-:W3:Y:S01]  /*4960*/  MUFU.COS R142, R54 ;  /* 0x00000036008e7308 */ /* 0x000ee20000000000 */
[----:B------:R-:W-:Y:S02]  /*4970*/  FADD.FTZ R52, R52, R117 ;  /* 0x0000007534347221 */ /* 0x000fe40000010000 */
[----:B------:R-:W-:Y:S02]  /*4980*/  FMUL.FTZ R37, R122, R41 ;  /* 0x000000297a257220 */ /* 0x000fe40000410000 */
[----:B0-----:R-:W-:-:S02]  /*4990*/  FMUL.FTZ R145, R51, R46 ;  /* 0x0000002e33917220 */ /* 0x001fc40000410000 */
[-C--:B------:R-:W-:Y:S01]  /*49a0*/  FMUL.FTZ R46, R122, R52.reuse ;  /* 0x000000347a2e7220 */ /* 0x080fe20000410000 */
[----:B------:R-:W0:Y:S01]  /*49b0*/  MUFU.SIN R48, R54 ;  /* 0x0000003600307308 */ /* 0x000e220000000400 */
[C---:B------:R-:W-:Y:S02]  /*49c0*/  FFMA.FTZ R39, R121.reuse, R52, -R37 ;  /* 0x0000003479277223 */ /* 0x040fe40000010825 */
[----:B------:R-:W-:Y:S02]  /*49d0*/  FFMA.FTZ R41, R121, R41, R46 ;  /* 0x0000002979297223 */ /* 0x000fe4000001002e */
[C---:B-1----:R-:W-:Y:S02]  /*49e0*/  FMUL.FTZ R44, R43.reuse, R44 ;  /* 0x0000002c2b2c7220 */ /* 0x042fe40000410000 */
[----:B------:R-:W-:Y:S01]  /*49f0*/  FMUL.FTZ R36, R43, R36 ;  /* 0x000000242b247220 */ /* 0x000fe20000410000 */
[----:B------:R-:W1:Y:S01]  /*4a00*/  MUFU.EX2 R137, R137 ;  /* 0x0000008900897308 */ /* 0x000e620000000800 */
[----:B------:R-:W-:-:S02]  /*4a10*/  FADD.FTZ R43, R39, R120 ;  /* 0x00000078272b7221 */ /* 0x000fc40000010000 */
[----:B------:R-:W-:Y:S01]  /*4a20*/  FMUL.FTZ R37, R113, R110 ;  /* 0x0000006e71257220 */ /* 0x000fe20000410000 */
[----:B------:R-:W-:Y:S01]  /*4a30*/  FSEL R140, R36, RZ, !P0 ;  /* 0x000000ff248c7208 */ /* 0x000fe20004000000 */
[----:B------:R-:W-:Y:S02]  /*4a40*/  FADD.FTZ R41, RZ, R41 ;  /* 0x00000029ff297221 */ /* 0x000fe40000010000 */
[----:B---3--:R-:W-:Y:S01]  /*4a50*/  FMUL.FTZ R142, R47, R142 ;  /* 0x0000008e2f8e7220 */ /* 0x008fe20000410000 */
[----:B------:R-:W-:Y:S01]  /*4a60*/  FSEL R153, R153, RZ, !P6 ;  /* 0x000000ff99997208 */ /* 0x000fe20007000000 */
[----:B0-----:R-:W-:Y:S01]  /*4a70*/  FMUL.FTZ R143, R47, R48 ;  /* 0x000000302f8f7220 */ /* 0x001fe20000410000 */
[----:B------:R-:W0:Y:S01]  /*4a80*/  MUFU.SIN R146, R53 ;  /* 0x0000003500927308 */ /* 0x000e220000000400 */
[----:B------:R-:W-:Y:S02]  /*4a90*/  FMUL.FTZ R46, R112, R110 ;  /* 0x0000006e702e7220 */ /* 0x000fe40000410000 */
[----:B------:R-:W-:-:S02]  /*4aa0*/  FMUL.FTZ R47, R125, R43 ;  /* 0x0000002b7d2f7220 */ /* 0x000fc40000410000 */
[----:B------:R-:W-:Y:S02]  /*4ab0*/  FFMA.FTZ R37, R112, R109, -R37 ;  /* 0x0000006d70257223 */ /* 0x000fe40000010825 */
[----:B------:R-:W-:Y:S02]  /*4ac0*/  FMUL.FTZ R45, R125, R41 ;  /* 0x000000297d2d7220 */ /* 0x000fe40000410000 */
[----:B------:R-:W-:Y:S02]  /*4ad0*/  FFMA.FTZ R46, R113, R109, R46 ;  /* 0x0000006d712e7223 */ /* 0x000fe4000001002e */
[----:B------:R-:W-:Y:S02]  /*4ae0*/  FFMA.FTZ R47, R124, R41, R47 ;  /* 0x000000297c2f7223 */ /* 0x000fe4000001002f */
[----:B------:R-:W-:Y:S01]  /*4af0*/  FMUL.FTZ R148, R50, R139 ;  /* 0x0000008b32947220 */ /* 0x000fe20000410000 */
[----:B------:R-:W-:Y:S01]  /*4b00*/  FSEL R139, R44, 1, !P0 ;  /* 0x3f8000002c8b7808 */ /* 0x000fe20004000000 */
[----:B------:R-:W-:-:S02]  /*4b10*/  FMUL.FTZ R149, R50, R138 ;  /* 0x0000008a32957220 */ /* 0x000fc40000410000 */
[----:B------:R-:W-:Y:S02]  /*4b20*/  FMUL.FTZ R39, R116, R37 ;  /* 0x0000002574277220 */ /* 0x000fe40000410000 */
[----:B------:R-:W-:Y:S02]  /*4b30*/  FFMA.FTZ R50, R124, R43, -R45 ;  /* 0x0000002b7c327223 */ /* 0x000fe4000001082d */
[-C--:B------:R-:W-:Y:S02]  /*4b40*/  FMUL.FTZ R48, R116, R46.reuse ;  /* 0x0000002e74307220 */ /* 0x080fe40000410000 */
[----:B------:R-:W-:Y:S02]  /*4b50*/  FADD.FTZ R47, RZ, R47 ;  /* 0x0000002fff2f7221 */ /* 0x000fe40000010000 */
[----:B------:R-:W-:Y:S02]  /*4b60*/  FFMA.FTZ R39, R115, R46, R39 ;  /* 0x0000002e73277223 */ /* 0x000fe40000010027 */
[----:B------:R-:W-:-:S02]  /*4b70*/  FADD.FTZ R50, R50, R123 ;  /* 0x0000007b32327221 */ /* 0x000fc40000010000 */
[----:B------:R-:W-:Y:S02]  /*4b80*/  FFMA.FTZ R48, R115, R37, -R48 ;  /* 0x0000002573307223 */ /* 0x000fe40000010830 */
[C---:B------:R-:W-:Y:S02]  /*4b90*/  FMUL.FTZ R43, R128.reuse, R47 ;  /* 0x0000002f802b7220 */ /* 0x040fe40000410000 */
[C---:B------:R-:W-:Y:S02]  /*4ba0*/  FMUL.FTZ R37, R119.reuse, R39 ;  /* 0x0000002777257220 */ /* 0x040fe40000410000 */
[----:B------:R-:W-:Y:S02]  /*4bb0*/  FMUL.FTZ R46, R128, R50 ;  /* 0x00000032802e7220 */ /* 0x000fe40000410000 */
[----:B------:R-:W-:Y:S02]  /*4bc0*/  FMUL.FTZ R41, R119, R48 ;  /* 0x0000003077297220 */ /* 0x000fe40000410000 */
[----:B------:R-:W-:-:S02]  /*4bd0*/  FFMA.FTZ R43, R127, R50, -R43 ;  /* 0x000000327f2b7223 */ /* 0x000fc4000001082b */
[C---:B------:R-:W-:Y:S02]  /*4be0*/  FFMA.FTZ R37, R118.reuse, R48, -R37 ;  /* 0x0000003076257223 */ /* 0x040fe40000010825 */
[----:B------:R-:W-:Y:S02]  /*4bf0*/  FFMA.FTZ R47, R127, R47, R46 ;  /* 0x0000002f7f2f7223 */ /* 0x000fe4000001002e */
[----:B------:R-:W-:Y:S02]  /*4c00*/  FFMA.FTZ R41, R118, R39, R41 ;  /* 0x0000002776297223 */ /* 0x000fe40000010029 */
[----:B------:R-:W-:Y:S02]  /*4c10*/  FADD.FTZ R43, R43, R126 ;  /* 0x0000007e2b2b7221 */ /* 0x000fe40000010000 */
[----:B------:R-:W-:Y:S02]  /*4c20*/  FMUL.FTZ R48, R122, R37 ;  /* 0x000000257a307220 */ /* 0x000fe40000410000 */
[----:B------:R-:W-:-:S02]  /*4c30*/  FADD.FTZ R47, RZ, R47 ;  /* 0x0000002fff2f7221 */ /* 0x000fc40000010000 */
[----:B------:R-:W-:Y:S02]  /*4c40*/  FMUL.FTZ R46, R122, R41 ;  /* 0x000000297a2e7220 */ /* 0x000fe40000410000 */
[----:B------:R-:W-:Y:S02]  /*4c50*/  FMUL.FTZ R45, R131, R43 ;  /* 0x0000002b832d7220 */ /* 0x000fe40000410000 */
[----:B------:R-:W-:Y:S02]  /*4c60*/  FFMA.FTZ R48, R121, R41, R48 ;  /* 0x0000002979307223 */ /* 0x000fe40000010030 */
[----:B------:R-:W-:Y:S02]  /*4c70*/  FMUL.FTZ R41, R131, R47 ;  /* 0x0000002f83297220 */ /* 0x000fe40000410000 */
[----:B------:R-:W-:Y:S02]  /*4c80*/  FFMA.FTZ R46, R121, R37, -R46 ;  /* 0x00000025792e7223 */ /* 0x000fe4000001082e */
[----:B------:R-:W-:-:S02]  /*4c90*/  FFMA.FTZ R45, R130, R47, R45 ;  /* 0x0000002f822d7223 */ /* 0x000fc4000001002d */
[----:B------:R-:W-:Y:S02]  /*4ca0*/  FFMA.FTZ R50, R130, R43, -R41 ;  /* 0x0000002b82327223 */ /* 0x000fe40000010829 */
[C---:B------:R-:W-:Y:S02]  /*4cb0*/  FMUL.FTZ R39, R125.reuse, R46 ;  /* 0x0000002e7d277220 */ /* 0x040fe40000410000 */
[----:B------:R-:W-:Y:S02]  /*4cc0*/  FADD.FTZ R45, RZ, R45 ;  /* 0x0000002dff2d7221 */ /* 0x000fe40000010000 */
[-C--:B------:R-:W-:Y:S02]  /*4cd0*/  FMUL.FTZ R37, R125, R48.reuse ;  /* 0x000000307d257220 */ /* 0x080fe40000410000 */
[----:B------:R-:W-:Y:S02]  /*4ce0*/  FADD.FTZ R50, R50, R129 ;  /* 0x0000008132327221 */ /* 0x000fe40000010000 */
[----:B------:R-:W-:-:S02]  /*4cf0*/  FFMA.FTZ R39, R124, R48, R39 ;  /* 0x000000307c277223 */ /* 0x000fc40000010027 */
[----:B------:R-:W-:Y:S02]  /*4d00*/  FMUL.FTZ R41, R134, R45 ;  /* 0x0000002d86297220 */ /* 0x000fe40000410000 */
[----:B------:R-:W-:Y:S02]  /*4d10*/  FFMA.FTZ R37, R124, R46, -R37 ;  /* 0x0000002e7c257223 */ /* 0x000fe40000010825 */
[-C--:B------:R-:W-:Y:S02]  /*4d20*/  FMUL.FTZ R52, R134, R50.reuse ;  /* 0x0000003286347220 */ /* 0x080fe40000410000 */
[C---:B------:R-:W-:Y:S02]  /*4d30*/  FMUL.FTZ R46, R128.reuse, R39 ;  /* 0x00000027802e7220 */ /* 0x040fe40000410000 */
[----:B------:R-:W-:Y:S02]  /*4d40*/  FFMA.FTZ R41, R133, R50, -R41 ;  /* 0x0000003285297223 */ /* 0x000fe40000010829 */
[----:B------:R-:W-:-:S02]  /*4d50*/  FMUL.FTZ R48, R128, R37 ;  /* 0x0000002580307220 */ /* 0x000fc40000410000 */
[----:B------:R-:W-:Y:S02]  /*4d60*/  FFMA.FTZ R52, R133, R45, R52 ;  /* 0x0000002d85347223 */ /* 0x000fe40000010034 */
[----:B------:R-:W-:Y:S02]  /*4d70*/  FFMA.FTZ R46, R127, R37, -R46 ;  /* 0x000000257f2e7223 */ /* 0x000fe4000001082e */
[----:B------:R-:W-:Y:S02]  /*4d80*/  FADD.FTZ R41, R41, R132 ;  /* 0x0000008429297221 */ /* 0x000fe40000010000 */
[----:B------:R-:W-:Y:S02]  /*4d90*/  FFMA.FTZ R48, R127, R39, R48 ;  /* 0x000000277f307223 */ /* 0x000fe40000010030 */
[----:B------:R-:W-:Y:S02]  /*4da0*/  FADD.FTZ R52, RZ, R52 ;  /* 0x00000034ff347221 */ /* 0x000fe40000010000 */
[----:B------:R-:W-:-:S02]  /*4db0*/  FMUL.FTZ R39, R131, R46 ;  /* 0x0000002e83277220 */ /* 0x000fc40000410000 */
[----:B------:R-:W-:Y:S02]  /*4dc0*/  FMUL.FTZ R43, R140, R41 ;  /* 0x000000298c2b7220 */ /* 0x000fe40000410000 */
[----:B------:R-:W-:Y:S02]  /*4dd0*/  FMUL.FTZ R138, R24, R65 ;  /* 0x00000041188a7220 */ /* 0x000fe40000410000 */
[----:B------:R-:W-:Y:S02]  /*4de0*/  FMUL.FTZ R36, R140, R52 ;  /* 0x000000348c247220 */ /* 0x000fe40000410000 */
[-C--:B------:R-:W-:Y:S01]  /*4df0*/  FMUL.FTZ R37, R131, R48.reuse ;  /* 0x0000003083257220 */ /* 0x080fe20000410000 */
[----:B------:R-:W-:Y:S01]  /*4e00*/  FSEL R138, R138, RZ, !P0 ;  /* 0x000000ff8a8a7208 */ /* 0x000fe20004000000 */
[----:B------:R-:W-:Y:S02]  /*4e10*/  FFMA.FTZ R39, R130, R48, R39 ;  /* 0x0000003082277223 */ /* 0x000fe40000010027 */
[----:B------:R-:W-:-:S02]  /*4e20*/  FFMA.FTZ R43, R139, R52, R43 ;  /* 0x000000348b2b7223 */ /* 0x000fc4000001002b */
[----:B-1----:R-:W-:Y:S01]  /*4e30*/  FMUL.FTZ R151, R137, R136 ;  /* 0x0000008889977220 */ /* 0x002fe20000410000 */
[----:B------:R-:W-:Y:S01]  /*4e40*/  FSEL R136, R49, 1, !P4 ;  /* 0x3f80000031887808 */ /* 0x000fe20006000000 */
[----:B------:R-:W-:Y:S01]  /*4e50*/  FMUL.FTZ R152, R137, R135 ;  /* 0x0000008789987220 */ /* 0x000fe20000410000 */
[----:B------:R-:W-:Y:S01]  /*4e60*/  FSEL R137, R42, RZ, !P4 ;  /* 0x000000ff2a897208 */ /* 0x000fe20006000000 */
[----:B------:R-:W-:Y:S02]  /*4e70*/  FFMA.FTZ R41, R139, R41, -R36 ;  /* 0x000000298b297223 */ /* 0x000fe40000010824 */
[----:B------:R-:W-:Y:S02]  /*4e80*/  FFMA.FTZ R37, R130, R46, -R37 ;  /* 0x0000002e82257223 */ /* 0x000fe40000010825 */
[----:B------:R-:W-:Y:S02]  /*4e90*/  FMUL.FTZ R36, R134, R39 ;  /* 0x0000002786247220 */ /* 0x000fe40000410000 */
[----:B------:R-:W-:-:S02]  /*4ea0*/  FADD.FTZ R43, RZ, R43 ;  /* 0x0000002bff2b7221 */ /* 0x000fc40000010000 */
[----:B------:R-:W-:Y:S02]  /*4eb0*/  FMUL.FTZ R135, R23, R62 ;  /* 0x0000003e17877220 */ /* 0x000fe40000410000 */
[----:B------:R-:W-:Y:S02]  /*4ec0*/  FADD.FTZ R41, R41, R138 ;  /* 0x0000008a29297221 */ /* 0x000fe40000010000 */
[-C--:B------:R-:W-:Y:S01]  /*4ed0*/  FFMA.FTZ R36, R133, R37.reuse, -R36 ;  /* 0x0000002585247223 */ /* 0x080fe20000010824 */
[----:B------:R-:W-:Y:S01]  /*4ee0*/  FSEL R135, R135, RZ, !P4 ;  /* 0x000000ff87877208 */ /* 0x000fe20006000000 */
[----:B------:R-:W-:Y:S02]  /*4ef0*/  FMUL.FTZ R42, R134, R37 ;  /* 0x00000025862a7220 */ /* 0x000fe40000410000 */
[C---:B------:R-:W-:Y:S02]  /*4f00*/  FMUL.FTZ R37, R137.reuse, R43 ;  /* 0x0000002b89257220 */ /* 0x040fe40000410000 */
[----:B------:R-:W-:-:S02]  /*4f10*/  FMUL.FTZ R45, R137, R41 ;  /* 0x00000029892d7220 */ /* 0x000fc40000410000 */
[----:B------:R-:W-:Y:S01]  /*4f20*/  FFMA.FTZ R44, R136, R41, -R37 ;  /* 0x00000029882c7223 */ /* 0x000fe20000010825 */
[----:B------:R-:W-:Y:S01]  /*4f30*/  FSEL R155, R38, RZ, !P6 ;  /* 0x000000ff269b7208 */ /* 0x000fe20007000000 */
[----:B------:R-:W-:Y:S02]  /*4f40*/  FFMA.FTZ R45, R136, R43, R45 ;  /* 0x0000002b882d7223 */ /* 0x000fe4000001002d */
[----:B------:R-:W-:Y:S01]  /*4f50*/  FADD.FTZ R44, R44, R135 ;  /* 0x000000872c2c7221 */ /* 0x000fe20000010000 */
[----:B------:R-:W-:Y:S01]  /*4f60*/  FSEL R154, R40, 1, !P6 ;  /* 0x3f800000289a7808 */ /* 0x000fe20007000000 */
[----:B------:R-:W-:Y:S02]  /*4f70*/  FADD.FTZ R45, RZ, R45 ;  /* 0x0000002dff2d7221 */ /* 0x000fe40000010000 */
[----:B------:R-:W-:Y:S02]  /*4f80*/  FMUL.FTZ R40, R155, R44 ;  /* 0x0000002c9b287220 */ /* 0x000fe40000410000 */
[----:B------:R-:W-:-:S02]  /*4f90*/  FFMA.FTZ R42, R133, R39, R42 ;  /* 0x00000027852a7223 */ /* 0x000fc4000001002a */
        /* <DEDUP_REMOVED lines=25> */
[----:B------:R-:W-:Y:S02]  /*5130*/  FMUL.FTZ R43, R149, R41 ;  /* 0x00000029952b7220 */ /* 0x000fe40000410000 */
[----:B------:R-:W-:Y:S02]  /*5140*/  FMUL.FTZ R147, R20, R61 ;  /* 0x0000003d14937220 */ /* 0x000fe40000410000 */
[----:B0-----:R-:W-:Y:S02]  /*5150*/  FMUL.FTZ R146, R51, R146 ;  /* 0x0000009233927220 */ /* 0x001fe40000410000 */
[----:B------:R-:W-:-:S02]  /*5160*/  FFMA.FTZ R37, R154, R36, -R37 ;  /* 0x000000249a257223 */ /* 0x000fc40000010825 */
[----:B------:R-:W-:Y:S02]  /*5170*/  FMUL.FTZ R38, R149, R42 ;  /* 0x0000002a95267220 */ /* 0x000fe40000410000 */
[----:B------:R-:W-:Y:S02]  /*5180*/  FMUL.FTZ R36, R155, R36 ;  /* 0x000000249b247220 */ /* 0x000fe40000410000 */
[C---:B------:R-:W-:Y:S01]  /*5190*/  FFMA.FTZ R43, R148.reuse, R42, R43 ;  /* 0x0000002a942b7223 */ /* 0x040fe2000001002b */
[----:B------:R-:W-:Y:S01]  /*51a0*/  FSEL R147, R147, RZ, !P3 ;  /* 0x000000ff93937208 */ /* 0x000fe20005800000 */
[----:B------:R-:W-:Y:S01]  /*51b0*/  FFMA.FTZ R40, R148, R41, -R38 ;  /* 0x0000002994287223 */ /* 0x000fe20000010826 */
[----:B------:R-:W-:Y:S01]  /*51c0*/  FSEL R146, R146, RZ, !P2 ;  /* 0x000000ff92927208 */ /* 0x000fe20005000000 */
[----:B------:R-:W-:Y:S02]  /*51d0*/  FFMA.FTZ R36, R154, R39, R36 ;  /* 0x000000279a247223 */ /* 0x000fe40000010024 */
[----:B------:R-:W-:-:S02]  /*51e0*/  FADD.FTZ R43, RZ, R43 ;  /* 0x0000002bff2b7221 */ /* 0x000fc40000010000 */
[----:B------:R-:W-:Y:S01]  /*51f0*/  FMUL.FTZ R39, R152, R37 ;  /* 0x0000002598277220 */ /* 0x000fe20000410000 */
[----:B------:R-:W-:Y:S01]  /*5200*/  FSEL R145, R145, 1, !P2 ;  /* 0x3f80000091917808 */ /* 0x000fe20005000000 */
[----:B------:R-:W-:Y:S02]  /*5210*/  FMUL.FTZ R144, R19, R34 ;  /* 0x0000002213907220 */ /* 0x000fe40000410000 */
[----:B------:R-:W-:Y:S02]  /*5220*/  FADD.FTZ R40, R40, R147 ;  /* 0x0000009328287221 */ /* 0x000fe40000010000 */
[-C--:B------:R-:W-:Y:S02]  /*5230*/  FMUL.FTZ R38, R152, R36.reuse ;  /* 0x0000002498267220 */ /* 0x080fe40000410000 */
[----:B------:R-:W-:Y:S02]  /*5240*/  FMUL.FTZ R41, R146, R43 ;  /* 0x0000002b92297220 */ /* 0x000fe40000410000 */
[----:B------:R-:W-:Y:S01]  /*5250*/  FFMA.FTZ R39, R151, R36, R39 ;  /* 0x0000002497277223 */ /* 0x000fe20000010027 */
[----:B------:R-:W-:Y:S01]  /*5260*/  FSEL R144, R144, RZ, !P2 ;  /* 0x000000ff90907208 */ /* 0x000fe20005000000 */
[----:B------:R-:W-:-:S02]  /*5270*/  FMUL.FTZ R36, R146, R40 ;  /* 0x0000002892247220 */ /* 0x000fc40000410000 */
[----:B------:R-:W-:Y:S02]  /*5280*/  FFMA.FTZ R38, R151, R37, -R38 ;  /* 0x0000002597267223 */ /* 0x000fe40000010826 */
        /* <DEDUP_REMOVED lines=100> */
[----:B---3--:R-:W-:Y:S01]  /*58d0*/  FMUL.FTZ R38, R45, R36 ;  /* 0x000000242d267220 */ /* 0x008fe20000410000 */
[----:B------:R-:W-:Y:S01]  /*58e0*/  ISETP.EQ.OR P0, PT, R97, RZ, P0 ;  /* 0x000000ff6100720c */ /* 0x000fe20000702670 */
[C---:B------:R-:W-:Y:S02]  /*58f0*/  FFMA.FTZ R44, R40.reuse, R41, R44 ;  /* 0x00000029282c7223 */ /* 0x040fe4000001002c */
[-C--:B----4-:R-:W-:Y:S02]  /*5900*/  FFMA.FTZ R38, R40, R37.reuse, R38 ;  /* 0x0000002528267223 */ /* 0x090fe40000010026 */
[----:B------:R-:W-:-:S02]  /*5910*/  FMUL.FTZ R39, R45, R37 ;  /* 0x000000252d277220 */ /* 0x000fc40000410000 */
[----:B------:R-:W-:Y:S01]  /*5920*/  @P1 FADD.FTZ R43, R43, R44 ;  /* 0x0000002c2b2b1221 */ /* 0x000fe20000010000 */
[----:B------:R-:W-:Y:S01]  /*5930*/  @!P2 SHF.R.U32.HI R44, RZ, 0x1, R107 ;  /* 0x00000001ff2ca819 */ /* 0x000fe2000001166b */
[----:B------:R-:W-:Y:S01]  /*5940*/  @P1 FFMA.FTZ R40, R40, R36, -R39 ;  /* 0x0000002428281223 */ /* 0x000fe20000010827 */
[----:B------:R-:W-:Y:S02]  /*5950*/  FSEL R41, R45, R38, !P1 ;  /* 0x000000262d297208 */ /* 0x000fe40004800000 */
[----:B------:R-:W-:Y:S01]  /*5960*/  MOV R37, RZ ;  /* 0x000000ff00257202 */ /* 0x000fe20000000f00 */
[----:B------:R-:W-:Y:S01]  /*5970*/  CS2R R38, SRZ ;  /* 0x0000000000267805 */ /* 0x000fe2000001ff00 */
[----:B------:R-:W-:Y:S01]  /*5980*/  MOV R36, 0x3f800000 ;  /* 0x3f80000000247802 */ /* 0x000fe20000000f00 */
        /* <DEDUP_REMOVED lines=77> */
.L_x_78:
        /* <DEDUP_REMOVED lines=16> */
.L_x_79:
[----:B------:R-:W-:Y:S05]  /*5f60*/  BSYNC B0 ;  /* 0x0000000000007941 */ /* 0x000fea0003800000 */
.L_x_77:
        /* <DEDUP_REMOVED lines=122> */
.L_x_81:
[----:B------:R-:W-:Y:S05]  /*6710*/  BSYNC B0 ;  /* 0x0000000000007941 */ /* 0x000fea0003800000 */
.L_x_80:
        /* <DEDUP_REMOVED lines=53> */
.L_x_76:
[----:B------:R-:W-:Y:S01]  /*6a70*/  BAR.SYNC.DEFER_BLOCKING 0x0 ;  /* 0x0000000000007b1d */ /* 0x000fe20000010000 */
[----:B------:R-:W-:Y:S02]  /*6a80*/  F2FP.BF16.PACK_AB R0, R16, R17 ;  /* 0x000000111000723e */ /* 0x000fe400000010ff */
[----:B------:R-:W-:Y:S02]  /*6a90*/  F2FP.BF16.PACK_AB R18, R14, R15 ;  /* 0x0000000f0e12723e */ /* 0x000fe400000010ff */
[C---:B------:R-:W-:Y:S01]  /*6aa0*/  PRMT R37, R0.reuse, 0x7610, R37 ;  /* 0x0000761000257816 */ /* 0x040fe20000000025 */
[----:B------:R-:W-:Y:S01]  /*6ab0*/  BSSY B0, `(.L_x_83) ;  /* 0x000005f000007945 */ /* 0x000fe20003800000 */
[----:B------:R-:W-:Y:S02]  /*6ac0*/  PRMT R20, R0, 0x7632, R20 ;  /* 0x0000763200147816 */ /* 0x000fe40000000014 */
[----:B------:R-:W-:-:S02]  /*6ad0*/  F2FP.BF16.PACK_AB R0, R12, R13 ;  /* 0x0000000d0c00723e */ /* 0x000fc400000010ff */
[----:B------:R-:W-:Y:S02]  /*6ae0*/  PRMT R21, R18, 0x7610, R21 ;  /* 0x0000761012157816 */ /* 0x000fe40000000015 */
[C---:B------:R-:W-:Y:S02]  /*6af0*/  PRMT R23, R0.reuse, 0x7610, R23 ;  /* 0x0000761000177816 */ /* 0x040fe40000000017 */
[----:B------:R-:W-:Y:S02]  /*6b00*/  PRMT R24, R0, 0x7632, R24 ;  /* 0x0000763200187816 */ /* 0x000fe40000000018 */
[----:B------:R-:W-:Y:S02]  /*6b10*/  PRMT R22, R18, 0x7632, R22 ;  /* 0x0000763212167816 */ /* 0x000fe40000000016 */
[----:B------:R-:W-:Y:S02]  /*6b20*/  F2FP.BF16.PACK_AB R0, R10, R11 ;  /* 0x0000000b0a00723e */ /* 0x000fe400000010ff */
[----:B------:R-:W-:-:S02]  /*6b30*/  F2FP.BF16.PACK_AB R18, R8, R9 ;  /* 0x000000090812723e */ /* 0x000fc400000010ff */
[----:B------:R-:W-:Y:S01]  /*6b40*/  ISETP.NE.AND P0, PT, R107, RZ, PT ;  /* 0x000000ff6b00720c */ /* 0x000fe20003f05270 */
[----:B------:R0:W-:Y:S01]  /*6b50*/  STS.U16 [R74], R37 ;  /* 0x000000254a007388 */ /* 0x0001e20000000400 */
[C---:B------:R-:W-:Y:S02]  /*6b60*/  PRMT R25, R18.reuse, 0x7610, R25 ;  /* 0x0000761012197816 */ /* 0x040fe40000000019 */
[----:B------:R-:W-:Y:S01]  /*6b70*/  PRMT R26, R18, 0x7632, R26 ;  /* 0x00007632121a7816 */ /* 0x000fe2000000001a */
[----:B------:R1:W-:Y:S01]  /*6b80*/  STS.U16 [R74+0x2], R20 ;  /* 0x000002144a007388 */ /* 0x0003e20000000400 */
[----:B------:R-:W-:Y:S02]  /*6b90*/  F2FP.BF16.PACK_AB R19, R6, R7 ;  /* 0x000000070613723e */ /* 0x000fe400000010ff */
[----:B------:R-:W-:Y:S01]  /*6ba0*/  F2FP.BF16.PACK_AB R18, R2, R3 ;  /* 0x000000030212723e */ /* 0x000fe200000010ff */
[----:B------:R2:W-:Y:S01]  /*6bb0*/  STS.U16 [R74+0x4], R21 ;  /* 0x000004154a007388 */ /* 0x0005e20000000400 */
[----:B------:R-:W-:-:S02]  /*6bc0*/  ISETP.GE.AND P1, PT, R95, R106, PT ;  /* 0x0000006a5f00720c */ /* 0x000fc40003f26270 */
[C---:B0-----:R-:W-:Y:S01]  /*6bd0*/  PRMT R37, R0.reuse, 0x7610, R37 ;  /* 0x0000761000257816 */ /* 0x041fe20000000025 */
[----:B------:R0:W-:Y:S01]  /*6be0*/  STS.U16 [R74+0x6], R22 ;  /* 0x000006164a007388 */ /* 0x0001e20000000400 */
[----:B------:R-:W-:Y:S02]  /*6bf0*/  SHF.R.S32.HI R109, RZ, 0x1f, R95 ;  /* 0x0000001fff6d7819 */ /* 0x000fe4000001145f */
[----:B-1----:R-:W-:Y:S01]  /*6c00*/  PRMT R20, R0, 0x7632, R20 ;  /* 0x0000763200147816 */ /* 0x002fe20000000014 */
[----:B------:R1:W-:Y:S01]  /*6c10*/  STS.U16 [R74+0xc], R37 ;  /* 0x00000c254a007388 */ /* 0x0003e20000000400 */
[----:B------:R-:W-:Y:S02]  /*6c20*/  F2FP.BF16.PACK_AB R0, R4, R5 ;  /* 0x000000050400723e */ /* 0x000fe400000010ff */
[----:B--2---:R-:W-:Y:S01]  /*6c30*/  PRMT R21, R19, 0x7632, R21 ;  /* 0x0000763213157816 */ /* 0x004fe20000000015 */
[----:B------:R2:W-:Y:S01]  /*6c40*/  STS.U16 [R74+0x8], R23 ;  /* 0x000008174a007388 */ /* 0x0005e20000000400 */
[----:B------:R-:W-:-:S02]  /*6c50*/  LOP3.LUT R27, R95, 0x20, RZ, 0xfc, !PT ;  /* 0x000000205f1b7812 */ /* 0x000fc400078efcff */
[----:B0-----:R-:W-:Y:S01]  /*6c60*/  PRMT R22, R0, 0x7632, R22 ;  /* 0x0000763200167816 */ /* 0x001fe20000000016 */
[----:B------:R-:W-:Y:S01]  /*6c70*/  STS.U16 [R74+0xa], R24 ;  /* 0x00000a184a007388 */ /* 0x000fe20000000400 */
[----:B------:R-:W-:Y:S02]  /*6c80*/  LOP3.LUT R29, R95, 0x40, RZ, 0xfc, !PT ;  /* 0x000000405f1d7812 */ /* 0x000fe400078efcff */
[----:B-1----:R-:W-:Y:S01]  /*6c90*/  PRMT R37, R18, 0x7632, R37 ;  /* 0x0000763212257816 */ /* 0x002fe20000000025 */
[----:B------:R-:W-:Y:S01]  /*6ca0*/  STS.U16 [R74+0xe], R20 ;  /* 0x00000e144a007388 */ /* 0x000fe20000000400 */
[----:B--2---:R-:W-:-:S03]  /*6cb0*/  IMAD R23, R99, c[0x0][0x1f0], RZ ;  /* 0x00007c0063177a24 */ /* 0x004fc600078e02ff */
[----:B------:R-:W-:Y:S01]  /*6cc0*/  STS.U16 [R74+0x10], R25 ;  /* 0x000010194a007388 */ /* 0x000fe20000000400 */
[----:B------:R-:W-:Y:S01]  /*6cd0*/  IMAD R111, R100, c[0x0][0x1f4], R23 ;  /* 0x00007d00646f7a24 */ /* 0x000fe200078e0217 */
[C---:B------:R-:W-:Y:S02]  /*6ce0*/  LEA R23, P5, R95.reuse, c[0x0][0x258], 0x1 ;  /* 0x000096005f177a11 */ /* 0x040fe400078a08ff */
[----:B------:R0:W-:Y:S04]  /*6cf0*/  STS.U16 [R74+0x12], R26 ;  /* 0x0000121a4a007388 */ /* 0x0001e80000000400 */
[----:B------:R-:W-:Y:S04]  /*6d00*/  STS.U16 [R74+0x14], R19 ;  /* 0x000014134a007388 */ /* 0x000fe80000000400 */
[----:B------:R1:W-:Y:S01]  /*6d10*/  STS.U16 [R74+0x16], R21 ;  /* 0x000016154a007388 */ /* 0x0003e20000000400 */
[----:B0-----:R-:W-:-:S03]  /*6d20*/  LEA.HI.X R26, R95, c[0x0][0x25c], R109, 0x1, P5 ;  /* 0x000097005f1a7a11 */ /* 0x001fc600028f0c6d */
[----:B------:R-:W-:Y:S04]  /*6d30*/  STS.U16 [R74+0x18], R0 ;  /* 0x000018004a007388 */ /* 0x000fe80000000400 */
[----:B------:R-:W-:Y:S01]  /*6d40*/  STS.U16 [R74+0x1a], R22 ;  /* 0x00001a164a007388 */ /* 0x000fe20000000400 */
[----:B-1----:R-:W-:-:S03]  /*6d50*/  IMAD R21, R99, c[0x0][0x200], RZ ;  /* 0x0000800063157a24 */ /* 0x002fc600078e02ff */
[----:B------:R0:W-:Y:S01]  /*6d60*/  STS.U16 [R74+0x1c], R18 ;  /* 0x00001c124a007388 */ /* 0x0001e20000000400 */
[----:B------:R-:W-:-:S03]  /*6d70*/  IMAD R33, R100, c[0x0][0x204], R21 ;  /* 0x0000810064217a24 */ /* 0x000fc600078e0215 */
[----:B------:R-:W-:Y:S01]  /*6d80*/  STS.U16 [R74+0x1e], R37 ;  /* 0x00001e254a007388 */ /* 0x000fe20000000400 */
[----:B------:R-:W-:-:S06]  /*6d90*/  NOP ;  /* 0x0000000000007918 */ /* 0x000fcc0000000000 */
[----:B------:R-:W-:Y:S01]  /*6da0*/  LDS.U16 R35, [R90] ;  /* 0x000000005a237984 */ /* 0x000fe20000000400 */
[----:B0-----:R-:W-:-:S03]  /*6db0*/  IMAD.WIDE.U32 R18, R100, c[0x0][0x200], RZ ;  /* 0x0000800064127a25 */ /* 0x001fc600078e00ff */
[----:B------:R-:W-:Y:S02]  /*6dc0*/  LDS.U16 R45, [R89+0x40] ;  /* 0x00004000592d7984 */ /* 0x000fe40000000400 */
[----:B------:R-:W-:Y:S01]  /*6dd0*/  IADD3 R21, R19, R33, RZ ;  /* 0x0000002113157210 */ /* 0x000fe20007ffe0ff */
[----:B------:R-:W-:Y:S01]  /*6de0*/  IMAD R19, R103, c[0x0][0x208], RZ ;  /* 0x0000820067137a24 */ /* 0x000fe200078e02ff */
[----:B------:R-:W-:Y:S01]  /*6df0*/  LDS.U16 R47, [R88+0x80] ;  /* 0x00008000582f7984 */ /* 0x000fe20000000400 */
[----:B------:R-:W-:Y:S02]  /*6e00*/  MOV R20, R18 ;  /* 0x0000001200147202 */ /* 0x000fe40000000f00 */
[----:B------:R-:W-:Y:S01]  /*6e10*/  SHF.L.U32 R18, R97, 0xb, RZ ;  /* 0x0000000b61127819 */ /* 0x000fe200000006ff */
[----:B------:R-:W-:Y:S01]  /*6e20*/  LDS.U16 R49, [R87+0xc0] ;  /* 0x0000c00057317984 */ /* 0x000fe20000000400 */
[C---:B------:R-:W-:Y:S02]  /*6e30*/  IMAD R25, R104.reuse, c[0x0][0x20c], R19 ;  /* 0x0000830068197a24 */ /* 0x040fe400078e0213 */
[----:B------:R-:W-:Y:S01]  /*6e40*/  IMAD.WIDE.U32 R20, R104, c[0x0][0x208], R20 ;  /* 0x0000820068147a25 */ /* 0x000fe200078e0014 */
[----:B------:R-:W-:Y:S01]  /*6e50*/  LDS.U16 R51, [R86+0x100] ;  /* 0x0001000056337984 */ /* 0x000fe20000000400 */
[----:B------:R-:W-:-:S03]  /*6e60*/  SHF.R.S32.HI R19, RZ, 0x1f, R18 ;  /* 0x0000001fff137819 */ /* 0x000fc60000011412 */
[----:B------:R-:W-:Y:S01]  /*6e70*/  LDS.U16 R53, [R85+0x140] ;  /* 0x0001400055357984 */ /* 0x000fe20000000400 */
[----:B------:R-:W-:Y:S02]  /*6e80*/  IADD3 R0, P2, R18, R20, RZ ;  /* 0x0000001412007210 */ /* 0x000fe40007f5e0ff */
[----:B------:R-:W-:Y:S01]  /*6e90*/  IADD3 R20, P5, R95, R18, RZ ;  /* 0x000000125f147210 */ /* 0x000fe20007fbe0ff */
[----:B------:R-:W-:Y:S01]  /*6ea0*/  LDS.U16 R55, [R84+0x180] ;  /* 0x0001800054377984 */ /* 0x000fe20000000400 */
[----:B------:R-:W-:Y:S01]  /*6eb0*/  IADD3.X R21, R19, R25, R21, P2, !PT ;  /* 0x0000001913157210 */ /* 0x000fe200017fe415 */
[----:B------:R-:W-:Y:S01]  /*6ec0*/  @!P1 IMAD.WIDE.U32 R24, R100, c[0x0][0x1f0], R18 ;  /* 0x00007c0064189a25 */ /* 0x000fe200078e0012 */
[C---:B------:R-:W-:Y:S01]  /*6ed0*/  LEA R22, P6, R0.reuse, R23, 0x1 ;  /* 0x0000001700167211 */ /* 0x040fe200078c08ff */
[----:B------:R-:W-:Y:S03]  /*6ee0*/  LDS.U16 R57, [R83+0x1c0] ;  /* 0x0001c00053397984 */ /* 0x000fe60000000400 */
[----:B------:R-:W-:Y:S01]  /*6ef0*/  LEA.HI.X R23, R0, R26, R21, 0x1, P6 ;  /* 0x0000001a00177211 */ /* 0x000fe200030f0c15 */
[----:B------:R-:W-:Y:S01]  /*6f00*/  LDS.U16 R59, [R82+0x200] ;  /* 0x00020000523b7984 */ /* 0x000fe20000000400 */
[----:B------:R-:W-:-:S02]  /*6f10*/  @!P1 IADD3 R25, R111, R25, RZ ;  /* 0x000000196f199210 */ /* 0x000fc40007ffe0ff */
[----:B------:R-:W-:Y:S01]  /*6f20*/  IADD3.X R21, R19, R109, RZ, P5, !PT ;  /* 0x0000006d13157210 */ /* 0x000fe20002ffe4ff */
        /* <DEDUP_REMOVED lines=10> */
[----:B0-----:R-:W-:-:S02]  /*6fd0*/  ISETP.GE.AND P4, PT, R95, R28, PT ;  /* 0x0000001c5f00720c */ /* 0x001fc40003f86270 */
[-C--:B------:R-:W-:Y:S02]  /*6fe0*/  ISETP.GE.AND P3, PT, R27, R28.reuse, PT ;  /* 0x0000001c1b00720c */ /* 0x080fe40003f66270 */
[----:B------:R-:W-:-:S09]  /*6ff0*/  ISETP.GE.AND P2, PT, R29, R28, PT ;  /* 0x0000001c1d00720c */ /* 0x000fd20003f46270 */
[----:B------:R-:W-:Y:S05]  /*7000*/  @P4 BRA `(.L_x_84) ;  /* 0x0000009000004947 */ /* 0x000fea0003800000 */
[----:B------:R-:W-:-:S04]  /*7010*/  IMAD.WIDE.U32 R30, R100, c[0x0][0x200], R20 ;  /* 0x00008000641e7a25 */ /* 0x000fc800078e0014 */
[----:B------:R-:W-:Y:S01]  /*7020*/  IMAD R37, R103, c[0x0][0x208], RZ ;  /* 0x0000820067257a24 */ /* 0x000fe200078e02ff */
[----:B------:R-:W-:-:S03]  /*7030*/  IADD3 R31, R33, R31, RZ ;  /* 0x0000001f211f7210 */ /* 0x000fc60007ffe0ff */
[C---:B------:R-:W-:Y:S02]  /*7040*/  IMAD R37, R104.reuse, c[0x0][0x20c], R37 ;  /* 0x0000830068257a24 */ /* 0x040fe400078e0225 */
[----:B------:R-:W-:-:S05]  /*7050*/  IMAD.WIDE.U32 R30, R104, c[0x0][0x208], R30 ;  /* 0x00008200681e7a25 */ /* 0x000fca00078e001e */
[----:B------:R-:W-:Y:S02]  /*7060*/  IADD3 R31, R31, R37, RZ ;  /* 0x000000251f1f7210 */ /* 0x000fe40007ffe0ff */
[----:B------:R-:W-:-:S04]  /*7070*/  LEA R32, P4, R30, c[0x0][0x258], 0x1 ;  /* 0x000096001e207a11 */ /* 0x000fc800078808ff */
[----:B------:R-:W-:-:S05]  /*7080*/  LEA.HI.X R33, R30, c[0x0][0x25c], R31, 0x1, P4 ;  /* 0x000097001e217a11 */ /* 0x000fca00020f0c1f */
[----:B------:R0:W-:Y:S04]  /*7090*/  STG.E.U16 [R32.64], R35 ;  /* 0x0000002320007986 */ /* 0x0001e8000c101504 */
.L_x_84:
[----:B------:R-:W-:Y:S05]  /*70a0*/  BSYNC B0 ;  /* 0x0000000000007941 */ /* 0x000fea0003800000 */
.L_x_83:
[C---:B0-----:R-:W-:Y:S01]  /*70b0*/  LOP3.LUT R33, R95.reuse, 0x60, RZ, 0xfc, !PT ;  /* 0x000000605f217812 */ /* 0x041fe200078efcff */
[----:B------:R0:W-:Y:S01]  /*70c0*/  @!P3 STG.E.U16 [R22.64+0x40], R45 ;  /* 0x0000402d1600b986 */ /* 0x0001e2000c101504 */
[----:B------:R-:W-:Y:S01]  /*70d0*/  LOP3.LUT R37, R95, 0xa0, RZ, 0xfc, !PT ;  /* 0x000000a05f257812 */ /* 0x000fe200078efcff */
[----:B------:R-:W-:Y:S01]  /*70e0*/  IMAD R113, R103, c[0x0][0x1f8], RZ ;  /* 0x00007e0067717a24 */ /* 0x000fe200078e02ff */
[-C--:B------:R-:W-:Y:S01]  /*70f0*/  ISETP.GE.AND P6, PT, R33, R28.reuse, PT ;  /* 0x0000001c2100720c */ /* 0x080fe20003fc6270 */
[----:B------:R1:W-:Y:S01]  /*7100*/  @!P2 STG.E.U16 [R22.64+0x80], R47 ;  /* 0x0000802f1600a986 */ /* 0x0003e2000c101504 */
[----:B------:R-:W-:Y:S01]  /*7110*/  ISETP.GE.AND P4, PT, R37, R28, PT ;  /* 0x0000001c2500720c */ /* 0x000fe20003f86270 */
[----:B------:R-:W-:Y:S01]  /*7120*/  @!P1 IMAD.WIDE.U32 R42, R104, c[0x0][0x1f8], R24 ;  /* 0x00007e00682a9a25 */ /* 0x000fe200078e0018 */
[C---:B------:R-:W-:Y:S02]  /*7130*/  LOP3.LUT R35, R95.reuse, 0x80, RZ, 0xfc, !PT ;  /* 0x000000805f237812 */ /* 0x040fe400078efcff */
[C---:B------:R-:W-:Y:S01]  /*7140*/  LOP3.LUT R39, R95.reuse, 0xc0, RZ, 0xfc, !PT ;  /* 0x000000c05f277812 */ /* 0x040fe200078efcff */
[----:B------:R-:W-:Y:S01]  /*7150*/  IMAD.WIDE.U32 R30, R100, c[0x0][0x1f0], RZ ;  /* 0x00007c00641e7a25 */ /* 0x000fe200078e00ff */
[----:B------:R-:W-:-:S02]  /*7160*/  LOP3.LUT R41, R95, 0xe0, RZ, 0xfc, !PT ;  /* 0x000000e05f297812 */ /* 0x000fc400078efcff */
[-C--:B------:R-:W-:Y:S01]  /*7170*/  ISETP.GE.AND P5, PT, R35, R28.reuse, PT ;  /* 0x0000001c2300720c */ /* 0x080fe20003fa6270 */
[----:B------:R-:W-:Y:S01]  /*7180*/  IMAD R113, R104, c[0x0][0x1fc], R113 ;  /* 0x00007f0068717a24 */ /* 0x000fe200078e0271 */
[-C--:B------:R-:W-:Y:S01]  /*7190*/  ISETP.GE.AND P3, PT, R39, R28.reuse, PT ;  /* 0x0000001c2700720c */ /* 0x080fe20003f66270 */
[----:B------:R2:W-:Y:S01]  /*71a0*/  @!P6 STG.E.U16 [R22.64+0xc0], R49 ;  /* 0x0000c0311600e986 */ /* 0x0005e2000c101504 */
[----:B------:R-:W-:Y:S02]  /*71b0*/  ISETP.GE.AND P2, PT, R41, R28, PT ;  /* 0x0000001c2900720c */ /* 0x000fe40003f46270 */
[C---:B------:R-:W-:Y:S01]  /*71c0*/  @!P1 IADD3 R0, P6, R95.reuse, R42, RZ ;  /* 0x0000002a5f009210 */ /* 0x040fe20007fde0ff */
[----:B------:R-:W-:Y:S01]  /*71d0*/  @!P4 STG.E.U16 [R22.64+0x140], R53 ;  /* 0x000140351600c986 */ /* 0x000fe2000c101504 */
[----:B0-----:R-:W-:Y:S02]  /*71e0*/  LOP3.LUT R45, R95, 0x120, RZ, 0xfc, !PT ;  /* 0x000001205f2d7812 */ /* 0x001fe400078efcff */
[----:B------:R-:W-:-:S02]  /*71f0*/  IADD3 R25, R31, R111, RZ ;  /* 0x0000006f1f197210 */ /* 0x000fc40007ffe0ff */
[----:B------:R-:W-:Y:S01]  /*7200*/  @!P1 IADD3.X R111, R109, R43, R113, P6, !PT ;  /* 0x0000002b6d6f9210 */ /* 0x000fe200037fe471 */
[----:B------:R0:W-:Y:S01]  /*7210*/  @!P5 STG.E.U16 [R22.64+0x100], R51 ;  /* 0x000100331600d986 */ /* 0x0001e2000c101504 */
[-C--:B------:R-:W-:Y:S02]  /*7220*/  ISETP.GE.AND P4, PT, R45, R28.reuse, PT ;  /* 0x0000001c2d00720c */ /* 0x080fe40003f86270 */
[C---:B------:R-:W-:Y:S01]  /*7230*/  LOP3.LUT R43, R95.reuse, 0x100, RZ, 0xfc, !PT ;  /* 0x000001005f2b7812 */ /* 0x040fe200078efcff */
[----:B------:R3:W-:Y:S01]  /*7240*/  @!P3 STG.E.U16 [R22.64+0x180], R55 ;  /* 0x000180371600b986 */ /* 0x0007e2000c101504 */
[C---:B-1----:R-:W-:Y:S02]  /*7250*/  LOP3.LUT R47, R95.reuse, 0x140, RZ, 0xfc, !PT ;  /* 0x000001405f2f7812 */ /* 0x042fe400078efcff */
[----:B--2---:R-:W-:Y:S01]  /*7260*/  LOP3.LUT R49, R95, 0x160, RZ, 0xfc, !PT ;  /* 0x000001605f317812 */ /* 0x004fe200078efcff */
[----:B------:R1:W-:Y:S01]  /*7270*/  @!P2 STG.E.U16 [R22.64+0x1c0], R57 ;  /* 0x0001c0391600a986 */ /* 0x0003e2000c101504 */
[----:B------:R-:W-:-:S02]  /*7280*/  ISETP.GE.AND P5, PT, R43, R28, PT ;  /* 0x0000001c2b00720c */ /* 0x000fc40003fa6270 */
[-C--:B------:R-:W-:Y:S02]  /*7290*/  ISETP.GE.AND P2, PT, R47, R28.reuse, PT ;  /* 0x0000001c2f00720c */ /* 0x080fe40003f46270 */
[----:B------:R-:W-:Y:S01]  /*72a0*/  ISETP.GE.AND P3, PT, R49, R28, PT ;  /* 0x0000001c3100720c */ /* 0x000fe20003f66270 */
[----:B------:R-:W-:Y:S01]  /*72b0*/  @!P4 STG.E.U16 [R22.64+0x240], R61 ;  /* 0x0002403d1600c986 */ /* 0x000fe2000c101504 */
[C---:B------:R-:W-:Y:S02]  /*72c0*/  IADD3 R26, P4, R95.reuse, 0x20, RZ ;  /* 0x000000205f1a7810 */ /* 0x040fe40007f9e0ff */
[C---:B0-----:R-:W-:Y:S02]  /*72d0*/  LOP3.LUT R51, R95.reuse, 0x180, RZ, 0xfc, !PT ;  /* 0x000001805f337812 */ /* 0x041fe400078efcff */
[C---:B------:R-:W-:Y:S02]  /*72e0*/  LOP3.LUT R53, R95.reuse, 0x1a0, RZ, 0xfc, !PT ;  /* 0x000001a05f357812 */ /* 0x040fe400078efcff */
[C---:B---3--:R-:W-:Y:S01]  /*72f0*/  LOP3.LUT R55, R95.reuse, 0x1c0, RZ, 0xfc, !PT ;  /* 0x000001c05f377812 */ /* 0x048fe200078efcff */
[----:B------:R0:W-:Y:S01]  /*7300*/  @!P5 STG.E.U16 [R22.64+0x200], R59 ;  /* 0x0002003b1600d986 */ /* 0x0001e2000c101504 */
[----:B-1----:R-:W-:-:S02]  /*7310*/  LOP3.LUT R57, R95, 0x1e0, RZ, 0xfc, !PT ;  /* 0x000001e05f397812 */ /* 0x002fc400078efcff */
[----:B------:R-:W-:Y:S01]  /*7320*/  IADD3.X R109, RZ, R109, RZ, P4, !PT ;  /* 0x0000006dff6d7210 */ /* 0x000fe200027fe4ff */
[----:B------:R1:W-:Y:S01]  /*7330*/  @!P2 STG.E.U16 [R22.64+0x280], R63 ;  /* 0x0002803f1600a986 */ /* 0x0003e2000c101504 */
[-C--:B------:R-:W-:Y:S02]  /*7340*/  ISETP.GE.AND P5, PT, R51, R28.reuse, PT ;  /* 0x0000001c3300720c */ /* 0x080fe40003fa6270 */
[-C--:B------:R-:W-:Y:S01]  /*7350*/  ISETP.GE.AND P4, PT, R53, R28.reuse, PT ;  /* 0x0000001c3500720c */ /* 0x080fe20003f86270 */
[----:B------:R-:W-:Y:S01]  /*7360*/  @!P3 STG.E.U16 [R22.64+0x2c0], R65 ;  /* 0x0002c0411600b986 */ /* 0x000fe2000c101504 */
[-C--:B------:R-:W-:Y:S02]  /*7370*/  ISETP.GE.AND P3, PT, R55, R28.reuse, PT ;  /* 0x0000001c3700720c */ /* 0x080fe40003f66270 */
[----:B------:R-:W-:Y:S02]  /*7380*/  ISETP.GE.AND P2, PT, R57, R28, PT ;  /* 0x0000001c3900720c */ /* 0x000fe40003f46270 */
[----:B------:R-:W-:-:S02]  /*7390*/  MOV R24, R30 ;  /* 0x0000001e00187202 */ /* 0x000fc40000000f00 */
[----:B0-----:R-:W-:-:S03]  /*73a0*/  PRMT R59, RZ, 0x7610, R59 ;  /* 0x00007610ff3b7816 */ /* 0x001fc6000000003b */
[----:B------:R-:W-:Y:S01]  /*73b0*/  @!P5 STG.E.U16 [R22.64+0x300], R67 ;  /* 0x000300431600d986 */ /* 0x000fe2000c101504 */
[----:B------:R-:W-:Y:S01]  /*73c0*/  IMAD.WIDE.U32 R30, R104, c[0x0][0x1f8], R24 ;  /* 0x00007e00681e7a25 */ /* 0x000fe200078e0018 */
[C---:B------:R-:W-:Y:S02]  /*73d0*/  @!P1 LEA R24, P6, R0.reuse, c[0x0][0x268], 0x1 ;  /* 0x00009a0000189a11 */ /* 0x040fe400078c08ff */
[----:B------:R-:W-:Y:S02]  /*73e0*/  @!P4 STG.E.U16 [R22.64+0x340], R69 ;  /* 0x000340451600c986 */ /* 0x000fe4000c101504 */
[----:B------:R-:W-:Y:S02]  /*73f0*/  @!P1 LEA.HI.X R25, R0, c[0x0][0x26c], R111, 0x1, P6 ;  /* 0x00009b0000199a11 */ /* 0x000fe400030f0c6f */
[----:B------:R-:W-:Y:S01]  /*7400*/  @!P3 STG.E.U16 [R22.64+0x380], R71 ;  /* 0x000380471600b986 */ /* 0x000fe2000c101504 */
[----:B------:R-:W-:Y:S02]  /*7410*/  IADD3 R111, P6, R18, R30, RZ ;  /* 0x0000001e126f7210 */ /* 0x000fe40007fde0ff */
[C---:B------:R-:W-:Y:S01]  /*7420*/  SHF.L.U64.HI R0, R26.reuse, 0x1, R109 ;  /* 0x000000011a007819 */ /* 0x040fe2000001026d */
[----:B------:R0:W-:Y:S01]  /*7430*/  @!P2 STG.E.U16 [R22.64+0x3c0], R73 ;  /* 0x0003c0491600a986 */ /* 0x0001e2000c101504 */
[----:B------:R-:W-:-:S02]  /*7440*/  SHF.L.U32 R26, R26, 0x1, RZ ;  /* 0x000000011a1a7819 */ /* 0x000fc400000006ff */
[----:B------:R-:W-:Y:S01]  /*7450*/  IADD3.X R31, R19, R113, R31, P6, !PT ;  /* 0x00000071131f7210 */ /* 0x000fe200037fe41f */
[----:B------:R-:W-:Y:S01]  /*7460*/  BAR.SYNC.DEFER_BLOCKING 0x0 ;  /* 0x0000000000007b1d */ /* 0x000fe20000010000 */
[----:B------:R-:W-:Y:S02]  /*7470*/  IADD3 R30, P6, R26, c[0x0][0x268], RZ ;  /* 0x00009a001a1e7a10 */ /* 0x000fe40007fde0ff */
[-C--:B------:R-:W-:Y:S02]  /*7480*/  ISETP.GE.AND P4, PT, R27, R106.reuse, PT ;  /* 0x0000006a1b00720c */ /* 0x080fe40003f86270 */
[----:B------:R-:W-:Y:S02]  /*7490*/  IADD3.X R28, R0, c[0x0][0x26c], RZ, P6, !PT ;  /* 0x00009b00001c7a10 */ /* 0x000fe400037fe4ff */
[----:B------:R-:W-:Y:S02]  /*74a0*/  ISETP.GE.AND P3, PT, R29, R106, PT ;  /* 0x0000006a1d00720c */ /* 0x000fe40003f66270 */
[----:B------:R-:W-:-:S02]  /*74b0*/  LEA R30, P6, R111, R30, 0x1 ;  /* 0x0000001e6f1e7211 */ /* 0x000fc400078c08ff */
[----:B------:R-:W-:Y:S02]  /*74c0*/  ISETP.GE.AND P2, PT, R33, R106, PT ;  /* 0x0000006a2100720c */ /* 0x000fe40003f46270 */
[----:B------:R-:W-:Y:S02]  /*74d0*/  LEA.HI.X R31, R111, R28, R31, 0x1, P6 ;  /* 0x0000001c6f1f7211 */ /* 0x000fe400030f0c1f */
[----:B------:R-:W-:Y:S02]  /*74e0*/  PRMT R28, RZ, 0x7610, R28 ;  /* 0x00007610ff1c7816 */ /* 0x000fe4000000001c */
[----:B------:R-:W-:Y:S02]  /*74f0*/  PRMT R61, RZ, 0x7610, R61 ;  /* 0x00007610ff3d7816 */ /* 0x000fe4000000003d */
[----:B------:R-:W-:Y:S02]  /*7500*/  PRMT R32, RZ, 0x7610, R32 ;  /* 0x00007610ff207816 */ /* 0x000fe40000000020 */
[-C--:B------:R-:W-:Y:S01]  /*7510*/  ISETP.GE.AND P6, PT, R37, R106.reuse, PT ;  /* 0x0000006a2500720c */ /* 0x080fe20003fc6270 */
[----:B------:R2:W3:Y:S01]  /*7520*/  @!P1 LDG.E.U16 R59, [R24.64] ;  /* 0x00000004183b9981 */ /* 0x0004e2000c1e1500 */
[----:B------:R-:W-:-:S02]  /*7530*/  ISETP.GE.AND P1, PT, R35, R106, PT ;  /* 0x0000006a2300720c */ /* 0x000fc40003f26270 */
[-C--:B------:R-:W-:Y:S01]  /*7540*/  ISETP.GE.AND P5, PT, R39, R106.reuse, PT ;  /* 0x0000006a2700720c */ /* 0x080fe20003fa6270 */
[----:B------:R4:W5:Y:S01]  /*7550*/  @!P4 LDG.E.U16 R28, [R30.64] ;  /* 0x000000041e1cc981 */ /* 0x000962000c1e1500 */
[-C--:B------:R-:W-:Y:S02]  /*7560*/  ISETP.GE.AND P4, PT, R41, R106.reuse, PT ;  /* 0x0000006a2900720c */ /* 0x080fe40003f86270 */
[----:B-1----:R-:W-:Y:S01]  /*7570*/  PRMT R63, RZ, 0x7610, R63 ;  /* 0x00007610ff3f7816 */ /* 0x002fe2000000003f */
[----:B------:R4:W5:Y:S01]  /*7580*/  @!P3 LDG.E.U16 R61, [R30.64+0x40] ;  /* 0x000040041e3db981 */ /* 0x000962000c1e1500 */
[-C--:B------:R-:W-:Y:S02]  /*7590*/  ISETP.GE.AND P3, PT, R43, R106.reuse, PT ;  /* 0x0000006a2b00720c */ /* 0x080fe40003f66270 */
[----:B------:R-:W-:Y:S01]  /*75a0*/  PRMT R34, RZ, 0x7610, R34 ;  /* 0x00007610ff227816 */ /* 0x000fe20000000022 */
[----:B------:R4:W5:Y:S01]  /*75b0*/  @!P2 LDG.E.U16 R32, [R30.64+0x80] ;  /* 0x000080041e20a981 */ /* 0x000962000c1e1500 */
[----:B------:R-:W-:-:S02]  /*75c0*/  ISETP.GE.AND P2, PT, R45, R106, PT ;  /* 0x0000006a2d00720c */ /* 0x000fc40003f46270 */
[----:B0-----:R-:W-:Y:S01]  /*75d0*/  PRMT R23, RZ, 0x7610, R23 ;  /* 0x00007610ff177816 */ /* 0x001fe20000000017 */
[----:B------:R4:W5:Y:S01]  /*75e0*/  @!P1 LDG.E.U16 R63, [R30.64+0xc0] ;  /* 0x0000c0041e3f9981 */ /* 0x000962000c1e1500 */
[----:B------:R-:W-:Y:S02]  /*75f0*/  PRMT R22, RZ, 0x7610, R22 ;  /* 0x00007610ff167816 */ /* 0x000fe40000000016 */
[----:B--2---:R-:W-:Y:S01]  /*7600*/  PRMT R25, RZ, 0x7610, R25 ;  /* 0x00007610ff197816 */ /* 0x004fe20000000019 */
[----:B------:R4:W2:Y:S01]  /*7610*/  @!P6 LDG.E.U16 R34, [R30.64+0x100] ;  /* 0x000100041e22e981 */ /* 0x0008a2000c1e1500 */
[----:B------:R-:W-:Y:S02]  /*7620*/  PRMT R24, RZ, 0x7610, R24 ;  /* 0x00007610ff187816 */ /* 0x000fe40000000018 */
[-C--:B------:R-:W-:Y:S01]  /*7630*/  ISETP.GE.AND P1, PT, R47, R106.reuse, PT ;  /* 0x0000006a2f00720c */ /* 0x080fe20003f26270 */
[----:B------:R4:W2:Y:S01]  /*7640*/  @!P5 LDG.E.U16 R23, [R30.64+0x140] ;  /* 0x000140041e17d981 */ /* 0x0008a2000c1e1500 */
[----:B------:R-:W-:-:S02]  /*7650*/  ISETP.GE.AND P6, PT, R49, R106, PT ;  /* 0x0000006a3100720c */ /* 0x000fc40003fc6270 */
[-C--:B------:R-:W-:Y:S01]  /*7660*/  ISETP.GE.AND P5, PT, R51, R106.reuse, PT ;  /* 0x0000006a3300720c */ /* 0x080fe20003fa6270 */
[----:B------:R4:W2:Y:S01]  /*7670*/  @!P4 LDG.E.U16 R22, [R30.64+0x180] ;  /* 0x000180041e16c981 */ /* 0x0008a2000c1e1500 */
[----:B------:R-:W-:-:S03]  /*7680*/  ISETP.GE.AND P4, PT, R53, R106, PT ;  /* 0x0000006a3500720c */ /* 0x000fc60003f86270 */
[----:B------:R4:W2:Y:S01]  /*7690*/  @!P3 LDG.E.U16 R25, [R30.64+0x1c0] ;  /* 0x0001c0041e19b981 */ /* 0x0008a2000c1e1500 */
[----:B------:R-:W-:-:S03]  /*76a0*/  ISETP.GE.AND P3, PT, R55, R106, PT ;  /* 0x0000006a3700720c */ /* 0x000fc60003f66270 */
[----:B------:R4:W2:Y:S01]  /*76b0*/  @!P2 LDG.E.U16 R24, [R30.64+0x200] ;  /* 0x000200041e18a981 */ /* 0x0008a2000c1e1500 */
[----:B------:R-:W-:Y:S02]  /*76c0*/  ISETP.GE.AND P2, PT, R57, R106, PT ;  /* 0x0000006a3900720c */ /* 0x000fe40003f46270 */
[----:B------:R-:W-:Y:S02]  /*76d0*/  PRMT R65, RZ, 0x7610, R65 ;  /* 0x00007610ff417816 */ /* 0x000fe40000000041 */
[----:B------:R-:W-:Y:S02]  /*76e0*/  PRMT R36, RZ, 0x7610, R36 ;  /* 0x00007610ff247816 */ /* 0x000fe40000000024 */
[----:B------:R-:W-:Y:S02]  /*76f0*/  PRMT R67, RZ, 0x7610, R67 ;  /* 0x00007610ff437816 */ /* 0x000fe40000000043 */
[----:B------:R-:W-:Y:S01]  /*7700*/  PRMT R38, RZ, 0x7610, R38 ;  /* 0x00007610ff267816 */ /* 0x000fe20000000026 */
[----:B------:R4:W2:Y:S01]  /*7710*/  @!P1 LDG.E.U16 R65, [R30.64+0x240] ;  /* 0x000240041e419981 */ /* 0x0008a2000c1e1500 */
[----:B------:R-:W-:-:S02]  /*7720*/  PRMT R69, RZ, 0x7610, R69 ;  /* 0x00007610ff457816 */ /* 0x000fc40000000045 */
[----:B------:R-:W-:Y:S01]  /*7730*/  PRMT R40, RZ, 0x7610, R40 ;  /* 0x00007610ff287816 */ /* 0x000fe20000000028 */
[----:B------:R4:W2:Y:S04]  /*7740*/  @!P6 LDG.E.U16 R36, [R30.64+0x280] ;  /* 0x000280041e24e981 */ /* 0x0008a8000c1e1500 */
[----:B------:R4:W2:Y:S04]  /*7750*/  @!P5 LDG.E.U16 R67, [R30.64+0x2c0] ;  /* 0x0002c0041e43d981 */ /* 0x0008a8000c1e1500 */
[----:B------:R4:W2:Y:S04]  /*7760*/  @!P4 LDG.E.U16 R38, [R30.64+0x300] ;  /* 0x000300041e26c981 */ /* 0x0008a8000c1e1500 */
[----:B------:R4:W2:Y:S04]  /*7770*/  @!P3 LDG.E.U16 R69, [R30.64+0x340] ;  /* 0x000340041e45b981 */ /* 0x0008a8000c1e1500 */
[----:B------:R4:W2:Y:S01]  /*7780*/  @!P2 LDG.E.U16 R40, [R30.64+0x380] ;  /* 0x000380041e28a981 */ /* 0x0008a2000c1e1500 */
[----:B------:R-:W-:-:S04]  /*7790*/  LOP3.LUT R105, R105, 0xfffffe00, RZ, 0xc0, !PT ;  /* 0xfffffe0069697812 */ /* 0x000fc800078ec0ff */
[----:B------:R-:W-:-:S04]  /*77a0*/  LEA R109, R98, R105, 0x4 ;  /* 0x00000069626d7211 */ /* 0x000fc800078e20ff */
[----:B----4-:R-:W-:-:S04]  /*77b0*/  IADD3 R31, R109, 0x6, RZ ;  /* 0x000000066d1f7810 */ /* 0x010fc80007ffe0ff */
[----:B------:R-:W-:Y:S02]  /*77c0*/  LEA.HI.SX32 R31, R31, R109, 0x1b ;  /* 0x0000006d1f1f7211 */ /* 0x000fe400078fdaff */
[C---:B------:R-:W-:Y:S01]  /*77d0*/  IADD3 R42, R109.reuse, 0xb, RZ ;  /* 0x0000000b6d2a7810 */ /* 0x040fe20007ffe0ff */
[----:B---3--:R-:W-:Y:S04]  /*77e0*/  STS.U16 [R90], R59 ;  /* 0x0000003b5a007388 */ /* 0x008fe80000000400 */
[----:B-----5:R0:W-:Y:S04]  /*77f0*/  STS.U16 [R89+0x40], R28 ;  /* 0x0000401c59007388 */ /* 0x0201e80000000400 */
[----:B------:R-:W-:Y:S04]  /*7800*/  STS.U16 [R88+0x80], R61 ;  /* 0x0000803d58007388 */ /* 0x000fe80000000400 */
[----:B------:R-:W-:Y:S04]  /*7810*/  STS.U16 [R87+0xc0], R32 ;  /* 0x0000c02057007388 */ /* 0x000fe80000000400 */
[----:B------:R-:W-:Y:S04]  /*7820*/  STS.U16 [R86+0x100], R63 ;  /* 0x0001003f56007388 */ /* 0x000fe80000000400 */
[----:B--2---:R-:W-:Y:S01]  /*7830*/  STS.U16 [R85+0x140], R34 ;  /* 0x0001402255007388 */ /* 0x004fe20000000400 */
[----:B0-----:R-:W-:-:S03]  /*7840*/  IADD3 R28, R109, 0x1, RZ ;  /* 0x000000016d1c7810 */ /* 0x001fc60007ffe0ff */
[----:B------:R0:W-:Y:S01]  /*7850*/  STS.U16 [R84+0x180], R23 ;  /* 0x0001801754007388 */ /* 0x0001e20000000400 */
[----:B------:R-:W-:-:S03]  /*7860*/  LEA.HI.SX32 R28, R28, R109, 0x1b ;  /* 0x0000006d1c1c7211 */ /* 0x000fc600078fdaff */
[----:B------:R1:W-:Y:S01]  /*7870*/  STS.U16 [R83+0x1c0], R22 ;  /* 0x0001c01653007388 */ /* 0x0003e20000000400 */
[----:B0-----:R-:W-:-:S03]  /*7880*/  IADD3 R23, R109, 0x2, RZ ;  /* 0x000000026d177810 */ /* 0x001fc60007ffe0ff */
[----:B------:R0:W-:Y:S01]  /*7890*/  STS.U16 [R82+0x200], R25 ;  /* 0x0002001952007388 */ /* 0x0001e20000000400 */
[----:B------:R-:W-:-:S03]  /*78a0*/  LEA.HI.SX32 R23, R23, R109, 0x1b ;  /* 0x0000006d17177211 */ /* 0x000fc600078fdaff */
[----:B------:R2:W-:Y:S01]  /*78b0*/  STS.U16 [R81+0x240], R24 ;  /* 0x0002401851007388 */ /* 0x0005e20000000400 */
[----:B-1----:R-:W-:Y:S02]  /*78c0*/  SHF.L.U32 R22, R28, 0x1, RZ ;  /* 0x000000011c167819 */ /* 0x002fe400000006ff */
[----:B------:R-:W-:Y:S02]  /*78d0*/  SHF.L.U32 R23, R23, 0x1, RZ ;  /* 0x0000000117177819 */ /* 0x000fe400000006ff */
[C---:B0-----:R-:W-:Y:S01]  /*78e0*/  IADD3 R25, R109.reuse, 0x4, RZ ;  /* 0x000000046d197810 */ /* 0x041fe20007ffe0ff */
[----:B------:R-:W-:Y:S01]  /*78f0*/  STS.U16 [R80+0x280], R65 ;  /* 0x0002804150007388 */ /* 0x000fe20000000400 */
[----:B--2---:R-:W-:-:S03]  /*7900*/  IADD3 R24, R109, 0x3, RZ ;  /* 0x000000036d187810 */ /* 0x004fc60007ffe0ff */
[----:B------:R0:W-:Y:S01]  /*7910*/  STS.U16 [R79+0x2c0], R36 ;  /* 0x0002c0244f007388 */ /* 0x0001e20000000400 */
[----:B------:R-:W-:-:S03]  /*7920*/  LEA.HI.SX32 R25, R25, R109, 0x1b ;  /* 0x0000006d19197211 */ /* 0x000fc600078fdaff */
[----:B------:R-:W-:Y:S01]  /*7930*/  STS.U16 [R78+0x300], R67 ;  /* 0x000300434e007388 */ /* 0x000fe20000000400 */
[----:B------:R-:W-:-:S03]  /*7940*/  LEA.HI.SX32 R24, R24, R109, 0x1b ;  /* 0x0000006d18187211 */ /* 0x000fc600078fdaff */
[----:B------:R1:W-:Y:S01]  /*7950*/  STS.U16 [R77+0x340], R38 ;  /* 0x000340264d007388 */ /* 0x0003e20000000400 */
[----:B------:R-:W-:-:S03]  /*7960*/  SHF.L.U32 R25, R25, 0x1, RZ ;  /* 0x0000000119197819 */ /* 0x000fc600000006ff */
[----:B------:R-:W-:Y:S04]  /*7970*/  STS.U16 [R76+0x380], R69 ;  /* 0x000380454c007388 */ /* 0x000fe80000000400 */
[----:B------:R-:W-:Y:S01]  /*7980*/  STS.U16 [R75+0x3c0], R40 ;  /* 0x0003c0284b007388 */ /* 0x000fe20000000400 */
[----:B------:R-:W-:-:S06]  /*7990*/  NOP ;  /* 0x0000000000007918 */ /* 0x000fcc0000000000 */
[----:B------:R-:W2:Y:S01]  /*79a0*/  LDS.U16 R30, [R74] ;  /* 0x000000004a1e7984 */ /* 0x000ea20000000400 */
[----:B------:R-:W-:-:S03]  /*79b0*/  SHF.L.U32 R24, R24, 0x1, RZ ;  /* 0x0000000118187819 */ /* 0x000fc600000006ff */
[----:B------:R-:W3:Y:S01]  /*79c0*/  LDS.U16 R48, [R23+0x4] ;  /* 0x0000040017307984 */ /* 0x000ee20000000400 */
[----:B------:R-:W-:-:S03]  /*79d0*/  IADD3 R28, R109, 0x5, RZ ;  /* 0x000000056d1c7810 */ /* 0x000fc60007ffe0ff */
[----:B------:R-:W4:Y:S01]  /*79e0*/  LDS.U16 R46, [R22+0x2] ;  /* 0x00000200162e7984 */ /* 0x000f220000000400 */
[----:B------:R-:W-:-:S03]  /*79f0*/  LEA.HI.SX32 R28, R28, R109, 0x1b ;  /* 0x0000006d1c1c7211 */ /* 0x000fc600078fdaff */
[----:B------:R-:W5:Y:S04]  /*7a00*/  LDS.U16 R58, [R25+0x8] ;  /* 0x00000800193a7984 */ /* 0x000f680000000400 */
[----:B------:R-:W5:Y:S01]  /*7a10*/  LDS.U16 R54, [R24+0x6] ;  /* 0x0000060018367984 */ /* 0x000f620000000400 */
[----:B------:R-:W-:-:S05]  /*7a20*/  SHF.L.U32 R28, R28, 0x1, RZ ;  /* 0x000000011c1c7819 */ /* 0x000fca00000006ff */
[----:B------:R-:W5:Y:S01]  /*7a30*/  LDS.U16 R56, [R28+0xa] ;  /* 0x00000a001c387984 */ /* 0x000f620000000400 */
[C---:B------:R-:W-:Y:S02]  /*7a40*/  IADD3 R32, R109.reuse, 0x7, RZ ;  /* 0x000000076d207810 */ /* 0x040fe40007ffe0ff */
[C---:B------:R-:W-:Y:S02]  /*7a50*/  IADD3 R34, R109.reuse, 0x8, RZ ;  /* 0x000000086d227810 */ /* 0x040fe40007ffe0ff */
[C---:B0-----:R-:W-:Y:S02]  /*7a60*/  IADD3 R36, R109.reuse, 0x9, RZ ;  /* 0x000000096d247810 */ /* 0x041fe40007ffe0ff */
[----:B-1----:R-:W-:Y:S02]  /*7a70*/  IADD3 R38, R109, 0xa, RZ ;  /* 0x0000000a6d267810 */ /* 0x002fe40007ffe0ff */
[----:B--2---:R-:W-:Y:S02]  /*7a80*/  PRMT R40, RZ, 0x5410, R30 ;  /* 0x00005410ff287816 */ /* 0x004fe4000000001e */
[----:B---3--:R-:W-:-:S03]  /*7a90*/  PRMT R48, RZ, 0x5410, R48 ;  /* 0x00005410ff307816 */ /* 0x008fc60000000030 */
[----:B------:R-:W-:Y:S01]  /*7aa0*/  FMUL.FTZ R44, R40, -1.4426950216293334961 ;  /* 0xbfb8aa3b282c7820 */ /* 0x000fe20000410000 */
[----:B----4-:R-:W-:Y:S01]  /*7ab0*/  PRMT R46, RZ, 0x5410, R46 ;  /* 0x00005410ff2e7816 */ /* 0x010fe2000000002e */
[----:B------:R-:W-:Y:S01]  /*7ac0*/  FMUL.FTZ R52, R48, -1.4426950216293334961 ;  /* 0xbfb8aa3b30347820 */ /* 0x000fe20000410000 */
[----:B-----5:R-:W-:-:S03]  /*7ad0*/  PRMT R58, RZ, 0x5410, R58 ;  /* 0x00005410ff3a7816 */ /* 0x020fc6000000003a */
[----:B------:R-:W-:Y:S01]  /*7ae0*/  FMUL.FTZ R50, R46, -1.4426950216293334961 ;  /* 0xbfb8aa3b2e327820 */ /* 0x000fe20000410000 */
[----:B------:R-:W-:Y:S02]  /*7af0*/  SHF.L.U32 R30, R31, 0x1, RZ ;  /* 0x000000011f1e7819 */ /* 0x000fe400000006ff */
[----:B------:R-:W-:Y:S01]  /*7b00*/  PRMT R54, RZ, 0x5410, R54 ;  /* 0x00005410ff367816 */ /* 0x000fe20000000036 */
[----:B------:R0:W1:Y:S01]  /*7b10*/  MUFU.EX2 R69, R44 ;  /* 0x0000002c00457308 */ /* 0x0000620000000800 */
[-C--:B------:R-:W-:Y:S01]  /*7b20*/  LEA.HI.SX32 R31, R32, R109.reuse, 0x1b ;  /* 0x0000006d201f7211 */ /* 0x080fe200078fdaff */
[----:B------:R-:W-:Y:S01]  /*7b30*/  LDS.U16 R59, [R30+0xc] ;  /* 0x00000c001e3b7984 */ /* 0x000fe20000000400 */
[-C--:B------:R-:W-:Y:S02]  /*7b40*/  LEA.HI.SX32 R32, R34, R109.reuse, 0x1b ;  /* 0x0000006d22207211 */ /* 0x080fe400078fdaff */
[----:B------:R-:W-:-:S03]  /*7b50*/  LEA.HI.SX32 R34, R36, R109, 0x1b ;  /* 0x0000006d24227211 */ /* 0x000fc600078fdaff */
[----:B------:R2:W-:Y:S01]  /*7b60*/  MUFU.EX2 R71, R52 ;  /* 0x0000003400477308 */ /* 0x0005e20000000800 */
[----:B0-----:R-:W-:Y:S02]  /*7b70*/  IADD3 R44, R109, 0xc, RZ ;  /* 0x0000000c6d2c7810 */ /* 0x001fe40007ffe0ff */
[-C--:B------:R-:W-:Y:S02]  /*7b80*/  LEA.HI.SX32 R36, R38, R109.reuse, 0x1b ;  /* 0x0000006d26247211 */ /* 0x080fe400078fdaff */
[----:B------:R-:W-:-:S03]  /*7b90*/  LEA.HI.SX32 R38, R42, R109, 0x1b ;  /* 0x0000006d2a267211 */ /* 0x000fc600078fdaff */
[----:B------:R0:W-:Y:S01]  /*7ba0*/  MUFU.EX2 R70, R50 ;  /* 0x0000003200467308 */ /* 0x0001e20000000800 */
[----:B--2---:R-:W-:Y:S01]  /*7bb0*/  FMUL.FTZ R52, R58, -1.4426950216293334961 ;  /* 0xbfb8aa3b3a347820 */ /* 0x004fe20000410000 */
[----:B------:R-:W-:Y:S02]  /*7bc0*/  LEA.HI.SX32 R42, R44, R109, 0x1b ;  /* 0x0000006d2c2a7211 */ /* 0x000fe400078fdaff */
[----:B------:R-:W-:Y:S02]  /*7bd0*/  SHF.L.U32 R31, R31, 0x1, RZ ;  /* 0x000000011f1f7819 */ /* 0x000fe400000006ff */
[----:B------:R-:W-:Y:S01]  /*7be0*/  IADD3 R44, R109, 0xd, RZ ;  /* 0x0000000d6d2c7810 */ /* 0x000fe20007ffe0ff */
[----:B0-----:R-:W-:Y:S01]  /*7bf0*/  FMUL.FTZ R50, R54, -1.4426950216293334961 ;  /* 0xbfb8aa3b36327820 */ /* 0x001fe20000410000 */
[----:B------:R0:W2:Y:S01]  /*7c00*/  MUFU.EX2 R73, R52 ;  /* 0x0000003400497308 */ /* 0x0000a20000000800 */
[----:B------:R-:W-:Y:S01]  /*7c10*/  SHF.L.U32 R32, R32, 0x1, RZ ;  /* 0x0000000120207819 */ /* 0x000fe200000006ff */
[----:B------:R-:W3:Y:S01]  /*7c20*/  LDS.U16 R65, [R31+0xe] ;  /* 0x00000e001f417984 */ /* 0x000ee20000000400 */
[----:B------:R-:W-:-:S02]  /*7c30*/  PRMT R56, RZ, 0x5410, R56 ;  /* 0x00005410ff387816 */ /* 0x000fc40000000038 */
[----:B------:R-:W-:Y:S01]  /*7c40*/  SHF.L.U32 R42, R42, 0x1, RZ ;  /* 0x000000012a2a7819 */ /* 0x000fe200000006ff */
[----:B------:R-:W4:Y:S02]  /*7c50*/  LDS.U16 R68, [R32+0x10] ;  /* 0x0000100020447984 */ /* 0x000f240000000400 */
[----:B------:R5:W1:Y:S01]  /*7c60*/  MUFU.EX2 R72, R50 ;  /* 0x0000003200487308 */ /* 0x000a620000000800 */
[C---:B0-----:R-:W-:Y:S02]  /*7c70*/  IADD3 R52, R109.reuse, 0xf, RZ ;  /* 0x0000000f6d347810 */ /* 0x041fe40007ffe0ff */
[-C--:B------:R-:W-:Y:S02]  /*7c80*/  LEA.HI.SX32 R44, R44, R109.reuse, 0x1b ;  /* 0x0000006d2c2c7211 */ /* 0x080fe400078fdaff */
[----:B------:R-:W-:Y:S02]  /*7c90*/  SHF.L.U32 R36, R36, 0x1, RZ ;  /* 0x0000000124247819 */ /* 0x000fe400000006ff */
[----:B------:R-:W-:Y:S01]  /*7ca0*/  SHF.L.U32 R38, R38, 0x1, RZ ;  /* 0x0000000126267819 */ /* 0x000fe200000006ff */
[----:B------:R-:W-:Y:S01]  /*7cb0*/  FMUL.FTZ R62, R56, -1.4426950216293334961 ;  /* 0xbfb8aa3b383e7820 */ /* 0x000fe20000410000 */
[----:B-----5:R-:W-:Y:S01]  /*7cc0*/  IADD3 R50, R109, 0xe, RZ ;  /* 0x0000000e6d327810 */ /* 0x020fe20007ffe0ff */
[----:B------:R-:W0:Y:S01]  /*7cd0*/  LDS.U16 R67, [R42+0x18] ;  /* 0x000018002a437984 */ /* 0x000e220000000400 */
[----:B------:R-:W-:-:S02]  /*7ce0*/  LEA.HI.SX32 R52, R52, R109, 0x1b ;  /* 0x0000006d34347211 */ /* 0x000fc400078fdaff */
[----:B------:R-:W-:Y:S01]  /*7cf0*/  SHF.L.U32 R34, R34, 0x1, RZ ;  /* 0x0000000122227819 */ /* 0x000fe200000006ff */
[----:B------:R-:W5:Y:S01]  /*7d00*/  LDS.U16 R64, [R36+0x14] ;  /* 0x0000140024407984 */ /* 0x000f620000000400 */
[----:B------:R-:W-:Y:S02]  /*7d10*/  LEA.HI.SX32 R50, R50, R109, 0x1b ;  /* 0x0000006d32327211 */ /* 0x000fe400078fdaff */
[----:B------:R-:W-:Y:S01]  /*7d20*/  SHF.L.U32 R44, R44, 0x1, RZ ;  /* 0x000000012c2c7819 */ /* 0x000fe200000006ff */
[----:B------:R-:W1:Y:S01]  /*7d30*/  LDS.U16 R66, [R38+0x16] ;  /* 0x0000160026427984 */ /* 0x000e620000000400 */
[----:B------:R-:W-:Y:S02]  /*7d40*/  SHF.L.U32 R52, R52, 0x1, RZ ;  /* 0x0000000134347819 */ /* 0x000fe400000006ff */
[----:B------:R-:W-:Y:S01]  /*7d50*/  SHF.L.U32 R50, R50, 0x1, RZ ;  /* 0x0000000132327819 */ /* 0x000fe200000006ff */
[----:B------:R-:W2:Y:S01]  /*7d60*/  LDS.U16 R61, [R34+0x12] ;  /* 0x00001200223d7984 */ /* 0x000ea20000000400 */
[----:B------:R3:W0:Y:S03]  /*7d70*/  MUFU.EX2 R105, R62 ;  /* 0x0000003e00697308 */ /* 0x0006260000000800 */
[----:B------:R-:W2:Y:S04]  /*7d80*/  LDS.U16 R60, [R44+0x1a] ;  /* 0x00001a002c3c7984 */ /* 0x000ea80000000400 */
[----:B------:R-:W2:Y:S04]  /*7d90*/  LDS.U16 R63, [R50+0x1c] ;  /* 0x00001c00323f7984 */ /* 0x000ea80000000400 */
[----:B---3--:R-:W3:Y:S01]  /*7da0*/  LDS.U16 R62, [R52+0x1e] ;  /* 0x00001e00343e7984 */ /* 0x008ee20000000400 */
[----:B------:R-:W-:-:S02]  /*7db0*/  PRMT R65, RZ, 0x5410, R65 ;  /* 0x00005410ff417816 */ /* 0x000fc40000000041 */
[----:B------:R-:W-:Y:S02]  /*7dc0*/  PRMT R59, RZ, 0x5410, R59 ;  /* 0x00005410ff3b7816 */ /* 0x000fe4000000003b */
[----:B----4-:R-:W-:Y:S01]  /*7dd0*/  PRMT R68, RZ, 0x5410, R68 ;  /* 0x00005410ff447816 */ /* 0x010fe20000000044 */
[----:B------:R-:W-:Y:S02]  /*7de0*/  FMUL.FTZ R109, R65, -1.4426950216293334961 ;  /* 0xbfb8aa3b416d7820 */ /* 0x000fe40000410000 */
[----:B------:R-:W-:Y:S02]  /*7df0*/  FMUL.FTZ R108, R59, -1.4426950216293334961 ;  /* 0xbfb8aa3b3b6c7820 */ /* 0x000fe40000410000 */
[----:B------:R-:W-:Y:S01]  /*7e00*/  FMUL.FTZ R110, R68, -1.4426950216293334961 ;  /* 0xbfb8aa3b446e7820 */ /* 0x000fe20000410000 */
[----:B0-----:R-:W-:Y:S02]  /*7e10*/  PRMT R67, RZ, 0x5410, R67 ;  /* 0x00005410ff437816 */ /* 0x001fe40000000043 */
[----:B-----5:R-:W-:-:S03]  /*7e20*/  PRMT R64, RZ, 0x5410, R64 ;  /* 0x00005410ff407816 */ /* 0x020fc60000000040 */
[----:B------:R-:W-:Y:S01]  /*7e30*/  FMUL.FTZ R114, R67, -1.4426950216293334961 ;  /* 0xbfb8aa3b43727820 */ /* 0x000fe20000410000 */
[----:B-1----:R-:W-:Y:S02]  /*7e40*/  PRMT R66, RZ, 0x5410, R66 ;  /* 0x00005410ff427816 */ /* 0x002fe40000000042 */
[----:B--2---:R-:W-:Y:S01]  /*7e50*/  PRMT R61, RZ, 0x5410, R61 ;  /* 0x00005410ff3d7816 */ /* 0x004fe2000000003d */
[----:B------:R-:W-:Y:S01]  /*7e60*/  FMUL.FTZ R112, R64, -1.4426950216293334961 ;  /* 0xbfb8aa3b40707820 */ /* 0x000fe20000410000 */
[----:B------:R-:W-:Y:S01]  /*7e70*/  PRMT R60, RZ, 0x5410, R60 ;  /* 0x00005410ff3c7816 */ /* 0x000fe2000000003c */
[----:B------:R-:W-:Y:S01]  /*7e80*/  FMUL.FTZ R113, R66, -1.4426950216293334961 ;  /* 0xbfb8aa3b42717820 */ /* 0x000fe20000410000 */
[----:B------:R-:W0:Y:S01]  /*7e90*/  MUFU.EX2 R109, R109 ;  /* 0x0000006d006d7308 */ /* 0x000e220000000800 */
[----:B------:R-:W-:Y:S01]  /*7ea0*/  FMUL.FTZ R111, R61, -1.4426950216293334961 ;  /* 0xbfb8aa3b3d6f7820 */ /* 0x000fe20000410000 */
[----:B------:R-:W-:Y:S02]  /*7eb0*/  PRMT R63, RZ, 0x5410, R63 ;  /* 0x00005410ff3f7816 */ /* 0x000fe4000000003f */
[----:B---3--:R-:W-:Y:S01]  /*7ec0*/  PRMT R62, RZ, 0x5410, R62 ;  /* 0x00005410ff3e7816 */ /* 0x008fe2000000003e */
[----:B------:R-:W-:-:S03]  /*7ed0*/  FMUL.FTZ R115, R60, -1.4426950216293334961 ;  /* 0xbfb8aa3b3c737820 */ /* 0x000fc60000410000 */
[----:B------:R-:W1:Y:S01]  /*7ee0*/  MUFU.EX2 R108, R108 ;  /* 0x0000006c006c7308 */ /* 0x000e620000000800 */
[----:B------:R-:W-:Y:S02]  /*7ef0*/  FMUL.FTZ R116, R63, -1.4426950216293334961 ;  /* 0xbfb8aa3b3f747820 */ /* 0x000fe40000410000 */
[----:B------:R-:W-:-:S05]  /*7f00*/  FMUL.FTZ R117, R62, -1.4426950216293334961 ;  /* 0xbfb8aa3b3e757820 */ /* 0x000fca0000410000 */
[----:B------:R-:W2:Y:S01]  /*7f10*/  MUFU.EX2 R110, R110 ;  /* 0x0000006e006e7308 */ /* 0x000ea20000000800 */
[----:B------:R-:W-:-:S07]  /*7f20*/  FADD.FTZ R69, R69, 1 ;  /* 0x3f80000045457421 */ /* 0x000fce0000010000 */
[----:B------:R-:W3:Y:S01]  /*7f30*/  MUFU.EX2 R114, R114 ;  /* 0x0000007200727308 */ /* 0x000ee20000000800 */
[----:B------:R-:W-:-:S07]  /*7f40*/  FADD.FTZ R73, R73, 1 ;  /* 0x3f80000049497421 */ /* 0x000fce0000010000 */
[----:B------:R-:W4:Y:S08]  /*7f50*/  MUFU.EX2 R112, R112 ;  /* 0x0000007000707308 */ /* 0x000f300000000800 */
[----:B------:R-:W5:Y:S08]  /*7f60*/  MUFU.EX2 R113, R113 ;  /* 0x0000007100717308 */ /* 0x000f700000000800 */
[----:B------:R-:W0:Y:S01]  /*7f70*/  MUFU.EX2 R111, R111 ;  /* 0x0000006f006f7308 */ /* 0x000e220000000800 */
[----:B------:R-:W-:-:S07]  /*7f80*/  FADD.FTZ R70, R70, 1 ;  /* 0x3f80000046467421 */ /* 0x000fce0000010000 */
[----:B------:R-:W0:Y:S01]  /*7f90*/  MUFU.EX2 R115, R115 ;  /* 0x0000007300737308 */ /* 0x000e220000000800 */
[----:B------:R-:W-:-:S07]  /*7fa0*/  FADD.FTZ R71, R71, 1 ;  /* 0x3f80000047477421 */ /* 0x000fce0000010000 */
[----:B------:R-:W1:Y:S01]  /*7fb0*/  MUFU.EX2 R117, R117 ;  /* 0x0000007500757308 */ /* 0x000e620000000800 */
[----:B------:R-:W-:-:S07]  /*7fc0*/  FADD.FTZ R72, R72, 1 ;  /* 0x3f80000048487421 */ /* 0x000fce0000010000 */
[----:B------:R-:W4:Y:S01]  /*7fd0*/  MUFU.EX2 R116, R116 ;  /* 0x0000007400747308 */ /* 0x000f220000000800 */
[----:B------:R-:W-:Y:S02]  /*7fe0*/  FADD.FTZ R105, R105, 1 ;  /* 0x3f80000069697421 */ /* 0x000fe40000010000 */
[----:B0-----:R-:W-:-:S05]  /*7ff0*/  FADD.FTZ R109, R109, 1 ;  /* 0x3f8000006d6d7421 */ /* 0x001fca0000010000 */
[----:B------:R-:W0:Y:S01]  /*8000*/  MUFU.RCP R69, R69 ;  /* 0x0000004500457308 */ /* 0x000e220000001000 */
[----:B-1----:R-:W-:Y:S02]  /*8010*/  FADD.FTZ R108, R108, 1 ;  /* 0x3f8000006c6c7421 */ /* 0x002fe40000010000 */
[----:B--2---:R-:W-:Y:S02]  /*8020*/  FADD.FTZ R110, R110, 1 ;  /* 0x3f8000006e6e7421 */ /* 0x004fe40000010000 */
[----:B---3--:R-:W-:-:S03]  /*8030*/  FADD.FTZ R114, R114, 1 ;  /* 0x3f80000072727421 */ /* 0x008fc60000010000 */
[----:B------:R-:W1:Y:S01]  /*8040*/  MUFU.RCP R73, R73 ;  /* 0x0000004900497308 */ /* 0x000e620000001000 */
[----:B----4-:R-:W-:Y:S02]  /*8050*/  FADD.FTZ R112, R112, 1 ;  /* 0x3f80000070707421 */ /* 0x010fe40000010000 */
[----:B-----5:R-:W-:-:S05]  /*8060*/  FADD.FTZ R113, R113, 1 ;  /* 0x3f80000071717421 */ /* 0x020fca0000010000 */
[----:B------:R-:W2:Y:S01]  /*8070*/  MUFU.RCP R119, R70 ;  /* 0x0000004600777308 */ /* 0x000ea20000001000 */
[----:B------:R-:W-:Y:S02]  /*8080*/  FADD.FTZ R111, R111, 1 ;  /* 0x3f8000006f6f7421 */ /* 0x000fe40000010000 */
[----:B------:R-:W-:-:S05]  /*8090*/  FADD.FTZ R115, R115, 1 ;  /* 0x3f80000073737421 */ /* 0x000fca0000010000 */
[----:B------:R-:W3:Y:S01]  /*80a0*/  MUFU.RCP R121, R72 ;  /* 0x0000004800797308 */ /* 0x000ee20000001000 */
[----:B------:R-:W-:-:S07]  /*80b0*/  FADD.FTZ R117, R117, 1 ;  /* 0x3f80000075757421 */ /* 0x000fce0000010000 */
[----:B------:R-:W4:Y:S01]  /*80c0*/  MUFU.RCP R71, R71 ;  /* 0x0000004700477308 */ /* 0x000f220000001000 */
[----:B------:R-:W-:-:S07]  /*80d0*/  FADD.FTZ R116, R116, 1 ;  /* 0x3f80000074747421 */ /* 0x000fce0000010000 */
[----:B------:R-:W5:Y:S08]  /*80e0*/  MUFU.RCP R70, R109 ;  /* 0x0000006d00467308 */ /* 0x000f700000001000 */
[----:B------:R-:W1:Y:S08]  /*80f0*/  MUFU.RCP R105, R105 ;  /* 0x0000006900697308 */ /* 0x000e700000001000 */
[----:B------:R-:W1:Y:S01]  /*8100*/  MUFU.RCP R123, R110 ;  /* 0x0000006e007b7308 */ /* 0x000e620000001000 */
[----:B0-----:R-:W-:-:S07]  /*8110*/  FMUL.FTZ R40, R40, R69 ;  /* 0x0000004528287220 */ /* 0x001fce0000410000 */
[----:B------:R-:W0:Y:S08]  /*8120*/  MUFU.RCP R108, R108 ;  /* 0x0000006c006c7308 */ /* 0x000e300000001000 */
[----:B------:R-:W0:Y:S08]  /*8130*/  MUFU.RCP R125, R112 ;  /* 0x00000070007d7308 */ /* 0x000e300000001000 */
[----:B------:R-:W0:Y:S01]  /*8140*/  MUFU.RCP R114, R114 ;  /* 0x0000007200727308 */ /* 0x000e220000001000 */
[----:B-1----:R-:W-:-:S07]  /*8150*/  FMUL.FTZ R58, R58, R73 ;  /* 0x000000493a3a7220 */ /* 0x002fce0000410000 */
[----:B------:R-:W1:Y:S01]  /*8160*/  MUFU.RCP R72, R111 ;  /* 0x0000006f00487308 */ /* 0x000e620000001000 */
[----:B--2---:R-:W-:-:S07]  /*8170*/  FMUL.FTZ R69, R46, R119 ;  /* 0x000000772e457220 */ /* 0x004fce0000410000 */
[----:B------:R-:W2:Y:S01]  /*8180*/  MUFU.RCP R113, R113 ;  /* 0x0000007100717308 */ /* 0x000ea20000001000 */
[----:B------:R-:W-:Y:S02]  /*8190*/  FMUL.FTZ R40, R40, R17 ;  /* 0x0000001128287220 */ /* 0x000fe40000410000 */
[----:B---3--:R-:W-:-:S05]  /*81a0*/  FMUL.FTZ R17, R54, R121 ;  /* 0x0000007936117220 */ /* 0x008fca0000410000 */
[----:B------:R-:W3:Y:S01]  /*81b0*/  MUFU.RCP R115, R115 ;  /* 0x0000007300737308 */ /* 0x000ee20000001000 */
[----:B----4-:R-:W-:-:S07]  /*81c0*/  FMUL.FTZ R48, R48, R71 ;  /* 0x0000004730307220 */ /* 0x010fce0000410000 */
[----:B------:R-:W4:Y:S01]  /*81d0*/  MUFU.RCP R117, R117 ;  /* 0x0000007500757308 */ /* 0x000f220000001000 */
[----:B-----5:R-:W-:Y:S02]  /*81e0*/  FMUL.FTZ R65, R65, R70 ;  /* 0x0000004641417220 */ /* 0x020fe40000410000 */
[----:B------:R-:W-:-:S05]  /*81f0*/  FMUL.FTZ R58, R58, R13 ;  /* 0x0000000d3a3a7220 */ /* 0x000fca0000410000 */
[----:B------:R-:W5:Y:S01]  /*8200*/  MUFU.RCP R116, R116 ;  /* 0x0000007400747308 */ /* 0x000f620000001000 */
[----:B------:R-:W-:Y:S02]  /*8210*/  FMUL.FTZ R69, R69, R16 ;  /* 0x0000001045457220 */ /* 0x000fe40000410000 */
[----:B------:R-:W-:Y:S02]  /*8220*/  FMUL.FTZ R13, R56, R105 ;  /* 0x00000069380d7220 */ /* 0x000fe40000410000 */
[----:B------:R-:W-:Y:S02]  /*8230*/  FMUL.FTZ R68, R68, R123 ;  /* 0x0000007b44447220 */ /* 0x000fe40000410000 */
[----:B------:R-:W-:Y:S02]  /*8240*/  FMUL.FTZ R17, R17, R14 ;  /* 0x0000000e11117220 */ /* 0x000fe40000410000 */
[----:B------:R-:W-:Y:S01]  /*8250*/  FMUL.FTZ R48, R48, R15 ;  /* 0x0000000f30307220 */ /* 0x000fe20000410000 */
[----:B------:R-:W-:Y:S01]  /*8260*/  BAR.SYNC.DEFER_BLOCKING 0x0 ;  /* 0x0000000000007b1d */ /* 0x000fe20000010000 */
[----:B0-----:R-:W-:-:S02]  /*8270*/  FMUL.FTZ R14, R59, R108 ;  /* 0x0000006c3b0e7220 */ /* 0x001fc40000410000 */
[----:B------:R-:W-:Y:S02]  /*8280*/  FMUL.FTZ R65, R65, R10 ;  /* 0x0000000a41417220 */ /* 0x000fe40000410000 */
[----:B------:R-:W-:Y:S02]  /*8290*/  FMUL.FTZ R64, R64, R125 ;  /* 0x0000007d40407220 */ /* 0x000fe40000410000 */
[----:B------:R-:W-:Y:S01]  /*82a0*/  FMUL.FTZ R10, R67, R114 ;  /* 0x00000072430a7220 */ /* 0x000fe20000410000 */
[----:B------:R-:W-:Y:S01]  /*82b0*/  F2FP.BF16.PACK_AB R40, R69, R40 ;  /* 0x000000284528723e */ /* 0x000fe200000010ff */
[----:B------:R-:W-:Y:S02]  /*82c0*/  FMUL.FTZ R13, R13, R12 ;  /* 0x0000000c0d0d7220 */ /* 0x000fe40000410000 */
[----:B------:R-:W-:Y:S02]  /*82d0*/  FMUL.FTZ R68, R68, R9 ;  /* 0x0000000944447220 */ /* 0x000fe40000410000 */
[----:B-1----:R-:W-:-:S02]  /*82e0*/  FMUL.FTZ R61, R61, R72 ;  /* 0x000000483d3d7220 */ /* 0x002fc40000410000 */
[----:B--2---:R-:W-:Y:S01]  /*82f0*/  FMUL.FTZ R9, R66, R113 ;  /* 0x0000007142097220 */ /* 0x004fe20000410000 */
[----:B------:R-:W-:Y:S01]  /*8300*/  F2FP.BF16.PACK_AB R17, R17, R48 ;  /* 0x000000301111723e */ /* 0x000fe200000010ff */
[----:B------:R-:W-:Y:S02]  /*8310*/  FMUL.FTZ R14, R14, R11 ;  /* 0x0000000b0e0e7220 */ /* 0x000fe40000410000 */
[----:B------:R-:W-:Y:S02]  /*8320*/  FMUL.FTZ R64, R64, R7 ;  /* 0x0000000740407220 */ /* 0x000fe40000410000 */
[----:B------:R-:W-:Y:S01]  /*8330*/  FMUL.FTZ R10, R10, R5 ;  /* 0x000000050a0a7220 */ /* 0x000fe20000410000 */
[----:B------:R-:W-:Y:S01]  /*8340*/  PRMT R11, R40, 0x7632, R11 ;  /* 0x00007632280b7816 */ /* 0x000fe2000000000b */
[----:B------:R-:W-:Y:S01]  /*8350*/  FMUL.FTZ R61, R61, R8 ;  /* 0x000000083d3d7220 */ /* 0x000fe20000410000 */
[----:B------:R-:W-:Y:S01]  /*8360*/  F2FP.BF16.PACK_AB R13, R13, R58 ;  /* 0x0000003a0d0d723e */ /* 0x000fe200000010ff */
[----:B---3--:R-:W-:-:S02]  /*8370*/  FMUL.FTZ R5, R60, R115 ;  /* 0x000000733c057220 */ /* 0x008fc40000410000 */
[----:B----4-:R-:W-:Y:S02]  /*8380*/  FMUL.FTZ R7, R62, R117 ;  /* 0x000000753e077220 */ /* 0x010fe40000410000 */
[----:B------:R-:W-:Y:S01]  /*8390*/  FMUL.FTZ R9, R9, R6 ;  /* 0x0000000609097220 */ /* 0x000fe20000410000 */
[----:B------:R-:W-:Y:S01]  /*83a0*/  PRMT R12, R17, 0x7632, R12 ;  /* 0x00007632110c7816 */ /* 0x000fe2000000000c */
[----:B-----5:R-:W-:Y:S01]  /*83b0*/  FMUL.FTZ R6, R63, R116 ;  /* 0x000000743f067220 */ /* 0x020fe20000410000 */
[----:B------:R-:W-:Y:S01]  /*83c0*/  F2FP.BF16.PACK_AB R14, R65, R14 ;  /* 0x0000000e410e723e */ /* 0x000fe200000010ff */
[----:B------:R-:W-:Y:S01]  /*83d0*/  FMUL.FTZ R5, R5, R4 ;  /* 0x0000000405057220 */ /* 0x000fe20000410000 */
[----:B------:R-:W-:Y:S01]  /*83e0*/  STS.U16 [R74], R40 ;  /* 0x000000284a007388 */ /* 0x000fe20000000400 */
[----:B------:R-:W-:Y:S01]  /*83f0*/  FMUL.FTZ R7, R7, R2 ;  /* 0x0000000207077220 */ /* 0x000fe20000410000 */
[----:B------:R-:W-:Y:S01]  /*8400*/  PRMT R2, R13, 0x7632, R2 ;  /* 0x000076320d027816 */ /* 0x000fe20000000002 */
[----:B------:R-:W-:Y:S01]  /*8410*/  FMUL.FTZ R6, R6, R3 ;  /* 0x0000000306067220 */ /* 0x000fe20000410000 */
[----:B------:R-:W-:Y:S01]  /*8420*/  F2FP.BF16.PACK_AB R61, R61, R68 ;  /* 0x000000443d3d723e */ /* 0x000fe200000010ff */
[----:B------:R0:W-:Y:S01]  /*8430*/  STS.U16 [R22+0x2], R11 ;  /* 0x0000020b16007388 */ /* 0x0001e20000000400 */
[----:B------:R-:W-:-:S02]  /*8440*/  PRMT R3, R14, 0x7632, R3 ;  /* 0x000076320e037816 */ /* 0x000fc40000000003 */
[----:B------:R-:W-:Y:S01]  /*8450*/  F2FP.BF16.PACK_AB R9, R9, R64 ;  /* 0x000000400909723e */ /* 0x000fe200000010ff */
[----:B------:R-:W-:Y:S01]  /*8460*/  STS.U16 [R23+0x4], R17 ;  /* 0x0000041117007388 */ /* 0x000fe20000000400 */
[----:B------:R-:W-:Y:S02]  /*8470*/  PRMT R4, R61, 0x7632, R4 ;  /* 0x000076323d047816 */ /* 0x000fe40000000004 */
[----:B------:R-:W-:Y:S01]  /*8480*/  F2FP.BF16.PACK_AB R5, R5, R10 ;  /* 0x0000000a0505723e */ /* 0x000fe200000010ff */
[----:B------:R-:W-:Y:S01]  /*8490*/  STS.U16 [R24+0x6], R12 ;  /* 0x0000060c18007388 */ /* 0x000fe20000000400 */
[----:B------:R-:W-:-:S03]  /*84a0*/  F2FP.BF16.PACK_AB R6, R7, R6 ;  /* 0x000000060706723e */ /* 0x000fc600000010ff */
[----:B------:R-:W-:Y:S01]  /*84b0*/  STS.U16 [R25+0x8], R13 ;  /* 0x0000080d19007388 */ /* 0x000fe20000000400 */
[----:B0-----:R-:W-:-:S03]  /*84c0*/  PRMT R22, R5, 0x7632, R22 ;  /* 0x0000763205167816 */ /* 0x001fc60000000016 */
[----:B------:R0:W-:Y:S04]  /*84d0*/  STS.U16 [R28+0xa], R2 ;  /* 0x00000a021c007388 */ /* 0x0001e80000000400 */
[----:B------:R-:W-:Y:S04]  /*84e0*/  STS.U16 [R30+0xc], R14 ;  /* 0x00000c0e1e007388 */ /* 0x000fe80000000400 */
[----:B------:R1:W-:Y:S01]  /*84f0*/  STS.U16 [R31+0xe], R3 ;  /* 0x00000e031f007388 */ /* 0x0003e20000000400 */
[----:B0-----:R-:W-:-:S03]  /*8500*/  PRMT R2, R9, 0x7632, R2 ;  /* 0x0000763209027816 */ /* 0x001fc60000000002 */
[----:B------:R-:W-:Y:S04]  /*8510*/  STS.U16 [R32+0x10], R61 ;  /* 0x0000103d20007388 */ /* 0x000fe80000000400 */
[----:B------:R-:W-:Y:S01]  /*8520*/  STS.U16 [R34+0x12], R4 ;  /* 0x0000120422007388 */ /* 0x000fe20000000400 */
[----:B-1----:R-:W-:-:S03]  /*8530*/  PRMT R3, R6, 0x7632, R3 ;  /* 0x0000763206037816 */ /* 0x002fc60000000003 */
[----:B------:R-:W-:Y:S04]  /*8540*/  STS.U16 [R36+0x14], R9 ;  /* 0x0000140924007388 */ /* 0x000fe80000000400 */
[----:B------:R-:W-:Y:S04]  /*8550*/  STS.U16 [R38+0x16], R2 ;  /* 0x0000160226007388 */ /* 0x000fe80000000400 */
[----:B------:R0:W-:Y:S04]  /*8560*/  STS.U16 [R42+0x18], R5 ;  /* 0x000018052a007388 */ /* 0x0001e80000000400 */
[----:B------:R-:W-:Y:S04]  /*8570*/  STS.U16 [R44+0x1a], R22 ;  /* 0x00001a162c007388 */ /* 0x000fe80000000400 */
        /* <DEDUP_REMOVED lines=21> */
[----:B------:R-:W2:Y:S01]  /*86d0*/  LDS R8, [0x1080] ;  /* 0x00108000ff087984 */ /* 0x000ea20000000800 */
[----:B0-----:R-:W-:-:S02]  /*86e0*/  IMAD R5, R99, c[0x0][0x210], RZ ;  /* 0x0000840063057a24 */ /* 0x001fc400078e02ff */
[C---:B-1----:R-:W-:Y:S01]  /*86f0*/  IMAD.WIDE.U32 R2, R100.reuse, c[0x0][0x210], RZ ;  /* 0x0000840064027a25 */ /* 0x042fe200078e00ff */
[----:B------:R-:W-:Y:S03]  /*8700*/  BSSY B0, `(.L_x_85) ;  /* 0x0000010000007945 */ /* 0x000fe60003800000 */
[----:B------:R-:W-:-:S05]  /*8710*/  IMAD R7, R100, c[0x0][0x214], R5 ;  /* 0x0000850064077a24 */ /* 0x000fca00078e0205 */
[----:B------:R-:W-:Y:S02]  /*8720*/  IADD3 R59, R3, R7, RZ ;  /* 0x00000007033b7210 */ /* 0x000fe40007ffe0ff */
[----:B--2---:R-:W-:-:S13]  /*8730*/  ISETP.GE.AND P0, PT, R95, R8, PT ;  /* 0x000000085f00720c */ /* 0x004fda0003f06270 */
[----:B------:R-:W-:Y:S05]  /*8740*/  @P0 BRA `(.L_x_86) ;  /* 0x000000b000000947 */ /* 0x000fea0003800000 */
[----:B------:R-:W-:Y:S02]  /*8750*/  MOV R4, R20 ;  /* 0x0000001400047202 */ /* 0x000fe40000000f00 */
[----:B------:R-:W-:Y:S01]  /*8760*/  MOV R5, R21 ;  /* 0x0000001500057202 */ /* 0x000fe20000000f00 */
[----:B------:R-:W-:-:S04]  /*8770*/  IMAD R21, R103, c[0x0][0x218], RZ ;  /* 0x0000860067157a24 */ /* 0x000fc800078e02ff */
[----:B------:R-:W-:-:S04]  /*8780*/  IMAD.WIDE.U32 R4, R100, c[0x0][0x210], R4 ;  /* 0x0000840064047a25 */ /* 0x000fc800078e0004 */
[----:B------:R-:W-:Y:S01]  /*8790*/  IMAD R21, R104, c[0x0][0x21c], R21 ;  /* 0x0000870068157a24 */ /* 0x000fe200078e0215 */
[----:B------:R-:W-:-:S05]  /*87a0*/  IADD3 R5, R7, R5, RZ ;  /* 0x0000000507057210 */ /* 0x000fca0007ffe0ff */
[----:B------:R-:W-:-:S05]  /*87b0*/  IMAD.WIDE.U32 R4, R104, c[0x0][0x218], R4 ;  /* 0x0000860068047a25 */ /* 0x000fca00078e0004 */
[----:B------:R-:W-:Y:S02]  /*87c0*/  IADD3 R5, R5, R21, RZ ;  /* 0x0000001505057210 */ /* 0x000fe40007ffe0ff */
[----:B------:R-:W-:-:S04]  /*87d0*/  LEA R6, P0, R4, c[0x0][0x270], 0x1 ;  /* 0x00009c0004067a11 */ /* 0x000fc800078008ff */
[----:B------:R-:W-:-:S05]  /*87e0*/  LEA.HI.X R7, R4, c[0x0][0x274], R5, 0x1, P0 ;  /* 0x00009d0004077a11 */ /* 0x000fca00000f0c05 */
[----:B------:R0:W-:Y:S04]  /*87f0*/  STG.E.U16 [R6.64], R9 ;  /* 0x0000000906007986 */ /* 0x0001e8000c101504 */
.L_x_86:
[----:B------:R-:W-:Y:S05]  /*8800*/  BSYNC B0 ;  /* 0x0000000000007941 */ /* 0x000fea0003800000 */
.L_x_85:
[----:B------:R-:W-:Y:S01]  /*8810*/  MOV R3, R59 ;  /* 0x0000003b00037202 */ /* 0x000fe20000000f00 */
[----:B------:R-:W-:Y:S01]  /*8820*/  IMAD R5, R103, c[0x0][0x218], RZ ;  /* 0x0000860067057a24 */ /* 0x000fe200078e02ff */
[-C--:B------:R-:W-:Y:S02]  /*8830*/  ISETP.GE.AND P3, PT, R27, R8.reuse, PT ;  /* 0x000000081b00720c */ /* 0x080fe40003f66270 */
[-C--:B------:R-:W-:Y:S01]  /*8840*/  ISETP.GE.AND P4, PT, R29, R8.reuse, PT ;  /* 0x000000081d00720c */ /* 0x080fe20003f86270 */
[C---:B------:R-:W-:Y:S01]  /*8850*/  IMAD.WIDE.U32 R2, R104.reuse, c[0x0][0x218], R2 ;  /* 0x0000860068027a25 */ /* 0x040fe200078e0002 */
[-C--:B------:R-:W-:Y:S02]  /*8860*/  ISETP.GE.AND P5, PT, R33, R8.reuse, PT ;  /* 0x000000082100720c */ /* 0x080fe40003fa6270 */
[----:B------:R-:W-:Y:S01]  /*8870*/  ISETP.GE.AND P6, PT, R35, R8, PT ;  /* 0x000000082300720c */ /* 0x000fe20003fc6270 */
[----:B0-----:R-:W-:Y:S01]  /*8880*/  IMAD R7, R104, c[0x0][0x21c], R5 ;  /* 0x0000870068077a24 */ /* 0x001fe200078e0205 */
[----:B------:R-:W-:-:S02]  /*8890*/  IADD3 R5, P0, R18, R2, RZ ;  /* 0x0000000212057210 */ /* 0x000fc40007f1e0ff */
[----:B------:R-:W-:Y:S02]  /*88a0*/  IADD3 R2, P1, R26, c[0x0][0x270], RZ ;  /* 0x00009c001a027a10 */ /* 0x000fe40007f3e0ff */
[----:B------:R-:W-:Y:S02]  /*88b0*/  IADD3.X R3, R19, R7, R3, P0, !PT ;  /* 0x0000000713037210 */ /* 0x000fe400007fe403 */
[----:B------:R-:W-:Y:S02]  /*88c0*/  IADD3.X R0, R0, c[0x0][0x274], RZ, P1, !PT ;  /* 0x00009d0000007a10 */ /* 0x000fe40000ffe4ff */
[----:B------:R-:W-:Y:S02]  /*88d0*/  LEA R2, P0, R5, R2, 0x1 ;  /* 0x0000000205027211 */ /* 0x000fe400078008ff */
[----:B------:R-:W-:Y:S02]  /*88e0*/  ISETP.GE.AND P1, PT, R39, R8, PT ;  /* 0x000000082700720c */ /* 0x000fe40003f26270 */
[----:B------:R-:W-:-:S02]  /*88f0*/  LEA.HI.X R3, R5, R0, R3, 0x1, P0 ;  /* 0x0000000005037211 */ /* 0x000fc400000f0c03 */
[-C--:B------:R-:W-:Y:S02]  /*8900*/  ISETP.GE.AND P0, PT, R37, R8.reuse, PT ;  /* 0x000000082500720c */ /* 0x080fe40003f06270 */
[-C--:B------:R-:W-:Y:S01]  /*8910*/  ISETP.GE.AND P2, PT, R41, R8.reuse, PT ;  /* 0x000000082900720c */ /* 0x080fe20003f46270 */
[----:B------:R0:W-:Y:S01]  /*8920*/  @!P3 STG.E.U16 [R2.64], R89 ;  /* 0x000000590200b986 */ /* 0x0001e2000c101504 */
[-C--:B------:R-:W-:Y:S02]  /*8930*/  ISETP.GE.AND P3, PT, R43, R8.reuse, PT ;  /* 0x000000082b00720c */ /* 0x080fe40003f66270 */
[----:B------:R-:W-:Y:S01]  /*8940*/  IADD3 R97, R97, 0x1, RZ ;  /* 0x0000000161617810 */ /* 0x000fe20007ffe0ff */
[----:B------:R0:W-:Y:S01]  /*8950*/  @!P4 STG.E.U16 [R2.64+0x40], R11 ;  /* 0x0000400b0200c986 */ /* 0x0001e2000c101504 */
[----:B------:R-:W-:-:S03]  /*8960*/  ISETP.GE.AND P4, PT, R45, R8, PT ;  /* 0x000000082d00720c */ /* 0x000fc60003f86270 */
        /* <DEDUP_REMOVED lines=8> */
[----:B------:R0:W-:Y:S04]  /*89f0*/  @!P4 STG.E.U16 [R2.64+0x200], R81 ;  /* 0x000200510200c986 */ /* 0x0001e8000c101504 */
[----:B------:R0:W-:Y:S04]  /*8a00*/  @!P5 STG.E.U16 [R2.64+0x240], R23 ;  /* 0x000240170200d986 */ /* 0x0001e8000c101504 */
[----:B------:R0:W-:Y:S04]  /*8a10*/  @!P6 STG.E.U16 [R2.64+0x280], R79 ;  /* 0x0002804f0200e986 */ /* 0x0001e8000c101504 */
[----:B------:R0:W-:Y:S04]  /*8a20*/  @!P3 STG.E.U16 [R2.64+0x380], R75 ;  /* 0x0003804b0200b986 */ /* 0x0001e8000c101504 */
[----:B------:R0:W-:Y:S01]  /*8a30*/  @!P1 STG.E.U16 [R2.64+0x140], R15 ;  /* 0x0001400f02009986 */ /* 0x0001e2000c101504 */
[----:B------:R-:W-:-:S03]  /*8a40*/  ISETP.GE.AND P1, PT, R53, R8, PT ;  /* 0x000000083500720c */ /* 0x000fc60003f26270 */
[----:B------:R0:W-:Y:S01]  /*8a50*/  @!P2 STG.E.U16 [R2.64+0x180], R83 ;  /* 0x000180530200a986 */ /* 0x0001e2000c101504 */
[----:B------:R-:W-:-:S03]  /*8a60*/  ISETP.GE.AND P2, PT, R55, R8, PT ;  /* 0x000000083700720c */ /* 0x000fc60003f46270 */
[----:B------:R0:W-:Y:S01]  /*8a70*/  @!P0 STG.E.U16 [R2.64+0x2c0], R25 ;  /* 0x0002c01902008986 */ /* 0x0001e2000c101504 */
[----:B------:R-:W-:-:S05]  /*8a80*/  ISETP.GE.AND P0, PT, R97, c[0x0][0x174], PT ;  /* 0x00005d0061007a0c */ /* 0x000fca0003f06270 */
[----:B------:R0:W-:Y:S01]  /*8a90*/  @!P1 STG.E.U16 [R2.64+0x300], R77 ;  /* 0x0003004d02009986 */ /* 0x0001e2000c101504 */
[----:B------:R-:W-:-:S03]  /*8aa0*/  IADD3 R94, P1, R94, 0x1000, RZ ;  /* 0x000010005e5e7810 */ /* 0x000fc60007f3e0ff */
[----:B------:R0:W-:Y:S01]  /*8ab0*/  @!P2 STG.E.U16 [R2.64+0x340], R31 ;  /* 0x0003401f0200a986 */ /* 0x0001e2000c101504 */
[----:B------:R-:W-:Y:S02]  /*8ac0*/  IADD3 R92, P2, R92, 0x1000, RZ ;  /* 0x000010005c5c7810 */ /* 0x000fe40007f5e0ff */
[----:B------:R-:W-:Y:S02]  /*8ad0*/  IADD3.X R93, RZ, R93, RZ, P1, !PT ;  /* 0x0000005dff5d7210 */ /* 0x000fe40000ffe4ff */
[----:B------:R-:W-:Y:S01]  /*8ae0*/  IADD3.X R91, RZ, R91, RZ, P2, !PT ;  /* 0x0000005bff5b7210 */ /* 0x000fe200017fe4ff */
[----:B------:R-:W-:Y:S01]  /*8af0*/  @P0 CALL.REL.NOINC `(.L_x_87) ;  /* 0x0000001000000944 */ /* 0x000fe20003c00000 */
[----:B------:R-:W-:Y:S05]  /*8b00*/  BRA `(.L_x_88) ;  /* 0xffff780000007947 */ /* 0x000fea000383ffff */
.L_x_87:
[----:B------:R-:W-:Y:S05]  /*8b10*/  EXIT ;  /* 0x000000000000794d */ /* 0x000fea0003800000 */
.L_x_89:
        /* <DEDUP_REMOVED lines=14> */
.L_x_5321:


//--------------------- .text._Z25selective_scan_fwd_kernelI32Selective_Scan_fwd_kernel_traitsILi128ELi16ELi1ELb0ELb0ELb1ELb0EN3c108BFloat16ENS1_7complexIfEEEEv13SSMParamsBase --------------------------
	.section	.text._Z25selective_scan_fwd_kernelI32Selective_Scan_fwd_kernel_traitsILi128ELi16ELi1ELb0ELb0ELb1ELb0EN3c108BFloat16ENS1_7complexIfEEEEv13SSMParamsBase,"ax",@progbits
	.sectioninfo	@"SHI_REGISTERS=168"
	.align	128
        .global         _Z25selective_scan_fwd_kernelI32Selective_Scan_fwd_kernel_traitsILi128ELi16ELi1ELb0ELb0ELb1ELb0EN3c108BFloat16ENS1_7complexIfEEEEv13SSMParamsBase
        .type           _Z25selective_scan_fwd_kernelI32Selective_Scan_fwd_kernel_traitsILi128ELi16ELi1ELb0ELb0ELb1ELb0EN3c108BFloat16ENS1_7complexIfEEEEv13SSMParamsBase,@function
        .size           _Z25selective_scan_fwd_kernelI32Selective_Scan_fwd_kernel_traitsILi128ELi16ELi1ELb0ELb0ELb1ELb0EN3c108BFloat16ENS1_7complexIfEEEEv13SSMParamsBase,(.L_x_5322 - _Z25selective_scan_fwd_kernelI32Selective_Scan_fwd_kernel_traitsILi128ELi16ELi1ELb0ELb0ELb1ELb0EN3c108BFloat16ENS1_7complexIfEEEEv13SSMParamsBase)
        .other          _Z25selective_scan_fwd_kernelI32Selective_Scan_fwd_kernel_traitsILi128ELi16ELi1ELb0ELb0ELb1ELb0EN3c108BFloat16ENS1_7complexIfEEEEv13SSMParamsBase,@"STO_CUDA_ENTRY STV_DEFAULT"
_Z25selective_scan_fwd_kernelI32Selective_Scan_fwd_kernel_traitsILi128ELi16ELi1ELb0ELb0ELb1ELb0EN3c108BFloat16ENS1_7complexIfEEEEv13SSMParamsBase:
.text._Z25selective_scan_fwd_kernelI32Selective_Scan_fwd_kernel_traitsILi128ELi16ELi1ELb0ELb0ELb1ELb0EN3c108BFloat16ENS1_7complexIfEEEEv13SSMParamsBase:
[----:B------:R-:W-:Y:S02]  /*0000*/  MOV R1, c[0x0][0x28] ;  /* 0x00000a0000017a02 */ /* 0x000fe40000000f00 */
[----:B------:R-:W-:Y:S01]  /*0010*/  IABS R9, c[0x0][0x178] ;  /* 0x00005e0000097a13 */ /* 0x000fe20000000000 */
[----:B------:R-:W0:Y:S01]  /*0020*/  S2UR UR4, SR_CTAID.Y ;  /* 0x00000000000479c3 */ /* 0x000e220000002600 */
[----:B------:R-:W-:Y:S01]  /*0030*/  ISETP.NE.U32.AND P1, PT, RZ, c[0x0][0x250], PT ;  /* 0x00009400ff007a0c */ /* 0x000fe20003f25070 */
[----:B------:R-:W-:Y:S01]  /*0040*/  ULDC.64 UR22, c[0x0][0x118] ;  /* 0x0000460000167ab9 */ /* 0x000fe20000000a00 */
[----:B------:R-:W-:Y:S01]  /*0050*/  ISETP.NE.U32.AND P0, PT, RZ, c[0x0][0x238], PT ;  /* 0x00008e00ff007a0c */ /* 0x000fe20003f05070 */
[----:B------:R-:W-:Y:S01]  /*0060*/  ULDC.64 UR28, c[0x0][0x1c8] ;  /* 0x00007200001c7ab9 */ /* 0x000fe20000000a00 */
[----:B------:R-:W-:-:S03]  /*0070*/  ISETP.NE.AND.EX P1, PT, RZ, c[0x0][0x254], PT, P1 ;  /* 0x00009500ff007a0c */ /* 0x000fc60003f25310 */
[----:B------:R-:W1:Y:S01]  /*0080*/  S2UR UR9, SR_CTAID.X ;  /* 0x00000000000979c3 */ /* 0x000e620000002500 */
[----:B------:R-:W-:Y:S01]  /*0090*/  ISETP.NE.AND.EX P0, PT, RZ, c[0x0][0x23c], PT, P0 ;  /* 0x00008f00ff007a0c */ /* 0x000fe20003f05300 */
[----:B------:R-:W-:Y:S02]  /*00a0*/  ULDC UR25, c[0x0][0x1d0] ;  /* 0x0000740000197ab9 */ /* 0x000fe40000000800 */
[----:B------:R-:W-:Y:S02]  /*00b0*/  ULDC UR18, c[0x0][0x1d0] ;  /* 0x0000740000127ab9 */ /* 0x000fe40000000800 */
[----:B------:R-:W-:Y:S02]  /*00c0*/  ULDC UR30, c[0x0][0x1d4] ;  /* 0x00007500001e7ab9 */ /* 0x000fe40000000800 */
[----:B------:R-:W2:Y:S01]  /*00d0*/  R2UR UR8, R9 ;  /* 0x00000000090873c2 */ /* 0x000ea200000e0000 */
[----:B------:R-:W-:Y:S02]  /*00e0*/  ULDC UR26, c[0x0][0x1d8] ;  /* 0x00007600001a7ab9 */ /* 0x000fe40000000800 */
[----:B------:R-:W-:-:S02]  /*00f0*/  ULDC UR27, c[0x0][0x1e0] ;  /* 0x00007800001b7ab9 */ /* 0x000fc40000000800 */
[----:B------:R-:W-:Y:S02]  /*0100*/  ULDC UR17, c[0x0][0x1e0] ;  /* 0x0000780000117ab9 */ /* 0x000fe40000000800 */
[----:B------:R-:W-:Y:S01]  /*0110*/  ULDC UR31, c[0x0][0x1d8] ;  /* 0x00007600001f7ab9 */ /* 0x000fe20000000800 */
[----:B0-----:R-:W-:Y:S01]  /*0120*/  MOV R0, UR4 ;  /* 0x0000000400007c02 */ /* 0x001fe20008000f00 */
[----:B------:R-:W-:Y:S02]  /*0130*/  ULDC UR32, c[0x0][0x1dc] ;  /* 0x0000770000207ab9 */ /* 0x000fe40000000800 */
[----:B------:R-:W-:Y:S01]  /*0140*/  ULDC UR33, c[0x0][0x1e4] ;  /* 0x0000790000217ab9 */ /* 0x000fe20000000800 */
[----:B------:R-:W0:Y:S01]  /*0150*/  R2UR UR14, R0 ;  /* 0x00000000000e73c2 */ /* 0x000e2200000e0000 */
[C---:B------:R-:W-:Y:S01]  /*0160*/  @P1 LEA R4, P3, R0.reuse, c[0x0][0x250], 0x2 ;  /* 0x0000940000041a11 */ /* 0x040fe200078610ff */
[----:B------:R-:W-:Y:S01]  /*0170*/  ULDC UR34, c[0x0][0x1e8] ;  /* 0x00007a0000227ab9 */ /* 0x000fe20000000800 */
[----:B------:R-:W-:Y:S01]  /*0180*/  @P0 LEA R2, P2, R0, c[0x0][0x238], 0x2 ;  /* 0x00008e0000020a11 */ /* 0x000fe200078410ff */
[----:B------:R-:W-:-:S02]  /*0190*/  ULDC UR35, c[0x0][0x1ec] ;  /* 0x00007b0000237ab9 */ /* 0x000fc40000000800 */
[----:B------:R-:W-:Y:S02]  /*01a0*/  ULDC.64 UR12, c[0x0][0x240] ;  /* 0x00009000000c7ab9 */ /* 0x000fe40000000a00 */
[----:B------:R-:W-:Y:S01]  /*01b0*/  ULDC.64 UR10, c[0x0][0x248] ;  /* 0x00009200000a7ab9 */ /* 0x000fe20000000a00 */
[----:B--2---:R-:W2:Y:S01]  /*01c0*/  I2F.RP R6, UR8 ;  /* 0x0000000800067d06 */ /* 0x004ea20008209400 */
[----:B0-----:R-:W-:-:S07]  /*01d0*/  USHF.R.S32.HI UR21, URZ, 0x1f, UR14 ;  /* 0x0000001f3f157899 */ /* 0x001fce000801140e */
[----:B--2---:R-:W0:Y:S01]  /*01e0*/  MUFU.RCP R6, R6 ;  /* 0x0000000600067308 */ /* 0x004e220000001000 */
[----:B------:R-:W-:Y:S01]  /*01f0*/  MOV R5, UR21 ;  /* 0x0000001500057c02 */ /* 0x000fe20008000f00 */
[----:B------:R-:W-:Y:S01]  /*0200*/  UMOV UR4, URZ ;  /* 0x0000003f00047c82 */ /* 0x000fe20008000000 */
[----:B------:R-:W-:Y:S02]  /*0210*/  MOV R3, UR21 ;  /* 0x0000001500037c02 */ /* 0x000fe40008000f00 */
[C---:B------:R-:W-:Y:S02]  /*0220*/  @P1 LEA.HI.X R5, R0.reuse, c[0x0][0x254], R5, 0x2, P3 ;  /* 0x0000950000051a11 */ /* 0x040fe400018f1405 */
[----:B------:R-:W-:-:S04]  /*0230*/  @P0 LEA.HI.X R3, R0, c[0x0][0x23c], R3, 0x2, P2 ;  /* 0x00008f0000030a11 */ /* 0x000fc800010f1403 */
[----:B------:R2:W5:Y:S01]  /*0240*/  @P1 LDG.E R5, [R4.64] ;  /* 0x0000001604051981 */ /* 0x000562000c1e1900 */
[----:B0-----:R-:W-:Y:S01]  /*0250*/  IADD3 R7, R6, 0xffffffe, RZ ;  /* 0x0ffffffe06077810 */ /* 0x001fe20007ffe0ff */
[----:B------:R-:W0:Y:S02]  /*0260*/  R2UR UR15, R0 ;  /* 0x00000000000f73c2 */ /* 0x000e2400000e0000 */
[----:B------:R1:W5:Y:S01]  /*0270*/  @P0 LDG.E R8, [R2.64] ;  /* 0x0000001602080981 */ /* 0x000362000c1e1900 */
[----:B------:R-:W-:Y:S02]  /*0280*/  UIMAD UR26, UR21, UR26, URZ ;  /* 0x0000001a151a72a4 */ /* 0x000fe4000f8e023f */
[----:B------:R-:W3:Y:S01]  /*0290*/  F2I.FTZ.U32.TRUNC.NTZ R7, R7 ;  /* 0x0000000700077305 */ /* 0x000ee2000021f000 */
[----:B--2---:R-:W-:-:S04]  /*02a0*/  IABS R4, R0 ;  /* 0x0000000000047213 */ /* 0x004fc80000000000 */
[----:B------:R-:W2:Y:S01]  /*02b0*/  R2UR UR7, R4 ;  /* 0x00000000040773c2 */ /* 0x000ea200000e0000 */
[----:B-1----:R-:W-:Y:S01]  /*02c0*/  MOV R2, UR9 ;  /* 0x0000000900027c02 */ /* 0x002fe20008000f00 */
[----:B------:R-:W-:Y:S01]  /*02d0*/  ULDC UR9, c[0x0][0x178] ;  /* 0x00005e0000097ab9 */ /* 0x000fe20000000800 */
[----:B------:R-:W-:Y:S01]  /*02e0*/  MOV R3, c[0x0][0x174] ;  /* 0x00005d0000037a02 */ /* 0x000fe20000000f00 */
[----:B------:R-:W-:-:S03]  /*02f0*/  UISETP.NE.AND UP1, UPT, URZ, UR9, UPT ;  /* 0x000000093f00728c */ /* 0x000fc6000bf25270 */
[----:B------:R-:W-:Y:S01]  /*0300*/  ISETP.GE.AND P2, PT, R3, 0x1, PT ;  /* 0x000000010300780c */ /* 0x000fe20003f46270 */
[----:B------:R-:W1:Y:S08]  /*0310*/  R2UR UR20, R2 ;  /* 0x00000000021473c2 */ /* 0x000e7000000e0000 */
[----:B---3--:R-:W3:Y:S08]  /*0320*/  R2UR UR5, R7 ;  /* 0x00000000070573c2 */ /* 0x008ef000000e0000 */
[----:B------:R-:W4:Y:S01]  /*0330*/  R2UR UR16, R2 ;  /* 0x00000000021073c2 */ /* 0x000f2200000e0000 */
[----:B-1----:R-:W-:-:S04]  /*0340*/  USHF.R.S32.HI UR24, URZ, 0x1f, UR20 ;  /* 0x0000001f3f187899 */ /* 0x002fc80008011414 */
[----:B------:R-:W-:Y:S02]  /*0350*/  UIMAD UR25, UR24, UR25, URZ ;  /* 0x00000019181972a4 */ /* 0x000fe4000f8e023f */
[----:B------:R-:W-:Y:S02]  /*0360*/  UIMAD UR27, UR24, UR27, URZ ;  /* 0x0000001b181b72a4 */ /* 0x000fe4000f8e023f */
[----:B---3--:R-:W-:Y:S02]  /*0370*/  UIADD3 UR6, URZ, -UR5, URZ ;  /* 0x800000053f067290 */ /* 0x008fe4000fffe03f */
[----:B------:R-:W-:Y:S02]  /*0380*/  UIMAD UR25, UR20, UR30, UR25 ;  /* 0x0000001e141972a4 */ /* 0x000fe4000f8e0219 */
[----:B------:R-:W-:-:S04]  /*0390*/  UIMAD UR6, UR6, UR8, URZ ;  /* 0x00000008060672a4 */ /* 0x000fc8000f8e023f */
[----:B------:R-:W-:Y:S02]  /*03a0*/  UIMAD.WIDE.U32 UR4, UR5, UR6, UR4 ;  /* 0x00000006050472a5 */ /* 0x000fe4000f8e0004 */
[----:B----4-:R-:W-:Y:S02]  /*03b0*/  UIMAD.WIDE.U32 UR18, UR16, UR18, URZ ;  /* 0x00000012101272a5 */ /* 0x010fe4000f8e003f */
[----:B--2---:R-:W-:Y:S02]  /*03c0*/  UIMAD.WIDE.U32 UR4, UR5, UR7, URZ ;  /* 0x00000007050472a5 */ /* 0x004fe4000f8e003f */
[----:B------:R-:W-:Y:S02]  /*03d0*/  ULDC UR6, c[0x0][0x1b0] ;  /* 0x00006c0000067ab9 */ /* 0x000fe40000000800 */
[----:B------:R-:W-:Y:S02]  /*03e0*/  UIADD3 UR4, -UR5, URZ, URZ ;  /* 0x0000003f05047290 */ /* 0x000fe4000fffe13f */
[----:B------:R-:W-:-:S02]  /*03f0*/  UIMAD UR6, UR24, UR6, URZ ;  /* 0x00000006180672a4 */ /* 0x000fc4000f8e023f */
[----:B------:R-:W-:-:S03]  /*0400*/  UIMAD UR4, UR8, UR4, UR7 ;  /* 0x00000004080472a4 */ /* 0x000fc6000f8e0207 */
[----:B------:R-:W-:Y:S02]  /*0410*/  ULDC UR7, c[0x0][0x178] ;  /* 0x00005e0000077ab9 */ /* 0x000fe40000000800 */
[----:B------:R-:W-:-:S11]  /*0420*/  UISETP.GT.U32.AND UP2, UPT, UR8, UR4, UPT ;  /* 0x000000040800728c */ /* 0x000fd6000bf44070 */
[----:B------:R-:W-:Y:S02]  /*0430*/  @!UP2 UIADD3 UR4, UR4, -UR8, URZ ;  /* 0x800000080404a290 */ /* 0x000fe4000fffe03f */
[----:B------:R-:W-:Y:S02]  /*0440*/  @!UP2 UIADD3 UR5, UR5, 0x1, URZ ;  /* 0x000000010505a890 */ /* 0x000fe4000fffe03f */
[----:B------:R-:W-:Y:S02]  /*0450*/  UISETP.GE.U32.AND UP0, UPT, UR4, UR8, UPT ;  /* 0x000000080400728c */ /* 0x000fe4000bf06070 */
[----:B0-----:R-:W-:-:S03]  /*0460*/  ULOP3.LUT UR4, UR15, UR7, URZ, 0x3c, !UPT ;  /* 0x000000070f047292 */ /* 0x001fc6000f8e3c3f */
[----:B------:R-:W-:Y:S02]  /*0470*/  ULDC UR7, c[0x0][0x1b4] ;  /* 0x00006d0000077ab9 */ /* 0x000fe40000000800 */
[----:B------:R-:W-:Y:S02]  /*0480*/  UISETP.GE.AND UP2, UPT, UR4, URZ, UPT ;  /* 0x0000003f0400728c */ /* 0x000fe4000bf46270 */
[----:B------:R-:W-:Y:S02]  /*0490*/  UIMAD UR6, UR20, UR7, UR6 ;  /* 0x00000007140672a4 */ /* 0x000fe4000f8e0206 */
[----:B------:R-:W-:Y:S02]  /*04a0*/  @UP0 UIADD3 UR5, UR5, 0x1, URZ ;  /* 0x0000000105050890 */ /* 0x000fe4000fffe03f */
[----:B------:R-:W-:-:S05]  /*04b0*/  ULDC UR4, c[0x0][0x1b0] ;  /* 0x00006c0000047ab9 */ /* 0x000fca0000000800 */
[----:B------:R-:W-:Y:S02]  /*04c0*/  UMOV UR8, UR5 ;  /* 0x0000000500087c82 */ /* 0x000fe40008000000 */
[----:B------:R-:W-:Y:S02]  /*04d0*/  @!UP2 UIADD3 UR8, -UR8, URZ, URZ ;  /* 0x0000003f0808a290 */ /* 0x000fe4000fffe13f */
[----:B------:R-:W-:Y:S02]  /*04e0*/  UIMAD.WIDE.U32 UR4, UR16, UR4, URZ ;  /* 0x00000004100472a5 */ /* 0x000fe4000f8e003f */
[----:B------:R-:W-:Y:S02]  /*04f0*/  @!UP1 ULOP3.LUT UR8, URZ, UR9, URZ, 0x33, !UPT ;  /* 0x000000093f089292 */ /* 0x000fe4000f8e333f */
[----:B------:R-:W-:Y:S02]  /*0500*/  UIADD3 UR5, UR5, UR6, URZ ;  /* 0x0000000605057290 */ /* 0x000fe4000fffe03f */
[----:B------:R-:W-:-:S02]  /*0510*/  USHF.R.S32.HI UR6, URZ, 0x1f, UR8 ;  /* 0x0000001f3f067899 */ /* 0x000fc40008011408 */
[----:B------:R-:W-:Y:S02]  /*0520*/  UIMAD.WIDE.U32 UR16, UR16, UR17, URZ ;  /* 0x00000011101072a5 */ /* 0x000fe4000f8e003f */
[----:B------:R-:W-:Y:S02]  /*0530*/  UIMAD UR9, UR6, UR28, URZ ;  /* 0x0000001c060972a4 */ /* 0x000fe4000f8e023f */
[----:B------:R-:W-:Y:S02]  /*0540*/  UIMAD.WIDE.U32 UR6, UR8, UR28, UR4 ;  /* 0x0000001c080672a5 */ /* 0x000fe4000f8e0004 */
[----:B------:R-:W-:Y:S02]  /*0550*/  UIMAD UR29, UR8, UR29, UR9 ;  /* 0x0000001d081d72a4 */ /* 0x000fe4000f8e0209 */
[----:B------:R-:W-:Y:S02]  /*0560*/  ULDC UR28, c[0x0][0x1e8] ;  /* 0x00007a00001c7ab9 */ /* 0x000fe40000000800 */
[----:B------:R-:W-:-:S02]  /*0570*/  UMOV UR4, URZ ;  /* 0x0000003f00047c82 */ /* 0x000fc40008000000 */
[----:B------:R-:W-:Y:S02]  /*0580*/  UMOV UR5, URZ ;  /* 0x0000003f00057c82 */ /* 0x000fe40008000000 */
[----:B------:R-:W-:Y:S02]  /*0590*/  ULDC.64 UR8, c[0x0][0x230] ;  /* 0x00008c0000087ab9 */ /* 0x000fe40000000a00 */
[----:B------:R-:W-:Y:S01]  /*05a0*/  UIMAD UR28, UR21, UR28, URZ ;  /* 0x0000001c151c72a4 */ /* 0x000fe2000f8e023f */
[----:B------:R-:W-:Y:S11]  /*05b0*/  @!P2 EXIT ;  /* 0x000000000000a94d */ /* 0x000ff60003800000 */
[----:B------:R-:W0:Y:S01]  /*05c0*/  S2R R3, SR_TID.X ;  /* 0x0000000000037919 */ /* 0x000e220000002100 */
[----:B-----5:R1:W2:Y:S01]  /*05d0*/  @P0 R2UR UR5, R8 ;  /* 0x00000000080503c2 */ /* 0x0202a200000e0000 */
[----:B------:R-:W-:Y:S02]  /*05e0*/  UIMAD UR27, UR20, UR33, UR27 ;  /* 0x00000021141b72a4 */ /* 0x000fe4000f8e021b */
[----:B------:R-:W3:Y:S01]  /*05f0*/  S2R R4, SR_LANEID ;  /* 0x0000000000047919 */ /* 0x000ee20000000000 */
[----:B------:R-:W-:-:S02]  /*0600*/  UIADD3 UR19, UR19, UR25, URZ ;  /* 0x0000001913137290 */ /* 0x000fc4000fffe03f */
[----:B------:R-:W-:Y:S02]  /*0610*/  UIADD3 UR17, UR17, UR27, URZ ;  /* 0x0000001b11117290 */ /* 0x000fe4000fffe03f */
[----:B------:R-:W-:Y:S01]  /*0620*/  UIMAD UR26, UR14, UR32, UR26 ;  /* 0x000000200e1a72a4 */ /* 0x000fe2000f8e021a */
[----:B------:R0:W4:Y:S01]  /*0630*/  @P1 R2UR UR4, R5 ;  /* 0x00000000050413c2 */ /* 0x00012200000e0000 */
[----:B------:R-:W-:Y:S02]  /*0640*/  UIMAD.WIDE.U32 UR18, UR15, UR31, UR18 ;  /* 0x0000001f0f1272a5 */ /* 0x000fe4000f8e0012 */
[----:B------:R-:W-:Y:S02]  /*0650*/  UIMAD UR28, UR14, UR35, UR28 ;  /* 0x000000230e1c72a4 */ /* 0x000fe4000f8e021c */
[----:B------:R-:W-:Y:S02]  /*0660*/  UIMAD.WIDE.U32 UR14, UR15, UR34, UR16 ;  /* 0x000000220f0e72a5 */ /* 0x000fe4000f8e0010 */
[----:B------:R-:W-:-:S02]  /*0670*/  UIADD3 UR17, UR19, UR26, URZ ;  /* 0x0000001a13117290 */ /* 0x000fc4000fffe03f */
[----:B------:R-:W-:Y:S02]  /*0680*/  ULEA UR16, UP0, UR18, UR12, 0x1 ;  /* 0x0000000c12107291 */ /* 0x000fe4000f80083f */
[----:B------:R-:W-:Y:S02]  /*0690*/  ULEA UR10, UP1, UR14, UR10, 0x1 ;  /* 0x0000000a0e0a7291 */ /* 0x000fe4000f82083f */
[----:B------:R-:W-:Y:S01]  /*06a0*/  ULEA.HI.X UR18, UR18, UR13, UR17, 0x1, UP0 ;  /* 0x0000000d12127291 */ /* 0x000fe200080f0c11 */
[----:B0-----:R-:W-:Y:S01]  /*06b0*/  SHF.L.U32 R5, R3, 0x4, RZ ;  /* 0x0000000403057819 */ /* 0x001fe200000006ff */
[----:B------:R-:W-:Y:S02]  /*06c0*/  ULEA UR12, UP2, UR6, UR8, 0x1 ;  /* 0x00000008060c7291 */ /* 0x000fe4000f84083f */
[----:B------:R-:W-:Y:S01]  /*06d0*/  UIADD3 UR7, UR7, UR29, URZ ;  /* 0x0000001d07077290 */ /* 0x000fe2000fffe03f */
[----:B------:R-:W-:Y:S01]  /*06e0*/  LOP3.LUT R5, R5, 0xfffffe00, RZ, 0xc0, !PT ;  /* 0xfffffe0005057812 */ /* 0x000fe200078ec0ff */
[----:B------:R-:W-:-:S02]  /*06f0*/  UIADD3 UR15, UR15, UR28, URZ ;  /* 0x0000001c0f0f7290 */ /* 0x000fc4000fffe03f */
[----:B------:R-:W-:Y:S01]  /*0700*/  ULEA.HI.X UR13, UR6, UR9, UR7, 0x1, UP2 ;  /* 0x00000009060d7291 */ /* 0x000fe200090f0c07 */
[----:B------:R-:W-:Y:S01]  /*0710*/  LOP3.LUT R6, R5, 0x1f, R3, 0xf8, !PT ;  /* 0x0000001f05067812 */ /* 0x000fe200078ef803 */
[----:B------:R-:W-:Y:S02]  /*0720*/  ULEA.HI.X UR11, UR14, UR11, UR15, 0x1, UP1 ;  /* 0x0000000b0e0b7291 */ /* 0x000fe400088f0c0f */
[----:B------:R-:W-:Y:S02]  /*0730*/  UMOV UR9, UR10 ;  /* 0x0000000a00097c82 */ /* 0x000fe40008000000 */
[----:B------:R-:W-:Y:S02]  /*0740*/  UMOV UR6, URZ ;  /* 0x0000003f00067c82 */ /* 0x000fe40008000000 */
[----:B------:R-:W-:Y:S02]  /*0750*/  UMOV UR8, UR16 ;  /* 0x0000001000087c82 */ /* 0x000fe40008000000 */
[----:B-1234-:R-:W-:-:S02]  /*0760*/  UMOV UR10, UR18 ;  /* 0x00000012000a7c82 */ /* 0x01efc40008000000 */
.L_x_132:
[----:B------:R-:W-:Y:S01]  /*0770*/  BAR.SYNC.DEFER_BLOCKING 0x0 ;  /* 0x0000000000007b1d */ /* 0x000fe20000010000 */
[----:B------:R-:W-:-:S02]  /*0780*/  LOP3.LUT R25, R6, 0x20, RZ, 0xfc, !PT ;  /* 0x0000002006197812 */ /* 0x000fc400078efcff */
[----:B------:R-:W-:Y:S02]  /*0790*/  MOV R8, UR8 ;  /* 0x0000000800087c02 */ /* 0x000fe40008000f00 */
[----:B------:R-:W-:Y:S01]  /*07a0*/  MOV R9, UR10 ;  /* 0x0000000a00097c02 */ /* 0x000fe20008000f00 */
[----:B------:R-:W-:Y:S01]  /*07b0*/  UMOV UR7, 0xfffff800 ;  /* 0xfffff80000077882 */ /* 0x000fe20000000000 */
[C---:B------:R-:W-:Y:S01]  /*07c0*/  LOP3.LUT R26, R6.reuse, 0x40, RZ, 0xfc, !PT ;  /* 0x00000040061a7812 */ /* 0x040fe200078efcff */
[----:B------:R-:W-:Y:S01]  /*07d0*/  ULDC UR17, c[0x0][0x168] ;  /* 0x00005a0000117ab9 */ /* 0x000fe20000000800 */
[C---:B------:R-:W-:Y:S01]  /*07e0*/  LOP3.LUT R27, R6.reuse, 0x60, RZ, 0xfc, !PT ;  /* 0x00000060061b7812 */ /* 0x040fe200078efcff */
[----:B------:R-:W-:Y:S01]  /*07f0*/  UIMAD UR17, UR6, UR7, UR17 ;  /* 0x00000007061172a4 */ /* 0x000fe2000f8e0211 */
[----:B------:R-:W-:Y:S01]  /*0800*/  PRMT R7, RZ, 0x7610, R7 ;  /* 0x00007610ff077816 */ /* 0x000fe20000000007 */
[C---:B------:R-:W-:Y:S01]  /*0810*/  IMAD.WIDE R8, R6.reuse, 0x2, R8 ;  /* 0x0000000206087825 */ /* 0x040fe200078e0208 */
[----:B------:R-:W-:-:S02]  /*0820*/  LOP3.LUT R28, R6, 0x80, RZ, 0xfc, !PT ;  /* 0x00000080061c7812 */ /* 0x000fc400078efcff */
[----:B------:R-:W-:Y:S02]  /*0830*/  PRMT R10, RZ, 0x7610, R10 ;  /* 0x00007610ff0a7816 */ /* 0x000fe4000000000a */
[C---:B------:R-:W-:Y:S02]  /*0840*/  ISETP.GE.AND P2, PT, R6.reuse, UR17, PT ;  /* 0x0000001106007c0c */ /* 0x040fe4000bf46270 */
[----:B------:R-:W-:Y:S02]  /*0850*/  ISETP.GE.AND P1, PT, R25, UR17, PT ;  /* 0x0000001119007c0c */ /* 0x000fe4000bf26270 */
[C---:B------:R-:W-:Y:S02]  /*0860*/  LOP3.LUT R29, R6.reuse, 0xa0, RZ, 0xfc, !PT ;  /* 0x000000a0061d7812 */ /* 0x040fe400078efcff */
[----:B------:R-:W-:Y:S02]  /*0870*/  LOP3.LUT R30, R6, 0xc0, RZ, 0xfc, !PT ;  /* 0x000000c0061e7812 */ /* 0x000fe400078efcff */
[----:B------:R-:W-:-:S02]  /*0880*/  ISETP.GE.AND P4, PT, R26, UR17, PT ;  /* 0x000000111a007c0c */ /* 0x000fc4000bf86270 */
[C---:B------:R-:W-:Y:S02]  /*0890*/  LOP3.LUT R31, R6.reuse, 0xe0, RZ, 0xfc, !PT ;  /* 0x000000e0061f7812 */ /* 0x040fe400078efcff */
[----:B------:R-:W-:Y:S01]  /*08a0*/  ISETP.GE.AND P0, PT, R27, UR17, PT ;  /* 0x000000111b007c0c */ /* 0x000fe2000bf06270 */
[----:B------:R0:W2:Y:S01]  /*08b0*/  @!P2 LDG.E.U16 R7, [R8.64] ;  /* 0x000000160807a981 */ /* 0x0000a2000c1e1500 */
[----:B------:R-:W-:Y:S02]  /*08c0*/  LOP3.LUT R41, R6, 0x100, RZ, 0xfc, !PT ;  /* 0x0000010006297812 */ /* 0x000fe400078efcff */
[----:B------:R-:W-:Y:S01]  /*08d0*/  ISETP.GE.AND P6, PT, R28, UR17, PT ;  /* 0x000000111c007c0c */ /* 0x000fe2000bfc6270 */
[----:B------:R0:W3:Y:S01]  /*08e0*/  @!P1 LDG.E.U16 R10, [R8.64+0x40] ;  /* 0x00004016080a9981 */ /* 0x0000e2000c1e1500 */
[----:B------:R-:W-:Y:S02]  /*08f0*/  ISETP.GE.AND P5, PT, R29, UR17, PT ;  /* 0x000000111d007c0c */ /* 0x000fe4000bfa6270 */
[----:B------:R-:W-:-:S02]  /*0900*/  ISETP.GE.AND P3, PT, R30, UR17, PT ;  /* 0x000000111e007c0c */ /* 0x000fc4000bf66270 */
[----:B------:R-:W-:Y:S02]  /*0910*/  ISETP.GE.AND P2, PT, R31, UR17, PT ;  /* 0x000000111f007c0c */ /* 0x000fe4000bf46270 */
[----:B------:R-:W-:Y:S02]  /*0920*/  ISETP.GE.AND P1, PT, R41, UR17, PT ;  /* 0x0000001129007c0c */ /* 0x000fe4000bf26270 */
[----:B------:R-:W-:Y:S02]  /*0930*/  PRMT R11, RZ, 0x7610, R11 ;  /* 0x00007610ff0b7816 */ /* 0x000fe4000000000b */
[----:B------:R-:W-:Y:S02]  /*0940*/  PRMT R12, RZ, 0x7610, R12 ;  /* 0x00007610ff0c7816 */ /* 0x000fe4000000000c */
[----:B------:R-:W-:Y:S02]  /*0950*/  PRMT R13, RZ, 0x7610, R13 ;  /* 0x00007610ff0d7816 */ /* 0x000fe4000000000d */
[----:B------:R-:W-:Y:S01]  /*0960*/  PRMT R14, RZ, 0x7610, R14 ;  /* 0x00007610ff0e7816 */ /* 0x000fe2000000000e */
[----:B------:R0:W4:Y:S01]  /*0970*/  @!P4 LDG.E.U16 R11, [R8.64+0x80] ;  /* 0x00008016080bc981 */ /* 0x000122000c1e1500 */
[----:B------:R-:W-:-:S02]  /*0980*/  LOP3.LUT R43, R6, 0x120, RZ, 0xfc, !PT ;  /* 0x00000120062b7812 */ /* 0x000fc400078efcff */
[----:B------:R-:W-:Y:S01]  /*0990*/  PRMT R15, RZ, 0x7610, R15 ;  /* 0x00007610ff0f7816 */ /* 0x000fe2000000000f */
[----:B------:R0:W5:Y:S01]  /*09a0*/  @!P0 LDG.E.U16 R12, [R8.64+0xc0] ;  /* 0x0000c016080c8981 */ /* 0x000162000c1e1500 */
[C---:B------:R-:W-:Y:S02]  /*09b0*/  LOP3.LUT R45, R6.reuse, 0x140, RZ, 0xfc, !PT ;  /* 0x00000140062d7812 */ /* 0x040fe400078efcff */
[----:B------:R-:W-:Y:S01]  /*09c0*/  PRMT R16, RZ, 0x7610, R16 ;  /* 0x00007610ff107816 */ /* 0x000fe20000000010 */
[----:B------:R0:W5:Y:S01]  /*09d0*/  @!P6 LDG.E.U16 R13, [R8.64+0x100] ;  /* 0x00010016080de981 */ /* 0x000162000c1e1500 */
[C---:B------:R-:W-:Y:S02]  /*09e0*/  LOP3.LUT R47, R6.reuse, 0x160, RZ, 0xfc, !PT ;  /* 0x00000160062f7812 */ /* 0x040fe400078efcff */
[----:B------:R-:W-:Y:S01]  /*09f0*/  PRMT R17, RZ, 0x7610, R17 ;  /* 0x00007610ff117816 */ /* 0x000fe20000000011 */
[----:B------:R0:W5:Y:S01]  /*0a00*/  @!P5 LDG.E.U16 R14, [R8.64+0x140] ;  /* 0x00014016080ed981 */ /* 0x000162000c1e1500 */
[----:B------:R-:W-:-:S02]  /*0a10*/  LOP3.LUT R49, R6, 0x180, RZ, 0xfc, !PT ;  /* 0x0000018006317812 */ /* 0x000fc400078efcff */
[C---:B------:R-:W-:Y:S01]  /*0a20*/  LOP3.LUT R51, R6.reuse, 0x1a0, RZ, 0xfc, !PT ;  /* 0x000001a006337812 */ /* 0x040fe200078efcff */
[----:B------:R0:W5:Y:S01]  /*0a30*/  @!P3 LDG.E.U16 R15, [R8.64+0x180] ;  /* 0x00018016080fb981 */ /* 0x000162000c1e1500 */
[----:B------:R-:W-:Y:S02]  /*0a40*/  ISETP.GE.AND P4, PT, R43, UR17, PT ;  /* 0x000000112b007c0c */ /* 0x000fe4000bf86270 */
[C---:B------:R-:W-:Y:S01]  /*0a50*/  LOP3.LUT R53, R6.reuse, 0x1c0, RZ, 0xfc, !PT ;  /* 0x000001c006357812 */ /* 0x040fe200078efcff */
[----:B------:R0:W5:Y:S01]  /*0a60*/  @!P2 LDG.E.U16 R16, [R8.64+0x1c0] ;  /* 0x0001c0160810a981 */ /* 0x000162000c1e1500 */
[----:B------:R-:W-:Y:S02]  /*0a70*/  ISETP.GE.AND P0, PT, R45, UR17, PT ;  /* 0x000000112d007c0c */ /* 0x000fe4000bf06270 */
[----:B------:R-:W-:Y:S01]  /*0a80*/  LOP3.LUT R55, R6, 0x1e0, RZ, 0xfc, !PT ;  /* 0x000001e006377812 */ /* 0x000fe200078efcff */
[----:B------:R0:W5:Y:S01]  /*0a90*/  @!P1 LDG.E.U16 R17, [R8.64+0x200] ;  /* 0x0002001608119981 */ /* 0x000162000c1e1500 */
[----:B------:R-:W-:-:S02]  /*0aa0*/  ISETP.GE.AND P6, PT, R47, UR17, PT ;  /* 0x000000112f007c0c */ /* 0x000fc4000bfc6270 */
[----:B------:R-:W-:Y:S02]  /*0ab0*/  ISETP.GE.AND P5, PT, R49, UR17, PT ;  /* 0x0000001131007c0c */ /* 0x000fe4000bfa6270 */
[----:B------:R-:W-:Y:S02]  /*0ac0*/  ISETP.GE.AND P3, PT, R51, UR17, PT ;  /* 0x0000001133007c0c */ /* 0x000fe4000bf66270 */
[----:B------:R-:W-:Y:S02]  /*0ad0*/  ISETP.GE.AND P2, PT, R53, UR17, PT ;  /* 0x0000001135007c0c */ /* 0x000fe4000bf46270 */
[----:B------:R-:W-:Y:S02]  /*0ae0*/  ISETP.GE.AND P1, PT, R55, UR17, PT ;  /* 0x0000001137007c0c */ /* 0x000fe4000bf26270 */
[----:B------:R-:W-:Y:S02]  /*0af0*/  PRMT R18, RZ, 0x7610, R18 ;  /* 0x00007610ff127816 */ /* 0x000fe40000000012 */
[----:B------:R-:W-:-:S02]  /*0b00*/  PRMT R19, RZ, 0x7610, R19 ;  /* 0x00007610ff137816 */ /* 0x000fc40000000013 */
[----:B------:R-:W-:Y:S02]  /*0b10*/  PRMT R20, RZ, 0x7610, R20 ;  /* 0x00007610ff147816 */ /* 0x000fe40000000014 */
[----:B------:R-:W-:Y:S01]  /*0b20*/  PRMT R22, RZ, 0x7610, R22 ;  /* 0x00007610ff167816 */ /* 0x000fe20000000016 */
[----:B------:R0:W5:Y:S01]  /*0b30*/  @!P4 LDG.E.U16 R18, [R8.64+0x240] ;  /* 0x000240160812c981 */ /* 0x000162000c1e1500 */
[----:B------:R-:W-:Y:S02]  /*0b40*/  PRMT R21, RZ, 0x7610, R21 ;  /* 0x00007610ff157816 */ /* 0x000fe40000000015 */
[----:B------:R-:W-:Y:S01]  /*0b50*/  PRMT R24, RZ, 0x7610, R24 ;  /* 0x00007610ff187816 */ /* 0x000fe20000000018 */
[----:B------:R0:W5:Y:S01]  /*0b60*/  @!P0 LDG.E.U16 R19, [R8.64+0x280] ;  /* 0x0002801608138981 */ /* 0x000162000c1e1500 */
[----:B------:R-:W-:-:S03]  /*0b70*/  PRMT R23, RZ, 0x7610, R23 ;  /* 0x00007610ff177816 */ /* 0x000fc60000000017 */
[----:B------:R0:W5:Y:S04]  /*0b80*/  @!P6 LDG.E.U16 R20, [R8.64+0x2c0] ;  /* 0x0002c0160814e981 */ /* 0x000168000c1e1500 */
[----:B------:R0:W5:Y:S04]  /*0b90*/  @!P5 LDG.E.U16 R22, [R8.64+0x300] ;  /* 0x000300160816d981 */ /* 0x000168000c1e1500 */
[----:B------:R0:W5:Y:S04]  /*0ba0*/  @!P3 LDG.E.U16 R21, [R8.64+0x340] ;  /* 0x000340160815b981 */ /* 0x000168000c1e1500 */
[----:B------:R0:W5:Y:S04]  /*0bb0*/  @!P2 LDG.E.U16 R24, [R8.64+0x380] ;  /* 0x000380160818a981 */ /* 0x000168000c1e1500 */
[----:B------:R0:W5:Y:S01]  /*0bc0*/  @!P1 LDG.E.U16 R23, [R8.64+0x3c0] ;  /* 0x0003c01608179981 */ /* 0x000162000c1e1500 */
[----:B------:R-:W-:-:S02]  /*0bd0*/  ISETP.GE.AND P2, PT, R25, UR17, PT ;  /* 0x0000001119007c0c */ /* 0x000fc4000bf46270 */
[----:B------:R-:W-:Y:S02]  /*0be0*/  IADD3 R25, R5, R4, RZ ;  /* 0x0000000405197210 */ /* 0x000fe40007ffe0ff */
[----:B------:R-:W-:Y:S02]  /*0bf0*/  ISETP.GE.AND P1, PT, R28, UR17, PT ;  /* 0x000000111c007c0c */ /* 0x000fe4000bf26270 */
[C---:B------:R-:W-:Y:S02]  /*0c00*/  IADD3 R28, R25.reuse, 0x20, RZ ;  /* 0x00000020191c7810 */ /* 0x040fe40007ffe0ff */
[----:B------:R-:W-:Y:S02]  /*0c10*/  ISETP.GE.AND P5, PT, R30, UR17, PT ;  /* 0x000000111e007c0c */ /* 0x000fe4000bfa6270 */
[----:B0-----:R-:W-:Y:S02]  /*0c20*/  IADD3 R8, R25, 0x40, RZ ;  /* 0x0000004019087810 */ /* 0x001fe40007ffe0ff */
[----:B------:R-:W-:-:S02]  /*0c30*/  ISETP.GE.AND P4, PT, R26, UR17, PT ;  /* 0x000000111a007c0c */ /* 0x000fc4000bf86270 */
[C---:B------:R-:W-:Y:S02]  /*0c40*/  IADD3 R30, R25.reuse, 0x60, RZ ;  /* 0x00000060191e7810 */ /* 0x040fe40007ffe0ff */
[CC--:B------:R-:W-:Y:S02]  /*0c50*/  LEA.HI.SX32 R26, R25.reuse, R25.reuse, 0x1b ;  /* 0x00000019191a7211 */ /* 0x0c0fe400078fdaff */
[C---:B------:R-:W-:Y:S02]  /*0c60*/  IADD3 R32, R25.reuse, 0x80, RZ ;  /* 0x0000008019207810 */ /* 0x040fe40007ffe0ff */
[C---:B------:R-:W-:Y:S02]  /*0c70*/  IADD3 R34, R25.reuse, 0xa0, RZ ;  /* 0x000000a019227810 */ /* 0x040fe40007ffe0ff */
[----:B------:R-:W-:Y:S02]  /*0c80*/  LEA.HI.SX32 R28, R28, R25, 0x1b ;  /* 0x000000191c1c7211 */ /* 0x000fe400078fdaff */
[----:B------:R-:W-:-:S02]  /*0c90*/  IADD3 R36, R25, 0xc0, RZ ;  /* 0x000000c019247810 */ /* 0x000fc40007ffe0ff */
[-C--:B------:R-:W-:Y:S02]  /*0ca0*/  LEA.HI.SX32 R8, R8, R25.reuse, 0x1b ;  /* 0x0000001908087211 */ /* 0x080fe400078fdaff */
[C---:B------:R-:W-:Y:S02]  /*0cb0*/  IADD3 R38, R25.reuse, 0xe0, RZ ;  /* 0x000000e019267810 */ /* 0x040fe40007ffe0ff */
[-C--:B------:R-:W-:Y:S02]  /*0cc0*/  LEA.HI.SX32 R30, R30, R25.reuse, 0x1b ;  /* 0x000000191e1e7211 */ /* 0x080fe400078fdaff */
[----:B------:R-:W-:Y:S02]  /*0cd0*/  IADD3 R40, R25, 0x100, RZ ;  /* 0x0000010019287810 */ /* 0x000fe40007ffe0ff */
[----:B------:R-:W-:Y:S02]  /*0ce0*/  SHF.L.U32 R70, R26, 0x1, RZ ;  /* 0x000000011a467819 */ /* 0x000fe400000006ff */
[----:B------:R-:W-:-:S02]  /*0cf0*/  LEA.HI.SX32 R32, R32, R25, 0x1b ;  /* 0x0000001920207211 */ /* 0x000fc400078fdaff */
        /* <DEDUP_REMOVED lines=18> */
[----:B------:R-:W-:Y:S02]  /*0e20*/  IADD3 R54, R25, 0x1e0, RZ ;  /* 0x000001e019367810 */ /* 0x000fe40007ffe0ff */
[-C--:B------:R-:W-:Y:S02]  /*0e30*/  LEA.HI.SX32 R46, R46, R25.reuse, 0x1b ;  /* 0x000000192e2e7211 */ /* 0x080fe400078fdaff */
[----:B------:R-:W-:Y:S02]  /*0e40*/  SHF.L.U32 R63, R38, 0x1, RZ ;  /* 0x00000001263f7819 */ /* 0x000fe400000006ff */
[-C--:B------:R-:W-:Y:S02]  /*0e50*/  LEA.HI.SX32 R48, R48, R25.reuse, 0x1b ;  /* 0x0000001930307211 */ /* 0x080fe400078fdaff */
[----:B------:R-:W-:Y:S02]  /*0e60*/  SHF.L.U32 R62, R40, 0x1, RZ ;  /* 0x00000001283e7819 */ /* 0x000fe400000006ff */
[----:B------:R-:W-:-:S02]  /*0e70*/  LEA.HI.SX32 R50, R50, R25, 0x1b ;  /* 0x0000001932327211 */ /* 0x000fc400078fdaff */
[----:B------:R-:W-:Y:S02]  /*0e80*/  SHF.L.U32 R61, R42, 0x1, RZ ;  /* 0x000000012a3d7819 */ /* 0x000fe400000006ff */
[-C--:B------:R-:W-:Y:S02]  /*0e90*/  LEA.HI.SX32 R9, R52, R25.reuse, 0x1b ;  /* 0x0000001934097211 */ /* 0x080fe400078fdaff */
[----:B------:R-:W-:Y:S02]  /*0ea0*/  SHF.L.U32 R60, R44, 0x1, RZ ;  /* 0x000000012c3c7819 */ /* 0x000fe400000006ff */
[----:B------:R-:W-:Y:S02]  /*0eb0*/  LEA.HI.SX32 R54, R54, R25, 0x1b ;  /* 0x0000001936367211 */ /* 0x000fe400078fdaff */
[----:B------:R-:W-:Y:S02]  /*0ec0*/  SHF.L.U32 R165, R46, 0x1, RZ ;  /* 0x000000012ea57819 */ /* 0x000fe400000006ff */
[----:B------:R-:W-:-:S02]  /*0ed0*/  SHF.L.U32 R8, R50, 0x1, RZ ;  /* 0x0000000132087819 */ /* 0x000fc400000006ff */
[----:B------:R-:W-:Y:S02]  /*0ee0*/  SHF.L.U32 R9, R9, 0x1, RZ ;  /* 0x0000000109097819 */ /* 0x000fe400000006ff */
[----:B------:R-:W-:Y:S02]  /*0ef0*/  ISETP.GE.AND P0, PT, R27, UR17, PT ;  /* 0x000000111b007c0c */ /* 0x000fe4000bf06270 */
[----:B------:R-:W-:Y:S02]  /*0f00*/  ISETP.GE.AND P6, PT, R29, UR17, PT ;  /* 0x000000111d007c0c */ /* 0x000fe4000bfc6270 */
[----:B------:R-:W-:Y:S02]  /*0f10*/  ISETP.GE.AND P3, PT, R31, UR17, PT ;  /* 0x000000111f007c0c */ /* 0x000fe4000bf66270 */
[----:B------:R-:W-:Y:S02]  /*0f20*/  PRMT R28, RZ, 0x7610, R28 ;  /* 0x00007610ff1c7816 */ /* 0x000fe4000000001c */
[----:B------:R-:W-:-:S02]  /*0f30*/  PRMT R34, RZ, 0x7610, R34 ;  /* 0x00007610ff227816 */ /* 0x000fc40000000022 */
[----:B------:R-:W-:Y:S02]  /*0f40*/  PRMT R25, RZ, 0x7610, R25 ;  /* 0x00007610ff197816 */ /* 0x000fe40000000019 */
[----:B------:R-:W-:Y:S01]  /*0f50*/  PRMT R40, RZ, 0x7610, R40 ;  /* 0x00007610ff287816 */ /* 0x000fe20000000028 */
[----:B--2---:R0:W-:Y:S04]  /*0f60*/  STS.U16 [R70], R7 ;  /* 0x0000000746007388 */ /* 0x0041e80000000400 */
[----:B---3--:R-:W-:Y:S01]  /*0f70*/  STS.U16 [R69+0x40], R10 ;  /* 0x0000400a45007388 */ /* 0x008fe20000000400 */
[----:B0-----:R-:W-:-:S03]  /*0f80*/  SHF.L.U32 R7, R48, 0x1, RZ ;  /* 0x0000000130077819 */ /* 0x001fc600000006ff */
[----:B----4-:R0:W-:Y:S04]  /*0f90*/  STS.U16 [R68+0x80], R11 ;  /* 0x0000800b44007388 */ /* 0x0101e80000000400 */
[----:B-----5:R1:W-:Y:S04]  /*0fa0*/  STS.U16 [R67+0xc0], R12 ;  /* 0x0000c00c43007388 */ /* 0x0203e80000000400 */
[----:B------:R2:W-:Y:S01]  /*0fb0*/  STS.U16 [R66+0x100], R13 ;  /* 0x0001000d42007388 */ /* 0x0005e20000000400 */
[----:B0-----:R-:W-:-:S03]  /*0fc0*/  LEA R11, R4, R5, 0x4 ;  /* 0x00000005040b7211 */ /* 0x001fc600078e20ff */
[----:B------:R-:W-:Y:S01]  /*0fd0*/  STS.U16 [R65+0x140], R14 ;  /* 0x0001400e41007388 */ /* 0x000fe20000000400 */
[----:B------:R-:W-:-:S03]  /*0fe0*/  LEA.HI.SX32 R11, R11, R11, 0x1b ;  /* 0x0000000b0b0b7211 */ /* 0x000fc600078fdaff */
[----:B------:R0:W-:Y:S01]  /*0ff0*/  STS.U16 [R64+0x180], R15 ;  /* 0x0001800f40007388 */ /* 0x0001e20000000400 */
[----:B------:R-:W-:-:S03]  /*1000*/  SHF.L.U32 R10, R54, 0x1, RZ ;  /* 0x00000001360a7819 */ /* 0x000fc600000006ff */
[----:B------:R-:W-:Y:S04]  /*1010*/  STS.U16 [R63+0x1c0], R16 ;  /* 0x0001c0103f007388 */ /* 0x000fe80000000400 */
[----:B------:R-:W-:Y:S01]  /*1020*/  STS.U16 [R62+0x200], R17 ;  /* 0x000200113e007388 */ /* 0x000fe20000000400 */
[----:B------:R-:W-:-:S03]  /*1030*/  SHF.L.U32 R11, R11, 0x1, RZ ;  /* 0x000000010b0b7819 */ /* 0x000fc600000006ff */
[----:B------:R3:W-:Y:S04]  /*1040*/  STS.U16 [R61+0x240], R18 ;  /* 0x000240123d007388 */ /* 0x0007e80000000400 */
[----:B------:R4:W-:Y:S04]  /*1050*/  STS.U16 [R60+0x280], R19 ;  /* 0x000280133c007388 */ /* 0x0009e80000000400 */
[----:B------:R5:W-:Y:S04]  /*1060*/  STS.U16 [R165+0x2c0], R20 ;  /* 0x0002c014a5007388 */ /* 0x000be80000000400 */
[----:B------:R-:W-:Y:S04]  /*1070*/  STS.U16 [R7+0x300], R22 ;  /* 0x0003001607007388 */ /* 0x000fe80000000400 */
        /* <DEDUP_REMOVED lines=20> */
[----:B-1----:R-:W-:-:S02]  /*11c0*/  MOV R12, UR9 ;  /* 0x00000009000c7c02 */ /* 0x002fc40008000f00 */
[----:B--2---:R-:W-:Y:S02]  /*11d0*/  MOV R13, UR11 ;  /* 0x0000000b000d7c02 */ /* 0x004fe40008000f00 */
[----:B0-----:R-:W-:Y:S02]  /*11e0*/  PRMT R15, RZ, 0x7610, R15 ;  /* 0x00007610ff0f7816 */ /* 0x001fe4000000000f */
[----:B---3--:R-:W-:Y:S01]  /*11f0*/  PRMT R18, RZ, 0x7610, R18 ;  /* 0x00007610ff127816 */ /* 0x008fe20000000012 */
[----:B------:R-:W-:Y:S01]  /*1200*/  IMAD.WIDE R12, R6, 0x2, R12 ;  /* 0x00000002060c7825 */ /* 0x000fe200078e020c */
[----:B------:R-:W-:Y:S01]  /*1210*/  BAR.SYNC.DEFER_BLOCKING 0x0 ;  /* 0x0000000000007b1d */ /* 0x000fe20000010000 */
[----:B------:R-:W-:Y:S02]  /*1220*/  PRMT R16, RZ, 0x7610, R16 ;  /* 0x00007610ff107816 */ /* 0x000fe40000000010 */
[----:B------:R-:W-:Y:S02]  /*1230*/  PRMT R17, RZ, 0x7610, R17 ;  /* 0x00007610ff117816 */ /* 0x000fe40000000011 */
[----:B----4-:R-:W-:-:S02]  /*1240*/  PRMT R19, RZ, 0x7610, R19 ;  /* 0x00007610ff137816 */ /* 0x010fc40000000013 */
[----:B-----5:R-:W-:Y:S02]  /*1250*/  PRMT R20, RZ, 0x7610, R20 ;  /* 0x00007610ff147816 */ /* 0x020fe40000000014 */
[----:B------:R-:W-:Y:S02]  /*1260*/  PRMT R21, RZ, 0x7610, R21 ;  /* 0x00007610ff157816 */ /* 0x000fe40000000015 */
[----:B------:R-:W-:Y:S02]  /*1270*/  PRMT R22, RZ, 0x7610, R22 ;  /* 0x00007610ff167816 */ /* 0x000fe40000000016 */
[----:B------:R-:W-:Y:S01]  /*1280*/  PRMT R14, RZ, 0x7610, R14 ;  /* 0x00007610ff0e7816 */ /* 0x000fe2000000000e */
[----:B------:R-:W2:Y:S01]  /*1290*/  @!P2 LDG.E.U16 R15, [R12.64+0x40] ;  /* 0x000040160c0fa981 */ /* 0x000ea2000c1e1500 */
[----:B------:R-:W-:-:S03]  /*12a0*/  ISETP.GE.AND P2, PT, R41, UR17, PT ;  /* 0x0000001129007c0c */ /* 0x000fc6000bf46270 */
[----:B------:R-:W3:Y:S01]  /*12b0*/  @!P1 LDG.E.U16 R18, [R12.64+0x100] ;  /* 0x000100160c129981 */ /* 0x000ee2000c1e1500 */
[----:B------:R-:W-:-:S03]  /*12c0*/  ISETP.GE.AND P1, PT, R6, UR17, PT ;  /* 0x0000001106007c0c */ /* 0x000fc6000bf26270 */
[----:B------:R-:W4:Y:S01]  /*12d0*/  @!P4 LDG.E.U16 R16, [R12.64+0x80] ;  /* 0x000080160c10c981 */ /* 0x000f22000c1e1500 */
[----:B------:R-:W-:-:S03]  /*12e0*/  ISETP.GE.AND P4, PT, R43, UR17, PT ;  /* 0x000000112b007c0c */ /* 0x000fc6000bf86270 */
[----:B------:R-:W5:Y:S01]  /*12f0*/  @!P0 LDG.E.U16 R17, [R12.64+0xc0] ;  /* 0x0000c0160c118981 */ /* 0x000f62000c1e1500 */
[----:B------:R-:W-:-:S03]  /*1300*/  ISETP.GE.AND P0, PT, R45, UR17, PT ;  /* 0x000000112d007c0c */ /* 0x000fc6000bf06270 */
[----:B------:R-:W2:Y:S01]  /*1310*/  @!P6 LDG.E.U16 R19, [R12.64+0x140] ;  /* 0x000140160c13e981 */ /* 0x000ea2000c1e1500 */
[----:B------:R-:W-:-:S03]  /*1320*/  ISETP.GE.AND P6, PT, R47, UR17, PT ;  /* 0x000000112f007c0c */ /* 0x000fc6000bfc6270 */
[----:B------:R-:W2:Y:S01]  /*1330*/  @!P5 LDG.E.U16 R20, [R12.64+0x180] ;  /* 0x000180160c14d981 */ /* 0x000ea2000c1e1500 */
[----:B------:R-:W-:-:S03]  /*1340*/  ISETP.GE.AND P5, PT, R49, UR17, PT ;  /* 0x0000001131007c0c */ /* 0x000fc6000bfa6270 */
[----:B------:R-:W2:Y:S01]  /*1350*/  @!P3 LDG.E.U16 R21, [R12.64+0x1c0] ;  /* 0x0001c0160c15b981 */ /* 0x000ea2000c1e1500 */
[----:B------:R-:W-:-:S03]  /*1360*/  ISETP.GE.AND P3, PT, R51, UR17, PT ;  /* 0x0000001133007c0c */ /* 0x000fc6000bf66270 */
[----:B------:R-:W2:Y:S01]  /*1370*/  @!P2 LDG.E.U16 R22, [R12.64+0x200] ;  /* 0x000200160c16a981 */ /* 0x000ea2000c1e1500 */
[----:B------:R-:W-:-:S03]  /*1380*/  ISETP.GE.AND P2, PT, R53, UR17, PT ;  /* 0x0000001135007c0c */ /* 0x000fc6000bf46270 */
[----:B------:R-:W2:Y:S01]  /*1390*/  @!P1 LDG.E.U16 R14, [R12.64] ;  /* 0x000000160c0e9981 */ /* 0x000ea2000c1e1500 */
[----:B------:R-:W-:Y:S02]  /*13a0*/  ISETP.GE.AND P1, PT, R55, UR17, PT ;  /* 0x0000001137007c0c */ /* 0x000fe4000bf26270 */
[----:B------:R-:W-:Y:S01]  /*13b0*/  PRMT R23, RZ, 0x7610, R23 ;  /* 0x00007610ff177816 */ /* 0x000fe20000000017 */
[----:B------:R-:W3:Y:S01]  /*13c0*/  @!P6 LDG.E.U16 R28, [R12.64+0x2c0] ;  /* 0x0002c0160c1ce981 */ /* 0x000ee2000c1e1500 */
[----:B------:R-:W-:Y:S02]  /*13d0*/  PRMT R24, RZ, 0x7610, R24 ;  /* 0x00007610ff187816 */ /* 0x000fe40000000018 */
        /* <DEDUP_REMOVED lines=12> */
[----:B-----5:R-:W-:Y:S04]  /*14a0*/  STS.U16 [R67+0xc0], R17 ;  /* 0x0000c01143007388 */ /* 0x020fe80000000400 */
        /* <DEDUP_REMOVED lines=18> */
[----:B------:R-:W5:Y:S04]  /*15d0*/  LDS.U16 R17, [R11+0xa] ;  /* 0x00000a000b117984 */ /* 0x000f680000000400 */
[----:B------:R-:W1:Y:S04]  /*15e0*/  LDS.U16 R18, [R11+0xc] ;  /* 0x00000c000b127984 */ /* 0x000e680000000400 */
[----:B------:R0:W1:Y:S04]  /*15f0*/  LDS.U16 R19, [R11+0xe] ;  /* 0x00000e000b137984 */ /* 0x0000680000000400 */
[----:B------:R0:W1:Y:S04]  /*1600*/  LDS.U16 R20, [R11+0x10] ;  /* 0x000010000b147984 */ /* 0x0000680000000400 */
[----:B------:R0:W2:Y:S04]  /*1610*/  LDS.U16 R21, [R11+0x12] ;  /* 0x000012000b157984 */ /* 0x0000a80000000400 */
[----:B------:R0:W4:Y:S04]  /*1620*/  LDS.U16 R22, [R11+0x14] ;  /* 0x000014000b167984 */ /* 0x0001280000000400 */
[----:B------:R0:W5:Y:S04]  /*1630*/  LDS.U16 R23, [R11+0x16] ;  /* 0x000016000b177984 */ /* 0x0001680000000400 */
[----:B------:R0:W5:Y:S04]  /*1640*/  LDS.U16 R24, [R11+0x18] ;  /* 0x000018000b187984 */ /* 0x0001680000000400 */
[----:B------:R0:W5:Y:S04]  /*1650*/  LDS.U16 R25, [R11+0x1a] ;  /* 0x00001a000b197984 */ /* 0x0001680000000400 */
[----:B------:R1:W5:Y:S04]  /*1660*/  LDS.U16 R28, [R11+0x1c] ;  /* 0x00001c000b1c7984 */ /* 0x0003680000000400 */
[----:B------:R1:W5:Y:S01]  /*1670*/  LDS.U16 R34, [R11+0x1e] ;  /* 0x00001e000b227984 */ /* 0x0003620000000400 */
[----:B0-----:R-:W-:-:S05]  /*1680*/  PRMT R12, RZ, 0x5410, R12 ;  /* 0x00005410ff0c7816 */ /* 0x001fca000000000c */
[----:B------:R-:W-:-:S05]  /*1690*/  FADD.FTZ R12, R12, UR4 ;  /* 0x000000040c0c7e21 */ /* 0x000fca0008010000 */
[----:B------:R-:W-:Y:S02]  /*16a0*/  FSETP.GTU.FTZ.AND P4, PT, R12, 20, PT ;  /* 0x41a000000c00780b */ /* 0x000fe40003f9c000 */
[----:B-1----:R-:W-:Y:S02]  /*16b0*/  PRMT R13, RZ, 0x5410, R13 ;  /* 0x00005410ff0d7816 */ /* 0x002fe4000000000d */
[----:B------:R-:W-:Y:S02]  /*16c0*/  ISETP.EQ.OR P4, PT, RZ, UR7, P4 ;  /* 0x00000007ff007c0c */ /* 0x000fe4000a782670 */
[----:B--2---:R-:W-:Y:S01]  /*16d0*/  PRMT R14, RZ, 0x5410, R14 ;  /* 0x00005410ff0e7816 */ /* 0x004fe2000000000e */
[----:B------:R-:W-:Y:S01]  /*16e0*/  FADD.FTZ R13, R13, UR4 ;  /* 0x000000040d0d7e21 */ /* 0x000fe20008010000 */
[----:B---3--:R-:W-:Y:S02]  /*16f0*/  PRMT R15, RZ, 0x5410, R15 ;  /* 0x00005410ff0f7816 */ /* 0x008fe4000000000f */
[----:B----4-:R-:W-:-:S02]  /*1700*/  PRMT R16, RZ, 0x5410, R16 ;  /* 0x00005410ff107816 */ /* 0x010fc40000000010 */
[----:B-----5:R-:W-:Y:S01]  /*1710*/  PRMT R17, RZ, 0x5410, R17 ;  /* 0x00005410ff117816 */ /* 0x020fe20000000011 */
[----:B------:R-:W-:Y:S01]  /*1720*/  FADD.FTZ R14, R14, UR4 ;  /* 0x000000040e0e7e21 */ /* 0x000fe20008010000 */
[----:B------:R-:W-:Y:S01]  /*1730*/  PRMT R18, RZ, 0x5410, R18 ;  /* 0x00005410ff127816 */ /* 0x000fe20000000012 */
[----:B------:R-:W-:Y:S01]  /*1740*/  FADD.FTZ R15, R15, UR4 ;  /* 0x000000040f0f7e21 */ /* 0x000fe20008010000 */
[----:B------:R-:W-:Y:S01]  /*1750*/  MOV R40, c[0x0][0x16c] ;  /* 0x00005b0000287a02 */ /* 0x000fe20000000f00 */
[----:B------:R-:W-:Y:S01]  /*1760*/  FADD.FTZ R16, R16, UR4 ;  /* 0x0000000410107e21 */ /* 0x000fe20008010000 */
[----:B------:R-:W-:Y:S01]  /*1770*/  FSETP.GTU.FTZ.AND P5, PT, R13, 20, PT ;  /* 0x41a000000d00780b */ /* 0x000fe20003fbc000 */
[----:B------:R-:W-:Y:S01]  /*1780*/  FADD.FTZ R17, R17, UR4 ;  /* 0x0000000411117e21 */ /* 0x000fe20008010000 */
[----:B------:R-:W-:Y:S01]  /*1790*/  ISETP.GE.AND P6, PT, R40, 0x1, PT ;  /* 0x000000012800780c */ /* 0x000fe20003fc6270 */
[----:B------:R-:W-:Y:S01]  /*17a0*/  FADD.FTZ R18, R18, UR4 ;  /* 0x0000000412127e21 */ /* 0x000fe20008010000 */
        /* <DEDUP_REMOVED lines=37> */
.L_x_91:
[----:B------:R-:W-:Y:S05]  /*1a00*/  BSYNC B0 ;  /* 0x0000000000007941 */ /* 0x000fea0003800000 */
.L_x_90:
[----:B------:R-:W-:Y:S01]  /*1a10*/  PRMT R19, RZ, 0x5410, R19 ;  /* 0x00005410ff137816 */ /* 0x000fe20000000013 */
[----:B------:R-:W-:Y:S01]  /*1a20*/  BSSY B0, `(.L_x_92) ;  /* 0x0000023000007945 */ /* 0x000fe20003800000 */
[----:B------:R-:W-:-:S03]  /*1a30*/  FSETP.GTU.FTZ.AND P4, PT, R18, 20, PT ;  /* 0x41a000001200780b */ /* 0x000fc60003f9c000 */
[----:B------:R-:W-:Y:S01]  /*1a40*/  FADD.FTZ R19, R19, UR4 ;  /* 0x0000000413137e21 */ /* 0x000fe20008010000 */
        /* <DEDUP_REMOVED lines=28> */
[----:B------:R-:W-:-:S04]  /*1c10*/  @P5 IMAD.MOV.U32 R40, RZ, RZ, 0x7f800000 ;  /* 0x7f800000ff285424 */ /* 0x000fc800078e00ff */
[C---:B------:R-:W-:Y:S01]  /*1c20*/  @P5 FFMA.FTZ R13, R43.reuse, R40, +INF ;  /* 0x7f8000002b0d5423 */ /* 0x040fe20000010028 */
[----:B------:R-:W-:-:S04]  /*1c30*/  FSETP.NEU.FTZ.AND P5, PT, R43, RZ, PT ;  /* 0x000000ff2b00720b */ /* 0x000fc80003fbd000 */
[----:B------:R-:W-:-:S04]  /*1c40*/  FSEL R13, R13, -RZ, P5 ;  /* 0x800000ff0d0d7208 */ /* 0x000fc80002800000 */
.L_x_93:
[----:B------:R-:W-:Y:S05]  /*1c50*/  BSYNC B0 ;  /* 0x0000000000007941 */ /* 0x000fea0003800000 */
.L_x_92:
[----:B------:R-:W-:Y:S01]  /*1c60*/  ISETP.EQ.OR P3, PT, RZ, UR7, P3 ;  /* 0x00000007ff007c0c */ /* 0x000fe20009f62670 */
[----:B------:R-:W-:Y:S01]  /*1c70*/  BSSY B0, `(.L_x_94) ;  /* 0x0000025000007945 */ /* 0x000fe20003800000 */
[----:B------:R-:W-:Y:S02]  /*1c80*/  PRMT R20, RZ, 0x5410, R20 ;  /* 0x00005410ff147816 */ /* 0x000fe40000000014 */
[----:B------:R-:W-:Y:S02]  /*1c90*/  FSETP.GTU.FTZ.AND P5, PT, R19, 20, PT ;  /* 0x41a000001300780b */ /* 0x000fe40003fbc000 */
[----:B------:R-:W-:Y:S01]  /*1ca0*/  ISETP.EQ.OR P2, PT, RZ, UR7, P2 ;  /* 0x00000007ff007c0c */ /* 0x000fe20009742670 */
[----:B------:R-:W-:-:S06]  /*1cb0*/  FADD.FTZ R20, R20, UR4 ;  /* 0x0000000414147e21 */ /* 0x000fcc0008010000 */
        /* <DEDUP_REMOVED lines=32> */
.L_x_95:
[----:B------:R-:W-:Y:S05]  /*1ec0*/  BSYNC B0 ;  /* 0x0000000000007941 */ /* 0x000fea0003800000 */
.L_x_94:
        /* <DEDUP_REMOVED lines=36> */
.L_x_97:
[----:B------:R-:W-:Y:S05]  /*2110*/  BSYNC B0 ;  /* 0x0000000000007941 */ /* 0x000fea0003800000 */
.L_x_96:
        /* <DEDUP_REMOVED lines=38> */
.L_x_99:
[----:B------:R-:W-:Y:S05]  /*2380*/  BSYNC B0 ;  /* 0x0000000000007941 */ /* 0x000fea0003800000 */
.L_x_98:
        /* <DEDUP_REMOVED lines=36> */
.L_x_101:
[----:B------:R-:W-:Y:S05]  /*25d0*/  BSYNC B0 ;  /* 0x0000000000007941 */ /* 0x000fea0003800000 */
.L_x_100:
        /* <DEDUP_REMOVED lines=38> */
.L_x_103:
[----:B------:R-:W-:Y:S05]  /*2840*/  BSYNC B0 ;  /* 0x0000000000007941 */ /* 0x000fea0003800000 */
.L_x_102:
        /* <DEDUP_REMOVED lines=36> */
.L_x_105:
[----:B------:R-:W-:Y:S05]  /*2a90*/  BSYNC B0 ;  /* 0x0000000000007941 */ /* 0x000fea0003800000 */
.L_x_104:
[----:B------:R-:W-:Y:S01]  /*2aa0*/  ISETP.EQ.OR P3, PT, RZ, UR7, P3 ;  /* 0x00000007ff007c0c */ /* 0x000fe20009f62670 */
[----:B------:R-:W-:Y:S01]  /*2ab0*/  BSSY B0, `(.L_x_106) ;  /* 0x0000028000007945 */ /* 0x000fe20003800000 */
[----:B------:R-:W-:Y:S02]  /*2ac0*/  PRMT R28, RZ, 0x5410, R28 ;  /* 0x00005410ff1c7816 */ /* 0x000fe4000000001c */
[----:B------:R-:W-:Y:S02]  /*2ad0*/  FSETP.GTU.FTZ.AND P5, PT, R25, 20, PT ;  /* 0x41a000001900780b */ /* 0x000fe40003fbc000 */
[----:B------:R-:W-:Y:S01]  /*2ae0*/  ISETP.EQ.OR P2, PT, RZ, UR7, P2 ;  /* 0x00000007ff007c0c */ /* 0x000fe20009742670 */
[----:B------:R-:W-:Y:S01]  /*2af0*/  FADD.FTZ R28, R28, UR4 ;  /* 0x000000041c1c7e21 */ /* 0x000fe20008010000 */
        /* <DEDUP_REMOVED lines=35> */
.L_x_107:
[----:B------:R-:W-:Y:S05]  /*2d30*/  BSYNC B0 ;  /* 0x0000000000007941 */ /* 0x000fea0003800000 */
.L_x_106:
[----:B------:R-:W-:Y:S01]  /*2d40*/  PRMT R34, RZ, 0x5410, R34 ;  /* 0x00005410ff227816 */ /* 0x000fe20000000022 */
[----:B------:R-:W-:Y:S01]  /*2d50*/  BSSY B0, `(.L_x_108) ;  /* 0x0000028000007945 */ /* 0x000fe20003800000 */
[----:B------:R-:W-:Y:S02]  /*2d60*/  FSETP.GTU.FTZ.AND P3, PT, R28, 20, PT ;  /* 0x41a000001c00780b */ /* 0x000fe40003f7c000 */
[----:B------:R-:W-:Y:S01]  /*2d70*/  PRMT R30, RZ, 0x5410, R30 ;  /* 0x00005410ff1e7816 */ /* 0x000fe2000000001e */
[----:B------:R-:W-:Y:S01]  /*2d80*/  FADD.FTZ R34, R34, UR4 ;  /* 0x0000000422227e21 */ /* 0x000fe20008010000 */
[----:B------:R-:W-:Y:S02]  /*2d90*/  PRMT R31, RZ, 0x5410, R31 ;  /* 0x00005410ff1f7816 */ /* 0x000fe4000000001f */
[----:B------:R-:W-:Y:S02]  /*2da0*/  PRMT R32, RZ, 0x5410, R32 ;  /* 0x00005410ff207816 */ /* 0x000fe40000000020 */
[----:B------:R-:W-:-:S02]  /*2db0*/  PRMT R33, RZ, 0x5410, R33 ;  /* 0x00005410ff217816 */ /* 0x000fc40000000021 */
[----:B------:R-:W-:Y:S01]  /*2dc0*/  PRMT R35, RZ, 0x5410, R35 ;  /* 0x00005410ff237816 */ /* 0x000fe20000000023 */
[----:B------:R-:W-:Y:S05]  /*2dd0*/  @P2 BRA `(.L_x_109) ;  /* 0x000001f000002947 */ /* 0x000fea0003800000 */
[----:B------:R-:W-:Y:S01]  /*2de0*/  FMUL.FTZ R21, R21, 1.4426950216293334961 ;  /* 0x3fb8aa3b15157820 */ /* 0x000fe20000410000 */
[----:B------:R-:W-:Y:S01]  /*2df0*/  HFMA2.MMA R45, -RZ, RZ, 1.625, 0 ;  /* 0x3e800000ff2d7435 */ /* 0x000fe200000001ff */
[----:B------:R-:W-:Y:S02]  /*2e00*/  IMAD.MOV.U32 R44, RZ, RZ, 0x3d39bf78 ;  /* 0x3d39bf78ff2c7424 */ /* 0x000fe400078e00ff */
        /* <DEDUP_REMOVED lines=28> */
.L_x_109:
[----:B------:R-:W-:Y:S05]  /*2fd0*/  BSYNC B0 ;  /* 0x0000000000007941 */ /* 0x000fea0003800000 */
.L_x_108:
        /* <DEDUP_REMOVED lines=47> */
.L_x_111:
[----:B------:R-:W-:Y:S05]  /*32d0*/  BSYNC B0 ;  /* 0x0000000000007941 */ /* 0x000fea0003800000 */
.L_x_110:
        /* <DEDUP_REMOVED lines=33> */
.L_x_113:
[----:B------:R-:W-:Y:S05]  /*34f0*/  BSYNC B0 ;  /* 0x0000000000007941 */ /* 0x000fea0003800000 */
.L_x_112:
        /* <DEDUP_REMOVED lines=33> */
.L_x_115:
[----:B------:R-:W-:Y:S05]  /*3710*/  BSYNC B0 ;  /* 0x0000000000007941 */ /* 0x000fea0003800000 */
.L_x_114:
        /* <DEDUP_REMOVED lines=33> */
.L_x_117:
[----:B------:R-:W-:Y:S05]  /*3930*/  BSYNC B0 ;  /* 0x0000000000007941 */ /* 0x000fea0003800000 */
.L_x_116:
        /* <DEDUP_REMOVED lines=33> */
.L_x_119:
[----:B------:R-:W-:Y:S05]  /*3b50*/  BSYNC B0 ;  /* 0x0000000000007941 */ /* 0x000fea0003800000 */
.L_x_118:
        /* <DEDUP_REMOVED lines=33> */
.L_x_121:
[----:B------:R-:W-:Y:S05]  /*3d70*/  BSYNC B0 ;  /* 0x0000000000007941 */ /* 0x000fea0003800000 */
.L_x_120:
[----:B------:R-:W-:Y:S01]  /*3d80*/  PRMT R59, RZ, 0x5410, R59 ;  /* 0x00005410ff3b7816 */ /* 0x000fe2000000003b */
[----:B------:R-:W-:Y:S01]  /*3d90*/  BAR.SYNC.DEFER_BLOCKING 0x0 ;  /* 0x0000000000007b1d */ /* 0x000fe20000010000 */
[----:B------:R-:W-:Y:S02]  /*3da0*/  FMUL.FTZ R60, R26, UR5 ;  /* 0x000000051a3c7c20 */ /* 0x000fe40008410000 */
[----:B------:R-:W-:Y:S02]  /*3db0*/  FMUL.FTZ R61, R27, UR5 ;  /* 0x000000051b3d7c20 */ /* 0x000fe40008410000 */
[----:B------:R-:W-:Y:S02]  /*3dc0*/  FMUL.FTZ R62, R29, UR5 ;  /* 0x000000051d3e7c20 */ /* 0x000fe40008410000 */
[----:B------:R-:W-:Y:S02]  /*3dd0*/  FMUL.FTZ R63, R30, UR5 ;  /* 0x000000051e3f7c20 */ /* 0x000fe40008410000 */
[----:B------:R-:W-:-:S02]  /*3de0*/  FMUL.FTZ R64, R31, UR5 ;  /* 0x000000051f407c20 */ /* 0x000fc40008410000 */
[----:B------:R-:W-:Y:S02]  /*3df0*/  FMUL.FTZ R65, R32, UR5 ;  /* 0x0000000520417c20 */ /* 0x000fe40008410000 */
        /* <DEDUP_REMOVED lines=9> */
[----:B------:R-:W-:Y:S01]  /*3e90*/  FMUL.FTZ R75, R59, UR5 ;  /* 0x000000053b4b7c20 */ /* 0x000fe20008410000 */
[----:B------:R-:W-:Y:S05]  /*3ea0*/  @!P6 BRA `(.L_x_122) ;  /* 0x000049800000e947 */ /* 0x000fea0003800000 */
[----:B------:R-:W-:Y:S02]  /*3eb0*/  UMOV UR7, URZ ;  /* 0x0000003f00077c82 */ /* 0x000fe40008000000 */
.L_x_128:
[----:B------:R-:W-:Y:S01]  /*3ec0*/  ULDC UR14, c[0x0][0x180] ;  /* 0x00006000000e7ab9 */ /* 0x000fe20000000800 */
[----:B------:R-:W-:Y:S01]  /*3ed0*/  IMAD.WIDE.U32 R40, R0, c[0x0][0x180], RZ ;  /* 0x0000600000287a25 */ /* 0x000fe200078e00ff */
[----:B------:R-:W-:-:S02]  /*3ee0*/  UIMAD UR14, UR21, UR14, URZ ;  /* 0x0000000e150e72a4 */ /* 0x000fc4000f8e023f */
[----:B------:R-:W-:Y:S02]  /*3ef0*/  USHF.R.S32.HI UR15, URZ, 0x1f, UR7 ;  /* 0x0000001f3f0f7899 */ /* 0x000fe40008011407 */
[----:B------:R-:W-:Y:S02]  /*3f00*/  ULDC.64 UR16, c[0x0][0x188] ;  /* 0x0000620000107ab9 */ /* 0x000fe40000000a00 */
[----:B------:R-:W-:Y:S01]  /*3f10*/  MOV R43, UR14 ;  /* 0x0000000e002b7c02 */ /* 0x000fe20008000f00 */
[----:B------:R-:W-:Y:S02]  /*3f20*/  UIMAD UR14, UR15, UR16, URZ ;  /* 0x000000100f0e72a4 */ /* 0x000fe4000f8e023f */
[----:B------:R-:W-:Y:S02]  /*3f30*/  ULDC.64 UR18, c[0x0][0x1c0] ;  /* 0x0000700000127ab9 */ /* 0x000fe40000000a00 */
[----:B------:R-:W-:Y:S01]  /*3f40*/  IMAD R43, R0, c[0x0][0x184], R43 ;  /* 0x00006100002b7a24 */ /* 0x000fe200078e022b */
[----:B------:R-:W-:-:S04]  /*3f50*/  UIMAD UR14, UR7, UR17, UR14 ;  /* 0x00000011070e72a4 */ /* 0x000fc8000f8e020e */
[----:B------:R-:W-:Y:S02]  /*3f60*/  IADD3 R41, R41, R43, RZ ;  /* 0x0000002b29297210 */ /* 0x000fe40007ffe0ff */
[----:B------:R-:W-:-:S05]  /*3f70*/  MOV R43, UR7 ;  /* 0x00000007002b7c02 */ /* 0x000fca0008000f00 */
[----:B------:R-:W-:-:S05]  /*3f80*/  IMAD.WIDE.U32 R40, R43, c[0x0][0x188], R40 ;  /* 0x000062002b287a25 */ /* 0x000fca00078e0028 */
[----:B------:R-:W-:Y:S02]  /*3f90*/  IADD3 R41, R41, UR14, RZ ;  /* 0x0000000e29297c10 */ /* 0x000fe4000fffe0ff */
[----:B------:R-:W-:-:S04]  /*3fa0*/  LEA R42, P0, R40, c[0x0][0x220], 0x3 ;  /* 0x00008800282a7a11 */ /* 0x000fc800078018ff */
[----:B------:R-:W-:-:S06]  /*3fb0*/  LEA.HI.X R43, R40, c[0x0][0x224], R41, 0x3, P0 ;  /* 0x00008900282b7a11 */ /* 0x000fcc00000f1c29 */
[----:B------:R-:W2:Y:S01]  /*3fc0*/  LDG.E.64 R42, [R42.64] ;  /* 0x000000162a2a7981 */ /* 0x000ea2000c1e1b00 */
[----:B------:R-:W-:Y:S01]  /*3fd0*/  UMOV UR17, 0xfffff800 ;  /* 0xfffff80000117882 */ /* 0x000fe20000000000 */
[----:B------:R-:W-:Y:S01]  /*3fe0*/  MOV R47, UR7 ;  /* 0x00000007002f7c02 */ /* 0x000fe20008000f00 */
[----:B------:R-:W-:Y:S01]  /*3ff0*/  ULDC UR14, c[0x0][0x168] ;  /* 0x00005a00000e7ab9 */ /* 0x000fe20000000800 */
[----:B------:R-:W-:Y:S01]  /*4000*/  PRMT R85, RZ, 0x7610, R85 ;  /* 0x00007610ff557816 */ /* 0x000fe20000000055 */
[----:B------:R-:W-:Y:S02]  /*4010*/  UIMAD UR17, UR6, UR17, UR14 ;  /* 0x00000011061172a4 */ /* 0x000fe4000f8e020e */
[----:B------:R-:W-:Y:S02]  /*4020*/  UIMAD UR14, UR15, UR18, URZ ;  /* 0x000000120f0e72a4 */ /* 0x000fe4000f8e023f */
[----:B------:R-:W-:Y:S02]  /*4030*/  USHF.L.U32 UR16, UR17, 0x1, URZ ;  /* 0x0000000111107899 */ /* 0x000fe4000800063f */
[----:B------:R-:W-:Y:S01]  /*4040*/  UIMAD UR14, UR7, UR19, UR14 ;  /* 0x00000013070e72a4 */ /* 0x000fe2000f8e020e */
[----:B------:R-:W-:-:S02]  /*4050*/  PRMT R84, RZ, 0x7610, R84 ;  /* 0x00007610ff547816 */ /* 0x000fc40000000054 */
[----:B------:R-:W-:Y:S02]  /*4060*/  PRMT R51, RZ, 0x7610, R51 ;  /* 0x00007610ff337816 */ /* 0x000fe40000000033 */
[----:B------:R-:W-:Y:S01]  /*4070*/  PRMT R50, RZ, 0x7610, R50 ;  /* 0x00007610ff327816 */ /* 0x000fe20000000032 */
[----:B------:R-:W-:Y:S01]  /*4080*/  IMAD.SHL.U32 R102, R3, 0x10, RZ ;  /* 0x0000001003667824 */ /* 0x000fe200078e00ff */
[----:B------:R-:W-:Y:S02]  /*4090*/  PRMT R140, RZ, 0x7610, R140 ;  /* 0x00007610ff8c7816 */ /* 0x000fe4000000008c */
[----:B------:R-:W-:Y:S02]  /*40a0*/  PRMT R141, RZ, 0x7610, R141 ;  /* 0x00007610ff8d7816 */ /* 0x000fe4000000008d */
[----:B------:R-:W-:Y:S02]  /*40b0*/  PRMT R126, RZ, 0x7610, R126 ;  /* 0x00007610ff7e7816 */ /* 0x000fe4000000007e */
[----:B------:R-:W-:-:S02]  /*40c0*/  PRMT R127, RZ, 0x7610, R127 ;  /* 0x00007610ff7f7816 */ /* 0x000fc4000000007f */
[----:B------:R-:W-:Y:S02]  /*40d0*/  PRMT R128, RZ, 0x7610, R128 ;  /* 0x00007610ff807816 */ /* 0x000fe40000000080 */
[----:B------:R-:W-:Y:S02]  /*40e0*/  PRMT R129, RZ, 0x7610, R129 ;  /* 0x00007610ff817816 */ /* 0x000fe40000000081 */
        /* <DEDUP_REMOVED lines=12> */
[----:B------:R-:W-:Y:S01]  /*41b0*/  PRMT R144, RZ, 0x7610, R144 ;  /* 0x00007610ff907816 */ /* 0x000fe20000000090 */
[-C--:B------:R-:W-:Y:S02]  /*41c0*/  FMUL.FTZ R121, R26, R12.reuse ;  /* 0x0000000c1a797220 */ /* 0x080fe40000410000 */
[----:B--2---:R-:W-:Y:S01]  /*41d0*/  FMUL.FTZ R40, R43, R12 ;  /* 0x0000000c2b287220 */ /* 0x004fe20000410000 */
[----:B------:R-:W-:Y:S01]  /*41e0*/  ULDC.64 UR18, c[0x0][0x1a0] ;  /* 0x0000680000127ab9 */ /* 0x000fe20000000a00 */
[----:B------:R-:W-:Y:S02]  /*41f0*/  FMUL.FTZ R105, R42, 1.4426950216293334961 ;  /* 0x3fb8aa3b2a697820 */ /* 0x000fe40000410000 */
[----:B------:R-:W-:Y:S01]  /*4200*/  FMUL.RZ R44, R40, 0.15915493667125701904 ;  /* 0x3e22f983282c7820 */ /* 0x000fe2000040c000 */
[----:B------:R-:W-:Y:S01]  /*4210*/  IADD3 R40, R5, R6, RZ ;  /* 0x0000000605287210 */ /* 0x000fe20007ffe0ff */
[----:B------:R-:W-:-:S02]  /*4220*/  FMUL.FTZ R42, R43, R13 ;  /* 0x0000000d2b2a7220 */ /* 0x000fc40000410000 */
[----:B------:R-:W-:Y:S01]  /*4230*/  MUFU.SIN R99, R44 ;  /* 0x0000002c00637308 */ /* 0x000fe20000000400 */
[--C-:B------:R-:W-:Y:S01]  /*4240*/  SHF.R.S32.HI R41, RZ, 0x1f, R40.reuse ;  /* 0x0000001fff297819 */ /* 0x100fe20000011428 */
[----:B------:R-:W-:Y:S01]  /*4250*/  FMUL.RZ R48, R42, 0.15915493667125701904 ;  /* 0x3e22f9832a307820 */ /* 0x000fe2000040c000 */
[C---:B------:R-:W-:Y:S01]  /*4260*/  ISETP.GE.AND P0, PT, R40.reuse, UR16, PT ;  /* 0x0000001028007c0c */ /* 0x040fe2000bf06270 */
[----:B------:R-:W-:Y:S01]  /*4270*/  FMUL.FTZ R53, R43, R17 ;  /* 0x000000112b357220 */ /* 0x000fe20000410000 */
[----:B------:R-:W-:Y:S01]  /*4280*/  IADD3 R42, R40, 0x20, RZ ;  /* 0x00000020282a7810 */ /* 0x000fe20007ffe0ff */
[----:B------:R-:W-:Y:S02]  /*4290*/  IMAD.WIDE.U32 R46, R47, c[0x0][0x1c0], R40 ;  /* 0x000070002f2e7a25 */ /* 0x000fe400078e0028 */
[----:B------:R0:W-:Y:S02]  /*42a0*/  MUFU.COS R103, R44 ;  /* 0x0000002c00677308 */ /* 0x0001e40000000000 */
[----:B------:R-:W-:Y:S01]  /*42b0*/  FMUL.FTZ R76, R43, R18 ;  /* 0x000000122b4c7220 */ /* 0x000fe20000410000 */
[----:B------:R-:W-:Y:S01]  /*42c0*/  IADD3 R45, R47, UR14, RZ ;  /* 0x0000000e2f2d7c10 */ /* 0x000fe2000fffe0ff */
[----:B------:R-:W-:-:S02]  /*42d0*/  FMUL.FTZ R47, R43, R14 ;  /* 0x0000000e2b2f7220 */ /* 0x000fc40000410000 */
[-C--:B------:R-:W-:Y:S02]  /*42e0*/  FMUL.FTZ R78, R43, R19.reuse ;  /* 0x000000132b4e7220 */ /* 0x080fe40000410000 */
[----:B------:R-:W-:Y:S01]  /*42f0*/  MUFU.SIN R41, R48 ;  /* 0x0000003000297308 */ /* 0x000fe20000000400 */
[C---:B0-----:R-:W-:Y:S01]  /*4300*/  LEA R44, P1, R46.reuse, UR12, 0x1 ;  /* 0x0000000c2e2c7c11 */ /* 0x041fe2000f8208ff */
[C---:B------:R-:W-:Y:S02]  /*4310*/  FMUL.FTZ R81, R105.reuse, R19 ;  /* 0x0000001369517220 */ /* 0x040fe40000410000 */
[----:B------:R-:W-:Y:S01]  /*4320*/  FMUL.FTZ R86, R105, R17 ;  /* 0x0000001169567220 */ /* 0x000fe20000410000 */
[----:B------:R-:W-:Y:S01]  /*4330*/  LEA.HI.X R45, R46, UR13, R45, 0x1, P1 ;  /* 0x0000000d2e2d7c11 */ /* 0x000fe200088f0c2d */
[----:B------:R-:W-:Y:S01]  /*4340*/  FMUL.FTZ R106, R43, R21 ;  /* 0x000000152b6a7220 */ /* 0x000fe20000410000 */
[----:B------:R-:W-:Y:S01]  /*4350*/  ISETP.GE.AND P1, PT, R42, UR16, PT ;  /* 0x000000102a007c0c */ /* 0x000fe2000bf26270 */
[----:B------:R0:W-:Y:S01]  /*4360*/  MUFU.COS R100, R48 ;  /* 0x0000003000647308 */ /* 0x0001e20000000000 */
[C---:B------:R-:W-:Y:S01]  /*4370*/  IADD3 R42, R40.reuse, 0x40, RZ ;  /* 0x00000040282a7810 */ /* 0x040fe20007ffe0ff */
[----:B------:R1:W2:Y:S01]  /*4380*/  @!P0 LDG.E.U16 R85, [R44.64] ;  /* 0x000000162c558981 */ /* 0x0002a2000c1e1500 */
[----:B------:R-:W-:Y:S01]  /*4390*/  IADD3 R46, R40, 0x60, RZ ;  /* 0x00000060282e7810 */ /* 0x000fe20007ffe0ff */
[C---:B------:R-:W-:Y:S01]  /*43a0*/  FMUL.FTZ R89, R105.reuse, R18 ;  /* 0x0000001269597220 */ /* 0x040fe20000410000 */
[----:B------:R-:W-:Y:S01]  /*43b0*/  ISETP.GE.AND P0, PT, R42, UR16, PT ;  /* 0x000000102a007c0c */ /* 0x000fe2000bf06270 */
[----:B------:R-:W-:Y:S01]  /*43c0*/  FMUL.FTZ R92, R105, R16 ;  /* 0x00000010695c7220 */ /* 0x000fe20000410000 */
[----:B------:R-:W-:Y:S01]  /*43d0*/  ISETP.GE.AND P2, PT, R46, UR16, PT ;  /* 0x000000102e007c0c */ /* 0x000fe2000bf46270 */
[----:B------:R-:W-:Y:S01]  /*43e0*/  FMUL.RZ R49, R47, 0.15915493667125701904 ;  /* 0x3e22f9832f317820 */ /* 0x000fe2000040c000 */
[----:B------:R-:W-:Y:S01]  /*43f0*/  IADD3 R47, R40, 0x80, RZ ;  /* 0x00000080282f7810 */ /* 0x000fe20007ffe0ff */
[----:B------:R-:W-:-:S02]  /*4400*/  FMUL.FTZ R95, R105, R15 ;  /* 0x0000000f695f7220 */ /* 0x000fc40000410000 */
[----:B------:R1:W3:Y:S01]  /*4410*/  @!P1 LDG.E.U16 R84, [R44.64+0x40] ;  /* 0x000040162c549981 */ /* 0x0002e2000c1e1500 */
[----:B------:R-:W-:Y:S01]  /*4420*/  ISETP.GE.AND P3, PT, R47, UR16, PT ;  /* 0x000000102f007c0c */ /* 0x000fe2000bf66270 */
[C---:B------:R-:W-:Y:S02]  /*4430*/  FMUL.FTZ R97, R105.reuse, R14 ;  /* 0x0000000e69617220 */ /* 0x040fe40000410000 */
[C---:B------:R-:W-:Y:S02]  /*4440*/  FMUL.FTZ R104, R105.reuse, R12 ;  /* 0x0000000c69687220 */ /* 0x040fe40000410000 */
[----:B------:R1:W4:Y:S01]  /*4450*/  @!P0 LDG.E.U16 R51, [R44.64+0x80] ;  /* 0x000080162c338981 */ /* 0x000322000c1e1500 */
[----:B0-----:R-:W-:Y:S01]  /*4460*/  PRMT R48, RZ, 0x7610, R48 ;  /* 0x00007610ff307816 */ /* 0x001fe20000000030 */
[----:B------:R-:W-:Y:S02]  /*4470*/  FMUL.FTZ R101, R105, R13 ;  /* 0x0000000d69657220 */ /* 0x000fe40000410000 */
[----:B------:R1:W2:Y:S01]  /*4480*/  @!P2 LDG.E.U16 R50, [R44.64+0xc0] ;  /* 0x0000c0162c32a981 */ /* 0x0002a2000c1e1500 */
[----:B------:R-:W-:Y:S01]  /*4490*/  FMUL.FTZ R42, R43, R15 ;  /* 0x0000000f2b2a7220 */ /* 0x000fe20000410000 */
[----:B------:R-:W-:-:S02]  /*44a0*/  IADD3 R46, R102, 0x2, RZ ;  /* 0x00000002662e7810 */ /* 0x000fc40007ffe0ff */
[----:B------:R-:W-:Y:S01]  /*44b0*/  IADD3 R47, R102, 0x3, RZ ;  /* 0x00000003662f7810 */ /* 0x000fe20007ffe0ff */
[----:B------:R1:W2:Y:S01]  /*44c0*/  @!P3 LDG.E.U16 R48, [R44.64+0x100] ;  /* 0x000100162c30b981 */ /* 0x0002a2000c1e1500 */
[----:B------:R-:W-:Y:S01]  /*44d0*/  FMUL.RZ R52, R42, 0.15915493667125701904 ;  /* 0x3e22f9832a347820 */ /* 0x000fe2000040c000 */
[----:B------:R-:W-:Y:S01]  /*44e0*/  IADD3 R42, R102, 0x1, RZ ;  /* 0x00000001662a7810 */ /* 0x000fe20007ffe0ff */
[----:B------:R-:W-:Y:S03]  /*44f0*/  MUFU.SIN R96, R49 ;  /* 0x0000003100607308 */ /* 0x000fe60000000400 */
[----:B------:R-:W-:Y:S02]  /*4500*/  ISETP.GE.U32.AND P1, PT, R42, UR17, PT ;  /* 0x000000112a007c0c */ /* 0x000fe4000bf26070 */
[----:B------:R-:W-:Y:S02]  /*4510*/  IADD3 R42, R40, 0xa0, RZ ;  /* 0x000000a0282a7810 */ /* 0x000fe40007ffe0ff */
[----:B------:R-:W-:Y:S01]  /*4520*/  ISETP.GE.U32.AND P2, PT, R46, UR17, PT ;  /* 0x000000112e007c0c */ /* 0x000fe2000bf46070 */
[----:B------:R0:W-:Y:S01]  /*4530*/  MUFU.COS R98, R49 ;  /* 0x0000003100627308 */ /* 0x0001e20000000000 */
[----:B------:R-:W-:-:S02]  /*4540*/  IADD3 R46, R40, 0xc0, RZ ;  /* 0x000000c0282e7810 */ /* 0x000fc40007ffe0ff */
[----:B------:R-:W-:Y:S02]  /*4550*/  ISETP.GE.AND P6, PT, R42, UR16, PT ;  /* 0x000000102a007c0c */ /* 0x000fe4000bfc6270 */
[----:B------:R-:W-:Y:S02]  /*4560*/  IADD3 R42, R40, 0xe0, RZ ;  /* 0x000000e0282a7810 */ /* 0x000fe40007ffe0ff */
[----:B------:R-:W-:Y:S01]  /*4570*/  ISETP.GE.AND P5, PT, R46, UR16, PT ;  /* 0x000000102e007c0c */ /* 0x000fe2000bfa6270 */
[----:B------:R-:W-:Y:S01]  /*4580*/  FMUL.RZ R77, R53, 0.15915493667125701904 ;  /* 0x3e22f983354d7820 */ /* 0x000fe2000040c000 */
[C---:B------:R-:W-:Y:S02]  /*4590*/  IADD3 R46, R40.reuse, 0x100, RZ ;  /* 0x00000100282e7810 */ /* 0x040fe40007ffe0ff */
[----:B------:R-:W-:Y:S01]  /*45a0*/  IADD3 R55, R40, 0x200, RZ ;  /* 0x0000020028377810 */ /* 0x000fe20007ffe0ff */
[----:B------:R-:W-:Y:S01]  /*45b0*/  FMUL.RZ R79, R76, 0.15915493667125701904 ;  /* 0x3e22f9834c4f7820 */ /* 0x000fe2000040c000 */
[----:B------:R-:W-:Y:S01]  /*45c0*/  ISETP.GE.AND P0, PT, R42, UR16, PT ;  /* 0x000000102a007c0c */ /* 0x000fe2000bf06270 */
[----:B------:R-:W-:Y:S01]  /*45d0*/  FMUL.RZ R78, R78, 0.15915493667125701904 ;  /* 0x3e22f9834e4e7820 */ /* 0x000fe2000040c000 */
[----:B------:R-:W-:Y:S01]  /*45e0*/  ISETP.GE.AND P4, PT, R46, UR16, PT ;  /* 0x000000102e007c0c */ /* 0x000fe2000bf86270 */
[----:B------:R1:W2:Y:S01]  /*45f0*/  @!P6 LDG.E.U16 R140, [R44.64+0x140] ;  /* 0x000140162c8ce981 */ /* 0x0002a2000c1e1500 */
[----:B------:R-:W-:Y:S01]  /*4600*/  IADD3 R46, R40, 0x120, RZ ;  /* 0x00000120282e7810 */ /* 0x000fe20007ffe0ff */
[----:B------:R-:W-:Y:S01]  /*4610*/  MUFU.EX2 R81, R81 ;  /* 0x0000005100517308 */ /* 0x000fe20000000800 */
[----:B------:R-:W-:Y:S01]  /*4620*/  ISETP.GE.U32.AND P3, PT, R47, UR17, PT ;  /* 0x000000112f007c0c */ /* 0x000fe2000bf66070 */
[----:B------:R-:W-:Y:S01]  /*4630*/  FMUL.FTZ R47, R43, R16 ;  /* 0x000000102b2f7220 */ /* 0x000fe20000410000 */
[----:B------:R-:W-:Y:S01]  /*4640*/  PRMT R42, RZ, 0x7610, R42 ;  /* 0x00007610ff2a7816 */ /* 0x000fe2000000002a */
[----:B------:R1:W2:Y:S01]  /*4650*/  @!P5 LDG.E.U16 R141, [R44.64+0x180] ;  /* 0x000180162c8dd981 */ /* 0x0002a2000c1e1500 */
[----:B------:R-:W-:Y:S01]  /*4660*/  ISETP.GE.AND P6, PT, R46, UR16, PT ;  /* 0x000000102e007c0c */ /* 0x000fe2000bfc6270 */
[----:B------:R-:W-:Y:S01]  /*4670*/  FMUL.RZ R54, R47, 0.15915493667125701904 ;  /* 0x3e22f9832f367820 */ /* 0x000fe2000040c000 */
[C---:B------:R-:W-:Y:S01]  /*4680*/  IADD3 R46, R40.reuse, 0x160, RZ ;  /* 0x00000160282e7810 */ /* 0x040fe20007ffe0ff */
[----:B------:R-:W-:Y:S01]  /*4690*/  MUFU.EX2 R86, R86 ;  /* 0x0000005600567308 */ /* 0x000fe20000000800 */
[----:B------:R-:W-:Y:S01]  /*46a0*/  IADD3 R47, R40, 0x140, RZ ;  /* 0x00000140282f7810 */ /* 0x000fe20007ffe0ff */
[----:B------:R1:W2:Y:S01]  /*46b0*/  @!P0 LDG.E.U16 R42, [R44.64+0x1c0] ;  /* 0x0001c0162c2a8981 */ /* 0x0002a2000c1e1500 */
[----:B------:R-:W-:-:S02]  /*46c0*/  ISETP.GE.AND P0, PT, R46, UR16, PT ;  /* 0x000000102e007c0c */ /* 0x000fc4000bf06270 */
[----:B------:R-:W-:Y:S02]  /*46d0*/  PRMT R46, RZ, 0x7610, R46 ;  /* 0x00007610ff2e7816 */ /* 0x000fe4000000002e */
[----:B------:R-:W-:Y:S01]  /*46e0*/  ISETP.GE.AND P5, PT, R47, UR16, PT ;  /* 0x000000102f007c0c */ /* 0x000fe2000bfa6270 */
[----:B------:R-:W-:Y:S01]  /*46f0*/  MUFU.EX2 R89, R89 ;  /* 0x0000005900597308 */ /* 0x000fe20000000800 */
[C---:B0-----:R-:W-:Y:S02]  /*4700*/  IADD3 R49, R40.reuse, 0x180, RZ ;  /* 0x0000018028317810 */ /* 0x041fe40007ffe0ff */
[----:B------:R-:W-:Y:S01]  /*4710*/  PRMT R47, RZ, 0x7610, R47 ;  /* 0x00007610ff2f7816 */ /* 0x000fe2000000002f */
[----:B------:R1:W2:Y:S01]  /*4720*/  @!P4 LDG.E.U16 R46, [R44.64+0x200] ;  /* 0x000200162c2ec981 */ /* 0x0002a2000c1e1500 */
[----:B------:R-:W-:Y:S02]  /*4730*/  ISETP.GE.AND P4, PT, R49, UR16, PT ;  /* 0x0000001031007c0c */ /* 0x000fe4000bf86270 */
[----:B------:R-:W-:Y:S01]  /*4740*/  PRMT R49, RZ, 0x7610, R49 ;  /* 0x00007610ff317816 */ /* 0x000fe20000000031 */
[----:B------:R-:W-:Y:S01]  /*4750*/  MUFU.SIN R94, R52 ;  /* 0x00000034005e7308 */ /* 0x000fe20000000400 */
[----:B------:R1:W2:Y:S01]  /*4760*/  @!P6 LDG.E.U16 R47, [R44.64+0x240] ;  /* 0x000240162c2fe981 */ /* 0x0002a2000c1e1500 */
[----:B------:R-:W-:-:S03]  /*4770*/  IADD3 R53, R40, 0x1c0, RZ ;  /* 0x000001c028357810 */ /* 0x000fc60007ffe0ff */
[----:B------:R1:W2:Y:S03]  /*4780*/  @!P5 LDG.E.U16 R49, [R44.64+0x280] ;  /* 0x000280162c31d981 */ /* 0x0002a6000c1e1500 */
[----:B------:R0:W-:Y:S01]  /*4790*/  MUFU.COS R93, R52 ;  /* 0x00000034005d7308 */ /* 0x0001e20000000000 */
[----:B------:R-:W-:-:S07]  /*47a0*/  ISETP.GE.AND P5, PT, R53, UR16, PT ;  /* 0x0000001035007c0c */ /* 0x000fce000bfa6270 */
[----:B------:R-:W-:Y:S01]  /*47b0*/  MUFU.EX2 R92, R92 ;  /* 0x0000005c005c7308 */ /* 0x000fe20000000800 */
[----:B0-----:R-:W-:-:S04]  /*47c0*/  IADD3 R52, R40, 0x1a0, RZ ;  /* 0x000001a028347810 */ /* 0x001fc80007ffe0ff */
[----:B------:R-:W-:Y:S02]  /*47d0*/  ISETP.GE.AND P6, PT, R52, UR16, PT ;  /* 0x0000001034007c0c */ /* 0x000fe4000bfc6270 */
[----:B------:R-:W-:Y:S01]  /*47e0*/  PRMT R52, RZ, 0x7610, R52 ;  /* 0x00007610ff347816 */ /* 0x000fe20000000034 */
[----:B------:R-:W-:Y:S01]  /*47f0*/  MUFU.SIN R90, R54 ;  /* 0x00000036005a7308 */ /* 0x000fe20000000400 */
[----:B------:R-:W-:-:S04]  /*4800*/  PRMT R53, RZ, 0x7610, R53 ;  /* 0x00007610ff357816 */ /* 0x000fc80000000035 */
[----:B------:R1:W2:Y:S03]  /*4810*/  @!P0 LDG.E.U16 R52, [R44.64+0x2c0] ;  /* 0x0002c0162c348981 */ /* 0x0002a6000c1e1500 */
[----:B------:R0:W-:Y:S01]  /*4820*/  MUFU.COS R91, R54 ;  /* 0x00000036005b7308 */ /* 0x0001e20000000000 */
[----:B------:R1:W2:Y:S01]  /*4830*/  @!P4 LDG.E.U16 R53, [R44.64+0x300] ;  /* 0x000300162c35c981 */ /* 0x0002a2000c1e1500 */
[----:B------:R-:W-:-:S06]  /*4840*/  ISETP.GE.AND P4, PT, R55, UR16, PT ;  /* 0x0000001037007c0c */ /* 0x000fcc000bf86270 */
[----:B------:R-:W-:Y:S01]  /*4850*/  MUFU.EX2 R95, R95 ;  /* 0x0000005f005f7308 */ /* 0x000fe20000000800 */
[----:B0-----:R-:W-:-:S04]  /*4860*/  IADD3 R54, R40, 0x1e0, RZ ;  /* 0x000001e028367810 */ /* 0x001fc80007ffe0ff */
[----:B------:R-:W-:Y:S02]  /*4870*/  ISETP.GE.AND P0, PT, R54, UR16, PT ;  /* 0x0000001036007c0c */ /* 0x000fe4000bf06270 */
[----:B------:R-:W-:Y:S01]  /*4880*/  PRMT R54, RZ, 0x7610, R54 ;  /* 0x00007610ff367816 */ /* 0x000fe20000000036 */
[----:B------:R-:W-:Y:S01]  /*4890*/  MUFU.SIN R82, R77 ;  /* 0x0000004d00527308 */ /* 0x000fe20000000400 */
[C---:B------:R-:W-:Y:S01]  /*48a0*/  IADD3 R55, R40.reuse, 0x220, RZ ;  /* 0x0000022028377810 */ /* 0x040fe20007ffe0ff */
[----:B------:R1:W2:Y:S04]  /*48b0*/  @!P4 LDG.E.U16 R127, [R44.64+0x400] ;  /* 0x000400162c7fc981 */ /* 0x0002a8000c1e1500 */
[----:B------:R1:W2:Y:S01]  /*48c0*/  @!P6 LDG.E.U16 R54, [R44.64+0x340] ;  /* 0x000340162c36e981 */ /* 0x0002a2000c1e1500 */
[----:B------:R-:W-:Y:S01]  /*48d0*/  ISETP.GE.AND P6, PT, R55, UR16, PT ;  /* 0x0000001037007c0c */ /* 0x000fe2000bfc6270 */
[----:B------:R-:W-:Y:S01]  /*48e0*/  MUFU.EX2 R97, R97 ;  /* 0x0000006100617308 */ /* 0x000fe20000000800 */
[----:B------:R-:W-:Y:S01]  /*48f0*/  PRMT R55, RZ, 0x7610, R55 ;  /* 0x00007610ff377816 */ /* 0x000fe20000000037 */
[----:B------:R1:W2:Y:S01]  /*4900*/  @!P0 LDG.E.U16 R126, [R44.64+0x3c0] ;  /* 0x0003c0162c7e8981 */ /* 0x0002a2000c1e1500 */
[----:B------:R-:W-:-:S04]  /*4910*/  IADD3 R76, R40, 0x240, RZ ;  /* 0x00000240284c7810 */ /* 0x000fc80007ffe0ff */
[----:B------:R1:W3:Y:S01]  /*4920*/  @!P5 LDG.E.U16 R55, [R44.64+0x380] ;  /* 0x000380162c37d981 */ /* 0x0002e2000c1e1500 */
[----:B------:R0:W-:Y:S01]  /*4930*/  MUFU.COS R83, R77 ;  /* 0x0000004d00537308 */ /* 0x0001e20000000000 */
[----:B------:R-:W-:Y:S02]  /*4940*/  ISETP.GE.AND P5, PT, R76, UR16, PT ;  /* 0x000000104c007c0c */ /* 0x000fe4000bfa6270 */
[C---:B------:R-:W-:Y:S01]  /*4950*/  IADD3 R76, R40.reuse, 0x280, RZ ;  /* 0x00000280284c7810 */ /* 0x040fe20007ffe0ff */
[----:B------:R1:W3:Y:S04]  /*4960*/  @!P6 LDG.E.U16 R128, [R44.64+0x440] ;  /* 0x000440162c80e981 */ /* 0x0002e8000c1e1500 */
[----:B------:R-:W-:Y:S01]  /*4970*/  MUFU.EX2 R104, R104 ;  /* 0x0000006800687308 */ /* 0x000fe20000000800 */
[----:B0-----:R-:W-:-:S02]  /*4980*/  IADD3 R77, R40, 0x260, RZ ;  /* 0x00000260284d7810 */ /* 0x001fc40007ffe0ff */
[----:B------:R-:W-:Y:S02]  /*4990*/  ISETP.GE.AND P4, PT, R76, UR16, PT ;  /* 0x000000104c007c0c */ /* 0x000fe4000bf86270 */
[----:B------:R-:W-:Y:S01]  /*49a0*/  ISETP.GE.AND P0, PT, R77, UR16, PT ;  /* 0x000000104d007c0c */ /* 0x000fe2000bf06270 */
[----:B------:R1:W3:Y:S01]  /*49b0*/  @!P5 LDG.E.U16 R129, [R44.64+0x480] ;  /* 0x000480162c81d981 */ /* 0x0002e2000c1e1500 */
[C---:B------:R-:W-:Y:S01]  /*49c0*/  IADD3 R76, R40.reuse, 0x2a0, RZ ;  /* 0x000002a0284c7810 */ /* 0x040fe20007ffe0ff */
[----:B------:R-:W-:Y:S01]  /*49d0*/  MUFU.EX2 R101, R101 ;  /* 0x0000006500657308 */ /* 0x000fe20000000800 */
[----:B------:R-:W-:Y:S02]  /*49e0*/  IADD3 R77, R40, 0x2c0, RZ ;  /* 0x000002c0284d7810 */ /* 0x000fe40007ffe0ff */
[----:B------:R-:W-:Y:S02]  /*49f0*/  ISETP.GE.AND P6, PT, R76, UR16, PT ;  /* 0x000000104c007c0c */ /* 0x000fe4000bfc6270 */
[----:B------:R-:W-:-:S02]  /*4a00*/  ISETP.GE.AND P5, PT, R77, UR16, PT ;  /* 0x000000104d007c0c */ /* 0x000fc4000bfa6270 */
[C---:B------:R-:W-:Y:S01]  /*4a10*/  IADD3 R76, R40.reuse, 0x2e0, RZ ;  /* 0x000002e0284c7810 */ /* 0x040fe20007ffe0ff */
[----:B------:R1:W4:Y:S01]  /*4a20*/  @!P4 LDG.E.U16 R131, [R44.64+0x500] ;  /* 0x000500162c83c981 */ /* 0x000322000c1e1500 */
[----:B------:R-:W-:-:S03]  /*4a30*/  IADD3 R77, R40, 0x300, RZ ;  /* 0x00000300284d7810 */ /* 0x000fc60007ffe0ff */
[----:B------:R1:W4:Y:S01]  /*4a40*/  @!P0 LDG.E.U16 R130, [R44.64+0x4c0] ;  /* 0x0004c0162c828981 */ /* 0x000322000c1e1500 */
[----:B------:R-:W-:Y:S02]  /*4a50*/  ISETP.GE.AND P0, PT, R76, UR16, PT ;  /* 0x000000104c007c0c */ /* 0x000fe4000bf06270 */
[----:B------:R-:W-:Y:S01]  /*4a60*/  IADD3 R76, R40, 0x320, RZ ;  /* 0x00000320284c7810 */ /* 0x000fe20007ffe0ff */
[----:B------:R1:W4:Y:S01]  /*4a70*/  @!P6 LDG.E.U16 R132, [R44.64+0x540] ;  /* 0x000540162c84e981 */ /* 0x000322000c1e1500 */
[----:B------:R-:W-:Y:S02]  /*4a80*/  ISETP.GE.AND P4, PT, R77, UR16, PT ;  /* 0x000000104d007c0c */ /* 0x000fe4000bf86270 */
[----:B------:R-:W-:Y:S01]  /*4a90*/  ISETP.GE.AND P6, PT, R76, UR16, PT ;  /* 0x000000104c007c0c */ /* 0x000fe2000bfc6270 */
[----:B------:R1:W4:Y:S01]  /*4aa0*/  @!P5 LDG.E.U16 R133, [R44.64+0x580] ;  /* 0x000580162c85d981 */ /* 0x000322000c1e1500 */
[----:B------:R-:W-:Y:S01]  /*4ab0*/  IADD3 R76, R40, 0x340, RZ ;  /* 0x00000340284c7810 */ /* 0x000fe20007ffe0ff */
[----:B------:R-:W-:-:S03]  /*4ac0*/  FMUL.FTZ R77, R43, R20 ;  /* 0x000000142b4d7220 */ /* 0x000fc60000410000 */
[----:B------:R-:W-:Y:S01]  /*4ad0*/  ISETP.GE.AND P5, PT, R76, UR16, PT ;  /* 0x000000104c007c0c */ /* 0x000fe2000bfa6270 */
[----:B------:R1:W4:Y:S01]  /*4ae0*/  @!P0 LDG.E.U16 R134, [R44.64+0x5c0] ;  /* 0x0005c0162c868981 */ /* 0x000322000c1e1500 */
[C---:B------:R-:W-:Y:S01]  /*4af0*/  IADD3 R76, R40.reuse, 0x360, RZ ;  /* 0x00000360284c7810 */ /* 0x040fe20007ffe0ff */
[----:B------:R-:W-:Y:S01]  /*4b00*/  FMUL.RZ R107, R77, 0.15915493667125701904 ;  /* 0x3e22f9834d6b7820 */ /* 0x000fe2000040c000 */
[----:B------:R-:W-:Y:S01]  /*4b10*/  IADD3 R77, R40, 0x380, RZ ;  /* 0x00000380284d7810 */ /* 0x000fe20007ffe0ff */
[----:B------:R1:W4:Y:S01]  /*4b20*/  @!P4 LDG.E.U16 R135, [R44.64+0x600] ;  /* 0x000600162c87c981 */ /* 0x000322000c1e1500 */
[----:B------:R-:W-:Y:S02]  /*4b30*/  ISETP.GE.AND P0, PT, R76, UR16, PT ;  /* 0x000000104c007c0c */ /* 0x000fe4000bf06270 */
[----:B------:R-:W-:Y:S01]  /*4b40*/  IADD3 R76, R40, 0x3a0, RZ ;  /* 0x000003a0284c7810 */ /* 0x000fe20007ffe0ff */
[----:B------:R-:W-:Y:S01]  /*4b50*/  MUFU.SIN R87, R79 ;  /* 0x0000004f00577308 */ /* 0x000fe20000000400 */
[----:B------:R-:W-:Y:S01]  /*4b60*/  ISETP.GE.AND P4, PT, R77, UR16, PT ;  /* 0x000000104d007c0c */ /* 0x000fe2000bf86270 */
[----:B------:R1:W4:Y:S01]  /*4b70*/  @!P6 LDG.E.U16 R136, [R44.64+0x640] ;  /* 0x000640162c88e981 */ /* 0x000322000c1e1500 */
[----:B------:R-:W-:-:S02]  /*4b80*/  ISETP.GE.AND P6, PT, R76, UR16, PT ;  /* 0x000000104c007c0c */ /* 0x000fc4000bfc6270 */
[----:B------:R-:W-:Y:S01]  /*4b90*/  IADD3 R76, R40, 0x3c0, RZ ;  /* 0x000003c0284c7810 */ /* 0x000fe20007ffe0ff */
[----:B------:R1:W4:Y:S02]  /*4ba0*/  @!P5 LDG.E.U16 R137, [R44.64+0x680] ;  /* 0x000680162c89d981 */ /* 0x000324000c1e1500 */
[----:B------:R-:W-:Y:S02]  /*4bb0*/  MUFU.COS R88, R79 ;  /* 0x0000004f00587308 */ /* 0x000fe40000000000 */
[----:B------:R1:W4:Y:S06]  /*4bc0*/  @!P0 LDG.E.U16 R138, [R44.64+0x6c0] ;  /* 0x0006c0162c8a8981 */ /* 0x00032c000c1e1500 */
[----:B------:R-:W-:Y:S01]  /*4bd0*/  MUFU.COS R80, R78 ;  /* 0x0000004e00507308 */ /* 0x000fe20000000000 */
[----:B------:R-:W-:Y:S01]  /*4be0*/  ISETP.GE.AND P0, PT, R76, UR16, PT ;  /* 0x000000104c007c0c */ /* 0x000fe2000bf06270 */
[----:B------:R1:W4:Y:S06]  /*4bf0*/  @!P4 LDG.E.U16 R139, [R44.64+0x700] ;  /* 0x000700162c8bc981 */ /* 0x00032c000c1e1500 */
[----:B------:R-:W-:Y:S01]  /*4c00*/  MUFU.SIN R109, R107 ;  /* 0x0000006b006d7308 */ /* 0x000fe20000000400 */
[----:B------:R-:W-:Y:S01]  /*4c10*/  IADD3 R40, R40, 0x3e0, RZ ;  /* 0x000003e028287810 */ /* 0x000fe20007ffe0ff */
[----:B------:R1:W4:Y:S06]  /*4c20*/  @!P6 LDG.E.U16 R142, [R44.64+0x740] ;  /* 0x000740162c8ee981 */ /* 0x00032c000c1e1500 */
[----:B------:R0:W-:Y:S01]  /*4c30*/  MUFU.SIN R79, R78 ;  /* 0x0000004e004f7308 */ /* 0x0001e20000000400 */
[----:B------:R-:W-:Y:S01]  /*4c40*/  IADD3 R77, R102, 0x4, RZ ;  /* 0x00000004664d7810 */ /* 0x000fe20007ffe0ff */
[----:B------:R1:W4:Y:S01]  /*4c50*/  @!P0 LDG.E.U16 R143, [R44.64+0x780] ;  /* 0x000780162c8f8981 */ /* 0x000322000c1e1500 */
[----:B0-----:R-:W-:-:S05]  /*4c60*/  FMUL.FTZ R78, R105, R20 ;  /* 0x00000014694e7220 */ /* 0x001fca0000410000 */
[----:B------:R-:W-:Y:S01]  /*4c70*/  MUFU.COS R111, R107 ;  /* 0x0000006b006f7308 */ /* 0x000fe20000000000 */
[----:B------:R-:W-:-:S07]  /*4c80*/  ISETP.GE.AND P4, PT, R40, UR16, PT ;  /* 0x0000001028007c0c */ /* 0x000fce000bf86270 */
[----:B------:R-:W0:Y:S01]  /*4c90*/  MUFU.EX2 R78, R78 ;  /* 0x0000004e004e7308 */ /* 0x000e220000000800 */
[C---:B------:R-:W-:Y:S02]  /*4ca0*/  IADD3 R76, R102.reuse, 0x5, RZ ;  /* 0x00000005664c7810 */ /* 0x040fe40007ffe0ff */
[----:B------:R-:W-:Y:S02]  /*4cb0*/  IADD3 R40, R102, 0x6, RZ ;  /* 0x0000000666287810 */ /* 0x000fe40007ffe0ff */
[----:B------:R-:W-:Y:S01]  /*4cc0*/  ISETP.GE.U32.AND P5, PT, R77, UR17, PT ;  /* 0x000000114d007c0c */ /* 0x000fe2000bfa6070 */
[----:B------:R-:W-:Y:S01]  /*4cd0*/  FMUL.RZ R77, R106, 0.15915493667125701904 ;  /* 0x3e22f9836a4d7820 */ /* 0x000fe2000040c000 */
[----:B------:R-:W-:Y:S01]  /*4ce0*/  ISETP.GE.U32.AND P6, PT, R76, UR17, PT ;  /* 0x000000114c007c0c */ /* 0x000fe2000bfc6070 */
[----:B------:R-:W-:Y:S01]  /*4cf0*/  FMUL.FTZ R76, R43, R22 ;  /* 0x000000162b4c7220 */ /* 0x000fe20000410000 */
[----:B------:R-:W-:Y:S01]  /*4d00*/  ISETP.GE.U32.AND P0, PT, R40, UR17, PT ;  /* 0x0000001128007c0c */ /* 0x000fe2000bf06070 */
[----:B------:R-:W-:Y:S01]  /*4d10*/  MUFU.SIN R106, R77 ;  /* 0x0000004d006a7308 */ /* 0x000fe20000000400 */
[----:B------:R-:W-:Y:S01]  /*4d20*/  IADD3 R40, R102, 0x8, RZ ;  /* 0x0000000866287810 */ /* 0x000fe20007ffe0ff */
[----:B------:R-:W-:Y:S01]  /*4d30*/  FMUL.RZ R113, R76, 0.15915493667125701904 ;  /* 0x3e22f9834c717820 */ /* 0x000fe2000040c000 */
[----:B------:R1:W4:Y:S01]  /*4d40*/  @!P4 LDG.E.U16 R144, [R44.64+0x7c0] ;  /* 0x0007c0162c90c981 */ /* 0x000322000c1e1500 */
[----:B0-----:R-:W-:-:S04]  /*4d50*/  FMUL.FTZ R76, R78, R109 ;  /* 0x0000006d4e4c7220 */ /* 0x001fc80000410000 */
[----:B------:R0:W-:Y:S01]  /*4d60*/  MUFU.COS R107, R77 ;  /* 0x0000004d006b7308 */ /* 0x0001e20000000000 */
[----:B------:R-:W-:Y:S02]  /*4d70*/  ISETP.GE.U32.AND P4, PT, R40, UR17, PT ;  /* 0x0000001128007c0c */ /* 0x000fe4000bf86070 */
[----:B------:R-:W-:Y:S01]  /*4d80*/  IADD3 R40, R102, 0x7, RZ ;  /* 0x0000000766287810 */ /* 0x000fe20007ffe0ff */
[C---:B------:R-:W-:Y:S02]  /*4d90*/  FMUL.FTZ R80, R81.reuse, R80 ;  /* 0x0000005051507220 */ /* 0x040fe40000410000 */
[----:B0-----:R-:W-:Y:S02]  /*4da0*/  FMUL.FTZ R77, R78, R111 ;  /* 0x0000006f4e4d7220 */ /* 0x001fe40000410000 */
[----:B------:R-:W-:Y:S01]  /*4db0*/  FMUL.FTZ R78, R36, R20 ;  /* 0x00000014244e7220 */ /* 0x000fe20000410000 */
[----:B------:R-:W-:Y:S01]  /*4dc0*/  FSEL R76, R76, RZ, !P4 ;  /* 0x000000ff4c4c7208 */ /* 0x000fe20006000000 */
[----:B------:R-:W-:Y:S01]  /*4dd0*/  FMUL.FTZ R79, R81, R79 ;  /* 0x0000004f514f7220 */ /* 0x000fe20000410000 */
[----:B------:R-:W-:Y:S01]  /*4de0*/  FSEL R77, R77, 1, !P4 ;  /* 0x3f8000004d4d7808 */ /* 0x000fe20006000000 */
[----:B------:R-:W-:Y:S01]  /*4df0*/  FMUL.FTZ R81, R35, R19 ;  /* 0x0000001323517220 */ /* 0x000fe20000410000 */
[----:B------:R-:W-:-:S02]  /*4e00*/  FSEL R78, R78, RZ, !P4 ;  /* 0x000000ff4e4e7208 */ /* 0x000fc40006000000 */
[----:B------:R-:W-:Y:S02]  /*4e10*/  ISETP.GE.U32.AND P4, PT, R40, UR17, PT ;  /* 0x0000001128007c0c */ /* 0x000fe4000bf86070 */
[----:B------:R-:W-:Y:S01]  /*4e20*/  IADD3 R40, R102, 0x9, RZ ;  /* 0x0000000966287810 */ /* 0x000fe20007ffe0ff */
[----:B-1----:R-:W-:Y:S01]  /*4e30*/  FMUL.FTZ R45, R43, R23 ;  /* 0x000000172b2d7220 */ /* 0x002fe20000410000 */
[----:B------:R-:W-:Y:S02]  /*4e40*/  FSEL R79, R79, RZ, !P4 ;  /* 0x000000ff4f4f7208 */ /* 0x000fe40006000000 */
[----:B------:R-:W-:Y:S02]  /*4e50*/  FSEL R80, R80, 1, !P4 ;  /* 0x3f80000050507808 */ /* 0x000fe40006000000 */
[----:B------:R-:W-:Y:S01]  /*4e60*/  FSEL R81, R81, RZ, !P4 ;  /* 0x000000ff51517208 */ /* 0x000fe20006000000 */
[----:B------:R-:W-:Y:S01]  /*4e70*/  FMUL.FTZ R44, R86, R82 ;  /* 0x00000052562c7220 */ /* 0x000fe20000410000 */
[----:B------:R-:W-:Y:S01]  /*4e80*/  ISETP.GE.U32.AND P4, PT, R40, UR17, PT ;  /* 0x0000001128007c0c */ /* 0x000fe2000bf86070 */
[----:B------:R-:W-:-:S02]  /*4e90*/  FMUL.FTZ R40, R86, R83 ;  /* 0x0000005356287220 */ /* 0x000fc40000410000 */
[C---:B------:R-:W-:Y:S02]  /*4ea0*/  FMUL.FTZ R83, R89.reuse, R88 ;  /* 0x0000005859537220 */ /* 0x040fe40000410000 */
[----:B------:R-:W-:Y:S02]  /*4eb0*/  FMUL.FTZ R82, R89, R87 ;  /* 0x0000005759527220 */ /* 0x000fe40000410000 */
[----:B------:R-:W-:Y:S02]  /*4ec0*/  FMUL.FTZ R86, R33, R18 ;  /* 0x0000001221567220 */ /* 0x000fe40000410000 */
[----:B------:R-:W-:Y:S01]  /*4ed0*/  FMUL.RZ R109, R45, 0.15915493667125701904 ;  /* 0x3e22f9832d6d7820 */ /* 0x000fe2000040c000 */
[----:B------:R-:W-:Y:S01]  /*4ee0*/  IADD3 R45, R102, 0xa, RZ ;  /* 0x0000000a662d7810 */ /* 0x000fe20007ffe0ff */
[----:B------:R-:W-:Y:S01]  /*4ef0*/  FMUL.FTZ R89, R32, R17 ;  /* 0x0000001120597220 */ /* 0x000fe20000410000 */
[----:B------:R-:W-:Y:S02]  /*4f00*/  FSEL R82, R82, RZ, !P0 ;  /* 0x000000ff52527208 */ /* 0x000fe40004000000 */
[----:B------:R-:W-:-:S02]  /*4f10*/  FSEL R83, R83, 1, !P0 ;  /* 0x3f80000053537808 */ /* 0x000fc40004000000 */
[----:B------:R-:W-:Y:S02]  /*4f20*/  FSEL R86, R86, RZ, !P0 ;  /* 0x000000ff56567208 */ /* 0x000fe40004000000 */
[----:B------:R-:W-:Y:S02]  /*4f30*/  ISETP.GE.U32.AND P0, PT, R45, UR17, PT ;  /* 0x000000112d007c0c */ /* 0x000fe4000bf06070 */
[----:B------:R-:W-:Y:S02]  /*4f40*/  IADD3 R45, R102, 0xb, RZ ;  /* 0x0000000b662d7810 */ /* 0x000fe40007ffe0ff */
[----:B------:R-:W-:Y:S01]  /*4f50*/  FSEL R88, R40, 1, !P6 ;  /* 0x3f80000028587808 */ /* 0x000fe20007000000 */
[----:B------:R-:W-:Y:S01]  /*4f60*/  FMUL.FTZ R40, R43, R24 ;  /* 0x000000182b287220 */ /* 0x000fe20000410000 */
[----:B------:R-:W-:Y:S01]  /*4f70*/  FSEL R87, R44, RZ, !P6 ;  /* 0x000000ff2c577208 */ /* 0x000fe20007000000 */
[C---:B------:R-:W-:Y:S01]  /*4f80*/  FMUL.FTZ R91, R92.reuse, R91 ;  /* 0x0000005b5c5b7220 */ /* 0x040fe20000410000 */
[----:B------:R-:W-:Y:S01]  /*4f90*/  FSEL R89, R89, RZ, !P6 ;  /* 0x000000ff59597208 */ /* 0x000fe20007000000 */
[----:B------:R-:W-:Y:S01]  /*4fa0*/  FMUL.FTZ R90, R92, R90 ;  /* 0x0000005a5c5a7220 */ /* 0x000fe20000410000 */
[----:B------:R-:W-:Y:S01]  /*4fb0*/  ISETP.GE.U32.AND P6, PT, R45, UR17, PT ;  /* 0x000000112d007c0c */ /* 0x000fe2000bfc6070 */
[----:B------:R-:W-:Y:S01]  /*4fc0*/  FMUL.FTZ R92, R31, R16 ;  /* 0x000000101f5c7220 */ /* 0x000fe20000410000 */
[----:B------:R-:W-:Y:S01]  /*4fd0*/  IADD3 R44, R102, 0xc, RZ ;  /* 0x0000000c662c7810 */ /* 0x000fe20007ffe0ff */
[----:B------:R-:W-:-:S02]  /*4fe0*/  FMUL.RZ R45, R40, 0.15915493667125701904 ;  /* 0x3e22f983282d7820 */ /* 0x000fc4000040c000 */
[C---:B------:R-:W-:Y:S01]  /*4ff0*/  FMUL.FTZ R40, R95.reuse, R94 ;  /* 0x0000005e5f287220 */ /* 0x040fe20000410000 */
[----:B------:R-:W-:Y:S01]  /*5000*/  FSEL R90, R90, RZ, !P5 ;  /* 0x000000ff5a5a7208 */ /* 0x000fe20006800000 */
[----:B------:R-:W-:Y:S01]  /*5010*/  FMUL.FTZ R94, R95, R93 ;  /* 0x0000005d5f5e7220 */ /* 0x000fe20000410000 */
[----:B------:R-:W-:Y:S01]  /*5020*/  FSEL R91, R91, 1, !P5 ;  /* 0x3f8000005b5b7808 */ /* 0x000fe20006800000 */
[----:B------:R-:W-:Y:S01]  /*5030*/  FMUL.FTZ R95, R30, R15 ;  /* 0x0000000f1e5f7220 */ /* 0x000fe20000410000 */
[----:B------:R-:W-:Y:S02]  /*5040*/  FSEL R92, R92, RZ, !P5 ;  /* 0x000000ff5c5c7208 */ /* 0x000fe40006800000 */
[----:B------:R-:W-:Y:S02]  /*5050*/  ISETP.GE.U32.AND P5, PT, R44, UR17, PT ;  /* 0x000000112c007c0c */ /* 0x000fe4000bfa6070 */
[----:B------:R-:W-:Y:S01]  /*5060*/  IADD3 R44, R102, 0xd, RZ ;  /* 0x0000000d662c7810 */ /* 0x000fe20007ffe0ff */
[----:B------:R-:W-:Y:S01]  /*5070*/  MUFU.SIN R110, R113 ;  /* 0x00000071006e7308 */ /* 0x000fe20000000400 */
[----:B------:R-:W-:Y:S01]  /*5080*/  FSEL R93, R40, RZ, !P3 ;  /* 0x000000ff285d7208 */ /* 0x000fe20005800000 */
[----:B------:R-:W-:Y:S01]  /*5090*/  FMUL.FTZ R98, R97, R98 ;  /* 0x0000006261627220 */ /* 0x000fe20000410000 */
[----:B------:R-:W-:-:S02]  /*50a0*/  FSEL R94, R94, 1, !P3 ;  /* 0x3f8000005e5e7808 */ /* 0x000fc40005800000 */
[----:B------:R-:W-:Y:S01]  /*50b0*/  FSEL R95, R95, RZ, !P3 ;  /* 0x000000ff5f5f7208 */ /* 0x000fe20005800000 */
[----:B------:R-:W-:Y:S01]  /*50c0*/  FMUL.FTZ R96, R97, R96 ;  /* 0x0000006061607220 */ /* 0x000fe20000410000 */
[----:B------:R-:W-:Y:S01]  /*50d0*/  ISETP.GE.U32.AND P3, PT, R44, UR17, PT ;  /* 0x000000112c007c0c */ /* 0x000fe2000bf66070 */
[----:B------:R-:W-:Y:S01]  /*50e0*/  MUFU.COS R111, R113 ;  /* 0x00000071006f7308 */ /* 0x000fe20000000000 */
[----:B------:R-:W-:Y:S01]  /*50f0*/  FMUL.FTZ R44, R29, R14 ;  /* 0x0000000e1d2c7220 */ /* 0x000fe20000410000 */
[----:B------:R-:W-:-:S06]  /*5100*/  IADD3 R40, R102, 0xe, RZ ;  /* 0x0000000e66287810 */ /* 0x000fcc0007ffe0ff */
[----:B------:R-:W-:Y:S01]  /*5110*/  MUFU.SIN R113, R109 ;  /* 0x0000006d00717308 */ /* 0x000fe20000000400 */
[----:B------:R-:W-:-:S07]  /*5120*/  FSEL R97, R98, 1, !P2 ;  /* 0x3f80000062617808 */ /* 0x000fce0005000000 */
[----:B------:R-:W-:Y:S01]  /*5130*/  MUFU.COS R114, R109 ;  /* 0x0000006d00727308 */ /* 0x000fe20000000000 */
[----:B------:R-:W-:Y:S01]  /*5140*/  FSEL R96, R96, RZ, !P2 ;  /* 0x000000ff60607208 */ /* 0x000fe20005000000 */
[----:B------:R-:W-:Y:S01]  /*5150*/  ULDC UR14, c[0x0][0x198] ;  /* 0x00006600000e7ab9 */ /* 0x000fe20000000800 */
[----:B------:R-:W-:-:S05]  /*5160*/  FSEL R98, R44, RZ, !P2 ;  /* 0x000000ff2c627208 */ /* 0x000fca0005000000 */
[----:B------:R-:W-:Y:S01]  /*5170*/  MUFU.SIN R109, R45 ;  /* 0x0000002d006d7308 */ /* 0x000fe20000000400 */
[----:B------:R-:W-:-:S07]  /*5180*/  ISETP.GE.U32.AND P2, PT, R40, UR17, PT ;  /* 0x0000001128007c0c */ /* 0x000fce000bf46070 */
[----:B------:R0:W-:Y:S01]  /*5190*/  MUFU.COS R117, R45 ;  /* 0x0000002d00757308 */ /* 0x0001e20000000000 */
[----:B------:R-:W-:Y:S01]  /*51a0*/  FMUL.FTZ R108, R105, R21 ;  /* 0x00000015696c7220 */ /* 0x000fe20000410000 */
[----:B------:R-:W-:Y:S01]  /*51b0*/  UIMAD UR14, UR21, UR14, URZ ;  /* 0x0000000e150e72a4 */ /* 0x000fe2000f8e023f */
[----:B------:R-:W-:Y:S01]  /*51c0*/  FMUL.FTZ R40, R43, R25 ;  /* 0x000000192b287220 */ /* 0x000fe20000410000 */
[----:B0-----:R-:W-:Y:S01]  /*51d0*/  SHF.L.U32 R45, R3, 0x5, RZ ;  /* 0x00000005032d7819 */ /* 0x001fe200000006ff */
[----:B------:R-:W-:-:S03]  /*51e0*/  FMUL.FTZ R103, R104, R103 ;  /* 0x0000006768677220 */ /* 0x000fc60000410000 */
[----:B------:R-:W-:Y:S01]  /*51f0*/  LOP3.LUT R45, R45, 0xfffffc00, RZ, 0xc0, !PT ;  /* 0xfffffc002d2d7812 */ /* 0x000fe200078ec0ff */
[----:B------:R-:W-:Y:S02]  /*5200*/  FMUL.FTZ R104, R104, R99 ;  /* 0x0000006368687220 */ /* 0x000fe40000410000 */
[----:B------:R-:W-:Y:S01]  /*5210*/  FMUL.FTZ R100, R101, R100 ;  /* 0x0000006465647220 */ /* 0x000fe20000410000 */
[----:B------:R-:W-:Y:S01]  /*5220*/  IADD3 R44, R45, R4, RZ ;  /* 0x000000042d2c7210 */ /* 0x000fe20007ffe0ff */
[----:B------:R-:W-:Y:S02]  /*5230*/  FMUL.FTZ R99, R101, R41 ;  /* 0x0000002965637220 */ /* 0x000fe40000410000 */
[----:B------:R-:W-:Y:S02]  /*5240*/  FMUL.FTZ R101, R27, R13 ;  /* 0x0000000d1b657220 */ /* 0x000fe40000410000 */
[----:B------:R-:W-:Y:S01]  /*5250*/  FMUL.RZ R125, R40, 0.15915493667125701904 ;  /* 0x3e22f983287d7820 */ /* 0x000fe2000040c000 */
[----:B------:R-:W0:Y:S01]  /*5260*/  MUFU.EX2 R108, R108 ;  /* 0x0000006c006c7308 */ /* 0x000e220000000800 */
[----:B------:R-:W-:Y:S01]  /*5270*/  LEA.HI.SX32 R120, R44, R44, 0x1b ;  /* 0x0000002c2c787211 */ /* 0x000fe200078fdaff */
[C---:B------:R-:W-:Y:S01]  /*5280*/  FMUL.FTZ R112, R105.reuse, R22 ;  /* 0x0000001669707220 */ /* 0x040fe20000410000 */
[----:B------:R-:W-:Y:S01]  /*5290*/  MOV R145, UR14 ;  /* 0x0000000e00917c02 */ /* 0x000fe20008000f00 */
[----:B------:R-:W-:Y:S01]  /*52a0*/  FMUL.FTZ R124, R105, R25 ;  /* 0x00000019697c7220 */ /* 0x000fe20000410000 */
[----:B------:R-:W-:-:S02]  /*52b0*/  FSEL R99, R99, RZ, !P1 ;  /* 0x000000ff63637208 */ /* 0x000fc40004800000 */
[----:B------:R-:W-:Y:S01]  /*52c0*/  FSEL R100, R100, 1, !P1 ;  /* 0x3f80000064647808 */ /* 0x000fe20004800000 */
[----:B------:R-:W-:Y:S01]  /*52d0*/  MUFU.SIN R118, R125 ;  /* 0x0000007d00767308 */ /* 0x000fe20000000400 */
[----:B------:R-:W-:Y:S02]  /*52e0*/  FSEL R101, R101, RZ, !P1 ;  /* 0x000000ff65657208 */ /* 0x000fe40004800000 */
[----:B------:R-:W-:Y:S01]  /*52f0*/  ISETP.GE.U32.AND P1, PT, R102, UR17, PT ;  /* 0x0000001166007c0c */ /* 0x000fe2000bf26070 */
[----:B------:R-:W-:Y:S01]  /*5300*/  IMAD.WIDE.U32 R40, R0, c[0x0][0x198], RZ ;  /* 0x0000660000287a25 */ /* 0x000fe200078e00ff */
[----:B------:R-:W-:-:S03]  /*5310*/  IADD3 R123, R102, 0xf, RZ ;  /* 0x0000000f667b7810 */ /* 0x000fc60007ffe0ff */
[----:B------:R1:W-:Y:S01]  /*5320*/  MUFU.COS R119, R125 ;  /* 0x0000007d00777308 */ /* 0x0003e20000000000 */
[----:B------:R-:W-:Y:S01]  /*5330*/  SHF.L.U32 R122, R120, 0x1, RZ ;  /* 0x00000001787a7819 */ /* 0x000fe200000006ff */
[----:B------:R-:W-:Y:S01]  /*5340*/  IMAD R145, R0, c[0x0][0x19c], R145 ;  /* 0x0000670000917a24 */ /* 0x000fe200078e0291 */
[----:B------:R-:W-:Y:S01]  /*5350*/  FSEL R102, R104, RZ, !P1 ;  /* 0x000000ff68667208 */ /* 0x000fe20004800000 */
[----:B------:R-:W-:Y:S01]  /*5360*/  FMUL.FTZ R146, R105, R28 ;  /* 0x0000001c69927220 */ /* 0x000fe20000410000 */
[----:B-1----:R-:W-:-:S03]  /*5370*/  IADD3 R125, R44, 0x40, RZ ;  /* 0x000000402c7d7810 */ /* 0x002fc60007ffe0ff */
[----:B------:R1:W-:Y:S01]  /*5380*/  MUFU.EX2 R120, R124 ;  /* 0x0000007c00787308 */ /* 0x0003e20000000800 */
[----:B------:R-:W-:Y:S02]  /*5390*/  FSEL R103, R103, 1, !P1 ;  /* 0x3f80000067677808 */ /* 0x000fe40004800000 */
[----:B------:R-:W-:Y:S02]  /*53a0*/  LEA.HI.SX32 R125, R125, R44, 0x1b ;  /* 0x0000002c7d7d7211 */ /* 0x000fe400078fdaff */
[----:B------:R-:W-:Y:S02]  /*53b0*/  FSEL R104, R121, RZ, !P1 ;  /* 0x000000ff79687208 */ /* 0x000fe40004800000 */
[----:B------:R-:W-:Y:S01]  /*53c0*/  ISETP.GE.U32.AND P1, PT, R123, UR17, PT ;  /* 0x000000117b007c0c */ /* 0x000fe2000bf26070 */
[----:B------:R-:W3:Y:S01]  /*53d0*/  MUFU.EX2 R112, R112 ;  /* 0x0000007000707308 */ /* 0x000ee20000000800 */
[C---:B-1----:R-:W-:Y:S02]  /*53e0*/  FMUL.FTZ R124, R43.reuse, R28 ;  /* 0x0000001c2b7c7220 */ /* 0x042fe40000410000 */
[----:B------:R-:W-:Y:S01]  /*53f0*/  FMUL.FTZ R43, R43, R34 ;  /* 0x000000222b2b7220 */ /* 0x000fe20000410000 */
[----:B------:R-:W-:-:S02]  /*5400*/  IADD3 R123, R44, 0x20, RZ ;  /* 0x000000202c7b7810 */ /* 0x000fc40007ffe0ff */
[----:B------:R-:W-:Y:S02]  /*5410*/  IADD3 R41, R41, R145, RZ ;  /* 0x0000009129297210 */ /* 0x000fe40007ffe0ff */
[----:B------:R1:W-:Y:S01]  /*5420*/  MUFU.EX2 R121, R146 ;  /* 0x0000009200797308 */ /* 0x0003e20000000800 */
[----:B------:R-:W-:Y:S01]  /*5430*/  IADD3 R145, R44, 0x60, RZ ;  /* 0x000000602c917810 */ /* 0x000fe20007ffe0ff */
[----:B--2---:R2:W-:Y:S01]  /*5440*/  STS.U16 [R122], R85 ;  /* 0x000000557a007388 */ /* 0x0045e20000000400 */
[----:B------:R-:W-:Y:S01]  /*5450*/  LEA.HI.SX32 R123, R123, R44, 0x1b ;  /* 0x0000002c7b7b7211 */ /* 0x000fe200078fdaff */
[----:B0-----:R-:W-:Y:S01]  /*5460*/  FMUL.FTZ R107, R108, R107 ;  /* 0x0000006b6c6b7220 */ /* 0x001fe20000410000 */
[----:B-1----:R-:W-:Y:S01]  /*5470*/  SHF.L.U32 R146, R125, 0x1, RZ ;  /* 0x000000017d927819 */ /* 0x002fe200000006ff */
[----:B------:R-:W-:Y:S02]  /*5480*/  FMUL.RZ R125, R43, 0.15915493667125701904 ;  /* 0x3e22f9832b7d7820 */ /* 0x000fe4000040c000 */
[----:B------:R-:W-:-:S02]  /*5490*/  FMUL.FTZ R43, RZ, R99 ;  /* 0x00000063ff2b7220 */ /* 0x000fc40000410000 */
[----:B--2---:R-:W-:Y:S01]  /*54a0*/  FMUL.FTZ R85, R99, R104 ;  /* 0x0000006863557220 */ /* 0x004fe20000410000 */
[----:B------:R-:W-:Y:S01]  /*54b0*/  LEA.HI.SX32 R145, R145, R44, 0x1b ;  /* 0x0000002c91917211 */ /* 0x000fe200078fdaff */
[----:B------:R-:W-:Y:S01]  /*54c0*/  FMUL.FTZ R106, R108, R106 ;  /* 0x0000006a6c6a7220 */ /* 0x000fe20000410000 */
[----:B------:R-:W-:Y:S01]  /*54d0*/  SHF.L.U32 R123, R123, 0x1, RZ ;  /* 0x000000017b7b7819 */ /* 0x000fe200000006ff */
[----:B------:R-:W-:Y:S02]  /*54e0*/  FFMA.FTZ R108, R100, R104, -R43 ;  /* 0x00000068646c7223 */ /* 0x000fe4000001082b */
[----:B------:R-:W-:Y:S01]  /*54f0*/  FFMA.FTZ R85, RZ, R100, R85 ;  /* 0x00000064ff557223 */ /* 0x000fe20000010055 */
[----:B------:R-:W-:Y:S01]  /*5500*/  SHF.L.U32 R145, R145, 0x1, RZ ;  /* 0x0000000191917819 */ /* 0x000fe200000006ff */
[----:B------:R-:W-:Y:S01]  /*5510*/  FADD.FTZ R43, R108, R101 ;  /* 0x000000656c2b7221 */ /* 0x000fe20000010000 */
[----:B------:R-:W-:Y:S01]  /*5520*/  IADD3 R147, R44, 0x80, RZ ;  /* 0x000000802c937810 */ /* 0x000fe20007ffe0ff */
[----:B------:R-:W-:Y:S01]  /*5530*/  FADD.FTZ R85, RZ, R85 ;  /* 0x00000055ff557221 */ /* 0x000fe20000010000 */
[----:B---3--:R-:W-:Y:S01]  /*5540*/  STS.U16 [R123+0x40], R84 ;  /* 0x000040547b007388 */ /* 0x008fe20000000400 */
[----:B------:R-:W-:Y:S01]  /*5550*/  FMUL.FTZ R108, R112, R110 ;  /* 0x0000006e706c7220 */ /* 0x000fe20000410000 */
[----:B------:R-:W-:Y:S01]  /*5560*/  LEA.HI.SX32 R147, R147, R44, 0x1b ;  /* 0x0000002c93937211 */ /* 0x000fe200078fdaff */
[----:B------:R-:W-:Y:S01]  /*5570*/  FMUL.FTZ R110, R96, R43 ;  /* 0x0000002b606e7220 */ /* 0x000fe20000410000 */
[----:B----4-:R-:W-:Y:S01]  /*5580*/  STS.U16 [R146+0x80], R51 ;  /* 0x0000803392007388 */ /* 0x010fe20000000400 */
[----:B------:R-:W-:-:S02]  /*5590*/  FMUL.FTZ R115, R105, R23 ;  /* 0x0000001769737220 */ /* 0x000fc40000410000 */
[C---:B------:R-:W-:Y:S01]  /*55a0*/  FMUL.FTZ R116, R105.reuse, R24 ;  /* 0x0000001869747220 */ /* 0x040fe20000410000 */
[----:B------:R0:W-:Y:S01]  /*55b0*/  STS.U16 [R145+0xc0], R50 ;  /* 0x0000c03291007388 */ /* 0x0001e20000000400 */
[----:B------:R-:W-:Y:S01]  /*55c0*/  FMUL.FTZ R105, R105, R34 ;  /* 0x0000002269697220 */ /* 0x000fe20000410000 */
[----:B------:R-:W-:Y:S01]  /*55d0*/  SHF.L.U32 R147, R147, 0x1, RZ ;  /* 0x0000000193937819 */ /* 0x000fe200000006ff */
[----:B------:R-:W-:Y:S02]  /*55e0*/  FMUL.RZ R148, R124, 0.15915493667125701904 ;  /* 0x3e22f9837c947820 */ /* 0x000fe4000040c000 */
[CC--:B------:R-:W-:Y:S02]  /*55f0*/  FFMA.FTZ R110, R97.reuse, R85.reuse, R110 ;  /* 0x00000055616e7223 */ /* 0x0c0fe4000001006e */
[----:B0-----:R-:W-:Y:S01]  /*5600*/  FMUL.FTZ R50, R96, R85 ;  /* 0x0000005560327220 */ /* 0x001fe20000410000 */
[----:B------:R-:W0:Y:S03]  /*5610*/  MUFU.COS R124, R148 ;  /* 0x00000094007c7308 */ /* 0x000e260000000000 */
[----:B------:R-:W-:Y:S01]  /*5620*/  FFMA.FTZ R43, R97, R43, -R50 ;  /* 0x0000002b612b7223 */ /* 0x000fe20000010832 */
[----:B------:R1:W-:Y:S01]  /*5630*/  STS.U16 [R147+0x100], R48 ;  /* 0x0001003093007388 */ /* 0x0003e20000000400 */
[----:B------:R-:W-:-:S02]  /*5640*/  FADD.FTZ R110, RZ, R110 ;  /* 0x0000006eff6e7221 */ /* 0x000fc40000010000 */
[----:B------:R-:W-:Y:S01]  /*5650*/  FADD.FTZ R50, R43, R98 ;  /* 0x000000622b327221 */ /* 0x000fe20000010000 */
[----:B------:R-:W-:Y:S01]  /*5660*/  MUFU.EX2 R105, R105 ;  /* 0x0000006900697308 */ /* 0x000fe20000000800 */
[C---:B------:R-:W-:Y:S02]  /*5670*/  FMUL.FTZ R51, R93.reuse, R110 ;  /* 0x0000006e5d337220 */ /* 0x040fe40000410000 */
[----:B------:R-:W-:-:S05]  /*5680*/  FMUL.FTZ R85, R93, R50 ;  /* 0x000000325d557220 */ /* 0x000fca0000410000 */
[----:B------:R-:W2:Y:S01]  /*5690*/  MUFU.COS R84, R125 ;  /* 0x0000007d00547308 */ /* 0x000ea20000000000 */
[----:B------:R-:W-:-:S07]  /*56a0*/  FFMA.FTZ R50, R94, R50, -R51 ;  /* 0x000000325e327223 */ /* 0x000fce0000010833 */
[----:B-1----:R-:W1:Y:S01]  /*56b0*/  MUFU.SIN R48, R125 ;  /* 0x0000007d00307308 */ /* 0x002e620000000400 */
[----:B------:R-:W-:Y:S02]  /*56c0*/  FFMA.FTZ R85, R94, R110, R85 ;  /* 0x0000006e5e557223 */ /* 0x000fe40000010055 */
[----:B------:R-:W-:Y:S02]  /*56d0*/  FADD.FTZ R50, R50, R95 ;  /* 0x0000005f32327221 */ /* 0x000fe40000010000 */
[----:B------:R-:W-:-:S03]  /*56e0*/  FADD.FTZ R85, RZ, R85 ;  /* 0x00000055ff557221 */ /* 0x000fc60000010000 */
[----:B------:R-:W3:Y:S01]  /*56f0*/  MUFU.EX2 R115, R115 ;  /* 0x0000007300737308 */ /* 0x000ee20000000800 */
[----:B0-----:R-:W-:Y:S02]  /*5700*/  FMUL.FTZ R43, R121, R124 ;  /* 0x0000007c792b7220 */ /* 0x001fe40000410000 */
[----:B------:R-:W-:-:S05]  /*5710*/  FMUL.FTZ R51, R103, R99 ;  /* 0x0000006367337220 */ /* 0x000fca0000410000 */
[----:B------:R-:W0:Y:S01]  /*5720*/  MUFU.EX2 R116, R116 ;  /* 0x0000007400747308 */ /* 0x000e220000000800 */
[C---:B--2---:R-:W-:Y:S02]  /*5730*/  FMUL.FTZ R124, R105.reuse, R84 ;  /* 0x00000054697c7220 */ /* 0x044fe40000410000 */
[C---:B------:R-:W-:Y:S02]  /*5740*/  FMUL.FTZ R110, R90.reuse, R50 ;  /* 0x000000325a6e7220 */ /* 0x040fe40000410000 */
[----:B------:R-:W-:Y:S02]  /*5750*/  FMUL.FTZ R84, R90, R85 ;  /* 0x000000555a547220 */ /* 0x000fe40000410000 */
[----:B-1----:R-:W-:Y:S02]  /*5760*/  FMUL.FTZ R123, R105, R48 ;  /* 0x00000030697b7220 */ /* 0x002fe40000410000 */
[C---:B------:R-:W-:Y:S02]  /*5770*/  FMUL.FTZ R48, R102.reuse, R99 ;  /* 0x0000006366307220 */ /* 0x040fe40000410000 */
[----:B------:R-:W-:-:S02]  /*5780*/  FFMA.FTZ R51, R102, R100, R51 ;  /* 0x0000006466337223 */ /* 0x000fc40000010033 */
[C---:B------:R-:W-:Y:S02]  /*5790*/  FFMA.FTZ R110, R91.reuse, R85, R110 ;  /* 0x000000555b6e7223 */ /* 0x040fe4000001006e */
[----:B------:R-:W-:Y:S02]  /*57a0*/  FFMA.FTZ R105, R91, R50, -R84 ;  /* 0x000000325b697223 */ /* 0x000fe40000010854 */
[----:B------:R-:W-:Y:S02]  /*57b0*/  FFMA.FTZ R48, R103, R100, -R48 ;  /* 0x0000006467307223 */ /* 0x000fe40000010830 */
[----:B------:R-:W-:Y:S02]  /*57c0*/  FMUL.FTZ R50, R96, R51 ;  /* 0x0000003360327220 */ /* 0x000fe40000410000 */
[----:B------:R-:W-:Y:S02]  /*57d0*/  FADD.FTZ R110, RZ, R110 ;  /* 0x0000006eff6e7221 */ /* 0x000fe40000010000 */
[----:B------:R-:W-:-:S02]  /*57e0*/  FADD.FTZ R105, R105, R92 ;  /* 0x0000005c69697221 */ /* 0x000fc40000010000 */
[----:B------:R-:W-:Y:S02]  /*57f0*/  FMUL.FTZ R111, R112, R111 ;  /* 0x0000006f706f7220 */ /* 0x000fe40000410000 */
[----:B---3--:R-:W-:Y:S02]  /*5800*/  FMUL.FTZ R112, R115, R114 ;  /* 0x0000007273707220 */ /* 0x008fe40000410000 */
[-C--:B------:R-:W-:Y:S02]  /*5810*/  FMUL.FTZ R84, R96, R48.reuse ;  /* 0x0000003060547220 */ /* 0x080fe40000410000 */
[----:B------:R-:W-:Y:S02]  /*5820*/  FFMA.FTZ R50, R97, R48, -R50 ;  /* 0x0000003061327223 */ /* 0x000fe40000010832 */
[----:B0-----:R-:W-:Y:S02]  /*5830*/  FMUL.FTZ R114, R116, R109 ;  /* 0x0000006d74727220 */ /* 0x001fe40000410000 */
[----:B------:R-:W-:-:S02]  /*5840*/  FMUL.FTZ R48, R87, R110 ;  /* 0x0000006e57307220 */ /* 0x000fc40000410000 */
[----:B------:R-:W-:Y:S02]  /*5850*/  FMUL.FTZ R109, R87, R105 ;  /* 0x00000069576d7220 */ /* 0x000fe40000410000 */
[----:B------:R-:W-:Y:S02]  /*5860*/  FFMA.FTZ R84, R97, R51, R84 ;  /* 0x0000003361547223 */ /* 0x000fe40000010054 */
[C---:B------:R-:W-:Y:S02]  /*5870*/  FMUL.FTZ R85, R93.reuse, R50 ;  /* 0x000000325d557220 */ /* 0x040fe40000410000 */
[C---:B------:R-:W-:Y:S02]  /*5880*/  FFMA.FTZ R48, R88.reuse, R105, -R48 ;  /* 0x0000006958307223 */ /* 0x040fe40000010830 */
[----:B------:R-:W-:Y:S02]  /*5890*/  FFMA.FTZ R109, R88, R110, R109 ;  /* 0x0000006e586d7223 */ /* 0x000fe4000001006d */
[----:B------:R-:W-:-:S02]  /*58a0*/  FMUL.FTZ R51, R93, R84 ;  /* 0x000000545d337220 */ /* 0x000fc40000410000 */
[----:B------:R-:W-:Y:S02]  /*58b0*/  FFMA.FTZ R85, R94, R84, R85 ;  /* 0x000000545e557223 */ /* 0x000fe40000010055 */
[----:B------:R-:W-:Y:S02]  /*58c0*/  FADD.FTZ R84, R48, R89 ;  /* 0x0000005930547221 */ /* 0x000fe40000010000 */
[----:B------:R-:W-:Y:S02]  /*58d0*/  FADD.FTZ R109, RZ, R109 ;  /* 0x0000006dff6d7221 */ /* 0x000fe40000010000 */
[C---:B------:R-:W-:Y:S02]  /*58e0*/  FMUL.FTZ R110, R82.reuse, R84 ;  /* 0x00000054526e7220 */ /* 0x040fe40000410000 */
[----:B------:R-:W-:Y:S02]  /*58f0*/  FMUL.FTZ R105, R82, R109 ;  /* 0x0000006d52697220 */ /* 0x000fe40000410000 */
[----:B------:R-:W-:-:S02]  /*5900*/  FFMA.FTZ R51, R94, R50, -R51 ;  /* 0x000000325e337223 */ /* 0x000fc40000010833 */
[C---:B------:R-:W-:Y:S02]  /*5910*/  FMUL.FTZ R48, R90.reuse, R85 ;  /* 0x000000555a307220 */ /* 0x040fe40000410000 */
[C---:B------:R-:W-:Y:S02]  /*5920*/  FFMA.FTZ R110, R83.reuse, R109, R110 ;  /* 0x0000006d536e7223 */ /* 0x040fe4000001006e */
[----:B------:R-:W-:Y:S02]  /*5930*/  FFMA.FTZ R105, R83, R84, -R105 ;  /* 0x0000005453697223 */ /* 0x000fe40000010869 */
[-C--:B------:R-:W-:Y:S02]  /*5940*/  FMUL.FTZ R50, R90, R51.reuse ;  /* 0x000000335a327220 */ /* 0x080fe40000410000 */
[----:B------:R-:W-:Y:S02]  /*5950*/  FFMA.FTZ R48, R91, R51, -R48 ;  /* 0x000000335b307223 */ /* 0x000fe40000010830 */
[----:B------:R-:W-:-:S02]  /*5960*/  FADD.FTZ R110, RZ, R110 ;  /* 0x0000006eff6e7221 */ /* 0x000fc40000010000 */
[----:B------:R-:W-:Y:S02]  /*5970*/  FADD.FTZ R105, R105, R86 ;  /* 0x0000005669697221 */ /* 0x000fe40000010000 */
[----:B------:R-:W-:Y:S01]  /*5980*/  FFMA.FTZ R50, R91, R85, R50 ;  /* 0x000000555b327223 */ /* 0x000fe20000010032 */
[----:B------:R-:W0:Y:S01]  /*5990*/  MUFU.SIN R122, R148 ;  /* 0x00000094007a7308 */ /* 0x000e220000000400 */
[----:B------:R-:W-:Y:S02]  /*59a0*/  FMUL.FTZ R85, R87, R48 ;  /* 0x0000003057557220 */ /* 0x000fe40000410000 */
[C---:B------:R-:W-:Y:S02]  /*59b0*/  FMUL.FTZ R84, R79.reuse, R110 ;  /* 0x0000006e4f547220 */ /* 0x040fe40000410000 */
[----:B------:R-:W-:Y:S02]  /*59c0*/  FMUL.FTZ R109, R79, R105 ;  /* 0x000000694f6d7220 */ /* 0x000fe40000410000 */
[----:B------:R-:W-:-:S02]  /*59d0*/  FMUL.FTZ R51, R87, R50 ;  /* 0x0000003257337220 */ /* 0x000fc40000410000 */
[----:B------:R-:W-:Y:S02]  /*59e0*/  FFMA.FTZ R85, R88, R50, R85 ;  /* 0x0000003258557223 */ /* 0x000fe40000010055 */
[C---:B------:R-:W-:Y:S02]  /*59f0*/  FFMA.FTZ R84, R80.reuse, R105, -R84 ;  /* 0x0000006950547223 */ /* 0x040fe40000010854 */
[----:B------:R-:W-:Y:S02]  /*5a00*/  FFMA.FTZ R109, R80, R110, R109 ;  /* 0x0000006e506d7223 */ /* 0x000fe4000001006d */
[----:B------:R-:W-:Y:S02]  /*5a10*/  FFMA.FTZ R51, R88, R48, -R51 ;  /* 0x0000003058337223 */ /* 0x000fe40000010833 */
[----:B------:R-:W-:Y:S02]  /*5a20*/  FMUL.FTZ R48, R82, R85 ;  /* 0x0000005552307220 */ /* 0x000fe40000410000 */
[----:B------:R-:W-:-:S02]  /*5a30*/  FADD.FTZ R84, R84, R81 ;  /* 0x0000005154547221 */ /* 0x000fc40000010000 */
[----:B------:R-:W-:Y:S02]  /*5a40*/  FADD.FTZ R109, RZ, R109 ;  /* 0x0000006dff6d7221 */ /* 0x000fe40000010000 */
[-C--:B------:R-:W-:Y:S02]  /*5a50*/  FMUL.FTZ R50, R82, R51.reuse ;  /* 0x0000003352327220 */ /* 0x080fe40000410000 */
[----:B------:R-:W-:Y:S02]  /*5a60*/  FFMA.FTZ R48, R83, R51, -R48 ;  /* 0x0000003353307223 */ /* 0x000fe40000010830 */
[C---:B------:R-:W-:Y:S02]  /*5a70*/  FMUL.FTZ R110, R76.reuse, R84 ;  /* 0x000000544c6e7220 */ /* 0x040fe40000410000 */
[----:B------:R-:W-:Y:S02]  /*5a80*/  FMUL.FTZ R113, R115, R113 ;  /* 0x0000007173717220 */ /* 0x000fe40000410000 */
[----:B------:R-:W-:-:S02]  /*5a90*/  FMUL.FTZ R105, R76, R109 ;  /* 0x0000006d4c697220 */ /* 0x000fc40000410000 */
[----:B------:R-:W-:Y:S02]  /*5aa0*/  FMUL.FTZ R115, R116, R117 ;  /* 0x0000007574737220 */ /* 0x000fe40000410000 */
[----:B------:R-:W-:Y:S02]  /*5ab0*/  FFMA.FTZ R50, R83, R85, R50 ;  /* 0x0000005553327223 */ /* 0x000fe40000010032 */
[C---:B------:R-:W-:Y:S02]  /*5ac0*/  FMUL.FTZ R119, R120.reuse, R119 ;  /* 0x0000007778777220 */ /* 0x040fe40000410000 */
[----:B------:R-:W-:Y:S02]  /*5ad0*/  FMUL.FTZ R117, R120, R118 ;  /* 0x0000007678757220 */ /* 0x000fe40000410000 */
[----:B0-----:R-:W-:Y:S02]  /*5ae0*/  FMUL.FTZ R120, R121, R122 ;  /* 0x0000007a79787220 */ /* 0x001fe40000410000 */
[----:B------:R-:W-:-:S02]  /*5af0*/  FMUL.FTZ R85, R79, R48 ;  /* 0x000000304f557220 */ /* 0x000fc40000410000 */
[C---:B------:R-:W-:Y:S02]  /*5b00*/  FFMA.FTZ R110, R77.reuse, R109, R110 ;  /* 0x0000006d4d6e7223 */ /* 0x040fe4000001006e */
[----:B------:R-:W-:Y:S01]  /*5b10*/  FFMA.FTZ R121, R77, R84, -R105 ;  /* 0x000000544d797223 */ /* 0x000fe20000010869 */
[----:B------:R-:W-:Y:S01]  /*5b20*/  FSEL R105, R106, RZ, !P4 ;  /* 0x000000ff6a697208 */ /* 0x000fe20006000000 */
[-C--:B------:R-:W-:Y:S02]  /*5b30*/  FMUL.FTZ R51, R79, R50.reuse ;  /* 0x000000324f337220 */ /* 0x080fe40000410000 */
[C---:B------:R-:W-:Y:S02]  /*5b40*/  FFMA.FTZ R85, R80.reuse, R50, R85 ;  /* 0x0000003250557223 */ /* 0x040fe40000010055 */
[----:B------:R-:W-:Y:S02]  /*5b50*/  FADD.FTZ R110, RZ, R110 ;  /* 0x0000006eff6e7221 */ /* 0x000fe40000010000 */
[----:B------:R-:W-:Y:S01]  /*5b60*/  FADD.FTZ R121, R121, R78 ;  /* 0x0000004e79797221 */ /* 0x000fe20000010000 */
[----:B------:R-:W-:Y:S01]  /*5b70*/  FSEL R106, R107, 1, !P4 ;  /* 0x3f8000006b6a7808 */ /* 0x000fe20006000000 */
[----:B------:R-:W-:-:S02]  /*5b80*/  FFMA.FTZ R51, R80, R48, -R51 ;  /* 0x0000003050337223 */ /* 0x000fc40000010833 */
[----:B------:R-:W-:Y:S02]  /*5b90*/  FMUL.FTZ R48, R37, R21 ;  /* 0x0000001525307220 */ /* 0x000fe40000410000 */
[C---:B------:R-:W-:Y:S02]  /*5ba0*/  FMUL.FTZ R50, R76.reuse, R85 ;  /* 0x000000554c327220 */ /* 0x040fe40000410000 */
[C---:B------:R-:W-:Y:S02]  /*5bb0*/  FMUL.FTZ R107, R105.reuse, R110 ;  /* 0x0000006e696b7220 */ /* 0x040fe40000410000 */
[----:B------:R-:W-:Y:S02]  /*5bc0*/  FMUL.FTZ R109, R105, R121 ;  /* 0x00000079696d7220 */ /* 0x000fe40000410000 */
[-C--:B------:R-:W-:Y:S02]  /*5bd0*/  FMUL.FTZ R84, R76, R51.reuse ;  /* 0x000000334c547220 */ /* 0x080fe40000410000 */
[----:B------:R-:W-:-:S02]  /*5be0*/  FFMA.FTZ R50, R77, R51, -R50 ;  /* 0x000000334d327223 */ /* 0x000fc40000010832 */
[----:B------:R-:W-:Y:S01]  /*5bf0*/  FFMA.FTZ R116, R106, R121, -R107 ;  /* 0x000000796a747223 */ /* 0x000fe2000001086b */
[----:B------:R-:W-:Y:S01]  /*5c00*/  FSEL R107, R48, RZ, !P4 ;  /* 0x000000ff306b7208 */ /* 0x000fe20006000000 */
[----:B------:R-:W-:Y:S02]  /*5c10*/  FFMA.FTZ R51, R106, R110, R109 ;  /* 0x0000006e6a337223 */ /* 0x000fe4000001006d */
[----:B------:R-:W-:Y:S01]  /*5c20*/  FFMA.FTZ R84, R77, R85, R84 ;  /* 0x000000554d547223 */ /* 0x000fe20000010054 */
[----:B------:R-:W-:Y:S01]  /*5c30*/  FSEL R109, R111, 1, !P0 ;  /* 0x3f8000006f6d7808 */ /* 0x000fe20004000000 */
[----:B------:R-:W-:Y:S01]  /*5c40*/  FADD.FTZ R111, RZ, R51 ;  /* 0x00000033ff6f7221 */ /* 0x000fe20000010000 */
[----:B------:R-:W-:Y:S01]  /*5c50*/  FSEL R108, R108, RZ, !P0 ;  /* 0x000000ff6c6c7208 */ /* 0x000fe20004000000 */
[----:B------:R-:W-:Y:S02]  /*5c60*/  FADD.FTZ R116, R116, R107 ;  /* 0x0000006b74747221 */ /* 0x000fe40000010000 */
[----:B------:R-:W-:-:S02]  /*5c70*/  FMUL.FTZ R51, R105, R84 ;  /* 0x0000005469337220 */ /* 0x000fc40000410000 */
[----:B------:R-:W-:Y:S02]  /*5c80*/  FMUL.FTZ R110, R38, R22 ;  /* 0x00000016266e7220 */ /* 0x000fe40000410000 */
[----:B------:R-:W-:Y:S02]  /*5c90*/  FMUL.FTZ R85, R105, R50 ;  /* 0x0000003269557220 */ /* 0x000fe40000410000 */
[----:B------:R-:W-:Y:S02]  /*5ca0*/  FMUL.FTZ R122, R108, R116 ;  /* 0x000000746c7a7220 */ /* 0x000fe40000410000 */
[----:B------:R-:W-:Y:S02]  /*5cb0*/  FFMA.FTZ R48, R106, R50, -R51 ;  /* 0x000000326a307223 */ /* 0x000fe40000010833 */
[----:B------:R-:W-:Y:S01]  /*5cc0*/  FMUL.FTZ R118, R108, R111 ;  /* 0x0000006f6c767220 */ /* 0x000fe20000410000 */
[----:B------:R-:W-:Y:S01]  /*5cd0*/  FSEL R110, R110, RZ, !P0 ;  /* 0x000000ff6e6e7208 */ /* 0x000fe20004000000 */
[----:B------:R-:W-:-:S02]  /*5ce0*/  FFMA.FTZ R85, R106, R84, R85 ;  /* 0x000000546a557223 */ /* 0x000fc40000010055 */
[----:B------:R-:W-:Y:S02]  /*5cf0*/  FFMA.FTZ R122, R109, R111, R122 ;  /* 0x0000006f6d7a7223 */ /* 0x000fe4000001007a */
[C---:B------:R-:W-:Y:S01]  /*5d00*/  FMUL.FTZ R50, R108.reuse, R48 ;  /* 0x000000306c327220 */ /* 0x040fe20000410000 */
[----:B------:R-:W-:Y:S01]  /*5d10*/  FSEL R111, R113, RZ, !P6 ;  /* 0x000000ff716f7208 */ /* 0x000fe20007000000 */
[C---:B------:R-:W-:Y:S02]  /*5d20*/  FFMA.FTZ R51, R109.reuse, R116, -R118 ;  /* 0x000000746d337223 */ /* 0x040fe40000010876 */
[----:B------:R-:W-:Y:S02]  /*5d30*/  FADD.FTZ R122, RZ, R122 ;  /* 0x0000007aff7a7221 */ /* 0x000fe40000010000 */
[-C--:B------:R-:W-:Y:S02]  /*5d40*/  FFMA.FTZ R50, R109, R85.reuse, R50 ;  /* 0x000000556d327223 */ /* 0x080fe40000010032 */
[----:B------:R-:W-:Y:S01]  /*5d50*/  FMUL.FTZ R85, R108, R85 ;  /* 0x000000556c557220 */ /* 0x000fe20000410000 */
[----:B------:R-:W-:Y:S01]  /*5d60*/  FSEL R112, R112, 1, !P6 ;  /* 0x3f80000070707808 */ /* 0x000fe20007000000 */
[----:B------:R-:W-:-:S02]  /*5d70*/  FADD.FTZ R51, R51, R110 ;  /* 0x0000006e33337221 */ /* 0x000fc40000010000 */
[----:B------:R-:W-:Y:S02]  /*5d80*/  FMUL.FTZ R113, R39, R23 ;  /* 0x0000001727717220 */ /* 0x000fe40000410000 */
[----:B------:R-:W-:Y:S02]  /*5d90*/  FMUL.FTZ R84, R111, R122 ;  /* 0x0000007a6f547220 */ /* 0x000fe40000410000 */
[----:B------:R-:W-:Y:S01]  /*5da0*/  FFMA.FTZ R85, R109, R48, -R85 ;  /* 0x000000306d557223 */ /* 0x000fe20000010855 */
[----:B------:R-:W-:Y:S01]  /*5db0*/  FSEL R113, R113, RZ, !P6 ;  /* 0x000000ff71717208 */ /* 0x000fe20007000000 */
[CC--:B------:R-:W-:Y:S02]  /*5dc0*/  FMUL.FTZ R121, R111.reuse, R51.reuse ;  /* 0x000000336f797220 */ /* 0x0c0fe40000410000 */
[----:B------:R-:W-:Y:S02]  /*5dd0*/  FMUL.FTZ R48, R111, R50 ;  /* 0x000000326f307220 */ /* 0x000fe40000410000 */
[----:B------:R-:W-:Y:S01]  /*5de0*/  FFMA.FTZ R84, R112, R51, -R84 ;  /* 0x0000003370547223 */ /* 0x000fe20000010854 */
[----:B------:R-:W-:Y:S01]  /*5df0*/  FSEL R114, R114, RZ, !P5 ;  /* 0x000000ff72727208 */ /* 0x000fe20006800000 */
[----:B------:R-:W-:-:S02]  /*5e00*/  FFMA.FTZ R121, R112, R122, R121 ;  /* 0x0000007a70797223 */ /* 0x000fc40000010079 */
[-C--:B------:R-:W-:Y:S02]  /*5e10*/  FFMA.FTZ R51, R112, R85.reuse, -R48 ;  /* 0x0000005570337223 */ /* 0x080fe40000010830 */
[----:B------:R-:W-:Y:S02]  /*5e20*/  FMUL.FTZ R85, R111, R85 ;  /* 0x000000556f557220 */ /* 0x000fe40000410000 */
[----:B------:R-:W-:Y:S01]  /*5e30*/  FADD.FTZ R84, R84, R113 ;  /* 0x0000007154547221 */ /* 0x000fe20000010000 */
[----:B------:R-:W-:Y:S01]  /*5e40*/  FSEL R115, R115, 1, !P5 ;  /* 0x3f80000073737808 */ /* 0x000fe20006800000 */
[----:B------:R-:W-:Y:S02]  /*5e50*/  FADD.FTZ R121, RZ, R121 ;  /* 0x00000079ff797221 */ /* 0x000fe40000010000 */
[----:B------:R-:W-:Y:S02]  /*5e60*/  FFMA.FTZ R85, R112, R50, R85 ;  /* 0x0000003270557223 */ /* 0x000fe40000010055 */
[----:B------:R-:W-:-:S02]  /*5e70*/  FMUL.FTZ R50, R114, R84 ;  /* 0x0000005472327220 */ /* 0x000fc40000410000 */
[-C--:B------:R-:W-:Y:S02]  /*5e80*/  FMUL.FTZ R48, R114, R121.reuse ;  /* 0x0000007972307220 */ /* 0x080fe40000410000 */
[----:B------:R-:W-:Y:S02]  /*5e90*/  FMUL.FTZ R116, R56, R24 ;  /* 0x0000001838747220 */ /* 0x000fe40000410000 */
[----:B------:R-:W-:Y:S01]  /*5ea0*/  FFMA.FTZ R121, R115, R121, R50 ;  /* 0x0000007973797223 */ /* 0x000fe20000010032 */
[----:B------:R-:W-:Y:S01]  /*5eb0*/  FSEL R117, R117, RZ, !P3 ;  /* 0x000000ff75757208 */ /* 0x000fe20005800000 */
[----:B------:R-:W-:Y:S01]  /*5ec0*/  FFMA.FTZ R125, R115, R84, -R48 ;  /* 0x00000054737d7223 */ /* 0x000fe20000010830 */
[----:B------:R-:W-:Y:S01]  /*5ed0*/  FSEL R116, R116, RZ, !P5 ;  /* 0x000000ff74747208 */ /* 0x000fe20006800000 */
[C---:B------:R-:W-:Y:S02]  /*5ee0*/  FMUL.FTZ R84, R114.reuse, R51 ;  /* 0x0000003372547220 */ /* 0x040fe40000410000 */
[----:B------:R-:W-:Y:S01]  /*5ef0*/  FADD.FTZ R121, RZ, R121 ;  /* 0x00000079ff797221 */ /* 0x000fe20000010000 */
[----:B------:R-:W-:Y:S01]  /*5f00*/  FSEL R118, R119, 1, !P3 ;  /* 0x3f80000077767808 */ /* 0x000fe20005800000 */
[----:B------:R-:W-:-:S02]  /*5f10*/  FMUL.FTZ R48, R114, R85 ;  /* 0x0000005572307220 */ /* 0x000fc40000410000 */
[----:B------:R-:W-:Y:S02]  /*5f20*/  FMUL.FTZ R50, R57, R25 ;  /* 0x0000001939327220 */ /* 0x000fe40000410000 */
[----:B------:R-:W-:Y:S02]  /*5f30*/  FFMA.FTZ R84, R115, R85, R84 ;  /* 0x0000005573547223 */ /* 0x000fe40000010054 */
[----:B------:R-:W-:Y:S02]  /*5f40*/  FADD.FTZ R125, R125, R116 ;  /* 0x000000747d7d7221 */ /* 0x000fe40000010000 */
[----:B------:R-:W-:Y:S01]  /*5f50*/  FMUL.FTZ R85, R117, R121 ;  /* 0x0000007975557220 */ /* 0x000fe20000410000 */
[----:B------:R-:W-:Y:S01]  /*5f60*/  FSEL R119, R50, RZ, !P3 ;  /* 0x000000ff32777208 */ /* 0x000fe20005800000 */
[----:B------:R-:W-:Y:S02]  /*5f70*/  FFMA.FTZ R48, R115, R51, -R48 ;  /* 0x0000003373307223 */ /* 0x000fe40000010830 */
[----:B------:R-:W-:-:S02]  /*5f80*/  FMUL.FTZ R145, R117, R125 ;  /* 0x0000007d75917220 */ /* 0x000fc40000410000 */
[----:B------:R-:W-:Y:S01]  /*5f90*/  FFMA.FTZ R122, R118, R125, -R85 ;  /* 0x0000007d767a7223 */ /* 0x000fe20000010855 */
[----:B------:R-:W-:Y:S01]  /*5fa0*/  FSEL R120, R120, RZ, !P2 ;  /* 0x000000ff78787208 */ /* 0x000fe20005000000 */
[----:B------:R-:W-:Y:S02]  /*5fb0*/  FMUL.FTZ R51, R117, R48 ;  /* 0x0000003075337220 */ /* 0x000fe40000410000 */
[----:B------:R-:W-:Y:S02]  /*5fc0*/  FFMA.FTZ R145, R118, R121, R145 ;  /* 0x0000007976917223 */ /* 0x000fe40000010091 */
[----:B------:R-:W-:Y:S01]  /*5fd0*/  FADD.FTZ R85, R122, R119 ;  /* 0x000000777a557221 */ /* 0x000fe20000010000 */
[----:B------:R-:W-:Y:S01]  /*5fe0*/  FSEL R121, R43, 1, !P2 ;  /* 0x3f8000002b797808 */ /* 0x000fe20005000000 */
[-C--:B------:R-:W-:Y:S02]  /*5ff0*/  FFMA.FTZ R50, R118, R84.reuse, R51 ;  /* 0x0000005476327223 */ /* 0x080fe40000010033 */
[----:B------:R-:W-:-:S02]  /*6000*/  FMUL.FTZ R51, R117, R84 ;  /* 0x0000005475337220 */ /* 0x000fc40000410000 */
[----:B------:R-:W-:Y:S02]  /*6010*/  FADD.FTZ R145, RZ, R145 ;  /* 0x00000091ff917221 */ /* 0x000fe40000010000 */
[----:B------:R-:W-:Y:S02]  /*6020*/  FMUL.FTZ R84, R120, R85 ;  /* 0x0000005578547220 */ /* 0x000fe40000410000 */
[----:B------:R-:W-:Y:S02]  /*6030*/  FFMA.FTZ R51, R118, R48, -R51 ;  /* 0x0000003076337223 */ /* 0x000fe40000010833 */
[----:B------:R-:W-:Y:S02]  /*6040*/  FMUL.FTZ R122, R58, R28 ;  /* 0x0000001c3a7a7220 */ /* 0x000fe40000410000 */
[----:B------:R-:W-:Y:S02]  /*6050*/  FMUL.FTZ R48, R120, R50 ;  /* 0x0000003278307220 */ /* 0x000fe40000410000 */
[----:B------:R-:W-:-:S02]  /*6060*/  FFMA.FTZ R43, R121, R145, R84 ;  /* 0x00000091792b7223 */ /* 0x000fc40000010054 */
[----:B------:R-:W-:Y:S01]  /*6070*/  FMUL.FTZ R84, R120, R145 ;  /* 0x0000009178547220 */ /* 0x000fe20000410000 */
[----:B------:R-:W-:Y:S01]  /*6080*/  FSEL R122, R122, RZ, !P2 ;  /* 0x000000ff7a7a7208 */ /* 0x000fe20005000000 */
[CC--:B------:R-:W-:Y:S02]  /*6090*/  FFMA.FTZ R48, R121.reuse, R51.reuse, -R48 ;  /* 0x0000003379307223 */ /* 0x0c0fe40000010830 */
[----:B------:R-:W-:Y:S02]  /*60a0*/  FMUL.FTZ R51, R120, R51 ;  /* 0x0000003378337220 */ /* 0x000fe40000410000 */
[----:B------:R-:W-:Y:S01]  /*60b0*/  FFMA.FTZ R85, R121, R85, -R84 ;  /* 0x0000005579557223 */ /* 0x000fe20000010854 */
[----:B------:R-:W-:Y:S01]  /*60c0*/  FSEL R123, R123, RZ, !P1 ;  /* 0x000000ff7b7b7208 */ /* 0x000fe20004800000 */
[----:B------:R-:W-:Y:S02]  /*60d0*/  FFMA.FTZ R51, R121, R50, R51 ;  /* 0x0000003279337223 */ /* 0x000fe40000010033 */
[----:B------:R-:W-:Y:S01]  /*60e0*/  FADD.FTZ R85, R85, R122 ;  /* 0x0000007a55557221 */ /* 0x000fe20000010000 */
[----:B------:R-:W-:Y:S01]  /*60f0*/  FSEL R124, R124, 1, !P1 ;  /* 0x3f8000007c7c7808 */ /* 0x000fe20004800000 */
[----:B------:R-:W-:-:S02]  /*6100*/  FADD.FTZ R84, RZ, R43 ;  /* 0x0000002bff547221 */ /* 0x000fc40000010000 */
[C---:B------:R-:W-:Y:S02]  /*6110*/  FMUL.FTZ R145, R123.reuse, R85 ;  /* 0x000000557b917220 */ /* 0x040fe40000410000 */
[CC--:B------:R-:W-:Y:S02]  /*6120*/  FMUL.FTZ R125, R123.reuse, R51.reuse ;  /* 0x000000337b7d7220 */ /* 0x0c0fe40000410000 */
[----:B------:R-:W-:Y:S02]  /*6130*/  FMUL.FTZ R43, R123, R48 ;  /* 0x000000307b2b7220 */ /* 0x000fe40000410000 */
[----:B------:R-:W-:Y:S01]  /*6140*/  FFMA.FTZ R147, R124, R84, R145 ;  /* 0x000000547c937223 */ /* 0x000fe20000010091 */
[----:B------:R-:W-:Y:S01]  /*6150*/  IADD3 R145, R44, 0xc0, RZ ;  /* 0x000000c02c917810 */ /* 0x000fe20007ffe0ff */
[C---:B------:R-:W-:Y:S02]  /*6160*/  FFMA.FTZ R48, R124.reuse, R48, -R125 ;  /* 0x000000307c307223 */ /* 0x040fe4000001087d */
[----:B------:R-:W-:Y:S01]  /*6170*/  FFMA.FTZ R43, R124, R51, R43 ;  /* 0x000000337c2b7223 */ /* 0x000fe2000001002b */
[----:B------:R-:W-:Y:S01]  /*6180*/  IADD3 R51, R44, 0xa0, RZ ;  /* 0x000000a02c337810 */ /* 0x000fe20007ffe0ff */
[----:B------:R-:W-:-:S02]  /*6190*/  FMUL.FTZ R125, R59, R34 ;  /* 0x000000223b7d7220 */ /* 0x000fc40000410000 */
[----:B------:R-:W-:Y:S01]  /*61a0*/  FMUL.FTZ R50, R123, R84 ;  /* 0x000000547b327220 */ /* 0x000fe20000410000 */
[-C--:B------:R-:W-:Y:S02]  /*61b0*/  LEA.HI.SX32 R146, R145, R44.reuse, 0x1b ;  /* 0x0000002c91927211 */ /* 0x080fe400078fdaff */
[----:B------:R-:W-:Y:S01]  /*61c0*/  FSEL R125, R125, RZ, !P1 ;  /* 0x000000ff7d7d7208 */ /* 0x000fe20004800000 */
[----:B------:R-:W-:Y:S01]  /*61d0*/  FFMA.FTZ R50, R124, R85, -R50 ;  /* 0x000000557c327223 */ /* 0x000fe20000010832 */
[----:B------:R-:W-:Y:S01]  /*61e0*/  LEA.HI.SX32 R84, R51, R44, 0x1b ;  /* 0x0000002c33547211 */ /* 0x000fe200078fdaff */
[----:B------:R-:W0:Y:S01]  /*61f0*/  SHFL.UP PT, R145, R48, 0x1, RZ ;  /* 0x0420000030917989 */ /* 0x000e2200000e00ff */
[----:B------:R-:W-:Y:S01]  /*6200*/  FADD.FTZ R51, RZ, R147 ;  /* 0x00000093ff337221 */ /* 0x000fe20000010000 */
[----:B------:R-:W-:Y:S01]  /*6210*/  SHF.L.U32 R150, R146, 0x1, RZ ;  /* 0x0000000192967819 */ /* 0x000fe200000006ff */
[----:B------:R-:W-:Y:S01]  /*6220*/  FADD.FTZ R50, R50, R125 ;  /* 0x0000007d32327221 */ /* 0x000fe20000010000 */
[----:B------:R-:W-:Y:S01]  /*6230*/  SHFL.UP PT, R146, R43, 0x1, RZ ;  /* 0x042000002b927989 */ /* 0x000fe200000e00ff */
[----:B------:R-:W-:-:S03]  /*6240*/  MOV R85, UR7 ;  /* 0x0000000700557c02 */ /* 0x000fc60008000f00 */
[----:B------:R-:W-:Y:S01]  /*6250*/  SHFL.UP PT, R147, R51, 0x1, RZ ;  /* 0x0420000033937989 */ /* 0x000fe200000e00ff */
[----:B------:R-:W-:-:S03]  /*6260*/  UIMAD UR14, UR15, UR18, URZ ;  /* 0x000000120f0e72a4 */ /* 0x000fc6000f8e023f */
[----:B------:R-:W1:Y:S01]  /*6270*/  SHFL.UP PT, R148, R50, 0x1, RZ ;  /* 0x0420000032947989 */ /* 0x000e6200000e00ff */
[----:B------:R-:W-:Y:S01]  /*6280*/  UIMAD UR14, UR7, UR19, UR14 ;  /* 0x00000013070e72a4 */ /* 0x000fe2000f8e020e */
[----:B------:R-:W-:Y:S01]  /*6290*/  IMAD.WIDE.U32 R40, R85, c[0x0][0x1a0], R40 ;  /* 0x0000680055287a25 */ /* 0x000fe200078e0028 */
[----:B------:R-:W-:Y:S02]  /*62a0*/  IADD3 R85, R44, 0xe0, RZ ;  /* 0x000000e02c557810 */ /* 0x000fe40007ffe0ff */
[----:B------:R-:W-:Y:S02]  /*62b0*/  SHF.L.U32 R153, R84, 0x1, RZ ;  /* 0x0000000154997819 */ /* 0x000fe400000006ff */
[----:B------:R-:W-:Y:S02]  /*62c0*/  IADD3 R155, R41, UR14, RZ ;  /* 0x0000000e299b7c10 */ /* 0x000fe4000fffe0ff */
[----:B------:R-:W-:Y:S02]  /*62d0*/  LEA R84, P0, R40, c[0x0][0x228], 0x3 ;  /* 0x00008a0028547a11 */ /* 0x000fe400078018ff */
[----:B------:R-:W-:-:S02]  /*62e0*/  LEA.HI.SX32 R41, R85, R44, 0x1b ;  /* 0x0000002c55297211 */ /* 0x000fc400078fdaff */
[----:B------:R-:W-:Y:S02]  /*62f0*/  LEA.HI.X R85, R40, c[0x0][0x22c], R155, 0x3, P0 ;  /* 0x00008b0028557a11 */ /* 0x000fe400000f1c9b */
[----:B------:R-:W-:Y:S01]  /*6300*/  SHF.L.U32 R155, R41, 0x1, RZ ;  /* 0x00000001299b7819 */ /* 0x000fe200000006ff */
[----:B0-----:R-:W-:Y:S01]  /*6310*/  FMUL.FTZ R41, R43, R145 ;  /* 0x000000912b297220 */ /* 0x001fe20000410000 */
[----:B------:R-:W-:Y:S01]  /*6320*/  ISETP.GE.AND P0, PT, R4, 0x1, PT ;  /* 0x000000010400780c */ /* 0x000fe20003f06270 */
[----:B------:R-:W-:Y:S01]  /*6330*/  STS.U16 [R153+0x140], R140 ;  /* 0x0001408c99007388 */ /* 0x000fe20000000400 */
[----:B------:R-:W-:-:S03]  /*6340*/  IADD3 R149, R44, 0x100, RZ ;  /* 0x000001002c957810 */ /* 0x000fc60007ffe0ff */
[----:B------:R0:W-:Y:S01]  /*6350*/  STS.U16 [R150+0x180], R141 ;  /* 0x0001808d96007388 */ /* 0x0001e20000000400 */
[----:B------:R-:W-:Y:S01]  /*6360*/  IADD3 R151, R44, 0x120, RZ ;  /* 0x000001202c977810 */ /* 0x000fe20007ffe0ff */
[----:B-1----:R-:W-:Y:S01]  /*6370*/  FMUL.FTZ R40, R43, R148 ;  /* 0x000000942b287220 */ /* 0x002fe20000410000 */
[----:B------:R-:W-:Y:S01]  /*6380*/  LEA.HI.SX32 R149, R149, R44, 0x1b ;  /* 0x0000002c95957211 */ /* 0x000fe200078fdaff */
[CC--:B0-----:R-:W-:Y:S02]  /*6390*/  FFMA.FTZ R150, R48.reuse, R146.reuse, R41 ;  /* 0x0000009230967223 */ /* 0x0c1fe40000010029 */
[CC--:B------:R-:W-:Y:S02]  /*63a0*/  FMUL.FTZ R41, R43.reuse, R147.reuse ;  /* 0x000000932b297220 */ /* 0x0c0fe40000410000 */
[----:B------:R-:W-:Y:S02]  /*63b0*/  FMUL.FTZ R146, R43, R146 ;  /* 0x000000922b927220 */ /* 0x000fe40000410000 */
[C---:B------:R-:W-:Y:S01]  /*63c0*/  FFMA.FTZ R41, R48.reuse, R148, -R41 ;  /* 0x0000009430297223 */ /* 0x040fe20000010829 */
[----:B------:R-:W-:Y:S01]  /*63d0*/  LEA.HI.SX32 R151, R151, R44, 0x1b ;  /* 0x0000002c97977211 */ /* 0x000fe200078fdaff */
[----:B------:R-:W-:Y:S01]  /*63e0*/  FFMA.FTZ R140, R48, R147, R40 ;  /* 0x00000093308c7223 */ /* 0x000fe20000010028 */
[----:B------:R-:W-:Y:S01]  /*63f0*/  SHF.L.U32 R149, R149, 0x1, RZ ;  /* 0x0000000195957819 */ /* 0x000fe200000006ff */
[----:B------:R-:W-:Y:S01]  /*6400*/  @P0 FADD.FTZ R50, R50, R41 ;  /* 0x0000002932320221 */ /* 0x000fe20000010000 */
[----:B------:R-:W-:Y:S01]  /*6410*/  FSEL R40, R43, R150, !P0 ;  /* 0x000000962b287208 */ /* 0x000fe20004000000 */
[----:B------:R-:W-:Y:S01]  /*6420*/  @P0 FFMA.FTZ R48, R48, R145, -R146 ;  /* 0x0000009130300223 */ /* 0x000fe20000010892 */
[----:B------:R-:W-:-:S02]  /*6430*/  IADD3 R41, R44, 0x140, RZ ;  /* 0x000001402c297810 */ /* 0x000fc40007ffe0ff */
[C---:B------:R-:W-:Y:S01]  /*6440*/  IADD3 R43, R44.reuse, 0x160, RZ ;  /* 0x000001602c2b7810 */ /* 0x040fe20007ffe0ff */
[----:B------:R0:W-:Y:S01]  /*6450*/  STS.U16 [R155+0x1c0], R42 ;  /* 0x0001c02a9b007388 */ /* 0x0001e20000000400 */
[----:B------:R-:W-:Y:S01]  /*6460*/  SHF.L.U32 R152, R151, 0x1, RZ ;  /* 0x0000000197987819 */ /* 0x000fe200000006ff */
[----:B------:R-:W-:Y:S01]  /*6470*/  @P0 FADD.FTZ R51, R51, R140 ;  /* 0x0000008c33330221 */ /* 0x000fe20000010000 */
[----:B------:R-:W-:Y:S01]  /*6480*/  IADD3 R141, R44, 0x180, RZ ;  /* 0x000001802c8d7810 */ /* 0x000fe20007ffe0ff */
[----:B------:R1:W-:Y:S01]  /*6490*/  STS.U16 [R149+0x200], R46 ;  /* 0x0002002e95007388 */ /* 0x0003e20000000400 */
[----:B0-----:R-:W-:-:S03]  /*64a0*/  LEA.HI.SX32 R42, R41, R44, 0x1b ;  /* 0x0000002c292a7211 */ /* 0x001fc600078fdaff */
[----:B------:R-:W0:Y:S01]  /*64b0*/  SHFL.UP PT, R41, R48, 0x2, RZ ;  /* 0x0440000030297989 */ /* 0x000e2200000e00ff */
[----:B-1----:R-:W-:-:S03]  /*64c0*/  LEA.HI.SX32 R46, R43, R44, 0x1b ;  /* 0x0000002c2b2e7211 */ /* 0x002fc600078fdaff */
[----:B------:R-:W1:Y:S01]  /*64d0*/  SHFL.UP PT, R43, R50, 0x2, RZ ;  /* 0x04400000322b7989 */ /* 0x000e6200000e00ff */
[----:B------:R-:W-:-:S03]  /*64e0*/  LEA.HI.SX32 R140, R141, R44, 0x1b ;  /* 0x0000002c8d8c7211 */ /* 0x000fc600078fdaff */
[----:B------:R-:W-:Y:S04]  /*64f0*/  STS.U16 [R152+0x240], R47 ;  /* 0x0002402f98007388 */ /* 0x000fe80000000400 */
[----:B------:R-:W2:Y:S04]  /*6500*/  SHFL.UP PT, R47, R51, 0x2, RZ ;  /* 0x04400000332f7989 */ /* 0x000ea800000e00ff */
[----:B------:R-:W3:Y:S01]  /*6510*/  SHFL.UP PT, R141, R40, 0x2, RZ ;  /* 0x04400000288d7989 */ /* 0x000ee200000e00ff */
[----:B------:R-:W-:Y:S02]  /*6520*/  SHF.L.U32 R42, R42, 0x1, RZ ;  /* 0x000000012a2a7819 */ /* 0x000fe400000006ff */
[----:B------:R-:W-:-:S02]  /*6530*/  ISETP.GE.AND P0, PT, R4, 0x2, PT ;  /* 0x000000020400780c */ /* 0x000fc40003f06270 */
[----:B------:R-:W-:Y:S01]  /*6540*/  SHF.L.U32 R151, R46, 0x1, RZ ;  /* 0x000000012e977819 */ /* 0x000fe200000006ff */
[----:B------:R0:W-:Y:S01]  /*6550*/  STS.U16 [R42+0x280], R49 ;  /* 0x000280312a007388 */ /* 0x0001e20000000400 */
[----:B------:R-:W-:Y:S02]  /*6560*/  IADD3 R145, R44, 0x1a0, RZ ;  /* 0x000001a02c917810 */ /* 0x000fe40007ffe0ff */
[----:B------:R-:W-:Y:S01]  /*6570*/  SHF.L.U32 R140, R140, 0x1, RZ ;  /* 0x000000018c8c7819 */ /* 0x000fe200000006ff */
[----:B------:R-:W-:Y:S01]  /*6580*/  STS.U16 [R151+0x2c0], R52 ;  /* 0x0002c03497007388 */ /* 0x000fe20000000400 */
[----:B------:R-:W-:Y:S01]  /*6590*/  LEA.HI.SX32 R145, R145, R44, 0x1b ;  /* 0x0000002c91917211 */ /* 0x000fe200078fdaff */
[C---:B0-----:R-:W-:Y:S02]  /*65a0*/  FMUL.FTZ R42, R40.reuse, R41 ;  /* 0x00000029282a7220 */ /* 0x041fe40000410000 */
[C---:B-1----:R-:W-:Y:S01]  /*65b0*/  FMUL.FTZ R49, R40.reuse, R43 ;  /* 0x0000002b28317220 */ /* 0x042fe20000410000 */
[----:B------:R3:W-:Y:S01]  /*65c0*/  STS.U16 [R140+0x300], R53 ;  /* 0x000300358c007388 */ /* 0x0007e20000000400 */
[----:B--2---:R-:W-:Y:S01]  /*65d0*/  FMUL.FTZ R46, R40, R47 ;  /* 0x0000002f282e7220 */ /* 0x004fe20000410000 */
[----:B------:R-:W-:-:S02]  /*65e0*/  IADD3 R147, R44, 0x1c0, RZ ;  /* 0x000001c02c937810 */ /* 0x000fc40007ffe0ff */
[----:B------:R-:W-:Y:S02]  /*65f0*/  IADD3 R149, R44, 0x1e0, RZ ;  /* 0x000001e02c957810 */ /* 0x000fe40007ffe0ff */
[----:B------:R-:W-:Y:S01]  /*6600*/  SHF.L.U32 R153, R145, 0x1, RZ ;  /* 0x0000000191997819 */ /* 0x000fe200000006ff */
[C---:B---3--:R-:W-:Y:S02]  /*6610*/  FFMA.FTZ R53, R48.reuse, R141, R42 ;  /* 0x0000008d30357223 */ /* 0x048fe4000001002a */
[----:B------:R-:W-:Y:S01]  /*6620*/  FFMA.FTZ R42, R48, R47, R49 ;  /* 0x0000002f302a7223 */ /* 0x000fe20000010031 */
[----:B------:R-:W-:Y:S01]  /*6630*/  IADD3 R145, R44, 0x200, RZ ;  /* 0x000002002c917810 */ /* 0x000fe20007ffe0ff */
[----:B------:R-:W-:Y:S01]  /*6640*/  FFMA.FTZ R43, R48, R43, -R46 ;  /* 0x0000002b302b7223 */ /* 0x000fe2000001082e */
[-C--:B------:R-:W-:Y:S01]  /*6650*/  LEA.HI.SX32 R147, R147, R44.reuse, 0x1b ;  /* 0x0000002c93937211 */ /* 0x080fe200078fdaff */
[----:B------:R-:W-:Y:S01]  /*6660*/  FMUL.FTZ R141, R40, R141 ;  /* 0x0000008d288d7220 */ /* 0x000fe20000410000 */
[-C--:B------:R-:W-:Y:S01]  /*6670*/  LEA.HI.SX32 R149, R149, R44.reuse, 0x1b ;  /* 0x0000002c95957211 */ /* 0x080fe200078fdaff */
[----:B------:R-:W-:Y:S01]  /*6680*/  @P0 FADD.FTZ R51, R51, R42 ;  /* 0x0000002a33330221 */ /* 0x000fe20000010000 */
[----:B------:R-:W-:Y:S01]  /*6690*/  LEA.HI.SX32 R145, R145, R44, 0x1b ;  /* 0x0000002c91917211 */ /* 0x000fe200078fdaff */
[----:B------:R-:W-:Y:S01]  /*66a0*/  @P0 FFMA.FTZ R48, R48, R41, -R141 ;  /* 0x0000002930300223 */ /* 0x000fe2000001088d */
[----:B------:R-:W-:Y:S01]  /*66b0*/  IADD3 R47, R44, 0x220, RZ ;  /* 0x000002202c2f7810 */ /* 0x000fe20007ffe0ff */
[----:B------:R-:W-:Y:S01]  /*66c0*/  @P0 FADD.FTZ R50, R50, R43 ;  /* 0x0000002b32320221 */ /* 0x000fe20000010000 */
[----:B------:R-:W-:Y:S01]  /*66d0*/  IADD3 R49, R44, 0x240, RZ ;  /* 0x000002402c317810 */ /* 0x000fe20007ffe0ff */
[----:B------:R-:W0:Y:S01]  /*66e0*/  SHFL.UP PT, R43, R51, 0x4, RZ ;  /* 0x04800000332b7989 */ /* 0x000e2200000e00ff */
[----:B------:R-:W-:-:S02]  /*66f0*/  SHF.L.U32 R146, R147, 0x1, RZ ;  /* 0x0000000193927819 */ /* 0x000fc400000006ff */
[----:B------:R-:W-:Y:S02]  /*6700*/  SHF.L.U32 R149, R149, 0x1, RZ ;  /* 0x0000000195957819 */ /* 0x000fe400000006ff */
[----:B------:R-:W-:Y:S02]  /*6710*/  SHF.L.U32 R52, R145, 0x1, RZ ;  /* 0x0000000191347819 */ /* 0x000fe400000006ff */
[----:B------:R-:W-:Y:S01]  /*6720*/  FSEL R40, R40, R53, !P0 ;  /* 0x0000003528287208 */ /* 0x000fe20004000000 */
[----:B------:R-:W-:Y:S01]  /*6730*/  STS.U16 [R153+0x340], R54 ;  /* 0x0003403699007388 */ /* 0x000fe20000000400 */
[----:B------:R-:W-:Y:S02]  /*6740*/  IADD3 R53, R44, 0x260, RZ ;  /* 0x000002602c357810 */ /* 0x000fe40007ffe0ff */
[-C--:B------:R-:W-:Y:S01]  /*6750*/  LEA.HI.SX32 R42, R47, R44.reuse, 0x1b ;  /* 0x0000002c2f2a7211 */ /* 0x080fe200078fdaff */
[----:B------:R-:W-:Y:S01]  /*6760*/  STS.U16 [R146+0x380], R55 ;  /* 0x0003803792007388 */ /* 0x000fe20000000400 */
[----:B------:R-:W-:-:S03]  /*6770*/  LEA.HI.SX32 R46, R49, R44, 0x1b ;  /* 0x0000002c312e7211 */ /* 0x000fc600078fdaff */
[----:B------:R-:W1:Y:S04]  /*6780*/  SHFL.UP PT, R47, R48, 0x4, RZ ;  /* 0x04800000302f7989 */ /* 0x000e6800000e00ff */
[----:B------:R-:W2:Y:S04]  /*6790*/  SHFL.UP PT, R49, R50, 0x4, RZ ;  /* 0x0480000032317989 */ /* 0x000ea800000e00ff */
[----:B------:R-:W-:Y:S04]  /*67a0*/  STS.U16 [R149+0x3c0], R126 ;  /* 0x0003c07e95007388 */ /* 0x000fe80000000400 */
[----:B------:R3:W-:Y:S02]  /*67b0*/  STS.U16 [R52+0x400], R127 ;  /* 0x0004007f34007388 */ /* 0x0007e40000000400 */
[----:B---3--:R-:W-:-:S02]  /*67c0*/  LEA.HI.SX32 R52, R53, R44, 0x1b ;  /* 0x0000002c35347211 */ /* 0x008fc400078fdaff */
[----:B------:R-:W3:Y:S01]  /*67d0*/  SHFL.UP PT, R53, R40, 0x4, RZ ;  /* 0x0480000028357989 */ /* 0x000ee200000e00ff */
[----:B------:R-:W-:Y:S02]  /*67e0*/  IADD3 R149, R44, 0x380, RZ ;  /* 0x000003802c957810 */ /* 0x000fe40007ffe0ff */
[----:B------:R-:W-:Y:S02]  /*67f0*/  ISETP.GE.AND P0, PT, R4, 0x4, PT ;  /* 0x000000040400780c */ /* 0x000fe40003f06270 */
[C---:B------:R-:W-:Y:S02]  /*6800*/  IADD3 R55, R44.reuse, 0x280, RZ ;  /* 0x000002802c377810 */ /* 0x040fe40007ffe0ff */
[C---:B------:R-:W-:Y:S02]  /*6810*/  IADD3 R155, R44.reuse, 0x2a0, RZ ;  /* 0x000002a02c9b7810 */ /* 0x040fe40007ffe0ff */
[C---:B------:R-:W-:Y:S02]  /*6820*/  IADD3 R157, R44.reuse, 0x2c0, RZ ;  /* 0x000002c02c9d7810 */ /* 0x040fe40007ffe0ff */
[----:B------:R-:W-:-:S02]  /*6830*/  IADD3 R127, R44, 0x2e0, RZ ;  /* 0x000002e02c7f7810 */ /* 0x000fc40007ffe0ff */
[C---:B------:R-:W-:Y:S02]  /*6840*/  IADD3 R153, R44.reuse, 0x300, RZ ;  /* 0x000003002c997810 */ /* 0x040fe40007ffe0ff */
[C---:B------:R-:W-:Y:S02]  /*6850*/  IADD3 R145, R44.reuse, 0x320, RZ ;  /* 0x000003202c917810 */ /* 0x040fe40007ffe0ff */
[C---:B------:R-:W-:Y:S02]  /*6860*/  IADD3 R151, R44.reuse, 0x340, RZ ;  /* 0x000003402c977810 */ /* 0x040fe40007ffe0ff */
[C---:B------:R-:W-:Y:S02]  /*6870*/  IADD3 R147, R44.reuse, 0x360, RZ ;  /* 0x000003602c937810 */ /* 0x040fe40007ffe0ff */
[C---:B------:R-:W-:Y:S02]  /*6880*/  IADD3 R141, R44.reuse, 0x3a0, RZ ;  /* 0x000003a02c8d7810 */ /* 0x040fe40007ffe0ff */
[----:B------:R-:W-:-:S02]  /*6890*/  IADD3 R41, R44, 0x3c0, RZ ;  /* 0x000003c02c297810 */ /* 0x000fc40007ffe0ff */
[-C--:B------:R-:W-:Y:S02]  /*68a0*/  LEA.HI.SX32 R148, R149, R44.reuse, 0x1b ;  /* 0x0000002c95947211 */ /* 0x080fe400078fdaff */
[----:B------:R-:W-:Y:S02]  /*68b0*/  IADD3 R149, R44, 0x3e0, RZ ;  /* 0x000003e02c957810 */ /* 0x000fe40007ffe0ff */
[----:B------:R-:W-:Y:S01]  /*68c0*/  SHF.L.U32 R150, R46, 0x1, RZ ;  /* 0x000000012e967819 */ /* 0x000fe200000006ff */
[----:B0-----:R-:W-:Y:S01]  /*68d0*/  FMUL.FTZ R46, R40, R43 ;  /* 0x0000002b282e7220 */ /* 0x001fe20000410000 */
[-C--:B------:R-:W-:Y:S02]  /*68e0*/  LEA.HI.SX32 R54, R55, R44.reuse, 0x1b ;  /* 0x0000002c37367211 */ /* 0x080fe400078fdaff */
[-C--:B------:R-:W-:Y:S02]  /*68f0*/  LEA.HI.SX32 R55, R155, R44.reuse, 0x1b ;  /* 0x0000002c9b377211 */ /* 0x080fe400078fdaff */
[----:B------:R-:W-:-:S02]  /*6900*/  LEA.HI.SX32 R126, R157, R44, 0x1b ;  /* 0x0000002c9d7e7211 */ /* 0x000fc400078fdaff */
[-C--:B------:R-:W-:Y:S02]  /*6910*/  LEA.HI.SX32 R127, R127, R44.reuse, 0x1b ;  /* 0x0000002c7f7f7211 */ /* 0x080fe400078fdaff */
[-C--:B------:R-:W-:Y:S02]  /*6920*/  LEA.HI.SX32 R140, R153, R44.reuse, 0x1b ;  /* 0x0000002c998c7211 */ /* 0x080fe400078fdaff */
[-C--:B------:R-:W-:Y:S02]  /*6930*/  LEA.HI.SX32 R145, R145, R44.reuse, 0x1b ;  /* 0x0000002c91917211 */ /* 0x080fe400078fdaff */
[-C--:B------:R-:W-:Y:S02]  /*6940*/  LEA.HI.SX32 R146, R151, R44.reuse, 0x1b ;  /* 0x0000002c97927211 */ /* 0x080fe400078fdaff */
[-C--:B------:R-:W-:Y:S02]  /*6950*/  LEA.HI.SX32 R147, R147, R44.reuse, 0x1b ;  /* 0x0000002c93937211 */ /* 0x080fe400078fdaff */
[----:B------:R-:W-:-:S02]  /*6960*/  LEA.HI.SX32 R141, R141, R44, 0x1b ;  /* 0x0000002c8d8d7211 */ /* 0x000fc400078fdaff */
[-C--:B------:R-:W-:Y:S02]  /*6970*/  LEA.HI.SX32 R41, R41, R44.reuse, 0x1b ;  /* 0x0000002c29297211 */ /* 0x080fe400078fdaff */
[----:B------:R-:W-:Y:S01]  /*6980*/  SHF.L.U32 R153, R42, 0x1, RZ ;  /* 0x000000012a997819 */ /* 0x000fe200000006ff */
[----:B-1----:R-:W-:Y:S01]  /*6990*/  FMUL.FTZ R42, R40, R47 ;  /* 0x0000002f282a7220 */ /* 0x002fe20000410000 */
[----:B------:R-:W-:Y:S01]  /*69a0*/  LEA.HI.SX32 R44, R149, R44, 0x1b ;  /* 0x0000002c952c7211 */ /* 0x000fe200078fdaff */
[-C--:B--2---:R-:W-:Y:S02]  /*69b0*/  FFMA.FTZ R149, R48, R49.reuse, -R46 ;  /* 0x0000003130957223 */ /* 0x084fe4000001082e */
[----:B------:R-:W-:Y:S02]  /*69c0*/  FMUL.FTZ R49, R40, R49 ;  /* 0x0000003128317220 */ /* 0x000fe40000410000 */
[-C--:B---3--:R-:W-:Y:S02]  /*69d0*/  FFMA.FTZ R151, R48, R53.reuse, R42 ;  /* 0x0000003530977223 */ /* 0x088fe4000001002a */
[----:B------:R-:W-:-:S02]  /*69e0*/  FMUL.FTZ R53, R40, R53 ;  /* 0x0000003528357220 */ /* 0x000fc40000410000 */
[----:B------:R-:W-:Y:S02]  /*69f0*/  FFMA.FTZ R42, R48, R43, R49 ;  /* 0x0000002b302a7223 */ /* 0x000fe40000010031 */
[----:B------:R-:W-:Y:S02]  /*6a00*/  @P0 FADD.FTZ R50, R50, R149 ;  /* 0x0000009532320221 */ /* 0x000fe40000010000 */
[----:B------:R-:W-:Y:S02]  /*6a10*/  @P0 FFMA.FTZ R48, R48, R47, -R53 ;  /* 0x0000002f30300223 */ /* 0x000fe40000010835 */
[----:B------:R-:W-:Y:S01]  /*6a20*/  @P0 FADD.FTZ R51, R51, R42 ;  /* 0x0000002a33330221 */ /* 0x000fe20000010000 */
[----:B------:R-:W0:Y:S01]  /*6a30*/  SHFL.UP PT, R47, R50, 0x8, RZ ;  /* 0x05000000322f7989 */ /* 0x000e2200000e00ff */
[----:B------:R-:W-:-:S03]  /*6a40*/  FSEL R40, R40, R151, !P0 ;  /* 0x0000009728287208 */ /* 0x000fc60004000000 */
[----:B------:R-:W1:Y:S04]  /*6a50*/  SHFL.UP PT, R53, R51, 0x8, RZ ;  /* 0x0500000033357989 */ /* 0x000e6800000e00ff */
[----:B------:R-:W2:Y:S04]  /*6a60*/  SHFL.UP PT, R43, R48, 0x8, RZ ;  /* 0x05000000302b7989 */ /* 0x000ea800000e00ff */
[----:B------:R-:W3:Y:S01]  /*6a70*/  SHFL.UP PT, R49, R40, 0x8, RZ ;  /* 0x0500000028317989 */ /* 0x000ee200000e00ff */
[----:B------:R-:W-:Y:S02]  /*6a80*/  ISETP.GE.AND P0, PT, R4, 0x8, PT ;  /* 0x000000080400780c */ /* 0x000fe40003f06270 */
[----:B------:R-:W-:-:S02]  /*6a90*/  SHF.L.U32 R155, R52, 0x1, RZ ;  /* 0x00000001349b7819 */ /* 0x000fc400000006ff */
[----:B------:R-:W-:Y:S01]  /*6aa0*/  SHF.L.U32 R52, R41, 0x1, RZ ;  /* 0x0000000129347819 */ /* 0x000fe200000006ff */
[C---:B0-----:R-:W-:Y:S02]  /*6ab0*/  FMUL.FTZ R46, R40.reuse, R47 ;  /* 0x0000002f282e7220 */ /* 0x041fe40000410000 */
[-C--:B-1----:R-:W-:Y:S02]  /*6ac0*/  FMUL.FTZ R42, R40, R53.reuse ;  /* 0x00000035282a7220 */ /* 0x082fe40000410000 */
[----:B------:R-:W-:Y:S02]  /*6ad0*/  FFMA.FTZ R46, R48, R53, R46 ;  /* 0x00000035302e7223 */ /* 0x000fe4000001002e */
[----:B--2---:R-:W-:Y:S02]  /*6ae0*/  FMUL.FTZ R41, R40, R43 ;  /* 0x0000002b28297220 */ /* 0x004fe40000410000 */
[----:B------:R-:W-:Y:S02]  /*6af0*/  FFMA.FTZ R47, R48, R47, -R42 ;  /* 0x0000002f302f7223 */ /* 0x000fe4000001082a */
[----:B------:R-:W-:Y:S01]  /*6b00*/  @P0 FADD.FTZ R51, R51, R46 ;  /* 0x0000002e33330221 */ /* 0x000fe20000010000 */
[----:B------:R-:W-:Y:S01]  /*6b10*/  SHF.L.U32 R54, R54, 0x1, RZ ;  /* 0x0000000136367819 */ /* 0x000fe200000006ff */
[-C--:B---3--:R-:W-:Y:S01]  /*6b20*/  FFMA.FTZ R41, R48, R49.reuse, R41 ;  /* 0x0000003130297223 */ /* 0x088fe20000010029 */
[----:B------:R-:W-:Y:S01]  /*6b30*/  SHF.L.U32 R55, R55, 0x1, RZ ;  /* 0x0000000137377819 */ /* 0x000fe200000006ff */
[----:B------:R-:W-:Y:S01]  /*6b40*/  FMUL.FTZ R49, R40, R49 ;  /* 0x0000003128317220 */ /* 0x000fe20000410000 */
[----:B------:R-:W-:Y:S01]  /*6b50*/  STS.U16 [R153+0x440], R128 ;  /* 0x0004408099007388 */ /* 0x000fe20000000400 */
[----:B------:R-:W-:-:S03]  /*6b60*/  @P0 FADD.FTZ R50, R50, R47 ;  /* 0x0000002f32320221 */ /* 0x000fc60000010000 */
[----:B------:R-:W-:Y:S01]  /*6b70*/  STS.U16 [R150+0x480], R129 ;  /* 0x0004808196007388 */ /* 0x000fe20000000400 */
[----:B------:R-:W-:-:S03]  /*6b80*/  @P0 FFMA.FTZ R48, R48, R43, -R49 ;  /* 0x0000002b30300223 */ /* 0x000fc60000010831 */
[----:B------:R-:W0:Y:S04]  /*6b90*/  SHFL.UP PT, R53, R51, 0x10, RZ ;  /* 0x0600000033357989 */ /* 0x000e2800000e00ff */
[----:B------:R-:W-:Y:S04]  /*6ba0*/  STS.U16 [R155+0x4c0], R130 ;  /* 0x0004c0829b007388 */ /* 0x000fe80000000400 */
[----:B------:R-:W-:Y:S04]  /*6bb0*/  STS.U16 [R54+0x500], R131 ;  /* 0x0005008336007388 */ /* 0x000fe80000000400 */
[----:B------:R1:W-:Y:S04]  /*6bc0*/  STS.U16 [R55+0x540], R132 ;  /* 0x0005408437007388 */ /* 0x0003e80000000400 */
[----:B------:R-:W2:Y:S01]  /*6bd0*/  SHFL.UP PT, R43, R50, 0x10, RZ ;  /* 0x06000000322b7989 */ /* 0x000ea200000e00ff */
[----:B-1----:R-:W-:-:S02]  /*6be0*/  SHF.L.U32 R55, R44, 0x1, RZ ;  /* 0x000000012c377819 */ /* 0x002fc400000006ff */
[----:B------:R-:W-:Y:S01]  /*6bf0*/  FSEL R44, R40, R41, !P0 ;  /* 0x00000029282c7208 */ /* 0x000fe20004000000 */
[----:B------:R-:W1:Y:S01]  /*6c00*/  SHFL.UP PT, R47, R48, 0x10, RZ ;  /* 0x06000000302f7989 */ /* 0x000e6200000e00ff */
[----:B------:R-:W-:-:S03]  /*6c10*/  SHF.L.U32 R126, R126, 0x1, RZ ;  /* 0x000000017e7e7819 */ /* 0x000fc600000006ff */
[----:B------:R-:W3:Y:S01]  /*6c20*/  SHFL.UP PT, R49, R44, 0x10, RZ ;  /* 0x060000002c317989 */ /* 0x000ee200000e00ff */
[----:B------:R-:W-:Y:S02]  /*6c30*/  SHF.L.U32 R127, R127, 0x1, RZ ;  /* 0x000000017f7f7819 */ /* 0x000fe400000006ff */
[----:B------:R-:W-:Y:S01]  /*6c40*/  SHF.L.U32 R140, R140, 0x1, RZ ;  /* 0x000000018c8c7819 */ /* 0x000fe200000006ff */
[----:B------:R-:W-:Y:S01]  /*6c50*/  IMAD.SHL.U32 R146, R146, 0x2, RZ ;  /* 0x0000000292927824 */ /* 0x000fe200078e00ff */
[----:B------:R-:W-:Y:S01]  /*6c60*/  SHF.L.U32 R145, R145, 0x1, RZ ;  /* 0x0000000191917819 */ /* 0x000fe200000006ff */
[----:B------:R-:W-:Y:S01]  /*6c70*/  STS.U16 [R126+0x580], R133 ;  /* 0x000580857e007388 */ /* 0x000fe20000000400 */
[----:B------:R-:W-:Y:S02]  /*6c80*/  SHF.L.U32 R147, R147, 0x1, RZ ;  /* 0x0000000193937819 */ /* 0x000fe400000006ff */
[----:B------:R-:W-:Y:S01]  /*6c90*/  SHF.L.U32 R148, R148, 0x1, RZ ;  /* 0x0000000194947819 */ /* 0x000fe200000006ff */
[----:B------:R-:W-:Y:S01]  /*6ca0*/  STS.U16 [R127+0x5c0], R134 ;  /* 0x0005c0867f007388 */ /* 0x000fe20000000400 */
[----:B------:R-:W-:-:S03]  /*6cb0*/  SHF.L.U32 R141, R141, 0x1, RZ ;  /* 0x000000018d8d7819 */ /* 0x000fc600000006ff */
[----:B------:R-:W-:Y:S01]  /*6cc0*/  STS.U16 [R140+0x600], R135 ;  /* 0x000600878c007388 */ /* 0x000fe20000000400 */
[----:B------:R-:W-:-:S03]  /*6cd0*/  ISETP.NE.AND P2, PT, R4, 0x1f, PT ;  /* 0x0000001f0400780c */ /* 0x000fc60003f45270 */
[----:B------:R-:W-:Y:S01]  /*6ce0*/  STS.U16 [R145+0x640], R136 ;  /* 0x0006408891007388 */ /* 0x000fe20000000400 */
[----:B0-----:R-:W-:-:S03]  /*6cf0*/  FMUL.FTZ R46, R44, R53 ;  /* 0x000000352c2e7220 */ /* 0x001fc60000410000 */
[----:B------:R-:W-:Y:S01]  /*6d00*/  STS.U16 [R146+0x680], R137 ;  /* 0x0006808992007388 */ /* 0x000fe20000000400 */
[----:B------:R-:W-:-:S03]  /*6d10*/  LOP3.LUT P0, RZ, R3, 0x1f, RZ, 0xc0, !PT ;  /* 0x0000001f03ff7812 */ /* 0x000fc6000780c0ff */
[----:B------:R-:W-:Y:S01]  /*6d20*/  STS.U16 [R147+0x6c0], R138 ;  /* 0x0006c08a93007388 */ /* 0x000fe20000000400 */
[----:B------:R-:W-:-:S03]  /*6d30*/  ISETP.GE.AND P1, PT, R4, 0x10, PT ;  /* 0x000000100400780c */ /* 0x000fc60003f26270 */
[----:B------:R-:W-:Y:S04]  /*6d40*/  STS.U16 [R148+0x700], R139 ;  /* 0x0007008b94007388 */ /* 0x000fe80000000400 */
[----:B------:R-:W-:Y:S04]  /*6d50*/  STS.U16 [R141+0x740], R142 ;  /* 0x0007408e8d007388 */ /* 0x000fe80000000400 */
[----:B------:R-:W-:Y:S01]  /*6d60*/  STS.U16 [R52+0x780], R143 ;  /* 0x0007808f34007388 */ /* 0x000fe20000000400 */
[----:B------:R-:W-:-:S03]  /*6d70*/  ISETP.EQ.OR P0, PT, RZ, UR6, P0 ;  /* 0x00000006ff007c0c */ /* 0x000fc60008702670 */
[----:B------:R2:W-:Y:S01]  /*6d80*/  STS.U16 [R55+0x7c0], R144 ;  /* 0x0007c09037007388 */ /* 0x0005e20000000400 */
[----:B------:R-:W-:Y:S01]  /*6d90*/  LEA R45, R4, R45, 0x5 ;  /* 0x0000002d042d7211 */ /* 0x000fe200078e28ff */
[----:B------:R-:W-:Y:S01]  /*6da0*/  HFMA2.MMA R41, -RZ, RZ, 0, 0 ;  /* 0x00000000ff297435 */ /* 0x000fe200000001ff */
[----:B------:R-:W-:Y:S01]  /*6db0*/  MOV R40, 0x3f800000 ;  /* 0x3f80000000287802 */ /* 0x000fe20000000f00 */
[----:B------:R-:W-:-:S06]  /*6dc0*/  NOP ;  /* 0x0000000000007918 */ /* 0x000fcc0000000000 */
[----:B--2---:R-:W-:Y:S02]  /*6dd0*/  FFMA.FTZ R55, R48, R43, -R46 ;  /* 0x0000002b30377223 */ /* 0x004fe4000001082e */
[C---:B-1----:R-:W-:Y:S01]  /*6de0*/  FMUL.FTZ R52, R44.reuse, R47 ;  /* 0x0000002f2c347220 */ /* 0x042fe20000410000 */
[----:B------:R-:W-:Y:S01]  /*6df0*/  LEA.HI.SX32 R159, R45, R45, 0x1b ;  /* 0x0000002d2d9f7211 */ /* 0x000fe200078fdaff */
[----:B------:R-:W-:Y:S01]  /*6e00*/  FMUL.FTZ R46, R44, R43 ;  /* 0x0000002b2c2e7220 */ /* 0x000fe20000410000 */
[----:B------:R-:W-:Y:S01]  /*6e10*/  @!P2 SHF.R.U32.HI R45, RZ, 0x1, R3 ;  /* 0x00000001ff2da819 */ /* 0x000fe20000011603 */
[----:B------:R-:W5:Y:S02]  /*6e20*/  LDG.E.64 R84, [R84.64] ;  /* 0x0000001654547981 */ /* 0x000f64000c1e1b00 */
[----:B------:R-:W-:Y:S02]  /*6e30*/  FFMA.FTZ R54, R48, R53, R46 ;  /* 0x0000003530367223 */ /* 0x000fe4000001002e */
[----:B---3--:R-:W-:-:S02]  /*6e40*/  FMUL.FTZ R46, R44, R49 ;  /* 0x000000312c2e7220 */ /* 0x008fc40000410000 */
[C---:B------:R-:W-:Y:S01]  /*6e50*/  FFMA.FTZ R49, R48.reuse, R49, R52 ;  /* 0x0000003130317223 */ /* 0x040fe20000010034 */
[----:B------:R-:W-:Y:S01]  /*6e60*/  CS2R R42, SRZ ;  /* 0x00000000002a7805 */ /* 0x000fe2000001ff00 */
[----:B------:R-:W-:Y:S01]  /*6e70*/  MOV R129, UR7 ;  /* 0x0000000700817c02 */ /* 0x000fe20008000f00 */
[----:B------:R-:W-:Y:S01]  /*6e80*/  @P1 FFMA.FTZ R48, R48, R47, -R46 ;  /* 0x0000002f30301223 */ /* 0x000fe2000001082e */
[----:B------:R-:W-:Y:S01]  /*6e90*/  SHF.L.U32 R159, R159, 0x1, RZ ;  /* 0x000000019f9f7819 */ /* 0x000fe200000006ff */
[----:B------:R-:W-:Y:S01]  /*6ea0*/  @P1 FADD.FTZ R50, R50, R55 ;  /* 0x0000003732321221 */ /* 0x000fe20000010000 */
[----:B------:R-:W-:Y:S01]  /*6eb0*/  FSEL R49, R44, R49, !P1 ;  /* 0x000000312c317208 */ /* 0x000fe20004800000 */
[----:B------:R-:W-:Y:S01]  /*6ec0*/  @P1 FADD.FTZ R51, R51, R54 ;  /* 0x0000003633331221 */ /* 0x000fe20000010000 */
[----:B------:R-:W-:Y:S01]  /*6ed0*/  @!P2 LOP3.LUT R163, R45, 0x7ffffff0, RZ, 0xc0, !PT ;  /* 0x7ffffff02da3a812 */ /* 0x000fe200078ec0ff */
[----:B------:R-:W-:Y:S04]  /*6ee0*/  @!P0 LDS.128 R40, [R129.X16+0x2160] ;  /* 0x0021600081288984 */ /* 0x000fe8000000cc00 */
        /* <DEDUP_REMOVED lines=32> */
[----:B------:R-:W-:Y:S04]  /*70f0*/  @!P2 STS.128 [R163+0x2100], R48 ;  /* 0x00210030a300a388 */ /* 0x000fe80000000c00 */
[----:B------:R-:W-:Y:S06]  /*7100*/  BAR.SYNC.DEFER_BLOCKING 0x0 ;  /* 0x0000000000007b1d */ /* 0x000fec0000010000 */
[----:B------:R-:W-:Y:S04]  /*7110*/  LDS.128 R44, [0x2100] ;  /* 0x00210000ff2c7984 */ /* 0x000fe80000000c00 */
[----:B------:R-:W0:Y:S02]  /*7120*/  LDS.128 R52, [0x2110] ;  /* 0x00211000ff347984 */ /* 0x000e240000000c00 */
[----:B0-----:R-:W-:-:S02]  /*7130*/  FMUL.FTZ R158, R47, R53 ;  /* 0x000000352f9e7220 */ /* 0x001fc40000410000 */
[CC--:B------:R-:W-:Y:S02]  /*7140*/  FMUL.FTZ R161, R45.reuse, R53.reuse ;  /* 0x000000352da17220 */ /* 0x0c0fe40000410000 */
[-C--:B------:R-:W-:Y:S02]  /*7150*/  FMUL.FTZ R162, R44, R53.reuse ;  /* 0x000000352ca27220 */ /* 0x080fe40000410000 */
[C---:B------:R-:W-:Y:S02]  /*7160*/  FMUL.FTZ R53, R46.reuse, R53 ;  /* 0x000000352e357220 */ /* 0x040fe40000410000 */
[-C--:B------:R-:W-:Y:S02]  /*7170*/  FFMA.FTZ R158, R46, R52.reuse, -R158 ;  /* 0x000000342e9e7223 */ /* 0x080fe4000001089e */
[-C--:B------:R-:W-:Y:S02]  /*7180*/  FFMA.FTZ R161, R44, R52.reuse, -R161 ;  /* 0x000000342ca17223 */ /* 0x080fe400000108a1 */
[----:B------:R-:W-:-:S02]  /*7190*/  FFMA.FTZ R162, R45, R52, R162 ;  /* 0x000000342da27223 */ /* 0x000fc400000100a2 */
[----:B------:R-:W-:Y:S01]  /*71a0*/  FFMA.FTZ R53, R47, R52, R53 ;  /* 0x000000342f357223 */ /* 0x000fe20000010035 */
[----:B------:R-:W-:Y:S01]  /*71b0*/  SHF.R.U32.HI R52, RZ, 0x5, R3 ;  /* 0x00000005ff347819 */ /* 0x000fe20000011603 */
[----:B------:R-:W-:Y:S02]  /*71c0*/  FADD.FTZ R160, R54, R158 ;  /* 0x0000009e36a07221 */ /* 0x000fe40000010000 */
[----:B------:R-:W-:Y:S01]  /*71d0*/  FADD.FTZ R164, R55, R53 ;  /* 0x0000003537a47221 */ /* 0x000fe20000010000 */
[C---:B------:R-:W-:Y:S02]  /*71e0*/  ISETP.NE.AND P2, PT, R52.reuse, RZ, PT ;  /* 0x000000ff3400720c */ /* 0x040fe40003f45270 */
[C---:B------:R-:W-:Y:S02]  /*71f0*/  ISETP.NE.AND P0, PT, R52.reuse, 0x3, PT ;  /* 0x000000033400780c */ /* 0x040fe40003f05270 */
[----:B------:R-:W-:Y:S02]  /*7200*/  ISETP.NE.AND P1, PT, R52, 0x2, PT ;  /* 0x000000023400780c */ /* 0x000fe40003f25270 */
[----:B------:R-:W0:Y:S02]  /*7210*/  LDS.128 R52, [0x2120] ;  /* 0x00212000ff347984 */ /* 0x000e240000000c00 */
[----:B------:R-:W-:-:S02]  /*7220*/  FSEL R158, R161, R44, !P1 ;  /* 0x0000002ca19e7208 */ /* 0x000fc40004800000 */
[----:B------:R-:W-:Y:S01]  /*7230*/  FSEL R163, R160, R46, !P1 ;  /* 0x0000002ea0a37208 */ /* 0x000fe20004800000 */
[CC--:B0-----:R-:W-:Y:S02]  /*7240*/  FMUL.FTZ R159, R162.reuse, R53.reuse ;  /* 0x00000035a29f7220 */ /* 0x0c1fe40000410000 */
[C---:B------:R-:W-:Y:S02]  /*7250*/  FMUL.FTZ R44, R161.reuse, R53 ;  /* 0x00000035a12c7220 */ /* 0x040fe40000410000 */
[-C--:B------:R-:W-:Y:S01]  /*7260*/  FFMA.FTZ R159, R161, R52.reuse, -R159 ;  /* 0x00000034a19f7223 */ /* 0x080fe2000001089f */
[C---:B------:R-:W-:Y:S01]  /*7270*/  FSEL R161, R162.reuse, R45, !P1 ;  /* 0x0000002da2a17208 */ /* 0x040fe20004800000 */
[----:B------:R-:W-:Y:S02]  /*7280*/  FFMA.FTZ R162, R162, R52, R44 ;  /* 0x00000034a2a27223 */ /* 0x000fe4000001002c */
[----:B------:R-:W-:-:S04]  /*7290*/  FMUL.FTZ R44, R164, R53 ;  /* 0x00000035a42c7220 */ /* 0x000fc80000410000 */
[CC--:B------:R-:W-:Y:S02]  /*72a0*/  FFMA.FTZ R44, R160.reuse, R52.reuse, -R44 ;  /* 0x00000034a02c7223 */ /* 0x0c0fe4000001082c */
[----:B------:R-:W-:Y:S01]  /*72b0*/  FMUL.FTZ R160, R160, R53 ;  /* 0x00000035a0a07220 */ /* 0x000fe20000410000 */
[----:B------:R-:W-:Y:S01]  /*72c0*/  FSEL R53, R164, R47, !P1 ;  /* 0x0000002fa4357208 */ /* 0x000fe20004800000 */
[----:B------:R-:W-:Y:S02]  /*72d0*/  FADD.FTZ R54, R54, R44 ;  /* 0x0000002c36367221 */ /* 0x000fe40000010000 */
[----:B------:R-:W0:Y:S01]  /*72e0*/  LDS.128 R44, [0x2130] ;  /* 0x00213000ff2c7984 */ /* 0x000e220000000c00 */
[----:B------:R-:W-:Y:S01]  /*72f0*/  FFMA.FTZ R160, R164, R52, R160 ;  /* 0x00000034a4a07223 */ /* 0x000fe200000100a0 */
[----:B------:R-:W-:-:S03]  /*7300*/  FSEL R158, R159, R158, !P0 ;  /* 0x0000009e9f9e7208 */ /* 0x000fc60004000000 */
[----:B------:R-:W-:Y:S01]  /*7310*/  FADD.FTZ R55, R55, R160 ;  /* 0x000000a037377221 */ /* 0x000fe20000010000 */
[----:B------:R-:W-:Y:S01]  /*7320*/  FSEL R161, R162, R161, !P0 ;  /* 0x000000a1a2a17208 */ /* 0x000fe20004000000 */
[----:B------:R-:W1:Y:S01]  /*7330*/  SHFL.UP PT, R50, R50, 0x1, RZ ;  /* 0x0420000032327989 */ /* 0x000e6200000e00ff */
[----:B------:R-:W-:Y:S03]  /*7340*/  BSSY B0, `(.L_x_123) ;  /* 0x0000055000007945 */ /* 0x000fe60003800000 */
[----:B------:R-:W2:Y:S01]  /*7350*/  SHFL.UP PT, R51, R51, 0x1, RZ ;  /* 0x0420000033337989 */ /* 0x000ea200000e00ff */
[----:B------:R-:W-:-:S03]  /*7360*/  FSEL R163, R54, R163, !P0 ;  /* 0x000000a336a37208 */ /* 0x000fc60004000000 */
[----:B------:R-:W3:Y:S01]  /*7370*/  SHFL.UP PT, R48, R48, 0x1, RZ ;  /* 0x0420000030307989 */ /* 0x000ee200000e00ff */
[----:B------:R-:W-:-:S03]  /*7380*/  FSEL R53, R55, R53, !P0 ;  /* 0x0000003537357208 */ /* 0x000fc60004000000 */
[----:B------:R-:W4:Y:S01]  /*7390*/  SHFL.UP PT, R49, R49, 0x1, RZ ;  /* 0x0420000031317989 */ /* 0x000f2200000e00ff */
[----:B------:R-:W-:Y:S01]  /*73a0*/  PRMT R126, RZ, 0x5410, R126 ;  /* 0x00005410ff7e7816 */ /* 0x000fe2000000007e */
[----:B0-----:R-:W-:-:S04]  /*73b0*/  FMUL.FTZ R52, R162, R45 ;  /* 0x0000002da2347220 */ /* 0x001fc80000410000 */
[C---:B------:R-:W-:Y:S02]  /*73c0*/  FFMA.FTZ R52, R159.reuse, R44, -R52 ;  /* 0x0000002c9f347223 */ /* 0x040fe40000010834 */
[----:B------:R-:W-:-:S04]  /*73d0*/  FMUL.FTZ R159, R159, R45 ;  /* 0x0000002d9f9f7220 */ /* 0x000fc80000410000 */
[-C--:B------:R-:W-:Y:S02]  /*73e0*/  FFMA.FTZ R162, R162, R44.reuse, R159 ;  /* 0x0000002ca2a27223 */ /* 0x080fe4000001009f */
[CC--:B------:R-:W-:Y:S02]  /*73f0*/  FMUL.FTZ R159, R55.reuse, R45.reuse ;  /* 0x0000002d379f7220 */ /* 0x0c0fe40000410000 */
[C---:B------:R-:W-:Y:S02]  /*7400*/  FMUL.FTZ R45, R54.reuse, R45 ;  /* 0x0000002d362d7220 */ /* 0x040fe40000410000 */
[-C--:B------:R-:W-:Y:S02]  /*7410*/  FFMA.FTZ R159, R54, R44.reuse, -R159 ;  /* 0x0000002c369f7223 */ /* 0x080fe4000001089f */
[----:B------:R-:W-:Y:S01]  /*7420*/  FFMA.FTZ R45, R55, R44, R45 ;  /* 0x0000002c372d7223 */ /* 0x000fe2000001002d */
[----:B------:R-:W-:Y:S01]  /*7430*/  PRMT R127, RZ, 0x5410, R127 ;  /* 0x00005410ff7f7816 */ /* 0x000fe2000000007f */
[----:B------:R-:W-:Y:S01]  /*7440*/  FADD.FTZ R46, R46, R159 ;  /* 0x0000009f2e2e7221 */ /* 0x000fe20000010000 */
[----:B------:R-:W-:Y:S01]  /*7450*/  PRMT R128, RZ, 0x5410, R128 ;  /* 0x00005410ff807816 */ /* 0x000fe20000000080 */
[----:B------:R-:W-:Y:S01]  /*7460*/  FADD.FTZ R47, R47, R45 ;  /* 0x0000002d2f2f7221 */ /* 0x000fe20000010000 */
        /* <DEDUP_REMOVED lines=28> */
[----:B------:R-:W-:Y:S01]  /*7630*/  PRMT R157, RZ, 0x5410, R157 ;  /* 0x00005410ff9d7816 */ /* 0x000fe2000000009d */
[----:B------:R-:W-:Y:S05]  /*7640*/  @!P2 BRA `(.L_x_124) ;  /* 0x000001400000a947 */ /* 0x000fea0003800000 */
[----:B-1234-:R-:W-:Y:S01]  /*7650*/  ISETP.NE.AND P0, PT, R4, RZ, PT ;  /* 0x000000ff0400720c */ /* 0x01efe20003f05270 */
[C---:B------:R-:W-:Y:S01]  /*7660*/  FMUL.FTZ R44, R49.reuse, R161 ;  /* 0x000000a1312c7220 */ /* 0x040fe20000410000 */
[----:B------:R-:W-:Y:S01]  /*7670*/  MOV R47, R43 ;  /* 0x0000002b002f7202 */ /* 0x000fe20000000f00 */
[----:B------:R-:W-:Y:S01]  /*7680*/  FMUL.FTZ R45, R49, R158 ;  /* 0x0000009e312d7220 */ /* 0x000fe20000410000 */
[----:B------:R-:W-:-:S09]  /*7690*/  MOV R46, R42 ;  /* 0x0000002a002e7202 */ /* 0x000fd20000000f00 */
[C---:B------:R-:W-:Y:S02]  /*76a0*/  @P0 FFMA.FTZ R158, R48.reuse, R158, -R44 ;  /* 0x0000009e309e0223 */ /* 0x040fe4000001082c */
[C---:B------:R-:W-:Y:S02]  /*76b0*/  @P0 FFMA.FTZ R161, R48.reuse, R161, R45 ;  /* 0x000000a130a10223 */ /* 0x040fe4000001002d */
[C---:B------:R-:W-:Y:S02]  /*76c0*/  FMUL.FTZ R44, R49.reuse, R163 ;  /* 0x000000a3312c7220 */ /* 0x040fe40000410000 */
[----:B------:R-:W-:Y:S01]  /*76d0*/  FMUL.FTZ R45, R49, R53 ;  /* 0x00000035312d7220 */ /* 0x000fe20000410000 */
[----:B------:R-:W-:Y:S01]  /*76e0*/  MOV R49, R161 ;  /* 0x000000a100317202 */ /* 0x000fe20000000f00 */
[C---:B------:R-:W-:Y:S02]  /*76f0*/  FFMA.FTZ R44, R48.reuse, R53, R44 ;  /* 0x00000035302c7223 */ /* 0x040fe4000001002c */
[----:B------:R-:W-:Y:S01]  /*7700*/  FFMA.FTZ R45, R48, R163, -R45 ;  /* 0x000000a3302d7223 */ /* 0x000fe2000001082d */
[----:B------:R-:W-:Y:S01]  /*7710*/  MOV R48, R158 ;  /* 0x0000009e00307202 */ /* 0x000fe20000000f00 */
[----:B------:R-:W-:Y:S01]  /*7720*/  @P0 FADD.FTZ R53, R51, R44 ;  /* 0x0000002c33350221 */ /* 0x000fe20000010000 */
[----:B------:R-:W-:Y:S01]  /*7730*/  MOV R44, R40 ;  /* 0x00000028002c7202 */ /* 0x000fe20000000f00 */
[----:B------:R-:W-:Y:S01]  /*7740*/  @P0 FADD.FTZ R163, R50, R45 ;  /* 0x0000002d32a30221 */ /* 0x000fe20000010000 */
[----:B------:R-:W-:-:S02]  /*7750*/  MOV R45, R41 ;  /* 0x00000029002d7202 */ /* 0x000fc40000000f00 */
[----:B------:R-:W-:Y:S02]  /*7760*/  MOV R51, R53 ;  /* 0x0000003500337202 */ /* 0x000fe40000000f00 */
[----:B------:R-:W-:Y:S01]  /*7770*/  MOV R50, R163 ;  /* 0x000000a300327202 */ /* 0x000fe20000000f00 */
[----:B------:R-:W-:Y:S05]  /*7780*/  BRA `(.L_x_125) ;  /* 0x0000010000007947 */ /* 0x000fea0003800000 */
.L_x_124:
[----:B-1234-:R-:W-:Y:S01]  /*7790*/  ISETP.NE.AND P0, PT, R4, RZ, PT ;  /* 0x000000ff0400720c */ /* 0x01efe20003f05270 */
[C---:B------:R-:W-:Y:S02]  /*77a0*/  FMUL.FTZ R44, R162.reuse, R43 ;  /* 0x0000002ba22c7220 */ /* 0x040fe40000410000 */
[----:B------:R-:W-:Y:S02]  /*77b0*/  FMUL.FTZ R45, R162, R40 ;  /* 0x00000028a22d7220 */ /* 0x000fe40000410000 */
[C---:B------:R-:W-:Y:S02]  /*77c0*/  FFMA.FTZ R44, R52.reuse, R42, -R44 ;  /* 0x0000002a342c7223 */ /* 0x040fe4000001082c */
[----:B------:R-:W-:-:S02]  /*77d0*/  FFMA.FTZ R45, R52, R41, R45 ;  /* 0x00000029342d7223 */ /* 0x000fc4000001002d */
[----:B------:R-:W-:Y:S02]  /*77e0*/  FADD.FTZ R46, R46, R44 ;  /* 0x0000002c2e2e7221 */ /* 0x000fe40000010000 */
[CC--:B------:R-:W-:Y:S02]  /*77f0*/  FMUL.FTZ R44, R162.reuse, R41.reuse ;  /* 0x00000029a22c7220 */ /* 0x0c0fe40000410000 */
[----:B------:R0:W-:Y:S01]  /*7800*/  @!P0 STS.128 [0x2150], R40 ;  /* 0x00215028ff008388 */ /* 0x0001e20000000c00 */
[----:B------:R-:W-:Y:S01]  /*7810*/  FMUL.FTZ R162, R162, R42 ;  /* 0x0000002aa2a27220 */ /* 0x000fe20000410000 */
[-C--:B------:R-:W-:Y:S01]  /*7820*/  @!P0 MOV R48, R40.reuse ;  /* 0x0000002800308202 */ /* 0x080fe20000000f00 */
[C---:B------:R-:W-:Y:S01]  /*7830*/  FFMA.FTZ R44, R52.reuse, R40, -R44 ;  /* 0x00000028342c7223 */ /* 0x040fe2000001082c */
[----:B------:R-:W-:Y:S01]  /*7840*/  @!P0 MOV R49, R41 ;  /* 0x0000002900318202 */ /* 0x000fe20000000f00 */
[----:B------:R-:W-:Y:S01]  /*7850*/  FFMA.FTZ R162, R52, R43, R162 ;  /* 0x0000002b34a27223 */ /* 0x000fe200000100a2 */
[----:B------:R-:W-:-:S02]  /*7860*/  @!P0 MOV R50, R42 ;  /* 0x0000002a00328202 */ /* 0x000fc40000000f00 */
[----:B------:R-:W-:Y:S01]  /*7870*/  @!P0 MOV R51, R43 ;  /* 0x0000002b00338202 */ /* 0x000fe20000000f00 */
[----:B------:R-:W-:Y:S02]  /*7880*/  FADD.FTZ R47, R47, R162 ;  /* 0x000000a22f2f7221 */ /* 0x000fe40000010000 */
.L_x_125:
[----:B------:R-:W-:Y:S05]  /*7890*/  BSYNC B0 ;  /* 0x0000000000007941 */ /* 0x000fea0003800000 */
.L_x_123:
[----:B------:R-:W-:Y:S01]  /*78a0*/  BAR.SYNC.DEFER_BLOCKING 0x0 ;  /* 0x0000000000007b1d */ /* 0x000fe20000010000 */
[----:B------:R-:W-:-:S05]  /*78b0*/  ISETP.NE.AND P0, PT, R3, RZ, PT ;  /* 0x000000ff0300720c */ /* 0x000fca0003f05270 */
[----:B------:R-:W-:Y:S08]  /*78c0*/  BSSY B0, `(.L_x_126) ;  /* 0x000007f000007945 */ /* 0x000ff00003800000 */
[----:B0-----:R-:W0:Y:S02]  /*78d0*/  @P0 LDS.64 R40, [0x2158] ;  /* 0x00215800ff280984 */ /* 0x001e240000000a00 */
[----:B0-----:R-:W-:-:S04]  /*78e0*/  @P0 FMUL.FTZ R43, R41, R49 ;  /* 0x00000031292b0220 */ /* 0x001fc80000410000 */
[CC--:B------:R-:W-:Y:S02]  /*78f0*/  @P0 FFMA.FTZ R43, R40.reuse, R48.reuse, -R43 ;  /* 0x00000030282b0223 */ /* 0x0c0fe4000001082b */
[----:B------:R-:W-:Y:S02]  /*7900*/  @P0 FMUL.FTZ R40, R40, R49 ;  /* 0x0000003128280220 */ /* 0x000fe40000410000 */
[----:B------:R-:W-:Y:S02]  /*7910*/  @P0 FADD.FTZ R50, R50, R43 ;  /* 0x0000002b32320221 */ /* 0x000fe40000010000 */
[----:B------:R-:W-:-:S04]  /*7920*/  @P0 FFMA.FTZ R40, R41, R48, R40 ;  /* 0x0000003029280223 */ /* 0x000fc80000010028 */
[----:B------:R-:W-:Y:S01]  /*7930*/  @P0 FADD.FTZ R51, R51, R40 ;  /* 0x0000002833330221 */ /* 0x000fe20000010000 */
[----:B------:R-:W-:Y:S01]  /*7940*/  ISETP.NE.AND P0, PT, R3, RZ, PT ;  /* 0x000000ff0300720c */ /* 0x000fe20003f05270 */
[CC--:B------:R-:W-:Y:S02]  /*7950*/  FMUL.FTZ R40, R102.reuse, R50.reuse ;  /* 0x0000003266287220 */ /* 0x0c0fe40000410000 */
[-C--:B------:R-:W-:Y:S02]  /*7960*/  FMUL.FTZ R102, R102, R51.reuse ;  /* 0x0000003366667220 */ /* 0x080fe40000410000 */
[C---:B------:R-:W-:Y:S02]  /*7970*/  FFMA.FTZ R40, R103.reuse, R51, R40 ;  /* 0x0000003367287223 */ /* 0x040fe40000010028 */
[----:B------:R-:W-:Y:S02]  /*7980*/  FFMA.FTZ R103, R103, R50, -R102 ;  /* 0x0000003267677223 */ /* 0x000fe40000010866 */
[----:B------:R-:W-:-:S02]  /*7990*/  FADD.FTZ R42, RZ, R40 ;  /* 0x00000028ff2a7221 */ /* 0x000fc40000010000 */
[----:B------:R-:W-:Y:S02]  /*79a0*/  FADD.FTZ R104, R104, R103 ;  /* 0x0000006768687221 */ /* 0x000fe40000010000 */
[C---:B------:R-:W-:Y:S02]  /*79b0*/  FMUL.FTZ R41, R99.reuse, R42 ;  /* 0x0000002a63297220 */ /* 0x040fe40000410000 */
[-C--:B------:R-:W-:Y:S02]  /*79c0*/  FMUL.FTZ R99, R99, R104.reuse ;  /* 0x0000006863637220 */ /* 0x080fe40000410000 */
[C---:B------:R-:W-:Y:S02]  /*79d0*/  FFMA.FTZ R40, R100.reuse, R104, -R41 ;  /* 0x0000006864287223 */ /* 0x040fe40000010829 */
[----:B------:R-:W-:Y:S02]  /*79e0*/  FFMA.FTZ R43, R100, R42, R99 ;  /* 0x0000002a642b7223 */ /* 0x000fe40000010063 */
[----:B------:R-:W-:-:S02]  /*79f0*/  FADD.FTZ R101, R101, R40 ;  /* 0x0000002865657221 */ /* 0x000fc40000010000 */
[----:B------:R-:W-:Y:S02]  /*7a00*/  FADD.FTZ R43, RZ, R43 ;  /* 0x0000002bff2b7221 */ /* 0x000fe40000010000 */
[C---:B------:R-:W-:Y:S02]  /*7a10*/  FMUL.FTZ R40, R96.reuse, R101 ;  /* 0x0000006560287220 */ /* 0x040fe40000410000 */
        /* <DEDUP_REMOVED lines=65> */
[CC--:B------:R-:W-:Y:S02]  /*7e30*/  FMUL.FTZ R41, R117.reuse, R79.reuse ;  /* 0x0000004f75297220 */ /* 0x0c0fe40000410000 */
[-C--:B------:R-:W-:Y:S02]  /*7e40*/  FMUL.FTZ R117, R117, R116.reuse ;  /* 0x0000007475757220 */ /* 0x080fe40000410000 */
[C---:B------:R-:W-:Y:S02]  /*7e50*/  FFMA.FTZ R40, R118.reuse, R116, -R41 ;  /* 0x0000007476287223 */ /* 0x040fe40000010829 */
[----:B------:R-:W-:Y:S02]  /*7e60*/  FFMA.FTZ R80, R118, R79, R117 ;  /* 0x0000004f76507223 */ /* 0x000fe40000010075 */
[----:B------:R-:W-:-:S02]  /*7e70*/  FADD.FTZ R119, R119, R40 ;  /* 0x0000002877777221 */ /* 0x000fc40000010000 */
[----:B------:R-:W-:Y:S02]  /*7e80*/  FADD.FTZ R80, RZ, R80 ;  /* 0x00000050ff507221 */ /* 0x000fe40000010000 */
        /* <DEDUP_REMOVED lines=10> */
[----:B------:R-:W-:Y:S01]  /*7f30*/  FADD.FTZ R125, R125, R40 ;  /* 0x000000287d7d7221 */ /* 0x000fe20000010000 */
[----:B------:R-:W-:Y:S05]  /*7f40*/  @P0 BRA `(.L_x_127) ;  /* 0x0000016000000947 */ /* 0x000fea0003800000 */
[----:B------:R-:W0:Y:S01]  /*7f50*/  S2UR UR14, SR_CTAID.Y ;  /* 0x00000000000e79c3 */ /* 0x000e220000002600 */
[----:B------:R-:W-:Y:S01]  /*7f60*/  ULDC UR16, c[0x0][0x16c] ;  /* 0x00005b0000107ab9 */ /* 0x000fe20000000800 */
[----:B------:R-:W-:Y:S01]  /*7f70*/  MOV R83, UR7 ;  /* 0x0000000700537c02 */ /* 0x000fe20008000f00 */
[----:B------:R-:W-:-:S04]  /*7f80*/  ULDC.64 UR18, c[0x0][0x260] ;  /* 0x0000980000127ab9 */ /* 0x000fc80000000a00 */
[----:B------:R1:W-:Y:S01]  /*7f90*/  STS.128 [R83.X16+0x2160], R44 ;  /* 0x0021602c53007388 */ /* 0x0003e2000000cc00 */
[----:B------:R-:W2:Y:S01]  /*7fa0*/  S2UR UR15, SR_CTAID.X ;  /* 0x00000000000f79c3 */ /* 0x000ea20000002500 */
[----:B0-----:R-:W-:Y:S02]  /*7fb0*/  MOV R0, UR14 ;  /* 0x0000000e00007c02 */ /* 0x001fe40008000f00 */
[----:B--2---:R-:W-:Y:S01]  /*7fc0*/  MOV R2, UR15 ;  /* 0x0000000f00027c02 */ /* 0x004fe20008000f00 */
[----:B------:R-:W-:-:S04]  /*7fd0*/  ULDC UR15, c[0x0][0x174] ;  /* 0x00005d00000f7ab9 */ /* 0x000fc80000000800 */
[----:B------:R-:W-:-:S04]  /*7fe0*/  IMAD R40, R2, c[0x0][0x164], R0 ;  /* 0x0000590002287a24 */ /* 0x000fc800078e0200 */
[----:B------:R-:W0:Y:S02]  /*7ff0*/  R2UR UR14, R40 ;  /* 0x00000000280e73c2 */ /* 0x000e2400000e0000 */
[----:B0-----:R-:W-:-:S04]  /*8000*/  UIMAD UR14, UR14, UR15, URZ ;  /* 0x0000000f0e0e72a4 */ /* 0x001fc8000f8e023f */
[----:B------:R-:W-:Y:S02]  /*8010*/  UIMAD UR15, UR14, UR16, URZ ;  /* 0x000000100e0f72a4 */ /* 0x000fe4000f8e023f */
[----:B------:R-:W-:Y:S02]  /*8020*/  UIMAD UR14, UR6, UR16, UR7 ;  /* 0x00000010060e72a4 */ /* 0x000fe4000f8e0207 */
[----:B------:R-:W-:Y:S02]  /*8030*/  USHF.R.S32.HI UR16, URZ, 0x1f, UR15 ;  /* 0x0000001f3f107899 */ /* 0x000fe4000801140f */
[----:B------:R-:W-:-:S04]  /*8040*/  UIADD3 UR15, UP0, UR14, UR15, URZ ;  /* 0x0000000f0e0f7290 */ /* 0x000fc8000ff1e03f */
[----:B------:R-:W-:Y:S02]  /*8050*/  ULEA.HI.X.SX32 UR16, UR14, UR16, 0x1, UP0 ;  /* 0x000000100e107291 */ /* 0x000fe400080f0e3f */
[----:B------:R-:W-:-:S04]  /*8060*/  ULEA UR14, UP0, UR15, UR18, 0x4 ;  /* 0x000000120f0e7291 */ /* 0x000fc8000f80203f */
[----:B------:R-:W-:Y:S02]  /*8070*/  ULEA.HI.X UR15, UR15, UR19, UR16, 0x4, UP0 ;  /* 0x000000130f0f7291 */ /* 0x000fe400080f2410 */
[----:B------:R-:W-:-:S04]  /*8080*/  MOV R40, UR14 ;  /* 0x0000000e00287c02 */ /* 0x000fc80008000f00 */
[----:B------:R-:W-:-:S05]  /*8090*/  MOV R41, UR15 ;  /* 0x0000000f00297c02 */ /* 0x000fca0008000f00 */
[----:B------:R1:W-:Y:S02]  /*80a0*/  STG.E.128 [R40.64], R44 ;  /* 0x0000002c28007986 */ /* 0x0003e4000c101d16 */
.L_x_127:
[----:B------:R-:W-:Y:S05]  /*80b0*/  BSYNC B0 ;  /* 0x0000000000007941 */ /* 0x000fea0003800000 */
.L_x_126:
[----:B------:R-:W-:Y:S01]  /*80c0*/  UIADD3 UR7, UR7, 0x1, URZ ;  /* 0x0000000107077890 */ /* 0x000fe2000fffe03f */
[-C--:B-----5:R-:W-:Y:S01]  /*80d0*/  FMUL.FTZ R105, R149, R85.reuse ;  /* 0x0000005595697220 */ /* 0x0a0fe20000410000 */
[----:B------:R-:W-:Y:S01]  /*80e0*/  ULDC UR14, c[0x0][0x16c] ;  /* 0x00005b00000e7ab9 */ /* 0x000fe20000000800 */
[-C--:B------:R-:W-:Y:S01]  /*80f0*/  FMUL.FTZ R111, R153, R85.reuse ;  /* 0x00000055996f7220 */ /* 0x080fe20000410000 */
[----:B------:R-:W-:Y:S01]  /*8100*/  UISETP.GE.AND UP0, UPT, UR7, UR14, UPT ;  /* 0x0000000e0700728c */ /* 0x000fe2000bf06270 */
[-C--:B-1----:R-:W-:Y:S02]  /*8110*/  FMUL.FTZ R47, R129, R85.reuse ;  /* 0x00000055812f7220 */ /* 0x082fe40000410000 */
[-C--:B------:R-:W-:Y:S02]  /*8120*/  FMUL.FTZ R83, R133, R85.reuse ;  /* 0x0000005585537220 */ /* 0x080fe40000410000 */
[-C--:B------:R-:W-:Y:S01]  /*8130*/  FMUL.FTZ R91, R137, R85.reuse ;  /* 0x00000055895b7220 */ /* 0x080fe20000410000 */
[----:B------:R-:W-:Y:S01]  /*8140*/  PLOP3.LUT P0, PT, PT, PT, UP0, 0x80, 0x0 ;  /* 0x000000000000781c */ /* 0x000fe20003f0f008 */
[----:B------:R-:W-:-:S02]  /*8150*/  FMUL.FTZ R97, R141, R85 ;  /* 0x000000558d617220 */ /* 0x000fc40000410000 */
[-C--:B------:R-:W-:Y:S02]  /*8160*/  FMUL.FTZ R99, R145, R85.reuse ;  /* 0x0000005591637220 */ /* 0x080fe40000410000 */
[-C--:B------:R-:W-:Y:S02]  /*8170*/  FFMA.FTZ R94, R148, R84.reuse, -R105 ;  /* 0x00000054945e7223 */ /* 0x080fe40000010869 */
[----:B------:R-:W-:Y:S02]  /*8180*/  FFMA.FTZ R96, R152, R84, -R111 ;  /* 0x0000005498607223 */ /* 0x000fe4000001086f */
        /* <DEDUP_REMOVED lines=19> */
[-C--:B------:R-:W-:Y:S02]  /*82c0*/  FFMA.FTZ R40, R128, R84.reuse, -R47 ;  /* 0x0000005480287223 */ /* 0x080fe4000001082f */
[----:B------:R-:W-:-:S02]  /*82d0*/  FFMA.FTZ R44, R132, R84, -R83 ;  /* 0x00000054842c7223 */ /* 0x000fc40000010853 */
[-C--:B------:R-:W-:Y:S02]  /*82e0*/  FFMA.FTZ R46, R136, R84.reuse, -R91 ;  /* 0x00000054882e7223 */ /* 0x080fe4000001085b */
        /* <DEDUP_REMOVED lines=8> */
[----:B------:R-:W-:Y:S02]  /*8370*/  FFMA.FTZ R105, R150, R84, -R105 ;  /* 0x0000005496697223 */ /* 0x000fe40000010869 */
[-C--:B------:R-:W-:Y:S02]  /*8380*/  FFMA.FTZ R45, R126, R85.reuse, R45 ;  /* 0x000000557e2d7223 */ /* 0x080fe4000001002d */
[----:B------:R-:W-:-:S02]  /*8390*/  FFMA.FTZ R128, R128, R85, R129 ;  /* 0x0000005580807223 */ /* 0x000fc40000010081 */
[-C--:B------:R-:W-:Y:S02]  /*83a0*/  FFMA.FTZ R87, R130, R85.reuse, R87 ;  /* 0x0000005582577223 */ /* 0x080fe40000010057 */
[-C--:B------:R-:W-:Y:S02]  /*83b0*/  FFMA.FTZ R132, R132, R85.reuse, R133 ;  /* 0x0000005584847223 */ /* 0x080fe40000010085 */
[-C--:B------:R-:W-:Y:S02]  /*83c0*/  FFMA.FTZ R93, R134, R85.reuse, R93 ;  /* 0x00000055865d7223 */ /* 0x080fe4000001005d */
[-C--:B------:R-:W-:Y:S02]  /*83d0*/  FFMA.FTZ R136, R136, R85.reuse, R137 ;  /* 0x0000005588887223 */ /* 0x080fe40000010089 */
        /* <DEDUP_REMOVED lines=9> */
[----:B------:R-:W-:Y:S02]  /*8470*/  FFMA.FTZ R157, R156, R85, R157 ;  /* 0x000000559c9d7223 */ /* 0x000fe4000001009d */
[----:B------:R-:W-:Y:S02]  /*8480*/  FADD.FTZ R124, RZ, R124 ;  /* 0x0000007cff7c7221 */ /* 0x000fe40000010000 */
[-C--:B------:R-:W-:Y:S02]  /*8490*/  FFMA.FTZ R41, R126, R84.reuse, -R41 ;  /* 0x000000547e297223 */ /* 0x080fe40000010829 */
[-C--:B------:R-:W-:Y:S02]  /*84a0*/  FFMA.FTZ R47, R130, R84.reuse, -R47 ;  /* 0x00000054822f7223 */ /* 0x080fe4000001082f */
[----:B------:R-:W-:-:S02]  /*84b0*/  FFMA.FTZ R83, R134, R84, -R83 ;  /* 0x0000005486537223 */ /* 0x000fc40000010853 */
[-C--:B------:R-:W-:Y:S02]  /*84c0*/  FFMA.FTZ R91, R138, R84.reuse, -R91 ;  /* 0x000000548a5b7223 */ /* 0x080fe4000001085b */
[-C--:B------:R-:W-:Y:S02]  /*84d0*/  FFMA.FTZ R97, R142, R84.reuse, -R97 ;  /* 0x000000548e617223 */ /* 0x080fe40000010861 */
[-C--:B------:R-:W-:Y:S02]  /*84e0*/  FFMA.FTZ R99, R146, R84.reuse, -R99 ;  /* 0x0000005492637223 */ /* 0x080fe40000010863 */
[-C--:B------:R-:W-:Y:S02]  /*84f0*/  FFMA.FTZ R111, R154, R84.reuse, -R111 ;  /* 0x000000549a6f7223 */ /* 0x080fe4000001086f */
[----:B------:R-:W-:Y:S02]  /*8500*/  FFMA.FTZ R84, R156, R84, -R117 ;  /* 0x000000549c547223 */ /* 0x000fe40000010875 */
[----:B------:R-:W-:-:S02]  /*8510*/  FMUL.FTZ R45, R42, R45 ;  /* 0x0000002d2a2d7220 */ /* 0x000fc40000410000 */
[----:B------:R-:W-:Y:S02]  /*8520*/  FMUL.FTZ R128, R43, R128 ;  /* 0x000000802b807220 */ /* 0x000fe40000410000 */
[----:B------:R-:W-:Y:S02]  /*8530*/  FMUL.FTZ R87, R48, R87 ;  /* 0x0000005730577220 */ /* 0x000fe40000410000 */
[----:B------:R-:W-:Y:S02]  /*8540*/  FMUL.FTZ R132, R49, R132 ;  /* 0x0000008431847220 */ /* 0x000fe40000410000 */
[----:B------:R-:W-:Y:S02]  /*8550*/  FMUL.FTZ R93, R50, R93 ;  /* 0x0000005d325d7220 */ /* 0x000fe40000410000 */
[----:B------:R-:W-:Y:S02]  /*8560*/  FMUL.FTZ R136, R51, R136 ;  /* 0x0000008833887220 */ /* 0x000fe40000410000 */
        /* <DEDUP_REMOVED lines=10> */
[----:B------:R-:W-:Y:S02]  /*8610*/  FFMA.FTZ R41, R104, R41, -R45 ;  /* 0x0000002968297223 */ /* 0x000fe4000001082d */
[----:B------:R-:W-:Y:S02]  /*8620*/  FFMA.FTZ R40, R101, R40, -R128 ;  /* 0x0000002865287223 */ /* 0x000fe40000010880 */
[----:B------:R-:W-:-:S02]  /*8630*/  FFMA.FTZ R47, R98, R47, -R87 ;  /* 0x0000002f622f7223 */ /* 0x000fc40000010857 */
[----:B------:R-:W-:Y:S02]  /*8640*/  FFMA.FTZ R44, R95, R44, -R132 ;  /* 0x0000002c5f2c7223 */ /* 0x000fe40000010884 */
[----:B------:R-:W-:Y:S02]  /*8650*/  FFMA.FTZ R83, R92, R83, -R93 ;  /* 0x000000535c537223 */ /* 0x000fe4000001085d */
[----:B------:R-:W-:Y:S02]  /*8660*/  FFMA.FTZ R46, R89, R46, -R136 ;  /* 0x0000002e592e7223 */ /* 0x000fe40000010888 */
        /* <DEDUP_REMOVED lines=25> */
[----:B------:R-:W-:Y:S01]  /*8800*/  FFMA.FTZ R75, R84, 2, R75 ;  /* 0x40000000544b7823 */ /* 0x000fe2000001004b */
[----:B------:R-:W-:Y:S01]  /*8810*/  @P0 CALL.REL.NOINC `(.L_x_122) ;  /* 0x0000001000000944 */ /* 0x000fe20003c00000 */
[----:B------:R-:W-:Y:S05]  /*8820*/  BRA `(.L_x_128) ;  /* 0xffffb69000007947 */ /* 0x000fea000383ffff */
.L_x_122:
[----:B------:R-:W-:Y:S01]  /*8830*/  BAR.SYNC.DEFER_BLOCKING 0x0 ;  /* 0x0000000000007b1d */ /* 0x000fe20000010000 */
[----:B------:R-:W-:Y:S01]  /*8840*/  IMAD.IADD R42, R5, 0x1, R4 ;  /* 0x00000001052a7824 */ /* 0x000fe200078e0204 */
[----:B------:R-:W-:-:S02]  /*8850*/  F2FP.BF16.PACK_AB R60, R61, R60 ;  /* 0x0000003c3d3c723e */ /* 0x000fc400000010ff */
[----:B------:R-:W-:Y:S02]  /*8860*/  F2FP.BF16.PACK_AB R62, R63, R62 ;  /* 0x0000003e3f3e723e */ /* 0x000fe400000010ff */
[CC--:B------:R-:W-:Y:S01]  /*8870*/  IADD3 R40, R5.reuse, R4.reuse, RZ ;  /* 0x0000000405287210 */ /* 0x0c0fe20007ffe0ff */
[----:B------:R-:W-:Y:S01]  /*8880*/  ULDC UR7, c[0x0][0x200] ;  /* 0x0000800000077ab9 */ /* 0x000fe20000000800 */
[----:B------:R-:W-:Y:S01]  /*8890*/  PRMT R12, R60, 0x7632, R12 ;  /* 0x000076323c0c7816 */ /* 0x000fe2000000000c */
[----:B------:R-:W-:Y:S01]  /*88a0*/  UIMAD UR7, UR24, UR7, URZ ;  /* 0x00000007180772a4 */ /* 0x000fe2000f8e023f */
[----:B------:R-:W-:Y:S01]  /*88b0*/  PRMT R13, R62, 0x7632, R13 ;  /* 0x000076323e0d7816 */ /* 0x000fe2000000000d */
[----:B------:R-:W-:Y:S01]  /*88c0*/  BSSY B0, `(.L_x_129) ;  /* 0x0000076000007945 */ /* 0x000fe20003800000 */
[----:B------:R-:W-:Y:S02]  /*88d0*/  IADD3 R41, R5, R4, RZ ;  /* 0x0000000405297210 */ /* 0x000fe40007ffe0ff */
[----:B------:R-:W-:-:S02]  /*88e0*/  IADD3 R40, R40, 0x40, RZ ;  /* 0x0000004028287810 */ /* 0x000fc40007ffe0ff */
[CC--:B------:R-:W-:Y:S02]  /*88f0*/  IADD3 R43, R5.reuse, R4.reuse, RZ ;  /* 0x00000004052b7210 */ /* 0x0c0fe40007ffe0ff */
[----:B------:R-:W-:Y:S02]  /*8900*/  IADD3 R42, R42, 0x20, RZ ;  /* 0x000000202a2a7810 */ /* 0x000fe40007ffe0ff */
[CC--:B------:R-:W-:Y:S02]  /*8910*/  IADD3 R45, R5.reuse, R4.reuse, RZ ;  /* 0x00000004052d7210 */ /* 0x0c0fe40007ffe0ff */
[----:B------:R-:W-:Y:S02]  /*8920*/  IADD3 R44, R5, R4, RZ ;  /* 0x00000004052c7210 */ /* 0x000fe40007ffe0ff */
[----:B------:R-:W-:Y:S01]  /*8930*/  F2FP.BF16.PACK_AB R64, R65, R64 ;  /* 0x000000404140723e */ /* 0x000fe200000010ff */
[----:B------:R0:W-:Y:S01]  /*8940*/  STS.U16 [R11+0x2], R12 ;  /* 0x0000020c0b007388 */ /* 0x0001e20000000400 */
[----:B------:R-:W-:-:S02]  /*8950*/  F2FP.BF16.PACK_AB R66, R67, R66 ;  /* 0x000000424342723e */ /* 0x000fc400000010ff */
[----:B------:R-:W-:Y:S01]  /*8960*/  F2FP.BF16.PACK_AB R68, R69, R68 ;  /* 0x000000444544723e */ /* 0x000fe200000010ff */
[----:B------:R1:W-:Y:S01]  /*8970*/  STS.U16 [R11+0x6], R13 ;  /* 0x0000060d0b007388 */ /* 0x0003e20000000400 */
[----:B------:R-:W-:Y:S02]  /*8980*/  F2FP.BF16.PACK_AB R70, R71, R70 ;  /* 0x000000464746723e */ /* 0x000fe400000010ff */
[----:B------:R-:W-:Y:S01]  /*8990*/  F2FP.BF16.PACK_AB R72, R73, R72 ;  /* 0x000000484948723e */ /* 0x000fe200000010ff */
[----:B------:R-:W-:Y:S01]  /*89a0*/  STS.U16 [R11], R60 ;  /* 0x0000003c0b007388 */ /* 0x000fe20000000400 */
[----:B------:R-:W-:Y:S02]  /*89b0*/  F2FP.BF16.PACK_AB R74, R75, R74 ;  /* 0x0000004a4b4a723e */ /* 0x000fe400000010ff */
[----:B------:R-:W-:Y:S01]  /*89c0*/  LEA.HI.SX32 R40, R40, R41, 0x1b ;  /* 0x0000002928287211 */ /* 0x000fe200078fdaff */
[----:B------:R-:W-:Y:S01]  /*89d0*/  STS.U16 [R11+0x4], R62 ;  /* 0x0000043e0b007388 */ /* 0x000fe20000000400 */
[----:B------:R-:W-:-:S02]  /*89e0*/  LEA.HI.SX32 R42, R42, R43, 0x1b ;  /* 0x0000002b2a2a7211 */ /* 0x000fc400078fdaff */
[----:B------:R-:W-:Y:S01]  /*89f0*/  LEA.HI.SX32 R44, R44, R45, 0x1b ;  /* 0x0000002d2c2c7211 */ /* 0x000fe200078fdaff */
[----:B------:R-:W-:Y:S01]  /*8a00*/  STS.U16 [R11+0x8], R64 ;  /* 0x000008400b007388 */ /* 0x000fe20000000400 */
[----:B------:R-:W-:Y:S02]  /*8a10*/  PRMT R14, R64, 0x7632, R14 ;  /* 0x00007632400e7816 */ /* 0x000fe4000000000e */
[----:B0-----:R-:W-:Y:S01]  /*8a20*/  PRMT R12, R66, 0x7632, R12 ;  /* 0x00007632420c7816 */ /* 0x001fe2000000000c */
[----:B------:R-:W-:Y:S01]  /*8a30*/  STS.U16 [R11+0xc], R66 ;  /* 0x00000c420b007388 */ /* 0x000fe20000000400 */
[----:B------:R-:W-:Y:S02]  /*8a40*/  PRMT R15, R68, 0x7632, R15 ;  /* 0x00007632440f7816 */ /* 0x000fe4000000000f */
[----:B-1----:R-:W-:Y:S01]  /*8a50*/  PRMT R13, R70, 0x7632, R13 ;  /* 0x00007632460d7816 */ /* 0x002fe2000000000d */
[----:B------:R0:W-:Y:S01]  /*8a60*/  STS.U16 [R11+0xa], R14 ;  /* 0x00000a0e0b007388 */ /* 0x0001e20000000400 */
[----:B------:R-:W-:-:S02]  /*8a70*/  PRMT R16, R72, 0x7632, R16 ;  /* 0x0000763248107816 */ /* 0x000fc40000000010 */
[----:B------:R-:W-:Y:S01]  /*8a80*/  PRMT R18, R74, 0x7632, R18 ;  /* 0x000076324a127816 */ /* 0x000fe20000000012 */
[----:B------:R-:W-:Y:S01]  /*8a90*/  STS.U16 [R11+0xe], R12 ;  /* 0x00000e0c0b007388 */ /* 0x000fe20000000400 */
[----:B------:R-:W-:Y:S02]  /*8aa0*/  SHF.L.U32 R44, R44, 0x1, RZ ;  /* 0x000000012c2c7819 */ /* 0x000fe400000006ff */
[----:B------:R-:W-:Y:S01]  /*8ab0*/  SHF.L.U32 R42, R42, 0x1, RZ ;  /* 0x000000012a2a7819 */ /* 0x000fe200000006ff */
[----:B------:R-:W-:Y:S01]  /*8ac0*/  STS.U16 [R11+0x10], R68 ;  /* 0x000010440b007388 */ /* 0x000fe20000000400 */
[----:B------:R-:W-:Y:S02]  /*8ad0*/  SHF.L.U32 R40, R40, 0x1, RZ ;  /* 0x0000000128287819 */ /* 0x000fe400000006ff */
[CC--:B------:R-:W-:Y:S01]  /*8ae0*/  IADD3 R46, R5.reuse, R4.reuse, RZ ;  /* 0x00000004052e7210 */ /* 0x0c0fe20007ffe0ff */
[----:B------:R-:W-:Y:S01]  /*8af0*/  STS.U16 [R11+0x12], R15 ;  /* 0x0000120f0b007388 */ /* 0x000fe20000000400 */
[----:B------:R-:W-:-:S02]  /*8b00*/  IADD3 R47, R5, R4, RZ ;  /* 0x00000004052f7210 */ /* 0x000fc40007ffe0ff */
[----:B------:R-:W-:Y:S01]  /*8b10*/  IADD3 R46, R46, 0x60, RZ ;  /* 0x000000602e2e7810 */ /* 0x000fe20007ffe0ff */
[----:B------:R-:W-:Y:S01]  /*8b20*/  STS.U16 [R11+0x14], R70 ;  /* 0x000014460b007388 */ /* 0x000fe20000000400 */
[----:B------:R-:W-:Y:S02]  /*8b30*/  ISETP.NE.AND P0, PT, R3, RZ, PT ;  /* 0x000000ff0300720c */ /* 0x000fe40003f05270 */
[----:B------:R-:W-:Y:S01]  /*8b40*/  LEA.HI.SX32 R46, R46, R47, 0x1b ;  /* 0x0000002f2e2e7211 */ /* 0x000fe200078fdaff */
[----:B------:R1:W-:Y:S01]  /*8b50*/  STS.U16 [R11+0x16], R13 ;  /* 0x0000160d0b007388 */ /* 0x0003e20000000400 */
[----:B0-----:R-:W-:Y:S02]  /*8b60*/  MOV R14, UR17 ;  /* 0x00000011000e7c02 */ /* 0x001fe40008000f00 */
[----:B------:R-:W-:Y:S01]  /*8b70*/  SHF.L.U32 R46, R46, 0x1, RZ ;  /* 0x000000012e2e7819 */ /* 0x000fe200000006ff */
[----:B------:R-:W-:Y:S04]  /*8b80*/  STS.U16 [R11+0x18], R72 ;  /* 0x000018480b007388 */ /* 0x000fe80000000400 */
[----:B------:R-:W-:Y:S01]  /*8b90*/  STS.U16 [R11+0x1a], R16 ;  /* 0x00001a100b007388 */ /* 0x000fe20000000400 */
[----:B-1----:R-:W-:-:S03]  /*8ba0*/  IMAD.WIDE.U32 R12, R2, c[0x0][0x200], RZ ;  /* 0x00008000020c7a25 */ /* 0x002fc600078e00ff */
[----:B------:R-:W-:Y:S04]  /*8bb0*/  STS.U16 [R11+0x1c], R74 ;  /* 0x00001c4a0b007388 */ /* 0x000fe80000000400 */
[----:B------:R0:W-:Y:S01]  /*8bc0*/  STS.U16 [R11+0x1e], R18 ;  /* 0x00001e120b007388 */ /* 0x0001e20000000400 */
[----:B------:R-:W-:-:S06]  /*8bd0*/  NOP ;  /* 0x0000000000007918 */ /* 0x000fcc0000000000 */
[----:B------:R1:W-:Y:S01]  /*8be0*/  LDS.U16 R15, [R44] ;  /* 0x000000002c0f7984 */ /* 0x0003e20000000400 */
[----:B0-----:R-:W-:-:S03]  /*8bf0*/  MOV R11, UR7 ;  /* 0x00000007000b7c02 */ /* 0x001fc60008000f00 */
[----:B------:R0:W-:Y:S04]  /*8c00*/  LDS.U16 R17, [R42+0x40] ;  /* 0x000040002a117984 */ /* 0x0001e80000000400 */
[----:B------:R2:W-:Y:S01]  /*8c10*/  LDS.U16 R19, [R40+0x80] ;  /* 0x0000800028137984 */ /* 0x0005e20000000400 */
[CC--:B-1----:R-:W-:Y:S01]  /*8c20*/  IADD3 R44, R5.reuse, R4.reuse, RZ ;  /* 0x00000004052c7210 */ /* 0x0c2fe20007ffe0ff */
[----:B------:R-:W-:Y:S01]  /*8c30*/  IMAD R11, R2, c[0x0][0x204], R11 ;  /* 0x00008100020b7a24 */ /* 0x000fe200078e020b */
[CC--:B0-----:R-:W-:Y:S01]  /*8c40*/  IADD3 R42, R5.reuse, R4.reuse, RZ ;  /* 0x00000004052a7210 */ /* 0x0c1fe20007ffe0ff */
[----:B------:R0:W-:Y:S01]  /*8c50*/  LDS.U16 R21, [R46+0xc0] ;  /* 0x0000c0002e157984 */ /* 0x0001e20000000400 */
[----:B------:R-:W-:Y:S02]  /*8c60*/  IADD3 R44, R44, 0x80, RZ ;  /* 0x000000802c2c7810 */ /* 0x000fe40007ffe0ff */
[----:B--2---:R-:W-:Y:S01]  /*8c70*/  IADD3 R40, R5, R4, RZ ;  /* 0x0000000405287210 */ /* 0x004fe20007ffe0ff */
[----:B------:R-:W-:Y:S01]  /*8c80*/  LDS.U16 R165, [R165+0x2c0] ;  /* 0x0002c000a5a57984 */ /* 0x000fe20000000400 */
[----:B------:R-:W-:-:S02]  /*8c90*/  IADD3 R42, R42, 0xa0, RZ ;  /* 0x000000a02a2a7810 */ /* 0x000fc40007ffe0ff */
[----:B------:R-:W-:Y:S01]  /*8ca0*/  IADD3 R40, R40, 0xc0, RZ ;  /* 0x000000c028287810 */ /* 0x000fe20007ffe0ff */
[----:B------:R-:W-:Y:S01]  /*8cb0*/  LDS.U16 R7, [R7+0x300] ;  /* 0x0003000007077984 */ /* 0x000fe20000000400 */
[----:B------:R-:W-:Y:S02]  /*8cc0*/  LEA.HI.SX32 R42, R42, R43, 0x1b ;  /* 0x0000002b2a2a7211 */ /* 0x000fe400078fdaff */
[----:B------:R-:W-:Y:S01]  /*8cd0*/  LEA.HI.SX32 R40, R40, R41, 0x1b ;  /* 0x0000002928287211 */ /* 0x000fe200078fdaff */
[----:B------:R-:W-:Y:S01]  /*8ce0*/  LDS.U16 R37, [R8+0x340] ;  /* 0x0003400008257984 */ /* 0x000fe20000000400 */
[----:B------:R-:W-:Y:S02]  /*8cf0*/  LEA.HI.SX32 R44, R44, R45, 0x1b ;  /* 0x0000002d2c2c7211 */ /* 0x000fe400078fdaff */
[----:B------:R-:W-:Y:S01]  /*8d00*/  SHF.L.U32 R42, R42, 0x1, RZ ;  /* 0x000000012a2a7819 */ /* 0x000fe200000006ff */
[----:B------:R-:W-:Y:S01]  /*8d10*/  LDS.U16 R39, [R9+0x380] ;  /* 0x0003800009277984 */ /* 0x000fe20000000400 */
[----:B------:R-:W-:-:S02]  /*8d20*/  SHF.L.U32 R44, R44, 0x1, RZ ;  /* 0x000000012c2c7819 */ /* 0x000fc400000006ff */
[----:B------:R-:W-:Y:S01]  /*8d30*/  SHF.L.U32 R40, R40, 0x1, RZ ;  /* 0x0000000128287819 */ /* 0x000fe200000006ff */
[----:B------:R1:W-:Y:S01]  /*8d40*/  LDS.U16 R25, [R42+0x140] ;  /* 0x000140002a197984 */ /* 0x0003e20000000400 */
[----:B0-----:R-:W-:-:S03]  /*8d50*/  IADD3 R46, R5, R4, RZ ;  /* 0x00000004052e7210 */ /* 0x001fc60007ffe0ff */
[----:B------:R0:W-:Y:S01]  /*8d60*/  LDS.U16 R23, [R44+0x100] ;  /* 0x000100002c177984 */ /* 0x0001e20000000400 */
[----:B------:R-:W-:-:S03]  /*8d70*/  IADD3 R46, R46, 0xe0, RZ ;  /* 0x000000e02e2e7810 */ /* 0x000fc60007ffe0ff */
[----:B------:R2:W-:Y:S01]  /*8d80*/  LDS.U16 R27, [R40+0x180] ;  /* 0x00018000281b7984 */ /* 0x0005e20000000400 */
[CC--:B-1----:R-:W-:Y:S02]  /*8d90*/  IADD3 R42, R5.reuse, R4.reuse, RZ ;  /* 0x00000004052a7210 */ /* 0x0c2fe40007ffe0ff */
[----:B------:R-:W-:Y:S02]  /*8da0*/  LEA.HI.SX32 R46, R46, R47, 0x1b ;  /* 0x0000002f2e2e7211 */ /* 0x000fe400078fdaff */
[CC--:B0-----:R-:W-:Y:S02]  /*8db0*/  IADD3 R44, R5.reuse, R4.reuse, RZ ;  /* 0x00000004052c7210 */ /* 0x0c1fe40007ffe0ff */
[----:B------:R-:W-:Y:S02]  /*8dc0*/  IADD3 R42, R42, 0x120, RZ ;  /* 0x000001202a2a7810 */ /* 0x000fe40007ffe0ff */
[----:B--2---:R-:W-:Y:S02]  /*8dd0*/  IADD3 R40, R5, R4, RZ ;  /* 0x0000000405287210 */ /* 0x004fe40007ffe0ff */
[----:B------:R-:W-:-:S02]  /*8de0*/  IADD3 R44, R44, 0x100, RZ ;  /* 0x000001002c2c7810 */ /* 0x000fc40007ffe0ff */
[----:B------:R-:W-:Y:S02]  /*8df0*/  IADD3 R40, R40, 0x140, RZ ;  /* 0x0000014028287810 */ /* 0x000fe40007ffe0ff */
[----:B------:R-:W-:Y:S02]  /*8e00*/  LEA.HI.SX32 R42, R42, R43, 0x1b ;  /* 0x0000002b2a2a7211 */ /* 0x000fe400078fdaff */
[----:B------:R-:W-:Y:S02]  /*8e10*/  LEA.HI.SX32 R40, R40, R41, 0x1b ;  /* 0x0000002928287211 */ /* 0x000fe400078fdaff */
[----:B------:R-:W-:Y:S01]  /*8e20*/  LEA.HI.SX32 R44, R44, R45, 0x1b ;  /* 0x0000002d2c2c7211 */ /* 0x000fe200078fdaff */
[----:B------:R-:W-:Y:S01]  /*8e30*/  LDS.U16 R41, [R10+0x3c0] ;  /* 0x0003c0000a297984 */ /* 0x000fe20000000400 */
[----:B------:R-:W-:Y:S02]  /*8e40*/  SHF.L.U32 R46, R46, 0x1, RZ ;  /* 0x000000012e2e7819 */ /* 0x000fe400000006ff */
[----:B------:R-:W-:-:S02]  /*8e50*/  SHF.L.U32 R44, R44, 0x1, RZ ;  /* 0x000000012c2c7819 */ /* 0x000fc400000006ff */
[----:B------:R-:W-:Y:S01]  /*8e60*/  SHF.L.U32 R42, R42, 0x1, RZ ;  /* 0x000000012a2a7819 */ /* 0x000fe200000006ff */
[----:B------:R-:W-:Y:S01]  /*8e70*/  LDS.U16 R29, [R46+0x1c0] ;  /* 0x0001c0002e1d7984 */ /* 0x000fe20000000400 */
[----:B------:R-:W-:Y:S02]  /*8e80*/  SHF.L.U32 R40, R40, 0x1, RZ ;  /* 0x0000000128287819 */ /* 0x000fe400000006ff */
[----:B------:R-:W-:Y:S01]  /*8e90*/  SHF.R.S32.HI R45, RZ, 0x1f, R6 ;  /* 0x0000001fff2d7819 */ /* 0x000fe20000011406 */
[----:B------:R-:W-:Y:S01]  /*8ea0*/  LDS.U16 R31, [R44+0x200] ;  /* 0x000200002c1f7984 */ /* 0x000fe20000000400 */
[----:B------:R-:W-:-:S03]  /*8eb0*/  IADD3 R47, R13, R11, RZ ;  /* 0x0000000b0d2f7210 */ /* 0x000fc60007ffe0ff */
[----:B------:R-:W-:Y:S04]  /*8ec0*/  LDS.U16 R33, [R42+0x240] ;  /* 0x000240002a217984 */ /* 0x000fe80000000400 */
[----:B------:R-:W-:Y:S04]  /*8ed0*/  LDS.U16 R35, [R40+0x280] ;  /* 0x0002800028237984 */ /* 0x000fe80000000400 */
[----:B------:R-:W-:Y:S04]  /*8ee0*/  @!P0 STS [0x1080], R14 ;  /* 0x0010800eff008388 */ /* 0x000fe80000000800 */
[----:B------:R-:W-:Y:S06]  /*8ef0*/  BAR.SYNC.DEFER_BLOCKING 0x0 ;  /* 0x0000000000007b1d */ /* 0x000fec0000010000 */
[----:B------:R-:W0:Y:S02]  /*8f00*/  LDS R43, [0x1080] ;  /* 0x00108000ff2b7984 */ /* 0x000e240000000800 */
[----:B0-----:R-:W-:-:S13]  /*8f10*/  ISETP.GE.AND P0, PT, R6, R43, PT ;  /* 0x0000002b0600720c */ /* 0x001fda0003f06270 */
[----:B------:R-:W-:Y:S05]  /*8f20*/  @P0 BRA `(.L_x_130) ;  /* 0x000000f000000947 */ /* 0x000fea0003800000 */
[----:B------:R-:W-:-:S06]  /*8f30*/  USHF.L.U32 UR7, UR6, 0xb, URZ ;  /* 0x0000000b06077899 */ /* 0x000fcc000800063f */
[----:B------:R-:W-:Y:S02]  /*8f40*/  IADD3 R8, P0, R6, UR7, RZ ;  /* 0x0000000706087c10 */ /* 0x000fe4000ff1e0ff */
[----:B------:R-:W-:Y:S01]  /*8f50*/  MOV R10, UR7 ;  /* 0x00000007000a7c02 */ /* 0x000fe20008000f00 */
[----:B------:R-:W-:Y:S02]  /*8f60*/  ULDC UR7, c[0x0][0x208] ;  /* 0x0000820000077ab9 */ /* 0x000fe40000000800 */
[----:B------:R-:W-:Y:S01]  /*8f70*/  UIMAD UR7, UR21, UR7, URZ ;  /* 0x00000007150772a4 */ /* 0x000fe2000f8e023f */
[----:B------:R-:W-:-:S05]  /*8f80*/  LEA.HI.X.SX32 R9, R10, R45, 0x1, P0 ;  /* 0x0000002d0a097211 */ /* 0x000fca00000f0eff */
[----:B------:R-:W-:Y:S01]  /*8f90*/  IMAD.WIDE.U32 R8, R2, c[0x0][0x200], R8 ;  /* 0x0000800002087a25 */ /* 0x000fe200078e0008 */
[----:B------:R-:W-:-:S04]  /*8fa0*/  MOV R49, UR7 ;  /* 0x0000000700317c02 */ /* 0x000fc80008000f00 */
[----:B------:R-:W-:Y:S01]  /*8fb0*/  IADD3 R9, R11, R9, RZ ;  /* 0x000000090b097210 */ /* 0x000fe20007ffe0ff */
[----:B------:R-:W-:-:S04]  /*8fc0*/  IMAD R11, R0, c[0x0][0x20c], R49 ;  /* 0x00008300000b7a24 */ /* 0x000fc800078e0231 */
[----:B------:R-:W-:-:S05]  /*8fd0*/  IMAD.WIDE.U32 R8, R0, c[0x0][0x208], R8 ;  /* 0x0000820000087a25 */ /* 0x000fca00078e0008 */
[----:B------:R-:W-:Y:S02]  /*8fe0*/  IADD3 R9, R9, R11, RZ ;  /* 0x0000000b09097210 */ /* 0x000fe40007ffe0ff */
[----:B------:R-:W-:-:S04]  /*8ff0*/  LEA R10, P0, R8, c[0x0][0x258], 0x1 ;  /* 0x00009600080a7a11 */ /* 0x000fc800078008ff */
[----:B------:R-:W-:-:S05]  /*9000*/  LEA.HI.X R11, R8, c[0x0][0x25c], R9, 0x1, P0 ;  /* 0x00009700080b7a11 */ /* 0x000fca00000f0c09 */
[----:B------:R0:W-:Y:S04]  /*9010*/  STG.E.U16 [R10.64], R15 ;  /* 0x0000000f0a007986 */ /* 0x0001e8000c101516 */
.L_x_130:
[----:B------:R-:W-:Y:S05]  /*9020*/  BSYNC B0 ;  /* 0x0000000000007941 */ /* 0x000fea0003800000 */
.L_x_129:
[----:B------:R-:W-:Y:S01]  /*9030*/  ULDC UR7, c[0x0][0x208] ;  /* 0x0000820000077ab9 */ /* 0x000fe20000000800 */
[----:B------:R-:W-:Y:S01]  /*9040*/  MOV R8, R12 ;  /* 0x0000000c00087202 */ /* 0x000fe20000000f00 */
[----:B------:R-:W-:Y:S01]  /*9050*/  UIMAD UR7, UR21, UR7, URZ ;  /* 0x00000007150772a4 */ /* 0x000fe2000f8e023f */
[----:B------:R-:W-:Y:S01]  /*9060*/  MOV R9, R47 ;  /* 0x0000002f00097202 */ /* 0x000fe20000000f00 */
[----:B------:R-:W-:Y:S01]  /*9070*/  USHF.L.U32 UR14, UR6, 0xb, URZ ;  /* 0x0000000b060e7899 */ /* 0x000fe2000800063f */
[C---:B0-----:R-:W-:Y:S01]  /*9080*/  LOP3.LUT R10, R6.reuse, 0x20, RZ, 0xfc, !PT ;  /* 0x00000020060a7812 */ /* 0x041fe200078efcff */
[----:B------:R-:W-:Y:S01]  /*9090*/  UIADD3 UR6, UR6, 0x1, URZ ;  /* 0x0000000106067890 */ /* 0x000fe2000fffe03f */
[----:B------:R-:W-:Y:S01]  /*90a0*/  LOP3.LUT R14, R6, 0x40, RZ, 0xfc, !PT ;  /* 0x00000040060e7812 */ /* 0x000fe200078efcff */
[----:B------:R-:W-:Y:S01]  /*90b0*/  IMAD.WIDE.U32 R8, R0, c[0x0][0x208], R8 ;  /* 0x0000820000087a25 */ /* 0x000fe200078e0008 */
[----:B------:R-:W-:Y:S01]  /*90c0*/  MOV R13, UR7 ;  /* 0x00000007000d7c02 */ /* 0x000fe20008000f00 */
[----:B------:R-:W-:Y:S01]  /*90d0*/  USHF.R.S32.HI UR7, URZ, 0x1f, UR14 ;  /* 0x0000001f3f077899 */ /* 0x000fe2000801140e */
[-C--:B------:R-:W-:Y:S01]  /*90e0*/  ISETP.GE.AND P3, PT, R10, R43.reuse, PT ;  /* 0x0000002b0a00720c */ /* 0x080fe20003f66270 */
[----:B------:R-:W-:Y:S01]  /*90f0*/  UIADD3 UR12, UP1, UR12, 0x2000, URZ ;  /* 0x000020000c0c7890 */ /* 0x000fe2000ff3e03f */
[----:B------:R-:W-:Y:S01]  /*9100*/  LEA R11, P0, R6, c[0x0][0x258], 0x1 ;  /* 0x00009600060b7a11 */ /* 0x000fe200078008ff */
[----:B------:R-:W-:Y:S01]  /*9110*/  IMAD R13, R0, c[0x0][0x20c], R13 ;  /* 0x00008300000d7a24 */ /* 0x000fe200078e020d */
[-C--:B------:R-:W-:Y:S01]  /*9120*/  ISETP.GE.AND P4, PT, R14, R43.reuse, PT ;  /* 0x0000002b0e00720c */ /* 0x080fe20003f86270 */
[----:B------:R-:W-:Y:S01]  /*9130*/  UIADD3 UR9, UP2, UR9, 0x1000, URZ ;  /* 0x0000100009097890 */ /* 0x000fe2000ff5e03f */
[----:B------:R-:W-:Y:S01]  /*9140*/  LOP3.LUT R12, R6, 0x60, RZ, 0xfc, !PT ;  /* 0x00000060060c7812 */ /* 0x000fe200078efcff */
[----:B------:R-:W-:Y:S01]  /*9150*/  UIADD3 UR8, UP3, UR8, 0x1000, URZ ;  /* 0x0000100008087890 */ /* 0x000fe2000ff7e03f */
[----:B------:R-:W-:Y:S01]  /*9160*/  IADD3 R10, P1, R8, UR14, RZ ;  /* 0x0000000e080a7c10 */ /* 0x000fe2000ff3e0ff */
[----:B------:R-:W-:Y:S01]  /*9170*/  UIADD3.X UR13, URZ, UR13, URZ, UP1, !UPT ;  /* 0x0000000d3f0d7290 */ /* 0x000fe20008ffe43f */
[C---:B------:R-:W-:Y:S01]  /*9180*/  LOP3.LUT R14, R6.reuse, 0x80, RZ, 0xfc, !PT ;  /* 0x00000080060e7812 */ /* 0x040fe200078efcff */
[----:B------:R-:W-:Y:S01]  /*9190*/  UIADD3.X UR11, URZ, UR11, URZ, UP2, !UPT ;  /* 0x0000000b3f0b7290 */ /* 0x000fe200097fe43f */
[----:B------:R-:W-:Y:S01]  /*91a0*/  LEA.HI.X R45, R6, c[0x0][0x25c], R45, 0x1, P0 ;  /* 0x00009700062d7a11 */ /* 0x000fe200000f0c2d */
[----:B------:R-:W-:Y:S01]  /*91b0*/  UIADD3.X UR10, URZ, UR10, URZ, UP3, !UPT ;  /* 0x0000000a3f0a7290 */ /* 0x000fe20009ffe43f */
[----:B------:R-:W-:-:S02]  /*91c0*/  ISETP.GE.AND P5, PT, R12, R43, PT ;  /* 0x0000002b0c00720c */ /* 0x000fc40003fa6270 */
[----:B------:R-:W-:Y:S01]  /*91d0*/  IADD3.X R9, R13, UR7, R9, P1, !PT ;  /* 0x000000070d097c10 */ /* 0x000fe20008ffe409 */
[----:B------:R-:W-:Y:S01]  /*91e0*/  ULDC UR7, c[0x0][0x174] ;  /* 0x00005d0000077ab9 */ /* 0x000fe20000000800 */
[----:B------:R-:W-:Y:S01]  /*91f0*/  LEA R8, P0, R10, R11, 0x1 ;  /* 0x0000000b0a087211 */ /* 0x000fe200078008ff */
[----:B------:R-:W-:Y:S01]  /*9200*/  UISETP.GE.AND UP0, UPT, UR6, UR7, UPT ;  /* 0x000000070600728c */ /* 0x000fe2000bf06270 */
[----:B------:R-:W-:Y:S02]  /*9210*/  ISETP.GE.AND P6, PT, R14, R43, PT ;  /* 0x0000002b0e00720c */ /* 0x000fe40003fc6270 */
[C---:B------:R-:W-:Y:S02]  /*9220*/  LOP3.LUT R12, R6.reuse, 0xa0, RZ, 0xfc, !PT ;  /* 0x000000a0060c7812 */ /* 0x040fe400078efcff */
[----:B------:R-:W-:Y:S02]  /*9230*/  LOP3.LUT R14, R6, 0xc0, RZ, 0xfc, !PT ;  /* 0x000000c0060e7812 */ /* 0x000fe400078efcff */
[----:B------:R-:W-:-:S02]  /*9240*/  LEA.HI.X R9, R10, R45, R9, 0x1, P0 ;  /* 0x0000002d0a097211 */ /* 0x000fc400000f0c09 */
[-C--:B------:R-:W-:Y:S02]  /*9250*/  ISETP.GE.AND P0, PT, R12, R43.reuse, PT ;  /* 0x0000002b0c00720c */ /* 0x080fe40003f06270 */
[-C--:B------:R-:W-:Y:S01]  /*9260*/  ISETP.GE.AND P1, PT, R14, R43.reuse, PT ;  /* 0x0000002b0e00720c */ /* 0x080fe20003f26270 */
[----:B------:R0:W-:Y:S01]  /*9270*/  @!P3 STG.E.U16 [R8.64+0x40], R17 ;  /* 0x000040110800b986 */ /* 0x0001e2000c101516 */
[C---:B------:R-:W-:Y:S02]  /*9280*/  LOP3.LUT R10, R6.reuse, 0x100, RZ, 0xfc, !PT ;  /* 0x00000100060a7812 */ /* 0x040fe400078efcff */
[C---:B------:R-:W-:Y:S01]  /*9290*/  LOP3.LUT R12, R6.reuse, 0x120, RZ, 0xfc, !PT ;  /* 0x00000120060c7812 */ /* 0x040fe200078efcff */
[----:B------:R0:W-:Y:S01]  /*92a0*/  @!P4 STG.E.U16 [R8.64+0x80], R19 ;  /* 0x000080130800c986 */ /* 0x0001e2000c101516 */
[----:B------:R-:W-:Y:S02]  /*92b0*/  LOP3.LUT R16, R6, 0xe0, RZ, 0xfc, !PT ;  /* 0x000000e006107812 */ /* 0x000fe400078efcff */
[-C--:B------:R-:W-:Y:S01]  /*92c0*/  ISETP.GE.AND P3, PT, R10, R43.reuse, PT ;  /* 0x0000002b0a00720c */ /* 0x080fe20003f66270 */
[----:B------:R0:W-:Y:S01]  /*92d0*/  @!P5 STG.E.U16 [R8.64+0xc0], R21 ;  /* 0x0000c0150800d986 */ /* 0x0001e2000c101516 */
[----:B------:R-:W-:-:S02]  /*92e0*/  ISETP.GE.AND P4, PT, R12, R43, PT ;  /* 0x0000002b0c00720c */ /* 0x000fc40003f86270 */
[-C--:B------:R-:W-:Y:S01]  /*92f0*/  ISETP.GE.AND P2, PT, R16, R43.reuse, PT ;  /* 0x0000002b1000720c */ /* 0x080fe20003f46270 */
[----:B------:R0:W-:Y:S01]  /*9300*/  @!P6 STG.E.U16 [R8.64+0x100], R23 ;  /* 0x000100170800e986 */ /* 0x0001e2000c101516 */
[C---:B------:R-:W-:Y:S02]  /*9310*/  LOP3.LUT R10, R6.reuse, 0x140, RZ, 0xfc, !PT ;  /* 0x00000140060a7812 */ /* 0x040fe400078efcff */
[----:B------:R-:W-:Y:S01]  /*9320*/  LOP3.LUT R12, R6, 0x160, RZ, 0xfc, !PT ;  /* 0x00000160060c7812 */ /* 0x000fe200078efcff */
[----:B------:R0:W-:Y:S01]  /*9330*/  @!P0 STG.E.U16 [R8.64+0x140], R25 ;  /* 0x0001401908008986 */ /* 0x0001e2000c101516 */
[-C--:B------:R-:W-:Y:S02]  /*9340*/  ISETP.GE.AND P5, PT, R10, R43.reuse, PT ;  /* 0x0000002b0a00720c */ /* 0x080fe40003fa6270 */
[----:B------:R-:W-:Y:S01]  /*9350*/  ISETP.GE.AND P6, PT, R12, R43, PT ;  /* 0x0000002b0c00720c */ /* 0x000fe20003fc6270 */
[----:B------:R0:W-:Y:S01]  /*9360*/  @!P1 STG.E.U16 [R8.64+0x180], R27 ;  /* 0x0001801b08009986 */ /* 0x0001e2000c101516 */
[----:B------:R-:W-:-:S02]  /*9370*/  LOP3.LUT R10, R6, 0x180, RZ, 0xfc, !PT ;  /* 0x00000180060a7812 */ /* 0x000fc400078efcff */
[----:B------:R-:W-:Y:S01]  /*9380*/  LOP3.LUT R12, R6, 0x1a0, RZ, 0xfc, !PT ;  /* 0x000001a0060c7812 */ /* 0x000fe200078efcff */
[----:B------:R0:W-:Y:S01]  /*9390*/  @!P2 STG.E.U16 [R8.64+0x1c0], R29 ;  /* 0x0001c01d0800a986 */ /* 0x0001e2000c101516 */
[-C--:B------:R-:W-:Y:S02]  /*93a0*/  ISETP.GE.AND P0, PT, R10, R43.reuse, PT ;  /* 0x0000002b0a00720c */ /* 0x080fe40003f06270 */
[-C--:B------:R-:W-:Y:S01]  /*93b0*/  ISETP.GE.AND P1, PT, R12, R43.reuse, PT ;  /* 0x0000002b0c00720c */ /* 0x080fe20003f26270 */
[----:B------:R0:W-:Y:S01]  /*93c0*/  @!P3 STG.E.U16 [R8.64+0x200], R31 ;  /* 0x0002001f0800b986 */ /* 0x0001e2000c101516 */
[C---:B------:R-:W-:Y:S02]  /*93d0*/  LOP3.LUT R10, R6.reuse, 0x1c0, RZ, 0xfc, !PT ;  /* 0x000001c0060a7812 */ /* 0x040fe400078efcff */
[----:B------:R-:W-:Y:S01]  /*93e0*/  LOP3.LUT R12, R6, 0x1e0, RZ, 0xfc, !PT ;  /* 0x000001e0060c7812 */ /* 0x000fe200078efcff */
[----:B------:R0:W-:Y:S01]  /*93f0*/  @!P4 STG.E.U16 [R8.64+0x240], R33 ;  /* 0x000240210800c986 */ /* 0x0001e2000c101516 */
[----:B------:R-:W-:-:S02]  /*9400*/  ISETP.GE.AND P2, PT, R10, R43, PT ;  /* 0x0000002b0a00720c */ /* 0x000fc40003f46270 */
[----:B------:R-:W-:Y:S01]  /*9410*/  ISETP.GE.AND P3, PT, R12, R43, PT ;  /* 0x0000002b0c00720c */ /* 0x000fe20003f66270 */
[----:B------:R0:W-:Y:S04]  /*9420*/  @!P5 STG.E.U16 [R8.64+0x280], R35 ;  /* 0x000280230800d986 */ /* 0x0001e8000c101516 */
[----:B------:R0:W-:Y:S04]  /*9430*/  @!P6 STG.E.U16 [R8.64+0x2c0], R165 ;  /* 0x0002c0a50800e986 */ /* 0x0001e8000c101516 */
[----:B------:R0:W-:Y:S04]  /*9440*/  @!P1 STG.E.U16 [R8.64+0x340], R37 ;  /* 0x0003402508009986 */ /* 0x0001e8000c101516 */
[----:B------:R0:W-:Y:S04]  /*9450*/  @!P2 STG.E.U16 [R8.64+0x380], R39 ;  /* 0x000380270800a986 */ /* 0x0001e8000c101516 */
[----:B------:R0:W-:Y:S04]  /*9460*/  @!P3 STG.E.U16 [R8.64+0x3c0], R41 ;  /* 0x0003c0290800b986 */ /* 0x0001e8000c101516 */
[----:B------:R0:W-:Y:S01]  /*9470*/  @!P0 STG.E.U16 [R8.64+0x300], R7 ;  /* 0x0003000708008986 */ /* 0x0001e2000c101516 */
[----:B------:R-:W-:-:S13]  /*9480*/  PLOP3.LUT P0, PT, PT, PT, UP0, 0x80, 0x0 ;  /* 0x000000000000781c */ /* 0x000fda0003f0f008 */
[----:B0-----:R-:W-:Y:S01]  /*9490*/  @P0 CALL.REL.NOINC `(.L_x_131) ;  /* 0x0000001000000944 */ /* 0x001fe20003c00000 */
[----:B------:R-:W-:Y:S05]  /*94a0*/  BRA `(.L_x_132) ;  /* 0xffff72c000007947 */ /* 0x000fea000383ffff */
.L_x_131:
[----:B------:R-:W-:Y:S05]  /*94b0*/  EXIT ;  /* 0x000000000000794d */ /* 0x000fea0003800000 */
.L_x_133:
        /* <DEDUP_REMOVED lines=12> */
.L_x_5322:


//--------------------- .text._Z25selective_scan_fwd_kernelI32Selective_Scan_fwd_kernel_traitsILi128ELi16ELi1ELb0ELb0ELb1ELb1EN3c108BFloat16ENS1_7complexIfEEEEv13SSMParamsBase --------------------------
	.section	.text._Z25selective_scan_fwd_kernelI32Selective_Scan_fwd_kernel_traitsILi128ELi16ELi1ELb0ELb0ELb1ELb1EN3c108BFloat16ENS1_7complexIfEEEEv13SSMParamsBase,"ax",@progbits
	.sectioninfo	@"SHI_REGISTERS=168"
	.align	128
        .global         _Z25selective_scan_fwd_kernelI32Selective_Scan_fwd_kernel_traitsILi128ELi16ELi1ELb0ELb0ELb1ELb1EN3c108BFloat16ENS1_7complexIfEEEEv13SSMParamsBase
        .type           _Z25selective_scan_fwd_kernelI32Selective_Scan_fwd_kernel_traitsILi128ELi16ELi1ELb0ELb0ELb1ELb1EN3c108BFloat16ENS1_7complexIfEEEEv13SSMParamsBase,@function
        .size           _Z25selective_scan_fwd_kernelI32Selective_Scan_fwd_kernel_traitsILi128ELi16ELi1ELb0ELb0ELb1ELb1EN3c108BFloat16ENS1_7complexIfEEEEv13SSMParamsBase,(.L_x_5323 - _Z25selective_scan_fwd_kernelI32Selective_Scan_fwd_kernel_traitsILi128ELi16ELi1ELb0ELb0ELb1ELb1EN3c108BFloat16ENS1_7complexIfEEEEv13SSMParamsBase)
        .other          _Z25selective_scan_fwd_kernelI32Selective_Scan_fwd_kernel_traitsILi128ELi16ELi1ELb0ELb0ELb1ELb1EN3c108BFloat16ENS1_7complexIfEEEEv13SSMParamsBase,@"STO_CUDA_ENTRY STV_DEFAULT"
_Z25selective_scan_fwd_kernelI32Selective_Scan_fwd_kernel_traitsILi128ELi16ELi1ELb0ELb0ELb1ELb1EN3c108BFloat16ENS1_7complexIfEEEEv13SSMParamsBase:
.text._Z25selective_scan_fwd_kernelI32Selective_Scan_fwd_kernel_traitsILi128ELi16ELi1ELb0ELb0ELb1ELb1EN3c108BFloat16ENS1_7complexIfEEEEv13SSMParamsBase:
        /* <DEDUP_REMOVED lines=33> */
[----:B------:R-:W-:Y:S02]  /*0210*/  IMAD.U32 R3, RZ, RZ, UR21 ;  /* 0x00000015ff037e24 */ /* 0x000fe4000f8e00ff */
[----:B------:R-:W-:-:S03]  /*0220*/  @P1 LEA.HI.X R5, R0, c[0x0][0x254], R5, 0x2, P3 ;  /* 0x0000950000051a11 */ /* 0x000fc600018f1405 */
[----:B------:R-:W-:-:S03]  /*0230*/  @P0 LEA.HI.X R3, R0, c[0x0][0x23c], R3, 0x2, P2 ;  /* 0x00008f0000030a11 */ /* 0x000fc600010f1403 */
        /* <DEDUP_REMOVED lines=83> */
.L_x_178:
[----:B------:R-:W-:Y:S01]  /*0770*/  BAR.SYNC.DEFER_BLOCKING 0x0 ;  /* 0x0000000000007b1d */ /* 0x000fe20000010000 */
[----:B------:R-:W-:Y:S01]  /*0780*/  LOP3.LUT R25, R6, 0x20, RZ, 0xfc, !PT ;  /* 0x0000002006197812 */ /* 0x000fe200078efcff */
[----:B------:R-:W-:Y:S01]  /*0790*/  IMAD.U32 R8, RZ, RZ, UR8 ;  /* 0x00000008ff087e24 */ /* 0x000fe2000f8e00ff */
[----:B------:R-:W-:-:S02]  /*07a0*/  MOV R9, UR10 ;  /* 0x0000000a00097c02 */ /* 0x000fc40008000f00 */
[C---:B------:R-:W-:Y:S01]  /*07b0*/  LOP3.LUT R26, R6.reuse, 0x40, RZ, 0xfc, !PT ;  /* 0x00000040061a7812 */ /* 0x040fe200078efcff */
[----:B------:R-:W-:Y:S01]  /*07c0*/  UMOV UR7, 0xfffff800 ;  /* 0xfffff80000077882 */ /* 0x000fe20000000000 */
[C---:B------:R-:W-:Y:S01]  /*07d0*/  LOP3.LUT R27, R6.reuse, 0x60, RZ, 0xfc, !PT ;  /* 0x00000060061b7812 */ /* 0x040fe200078efcff */
[----:B------:R-:W-:Y:S01]  /*07e0*/  ULDC UR17, c[0x0][0x168] ;  /* 0x00005a0000117ab9 */ /* 0x000fe20000000800 */
[----:B------:R-:W-:Y:S01]  /*07f0*/  PRMT R7, RZ, 0x7610, R7 ;  /* 0x00007610ff077816 */ /* 0x000fe20000000007 */
[----:B------:R-:W-:Y:S01]  /*0800*/  UIMAD UR17, UR6, UR7, UR17 ;  /* 0x00000007061172a4 */ /* 0x000fe2000f8e0211 */
[C---:B------:R-:W-:Y:S01]  /*0810*/  LOP3.LUT R28, R6.reuse, 0x80, RZ, 0xfc, !PT ;  /* 0x00000080061c7812 */ /* 0x040fe200078efcff */
[C---:B------:R-:W-:Y:S01]  /*0820*/  IMAD.WIDE R8, R6.reuse, 0x2, R8 ;  /* 0x0000000206087825 */ /* 0x040fe200078e0208 */
[----:B------:R-:W-:Y:S02]  /*0830*/  PRMT R10, RZ, 0x7610, R10 ;  /* 0x00007610ff0a7816 */ /* 0x000fe4000000000a */
[----:B------:R-:W-:-:S02]  /*0840*/  LOP3.LUT R29, R6, 0xa0, RZ, 0xfc, !PT ;  /* 0x000000a0061d7812 */ /* 0x000fc400078efcff */
[C---:B------:R-:W-:Y:S02]  /*0850*/  ISETP.GE.AND P2, PT, R6.reuse, UR17, PT ;  /* 0x0000001106007c0c */ /* 0x040fe4000bf46270 */
[----:B------:R-:W-:Y:S02]  /*0860*/  ISETP.GE.AND P1, PT, R25, UR17, PT ;  /* 0x0000001119007c0c */ /* 0x000fe4000bf26270 */
[----:B------:R-:W-:Y:S02]  /*0870*/  LOP3.LUT R30, R6, 0xc0, RZ, 0xfc, !PT ;  /* 0x000000c0061e7812 */ /* 0x000fe400078efcff */
[----:B------:R-:W-:Y:S02]  /*0880*/  ISETP.GE.AND P4, PT, R26, UR17, PT ;  /* 0x000000111a007c0c */ /* 0x000fe4000bf86270 */
[----:B------:R-:W-:Y:S02]  /*0890*/  LOP3.LUT R31, R6, 0xe0, RZ, 0xfc, !PT ;  /* 0x000000e0061f7812 */ /* 0x000fe400078efcff */
[----:B------:R-:W-:-:S02]  /*08a0*/  ISETP.GE.AND P0, PT, R27, UR17, PT ;  /* 0x000000111b007c0c */ /* 0x000fc4000bf06270 */
[----:B------:R-:W-:Y:S01]  /*08b0*/  LOP3.LUT R41, R6, 0x100, RZ, 0xfc, !PT ;  /* 0x0000010006297812 */ /* 0x000fe200078efcff */
[----:B------:R0:W2:Y:S01]  /*08c0*/  @!P2 LDG.E.U16 R7, [R8.64] ;  /* 0x000000160807a981 */ /* 0x0000a2000c1e1500 */
[----:B------:R-:W-:Y:S02]  /*08d0*/  ISETP.GE.AND P6, PT, R28, UR17, PT ;  /* 0x000000111c007c0c */ /* 0x000fe4000bfc6270 */
[----:B------:R-:W-:Y:S01]  /*08e0*/  ISETP.GE.AND P5, PT, R29, UR17, PT ;  /* 0x000000111d007c0c */ /* 0x000fe2000bfa6270 */
[----:B------:R0:W3:Y:S01]  /*08f0*/  @!P1 LDG.E.U16 R10, [R8.64+0x40] ;  /* 0x00004016080a9981 */ /* 0x0000e2000c1e1500 */
[----:B------:R-:W-:Y:S02]  /*0900*/  ISETP.GE.AND P3, PT, R30, UR17, PT ;  /* 0x000000111e007c0c */ /* 0x000fe4000bf66270 */
[----:B------:R-:W-:Y:S02]  /*0910*/  ISETP.GE.AND P2, PT, R31, UR17, PT ;  /* 0x000000111f007c0c */ /* 0x000fe4000bf46270 */
[----:B------:R-:W-:-:S02]  /*0920*/  ISETP.GE.AND P1, PT, R41, UR17, PT ;  /* 0x0000001129007c0c */ /* 0x000fc4000bf26270 */
[----:B------:R-:W-:Y:S02]  /*0930*/  PRMT R11, RZ, 0x7610, R11 ;  /* 0x00007610ff0b7816 */ /* 0x000fe4000000000b */
[----:B------:R-:W-:Y:S02]  /*0940*/  PRMT R12, RZ, 0x7610, R12 ;  /* 0x00007610ff0c7816 */ /* 0x000fe4000000000c */
[----:B------:R-:W-:Y:S02]  /*0950*/  PRMT R13, RZ, 0x7610, R13 ;  /* 0x00007610ff0d7816 */ /* 0x000fe4000000000d */
[----:B------:R-:W-:Y:S01]  /*0960*/  PRMT R14, RZ, 0x7610, R14 ;  /* 0x00007610ff0e7816 */ /* 0x000fe2000000000e */
[----:B------:R0:W4:Y:S01]  /*0970*/  @!P4 LDG.E.U16 R11, [R8.64+0x80] ;  /* 0x00008016080bc981 */ /* 0x000122000c1e1500 */
[C---:B------:R-:W-:Y:S02]  /*0980*/  LOP3.LUT R43, R6.reuse, 0x120, RZ, 0xfc, !PT ;  /* 0x00000120062b7812 */ /* 0x040fe400078efcff */
[----:B------:R-:W-:Y:S01]  /*0990*/  PRMT R15, RZ, 0x7610, R15 ;  /* 0x00007610ff0f7816 */ /* 0x000fe2000000000f */
[----:B------:R0:W5:Y:S01]  /*09a0*/  @!P0 LDG.E.U16 R12, [R8.64+0xc0] ;  /* 0x0000c016080c8981 */ /* 0x000162000c1e1500 */
[----:B------:R-:W-:-:S02]  /*09b0*/  LOP3.LUT R45, R6, 0x140, RZ, 0xfc, !PT ;  /* 0x00000140062d7812 */ /* 0x000fc400078efcff */
[----:B------:R-:W-:Y:S01]  /*09c0*/  PRMT R16, RZ, 0x7610, R16 ;  /* 0x00007610ff107816 */ /* 0x000fe20000000010 */
[----:B------:R0:W5:Y:S01]  /*09d0*/  @!P6 LDG.E.U16 R13, [R8.64+0x100] ;  /* 0x00010016080de981 */ /* 0x000162000c1e1500 */
[C---:B------:R-:W-:Y:S02]  /*09e0*/  LOP3.LUT R47, R6.reuse, 0x160, RZ, 0xfc, !PT ;  /* 0x00000160062f7812 */ /* 0x040fe400078efcff */
[----:B------:R-:W-:Y:S01]  /*09f0*/  PRMT R17, RZ, 0x7610, R17 ;  /* 0x00007610ff117816 */ /* 0x000fe20000000011 */
[----:B------:R0:W5:Y:S01]  /*0a00*/  @!P5 LDG.E.U16 R14, [R8.64+0x140] ;  /* 0x00014016080ed981 */ /* 0x000162000c1e1500 */
[C---:B------:R-:W-:Y:S02]  /*0a10*/  LOP3.LUT R49, R6.reuse, 0x180, RZ, 0xfc, !PT ;  /* 0x0000018006317812 */ /* 0x040fe400078efcff */
[----:B------:R-:W-:Y:S01]  /*0a20*/  LOP3.LUT R51, R6, 0x1a0, RZ, 0xfc, !PT ;  /* 0x000001a006337812 */ /* 0x000fe200078efcff */
[----:B------:R0:W5:Y:S01]  /*0a30*/  @!P3 LDG.E.U16 R15, [R8.64+0x180] ;  /* 0x00018016080fb981 */ /* 0x000162000c1e1500 */
[----:B------:R-:W-:-:S02]  /*0a40*/  ISETP.GE.AND P4, PT, R43, UR17, PT ;  /* 0x000000112b007c0c */ /* 0x000fc4000bf86270 */
[C---:B------:R-:W-:Y:S01]  /*0a50*/  LOP3.LUT R53, R6.reuse, 0x1c0, RZ, 0xfc, !PT ;  /* 0x000001c006357812 */ /* 0x040fe200078efcff */
[----:B------:R0:W5:Y:S01]  /*0a60*/  @!P2 LDG.E.U16 R16, [R8.64+0x1c0] ;  /* 0x0001c0160810a981 */ /* 0x000162000c1e1500 */
[----:B------:R-:W-:Y:S02]  /*0a70*/  ISETP.GE.AND P0, PT, R45, UR17, PT ;  /* 0x000000112d007c0c */ /* 0x000fe4000bf06270 */
[----:B------:R-:W-:Y:S01]  /*0a80*/  LOP3.LUT R55, R6, 0x1e0, RZ, 0xfc, !PT ;  /* 0x000001e006377812 */ /* 0x000fe200078efcff */
[----:B------:R0:W5:Y:S01]  /*0a90*/  @!P1 LDG.E.U16 R17, [R8.64+0x200] ;  /* 0x0002001608119981 */ /* 0x000162000c1e1500 */
[----:B------:R-:W-:Y:S02]  /*0aa0*/  ISETP.GE.AND P6, PT, R47, UR17, PT ;  /* 0x000000112f007c0c */ /* 0x000fe4000bfc6270 */
        /* <DEDUP_REMOVED lines=8> */
[----:B------:R0:W5:Y:S01]  /*0b30*/  @!P4 LDG.E.U16 R18, [R8.64+0x240] ;  /* 0x000240160812c981 */ /* 0x000162000c1e1500 */
[----:B------:R-:W-:-:S02]  /*0b40*/  PRMT R21, RZ, 0x7610, R21 ;  /* 0x00007610ff157816 */ /* 0x000fc40000000015 */
        /* <DEDUP_REMOVED lines=23> */
[----:B------:R-:W-:Y:S01]  /*0cc0*/  LEA.HI.SX32 R30, R30, R25, 0x1b ;  /* 0x000000191e1e7211 */ /* 0x000fe200078fdaff */
[----:B------:R-:W-:Y:S01]  /*0cd0*/  IMAD.SHL.U32 R69, R28, 0x2, RZ ;  /* 0x000000021c457824 */ /* 0x000fe200078e00ff */
[C---:B------:R-:W-:Y:S02]  /*0ce0*/  IADD3 R40, R25.reuse, 0x100, RZ ;  /* 0x0000010019287810 */ /* 0x040fe40007ffe0ff */
[----:B------:R-:W-:Y:S02]  /*0cf0*/  IADD3 R42, R25, 0x120, RZ ;  /* 0x00000120192a7810 */ /* 0x000fe40007ffe0ff */
[----:B------:R-:W-:-:S02]  /*0d00*/  SHF.L.U32 R70, R26, 0x1, RZ ;  /* 0x000000011a467819 */ /* 0x000fc400000006ff */
[-C--:B------:R-:W-:Y:S02]  /*0d10*/  LEA.HI.SX32 R32, R32, R25.reuse, 0x1b ;  /* 0x0000001920207211 */ /* 0x080fe400078fdaff */
[-C--:B------:R-:W-:Y:S02]  /*0d20*/  LEA.HI.SX32 R34, R34, R25.reuse, 0x1b ;  /* 0x0000001922227211 */ /* 0x080fe400078fdaff */
[C---:B------:R-:W-:Y:S02]  /*0d30*/  IADD3 R44, R25.reuse, 0x140, RZ ;  /* 0x00000140192c7810 */ /* 0x040fe40007ffe0ff */
[----:B------:R-:W-:Y:S02]  /*0d40*/  LEA.HI.SX32 R36, R36, R25, 0x1b ;  /* 0x0000001924247211 */ /* 0x000fe400078fdaff */
[----:B------:R-:W-:Y:S02]  /*0d50*/  SHF.L.U32 R68, R8, 0x1, RZ ;  /* 0x0000000108447819 */ /* 0x000fe400000006ff */
[----:B------:R-:W-:-:S02]  /*0d60*/  IADD3 R46, R25, 0x160, RZ ;  /* 0x00000160192e7810 */ /* 0x000fc40007ffe0ff */
[-C--:B------:R-:W-:Y:S02]  /*0d70*/  LEA.HI.SX32 R38, R38, R25.reuse, 0x1b ;  /* 0x0000001926267211 */ /* 0x080fe400078fdaff */
[----:B------:R-:W-:Y:S01]  /*0d80*/  SHF.L.U32 R67, R30, 0x1, RZ ;  /* 0x000000011e437819 */ /* 0x000fe200000006ff */
[----:B------:R-:W-:Y:S01]  /*0d90*/  IMAD.SHL.U32 R65, R34, 0x2, RZ ;  /* 0x0000000222417824 */ /* 0x000fe200078e00ff */
[C---:B------:R-:W-:Y:S02]  /*0da0*/  IADD3 R48, R25.reuse, 0x180, RZ ;  /* 0x0000018019307810 */ /* 0x040fe40007ffe0ff */
[----:B------:R-:W-:Y:S02]  /*0db0*/  IADD3 R50, R25, 0x1a0, RZ ;  /* 0x000001a019327810 */ /* 0x000fe40007ffe0ff */
[-C--:B------:R-:W-:Y:S02]  /*0dc0*/  LEA.HI.SX32 R40, R40, R25.reuse, 0x1b ;  /* 0x0000001928287211 */ /* 0x080fe400078fdaff */
[----:B------:R-:W-:-:S02]  /*0dd0*/  LEA.HI.SX32 R42, R42, R25, 0x1b ;  /* 0x000000192a2a7211 */ /* 0x000fc400078fdaff */
[----:B------:R-:W-:Y:S02]  /*0de0*/  SHF.L.U32 R66, R32, 0x1, RZ ;  /* 0x0000000120427819 */ /* 0x000fe400000006ff */
[C---:B------:R-:W-:Y:S02]  /*0df0*/  IADD3 R52, R25.reuse, 0x1c0, RZ ;  /* 0x000001c019347810 */ /* 0x040fe40007ffe0ff */
[-C--:B------:R-:W-:Y:S02]  /*0e00*/  LEA.HI.SX32 R44, R44, R25.reuse, 0x1b ;  /* 0x000000192c2c7211 */ /* 0x080fe400078fdaff */
[----:B------:R-:W-:Y:S02]  /*0e10*/  SHF.L.U32 R64, R36, 0x1, RZ ;  /* 0x0000000124407819 */ /* 0x000fe400000006ff */
[----:B------:R-:W-:Y:S02]  /*0e20*/  IADD3 R54, R25, 0x1e0, RZ ;  /* 0x000001e019367810 */ /* 0x000fe40007ffe0ff */
[----:B------:R-:W-:-:S02]  /*0e30*/  LEA.HI.SX32 R46, R46, R25, 0x1b ;  /* 0x000000192e2e7211 */ /* 0x000fc400078fdaff */
[----:B------:R-:W-:Y:S01]  /*0e40*/  SHF.L.U32 R63, R38, 0x1, RZ ;  /* 0x00000001263f7819 */ /* 0x000fe200000006ff */
[----:B------:R-:W-:Y:S01]  /*0e50*/  IMAD.SHL.U32 R61, R42, 0x2, RZ ;  /* 0x000000022a3d7824 */ /* 0x000fe200078e00ff */
[-C--:B------:R-:W-:Y:S02]  /*0e60*/  LEA.HI.SX32 R48, R48, R25.reuse, 0x1b ;  /* 0x0000001930307211 */ /* 0x080fe400078fdaff */
[-C--:B------:R-:W-:Y:S02]  /*0e70*/  LEA.HI.SX32 R50, R50, R25.reuse, 0x1b ;  /* 0x0000001932327211 */ /* 0x080fe400078fdaff */
[----:B------:R-:W-:Y:S02]  /*0e80*/  SHF.L.U32 R62, R40, 0x1, RZ ;  /* 0x00000001283e7819 */ /* 0x000fe400000006ff */
[----:B------:R-:W-:Y:S02]  /*0e90*/  LEA.HI.SX32 R9, R52, R25, 0x1b ;  /* 0x0000001934097211 */ /* 0x000fe400078fdaff */
[----:B------:R-:W-:-:S02]  /*0ea0*/  SHF.L.U32 R60, R44, 0x1, RZ ;  /* 0x000000012c3c7819 */ /* 0x000fc400000006ff */
[----:B------:R-:W-:Y:S02]  /*0eb0*/  LEA.HI.SX32 R54, R54, R25, 0x1b ;  /* 0x0000001936367211 */ /* 0x000fe400078fdaff */
[----:B------:R-:W-:Y:S01]  /*0ec0*/  SHF.L.U32 R165, R46, 0x1, RZ ;  /* 0x000000012ea57819 */ /* 0x000fe200000006ff */
[----:B------:R-:W-:Y:S01]  /*0ed0*/  IMAD.SHL.U32 R8, R50, 0x2, RZ ;  /* 0x0000000232087824 */ /* 0x000fe200078e00ff */
[----:B------:R-:W-:Y:S02]  /*0ee0*/  SHF.L.U32 R9, R9, 0x1, RZ ;  /* 0x0000000109097819 */ /* 0x000fe400000006ff */
[----:B------:R-:W-:Y:S02]  /*0ef0*/  ISETP.GE.AND P0, PT, R27, UR17, PT ;  /* 0x000000111b007c0c */ /* 0x000fe4000bf06270 */
[----:B------:R-:W-:Y:S02]  /*0f00*/  ISETP.GE.AND P6, PT, R29, UR17, PT ;  /* 0x000000111d007c0c */ /* 0x000fe4000bfc6270 */
[----:B------:R-:W-:-:S02]  /*0f10*/  ISETP.GE.AND P3, PT, R31, UR17, PT ;  /* 0x000000111f007c0c */ /* 0x000fc4000bf66270 */
[----:B------:R-:W-:Y:S02]  /*0f20*/  PRMT R28, RZ, 0x7610, R28 ;  /* 0x00007610ff1c7816 */ /* 0x000fe4000000001c */
[----:B------:R-:W-:Y:S02]  /*0f30*/  PRMT R34, RZ, 0x7610, R34 ;  /* 0x00007610ff227816 */ /* 0x000fe40000000022 */
[----:B------:R-:W-:Y:S02]  /*0f40*/  PRMT R25, RZ, 0x7610, R25 ;  /* 0x00007610ff197816 */ /* 0x000fe40000000019 */
[----:B------:R-:W-:Y:S01]  /*0f50*/  PRMT R40, RZ, 0x7610, R40 ;  /* 0x00007610ff287816 */ /* 0x000fe20000000028 */
[----:B--2---:R0:W-:Y:S04]  /*0f60*/  STS.U16 [R70], R7 ;  /* 0x0000000746007388 */ /* 0x0041e80000000400 */
[----:B---3--:R-:W-:Y:S01]  /*0f70*/  STS.U16 [R69+0x40], R10 ;  /* 0x0000400a45007388 */ /* 0x008fe20000000400 */
[----:B0-----:R-:W-:-:S03]  /*0f80*/  SHF.L.U32 R7, R48, 0x1, RZ ;  /* 0x0000000130077819 */ /* 0x001fc600000006ff */
[----:B----4-:R0:W-:Y:S04]  /*0f90*/  STS.U16 [R68+0x80], R11 ;  /* 0x0000800b44007388 */ /* 0x0101e80000000400 */
[----:B-----5:R-:W-:Y:S04]  /*0fa0*/  STS.U16 [R67+0xc0], R12 ;  /* 0x0000c00c43007388 */ /* 0x020fe80000000400 */
        /* <DEDUP_REMOVED lines=33> */
[----:B-1----:R-:W-:Y:S01]  /*11c0*/  MOV R13, UR11 ;  /* 0x0000000b000d7c02 */ /* 0x002fe20008000f00 */
[----:B------:R-:W-:Y:S01]  /*11d0*/  IMAD.U32 R12, RZ, RZ, UR9 ;  /* 0x00000009ff0c7e24 */ /* 0x000fe2000f8e00ff */
[----:B0-----:R-:W-:-:S02]  /*11e0*/  PRMT R15, RZ, 0x7610, R15 ;  /* 0x00007610ff0f7816 */ /* 0x001fc4000000000f */
[----:B--2---:R-:W-:Y:S01]  /*11f0*/  PRMT R18, RZ, 0x7610, R18 ;  /* 0x00007610ff127816 */ /* 0x004fe20000000012 */
[----:B------:R-:W-:Y:S01]  /*1200*/  IMAD.WIDE R12, R6, 0x2, R12 ;  /* 0x00000002060c7825 */ /* 0x000fe200078e020c */
[----:B------:R-:W-:Y:S01]  /*1210*/  BAR.SYNC.DEFER_BLOCKING 0x0 ;  /* 0x0000000000007b1d */ /* 0x000fe20000010000 */
[----:B------:R-:W-:Y:S02]  /*1220*/  PRMT R16, RZ, 0x7610, R16 ;  /* 0x00007610ff107816 */ /* 0x000fe40000000010 */
[----:B------:R-:W-:Y:S02]  /*1230*/  PRMT R17, RZ, 0x7610, R17 ;  /* 0x00007610ff117816 */ /* 0x000fe40000000011 */
[----:B---3--:R-:W-:Y:S02]  /*1240*/  PRMT R19, RZ, 0x7610, R19 ;  /* 0x00007610ff137816 */ /* 0x008fe40000000013 */
[----:B----4-:R-:W-:Y:S02]  /*1250*/  PRMT R20, RZ, 0x7610, R20 ;  /* 0x00007610ff147816 */ /* 0x010fe40000000014 */
[----:B-----5:R-:W-:-:S02]  /*1260*/  PRMT R21, RZ, 0x7610, R21 ;  /* 0x00007610ff157816 */ /* 0x020fc40000000015 */
        /* <DEDUP_REMOVED lines=91> */
[----:B------:R-:W-:Y:S01]  /*1820*/  HFMA2.MMA R44, -RZ, RZ, 1.3056640625, -1.8671875 ;  /* 0x3d39bf78ff2c7435 */ /* 0x000fe200000001ff */
        /* <DEDUP_REMOVED lines=29> */
.L_x_135:
[----:B------:R-:W-:Y:S05]  /*1a00*/  BSYNC B0 ;  /* 0x0000000000007941 */ /* 0x000fea0003800000 */
.L_x_134:
[----:B------:R-:W-:Y:S01]  /*1a10*/  PRMT R19, RZ, 0x5410, R19 ;  /* 0x00005410ff137816 */ /* 0x000fe20000000013 */
[----:B------:R-:W-:Y:S01]  /*1a20*/  BSSY B0, `(.L_x_136) ;  /* 0x0000023000007945 */ /* 0x000fe20003800000 */
[----:B------:R-:W-:-:S03]  /*1a30*/  FSETP.GTU.FTZ.AND P4, PT, R18, 20, PT ;  /* 0x41a000001200780b */ /* 0x000fc60003f9c000 */
[----:B------:R-:W-:Y:S01]  /*1a40*/  FADD.FTZ R19, R19, UR4 ;  /* 0x0000000413137e21 */ /* 0x000fe20008010000 */
[----:B------:R-:W-:Y:S05]  /*1a50*/  @P5 BRA `(.L_x_137) ;  /* 0x000001f000005947 */ /* 0x000fea0003800000 */
[----:B------:R-:W-:Y:S01]  /*1a60*/  FMUL.FTZ R13, R13, 1.4426950216293334961 ;  /* 0x3fb8aa3b0d0d7820 */ /* 0x000fe20000410000 */
[----:B------:R-:W-:Y:S01]  /*1a70*/  MOV R44, 0x3d39bf78 ;  /* 0x3d39bf78002c7802 */ /* 0x000fe20000000f00 */
        /* <DEDUP_REMOVED lines=29> */
.L_x_137:
[----:B------:R-:W-:Y:S05]  /*1c50*/  BSYNC B0 ;  /* 0x0000000000007941 */ /* 0x000fea0003800000 */
.L_x_136:
        /* <DEDUP_REMOVED lines=38> */
.L_x_139:
[----:B------:R-:W-:Y:S05]  /*1ec0*/  BSYNC B0 ;  /* 0x0000000000007941 */ /* 0x000fea0003800000 */
.L_x_138:
        /* <DEDUP_REMOVED lines=36> */
.L_x_141:
[----:B------:R-:W-:Y:S05]  /*2110*/  BSYNC B0 ;  /* 0x0000000000007941 */ /* 0x000fea0003800000 */
.L_x_140:
        /* <DEDUP_REMOVED lines=38> */
.L_x_143:
[----:B------:R-:W-:Y:S05]  /*2380*/  BSYNC B0 ;  /* 0x0000000000007941 */ /* 0x000fea0003800000 */
.L_x_142:
        /* <DEDUP_REMOVED lines=36> */
.L_x_145:
[----:B------:R-:W-:Y:S05]  /*25d0*/  BSYNC B0 ;  /* 0x0000000000007941 */ /* 0x000fea0003800000 */
.L_x_144:
        /* <DEDUP_REMOVED lines=38> */
.L_x_147:
[----:B------:R-:W-:Y:S05]  /*2840*/  BSYNC B0 ;  /* 0x0000000000007941 */ /* 0x000fea0003800000 */
.L_x_146:
        /* <DEDUP_REMOVED lines=36> */
.L_x_149:
[----:B------:R-:W-:Y:S05]  /*2a90*/  BSYNC B0 ;  /* 0x0000000000007941 */ /* 0x000fea0003800000 */
.L_x_148:
        /* <DEDUP_REMOVED lines=41> */
.L_x_151:
[----:B------:R-:W-:Y:S05]  /*2d30*/  BSYNC B0 ;  /* 0x0000000000007941 */ /* 0x000fea0003800000 */
.L_x_150:
        /* <DEDUP_REMOVED lines=41> */
.L_x_153:
[----:B------:R-:W-:Y:S05]  /*2fd0*/  BSYNC B0 ;  /* 0x0000000000007941 */ /* 0x000fea0003800000 */
.L_x_152:
        /* <DEDUP_REMOVED lines=47> */
.L_x_155:
[----:B------:R-:W-:Y:S05]  /*32d0*/  BSYNC B0 ;  /* 0x0000000000007941 */ /* 0x000fea0003800000 */
.L_x_154:
[----:B------:R-:W-:Y:S01]  /*32e0*/  BSSY B0, `(.L_x_156) ;  /* 0x0000021000007945 */ /* 0x000fe20003800000 */
        /* <DEDUP_REMOVED lines=32> */
.L_x_157:
[----:B------:R-:W-:Y:S05]  /*34f0*/  BSYNC B0 ;  /* 0x0000000000007941 */ /* 0x000fea0003800000 */
.L_x_156:
[----:B------:R-:W-:Y:S01]  /*3500*/  BSSY B0, `(.L_x_158) ;  /* 0x0000021000007945 */ /* 0x000fe20003800000 */
        /* <DEDUP_REMOVED lines=32> */
.L_x_159:
[----:B------:R-:W-:Y:S05]  /*3710*/  BSYNC B0 ;  /* 0x0000000000007941 */ /* 0x000fea0003800000 */
.L_x_158:
        /* <DEDUP_REMOVED lines=33> */
.L_x_161:
[----:B------:R-:W-:Y:S05]  /*3930*/  BSYNC B0 ;  /* 0x0000000000007941 */ /* 0x000fea0003800000 */
.L_x_160:
        /* <DEDUP_REMOVED lines=33> */
.L_x_163:
[----:B------:R-:W-:Y:S05]  /*3b50*/  BSYNC B0 ;  /* 0x0000000000007941 */ /* 0x000fea0003800000 */
.L_x_162:
        /* <DEDUP_REMOVED lines=33> */
.L_x_165:
[----:B------:R-:W-:Y:S05]  /*3d70*/  BSYNC B0 ;  /* 0x0000000000007941 */ /* 0x000fea0003800000 */
.L_x_164:
        /* <DEDUP_REMOVED lines=20> */
.L_x_172:
[----:B------:R-:W-:Y:S01]  /*3ec0*/  ULDC UR14, c[0x0][0x180] ;  /* 0x00006000000e7ab9 */ /* 0x000fe20000000800 */
[----:B------:R-:W-:Y:S01]  /*3ed0*/  IMAD.WIDE.U32 R40, R0, c[0x0][0x180], RZ ;  /* 0x0000600000287a25 */ /* 0x000fe200078e00ff */
[----:B------:R-:W-:-:S02]  /*3ee0*/  UIMAD UR14, UR21, UR14, URZ ;  /* 0x0000000e150e72a4 */ /* 0x000fc4000f8e023f */
[----:B------:R-:W-:Y:S02]  /*3ef0*/  USHF.R.S32.HI UR15, URZ, 0x1f, UR7 ;  /* 0x0000001f3f0f7899 */ /* 0x000fe40008011407 */
[----:B------:R-:W-:Y:S02]  /*3f00*/  ULDC.64 UR16, c[0x0][0x188] ;  /* 0x0000620000107ab9 */ /* 0x000fe40000000a00 */
[----:B------:R-:W-:Y:S01]  /*3f10*/  IMAD.U32 R43, RZ, RZ, UR14 ;  /* 0x0000000eff2b7e24 */ /* 0x000fe2000f8e00ff */
[----:B------:R-:W-:Y:S02]  /*3f20*/  UIMAD UR14, UR15, UR16, URZ ;  /* 0x000000100f0e72a4 */ /* 0x000fe4000f8e023f */
[----:B------:R-:W-:Y:S01]  /*3f30*/  ULDC.64 UR18, c[0x0][0x1c0] ;  /* 0x0000700000127ab9 */ /* 0x000fe20000000a00 */
        /* <DEDUP_REMOVED lines=10> */
[----:B------:R-:W-:Y:S01]  /*3fe0*/  IMAD.U32 R47, RZ, RZ, UR7 ;  /* 0x00000007ff2f7e24 */ /* 0x000fe2000f8e00ff */
        /* <DEDUP_REMOVED lines=8> */
[----:B------:R-:W-:Y:S02]  /*4070*/  PRMT R50, RZ, 0x7610, R50 ;  /* 0x00007610ff327816 */ /* 0x000fe40000000032 */
[----:B------:R-:W-:Y:S02]  /*4080*/  SHF.L.U32 R102, R3, 0x4, RZ ;  /* 0x0000000403667819 */ /* 0x000fe400000006ff */
        /* <DEDUP_REMOVED lines=19> */
[-C--:B------:R-:W-:Y:S02]  /*41c0*/  FMUL.FTZ R121, R26, R12.reuse ;  /* 0x0000000c1a797220 */ /* 0x080fe40000410000 */
[----:B--2---:R-:W-:Y:S01]  /*41d0*/  FMUL.FTZ R40, R43, R12 ;  /* 0x0000000c2b287220 */ /* 0x004fe20000410000 */
[----:B------:R-:W-:Y:S01]  /*41e0*/  ULDC.64 UR18, c[0x0][0x1a0] ;  /* 0x0000680000127ab9 */ /* 0x000fe20000000a00 */
[----:B------:R-:W-:-:S02]  /*41f0*/  FMUL.FTZ R105, R42, 1.4426950216293334961 ;  /* 0x3fb8aa3b2a697820 */ /* 0x000fc40000410000 */
[----:B------:R-:W-:Y:S01]  /*4200*/  FMUL.RZ R44, R40, 0.15915493667125701904 ;  /* 0x3e22f983282c7820 */ /* 0x000fe2000040c000 */
[----:B------:R-:W-:Y:S01]  /*4210*/  IADD3 R40, R5, R6, RZ ;  /* 0x0000000605287210 */ /* 0x000fe20007ffe0ff */
[C---:B------:R-:W-:Y:S02]  /*4220*/  FMUL.FTZ R42, R43.reuse, R13 ;  /* 0x0000000d2b2a7220 */ /* 0x040fe40000410000 */
[----:B------:R-:W-:Y:S01]  /*4230*/  MUFU.SIN R99, R44 ;  /* 0x0000002c00637308 */ /* 0x000fe20000000400 */
[--C-:B------:R-:W-:Y:S01]  /*4240*/  SHF.R.S32.HI R41, RZ, 0x1f, R40.reuse ;  /* 0x0000001fff297819 */ /* 0x100fe20000011428 */
[----:B------:R-:W-:Y:S01]  /*4250*/  FMUL.RZ R48, R42, 0.15915493667125701904 ;  /* 0x3e22f9832a307820 */ /* 0x000fe2000040c000 */
[C---:B------:R-:W-:Y:S01]  /*4260*/  ISETP.GE.AND P0, PT, R40.reuse, UR16, PT ;  /* 0x0000001028007c0c */ /* 0x040fe2000bf06270 */
[----:B------:R-:W-:Y:S01]  /*4270*/  FMUL.FTZ R53, R43, R17 ;  /* 0x000000112b357220 */ /* 0x000fe20000410000 */
[----:B------:R-:W-:Y:S01]  /*4280*/  IADD3 R42, R40, 0x20, RZ ;  /* 0x00000020282a7810 */ /* 0x000fe20007ffe0ff */
[----:B------:R-:W-:-:S02]  /*4290*/  IMAD.WIDE.U32 R46, R47, c[0x0][0x1c0], R40 ;  /* 0x000070002f2e7a25 */ /* 0x000fc400078e0028 */
[----:B------:R0:W-:Y:S02]  /*42a0*/  MUFU.COS R103, R44 ;  /* 0x0000002c00677308 */ /* 0x0001e40000000000 */
[----:B------:R-:W-:Y:S01]  /*42b0*/  FMUL.FTZ R76, R43, R18 ;  /* 0x000000122b4c7220 */ /* 0x000fe20000410000 */
[----:B------:R-:W-:Y:S01]  /*42c0*/  IADD3 R45, R47, UR14, RZ ;  /* 0x0000000e2f2d7c10 */ /* 0x000fe2000fffe0ff */
[C---:B------:R-:W-:Y:S02]  /*42d0*/  FMUL.FTZ R47, R43.reuse, R14 ;  /* 0x0000000e2b2f7220 */ /* 0x040fe40000410000 */
[-C--:B------:R-:W-:Y:S02]  /*42e0*/  FMUL.FTZ R78, R43, R19.reuse ;  /* 0x000000132b4e7220 */ /* 0x080fe40000410000 */
[----:B------:R-:W-:Y:S01]  /*42f0*/  MUFU.SIN R41, R48 ;  /* 0x0000003000297308 */ /* 0x000fe20000000400 */
[----:B0-----:R-:W-:Y:S01]  /*4300*/  LEA R44, P1, R46, UR12, 0x1 ;  /* 0x0000000c2e2c7c11 */ /* 0x001fe2000f8208ff */
[----:B------:R-:W-:-:S02]  /*4310*/  FMUL.FTZ R81, R105, R19 ;  /* 0x0000001369517220 */ /* 0x000fc40000410000 */
        /* <DEDUP_REMOVED lines=222> */
[----:B------:R-:W-:Y:S02]  /*5100*/  IADD3 R40, R102, 0xe, RZ ;  /* 0x0000000e66287810 */ /* 0x000fe40007ffe0ff */
[----:B------:R-:W-:-:S04]  /*5110*/  FSEL R97, R98, 1, !P2 ;  /* 0x3f80000062617808 */ /* 0x000fc80005000000 */
[----:B------:R-:W-:Y:S01]  /*5120*/  MUFU.SIN R113, R109 ;  /* 0x0000006d00717308 */ /* 0x000fe20000000400 */
[----:B------:R-:W-:Y:S02]  /*5130*/  FSEL R96, R96, RZ, !P2 ;  /* 0x000000ff60607208 */ /* 0x000fe40005000000 */
[----:B------:R-:W-:-:S05]  /*5140*/  FSEL R98, R44, RZ, !P2 ;  /* 0x000000ff2c627208 */ /* 0x000fca0005000000 */
[----:B------:R-:W-:Y:S01]  /*5150*/  MUFU.COS R114, R109 ;  /* 0x0000006d00727308 */ /* 0x000fe20000000000 */
[----:B------:R-:W-:Y:S01]  /*5160*/  ISETP.GE.U32.AND P2, PT, R40, UR17, PT ;  /* 0x0000001128007c0c */ /* 0x000fe2000bf46070 */
[----:B------:R-:W-:-:S06]  /*5170*/  FMUL.FTZ R40, R43, R25 ;  /* 0x000000192b287220 */ /* 0x000fcc0000410000 */
[----:B------:R-:W-:Y:S01]  /*5180*/  MUFU.SIN R109, R45 ;  /* 0x0000002d006d7308 */ /* 0x000fe20000000400 */
[----:B------:R-:W-:-:S07]  /*5190*/  FMUL.FTZ R108, R105, R21 ;  /* 0x00000015696c7220 */ /* 0x000fce0000410000 */
[----:B------:R0:W-:Y:S01]  /*51a0*/  MUFU.COS R117, R45 ;  /* 0x0000002d00757308 */ /* 0x0001e20000000000 */
[C---:B------:R-:W-:Y:S01]  /*51b0*/  FMUL.FTZ R103, R104.reuse, R103 ;  /* 0x0000006768677220 */ /* 0x040fe20000410000 */
[----:B------:R-:W-:Y:S01]  /*51c0*/  ULDC UR14, c[0x0][0x198] ;  /* 0x00006600000e7ab9 */ /* 0x000fe20000000800 */
[----:B0-----:R-:W-:Y:S01]  /*51d0*/  SHF.L.U32 R45, R3, 0x5, RZ ;  /* 0x00000005032d7819 */ /* 0x001fe200000006ff */
[----:B------:R-:W-:-:S03]  /*51e0*/  FMUL.FTZ R104, R104, R99 ;  /* 0x0000006368687220 */ /* 0x000fc60000410000 */
[----:B------:R-:W-:Y:S01]  /*51f0*/  LOP3.LUT R45, R45, 0xfffffc00, RZ, 0xc0, !PT ;  /* 0xfffffc002d2d7812 */ /* 0x000fe200078ec0ff */
[C---:B------:R-:W-:Y:S01]  /*5200*/  FMUL.FTZ R100, R101.reuse, R100 ;  /* 0x0000006465647220 */ /* 0x040fe20000410000 */
[----:B------:R-:W-:Y:S01]  /*5210*/  UIMAD UR14, UR21, UR14, URZ ;  /* 0x0000000e150e72a4 */ /* 0x000fe2000f8e023f */
[----:B------:R-:W-:Y:S01]  /*5220*/  FMUL.FTZ R99, R101, R41 ;  /* 0x0000002965637220 */ /* 0x000fe20000410000 */
[----:B------:R-:W-:Y:S01]  /*5230*/  IADD3 R44, R45, R4, RZ ;  /* 0x000000042d2c7210 */ /* 0x000fe20007ffe0ff */
[----:B------:R-:W-:Y:S02]  /*5240*/  FMUL.RZ R125, R40, 0.15915493667125701904 ;  /* 0x3e22f983287d7820 */ /* 0x000fe4000040c000 */
[----:B------:R-:W-:Y:S01]  /*5250*/  FMUL.FTZ R101, R27, R13 ;  /* 0x0000000d1b657220 */ /* 0x000fe20000410000 */
[----:B------:R-:W0:Y:S01]  /*5260*/  MUFU.EX2 R108, R108 ;  /* 0x0000006c006c7308 */ /* 0x000e220000000800 */
[----:B------:R-:W-:Y:S01]  /*5270*/  LEA.HI.SX32 R120, R44, R44, 0x1b ;  /* 0x0000002c2c787211 */ /* 0x000fe200078fdaff */
[----:B------:R-:W-:Y:S01]  /*5280*/  FMUL.FTZ R112, R105, R22 ;  /* 0x0000001669707220 */ /* 0x000fe20000410000 */
[----:B------:R-:W-:Y:S01]  /*5290*/  FSEL R99, R99, RZ, !P1 ;  /* 0x000000ff63637208 */ /* 0x000fe20004800000 */
[----:B------:R-:W-:Y:S01]  /*52a0*/  IMAD.U32 R145, RZ, RZ, UR14 ;  /* 0x0000000eff917e24 */ /* 0x000fe2000f8e00ff */
[----:B------:R-:W-:Y:S01]  /*52b0*/  FSEL R100, R100, 1, !P1 ;  /* 0x3f80000064647808 */ /* 0x000fe20004800000 */
[----:B------:R-:W-:Y:S01]  /*52c0*/  FMUL.FTZ R124, R105, R25 ;  /* 0x00000019697c7220 */ /* 0x000fe20000410000 */
[----:B------:R-:W-:Y:S01]  /*52d0*/  FSEL R101, R101, RZ, !P1 ;  /* 0x000000ff65657208 */ /* 0x000fe20004800000 */
[----:B------:R-:W-:Y:S01]  /*52e0*/  MUFU.SIN R118, R125 ;  /* 0x0000007d00767308 */ /* 0x000fe20000000400 */
[----:B------:R-:W-:Y:S01]  /*52f0*/  ISETP.GE.U32.AND P1, PT, R102, UR17, PT ;  /* 0x0000001166007c0c */ /* 0x000fe2000bf26070 */
[----:B------:R-:W-:Y:S01]  /*5300*/  IMAD.WIDE.U32 R40, R0, c[0x0][0x198], RZ ;  /* 0x0000660000287a25 */ /* 0x000fe200078e00ff */
[----:B------:R-:W-:-:S05]  /*5310*/  IADD3 R123, R102, 0xf, RZ ;  /* 0x0000000f667b7810 */ /* 0x000fca0007ffe0ff */
        /* <DEDUP_REMOVED lines=20> */
[----:B0-----:R-:W-:Y:S02]  /*5460*/  FMUL.FTZ R107, R108, R107 ;  /* 0x0000006b6c6b7220 */ /* 0x001fe40000410000 */
[----:B-1----:R-:W-:Y:S02]  /*5470*/  IMAD.SHL.U32 R146, R125, 0x2, RZ ;  /* 0x000000027d927824 */ /* 0x002fe400078e00ff */
[----:B------:R-:W-:-:S02]  /*5480*/  FMUL.RZ R125, R43, 0.15915493667125701904 ;  /* 0x3e22f9832b7d7820 */ /* 0x000fc4000040c000 */
[----:B------:R-:W-:Y:S02]  /*5490*/  FMUL.FTZ R43, RZ, R99 ;  /* 0x00000063ff2b7220 */ /* 0x000fe40000410000 */
        /* <DEDUP_REMOVED lines=224> */
[----:B------:R-:W-:-:S03]  /*62a0*/  IADD3 R85, R44, 0xe0, RZ ;  /* 0x000000e02c557810 */ /* 0x000fc60007ffe0ff */
[----:B------:R-:W-:Y:S01]  /*62b0*/  IMAD.SHL.U32 R153, R84, 0x2, RZ ;  /* 0x0000000254997824 */ /* 0x000fe200078e00ff */
[----:B------:R-:W-:Y:S02]  /*62c0*/  IADD3 R155, R41, UR14, RZ ;  /* 0x0000000e299b7c10 */ /* 0x000fe4000fffe0ff */
[C---:B------:R-:W-:Y:S02]  /*62d0*/  LEA R84, P0, R40.reuse, c[0x0][0x228], 0x3 ;  /* 0x00008a0028547a11 */ /* 0x040fe400078018ff */
[----:B------:R-:W-:Y:S02]  /*62e0*/  LEA.HI.SX32 R41, R85, R44, 0x1b ;  /* 0x0000002c55297211 */ /* 0x000fe400078fdaff */
        /* <DEDUP_REMOVED lines=23> */
[----:B------:R-:W-:Y:S01]  /*6460*/  IMAD.SHL.U32 R152, R151, 0x2, RZ ;  /* 0x0000000297987824 */ /* 0x000fe200078e00ff */
[----:B------:R-:W-:Y:S01]  /*6470*/  IADD3 R141, R44, 0x180, RZ ;  /* 0x000001802c8d7810 */ /* 0x000fe20007ffe0ff */
[----:B------:R-:W-:Y:S01]  /*6480*/  @P0 FADD.FTZ R51, R51, R140 ;  /* 0x0000008c33330221 */ /* 0x000fe20000010000 */
[----:B------:R1:W-:Y:S02]  /*6490*/  STS.U16 [R149+0x200], R46 ;  /* 0x0002002e95007388 */ /* 0x0003e40000000400 */
[-C--:B------:R-:W-:Y:S02]  /*64a0*/  LEA.HI.SX32 R140, R141, R44.reuse, 0x1b ;  /* 0x0000002c8d8c7211 */ /* 0x080fe400078fdaff */
[-C--:B0-----:R-:W-:Y:S02]  /*64b0*/  LEA.HI.SX32 R42, R41, R44.reuse, 0x1b ;  /* 0x0000002c292a7211 */ /* 0x081fe400078fdaff */
[----:B------:R-:W0:Y:S01]  /*64c0*/  SHFL.UP PT, R41, R48, 0x2, RZ ;  /* 0x0440000030297989 */ /* 0x000e2200000e00ff */
[----:B-1----:R-:W-:-:S03]  /*64d0*/  LEA.HI.SX32 R46, R43, R44, 0x1b ;  /* 0x0000002c2b2e7211 */ /* 0x002fc600078fdaff */
[----:B------:R-:W1:Y:S04]  /*64e0*/  SHFL.UP PT, R43, R50, 0x2, RZ ;  /* 0x04400000322b7989 */ /* 0x000e6800000e00ff */
[----:B------:R-:W-:Y:S04]  /*64f0*/  STS.U16 [R152+0x240], R47 ;  /* 0x0002402f98007388 */ /* 0x000fe80000000400 */
[----:B------:R-:W2:Y:S04]  /*6500*/  SHFL.UP PT, R47, R51, 0x2, RZ ;  /* 0x04400000332f7989 */ /* 0x000ea800000e00ff */
[----:B------:R-:W3:Y:S01]  /*6510*/  SHFL.UP PT, R141, R40, 0x2, RZ ;  /* 0x04400000288d7989 */ /* 0x000ee200000e00ff */
[----:B------:R-:W-:-:S02]  /*6520*/  SHF.L.U32 R42, R42, 0x1, RZ ;  /* 0x000000012a2a7819 */ /* 0x000fc400000006ff */
[----:B------:R-:W-:Y:S02]  /*6530*/  ISETP.GE.AND P0, PT, R4, 0x2, PT ;  /* 0x000000020400780c */ /* 0x000fe40003f06270 */
[----:B------:R-:W-:Y:S02]  /*6540*/  IADD3 R145, R44, 0x1a0, RZ ;  /* 0x000001a02c917810 */ /* 0x000fe40007ffe0ff */
[----:B------:R-:W-:Y:S01]  /*6550*/  SHF.L.U32 R151, R46, 0x1, RZ ;  /* 0x000000012e977819 */ /* 0x000fe200000006ff */
[----:B------:R0:W-:Y:S01]  /*6560*/  STS.U16 [R42+0x280], R49 ;  /* 0x000280312a007388 */ /* 0x0001e20000000400 */
[----:B------:R-:W-:Y:S02]  /*6570*/  SHF.L.U32 R140, R140, 0x1, RZ ;  /* 0x000000018c8c7819 */ /* 0x000fe400000006ff */
[----:B------:R-:W-:Y:S01]  /*6580*/  LEA.HI.SX32 R145, R145, R44, 0x1b ;  /* 0x0000002c91917211 */ /* 0x000fe200078fdaff */
[----:B------:R-:W-:Y:S01]  /*6590*/  STS.U16 [R151+0x2c0], R52 ;  /* 0x0002c03497007388 */ /* 0x000fe20000000400 */
[----:B------:R-:W-:Y:S01]  /*65a0*/  IADD3 R147, R44, 0x1c0, RZ ;  /* 0x000001c02c937810 */ /* 0x000fe20007ffe0ff */
[----:B0-----:R-:W-:-:S02]  /*65b0*/  FMUL.FTZ R42, R40, R41 ;  /* 0x00000029282a7220 */ /* 0x001fc40000410000 */
[C---:B-1----:R-:W-:Y:S01]  /*65c0*/  FMUL.FTZ R49, R40.reuse, R43 ;  /* 0x0000002b28317220 */ /* 0x042fe20000410000 */
[----:B------:R3:W-:Y:S01]  /*65d0*/  STS.U16 [R140+0x300], R53 ;  /* 0x000300358c007388 */ /* 0x0007e20000000400 */
[----:B--2---:R-:W-:Y:S01]  /*65e0*/  FMUL.FTZ R46, R40, R47 ;  /* 0x0000002f282e7220 */ /* 0x004fe20000410000 */
[C---:B------:R-:W-:Y:S01]  /*65f0*/  IADD3 R149, R44.reuse, 0x1e0, RZ ;  /* 0x000001e02c957810 */ /* 0x040fe20007ffe0ff */
[----:B------:R-:W-:Y:S01]  /*6600*/  IMAD.SHL.U32 R153, R145, 0x2, RZ ;  /* 0x0000000291997824 */ /* 0x000fe200078e00ff */
[----:B------:R-:W-:Y:S01]  /*6610*/  IADD3 R145, R44, 0x200, RZ ;  /* 0x000002002c917810 */ /* 0x000fe20007ffe0ff */
[C---:B------:R-:W-:Y:S02]  /*6620*/  FFMA.FTZ R43, R48.reuse, R43, -R46 ;  /* 0x0000002b302b7223 */ /* 0x040fe4000001082e */
[C---:B---3--:R-:W-:Y:S02]  /*6630*/  FFMA.FTZ R53, R48.reuse, R141, R42 ;  /* 0x0000008d30357223 */ /* 0x048fe4000001002a */
[----:B------:R-:W-:Y:S01]  /*6640*/  FFMA.FTZ R42, R48, R47, R49 ;  /* 0x0000002f302a7223 */ /* 0x000fe20000010031 */
        /* <DEDUP_REMOVED lines=45> */
[-C--:B------:R-:W-:Y:S01]  /*6920*/  LEA.HI.SX32 R140, R153, R44.reuse, 0x1b ;  /* 0x0000002c998c7211 */ /* 0x080fe200078fdaff */
[----:B------:R-:W-:Y:S01]  /*6930*/  IMAD.SHL.U32 R153, R42, 0x2, RZ ;  /* 0x000000022a997824 */ /* 0x000fe200078e00ff */
[-C--:B------:R-:W-:Y:S02]  /*6940*/  LEA.HI.SX32 R145, R145, R44.reuse, 0x1b ;  /* 0x0000002c91917211 */ /* 0x080fe400078fdaff */
[-C--:B------:R-:W-:Y:S02]  /*6950*/  LEA.HI.SX32 R146, R151, R44.reuse, 0x1b ;  /* 0x0000002c97927211 */ /* 0x080fe400078fdaff */
[-C--:B------:R-:W-:Y:S02]  /*6960*/  LEA.HI.SX32 R147, R147, R44.reuse, 0x1b ;  /* 0x0000002c93937211 */ /* 0x080fe400078fdaff */
[----:B------:R-:W-:-:S02]  /*6970*/  LEA.HI.SX32 R141, R141, R44, 0x1b ;  /* 0x0000002c8d8d7211 */ /* 0x000fc400078fdaff */
[-C--:B------:R-:W-:Y:S01]  /*6980*/  LEA.HI.SX32 R41, R41, R44.reuse, 0x1b ;  /* 0x0000002c29297211 */ /* 0x080fe200078fdaff */
[----:B-1----:R-:W-:Y:S01]  /*6990*/  FMUL.FTZ R42, R40, R47 ;  /* 0x0000002f282a7220 */ /* 0x002fe20000410000 */
[----:B------:R-:W-:Y:S01]  /*69a0*/  LEA.HI.SX32 R44, R149, R44, 0x1b ;  /* 0x0000002c952c7211 */ /* 0x000fe200078fdaff */
[-C--:B--2---:R-:W-:Y:S02]  /*69b0*/  FFMA.FTZ R149, R48, R49.reuse, -R46 ;  /* 0x0000003130957223 */ /* 0x084fe4000001082e */
[----:B------:R-:W-:Y:S02]  /*69c0*/  FMUL.FTZ R49, R40, R49 ;  /* 0x0000003128317220 */ /* 0x000fe40000410000 */
[-C--:B---3--:R-:W-:Y:S02]  /*69d0*/  FFMA.FTZ R151, R48, R53.reuse, R42 ;  /* 0x0000003530977223 */ /* 0x088fe4000001002a */
[----:B------:R-:W-:Y:S02]  /*69e0*/  FMUL.FTZ R53, R40, R53 ;  /* 0x0000003528357220 */ /* 0x000fe40000410000 */
[----:B------:R-:W-:-:S02]  /*69f0*/  FFMA.FTZ R42, R48, R43, R49 ;  /* 0x0000002b302a7223 */ /* 0x000fc40000010031 */
        /* <DEDUP_REMOVED lines=18> */
[----:B---3--:R-:W-:Y:S01]  /*6b20*/  FFMA.FTZ R41, R48, R49, R41 ;  /* 0x0000003130297223 */ /* 0x008fe20000010029 */
[----:B------:R-:W-:Y:S01]  /*6b30*/  STS.U16 [R153+0x440], R128 ;  /* 0x0004408099007388 */ /* 0x000fe20000000400 */
[----:B------:R-:W-:-:S02]  /*6b40*/  IMAD.SHL.U32 R55, R55, 0x2, RZ ;  /* 0x0000000237377824 */ /* 0x000fc400078e00ff */
[----:B------:R-:W-:Y:S01]  /*6b50*/  FMUL.FTZ R49, R40, R49 ;  /* 0x0000003128317220 */ /* 0x000fe20000410000 */
[----:B------:R-:W-:Y:S01]  /*6b60*/  STS.U16 [R150+0x480], R129 ;  /* 0x0004808196007388 */ /* 0x000fe20000000400 */
[----:B------:R-:W-:-:S03]  /*6b70*/  @P0 FADD.FTZ R50, R50, R47 ;  /* 0x0000002f32320221 */ /* 0x000fc60000010000 */
[----:B------:R-:W0:Y:S01]  /*6b80*/  SHFL.UP PT, R53, R51, 0x10, RZ ;  /* 0x0600000033357989 */ /* 0x000e2200000e00ff */
[----:B------:R-:W-:-:S03]  /*6b90*/  @P0 FFMA.FTZ R48, R48, R43, -R49 ;  /* 0x0000002b30300223 */ /* 0x000fc60000010831 */
        /* <DEDUP_REMOVED lines=9> */
[----:B------:R-:W-:Y:S01]  /*6c30*/  SHF.L.U32 R127, R127, 0x1, RZ ;  /* 0x000000017f7f7819 */ /* 0x000fe200000006ff */
[----:B------:R-:W-:Y:S01]  /*6c40*/  IMAD.SHL.U32 R145, R145, 0x2, RZ ;  /* 0x0000000291917824 */ /* 0x000fe200078e00ff */
[----:B------:R-:W-:Y:S01]  /*6c50*/  SHF.L.U32 R140, R140, 0x1, RZ ;  /* 0x000000018c8c7819 */ /* 0x000fe200000006ff */
[----:B------:R-:W-:Y:S01]  /*6c60*/  STS.U16 [R126+0x580], R133 ;  /* 0x000580857e007388 */ /* 0x000fe20000000400 */
[----:B------:R-:W-:Y:S02]  /*6c70*/  SHF.L.U32 R146, R146, 0x1, RZ ;  /* 0x0000000192927819 */ /* 0x000fe400000006ff */
[----:B------:R-:W-:Y:S01]  /*6c80*/  SHF.L.U32 R147, R147, 0x1, RZ ;  /* 0x0000000193937819 */ /* 0x000fe200000006ff */
[----:B------:R-:W-:Y:S01]  /*6c90*/  STS.U16 [R127+0x5c0], R134 ;  /* 0x0005c0867f007388 */ /* 0x000fe20000000400 */
[----:B------:R-:W-:Y:S01]  /*6ca0*/  SHF.L.U32 R148, R148, 0x1, RZ ;  /* 0x0000000194947819 */ /* 0x000fe200000006ff */
[----:B------:R-:W-:-:S02]  /*6cb0*/  IMAD.SHL.U32 R141, R141, 0x2, RZ ;  /* 0x000000028d8d7824 */ /* 0x000fc400078e00ff */
        /* <DEDUP_REMOVED lines=15> */
[----:B------:R-:W-:Y:S01]  /*6db0*/  IMAD.MOV.U32 R40, RZ, RZ, 0x3f800000 ;  /* 0x3f800000ff287424 */ /* 0x000fe200078e00ff */
[----:B------:R-:W-:Y:S01]  /*6dc0*/  MOV R129, UR7 ;  /* 0x0000000700817c02 */ /* 0x000fe20008000f00 */
        /* <DEDUP_REMOVED lines=11> */
[----:B------:R-:W-:Y:S01]  /*6e80*/  SHF.L.U32 R159, R159, 0x1, RZ ;  /* 0x000000019f9f7819 */ /* 0x000fe200000006ff */
[----:B------:R-:W-:Y:S01]  /*6e90*/  @P1 FFMA.FTZ R48, R48, R47, -R46 ;  /* 0x0000002f30301223 */ /* 0x000fe2000001082e */
[----:B------:R-:W-:Y:S01]  /*6ea0*/  @!P2 LOP3.LUT R163, R45, 0x7ffffff0, RZ, 0xc0, !PT ;  /* 0x7ffffff02da3a812 */ /* 0x000fe200078ec0ff */
[----:B------:R-:W-:Y:S01]  /*6eb0*/  @P1 FADD.FTZ R50, R50, R55 ;  /* 0x0000003732321221 */ /* 0x000fe20000010000 */
[----:B------:R-:W-:Y:S01]  /*6ec0*/  FSEL R49, R44, R49, !P1 ;  /* 0x000000312c317208 */ /* 0x000fe20004800000 */
[----:B------:R-:W-:Y:S01]  /*6ed0*/  @P1 FADD.FTZ R51, R51, R54 ;  /* 0x0000003633331221 */ /* 0x000fe20000010000 */
        /* <DEDUP_REMOVED lines=124> */
[C---:B------:R-:W-:Y:S02]  /*76a0*/  @P0 FFMA.FTZ R161, R48.reuse, R161, R45 ;  /* 0x000000a130a10223 */ /* 0x040fe4000001002d */
[C---:B------:R-:W-:Y:S02]  /*76b0*/  @P0 FFMA.FTZ R158, R48.reuse, R158, -R44 ;  /* 0x0000009e309e0223 */ /* 0x040fe4000001082c */
[C---:B------:R-:W-:Y:S02]  /*76c0*/  FMUL.FTZ R45, R49.reuse, R53 ;  /* 0x00000035312d7220 */ /* 0x040fe40000410000 */
[----:B------:R-:W-:Y:S01]  /*76d0*/  FMUL.FTZ R44, R49, R163 ;  /* 0x000000a3312c7220 */ /* 0x000fe20000410000 */
[----:B------:R-:W-:Y:S01]  /*76e0*/  MOV R49, R161 ;  /* 0x000000a100317202 */ /* 0x000fe20000000f00 */
[C---:B------:R-:W-:Y:S02]  /*76f0*/  FFMA.FTZ R45, R48.reuse, R163, -R45 ;  /* 0x000000a3302d7223 */ /* 0x040fe4000001082d */
[----:B------:R-:W-:Y:S01]  /*7700*/  FFMA.FTZ R44, R48, R53, R44 ;  /* 0x00000035302c7223 */ /* 0x000fe2000001002c */
[----:B------:R-:W-:Y:S01]  /*7710*/  MOV R48, R158 ;  /* 0x0000009e00307202 */ /* 0x000fe20000000f00 */
[----:B------:R-:W-:-:S02]  /*7720*/  @P0 FADD.FTZ R163, R50, R45 ;  /* 0x0000002d32a30221 */ /* 0x000fc40000010000 */
[----:B------:R-:W-:Y:S01]  /*7730*/  @P0 FADD.FTZ R53, R51, R44 ;  /* 0x0000002c33350221 */ /* 0x000fe20000010000 */
[----:B------:R-:W-:Y:S01]  /*7740*/  MOV R44, R40 ;  /* 0x00000028002c7202 */ /* 0x000fe20000000f00 */
[----:B------:R-:W-:Y:S01]  /*7750*/  IMAD.MOV.U32 R45, RZ, RZ, R41 ;  /* 0x000000ffff2d7224 */ /* 0x000fe200078e0029 */
[----:B------:R-:W-:Y:S01]  /*7760*/  MOV R50, R163 ;  /* 0x000000a300327202 */ /* 0x000fe20000000f00 */
[----:B------:R-:W-:Y:S01]  /*7770*/  IMAD.MOV.U32 R51, RZ, RZ, R53 ;  /* 0x000000ffff337224 */ /* 0x000fe200078e0035 */
[----:B------:R-:W-:Y:S05]  /*7780*/  BRA `(.L_x_169) ;  /* 0x0000010000007947 */ /* 0x000fea0003800000 */
.L_x_168:
[----:B-1234-:R-:W-:Y:S01]  /*7790*/  ISETP.NE.AND P0, PT, R4, RZ, PT ;  /* 0x000000ff0400720c */ /* 0x01efe20003f05270 */
[C---:B------:R-:W-:Y:S02]  /*77a0*/  FMUL.FTZ R44, R162.reuse, R43 ;  /* 0x0000002ba22c7220 */ /* 0x040fe40000410000 */
[----:B------:R-:W-:Y:S02]  /*77b0*/  FMUL.FTZ R45, R162, R40 ;  /* 0x00000028a22d7220 */ /* 0x000fe40000410000 */
[----:B------:R-:W-:-:S02]  /*77c0*/  FFMA.FTZ R44, R52, R42, -R44 ;  /* 0x0000002a342c7223 */ /* 0x000fc4000001082c */
[-C--:B------:R-:W-:Y:S02]  /*77d0*/  FFMA.FTZ R45, R52, R41.reuse, R45 ;  /* 0x00000029342d7223 */ /* 0x080fe4000001002d */
        /* <DEDUP_REMOVED lines=11> */
.L_x_169:
[----:B------:R-:W-:Y:S05]  /*7890*/  BSYNC B0 ;  /* 0x0000000000007941 */ /* 0x000fea0003800000 */
.L_x_167:
        /* <DEDUP_REMOVED lines=107> */
[----:B------:R-:W0:Y:S01]  /*7f50*/  S2UR UR15, SR_CTAID.X ;  /* 0x00000000000f79c3 */ /* 0x000e220000002500 */
[----:B------:R-:W-:Y:S01]  /*7f60*/  ULDC UR16, c[0x0][0x16c] ;  /* 0x00005b0000107ab9 */ /* 0x000fe20000000800 */
[----:B------:R-:W-:Y:S01]  /*7f70*/  MOV R83, UR7 ;  /* 0x0000000700537c02 */ /* 0x000fe20008000f00 */
[----:B------:R-:W-:-:S04]  /*7f80*/  ULDC.64 UR18, c[0x0][0x260] ;  /* 0x0000980000127ab9 */ /* 0x000fc80000000a00 */
[----:B------:R1:W-:Y:S01]  /*7f90*/  STS.128 [R83.X16+0x2160], R44 ;  /* 0x0021602c53007388 */ /* 0x0003e2000000cc00 */
[----:B------:R-:W2:Y:S01]  /*7fa0*/  S2UR UR14, SR_CTAID.Y ;  /* 0x00000000000e79c3 */ /* 0x000ea20000002600 */
[----:B0-----:R-:W-:Y:S01]  /*7fb0*/  MOV R2, UR15 ;  /* 0x0000000f00027c02 */ /* 0x001fe20008000f00 */
[----:B------:R-:W-:Y:S01]  /*7fc0*/  ULDC UR15, c[0x0][0x174] ;  /* 0x00005d00000f7ab9 */ /* 0x000fe20000000800 */
[----:B--2---:R-:W-:-:S04]  /*7fd0*/  IMAD.U32 R0, RZ, RZ, UR14 ;  /* 0x0000000eff007e24 */ /* 0x004fc8000f8e00ff */
        /* <DEDUP_REMOVED lines=13> */
.L_x_171:
[----:B------:R-:W-:Y:S05]  /*80b0*/  BSYNC B0 ;  /* 0x0000000000007941 */ /* 0x000fea0003800000 */
.L_x_170:
        /* <DEDUP_REMOVED lines=119> */
.L_x_166:
[----:B------:R-:W-:Y:S01]  /*8830*/  BAR.SYNC.DEFER_BLOCKING 0x0 ;  /* 0x0000000000007b1d */ /* 0x000fe20000010000 */
[----:B------:R-:W-:Y:S01]  /*8840*/  F2FP.BF16.PACK_AB R12, R61, R60 ;  /* 0x0000003c3d0c723e */ /* 0x000fe200000010ff */
[--C-:B------:R-:W-:Y:S01]  /*8850*/  IMAD.IADD R112, R5, 0x1, R4.reuse ;  /* 0x0000000105707824 */ /* 0x100fe200078e0204 */
[----:B------:R-:W-:Y:S01]  /*8860*/  F2FP.BF16.PACK_AB R13, R63, R62 ;  /* 0x0000003e3f0d723e */ /* 0x000fe200000010ff */
[C---:B------:R-:W-:Y:S01]  /*8870*/  IMAD.IADD R102, R5.reuse, 0x1, R4 ;  /* 0x0000000105667824 */ /* 0x040fe200078e0204 */
[C---:B------:R-:W-:Y:S01]  /*8880*/  PRMT R14, R12.reuse, 0x7610, R14 ;  /* 0x000076100c0e7816 */ /* 0x040fe2000000000e */
[C-C-:B------:R-:W-:Y:S01]  /*8890*/  IMAD.IADD R121, R5.reuse, 0x1, R4.reuse ;  /* 0x0000000105797824 */ /* 0x140fe200078e0204 */
[----:B------:R-:W-:Y:S01]  /*88a0*/  PRMT R15, R12, 0x7632, R15 ;  /* 0x000076320c0f7816 */ /* 0x000fe2000000000f */
[----:B------:R-:W-:Y:S01]  /*88b0*/  IMAD.IADD R109, R5, 0x1, R4 ;  /* 0x00000001056d7824 */ /* 0x000fe200078e0204 */
[----:B------:R-:W-:Y:S01]  /*88c0*/  F2FP.BF16.PACK_AB R12, R65, R64 ;  /* 0x00000040410c723e */ /* 0x000fe200000010ff */
[----:B------:R-:W-:Y:S01]  /*88d0*/  ULDC UR7, c[0x0][0x200] ;  /* 0x0000800000077ab9 */ /* 0x000fe20000000800 */
[CC--:B------:R-:W-:Y:S01]  /*88e0*/  IADD3 R110, R5.reuse, R4.reuse, RZ ;  /* 0x00000004056e7210 */ /* 0x0c0fe20007ffe0ff */
[----:B------:R-:W-:Y:S01]  /*88f0*/  UIMAD UR7, UR24, UR7, URZ ;  /* 0x00000007180772a4 */ /* 0x000fe2000f8e023f */
[----:B------:R-:W-:Y:S01]  /*8900*/  IADD3 R106, R5, R4, RZ ;  /* 0x00000004056a7210 */ /* 0x000fe20007ffe0ff */
[----:B------:R-:W-:Y:S01]  /*8910*/  USHF.L.U32 UR14, UR6, 0xb, URZ ;  /* 0x0000000b060e7899 */ /* 0x000fe2000800063f */
[C---:B------:R-:W-:Y:S01]  /*8920*/  PRMT R16, R13.reuse, 0x7610, R16 ;  /* 0x000076100d107816 */ /* 0x040fe20000000010 */
[----:B------:R-:W-:Y:S01]  /*8930*/  BSSY B0, `(.L_x_173) ;  /* 0x000007a000007945 */ /* 0x000fe20003800000 */
[----:B------:R-:W-:Y:S01]  /*8940*/  PRMT R17, R13, 0x7632, R17 ;  /* 0x000076320d117816 */ /* 0x000fe20000000011 */
[----:B------:R-:W-:Y:S01]  /*8950*/  USHF.R.S32.HI UR15, URZ, 0x1f, UR14 ;  /* 0x0000001f3f0f7899 */ /* 0x000fe2000801140e */
[----:B------:R-:W-:-:S02]  /*8960*/  PRMT R18, R12, 0x7610, R18 ;  /* 0x000076100c127816 */ /* 0x000fc40000000012 */
[----:B------:R-:W-:Y:S02]  /*8970*/  PRMT R19, R12, 0x7632, R19 ;  /* 0x000076320c137816 */ /* 0x000fe40000000013 */
[CC--:B------:R-:W-:Y:S01]  /*8980*/  IADD3 R116, R5.reuse, R4.reuse, RZ ;  /* 0x0000000405747210 */ /* 0x0c0fe20007ffe0ff */
[----:B------:R0:W-:Y:S01]  /*8990*/  STS.U16 [R11+0x2], R15 ;  /* 0x0000020f0b007388 */ /* 0x0001e20000000400 */
[CC--:B------:R-:W-:Y:S02]  /*89a0*/  IADD3 R118, R5.reuse, R4.reuse, RZ ;  /* 0x0000000405767210 */ /* 0x0c0fe40007ffe0ff */
[CC--:B------:R-:W-:Y:S01]  /*89b0*/  IADD3 R108, R5.reuse, R4.reuse, RZ ;  /* 0x00000004056c7210 */ /* 0x0c0fe20007ffe0ff */
[----:B------:R1:W-:Y:S01]  /*89c0*/  STS.U16 [R11], R14 ;  /* 0x0000000e0b007388 */ /* 0x0003e20000000400 */
[CC--:B------:R-:W-:Y:S02]  /*89d0*/  IADD3 R114, R5.reuse, R4.reuse, RZ ;  /* 0x0000000405727210 */ /* 0x0c0fe40007ffe0ff */
[CC--:B------:R-:W-:Y:S01]  /*89e0*/  IADD3 R100, R5.reuse, R4.reuse, RZ ;  /* 0x0000000405647210 */ /* 0x0c0fe20007ffe0ff */
[----:B------:R2:W-:Y:S01]  /*89f0*/  STS.U16 [R11+0x4], R16 ;  /* 0x000004100b007388 */ /* 0x0005e20000000400 */
[----:B------:R-:W-:-:S02]  /*8a00*/  IADD3 R104, R5, R4, RZ ;  /* 0x0000000405687210 */ /* 0x000fc40007ffe0ff */
[----:B------:R-:W-:Y:S01]  /*8a10*/  F2FP.BF16.PACK_AB R12, R67, R66 ;  /* 0x00000042430c723e */ /* 0x000fe200000010ff */
[----:B------:R-:W-:Y:S01]  /*8a20*/  STS.U16 [R11+0x6], R17 ;  /* 0x000006110b007388 */ /* 0x000fe20000000400 */
[----:B------:R-:W-:Y:S02]  /*8a30*/  F2FP.BF16.PACK_AB R13, R69, R68 ;  /* 0x00000044450d723e */ /* 0x000fe400000010ff */
[CC--:B------:R-:W-:Y:S01]  /*8a40*/  IADD3 R111, R5.reuse, R4.reuse, RZ ;  /* 0x00000004056f7210 */ /* 0x0c0fe20007ffe0ff */
[----:B------:R-:W-:Y:S01]  /*8a50*/  STS.U16 [R11+0x8], R18 ;  /* 0x000008120b007388 */ /* 0x000fe20000000400 */
[----:B------:R-:W-:Y:S02]  /*8a60*/  IADD3 R110, R110, 0xa0, RZ ;  /* 0x000000a06e6e7810 */ /* 0x000fe40007ffe0ff */
[----:B------:R-:W-:Y:S01]  /*8a70*/  IADD3 R107, R5, R4, RZ ;  /* 0x00000004056b7210 */ /* 0x000fe20007ffe0ff */
[----:B------:R-:W-:Y:S01]  /*8a80*/  STS.U16 [R11+0xa], R19 ;  /* 0x00000a130b007388 */ /* 0x000fe20000000400 */
[----:B------:R-:W-:-:S02]  /*8a90*/  IADD3 R106, R106, 0xe0, RZ ;  /* 0x000000e06a6a7810 */ /* 0x000fc40007ffe0ff */
[CC--:B------:R-:W-:Y:S02]  /*8aa0*/  IADD3 R117, R5.reuse, R4.reuse, RZ ;  /* 0x0000000405757210 */ /* 0x0c0fe40007ffe0ff */
[----:B------:R-:W-:Y:S02]  /*8ab0*/  IADD3 R116, R116, 0x40, RZ ;  /* 0x0000004074747810 */ /* 0x000fe40007ffe0ff */
[CC--:B------:R-:W-:Y:S02]  /*8ac0*/  IADD3 R119, R5.reuse, R4.reuse, RZ ;  /* 0x0000000405777210 */ /* 0x0c0fe40007ffe0ff */
[----:B------:R-:W-:Y:S02]  /*8ad0*/  IADD3 R118, R118, 0x20, RZ ;  /* 0x0000002076767810 */ /* 0x000fe40007ffe0ff */
[----:B------:R-:W-:Y:S02]  /*8ae0*/  IADD3 R120, R5, R4, RZ ;  /* 0x0000000405787210 */ /* 0x000fe40007ffe0ff */
        /* <DEDUP_REMOVED lines=9> */
[----:B------:R-:W-:Y:S02]  /*8b80*/  IADD3 R105, R5, R4, RZ ;  /* 0x0000000405697210 */ /* 0x000fe40007ffe0ff */
[----:B------:R-:W-:Y:S02]  /*8b90*/  IADD3 R104, R104, 0x100, RZ ;  /* 0x0000010068687810 */ /* 0x000fe40007ffe0ff */
[C---:B------:R-:W-:Y:S02]  /*8ba0*/  PRMT R20, R12.reuse, 0x7610, R20 ;  /* 0x000076100c147816 */ /* 0x040fe40000000014 */
[----:B0-----:R-:W-:-:S02]  /*8bb0*/  PRMT R15, R12, 0x7632, R15 ;  /* 0x000076320c0f7816 */ /* 0x001fc4000000000f */
[C---:B------:R-:W-:Y:S01]  /*8bc0*/  PRMT R21, R13.reuse, 0x7610, R21 ;  /* 0x000076100d157816 */ /* 0x040fe20000000015 */
[----:B------:R-:W-:Y:S01]  /*8bd0*/  STS.U16 [R11+0xc], R20 ;  /* 0x00000c140b007388 */ /* 0x000fe20000000400 */
[----:B------:R-:W-:Y:S02]  /*8be0*/  PRMT R22, R13, 0x7632, R22 ;  /* 0x000076320d167816 */ /* 0x000fe40000000016 */
[----:B------:R-:W-:Y:S01]  /*8bf0*/  ISETP.NE.AND P0, PT, R3, RZ, PT ;  /* 0x000000ff0300720c */ /* 0x000fe20003f05270 */
[----:B------:R-:W-:Y:S01]  /*8c00*/  STS.U16 [R11+0xe], R15 ;  /* 0x00000e0f0b007388 */ /* 0x000fe20000000400 */
[----:B-1----:R-:W-:Y:S02]  /*8c10*/  F2FP.BF16.PACK_AB R14, R71, R70 ;  /* 0x00000046470e723e */ /* 0x002fe400000010ff */
[----:B------:R-:W-:Y:S01]  /*8c20*/  F2FP.BF16.PACK_AB R12, R73, R72 ;  /* 0x00000048490c723e */ /* 0x000fe200000010ff */
[----:B------:R-:W-:Y:S01]  /*8c30*/  STS.U16 [R11+0x10], R21 ;  /* 0x000010150b007388 */ /* 0x000fe20000000400 */
[----:B------:R-:W-:-:S02]  /*8c40*/  F2FP.BF16.PACK_AB R13, R75, R74 ;  /* 0x0000004a4b0d723e */ /* 0x000fc400000010ff */
[----:B------:R-:W-:Y:S01]  /*8c50*/  LEA.HI.SX32 R110, R110, R111, 0x1b ;  /* 0x0000006f6e6e7211 */ /* 0x000fe200078fdaff */
[----:B------:R0:W-:Y:S01]  /*8c60*/  STS.U16 [R11+0x14], R14 ;  /* 0x0000140e0b007388 */ /* 0x0001e20000000400 */
[----:B------:R-:W-:Y:S02]  /*8c70*/  LEA.HI.SX32 R106, R106, R107, 0x1b ;  /* 0x0000006b6a6a7211 */ /* 0x000fe400078fdaff */
[----:B------:R-:W-:Y:S01]  /*8c80*/  LEA.HI.SX32 R116, R116, R117, 0x1b ;  /* 0x0000007574747211 */ /* 0x000fe200078fdaff */
[----:B------:R-:W-:Y:S01]  /*8c90*/  IMAD.SHL.U32 R110, R110, 0x2, RZ ;  /* 0x000000026e6e7824 */ /* 0x000fe200078e00ff */
[----:B------:R-:W-:Y:S01]  /*8ca0*/  LEA.HI.SX32 R118, R118, R119, 0x1b ;  /* 0x0000007776767211 */ /* 0x000fe200078fdaff */
[----:B------:R-:W-:Y:S01]  /*8cb0*/  IMAD.SHL.U32 R106, R106, 0x2, RZ ;  /* 0x000000026a6a7824 */ /* 0x000fe200078e00ff */
[----:B------:R-:W-:Y:S01]  /*8cc0*/  LEA.HI.SX32 R120, R120, R121, 0x1b ;  /* 0x0000007978787211 */ /* 0x000fe200078fdaff */
[----:B------:R-:W-:Y:S01]  /*8cd0*/  STS.U16 [R11+0x12], R22 ;  /* 0x000012160b007388 */ /* 0x000fe20000000400 */
[----:B------:R-:W-:-:S02]  /*8ce0*/  LEA.HI.SX32 R108, R108, R109, 0x1b ;  /* 0x0000006d6c6c7211 */ /* 0x000fc400078fdaff */
[----:B------:R-:W-:Y:S01]  /*8cf0*/  LEA.HI.SX32 R112, R112, R113, 0x1b ;  /* 0x0000007170707211 */ /* 0x000fe200078fdaff */
[----:B------:R1:W-:Y:S01]  /*8d00*/  STS.U16 [R11+0x18], R12 ;  /* 0x0000180c0b007388 */ /* 0x0003e20000000400 */
[----:B------:R-:W-:Y:S02]  /*8d10*/  LEA.HI.SX32 R114, R114, R115, 0x1b ;  /* 0x0000007372727211 */ /* 0x000fe400078fdaff */
[----:B------:R-:W-:Y:S01]  /*8d20*/  LEA.HI.SX32 R100, R100, R101, 0x1b ;  /* 0x0000006564647211 */ /* 0x000fe200078fdaff */
[----:B------:R3:W-:Y:S01]  /*8d30*/  STS.U16 [R11+0x1c], R13 ;  /* 0x00001c0d0b007388 */ /* 0x0007e20000000400 */
[----:B------:R-:W-:Y:S02]  /*8d40*/  LEA.HI.SX32 R102, R102, R103, 0x1b ;  /* 0x0000006766667211 */ /* 0x000fe400078fdaff */
[----:B------:R-:W-:Y:S02]  /*8d50*/  LEA.HI.SX32 R104, R104, R105, 0x1b ;  /* 0x0000006968687211 */ /* 0x000fe400078fdaff */
[----:B--2---:R-:W-:Y:S01]  /*8d60*/  PRMT R16, R14, 0x7632, R16 ;  /* 0x000076320e107816 */ /* 0x004fe20000000010 */
[----:B0-----:R-:W-:Y:S01]  /*8d70*/  IMAD.U32 R14, RZ, RZ, UR17 ;  /* 0x00000011ff0e7e24 */ /* 0x001fe2000f8e00ff */
[----:B------:R-:W-:-:S02]  /*8d80*/  PRMT R17, R12, 0x7632, R17 ;  /* 0x000076320c117816 */ /* 0x000fc40000000011 */
[----:B------:R-:W-:Y:S01]  /*8d90*/  PRMT R18, R13, 0x7632, R18 ;  /* 0x000076320d127816 */ /* 0x000fe20000000012 */
[----:B------:R-:W-:Y:S01]  /*8da0*/  STS.U16 [R11+0x16], R16 ;  /* 0x000016100b007388 */ /* 0x000fe20000000400 */
[----:B------:R-:W-:Y:S02]  /*8db0*/  SHF.L.U32 R120, R120, 0x1, RZ ;  /* 0x0000000178787819 */ /* 0x000fe400000006ff */
[----:B------:R-:W-:Y:S01]  /*8dc0*/  SHF.L.U32 R118, R118, 0x1, RZ ;  /* 0x0000000176767819 */ /* 0x000fe200000006ff */
[----:B------:R-:W-:Y:S01]  /*8dd0*/  STS.U16 [R11+0x1a], R17 ;  /* 0x00001a110b007388 */ /* 0x000fe20000000400 */
[----:B------:R-:W-:Y:S02]  /*8de0*/  SHF.L.U32 R116, R116, 0x1, RZ ;  /* 0x0000000174747819 */ /* 0x000fe400000006ff */
[----:B------:R-:W-:Y:S01]  /*8df0*/  SHF.L.U32 R114, R114, 0x1, RZ ;  /* 0x0000000172727819 */ /* 0x000fe200000006ff */
[----:B------:R-:W-:Y:S01]  /*8e00*/  STS.U16 [R11+0x1e], R18 ;  /* 0x00001e120b007388 */ /* 0x000fe20000000400 */
[----:B------:R-:W-:Y:S01]  /*8e10*/  SHF.L.U32 R112, R112, 0x1, RZ ;  /* 0x0000000170707819 */ /* 0x000fe200000006ff */
[----:B------:R-:W-:-:S06]  /*8e20*/  NOP ;  /* 0x0000000000007918 */ /* 0x000fcc0000000000 */
[----:B------:R-:W-:Y:S01]  /*8e30*/  SHF.L.U32 R108, R108, 0x1, RZ ;  /* 0x000000016c6c7819 */ /* 0x000fe200000006ff */
[----:B------:R-:W-:Y:S01]  /*8e40*/  LDS.U16 R21, [R120] ;  /* 0x0000000078157984 */ /* 0x000fe20000000400 */
[----:B------:R-:W-:Y:S02]  /*8e50*/  SHF.L.U32 R104, R104, 0x1, RZ ;  /* 0x0000000168687819 */ /* 0x000fe400000006ff */
[----:B------:R-:W-:Y:S01]  /*8e60*/  SHF.L.U32 R102, R102, 0x1, RZ ;  /* 0x0000000166667819 */ /* 0x000fe200000006ff */
[----:B------:R-:W-:Y:S01]  /*8e70*/  LDS.U16 R25, [R118+0x40] ;  /* 0x0000400076197984 */ /* 0x000fe20000000400 */
[----:B------:R-:W-:Y:S02]  /*8e80*/  SHF.L.U32 R100, R100, 0x1, RZ ;  /* 0x0000000164647819 */ /* 0x000fe400000006ff */
[----:B------:R-:W-:Y:S01]  /*8e90*/  MOV R23, UR7 ;  /* 0x0000000700177c02 */ /* 0x000fe20008000f00 */
[----:B------:R-:W-:Y:S01]  /*8ea0*/  LDS.U16 R27, [R116+0x80] ;  /* 0x00008000741b7984 */ /* 0x000fe20000000400 */
[----:B------:R-:W-:-:S02]  /*8eb0*/  SHF.R.S32.HI R59, RZ, 0x1f, R6 ;  /* 0x0000001fff3b7819 */ /* 0x000fc40000011406 */
[----:B-1----:R-:W-:Y:S01]  /*8ec0*/  IADD3 R12, P2, R6, UR14, RZ ;  /* 0x0000000e060c7c10 */ /* 0x002fe2000ff5e0ff */
[----:B------:R-:W-:Y:S01]  /*8ed0*/  LDS.U16 R29, [R114+0xc0] ;  /* 0x0000c000721d7984 */ /* 0x000fe20000000400 */
[C---:B------:R-:W-:Y:S02]  /*8ee0*/  IMAD R23, R2.reuse, c[0x0][0x204], R23 ;  /* 0x0000810002177a24 */ /* 0x040fe400078e0217 */
[----:B---3--:R-:W-:Y:S01]  /*8ef0*/  IADD3.X R13, R59, UR15, RZ, P2, !PT ;  /* 0x0000000f3b0d7c10 */ /* 0x008fe200097fe4ff */
        /* <DEDUP_REMOVED lines=12> */
[----:B------:R0:W-:Y:S04]  /*8fc0*/  @!P0 STS [0x1080], R14 ;  /* 0x0010800eff008388 */ /* 0x0001e80000000800 */
[----:B------:R-:W-:Y:S01]  /*8fd0*/  BAR.SYNC.DEFER_BLOCKING 0x0 ;  /* 0x0000000000007b1d */ /* 0x000fe20000010000 */
[----:B0-----:R-:W-:-:S05]  /*8fe0*/  IMAD.WIDE.U32 R14, R2, c[0x0][0x200], RZ ;  /* 0x00008000020e7a25 */ /* 0x001fca00078e00ff */
[----:B------:R-:W0:Y:S02]  /*8ff0*/  LDS R57, [0x1080] ;  /* 0x00108000ff397984 */ /* 0x000e240000000800 */
[----:B0-----:R-:W-:-:S13]  /*9000*/  ISETP.GE.AND P1, PT, R6, R57, PT ;  /* 0x000000390600720c */ /* 0x001fda0003f26270 */
[----:B------:R-:W-:Y:S05]  /*9010*/  @P1 BRA `(.L_x_174) ;  /* 0x000000b000001947 */ /* 0x000fea0003800000 */
[----:B------:R-:W-:Y:S01]  /*9020*/  ULDC UR7, c[0x0][0x208] ;  /* 0x0000820000077ab9 */ /* 0x000fe20000000800 */
[----:B------:R-:W-:Y:S01]  /*9030*/  IMAD.WIDE.U32 R16, R2, c[0x0][0x200], R12 ;  /* 0x0000800002107a25 */ /* 0x000fe200078e000c */
[----:B------:R-:W-:-:S03]  /*9040*/  UIMAD UR7, UR21, UR7, URZ ;  /* 0x00000007150772a4 */ /* 0x000fc6000f8e023f */
[----:B------:R-:W-:-:S03]  /*9050*/  IMAD.IADD R17, R23, 0x1, R17 ;  /* 0x0000000117117824 */ /* 0x000fc600078e0211 */
[----:B------:R-:W-:Y:S01]  /*9060*/  MOV R19, UR7 ;  /* 0x0000000700137c02 */ /* 0x000fe20008000f00 */
[----:B------:R-:W-:-:S04]  /*9070*/  IMAD.WIDE.U32 R16, R0, c[0x0][0x208], R16 ;  /* 0x0000820000107a25 */ /* 0x000fc800078e0010 */
[----:B------:R-:W-:Y:S01]  /*9080*/  IMAD R19, R0, c[0x0][0x20c], R19 ;  /* 0x0000830000137a24 */ /* 0x000fe200078e0213 */
[----:B------:R-:W-:-:S04]  /*9090*/  LEA R18, P1, R16, c[0x0][0x258], 0x1 ;  /* 0x0000960010127a11 */ /* 0x000fc800078208ff */
[----:B------:R-:W-:-:S04]  /*90a0*/  IADD3 R17, R17, R19, RZ ;  /* 0x0000001311117210 */ /* 0x000fc80007ffe0ff */
[----:B------:R-:W-:-:S05]  /*90b0*/  LEA.HI.X R19, R16, c[0x0][0x25c], R17, 0x1, P1 ;  /* 0x0000970010137a11 */ /* 0x000fca00008f0c11 */
[----:B------:R0:W-:Y:S02]  /*90c0*/  STG.E.U16 [R18.64], R21 ;  /* 0x0000001512007986 */ /* 0x0001e4000c101516 */
.L_x_174:
[----:B------:R-:W-:Y:S05]  /*90d0*/  BSYNC B0 ;  /* 0x0000000000007941 */ /* 0x000fea0003800000 */
.L_x_173:
[----:B------:R-:W-:Y:S01]  /*90e0*/  ULDC UR7, c[0x0][0x208] ;  /* 0x0000820000077ab9 */ /* 0x000fe20000000800 */
[----:B------:R-:W-:Y:S01]  /*90f0*/  IADD3 R15, R15, R23, RZ ;  /* 0x000000170f0f7210 */ /* 0x000fe20007ffe0ff */
[----:B------:R-:W-:Y:S01]  /*9100*/  UIMAD UR7, UR21, UR7, URZ ;  /* 0x00000007150772a4 */ /* 0x000fe2000f8e023f */
[C---:B0-----:R-:W-:Y:S01]  /*9110*/  LEA R19, P1, R6.reuse, c[0x0][0x258], 0x1 ;  /* 0x0000960006137a11 */ /* 0x041fe200078208ff */
[----:B------:R-:W-:Y:S01]  /*9120*/  IMAD.U32 R34, RZ, RZ, UR14 ;  /* 0x0000000eff227e24 */ /* 0x000fe2000f8e00ff */
[----:B------:R-:W-:Y:S01]  /*9130*/  LOP3.LUT R17, R6, 0x40, RZ, 0xfc, !PT ;  /* 0x0000004006117812 */ /* 0x000fe200078efcff */
[----:B------:R-:W-:Y:S01]  /*9140*/  IMAD.WIDE.U32 R14, R0, c[0x0][0x208], R14 ;  /* 0x00008200000e7a25 */ /* 0x000fe200078e000e */
[----:B------:R-:W-:Y:S02]  /*9150*/  LEA.HI.X R20, R6, c[0x0][0x25c], R59, 0x1, P1 ;  /* 0x0000970006147a11 */ /* 0x000fe400008f0c3b */
[----:B------:R-:W-:Y:S01]  /*9160*/  MOV R21, UR7 ;  /* 0x0000000700157c02 */ /* 0x000fe20008000f00 */
[----:B------:R-:W-:Y:S01]  /*9170*/  ULDC UR7, c[0x0][0x1f0] ;  /* 0x00007c0000077ab9 */ /* 0x000fe20000000800 */
[----:B------:R-:W-:Y:S01]  /*9180*/  IADD3 R18, P2, R14, UR14, RZ ;  /* 0x0000000e0e127c10 */ /* 0x000fe2000ff5e0ff */
[----:B------:R-:W-:Y:S01]  /*9190*/  UIMAD UR7, UR24, UR7, URZ ;  /* 0x00000007180772a4 */ /* 0x000fe2000f8e023f */
[----:B------:R-:W-:Y:S01]  /*91a0*/  LOP3.LUT R16, R6, 0x20, RZ, 0xfc, !PT ;  /* 0x0000002006107812 */ /* 0x000fe200078efcff */
[----:B------:R-:W-:Y:S01]  /*91b0*/  IMAD R21, R0, c[0x0][0x20c], R21 ;  /* 0x0000830000157a24 */ /* 0x000fe200078e0215 */
[----:B------:R-:W-:-:S02]  /*91c0*/  LEA R14, P1, R18, R19, 0x1 ;  /* 0x00000013120e7211 */ /* 0x000fc400078208ff */
[-C--:B------:R-:W-:Y:S02]  /*91d0*/  ISETP.GE.AND P3, PT, R17, R57.reuse, PT ;  /* 0x000000391100720c */ /* 0x080fe40003f66270 */
[----:B------:R-:W-:Y:S02]  /*91e0*/  IADD3.X R15, R21, UR15, R15, P2, !PT ;  /* 0x0000000f150f7c10 */ /* 0x000fe400097fe40f */
[----:B------:R-:W-:Y:S02]  /*91f0*/  ISETP.GE.AND P2, PT, R16, R57, PT ;  /* 0x000000391000720c */ /* 0x000fe40003f46270 */
[----:B------:R-:W-:Y:S02]  /*9200*/  LEA.HI.X R15, R18, R20, R15, 0x1, P1 ;  /* 0x00000014120f7211 */ /* 0x000fe400008f0c0f */
[C---:B------:R-:W-:Y:S02]  /*9210*/  LOP3.LUT R18, R6.reuse, 0x60, RZ, 0xfc, !PT ;  /* 0x0000006006127812 */ /* 0x040fe400078efcff */
[----:B------:R-:W-:-:S02]  /*9220*/  LOP3.LUT R21, R6, 0xc0, RZ, 0xfc, !PT ;  /* 0x000000c006157812 */ /* 0x000fc400078efcff */
[-C--:B------:R-:W-:Y:S01]  /*9230*/  ISETP.GE.AND P1, PT, R18, R57.reuse, PT ;  /* 0x000000391200720c */ /* 0x080fe20003f26270 */
[----:B------:R-:W-:Y:S01]  /*9240*/  @!P3 STG.E.U16 [R14.64+0x80], R27 ;  /* 0x0000801b0e00b986 */ /* 0x000fe2000c101516 */
[-C--:B------:R-:W-:Y:S02]  /*9250*/  ISETP.GE.AND P5, PT, R21, R57.reuse, PT ;  /* 0x000000391500720c */ /* 0x080fe40003fa6270 */
[C---:B------:R-:W-:Y:S01]  /*9260*/  LOP3.LUT R19, R6.reuse, 0x80, RZ, 0xfc, !PT ;  /* 0x0000008006137812 */ /* 0x040fe200078efcff */
[----:B------:R0:W-:Y:S01]  /*9270*/  @!P2 STG.E.U16 [R14.64+0x40], R25 ;  /* 0x000040190e00a986 */ /* 0x0001e2000c101516 */
[C---:B------:R-:W-:Y:S02]  /*9280*/  LOP3.LUT R20, R6.reuse, 0xa0, RZ, 0xfc, !PT ;  /* 0x000000a006147812 */ /* 0x040fe400078efcff */
[----:B------:R-:W-:Y:S02]  /*9290*/  ISETP.GE.AND P3, PT, R19, R57, PT ;  /* 0x000000391300720c */ /* 0x000fe40003f66270 */
[----:B------:R-:W-:-:S02]  /*92a0*/  LOP3.LUT R22, R6, 0xe0, RZ, 0xfc, !PT ;  /* 0x000000e006167812 */ /* 0x000fc400078efcff */
[C---:B------:R-:W-:Y:S01]  /*92b0*/  LOP3.LUT R23, R6.reuse, 0x100, RZ, 0xfc, !PT ;  /* 0x0000010006177812 */ /* 0x040fe200078efcff */
[----:B------:R1:W-:Y:S01]  /*92c0*/  @!P1 STG.E.U16 [R14.64+0xc0], R29 ;  /* 0x0000c01d0e009986 */ /* 0x0003e2000c101516 */
[----:B------:R-:W-:Y:S02]  /*92d0*/  LOP3.LUT R24, R6, 0x120, RZ, 0xfc, !PT ;  /* 0x0000012006187812 */ /* 0x000fe400078efcff */
[-C--:B------:R-:W-:Y:S01]  /*92e0*/  ISETP.GE.AND P4, PT, R20, R57.reuse, PT ;  /* 0x000000391400720c */ /* 0x080fe20003f86270 */
[----:B------:R-:W-:Y:S01]  /*92f0*/  @!P5 STG.E.U16 [R14.64+0x180], R37 ;  /* 0x000180250e00d986 */ /* 0x000fe2000c101516 */
[----:B0-----:R-:W-:Y:S02]  /*9300*/  LOP3.LUT R25, R6, 0x140, RZ, 0xfc, !PT ;  /* 0x0000014006197812 */ /* 0x001fe400078efcff */
[-C--:B------:R-:W-:Y:S01]  /*9310*/  ISETP.GE.AND P6, PT, R22, R57.reuse, PT ;  /* 0x000000391600720c */ /* 0x080fe20003fc6270 */
[----:B------:R-:W-:Y:S01]  /*9320*/  @!P3 STG.E.U16 [R14.64+0x100], R31 ;  /* 0x0001001f0e00b986 */ /* 0x000fe2000c101516 */
[----:B------:R-:W-:-:S02]  /*9330*/  ISETP.GE.AND P2, PT, R23, R57, PT ;  /* 0x000000391700720c */ /* 0x000fc40003f46270 */
[-C--:B------:R-:W-:Y:S02]  /*9340*/  ISETP.GE.AND P1, PT, R24, R57.reuse, PT ;  /* 0x000000391800720c */ /* 0x080fe40003f26270 */
[----:B------:R-:W-:Y:S02]  /*9350*/  ISETP.GE.AND P5, PT, R25, R57, PT ;  /* 0x000000391900720c */ /* 0x000fe40003fa6270 */
[C---:B------:R-:W-:Y:S01]  /*9360*/  ISETP.GE.AND P3, PT, R6.reuse, UR17, PT ;  /* 0x0000001106007c0c */ /* 0x040fe2000bf66270 */
[----:B------:R0:W-:Y:S01]  /*9370*/  @!P4 STG.E.U16 [R14.64+0x140], R33 ;  /* 0x000140210e00c986 */ /* 0x0001e2000c101516 */
[C---:B------:R-:W-:Y:S02]  /*9380*/  LOP3.LUT R26, R6.reuse, 0x160, RZ, 0xfc, !PT ;  /* 0x00000160061a7812 */ /* 0x040fe400078efcff */
[C---:B------:R-:W-:Y:S01]  /*9390*/  LOP3.LUT R27, R6.reuse, 0x180, RZ, 0xfc, !PT ;  /* 0x00000180061b7812 */ /* 0x040fe200078efcff */
[----:B------:R2:W-:Y:S01]  /*93a0*/  @!P6 STG.E.U16 [R14.64+0x1c0], R39 ;  /* 0x0001c0270e00e986 */ /* 0x0005e2000c101516 */
[----:B------:R-:W-:-:S02]  /*93b0*/  LOP3.LUT R28, R6, 0x1a0, RZ, 0xfc, !PT ;  /* 0x000001a0061c7812 */ /* 0x000fc400078efcff */
[C---:B-1----:R-:W-:Y:S01]  /*93c0*/  LOP3.LUT R29, R6.reuse, 0x1c0, RZ, 0xfc, !PT ;  /* 0x000001c0061d7812 */ /* 0x042fe200078efcff */
[----:B------:R-:W-:Y:S01]  /*93d0*/  @!P2 STG.E.U16 [R14.64+0x200], R41 ;  /* 0x000200290e00a986 */ /* 0x000fe2000c101516 */
[----:B------:R-:W-:Y:S02]  /*93e0*/  LOP3.LUT R30, R6, 0x1e0, RZ, 0xfc, !PT ;  /* 0x000001e0061e7812 */ /* 0x000fe400078efcff */
[-C--:B------:R-:W-:Y:S01]  /*93f0*/  ISETP.GE.AND P2, PT, R27, R57.reuse, PT ;  /* 0x000000391b00720c */ /* 0x080fe20003f46270 */
[----:B------:R-:W-:Y:S01]  /*9400*/  @!P1 STG.E.U16 [R14.64+0x240], R43 ;  /* 0x0002402b0e009986 */ /* 0x000fe2000c101516 */
[-C--:B------:R-:W-:Y:S01]  /*9410*/  ISETP.GE.AND P1, PT, R26, R57.reuse, PT ;  /* 0x000000391a00720c */ /* 0x080fe20003f26270 */
[----:B0-----:R-:W-:Y:S01]  /*9420*/  IMAD.WIDE.U32 R32, R2, c[0x0][0x1f0], RZ ;  /* 0x00007c0002207a25 */ /* 0x001fe200078e00ff */
[-C--:B------:R-:W-:Y:S01]  /*9430*/  ISETP.GE.AND P4, PT, R28, R57.reuse, PT ;  /* 0x000000391c00720c */ /* 0x080fe20003f86270 */
[----:B------:R-:W-:Y:S01]  /*9440*/  @!P5 STG.E.U16 [R14.64+0x280], R45 ;  /* 0x0002802d0e00d986 */ /* 0x000fe2000c101516 */
[----:B------:R-:W-:-:S02]  /*9450*/  ISETP.GE.AND P6, PT, R29, R57, PT ;  /* 0x000000391d00720c */ /* 0x000fc40003fc6270 */
[----:B------:R-:W-:Y:S02]  /*9460*/  ISETP.GE.AND P5, PT, R30, R57, PT ;  /* 0x000000391e00720c */ /* 0x000fe40003fa6270 */
[----:B------:R-:W-:Y:S02]  /*9470*/  MOV R35, UR15 ;  /* 0x0000000f00237c02 */ /* 0x000fe40008000f00 */
[----:B------:R-:W-:Y:S01]  /*9480*/  MOV R31, UR7 ;  /* 0x00000007001f7c02 */ /* 0x000fe20008000f00 */
[----:B------:R-:W-:Y:S01]  /*9490*/  ULDC UR7, c[0x0][0x1f8] ;  /* 0x00007e0000077ab9 */ /* 0x000fe20000000800 */
[----:B------:R-:W-:Y:S01]  /*94a0*/  @!P2 STG.E.U16 [R14.64+0x300], R49 ;  /* 0x000300310e00a986 */ /* 0x000fe2000c101516 */
[C---:B------:R-:W-:Y:S01]  /*94b0*/  @!P3 IMAD.WIDE.U32 R34, R2.reuse, c[0x0][0x1f0], R34 ;  /* 0x00007c000222ba25 */ /* 0x040fe200078e0022 */
[----:B------:R-:W-:Y:S02]  /*94c0*/  UIMAD UR7, UR21, UR7, URZ ;  /* 0x00000007150772a4 */ /* 0x000fe4000f8e023f */
[----:B------:R-:W-:Y:S01]  /*94d0*/  @!P1 STG.E.U16 [R14.64+0x2c0], R47 ;  /* 0x0002c02f0e009986 */ /* 0x000fe2000c101516 */
[----:B------:R-:W-:Y:S01]  /*94e0*/  IMAD R31, R2, c[0x0][0x1f4], R31 ;  /* 0x00007d00021f7a24 */ /* 0x000fe200078e021f */
[----:B------:R-:W-:-:S02]  /*94f0*/  IADD3 R38, P1, R6, 0x20, RZ ;  /* 0x0000002006267810 */ /* 0x000fc40007f3e0ff */
[----:B------:R-:W-:Y:S01]  /*9500*/  @!P4 STG.E.U16 [R14.64+0x340], R51 ;  /* 0x000340330e00c986 */ /* 0x000fe2000c101516 */
[----:B--2---:R-:W-:Y:S02]  /*9510*/  MOV R39, UR7 ;  /* 0x0000000700277c02 */ /* 0x004fe40008000f00 */
[----:B------:R-:W-:Y:S01]  /*9520*/  @!P3 IADD3 R35, R31, R35, RZ ;  /* 0x000000231f23b210 */ /* 0x000fe20007ffe0ff */
[----:B------:R-:W-:Y:S01]  /*9530*/  @!P6 STG.E.U16 [R14.64+0x380], R53 ;  /* 0x000380350e00e986 */ /* 0x000fe2000c101516 */
[----:B------:R-:W-:Y:S01]  /*9540*/  IADD3 R33, R33, R31, RZ ;  /* 0x0000001f21217210 */ /* 0x000fe20007ffe0ff */
[----:B------:R-:W-:Y:S02]  /*9550*/  IMAD.X R31, RZ, RZ, R59, P1 ;  /* 0x000000ffff1f7224 */ /* 0x000fe400008e063b */
[----:B------:R0:W-:Y:S01]  /*9560*/  @!P5 STG.E.U16 [R14.64+0x3c0], R55 ;  /* 0x0003c0370e00d986 */ /* 0x0001e2000c101516 */
[----:B------:R-:W-:Y:S02]  /*9570*/  @!P3 IMAD.WIDE.U32 R34, R0, c[0x0][0x1f8], R34 ;  /* 0x00007e000022ba25 */ /* 0x000fe400078e0022 */
[----:B------:R-:W-:-:S02]  /*9580*/  SHF.L.U64.HI R31, R38, 0x1, R31 ;  /* 0x00000001261f7819 */ /* 0x000fc4000001021f */
[----:B------:R-:W-:Y:S01]  /*9590*/  IMAD.WIDE.U32 R36, R0, c[0x0][0x1f8], R32 ;  /* 0x00007e0000247a25 */ /* 0x000fe200078e0020 */
[----:B------:R-:W-:Y:S02]  /*95a0*/  @!P3 IADD3 R33, P1, R6, R34, RZ ;  /* 0x000000220621b210 */ /* 0x000fe40007f3e0ff */
[----:B------:R-:W-:Y:S01]  /*95b0*/  SHF.L.U32 R32, R38, 0x1, RZ ;  /* 0x0000000126207819 */ /* 0x000fe200000006ff */
[----:B------:R-:W-:Y:S01]  /*95c0*/  IMAD R39, R0, c[0x0][0x1fc], R39 ;  /* 0x00007f0000277a24 */ /* 0x000fe200078e0227 */
[----:B------:R-:W-:Y:S02]  /*95d0*/  IADD3 R38, P2, R36, UR14, RZ ;  /* 0x0000000e24267c10 */ /* 0x000fe4000ff5e0ff */
[----:B------:R-:W-:Y:S02]  /*95e0*/  IADD3 R36, P4, R32, c[0x0][0x268], RZ ;  /* 0x00009a0020247a10 */ /* 0x000fe40007f9e0ff */
[----:B------:R-:W-:Y:S02]  /*95f0*/  @!P3 IADD3.X R40, R59, R35, R39, P1, !PT ;  /* 0x000000233b28b210 */ /* 0x000fe40000ffe427 */
[----:B------:R-:W-:-:S02]  /*9600*/  @!P3 LEA R34, P1, R33, c[0x0][0x268], 0x1 ;  /* 0x00009a002122ba11 */ /* 0x000fc400078208ff */
[----:B------:R-:W-:Y:S02]  /*9610*/  IADD3.X R39, R39, UR15, R37, P2, !PT ;  /* 0x0000000f27277c10 */ /* 0x000fe400097fe425 */
[----:B------:R-:W-:Y:S02]  /*9620*/  @!P3 LEA.HI.X R35, R33, c[0x0][0x26c], R40, 0x1, P1 ;  /* 0x00009b002123ba11 */ /* 0x000fe400008f0c28 */
[----:B------:R-:W-:Y:S01]  /*9630*/  PRMT R33, RZ, 0x7610, R33 ;  /* 0x00007610ff217816 */ /* 0x000fe20000000021 */
[----:B------:R-:W-:Y:S01]  /*9640*/  BAR.SYNC.DEFER_BLOCKING 0x0 ;  /* 0x0000000000007b1d */ /* 0x000fe20000010000 */
[----:B------:R-:W-:Y:S02]  /*9650*/  IADD3.X R37, R31, c[0x0][0x26c], RZ, P4, !PT ;  /* 0x00009b001f257a10 */ /* 0x000fe400027fe4ff */
[----:B------:R-:W-:Y:S02]  /*9660*/  LEA R36, P2, R38, R36, 0x1 ;  /* 0x0000002426247211 */ /* 0x000fe400078408ff */
[----:B------:R-:W-:-:S02]  /*9670*/  ISETP.GE.AND P4, PT, R16, UR17, PT ;  /* 0x0000001110007c0c */ /* 0x000fc4000bf86270 */
[--C-:B------:R-:W-:Y:S02]  /*9680*/  LEA.HI.X R37, R38, R37, R39.reuse, 0x1, P2 ;  /* 0x0000002526257211 */ /* 0x100fe400010f0c27 */
[----:B------:R-:W-:Y:S02]  /*9690*/  ISETP.GE.AND P2, PT, R18, UR17, PT ;  /* 0x0000001112007c0c */ /* 0x000fe4000bf46270 */
[----:B------:R-:W-:Y:S02]  /*96a0*/  PRMT R38, RZ, 0x7610, R38 ;  /* 0x00007610ff267816 */ /* 0x000fe40000000026 */
[----:B------:R-:W-:Y:S02]  /*96b0*/  PRMT R39, RZ, 0x7610, R39 ;  /* 0x00007610ff277816 */ /* 0x000fe40000000027 */
[----:B------:R-:W-:Y:S01]  /*96c0*/  PRMT R40, RZ, 0x7610, R40 ;  /* 0x00007610ff287816 */ /* 0x000fe20000000028 */
[----:B------:R1:W2:Y:S01]  /*96d0*/  @!P3 LDG.E.U16 R33, [R34.64] ;  /* 0x000000162221b981 */ /* 0x0002a2000c1e1500 */
[----:B------:R-:W-:-:S02]  /*96e0*/  ISETP.GE.AND P3, PT, R17, UR17, PT ;  /* 0x0000001111007c0c */ /* 0x000fc4000bf66270 */
[----:B------:R-:W-:Y:S01]  /*96f0*/  ISETP.GE.AND P1, PT, R19, UR17, PT ;  /* 0x0000001113007c0c */ /* 0x000fe2000bf26270 */
[----:B------:R-:W3:Y:S01]  /*9700*/  @!P4 LDG.E.U16 R38, [R36.64] ;  /* 0x000000162426c981 */ /* 0x000ee2000c1e1500 */
[----:B------:R-:W-:Y:S02]  /*9710*/  ISETP.GE.AND P6, PT, R20, UR17, PT ;  /* 0x0000001114007c0c */ /* 0x000fe4000bfc6270 */
[----:B------:R-:W-:Y:S01]  /*9720*/  ISETP.GE.AND P5, PT, R21, UR17, PT ;  /* 0x0000001115007c0c */ /* 0x000fe2000bfa6270 */
[----:B------:R-:W4:Y:S01]  /*9730*/  @!P2 LDG.E.U16 R40, [R36.64+0x80] ;  /* 0x000080162428a981 */ /* 0x000f22000c1e1500 */
[----:B------:R-:W-:Y:S02]  /*9740*/  ISETP.GE.AND P4, PT, R22, UR17, PT ;  /* 0x0000001116007c0c */ /* 0x000fe4000bf86270 */
[----:B------:R-:W-:Y:S02]  /*9750*/  ISETP.GE.AND P2, PT, R24, UR17, PT ;  /* 0x0000001118007c0c */ /* 0x000fe4000bf46270 */
[----:B0-----:R-:W-:Y:S01]  /*9760*/  PRMT R14, RZ, 0x7610, R14 ;  /* 0x00007610ff0e7816 */ /* 0x001fe2000000000e */
[----:B------:R-:W5:Y:S01]  /*9770*/  @!P3 LDG.E.U16 R39, [R36.64+0x40] ;  /* 0x000040162427b981 */ /* 0x000f62000c1e1500 */
[----:B------:R-:W-:-:S02]  /*9780*/  ISETP.GE.AND P3, PT, R23, UR17, PT ;  /* 0x0000001117007c0c */ /* 0x000fc4000bf66270 */
[----:B------:R-:W-:Y:S02]  /*9790*/  PRMT R15, RZ, 0x7610, R15 ;  /* 0x00007610ff0f7816 */ /* 0x000fe4000000000f */
[----:B------:R-:W-:Y:S01]  /*97a0*/  PRMT R41, RZ, 0x7610, R41 ;  /* 0x00007610ff297816 */ /* 0x000fe20000000029 */
[----:B------:R-:W4:Y:S01]  /*97b0*/  @!P1 LDG.E.U16 R14, [R36.64+0xc0] ;  /* 0x0000c016240e9981 */ /* 0x000f22000c1e1500 */
[----:B------:R-:W-:Y:S02]  /*97c0*/  PRMT R42, RZ, 0x7610, R42 ;  /* 0x00007610ff2a7816 */ /* 0x000fe4000000002a */
[----:B-1----:R-:W-:Y:S01]  /*97d0*/  PRMT R34, RZ, 0x7610, R34 ;  /* 0x00007610ff227816 */ /* 0x002fe20000000022 */
[----:B------:R-:W4:Y:S01]  /*97e0*/  @!P6 LDG.E.U16 R15, [R36.64+0x100] ;  /* 0x00010016240fe981 */ /* 0x000f22000c1e1500 */
[----:B------:R-:W-:Y:S02]  /*97f0*/  PRMT R35, RZ, 0x7610, R35 ;  /* 0x00007610ff237816 */ /* 0x000fe40000000023 */
[----:B------:R-:W-:Y:S01]  /*9800*/  ISETP.GE.AND P1, PT, R25, UR17, PT ;  /* 0x0000001119007c0c */ /* 0x000fe2000bf26270 */
[----:B------:R-:W4:Y:S01]  /*9810*/  @!P5 LDG.E.U16 R41, [R36.64+0x140] ;  /* 0x000140162429d981 */ /* 0x000f22000c1e1500 */
[----:B------:R-:W-:-:S02]  /*9820*/  ISETP.GE.AND P6, PT, R26, UR17, PT ;  /* 0x000000111a007c0c */ /* 0x000fc4000bfc6270 */
[----:B------:R-:W-:Y:S01]  /*9830*/  ISETP.GE.AND P5, PT, R27, UR17, PT ;  /* 0x000000111b007c0c */ /* 0x000fe2000bfa6270 */
[----:B------:R-:W4:Y:S01]  /*9840*/  @!P4 LDG.E.U16 R42, [R36.64+0x180] ;  /* 0x00018016242ac981 */ /* 0x000f22000c1e1500 */
[----:B------:R-:W-:-:S03]  /*9850*/  ISETP.GE.AND P4, PT, R28, UR17, PT ;  /* 0x000000111c007c0c */ /* 0x000fc6000bf86270 */
[----:B------:R-:W4:Y:S01]  /*9860*/  @!P3 LDG.E.U16 R34, [R36.64+0x1c0] ;  /* 0x0001c0162422b981 */ /* 0x000f22000c1e1500 */
[----:B------:R-:W-:-:S03]  /*9870*/  ISETP.GE.AND P3, PT, R29, UR17, PT ;  /* 0x000000111d007c0c */ /* 0x000fc6000bf66270 */
[----:B------:R-:W4:Y:S01]  /*9880*/  @!P2 LDG.E.U16 R35, [R36.64+0x200] ;  /* 0x000200162423a981 */ /* 0x000f22000c1e1500 */
[----:B------:R-:W-:Y:S02]  /*9890*/  ISETP.GE.AND P2, PT, R30, UR17, PT ;  /* 0x000000111e007c0c */ /* 0x000fe4000bf46270 */
[----:B------:R-:W-:Y:S02]  /*98a0*/  PRMT R43, RZ, 0x7610, R43 ;  /* 0x00007610ff2b7816 */ /* 0x000fe4000000002b */
[----:B------:R-:W-:Y:S02]  /*98b0*/  PRMT R44, RZ, 0x7610, R44 ;  /* 0x00007610ff2c7816 */ /* 0x000fe4000000002c */
[----:B------:R-:W-:Y:S02]  /*98c0*/  PRMT R46, RZ, 0x7610, R46 ;  /* 0x00007610ff2e7816 */ /* 0x000fe4000000002e */
[----:B------:R-:W-:Y:S01]  /*98d0*/  PRMT R45, RZ, 0x7610, R45 ;  /* 0x00007610ff2d7816 */ /* 0x000fe2000000002d */
[----:B------:R-:W4:Y:S01]  /*98e0*/  @!P1 LDG.E.U16 R43, [R36.64+0x240] ;  /* 0x00024016242b9981 */ /* 0x000f22000c1e1500 */
[----:B------:R-:W-:-:S02]  /*98f0*/  PRMT R48, RZ, 0x7610, R48 ;  /* 0x00007610ff307816 */ /* 0x000fc40000000030 */
[----:B------:R-:W-:Y:S01]  /*9900*/  PRMT R47, RZ, 0x7610, R47 ;  /* 0x00007610ff2f7816 */ /* 0x000fe2000000002f */
[----:B------:R-:W4:Y:S04]  /*9910*/  @!P6 LDG.E.U16 R44, [R36.64+0x280] ;  /* 0x00028016242ce981 */ /* 0x000f28000c1e1500 */
[----:B------:R-:W4:Y:S04]  /*9920*/  @!P5 LDG.E.U16 R46, [R36.64+0x2c0] ;  /* 0x0002c016242ed981 */ /* 0x000f28000c1e1500 */
[----:B------:R-:W4:Y:S04]  /*9930*/  @!P4 LDG.E.U16 R45, [R36.64+0x300] ;  /* 0x00030016242dc981 */ /* 0x000f28000c1e1500 */
[----:B------:R-:W4:Y:S04]  /*9940*/  @!P3 LDG.E.U16 R48, [R36.64+0x340] ;  /* 0x000340162430b981 */ /* 0x000f28000c1e1500 */
[----:B------:R-:W4:Y:S01]  /*9950*/  @!P2 LDG.E.U16 R47, [R36.64+0x380] ;  /* 0x00038016242fa981 */ /* 0x000f22000c1e1500 */
[----:B------:R-:W-:-:S03]  /*9960*/  LEA R86, R4, R5, 0x4 ;  /* 0x0000000504567211 */ /* 0x000fc600078e20ff */
[----:B--2---:R0:W-:Y:S04]  /*9970*/  STS.U16 [R120], R33 ;  /* 0x0000002178007388 */ /* 0x0041e80000000400 */
[----:B---3--:R-:W-:Y:S04]  /*9980*/  STS.U16 [R118+0x40], R38 ;  /* 0x0000402676007388 */ /* 0x008fe80000000400 */
[----:B-----5:R-:W-:Y:S04]  /*9990*/  STS.U16 [R116+0x80], R39 ;  /* 0x0000802774007388 */ /* 0x020fe80000000400 */
[----:B----4-:R-:W-:Y:S04]  /*99a0*/  STS.U16 [R114+0xc0], R40 ;  /* 0x0000c02872007388 */ /* 0x010fe80000000400 */
[----:B------:R1:W-:Y:S04]  /*99b0*/  STS.U16 [R112+0x100], R14 ;  /* 0x0001000e70007388 */ /* 0x0003e80000000400 */
[----:B------:R2:W-:Y:S04]  /*99c0*/  STS.U16 [R110+0x140], R15 ;  /* 0x0001400f6e007388 */ /* 0x0005e80000000400 */
[----:B------:R-:W-:Y:S04]  /*99d0*/  STS.U16 [R108+0x180], R41 ;  /* 0x000180296c007388 */ /* 0x000fe80000000400 */
[----:B------:R-:W-:Y:S04]  /*99e0*/  STS.U16 [R106+0x1c0], R42 ;  /* 0x0001c02a6a007388 */ /* 0x000fe80000000400 */
[----:B------:R3:W-:Y:S04]  /*99f0*/  STS.U16 [R104+0x200], R34 ;  /* 0x0002002268007388 */ /* 0x0007e80000000400 */
[----:B------:R4:W-:Y:S01]  /*9a00*/  STS.U16 [R102+0x240], R35 ;  /* 0x0002402366007388 */ /* 0x0009e20000000400 */
[----:B0-----:R-:W-:-:S03]  /*9a10*/  IADD3 R33, R86, 0x1, RZ ;  /* 0x0000000156217810 */ /* 0x001fc60007ffe0ff */
[----:B------:R-:W-:Y:S04]  /*9a20*/  STS.U16 [R100+0x280], R43 ;  /* 0x0002802b64007388 */ /* 0x000fe80000000400 */
[----:B------:R-:W-:Y:S04]  /*9a30*/  STS.U16 [R165+0x2c0], R44 ;  /* 0x0002c02ca5007388 */ /* 0x000fe80000000400 */
[----:B------:R-:W-:Y:S04]  /*9a40*/  STS.U16 [R7+0x300], R46 ;  /* 0x0003002e07007388 */ /* 0x000fe80000000400 */
[----:B------:R-:W-:Y:S04]  /*9a50*/  STS.U16 [R8+0x340], R45 ;  /* 0x0003402d08007388 */ /* 0x000fe80000000400 */
[----:B------:R-:W-:Y:S01]  /*9a60*/  STS.U16 [R9+0x380], R48 ;  /* 0x0003803009007388 */ /* 0x000fe20000000400 */
[----:B-1----:R-:W-:-:S03]  /*9a70*/  LEA.HI.SX32 R14, R33, R86, 0x1b ;  /* 0x00000056210e7211 */ /* 0x002fc600078fdaff */
[----:B------:R-:W-:Y:S01]  /*9a80*/  STS.U16 [R10+0x3c0], R47 ;  /* 0x0003c02f0a007388 */ /* 0x000fe20000000400 */
[----:B------:R-:W-:-:S06]  /*9a90*/  NOP ;  /* 0x0000000000007918 */ /* 0x000fcc0000000000 */
[----:B------:R-:W0:Y:S01]  /*9aa0*/  LDS.U16 R36, [R11] ;  /* 0x000000000b247984 */ /* 0x000e220000000400 */
[----:B--2---:R-:W-:Y:S02]  /*9ab0*/  IADD3 R15, R86, 0x2, RZ ;  /* 0x00000002560f7810 */ /* 0x004fe40007ffe0ff */
[----:B------:R-:W-:Y:S02]  /*9ac0*/  SHF.L.U32 R14, R14, 0x1, RZ ;  /* 0x000000010e0e7819 */ /* 0x000fe400000006ff */
[-C--:B------:R-:W-:Y:S02]  /*9ad0*/  LEA.HI.SX32 R15, R15, R86.reuse, 0x1b ;  /* 0x000000560f0f7211 */ /* 0x080fe400078fdaff */
[C---:B------:R-:W-:Y:S01]  /*9ae0*/  IADD3 R33, R86.reuse, 0x3, RZ ;  /* 0x0000000356217810 */ /* 0x040fe20007ffe0ff */
[----:B------:R-:W1:Y:S01]  /*9af0*/  LDS.U16 R37, [R14+0x2] ;  /* 0x000002000e257984 */ /* 0x000e620000000400 */
[----:B---3--:R-:W-:Y:S01]  /*9b00*/  IADD3 R34, R86, 0x4, RZ ;  /* 0x0000000456227810 */ /* 0x008fe20007ffe0ff */
[----:B------:R-:W-:Y:S01]  /*9b10*/  IMAD.SHL.U32 R15, R15, 0x2, RZ ;  /* 0x000000020f0f7824 */ /* 0x000fe200078e00ff */
[----:B------:R-:W-:-:S02]  /*9b20*/  LEA.HI.SX32 R33, R33, R86, 0x1b ;  /* 0x0000005621217211 */ /* 0x000fc400078fdaff */
[-C--:B------:R-:W-:Y:S02]  /*9b30*/  LEA.HI.SX32 R34, R34, R86.reuse, 0x1b ;  /* 0x0000005622227211 */ /* 0x080fe400078fdaff */
[----:B------:R-:W2:Y:S01]  /*9b40*/  LDS.U16 R48, [R15+0x4] ;  /* 0x000004000f307984 */ /* 0x000ea20000000400 */
[----:B------:R-:W-:Y:S02]  /*9b50*/  SHF.L.U32 R33, R33, 0x1, RZ ;  /* 0x0000000121217819 */ /* 0x000fe400000006ff */
[----:B------:R-:W-:Y:S02]  /*9b60*/  SHF.L.U32 R34, R34, 0x1, RZ ;  /* 0x0000000122227819 */ /* 0x000fe400000006ff */
[----:B----4-:R-:W-:Y:S01]  /*9b70*/  IADD3 R35, R86, 0x5, RZ ;  /* 0x0000000556237810 */ /* 0x010fe20007ffe0ff */
[----:B------:R-:W3:Y:S04]  /*9b80*/  LDS.U16 R49, [R33+0x6] ;  /* 0x0000060021317984 */ /* 0x000ee80000000400 */
[----:B------:R-:W4:Y:S01]  /*9b90*/  LDS.U16 R51, [R34+0x8] ;  /* 0x0000080022337984 */ /* 0x000f220000000400 */
[----:B------:R-:W-:-:S04]  /*9ba0*/  LEA.HI.SX32 R35, R35, R86, 0x1b ;  /* 0x0000005623237211 */ /* 0x000fc800078fdaff */
[----:B------:R-:W-:-:S05]  /*9bb0*/  SHF.L.U32 R35, R35, 0x1, RZ ;  /* 0x0000000123237819 */ /* 0x000fca00000006ff */
[----:B------:R-:W5:Y:S01]  /*9bc0*/  LDS.U16 R50, [R35+0xa] ;  /* 0x00000a0023327984 */ /* 0x000f620000000400 */
[C---:B------:R-:W-:Y:S02]  /*9bd0*/  IADD3 R38, R86.reuse, 0x6, RZ ;  /* 0x0000000656267810 */ /* 0x040fe40007ffe0ff */
[----:B------:R-:W-:Y:S02]  /*9be0*/  IADD3 R39, R86, 0x7, RZ ;  /* 0x0000000756277810 */ /* 0x000fe40007ffe0ff */
[----:B0-----:R-:W-:Y:S02]  /*9bf0*/  PRMT R44, RZ, 0x5410, R36 ;  /* 0x00005410ff2c7816 */ /* 0x001fe40000000024 */
[-C--:B------:R-:W-:Y:S02]  /*9c00*/  LEA.HI.SX32 R38, R38, R86.reuse, 0x1b ;  /* 0x0000005626267211 */ /* 0x080fe400078fdaff */
[----:B------:R-:W-:Y:S01]  /*9c10*/  IADD3 R40, R86, 0x8, RZ ;  /* 0x0000000856287810 */ /* 0x000fe20007ffe0ff */
[----:B------:R-:W-:Y:S01]  /*9c20*/  FMUL.FTZ R43, R44, -1.4426950216293334961 ;  /* 0xbfb8aa3b2c2b7820 */ /* 0x000fe20000410000 */
[----:B------:R-:W-:-:S02]  /*9c30*/  LEA.HI.SX32 R39, R39, R86, 0x1b ;  /* 0x0000005627277211 */ /* 0x000fc400078fdaff */
[----:B------:R-:W-:Y:S01]  /*9c40*/  IADD3 R41, R86, 0x9, RZ ;  /* 0x0000000956297810 */ /* 0x000fe20007ffe0ff */
[----:B------:R0:W2:Y:S01]  /*9c50*/  MUFU.EX2 R78, R43 ;  /* 0x0000002b004e7308 */ /* 0x0000a20000000800 */
[----:B------:R-:W-:Y:S02]  /*9c60*/  SHF.L.U32 R36, R38, 0x1, RZ ;  /* 0x0000000126247819 */ /* 0x000fe400000006ff */
[----:B------:R-:W-:Y:S02]  /*9c70*/  IADD3 R42, R86, 0xb, RZ ;  /* 0x0000000b562a7810 */ /* 0x000fe40007ffe0ff */
[----:B------:R-:W-:Y:S01]  /*9c80*/  LEA.HI.SX32 R38, R40, R86, 0x1b ;  /* 0x0000005628267211 */ /* 0x000fe200078fdaff */
[----:B------:R-:W-:Y:S01]  /*9c90*/  LDS.U16 R52, [R36+0xc] ;  /* 0x00000c0024347984 */ /* 0x000fe20000000400 */
[----:B-1----:R-:W-:Y:S01]  /*9ca0*/  PRMT R47, RZ, 0x5410, R37 ;  /* 0x00005410ff2f7816 */ /* 0x002fe20000000025 */
[----:B------:R-:W-:Y:S01]  /*9cb0*/  IMAD.SHL.U32 R37, R39, 0x2, RZ ;  /* 0x0000000227257824 */ /* 0x000fe200078e00ff */
[----:B0-----:R-:W-:-:S02]  /*9cc0*/  IADD3 R43, R86, 0xc, RZ ;  /* 0x0000000c562b7810 */ /* 0x001fc40007ffe0ff */
[-C--:B------:R-:W-:Y:S02]  /*9cd0*/  LEA.HI.SX32 R39, R41, R86.reuse, 0x1b ;  /* 0x0000005629277211 */ /* 0x080fe400078fdaff */
[-C--:B------:R-:W-:Y:S02]  /*9ce0*/  LEA.HI.SX32 R41, R42, R86.reuse, 0x1b ;  /* 0x000000562a297211 */ /* 0x080fe400078fdaff */
[----:B------:R-:W-:Y:S02]  /*9cf0*/  SHF.L.U32 R38, R38, 0x1, RZ ;  /* 0x0000000126267819 */ /* 0x000fe400000006ff */
[----:B--2---:R-:W-:Y:S01]  /*9d00*/  PRMT R48, RZ, 0x5410, R48 ;  /* 0x00005410ff307816 */ /* 0x004fe20000000030 */
[----:B------:R-:W-:Y:S01]  /*9d10*/  FMUL.FTZ R45, R47, -1.4426950216293334961 ;  /* 0xbfb8aa3b2f2d7820 */ /* 0x000fe20000410000 */
[----:B------:R-:W-:Y:S01]  /*9d20*/  LEA.HI.SX32 R42, R43, R86, 0x1b ;  /* 0x000000562b2a7211 */ /* 0x000fe200078fdaff */
[----:B------:R-:W0:Y:S01]  /*9d30*/  LDS.U16 R53, [R38+0x10] ;  /* 0x0000100026357984 */ /* 0x000e220000000400 */
[----:B---3--:R-:W-:Y:S01]  /*9d40*/  PRMT R49, RZ, 0x5410, R49 ;  /* 0x00005410ff317816 */ /* 0x008fe20000000031 */
[----:B------:R-:W-:-:S02]  /*9d50*/  FMUL.FTZ R46, R48, -1.4426950216293334961 ;  /* 0xbfb8aa3b302e7820 */ /* 0x000fc40000410000 */
[----:B------:R-:W-:Y:S01]  /*9d60*/  IMAD.SHL.U32 R42, R42, 0x2, RZ ;  /* 0x000000022a2a7824 */ /* 0x000fe200078e00ff */
[----:B----4-:R-:W-:Y:S01]  /*9d70*/  PRMT R51, RZ, 0x5410, R51 ;  /* 0x00005410ff337816 */ /* 0x010fe20000000033 */
[----:B------:R-:W-:Y:S01]  /*9d80*/  LDS.U16 R58, [R37+0xe] ;  /* 0x00000e00253a7984 */ /* 0x000fe20000000400 */
[C---:B------:R-:W-:Y:S01]  /*9d90*/  IADD3 R43, R86.reuse, 0xd, RZ ;  /* 0x0000000d562b7810 */ /* 0x040fe20007ffe0ff */
[----:B------:R1:W2:Y:S02]  /*9da0*/  MUFU.EX2 R79, R45 ;  /* 0x0000002d004f7308 */ /* 0x0002a40000000800 */
[----:B------:R-:W3:Y:S01]  /*9db0*/  LDS.U16 R55, [R42+0x18] ;  /* 0x000018002a377984 */ /* 0x000ee20000000400 */
[----:B------:R-:W-:Y:S02]  /*9dc0*/  LEA.HI.SX32 R43, R43, R86, 0x1b ;  /* 0x000000562b2b7211 */ /* 0x000fe400078fdaff */
[----:B------:R-:W-:-:S03]  /*9dd0*/  IADD3 R40, R86, 0xa, RZ ;  /* 0x0000000a56287810 */ /* 0x000fc60007ffe0ff */
[----:B------:R4:W0:Y:S01]  /*9de0*/  MUFU.EX2 R80, R46 ;  /* 0x0000002e00507308 */ /* 0x0008220000000800 */
[----:B-1----:R-:W-:Y:S01]  /*9df0*/  FMUL.FTZ R45, R49, -1.4426950216293334961 ;  /* 0xbfb8aa3b312d7820 */ /* 0x002fe20000410000 */
[----:B------:R-:W-:Y:S02]  /*9e00*/  SHF.L.U32 R43, R43, 0x1, RZ ;  /* 0x000000012b2b7819 */ /* 0x000fe400000006ff */
[----:B------:R-:W-:Y:S02]  /*9e10*/  LEA.HI.SX32 R40, R40, R86, 0x1b ;  /* 0x0000005628287211 */ /* 0x000fe400078fdaff */
[----:B------:R-:W-:Y:S01]  /*9e20*/  SHF.L.U32 R39, R39, 0x1, RZ ;  /* 0x0000000127277819 */ /* 0x000fe200000006ff */
[----:B------:R-:W-:Y:S01]  /*9e30*/  LDS.U16 R56, [R43+0x1a] ;  /* 0x00001a002b387984 */ /* 0x000fe20000000400 */
[----:B----4-:R-:W-:Y:S01]  /*9e40*/  FMUL.FTZ R46, R51, -1.4426950216293334961 ;  /* 0xbfb8aa3b332e7820 */ /* 0x010fe20000410000 */
[----:B------:R1:W4:Y:S01]  /*9e50*/  MUFU.EX2 R81, R45 ;  /* 0x0000002d00517308 */ /* 0x0003220000000800 */
[----:B------:R-:W-:Y:S01]  /*9e60*/  SHF.L.U32 R41, R41, 0x1, RZ ;  /* 0x0000000129297819 */ /* 0x000fe200000006ff */
[----:B------:R-:W2:Y:S01]  /*9e70*/  LDS.U16 R54, [R39+0x12] ;  /* 0x0000120027367984 */ /* 0x000ea20000000400 */
[----:B-----5:R-:W-:-:S02]  /*9e80*/  PRMT R50, RZ, 0x5410, R50 ;  /* 0x00005410ff327816 */ /* 0x020fc40000000032 */
[----:B------:R-:W-:Y:S01]  /*9e90*/  SHF.L.U32 R40, R40, 0x1, RZ ;  /* 0x0000000128287819 */ /* 0x000fe200000006ff */
[----:B------:R-:W5:Y:S02]  /*9ea0*/  LDS.U16 R59, [R41+0x16] ;  /* 0x00001600293b7984 */ /* 0x000f640000000400 */
[----:B------:R0:W2:Y:S01]  /*9eb0*/  MUFU.EX2 R82, R46 ;  /* 0x0000002e00527308 */ /* 0x0000a20000000800 */
[----:B-1----:R-:W-:Y:S01]  /*9ec0*/  IADD3 R45, R86, 0xe, RZ ;  /* 0x0000000e562d7810 */ /* 0x002fe20007ffe0ff */
[----:B------:R-:W-:Y:S01]  /*9ed0*/  FMUL.FTZ R76, R50, -1.4426950216293334961 ;  /* 0xbfb8aa3b324c7820 */ /* 0x000fe20000410000 */
[----:B------:R-:W1:Y:S02]  /*9ee0*/  LDS.U16 R57, [R40+0x14] ;  /* 0x0000140028397984 */ /* 0x000e640000000400 */
[----:B------:R-:W-:Y:S02]  /*9ef0*/  LEA.HI.SX32 R45, R45, R86, 0x1b ;  /* 0x000000562d2d7211 */ /* 0x000fe400078fdaff */
[----:B0-----:R-:W-:-:S04]  /*9f00*/  IADD3 R46, R86, 0xf, RZ ;  /* 0x0000000f562e7810 */ /* 0x001fc80007ffe0ff */
[----:B------:R-:W-:Y:S02]  /*9f10*/  LEA.HI.SX32 R46, R46, R86, 0x1b ;  /* 0x000000562e2e7211 */ /* 0x000fe400078fdaff */
[----:B------:R-:W-:Y:S02]  /*9f20*/  SHF.L.U32 R45, R45, 0x1, RZ ;  /* 0x000000012d2d7819 */ /* 0x000fe400000006ff */
[----:B------:R-:W-:Y:S01]  /*9f30*/  SHF.L.U32 R46, R46, 0x1, RZ ;  /* 0x000000012e2e7819 */ /* 0x000fe200000006ff */
[----:B------:R0:W1:Y:S04]  /*9f40*/  MUFU.EX2 R83, R76 ;  /* 0x0000004c00537308 */ /* 0x0000680000000800 */
[----:B------:R-:W-:Y:S04]  /*9f50*/  LDS.U16 R77, [R46+0x1e] ;  /* 0x00001e002e4d7984 */ /* 0x000fe80000000400 */
[----:B0-----:R-:W0:Y:S01]  /*9f60*/  LDS.U16 R76, [R45+0x1c] ;  /* 0x00001c002d4c7984 */ /* 0x001e220000000400 */
[----:B------:R-:W-:-:S02]  /*9f70*/  PRMT R86, RZ, 0x5410, R53 ;  /* 0x00005410ff567816 */ /* 0x000fc40000000035 */
[----:B---3--:R-:W-:-:S03]  /*9f80*/  PRMT R91, RZ, 0x5410, R55 ;  /* 0x00005410ff5b7816 */ /* 0x008fc60000000037 */
[----:B------:R-:W-:-:S04]  /*9f90*/  FMUL.FTZ R53, R86, -1.4426950216293334961 ;  /* 0xbfb8aa3b56357820 */ /* 0x000fc80000410000 */
[----:B------:R3:W-:Y:S01]  /*9fa0*/  MUFU.EX2 R87, R53 ;  /* 0x0000003500577308 */ /* 0x0007e20000000800 */
[----:B------:R-:W-:Y:S01]  /*9fb0*/  PRMT R58, RZ, 0x5410, R58 ;  /* 0x00005410ff3a7816 */ /* 0x000fe2000000003a */
[----:B---3--:R-:W-:Y:S01]  /*9fc0*/  FMUL.FTZ R53, R91, -1.4426950216293334961 ;  /* 0xbfb8aa3b5b357820 */ /* 0x008fe20000410000 */
[----:B------:R-:W-:-:S05]  /*9fd0*/  PRMT R52, RZ, 0x5410, R52 ;  /* 0x00005410ff347816 */ /* 0x000fca0000000034 */
[----:B------:R3:W-:Y:S01]  /*9fe0*/  MUFU.EX2 R92, R53 ;  /* 0x00000035005c7308 */ /* 0x0007e20000000800 */
[----:B--2---:R-:W-:Y:S01]  /*9ff0*/  PRMT R54, RZ, 0x5410, R54 ;  /* 0x00005410ff367816 */ /* 0x004fe20000000036 */
[----:B------:R-:W-:Y:S01]  /*a000*/  FMUL.FTZ R85, R58, -1.4426950216293334961 ;  /* 0xbfb8aa3b3a557820 */ /* 0x000fe20000410000 */
[----:B-----5:R-:W-:Y:S02]  /*a010*/  PRMT R59, RZ, 0x5410, R59 ;  /* 0x00005410ff3b7816 */ /* 0x020fe4000000003b */
[----:B---3--:R-:W-:Y:S01]  /*a020*/  PRMT R53, RZ, 0x5410, R56 ;  /* 0x00005410ff357816 */ /* 0x008fe20000000038 */
[----:B------:R-:W-:Y:S01]  /*a030*/  FMUL.FTZ R84, R52, -1.4426950216293334961 ;  /* 0xbfb8aa3b34547820 */ /* 0x000fe20000410000 */
[----:B-1----:R-:W-:-:S03]  /*a040*/  PRMT R57, RZ, 0x5410, R57 ;  /* 0x00005410ff397816 */ /* 0x002fc60000000039 */
[----:B------:R-:W-:Y:S02]  /*a050*/  FMUL.FTZ R55, R53, -1.4426950216293334961 ;  /* 0xbfb8aa3b35377820 */ /* 0x000fe40000410000 */
[----:B------:R-:W-:Y:S01]  /*a060*/  FMUL.FTZ R88, R54, -1.4426950216293334961 ;  /* 0xbfb8aa3b36587820 */ /* 0x000fe20000410000 */
[----:B0-----:R-:W-:Y:S01]  /*a070*/  PRMT R56, RZ, 0x5410, R76 ;  /* 0x00005410ff387816 */ /* 0x001fe2000000004c */
[----:B------:R-:W-:Y:S01]  /*a080*/  FMUL.FTZ R90, R59, -1.4426950216293334961 ;  /* 0xbfb8aa3b3b5a7820 */ /* 0x000fe20000410000 */
[----:B------:R0:W-:Y:S01]  /*a090*/  MUFU.EX2 R93, R55 ;  /* 0x00000037005d7308 */ /* 0x0001e20000000800 */
[----:B------:R-:W-:Y:S02]  /*a0a0*/  FMUL.FTZ R89, R57, -1.4426950216293334961 ;  /* 0xbfb8aa3b39597820 */ /* 0x000fe40000410000 */
[----:B------:R-:W-:-:S05]  /*a0b0*/  FMUL.FTZ R76, R56, -1.4426950216293334961 ;  /* 0xbfb8aa3b384c7820 */ /* 0x000fca0000410000 */
[----:B------:R-:W1:Y:S01]  /*a0c0*/  MUFU.EX2 R85, R85 ;  /* 0x0000005500557308 */ /* 0x000e620000000800 */
[----:B0-----:R-:W-:-:S05]  /*a0d0*/  PRMT R55, RZ, 0x5410, R77 ;  /* 0x00005410ff377816 */ /* 0x001fca000000004d */
[----:B------:R-:W-:Y:S02]  /*a0e0*/  FMUL.FTZ R77, R55, -1.4426950216293334961 ;  /* 0xbfb8aa3b374d7820 */ /* 0x000fe40000410000 */
[----:B------:R-:W0:Y:S01]  /*a0f0*/  MUFU.EX2 R84, R84 ;  /* 0x0000005400547308 */ /* 0x000e220000000800 */
[----:B------:R-:W-:-:S07]  /*a100*/  FADD.FTZ R78, R78, 1 ;  /* 0x3f8000004e4e7421 */ /* 0x000fce0000010000 */
[----:B------:R-:W2:Y:S08]  /*a110*/  MUFU.EX2 R88, R88 ;  /* 0x0000005800587308 */ /* 0x000eb00000000800 */
[----:B------:R-:W3:Y:S01]  /*a120*/  MUFU.EX2 R90, R90 ;  /* 0x0000005a005a7308 */ /* 0x000ee20000000800 */
[----:B------:R-:W-:-:S07]  /*a130*/  FADD.FTZ R79, R79, 1 ;  /* 0x3f8000004f4f7421 */ /* 0x000fce0000010000 */
[----:B------:R-:W5:Y:S01]  /*a140*/  MUFU.EX2 R89, R89 ;  /* 0x0000005900597308 */ /* 0x000f620000000800 */
[----:B------:R-:W-:-:S07]  /*a150*/  FADD.FTZ R80, R80, 1 ;  /* 0x3f80000050507421 */ /* 0x000fce0000010000 */
[----:B------:R-:W2:Y:S01]  /*a160*/  MUFU.EX2 R94, R77 ;  /* 0x0000004d005e7308 */ /* 0x000ea20000000800 */
[----:B----4-:R-:W-:Y:S02]  /*a170*/  FADD.FTZ R81, R81, 1 ;  /* 0x3f80000051517421 */ /* 0x010fe40000010000 */
[----:B------:R-:W-:-:S05]  /*a180*/  FADD.FTZ R82, R82, 1 ;  /* 0x3f80000052527421 */ /* 0x000fca0000010000 */
[----:B------:R-:W4:Y:S01]  /*a190*/  MUFU.EX2 R76, R76 ;  /* 0x0000004c004c7308 */ /* 0x000f220000000800 */
[----:B------:R-:W-:Y:S02]  /*a1a0*/  FADD.FTZ R83, R83, 1 ;  /* 0x3f80000053537421 */ /* 0x000fe40000010000 */
[----:B-1----:R-:W-:Y:S02]  /*a1b0*/  FADD.FTZ R85, R85, 1 ;  /* 0x3f80000055557421 */ /* 0x002fe40000010000 */
[----:B0-----:R-:W-:-:S03]  /*a1c0*/  FADD.FTZ R84, R84, 1 ;  /* 0x3f80000054547421 */ /* 0x001fc60000010000 */
[----:B------:R-:W0:Y:S01]  /*a1d0*/  MUFU.RCP R95, R78 ;  /* 0x0000004e005f7308 */ /* 0x000e220000001000 */
[----:B------:R-:W-:Y:S02]  /*a1e0*/  FADD.FTZ R87, R87, 1 ;  /* 0x3f80000057577421 */ /* 0x000fe40000010000 */
[----:B--2---:R-:W-:-:S05]  /*a1f0*/  FADD.FTZ R88, R88, 1 ;  /* 0x3f80000058587421 */ /* 0x004fca0000010000 */
[----:B------:R-:W1:Y:S01]  /*a200*/  MUFU.RCP R96, R79 ;  /* 0x0000004f00607308 */ /* 0x000e620000001000 */
[----:B---3--:R-:W-:Y:S02]  /*a210*/  FADD.FTZ R90, R90, 1 ;  /* 0x3f8000005a5a7421 */ /* 0x008fe40000010000 */
[----:B-----5:R-:W-:-:S05]  /*a220*/  FADD.FTZ R89, R89, 1 ;  /* 0x3f80000059597421 */ /* 0x020fca0000010000 */
[----:B------:R-:W2:Y:S01]  /*a230*/  MUFU.RCP R97, R80 ;  /* 0x0000005000617308 */ /* 0x000ea20000001000 */
[----:B------:R-:W-:-:S07]  /*a240*/  FADD.FTZ R92, R92, 1 ;  /* 0x3f8000005c5c7421 */ /* 0x000fce0000010000 */
[----:B------:R-:W3:Y:S01]  /*a250*/  MUFU.RCP R98, R81 ;  /* 0x0000005100627308 */ /* 0x000ee20000001000 */
[----:B------:R-:W-:Y:S02]  /*a260*/  FADD.FTZ R93, R93, 1 ;  /* 0x3f8000005d5d7421 */ /* 0x000fe40000010000 */
[----:B------:R-:W-:-:S05]  /*a270*/  FADD.FTZ R94, R94, 1 ;  /* 0x3f8000005e5e7421 */ /* 0x000fca0000010000 */
[----:B------:R-:W5:Y:S01]  /*a280*/  MUFU.RCP R82, R82 ;  /* 0x0000005200527308 */ /* 0x000f620000001000 */
[----:B----4-:R-:W-:-:S07]  /*a290*/  FADD.FTZ R76, R76, 1 ;  /* 0x3f8000004c4c7421 */ /* 0x010fce0000010000 */
[----:B------:R-:W4:Y:S08]  /*a2a0*/  MUFU.RCP R83, R83 ;  /* 0x0000005300537308 */ /* 0x000f300000001000 */
[----:B------:R-:W1:Y:S08]  /*a2b0*/  MUFU.RCP R99, R84 ;  /* 0x0000005400637308 */ /* 0x000e700000001000 */
[----:B------:R-:W1:Y:S01]  /*a2c0*/  MUFU.RCP R85, R85 ;  /* 0x0000005500557308 */ /* 0x000e620000001000 */
[----:B0-----:R-:W-:-:S07]  /*a2d0*/  FMUL.FTZ R77, R44, R95 ;  /* 0x0000005f2c4d7220 */ /* 0x001fce0000410000 */
[----:B------:R-:W0:Y:S08]  /*a2e0*/  MUFU.RCP R87, R87 ;  /* 0x0000005700577308 */ /* 0x000e300000001000 */
[----:B------:R-:W0:Y:S01]  /*a2f0*/  MUFU.RCP R79, R88 ;  /* 0x00000058004f7308 */ /* 0x000e220000001000 */
[----:B-1----:R-:W-:-:S07]  /*a300*/  FMUL.FTZ R44, R47, R96 ;  /* 0x000000602f2c7220 */ /* 0x002fce0000410000 */
[----:B------:R-:W1:Y:S01]  /*a310*/  MUFU.RCP R78, R89 ;  /* 0x00000059004e7308 */ /* 0x000e620000001000 */
[----:B--2---:R-:W-:-:S07]  /*a320*/  FMUL.FTZ R47, R48, R97 ;  /* 0x00000061302f7220 */ /* 0x004fce0000410000 */
[----:B------:R-:W2:Y:S01]  /*a330*/  MUFU.RCP R90, R90 ;  /* 0x0000005a005a7308 */ /* 0x000ea20000001000 */
[----:B---3--:R-:W-:-:S07]  /*a340*/  FMUL.FTZ R48, R49, R98 ;  /* 0x0000006231307220 */ /* 0x008fce0000410000 */
[----:B------:R-:W3:Y:S08]  /*a350*/  MUFU.RCP R92, R92 ;  /* 0x0000005c005c7308 */ /* 0x000ef00000001000 */
[----:B------:R-:W0:Y:S01]  /*a360*/  MUFU.RCP R80, R93 ;  /* 0x0000005d00507308 */ /* 0x000e220000001000 */
[----:B------:R-:W-:-:S07]  /*a370*/  FMUL.FTZ R77, R77, R60 ;  /* 0x0000003c4d4d7220 */ /* 0x000fce0000410000 */
[----:B------:R-:W0:Y:S01]  /*a380*/  MUFU.RCP R81, R76 ;  /* 0x0000004c00517308 */ /* 0x000e220000001000 */
[----:B------:R-:W-:-:S07]  /*a390*/  FMUL.FTZ R44, R44, R61 ;  /* 0x0000003d2c2c7220 */ /* 0x000fce0000410000 */
[----:B------:R-:W0:Y:S01]  /*a3a0*/  MUFU.RCP R94, R94 ;  /* 0x0000005e005e7308 */ /* 0x000e220000001000 */
[----:B-----5:R-:W-:Y:S02]  /*a3b0*/  FMUL.FTZ R51, R51, R82 ;  /* 0x0000005233337220 */ /* 0x020fe40000410000 */
[----:B----4-:R-:W-:Y:S02]  /*a3c0*/  FMUL.FTZ R50, R50, R83 ;  /* 0x0000005332327220 */ /* 0x010fe40000410000 */
[----:B------:R-:W-:Y:S02]  /*a3d0*/  FMUL.FTZ R47, R47, R62 ;  /* 0x0000003e2f2f7220 */ /* 0x000fe40000410000 */
[----:B------:R-:W-:Y:S02]  /*a3e0*/  FMUL.FTZ R48, R48, R63 ;  /* 0x0000003f30307220 */ /* 0x000fe40000410000 */
[----:B------:R-:W-:Y:S02]  /*a3f0*/  FMUL.FTZ R49, R52, R99 ;  /* 0x0000006334317220 */ /* 0x000fe40000410000 */
[----:B------:R-:W-:Y:S01]  /*a400*/  FMUL.FTZ R58, R58, R85 ;  /* 0x000000553a3a7220 */ /* 0x000fe20000410000 */
[----:B------:R-:W-:Y:S01]  /*a410*/  F2FP.BF16.PACK_AB R77, R44, R77 ;  /* 0x0000004d2c4d723e */ /* 0x000fe200000010ff */
[----:B------:R-:W-:Y:S01]  /*a420*/  BAR.SYNC.DEFER_BLOCKING 0x0 ;  /* 0x0000000000007b1d */ /* 0x000fe20000010000 */
[----:B------:R-:W-:-:S02]  /*a430*/  FMUL.FTZ R51, R51, R64 ;  /* 0x0000004033337220 */ /* 0x000fc40000410000 */
[----:B0-----:R-:W-:Y:S02]  /*a440*/  FMUL.FTZ R61, R86, R87 ;  /* 0x00000057563d7220 */ /* 0x001fe40000410000 */
[----:B------:R-:W-:Y:S02]  /*a450*/  FMUL.FTZ R50, R50, R65 ;  /* 0x0000004132327220 */ /* 0x000fe40000410000 */
[----:B------:R-:W-:Y:S01]  /*a460*/  FMUL.FTZ R54, R54, R79 ;  /* 0x0000004f36367220 */ /* 0x000fe20000410000 */
[----:B------:R-:W-:Y:S01]  /*a470*/  F2FP.BF16.PACK_AB R47, R48, R47 ;  /* 0x0000002f302f723e */ /* 0x000fe200000010ff */
[----:B------:R-:W-:Y:S02]  /*a480*/  FMUL.FTZ R49, R49, R66 ;  /* 0x0000004231317220 */ /* 0x000fe40000410000 */
[----:B------:R-:W-:Y:S02]  /*a490*/  FMUL.FTZ R58, R58, R67 ;  /* 0x000000433a3a7220 */ /* 0x000fe40000410000 */
[----:B-1----:R-:W-:-:S02]  /*a4a0*/  FMUL.FTZ R57, R57, R78 ;  /* 0x0000004e39397220 */ /* 0x002fc40000410000 */
[----:B--2---:R-:W-:Y:S01]  /*a4b0*/  FMUL.FTZ R52, R59, R90 ;  /* 0x0000005a3b347220 */ /* 0x004fe20000410000 */
[----:B------:R-:W-:Y:S01]  /*a4c0*/  PRMT R48, R77, 0x7632, R48 ;  /* 0x000076324d307816 */ /* 0x000fe20000000030 */
[----:B------:R-:W-:Y:S01]  /*a4d0*/  FMUL.FTZ R61, R61, R68 ;  /* 0x000000443d3d7220 */ /* 0x000fe20000410000 */
[----:B------:R-:W-:Y:S01]  /*a4e0*/  F2FP.BF16.PACK_AB R50, R50, R51 ;  /* 0x000000333232723e */ /* 0x000fe200000010ff */
[----:B---3--:R-:W-:Y:S02]  /*a4f0*/  FMUL.FTZ R91, R91, R92 ;  /* 0x0000005c5b5b7220 */ /* 0x008fe40000410000 */
[----:B------:R-:W-:Y:S02]  /*a500*/  FMUL.FTZ R54, R54, R69 ;  /* 0x0000004536367220 */ /* 0x000fe40000410000 */
[----:B------:R-:W-:Y:S01]  /*a510*/  FMUL.FTZ R60, R53, R80 ;  /* 0x00000050353c7220 */ /* 0x000fe20000410000 */
[----:B------:R-:W-:Y:S01]  /*a520*/  PRMT R51, R47, 0x7632, R51 ;  /* 0x000076322f337816 */ /* 0x000fe20000000033 */
[----:B------:R-:W-:Y:S01]  /*a530*/  FMUL.FTZ R57, R57, R70 ;  /* 0x0000004639397220 */ /* 0x000fe20000410000 */
[----:B------:R-:W-:Y:S01]  /*a540*/  F2FP.BF16.PACK_AB R49, R58, R49 ;  /* 0x000000313a31723e */ /* 0x000fe200000010ff */
[----:B------:R-:W-:-:S02]  /*a550*/  FMUL.FTZ R52, R52, R71 ;  /* 0x0000004734347220 */ /* 0x000fc40000410000 */
[----:B------:R-:W-:Y:S02]  /*a560*/  FMUL.FTZ R53, R56, R81 ;  /* 0x0000005138357220 */ /* 0x000fe40000410000 */
[----:B------:R-:W-:Y:S01]  /*a570*/  FMUL.FTZ R44, R55, R94 ;  /* 0x0000005e372c7220 */ /* 0x000fe20000410000 */
[----:B------:R0:W-:Y:S01]  /*a580*/  STS.U16 [R11], R77 ;  /* 0x0000004d0b007388 */ /* 0x0001e20000000400 */
[----:B------:R-:W-:Y:S01]  /*a590*/  FMUL.FTZ R91, R91, R72 ;  /* 0x000000485b5b7220 */ /* 0x000fe20000410000 */
[----:B------:R-:W-:Y:S01]  /*a5a0*/  PRMT R55, R50, 0x7632, R55 ;  /* 0x0000763232377816 */ /* 0x000fe20000000037 */
[----:B------:R-:W-:Y:S01]  /*a5b0*/  FMUL.FTZ R60, R60, R73 ;  /* 0x000000493c3c7220 */ /* 0x000fe20000410000 */
[----:B------:R-:W-:Y:S01]  /*a5c0*/  F2FP.BF16.PACK_AB R54, R54, R61 ;  /* 0x0000003d3636723e */ /* 0x000fe200000010ff */
[----:B------:R-:W-:Y:S01]  /*a5d0*/  FMUL.FTZ R53, R53, R74 ;  /* 0x0000004a35357220 */ /* 0x000fe20000410000 */
[----:B------:R1:W-:Y:S01]  /*a5e0*/  STS.U16 [R14+0x2], R48 ;  /* 0x000002300e007388 */ /* 0x0003e20000000400 */
[----:B------:R-:W-:Y:S01]  /*a5f0*/  FMUL.FTZ R44, R44, R75 ;  /* 0x0000004b2c2c7220 */ /* 0x000fe20000410000 */
[----:B------:R-:W-:-:S02]  /*a600*/  F2FP.BF16.PACK_AB R52, R52, R57 ;  /* 0x000000393434723e */ /* 0x000fc400000010ff */
[----:B------:R2:W-:Y:S01]  /*a610*/  STS.U16 [R15+0x4], R47 ;  /* 0x0000042f0f007388 */ /* 0x0005e20000000400 */
[----:B0-----:R-:W-:Y:S02]  /*a620*/  PRMT R11, R49, 0x7632, R11 ;  /* 0x00007632310b7816 */ /* 0x001fe4000000000b */
[----:B------:R-:W-:Y:S01]  /*a630*/  F2FP.BF16.PACK_AB R60, R60, R91 ;  /* 0x0000005b3c3c723e */ /* 0x000fe200000010ff */
[----:B------:R-:W-:Y:S01]  /*a640*/  STS.U16 [R33+0x6], R51 ;  /* 0x0000063321007388 */ /* 0x000fe20000000400 */
[----:B-1----:R-:W-:-:S03]  /*a650*/  PRMT R14, R54, 0x7632, R14 ;  /* 0x00007632360e7816 */ /* 0x002fc6000000000e */
[----:B------:R-:W-:Y:S01]  /*a660*/  STS.U16 [R34+0x8], R50 ;  /* 0x0000083222007388 */ /* 0x000fe20000000400 */
[----:B------:R-:W-:Y:S02]  /*a670*/  F2FP.BF16.PACK_AB R44, R44, R53 ;  /* 0x000000352c2c723e */ /* 0x000fe400000010ff */
[----:B--2---:R-:W-:Y:S01]  /*a680*/  PRMT R15, R52, 0x7632, R15 ;  /* 0x00007632340f7816 */ /* 0x004fe2000000000f */
[----:B------:R-:W-:Y:S01]  /*a690*/  STS.U16 [R35+0xa], R55 ;  /* 0x00000a3723007388 */ /* 0x000fe20000000400 */
[----:B------:R-:W-:-:S03]  /*a6a0*/  PRMT R48, R60, 0x7632, R48 ;  /* 0x000076323c307816 */ /* 0x000fc60000000030 */
[----:B------:R-:W-:Y:S04]  /*a6b0*/  STS.U16 [R36+0xc], R49 ;  /* 0x00000c3124007388 */ /* 0x000fe80000000400 */
[----:B------:R0:W-:Y:S04]  /*a6c0*/  STS.U16 [R37+0xe], R11 ;  /* 0x00000e0b25007388 */ /* 0x0001e80000000400 */
[----:B------:R-:W-:Y:S04]  /*a6d0*/  STS.U16 [R38+0x10], R54 ;  /* 0x0000103626007388 */ /* 0x000fe80000000400 */
[----:B------:R-:W-:Y:S01]  /*a6e0*/  STS.U16 [R39+0x12], R14 ;  /* 0x0000120e27007388 */ /* 0x000fe20000000400 */
[----:B0-----:R-:W-:-:S03]  /*a6f0*/  PRMT R11, R44, 0x7632, R11 ;  /* 0x000076322c0b7816 */ /* 0x001fc6000000000b */
[----:B------:R-:W-:Y:S01]  /*a700*/  STS.U16 [R40+0x14], R52 ;  /* 0x0000143428007388 */ /* 0x000fe20000000400 */
[----:B------:R-:W-:-:S03]  /*a710*/  MOV R34, UR17 ;  /* 0x0000001100227c02 */ /* 0x000fc60008000f00 */
[----:B------:R0:W-:Y:S04]  /*a720*/  STS.U16 [R41+0x16], R15 ;  /* 0x0000160f29007388 */ /* 0x0001e80000000400 */
[----:B------:R-:W-:Y:S04]  /*a730*/  STS.U16 [R42+0x18], R60 ;  /* 0x0000183c2a007388 */ /* 0x000fe80000000400 */
        /* <DEDUP_REMOVED lines=23> */
[----:B------:R-:W-:-:S02]  /*a8b0*/  ULDC UR7, c[0x0][0x210] ;  /* 0x0000840000077ab9 */ /* 0x000fc40000000800 */
[----:B------:R-:W-:Y:S01]  /*a8c0*/  UIMAD UR7, UR24, UR7, URZ ;  /* 0x00000007180772a4 */ /* 0x000fe2000f8e023f */
[----:B0-----:R-:W-:-:S05]  /*a8d0*/  IMAD.WIDE.U32 R14, R2, c[0x0][0x210], RZ ;  /* 0x00008400020e7a25 */ /* 0x001fca00078e00ff */
[----:B-1----:R-:W-:Y:S01]  /*a8e0*/  IMAD.U32 R11, RZ, RZ, UR7 ;  /* 0x00000007ff0b7e24 */ /* 0x002fe2000f8e00ff */
[----:B------:R-:W-:Y:S03]  /*a8f0*/  BSSY B0, `(.L_x_175) ;  /* 0x0000012000007945 */ /* 0x000fe60003800000 */
[----:B------:R-:W-:-:S05]  /*a900*/  IMAD R11, R2, c[0x0][0x214], R11 ;  /* 0x00008500020b7a24 */ /* 0x000fca00078e020b */
[----:B------:R-:W-:Y:S02]  /*a910*/  IADD3 R63, R15, R11, RZ ;  /* 0x0000000b0f3f7210 */ /* 0x000fe40007ffe0ff */
[----:B--2---:R-:W-:-:S13]  /*a920*/  ISETP.GE.AND P0, PT, R6, R61, PT ;  /* 0x0000003d0600720c */ /* 0x004fda0003f06270 */
[----:B------:R-:W-:Y:S05]  /*a930*/  @P0 BRA `(.L_x_176) ;  /* 0x000000d000000947 */ /* 0x000fea0003800000 */
[----:B------:R-:W-:Y:S01]  /*a940*/  MOV R8, R12 ;  /* 0x0000000c00087202 */ /* 0x000fe20000000f00 */
[----:B------:R-:W-:Y:S01]  /*a950*/  ULDC UR7, c[0x0][0x218] ;  /* 0x0000860000077ab9 */ /* 0x000fe20000000800 */
[----:B------:R-:W-:Y:S01]  /*a960*/  MOV R9, R13 ;  /* 0x0000000d00097202 */ /* 0x000fe20000000f00 */
[----:B------:R-:W-:-:S04]  /*a970*/  UIMAD UR7, UR21, UR7, URZ ;  /* 0x00000007150772a4 */ /* 0x000fc8000f8e023f */
[----:B------:R-:W-:-:S05]  /*a980*/  IMAD.WIDE.U32 R8, R2, c[0x0][0x210], R8 ;  /* 0x0000840002087a25 */ /* 0x000fca00078e0008 */
[----:B------:R-:W-:Y:S01]  /*a990*/  IADD3 R9, R11, R9, RZ ;  /* 0x000000090b097210 */ /* 0x000fe20007ffe0ff */
[----:B------:R-:W-:-:S04]  /*a9a0*/  IMAD.U32 R11, RZ, RZ, UR7 ;  /* 0x00000007ff0b7e24 */ /* 0x000fc8000f8e00ff */
[C---:B------:R-:W-:Y:S02]  /*a9b0*/  IMAD R11, R0.reuse, c[0x0][0x21c], R11 ;  /* 0x00008700000b7a24 */ /* 0x040fe400078e020b */
[----:B------:R-:W-:-:S05]  /*a9c0*/  IMAD.WIDE.U32 R8, R0, c[0x0][0x218], R8 ;  /* 0x0000860000087a25 */ /* 0x000fca00078e0008 */
[----:B------:R-:W-:Y:S02]  /*a9d0*/  IADD3 R9, R9, R11, RZ ;  /* 0x0000000b09097210 */ /* 0x000fe40007ffe0ff */
[----:B------:R-:W-:-:S04]  /*a9e0*/  LEA R10, P0, R8, c[0x0][0x270], 0x1 ;  /* 0x00009c00080a7a11 */ /* 0x000fc800078008ff */
[----:B------:R-:W-:-:S05]  /*a9f0*/  LEA.HI.X R11, R8, c[0x0][0x274], R9, 0x1, P0 ;  /* 0x00009d00080b7a11 */ /* 0x000fca00000f0c09 */
[----:B------:R0:W-:Y:S04]  /*aa00*/  STG.E.U16 [R10.64], R33 ;  /* 0x000000210a007986 */ /* 0x0001e8000c101516 */
.L_x_176:
[----:B------:R-:W-:Y:S05]  /*aa10*/  BSYNC B0 ;  /* 0x0000000000007941 */ /* 0x000fea0003800000 */
.L_x_175:
[----:B------:R-:W-:Y:S01]  /*aa20*/  ULDC UR7, c[0x0][0x218] ;  /* 0x0000860000077ab9 */ /* 0x000fe20000000800 */
[----:B------:R-:W-:Y:S01]  /*aa30*/  MOV R8, R14 ;  /* 0x0000000e00087202 */ /* 0x000fe20000000f00 */
[----:B------:R-:W-:Y:S01]  /*aa40*/  UIMAD UR7, UR21, UR7, URZ ;  /* 0x00000007150772a4 */ /* 0x000fe2000f8e023f */
[----:B------:R-:W-:Y:S01]  /*aa50*/  MOV R9, R63 ;  /* 0x0000003f00097202 */ /* 0x000fe20000000f00 */
[----:B------:R-:W-:Y:S01]  /*aa60*/  UIADD3 UR6, UR6, 0x1, URZ ;  /* 0x0000000106067890 */ /* 0x000fe2000fffe03f */
[-C--:B------:R-:W-:Y:S01]  /*aa70*/  ISETP.GE.AND P3, PT, R16, R61.reuse, PT ;  /* 0x0000003d1000720c */ /* 0x080fe20003f66270 */
[----:B------:R-:W-:Y:S01]  /*aa80*/  UIADD3 UR12, UP1, UR12, 0x2000, URZ ;  /* 0x000020000c0c7890 */ /* 0x000fe2000ff3e03f */
[-C--:B------:R-:W-:Y:S01]  /*aa90*/  ISETP.GE.AND P4, PT, R17, R61.reuse, PT ;  /* 0x0000003d1100720c */ /* 0x080fe20003f86270 */
[----:B------:R-:W-:Y:S01]  /*aaa0*/  IMAD.WIDE.U32 R8, R0, c[0x0][0x218], R8 ;  /* 0x0000860000087a25 */ /* 0x000fe200078e0008 */
[----:B0-----:R-:W-:Y:S01]  /*aab0*/  MOV R11, UR7 ;  /* 0x00000007000b7c02 */ /* 0x001fe20008000f00 */
[----:B------:R-:W-:Y:S01]  /*aac0*/  ULDC UR7, c[0x0][0x174] ;  /* 0x00005d0000077ab9 */ /* 0x000fe20000000800 */
[-C--:B------:R-:W-:Y:S01]  /*aad0*/  ISETP.GE.AND P5, PT, R18, R61.reuse, PT ;  /* 0x0000003d1200720c */ /* 0x080fe20003fa6270 */
[----:B------:R-:W-:Y:S01]  /*aae0*/  UISETP.GE.AND UP0, UPT, UR6, UR7, UPT ;  /* 0x000000070600728c */ /* 0x000fe2000bf06270 */
[----:B------:R-:W-:Y:S01]  /*aaf0*/  IADD3 R10, P0, R8, UR14, RZ ;  /* 0x0000000e080a7c10 */ /* 0x000fe2000ff1e0ff */
[----:B------:R-:W-:Y:S01]  /*ab00*/  IMAD R11, R0, c[0x0][0x21c], R11 ;  /* 0x00008700000b7a24 */ /* 0x000fe200078e020b */
[----:B------:R-:W-:Y:S01]  /*ab10*/  IADD3 R8, P1, R32, c[0x0][0x270], RZ ;  /* 0x00009c0020087a10 */ /* 0x000fe20007f3e0ff */
[----:B------:R-:W-:Y:S01]  /*ab20*/  UIADD3 UR8, UP2, UR8, 0x1000, URZ ;  /* 0x0000100008087890 */ /* 0x000fe2000ff5e03f */
[-C--:B------:R-:W-:Y:S01]  /*ab30*/  ISETP.GE.AND P6, PT, R19, R61.reuse, PT ;  /* 0x0000003d1300720c */ /* 0x080fe20003fc6270 */
[----:B------:R-:W-:Y:S01]  /*ab40*/  UIADD3 UR9, UP3, UR9, 0x1000, URZ ;  /* 0x0000100009097890 */ /* 0x000fe2000ff7e03f */
[----:B------:R-:W-:Y:S01]  /*ab50*/  IADD3.X R9, R11, UR15, R9, P0, !PT ;  /* 0x0000000f0b097c10 */ /* 0x000fe200087fe409 */
[----:B------:R-:W-:Y:S01]  /*ab60*/  UIADD3.X UR13, URZ, UR13, URZ, UP1, !UPT ;  /* 0x0000000d3f0d7290 */ /* 0x000fe20008ffe43f */
[----:B------:R-:W-:Y:S01]  /*ab70*/  IADD3.X R31, R31, c[0x0][0x274], RZ, P1, !PT ;  /* 0x00009d001f1f7a10 */ /* 0x000fe20000ffe4ff */
[----:B------:R-:W-:Y:S01]  /*ab80*/  UIADD3.X UR10, URZ, UR10, URZ, UP2, !UPT ;  /* 0x0000000a3f0a7290 */ /* 0x000fe200097fe43f */
[----:B------:R-:W-:Y:S01]  /*ab90*/  LEA R8, P0, R10, R8, 0x1 ;  /* 0x000000080a087211 */ /* 0x000fe200078008ff */
[----:B------:R-:W-:Y:S01]  /*aba0*/  UIADD3.X UR11, URZ, UR11, URZ, UP3, !UPT ;  /* 0x0000000b3f0b7290 */ /* 0x000fe20009ffe43f */
[----:B------:R-:W-:-:S02]  /*abb0*/  ISETP.GE.AND P1, PT, R21, R61, PT ;  /* 0x0000003d1500720c */ /* 0x000fc40003f26270 */
[----:B------:R-:W-:Y:S02]  /*abc0*/  LEA.HI.X R9, R10, R31, R9, 0x1, P0 ;  /* 0x0000001f0a097211 */ /* 0x000fe400000f0c09 */
[-C--:B------:R-:W-:Y:S02]  /*abd0*/  ISETP.GE.AND P2, PT, R22, R61.reuse, PT ;  /* 0x0000003d1600720c */ /* 0x080fe40003f46270 */
[-C--:B------:R-:W-:Y:S01]  /*abe0*/  ISETP.GE.AND P0, PT, R20, R61.reuse, PT ;  /* 0x0000003d1400720c */ /* 0x080fe20003f06270 */
[----:B------:R0:W-:Y:S01]  /*abf0*/  @!P3 STG.E.U16 [R8.64], R35 ;  /* 0x000000230800b986 */ /* 0x0001e2000c101516 */
        /* <DEDUP_REMOVED lines=25> */
.L_x_177:
[----:B------:R-:W-:Y:S05]  /*ad90*/  EXIT ;  /* 0x000000000000794d */ /* 0x000fea0003800000 */
.L_x_179:
        /* <DEDUP_REMOVED lines=14> */
.L_x_5323:


//--------------------- .text._Z25selective_scan_fwd_kernelI32Selective_Scan_fwd_kernel_traitsILi128ELi16ELi1ELb0ELb1ELb0ELb0EN3c108BFloat16ENS1_7complexIfEEEEv13SSMParamsBase --------------------------
	.section	.text._Z25selective_scan_fwd_kernelI32Selective_Scan_fwd_kernel_traitsILi128ELi16ELi1ELb0ELb1ELb0ELb0EN3c108BFloat16ENS1_7complexIfEEEEv13SSMParamsBase,"ax",@progbits
	.sectioninfo	@"SHI_REGISTERS=168"
	.align	128
        .global         _Z25selective_scan_fwd_kernelI32Selective_Scan_fwd_kernel_traitsILi128ELi16ELi1ELb0ELb1ELb0ELb0EN3c108BFloat16ENS1_7complexIfEEEEv13SSMParamsBase
        .type           _Z25selective_scan_fwd_kernelI32Selective_Scan_fwd_kernel_traitsILi128ELi16ELi1ELb0ELb1ELb0ELb0EN3c108BFloat16ENS1_7complexIfEEEEv13SSMParamsBase,@function
        .size           _Z25selective_scan_fwd_kernelI32Selective_Scan_fwd_kernel_traitsILi128ELi16ELi1ELb0ELb1ELb0ELb0EN3c108BFloat16ENS1_7complexIfEEEEv13SSMParamsBase,(.L_x_5324 - _Z25selective_scan_fwd_kernelI32Selective_Scan_fwd_kernel_traitsILi128ELi16ELi1ELb0ELb1ELb0ELb0EN3c108BFloat16ENS1_7complexIfEEEEv13SSMParamsBase)
        .other          _Z25selective_scan_fwd_kernelI32Selective_Scan_fwd_kernel_traitsILi128ELi16ELi1ELb0ELb1ELb0ELb0EN3c108BFloat16ENS1_7complexIfEEEEv13SSMParamsBase,@"STO_CUDA_ENTRY STV_DEFAULT"
_Z25selective_scan_fwd_kernelI32Selective_Scan_fwd_kernel_traitsILi128ELi16ELi1ELb0ELb1ELb0ELb0EN3c108BFloat16ENS1_7complexIfEEEEv13SSMParamsBase:
.text._Z25selective_scan_fwd_kernelI32Selective_Scan_fwd_kernel_traitsILi128ELi16ELi1ELb0ELb1ELb0ELb0EN3c108BFloat16ENS1_7complexIfEEEEv13SSMParamsBase:
[----:B------:R-:W-:Y:S02]  /*0000*/  MOV R1, c[0x0][0x28] ;  /* 0x00000a0000017a02 */ /* 0x000fe40000000f00 */
[----:B------:R-:W0:Y:S01]  /*0010*/  S2UR UR4, SR_CTAID.Y ;  /* 0x00000000000479c3 */ /* 0x000e220000002600 */
[----:B------:R-:W-:Y:S01]  /*0020*/  ISETP.NE.U32.AND P0, PT, RZ, c[0x0][0x238], PT ;  /* 0x00008e00ff007a0c */ /* 0x000fe20003f05070 */
[----:B------:R-:W-:Y:S01]  /*0030*/  ULDC.64 UR14, c[0x0][0x118] ;  /* 0x00004600000e7ab9 */ /* 0x000fe20000000a00 */
[----:B------:R-:W-:Y:S02]  /*0040*/  ISETP.NE.U32.AND P1, PT, RZ, c[0x0][0x250], PT ;  /* 0x00009400ff007a0c */ /* 0x000fe40003f25070 */
[----:B------:R-:W-:Y:S02]  /*0050*/  ISETP.NE.AND.EX P0, PT, RZ, c[0x0][0x23c], PT, P0 ;  /* 0x00008f00ff007a0c */ /* 0x000fe40003f05300 */
[----:B------:R-:W-:Y:S02]  /*0060*/  IABS R11, c[0x0][0x178] ;  /* 0x00005e00000b7a13 */ /* 0x000fe40000000000 */
[----:B------:R-:W-:Y:S02]  /*0070*/  ISETP.NE.AND.EX P1, PT, RZ, c[0x0][0x254], PT, P1 ;  /* 0x00009500ff007a0c */ /* 0x000fe40003f25310 */
[----:B------:R-:W-:-:S02]  /*0080*/  IADD3 R1, R1, -0x8, RZ ;  /* 0xfffffff801017810 */ /* 0x000fc40007ffe0ff */
[----:B0-----:R-:W-:-:S04]  /*0090*/  MOV R77, UR4 ;  /* 0x00000004004d7c02 */ /* 0x001fc80008000f00 */
[----:B------:R-:W0:Y:S01]  /*00a0*/  R2UR UR11, R77 ;  /* 0x000000004d0b73c2 */ /* 0x000e2200000e0000 */
[----:B------:R-:W-:-:S04]  /*00b0*/  @P0 LEA R2, P2, R77, c[0x0][0x238], 0x2 ;  /* 0x00008e004d020a11 */ /* 0x000fc800078410ff */
[----:B------:R-:W-:Y:S01]  /*00c0*/  @P1 LEA R4, P3, R77, c[0x0][0x250], 0x2 ;  /* 0x000094004d041a11 */ /* 0x000fe200078610ff */
[----:B0-----:R-:W-:-:S06]  /*00d0*/  USHF.R.S32.HI UR21, URZ, 0x1f, UR11 ;  /* 0x0000001f3f157899 */ /* 0x001fcc000801140b */
[----:B------:R-:W-:Y:S02]  /*00e0*/  MOV R0, UR21 ;  /* 0x0000001500007c02 */ /* 0x000fe40008000f00 */
[----:B------:R-:W-:Y:S02]  /*00f0*/  MOV R6, UR21 ;  /* 0x0000001500067c02 */ /* 0x000fe40008000f00 */
[C---:B------:R-:W-:Y:S02]  /*0100*/  @P0 LEA.HI.X R3, R77.reuse, c[0x0][0x23c], R0, 0x2, P2 ;  /* 0x00008f004d030a11 */ /* 0x040fe400010f1400 */
[----:B------:R-:W0:Y:S01]  /*0110*/  I2F.RP R0, R11 ;  /* 0x0000000b00007306 */ /* 0x000e220000209400 */
[----:B------:R-:W-:Y:S01]  /*0120*/  @P1 LEA.HI.X R5, R77, c[0x0][0x254], R6, 0x2, P3 ;  /* 0x000095004d051a11 */ /* 0x000fe200018f1406 */
[----:B------:R-:W1:Y:S01]  /*0130*/  S2UR UR4, SR_CTAID.X ;  /* 0x00000000000479c3 */ /* 0x000e620000002500 */
[----:B------:R2:W5:Y:S01]  /*0140*/  @P0 LDG.E R8, [R2.64] ;  /* 0x0000000e02080981 */ /* 0x000562000c1e1900 */
[----:B------:R-:W-:-:S02]  /*0150*/  ULDC UR6, c[0x0][0x1e0] ;  /* 0x0000780000067ab9 */ /* 0x000fc40000000800 */
[----:B------:R-:W-:Y:S01]  /*0160*/  ULDC UR7, c[0x0][0x190] ;  /* 0x0000640000077ab9 */ /* 0x000fe20000000800 */
[----:B------:R3:W5:Y:S01]  /*0170*/  @P1 LDG.E R9, [R4.64] ;  /* 0x0000000e04091981 */ /* 0x000762000c1e1900 */
[----:B------:R-:W-:Y:S02]  /*0180*/  ULDC UR17, c[0x0][0x1d0] ;  /* 0x0000740000117ab9 */ /* 0x000fe40000000800 */
[----:B------:R-:W-:Y:S01]  /*0190*/  ULDC UR10, c[0x0][0x1d0] ;  /* 0x00007400000a7ab9 */ /* 0x000fe20000000800 */
[----:B------:R4:W4:Y:S01]  /*01a0*/  R2UR UR12, R77 ;  /* 0x000000004d0c73c2 */ /* 0x00092200000e0000 */
[----:B------:R-:W-:Y:S01]  /*01b0*/  ULDC UR18, c[0x0][0x1d4] ;  /* 0x0000750000127ab9 */ /* 0x000fe20000000800 */
[----:B--2---:R-:W-:Y:S01]  /*01c0*/  IABS R2, R77 ;  /* 0x0000004d00027213 */ /* 0x004fe20000000000 */
[----:B------:R-:W-:Y:S01]  /*01d0*/  ULDC UR19, c[0x0][0x1d8] ;  /* 0x0000760000137ab9 */ /* 0x000fe20000000800 */
[----:B0-----:R-:W0:Y:S01]  /*01e0*/  MUFU.RCP R0, R0 ;  /* 0x0000000000007308 */ /* 0x001e220000001000 */
[----:B------:R-:W-:-:S02]  /*01f0*/  ULDC UR13, c[0x0][0x1d8] ;  /* 0x00007600000d7ab9 */ /* 0x000fc40000000800 */
[----:B------:R-:W-:Y:S02]  /*0200*/  ULDC UR16, c[0x0][0x1e8] ;  /* 0x00007a0000107ab9 */ /* 0x000fe40000000800 */
[----:B------:R-:W-:Y:S01]  /*0210*/  UMOV UR5, URZ ;  /* 0x0000003f00057c82 */ /* 0x000fe20008000000 */
[----:B-1----:R-:W-:Y:S01]  /*0220*/  MOV R76, UR4 ;  /* 0x00000004004c7c02 */ /* 0x002fe20008000f00 */
[----:B------:R-:W-:-:S03]  /*0230*/  UMOV UR4, URZ ;  /* 0x0000003f00047c82 */ /* 0x000fc60008000000 */
[----:B------:R-:W1:Y:S01]  /*0240*/  R2UR UR9, R76 ;  /* 0x000000004c0973c2 */ /* 0x000e6200000e0000 */
[----:B---3--:R-:W-:Y:S01]  /*0250*/  IMAD.WIDE.U32 R4, R76, c[0x0][0x190], RZ ;  /* 0x000064004c047a25 */ /* 0x008fe200078e00ff */
[----:B0-----:R-:W-:-:S04]  /*0260*/  IADD3 R6, R0, 0xffffffe, RZ ;  /* 0x0ffffffe00067810 */ /* 0x001fc80007ffe0ff */
[----:B------:R0:W2:Y:S02]  /*0270*/  F2I.FTZ.U32.TRUNC.NTZ R7, R6 ;  /* 0x0000000600077305 */ /* 0x0000a4000021f000 */
[----:B------:R-:W3:Y:S01]  /*0280*/  R2UR UR8, R76 ;  /* 0x000000004c0873c2 */ /* 0x000ee200000e0000 */
[----:B0-----:R-:W-:Y:S01]  /*0290*/  HFMA2.MMA R6, -RZ, RZ, 0, 0 ;  /* 0x00000000ff067435 */ /* 0x001fe200000001ff */
[----:B--2---:R-:W-:Y:S01]  /*02a0*/  IADD3 R10, RZ, -R7, RZ ;  /* 0x80000007ff0a7210 */ /* 0x004fe20007ffe0ff */
[----:B-1----:R-:W-:-:S04]  /*02b0*/  USHF.R.S32.HI UR20, URZ, 0x1f, UR9 ;  /* 0x0000001f3f147899 */ /* 0x002fc80008011409 */
[----:B------:R-:W-:Y:S01]  /*02c0*/  IMAD R3, R10, R11, RZ ;  /* 0x0000000b0a037224 */ /* 0x000fe200078e02ff */
[----:B------:R-:W-:Y:S02]  /*02d0*/  UIMAD UR6, UR20, UR6, URZ ;  /* 0x00000006140672a4 */ /* 0x000fe4000f8e023f */
[----:B------:R-:W-:Y:S01]  /*02e0*/  UIMAD UR7, UR20, UR7, URZ ;  /* 0x00000007140772a4 */ /* 0x000fe2000f8e023f */
[----:B------:R-:W-:-:S05]  /*02f0*/  IMAD.HI.U32 R7, R7, R3, R6 ;  /* 0x0000000307077227 */ /* 0x000fca00078e0006 */
[----:B------:R-:W-:Y:S01]  /*0300*/  MOV R13, UR7 ;  /* 0x00000007000d7c02 */ /* 0x000fe20008000f00 */
[----:B------:R-:W-:-:S04]  /*0310*/  IMAD.HI.U32 R7, R7, R2, RZ ;  /* 0x0000000207077227 */ /* 0x000fc800078e00ff */
[----:B------:R-:W-:Y:S01]  /*0320*/  IMAD R13, R76, c[0x0][0x194], R13 ;  /* 0x000065004c0d7a24 */ /* 0x000fe200078e020d */
[----:B------:R-:W-:-:S05]  /*0330*/  IADD3 R0, -R7, RZ, RZ ;  /* 0x000000ff07007210 */ /* 0x000fca0007ffe1ff */
[----:B------:R-:W-:Y:S01]  /*0340*/  IMAD R0, R11, R0, R2 ;  /* 0x000000000b007224 */ /* 0x000fe200078e0202 */
[----:B------:R-:W-:-:S04]  /*0350*/  MOV R2, c[0x0][0x174] ;  /* 0x00005d0000027a02 */ /* 0x000fc80000000f00 */
[----:B------:R-:W-:Y:S02]  /*0360*/  ISETP.GT.U32.AND P3, PT, R11, R0, PT ;  /* 0x000000000b00720c */ /* 0x000fe40003f64070 */
[----:B------:R-:W-:Y:S01]  /*0370*/  ISETP.GE.AND P5, PT, R2, 0x1, PT ;  /* 0x000000010200780c */ /* 0x000fe20003fa6270 */
[----:B------:R-:W-:-:S10]  /*0380*/  IMAD.WIDE.U32 R2, R76, c[0x0][0x1e0], RZ ;  /* 0x000078004c027a25 */ /* 0x000fd400078e00ff */
[-C--:B------:R-:W-:Y:S02]  /*0390*/  @!P3 IADD3 R0, R0, -R11.reuse, RZ ;  /* 0x8000000b0000b210 */ /* 0x080fe40007ffe0ff */
[----:B------:R-:W-:Y:S02]  /*03a0*/  @!P3 IADD3 R7, R7, 0x1, RZ ;  /* 0x000000010707b810 */ /* 0x000fe40007ffe0ff */
[----:B------:R-:W-:Y:S02]  /*03b0*/  ISETP.GE.U32.AND P2, PT, R0, R11, PT ;  /* 0x0000000b0000720c */ /* 0x000fe40003f46070 */
[----:B------:R-:W-:Y:S02]  /*03c0*/  LOP3.LUT R0, R77, c[0x0][0x178], RZ, 0x3c, !PT ;  /* 0x00005e004d007a12 */ /* 0x000fe400078e3cff */
[----:B------:R-:W-:Y:S02]  /*03d0*/  ISETP.NE.AND P3, PT, RZ, c[0x0][0x178], PT ;  /* 0x00005e00ff007a0c */ /* 0x000fe40003f65270 */
[----:B------:R-:W-:-:S02]  /*03e0*/  ISETP.GE.AND P4, PT, R0, RZ, PT ;  /* 0x000000ff0000720c */ /* 0x000fc40003f86270 */
[----:B------:R-:W-:Y:S01]  /*03f0*/  MOV R11, UR6 ;  /* 0x00000006000b7c02 */ /* 0x000fe20008000f00 */
[----:B---3--:R-:W-:-:S04]  /*0400*/  UIMAD.WIDE.U32 UR6, UR8, UR17, URZ ;  /* 0x00000011080672a5 */ /* 0x008fc8000f8e003f */
[----:B------:R-:W-:Y:S01]  /*0410*/  @P2 IADD3 R7, R7, 0x1, RZ ;  /* 0x0000000107072810 */ /* 0x000fe20007ffe0ff */
[----:B------:R-:W-:-:S05]  /*0420*/  IMAD R11, R76, c[0x0][0x1e4], R11 ;  /* 0x000079004c0b7a24 */ /* 0x000fca00078e020b */
[----:B------:R-:W-:Y:S02]  /*0430*/  @!P4 IADD3 R7, -R7, RZ, RZ ;  /* 0x000000ff0707c210 */ /* 0x000fe40007ffe1ff */
[----:B------:R-:W-:Y:S01]  /*0440*/  @!P3 LOP3.LUT R7, RZ, c[0x0][0x178], RZ, 0x33, !PT ;  /* 0x00005e00ff07ba12 */ /* 0x000fe200078e33ff */
[----:B----4-:R-:W-:Y:S06]  /*0450*/  @!P5 EXIT ;  /* 0x000000000000d94d */ /* 0x010fec0003800000 */
[----:B------:R-:W-:Y:S01]  /*0460*/  SHF.R.S32.HI R0, RZ, 0x1f, R7 ;  /* 0x0000001fff007819 */ /* 0x000fe20000011407 */
[----:B------:R-:W-:Y:S01]  /*0470*/  UIMAD UR8, UR20, UR10, URZ ;  /* 0x0000000a140872a4 */ /* 0x000fe2000f8e023f */
[----:B------:R-:W-:Y:S01]  /*0480*/  IADD3 R5, R5, R13, RZ ;  /* 0x0000000d05057210 */ /* 0x000fe20007ffe0ff */
[----:B------:R-:W-:Y:S01]  /*0490*/  UIMAD UR10, UR21, UR16, URZ ;  /* 0x00000010150a72a4 */ /* 0x000fe2000f8e023f */
[----:B------:R-:W-:Y:S01]  /*04a0*/  IADD3 R3, R3, R11, RZ ;  /* 0x0000000b03037210 */ /* 0x000fe20007ffe0ff */
[----:B------:R-:W-:Y:S01]  /*04b0*/  IMAD R0, R0, c[0x0][0x1a8], RZ ;  /* 0x00006a0000007a24 */ /* 0x000fe200078e02ff */
[----:B------:R-:W0:Y:S01]  /*04c0*/  S2R R75, SR_TID.X ;  /* 0x00000000004b7919 */ /* 0x000e220000002100 */
[C---:B------:R-:W-:Y:S01]  /*04d0*/  IMAD.WIDE.U32 R4, R7.reuse, c[0x0][0x1a8], R4 ;  /* 0x00006a0007047a25 */ /* 0x040fe200078e0004 */
[----:B-----5:R1:W2:Y:S01]  /*04e0*/  @P0 R2UR UR5, R8 ;  /* 0x00000000080503c2 */ /* 0x0202a200000e0000 */
[----:B------:R-:W-:Y:S01]  /*04f0*/  UIMAD UR8, UR9, UR18, UR8 ;  /* 0x00000012090872a4 */ /* 0x000fe2000f8e0208 */
[----:B------:R-:W3:Y:S01]  /*0500*/  S2R R74, SR_LANEID ;  /* 0x00000000004a7919 */ /* 0x000ee20000000000 */
[----:B------:R-:W-:Y:S01]  /*0510*/  IMAD R69, R7, c[0x0][0x1ac], R0 ;  /* 0x00006b0007457a24 */ /* 0x000fe200078e0200 */
[----:B------:R-:W-:Y:S01]  /*0520*/  UIMAD UR9, UR21, UR13, URZ ;  /* 0x0000000d150972a4 */ /* 0x000fe2000f8e023f */
[----:B------:R-:W-:Y:S01]  /*0530*/  IMAD.U32 R0, RZ, RZ, UR10 ;  /* 0x0000000aff007e24 */ /* 0x000fe2000f8e00ff */
[----:B------:R-:W-:Y:S01]  /*0540*/  UIADD3 UR7, UR7, UR8, URZ ;  /* 0x0000000807077290 */ /* 0x000fe2000fffe03f */
[C---:B------:R-:W-:Y:S01]  /*0550*/  IMAD.WIDE.U32 R2, R77.reuse, c[0x0][0x1e8], R2 ;  /* 0x00007a004d027a25 */ /* 0x040fe200078e0002 */
[----:B------:R1:W4:Y:S01]  /*0560*/  @P1 R2UR UR4, R9 ;  /* 0x00000000090413c2 */ /* 0x00032200000e0000 */
[----:B------:R-:W-:Y:S01]  /*0570*/  ULDC UR8, c[0x0][0x1dc] ;  /* 0x0000770000087ab9 */ /* 0x000fe20000000800 */
[----:B------:R-:W-:Y:S01]  /*0580*/  LEA R70, P1, R4, c[0x0][0x228], 0x1 ;  /* 0x00008a0004467a11 */ /* 0x000fe200078208ff */
[----:B------:R-:W-:Y:S01]  /*0590*/  IMAD R7, R77, c[0x0][0x1ec], R0 ;  /* 0x00007b004d077a24 */ /* 0x000fe200078e0200 */
[----:B------:R-:W-:Y:S01]  /*05a0*/  LEA R0, P0, R2, c[0x0][0x248], 0x1 ;  /* 0x0000920002007a11 */ /* 0x000fe200078008ff */
[----:B------:R-:W-:Y:S01]  /*05b0*/  UIMAD UR8, UR11, UR8, UR9 ;  /* 0x000000080b0872a4 */ /* 0x000fe2000f8e0209 */
[----:B------:R-:W-:Y:S01]  /*05c0*/  IADD3 R69, R5, R69, RZ ;  /* 0x0000004505457210 */ /* 0x000fe20007ffe0ff */
[----:B------:R-:W-:Y:S01]  /*05d0*/  UIMAD.WIDE.U32 UR6, UR12, UR19, UR6 ;  /* 0x000000130c0672a5 */ /* 0x000fe2000f8e0006 */
[----:B------:R-:W-:Y:S01]  /*05e0*/  IADD3 R3, R3, R7, RZ ;  /* 0x0000000703037210 */ /* 0x000fe20007ffe0ff */
[----:B------:R1:W-:Y:S01]  /*05f0*/  STL [R1+0x4], R0 ;  /* 0x0000040001007387 */ /* 0x0003e20000100800 */
[----:B------:R-:W-:Y:S01]  /*0600*/  ULDC.64 UR10, c[0x0][0x240] ;  /* 0x00009000000a7ab9 */ /* 0x000fe20000000a00 */
[----:B------:R-:W-:Y:S01]  /*0610*/  LEA.HI.X R69, R4, c[0x0][0x22c], R69, 0x1, P1 ;  /* 0x00008b0004457a11 */ /* 0x000fe200008f0c45 */
[----:B------:R-:W-:Y:S01]  /*0620*/  UIADD3 UR8, UR7, UR8, URZ ;  /* 0x0000000807087290 */ /* 0x000fe2000fffe03f */
[----:B------:R-:W-:Y:S01]  /*0630*/  LEA.HI.X R2, R2, c[0x0][0x24c], R3, 0x1, P0 ;  /* 0x0000930002027a11 */ /* 0x000fe200000f0c03 */
[----:B------:R-:W-:Y:S01]  /*0640*/  ULEA UR7, UP0, UR6, UR10, 0x1 ;  /* 0x0000000a06077291 */ /* 0x000fe2000f80083f */
[----:B0-----:R-:W-:-:S02]  /*0650*/  SHF.L.U32 R73, R75, 0x4, RZ ;  /* 0x000000044b497819 */ /* 0x001fc400000006ff */
[----:B------:R-:W-:Y:S01]  /*0660*/  MOV R72, RZ ;  /* 0x000000ff00487202 */ /* 0x000fe20000000f00 */
[----:B------:R1:W-:Y:S01]  /*0670*/  STL [R1], R2 ;  /* 0x0000000201007387 */ /* 0x0003e20000100800 */
[----:B------:R-:W-:Y:S01]  /*0680*/  LOP3.LUT R73, R73, 0xfffffe00, RZ, 0xc0, !PT ;  /* 0xfffffe0049497812 */ /* 0x000fe200078ec0ff */
[----:B------:R-:W-:-:S03]  /*0690*/  ULEA.HI.X UR8, UR6, UR11, UR8, 0x1, UP0 ;  /* 0x0000000b06087291 */ /* 0x000fc600080f0c08 */
[----:B------:R-:W-:Y:S01]  /*06a0*/  LOP3.LUT R71, R73, 0x1f, R75, 0xf8, !PT ;  /* 0x0000001f49477812 */ /* 0x000fe200078ef84b */
[----:B------:R-:W-:-:S03]  /*06b0*/  UMOV UR6, UR7 ;  /* 0x0000000700067c82 */ /* 0x000fc60008000000 */
[----:B--234-:R-:W-:Y:S02]  /*06c0*/  UMOV UR7, UR8 ;  /* 0x0000000800077c82 */ /* 0x01cfe40008000000 */
.L_x_222:
[----:B------:R-:W-:Y:S01]  /*06d0*/  BAR.SYNC.DEFER_BLOCKING 0x0 ;  /* 0x0000000000007b1d */ /* 0x000fe20000010000 */
[----:B0-----:R-:W-:Y:S02]  /*06e0*/  MOV R13, 0xfffff800 ;  /* 0xfffff800000d7802 */ /* 0x001fe40000000f00 */
[----:B------:R-:W-:-:S03]  /*06f0*/  LOP3.LUT R19, R71, 0x20, RZ, 0xfc, !PT ;  /* 0x0000002047137812 */ /* 0x000fc600078efcff */
[----:B------:R-:W-:Y:S01]  /*0700*/  IMAD R68, R72, R13, c[0x0][0x168] ;  /* 0x00005a0048447624 */ /* 0x000fe200078e020d */
[----:B-1----:R-:W-:Y:S01]  /*0710*/  MOV R2, UR6 ;  /* 0x0000000600027c02 */ /* 0x002fe20008000f00 */
[----:B------:R-:W2:Y:S03]  /*0720*/  LDL R40, [R1] ;  /* 0x0000000001287983 */ /* 0x000ea60000100800 */
[-C--:B------:R-:W-:Y:S01]  /*0730*/  ISETP.GE.AND P2, PT, R71, R68.reuse, PT ;  /* 0x000000444700720c */ /* 0x080fe20003f46270 */
[----:B------:R-:W3:Y:S01]  /*0740*/  LDL R38, [R1+0x4] ;  /* 0x0000040001267983 */ /* 0x000ee20000100800 */
[----:B------:R-:W-:Y:S02]  /*0750*/  ISETP.GE.AND P1, PT, R19, R68, PT ;  /* 0x000000441300720c */ /* 0x000fe40003f26270 */
[----:B------:R-:W-:Y:S02]  /*0760*/  MOV R3, UR7 ;  /* 0x0000000700037c02 */ /* 0x000fe40008000f00 */
[----:B------:R-:W-:-:S02]  /*0770*/  LOP3.LUT R21, R71, 0x40, RZ, 0xfc, !PT ;  /* 0x0000004047157812 */ /* 0x000fc400078efcff */
[C---:B------:R-:W-:Y:S01]  /*0780*/  LOP3.LUT R23, R71.reuse, 0x60, RZ, 0xfc, !PT ;  /* 0x0000006047177812 */ /* 0x040fe200078efcff */
[C---:B------:R-:W-:Y:S01]  /*0790*/  IMAD.WIDE R2, R71.reuse, 0x2, R2 ;  /* 0x0000000247027825 */ /* 0x040fe200078e0202 */
[----:B------:R-:W-:Y:S02]  /*07a0*/  PRMT R0, RZ, 0x7610, R0 ;  /* 0x00007610ff007816 */ /* 0x000fe40000000000 */
[C---:B------:R-:W-:Y:S02]  /*07b0*/  LOP3.LUT R25, R71.reuse, 0x80, RZ, 0xfc, !PT ;  /* 0x0000008047197812 */ /* 0x040fe400078efcff */
[----:B------:R-:W-:Y:S02]  /*07c0*/  PRMT R4, RZ, 0x7610, R4 ;  /* 0x00007610ff047816 */ /* 0x000fe40000000004 */
[C---:B------:R-:W-:Y:S01]  /*07d0*/  LOP3.LUT R27, R71.reuse, 0xa0, RZ, 0xfc, !PT ;  /* 0x000000a0471b7812 */ /* 0x040fe200078efcff */
[----:B------:R0:W4:Y:S01]  /*07e0*/  @!P2 LDG.E.U16 R0, [R2.64] ;  /* 0x0000000e0200a981 */ /* 0x000122000c1e1500 */
[----:B------:R-:W-:-:S02]  /*07f0*/  LOP3.LUT R29, R71, 0xc0, RZ, 0xfc, !PT ;  /* 0x000000c0471d7812 */ /* 0x000fc400078efcff */
[-C--:B------:R-:W-:Y:S01]  /*0800*/  ISETP.GE.AND P0, PT, R21, R68.reuse, PT ;  /* 0x000000441500720c */ /* 0x080fe20003f06270 */
[----:B------:R0:W5:Y:S01]  /*0810*/  @!P1 LDG.E.U16 R4, [R2.64+0x40] ;  /* 0x0000400e02049981 */ /* 0x000162000c1e1500 */
[----:B------:R-:W-:Y:S02]  /*0820*/  LOP3.LUT R31, R71, 0xe0, RZ, 0xfc, !PT ;  /* 0x000000e0471f7812 */ /* 0x000fe400078efcff */
[-C--:B------:R-:W-:Y:S02]  /*0830*/  ISETP.GE.AND P4, PT, R23, R68.reuse, PT ;  /* 0x000000441700720c */ /* 0x080fe40003f86270 */
[----:B------:R-:W-:Y:S02]  /*0840*/  LOP3.LUT R33, R71, 0x100, RZ, 0xfc, !PT ;  /* 0x0000010047217812 */ /* 0x000fe400078efcff */
[-C--:B------:R-:W-:Y:S02]  /*0850*/  ISETP.GE.AND P6, PT, R25, R68.reuse, PT ;  /* 0x000000441900720c */ /* 0x080fe40003fc6270 */
[----:B------:R-:W-:-:S02]  /*0860*/  ISETP.GE.AND P5, PT, R27, R68, PT ;  /* 0x000000441b00720c */ /* 0x000fc40003fa6270 */
[-C--:B------:R-:W-:Y:S02]  /*0870*/  ISETP.GE.AND P3, PT, R29, R68.reuse, PT ;  /* 0x000000441d00720c */ /* 0x080fe40003f66270 */
[-C--:B------:R-:W-:Y:S02]  /*0880*/  ISETP.GE.AND P2, PT, R31, R68.reuse, PT ;  /* 0x000000441f00720c */ /* 0x080fe40003f46270 */
[----:B------:R-:W-:Y:S02]  /*0890*/  ISETP.GE.AND P1, PT, R33, R68, PT ;  /* 0x000000442100720c */ /* 0x000fe40003f26270 */
[----:B------:R-:W-:Y:S02]  /*08a0*/  PRMT R5, RZ, 0x7610, R5 ;  /* 0x00007610ff057816 */ /* 0x000fe40000000005 */
[----:B------:R-:W-:Y:S02]  /*08b0*/  PRMT R6, RZ, 0x7610, R6 ;  /* 0x00007610ff067816 */ /* 0x000fe40000000006 */
[----:B------:R-:W-:-:S02]  /*08c0*/  PRMT R7, RZ, 0x7610, R7 ;  /* 0x00007610ff077816 */ /* 0x000fc40000000007 */
        /* <DEDUP_REMOVED lines=9> */
[----:B------:R-:W-:Y:S01]  /*0960*/  PRMT R11, RZ, 0x7610, R11 ;  /* 0x00007610ff0b7816 */ /* 0x000fe2000000000b */
[----:B------:R0:W5:Y:S01]  /*0970*/  @!P5 LDG.E.U16 R8, [R2.64+0x140] ;  /* 0x0001400e0208d981 */ /* 0x000162000c1e1500 */
[C---:B------:R-:W-:Y:S02]  /*0980*/  LOP3.LUT R41, R71.reuse, 0x180, RZ, 0xfc, !PT ;  /* 0x0000018047297812 */ /* 0x040fe400078efcff */
[----:B------:R-:W-:Y:S01]  /*0990*/  LOP3.LUT R43, R71, 0x1a0, RZ, 0xfc, !PT ;  /* 0x000001a0472b7812 */ /* 0x000fe200078efcff */
[----:B------:R0:W5:Y:S01]  /*09a0*/  @!P3 LDG.E.U16 R9, [R2.64+0x180] ;  /* 0x0001800e0209b981 */ /* 0x000162000c1e1500 */
[-C--:B------:R-:W-:Y:S02]  /*09b0*/  ISETP.GE.AND P0, PT, R35, R68.reuse, PT ;  /* 0x000000442300720c */ /* 0x080fe40003f06270 */
[----:B------:R-:W-:Y:S01]  /*09c0*/  LOP3.LUT R45, R71, 0x1c0, RZ, 0xfc, !PT ;  /* 0x000001c0472d7812 */ /* 0x000fe200078efcff */
[----:B------:R0:W5:Y:S01]  /*09d0*/  @!P2 LDG.E.U16 R10, [R2.64+0x1c0] ;  /* 0x0001c00e020aa981 */ /* 0x000162000c1e1500 */
[----:B------:R-:W-:-:S02]  /*09e0*/  ISETP.GE.AND P4, PT, R37, R68, PT ;  /* 0x000000442500720c */ /* 0x000fc40003f86270 */
[----:B------:R-:W-:Y:S01]  /*09f0*/  LOP3.LUT R47, R71, 0x1e0, RZ, 0xfc, !PT ;  /* 0x000001e0472f7812 */ /* 0x000fe200078efcff */
[----:B------:R0:W5:Y:S01]  /*0a00*/  @!P1 LDG.E.U16 R11, [R2.64+0x200] ;  /* 0x0002000e020b9981 */ /* 0x000162000c1e1500 */
        /* <DEDUP_REMOVED lines=19> */
[----:B------:R-:W-:-:S02]  /*0b40*/  IADD3 R18, R73, R74, RZ ;  /* 0x0000004a49127210 */ /* 0x000fc40007ffe0ff */
[-C--:B------:R-:W-:Y:S02]  /*0b50*/  ISETP.GE.AND P2, PT, R19, R68.reuse, PT ;  /* 0x000000441300720c */ /* 0x080fe40003f46270 */
[C---:B------:R-:W-:Y:S02]  /*0b60*/  IADD3 R19, R18.reuse, 0x20, RZ ;  /* 0x0000002012137810 */ /* 0x040fe40007ffe0ff */
[-C--:B------:R-:W-:Y:S02]  /*0b70*/  ISETP.GE.AND P4, PT, R21, R68.reuse, PT ;  /* 0x000000441500720c */ /* 0x080fe40003f86270 */
[----:B------:R-:W-:Y:S02]  /*0b80*/  ISETP.GE.AND P0, PT, R23, R68, PT ;  /* 0x000000441700720c */ /* 0x000fe40003f06270 */
[C---:B0-----:R-:W-:Y:S02]  /*0b90*/  IADD3 R3, R18.reuse, 0x40, RZ ;  /* 0x0000004012037810 */ /* 0x041fe40007ffe0ff */
[----:B------:R-:W-:-:S02]  /*0ba0*/  IADD3 R21, R18, 0x60, RZ ;  /* 0x0000006012157810 */ /* 0x000fc40007ffe0ff */
[-C--:B------:R-:W-:Y:S02]  /*0bb0*/  ISETP.GE.AND P1, PT, R25, R68.reuse, PT ;  /* 0x000000441900720c */ /* 0x080fe40003f26270 */
[----:B------:R-:W-:Y:S02]  /*0bc0*/  ISETP.GE.AND P6, PT, R27, R68, PT ;  /* 0x000000441b00720c */ /* 0x000fe40003fc6270 */
[C---:B------:R-:W-:Y:S02]  /*0bd0*/  LEA.HI.SX32 R165, R18.reuse, R18, 0x1b ;  /* 0x0000001212a57211 */ /* 0x040fe400078fdaff */
[C---:B------:R-:W-:Y:S02]  /*0be0*/  IADD3 R23, R18.reuse, 0x80, RZ ;  /* 0x0000008012177810 */ /* 0x040fe40007ffe0ff */
[C---:B------:R-:W-:Y:S02]  /*0bf0*/  IADD3 R25, R18.reuse, 0xa0, RZ ;  /* 0x000000a012197810 */ /* 0x040fe40007ffe0ff */
[----:B------:R-:W-:-:S02]  /*0c00*/  IADD3 R27, R18, 0xc0, RZ ;  /* 0x000000c0121b7810 */ /* 0x000fc40007ffe0ff */
[----:B------:R-:W-:Y:S02]  /*0c10*/  LEA.HI.SX32 R19, R19, R18, 0x1b ;  /* 0x0000001213137211 */ /* 0x000fe400078fdaff */
[----:B------:R-:W-:Y:S02]  /*0c20*/  ISETP.GE.AND P5, PT, R29, R68, PT ;  /* 0x000000441d00720c */ /* 0x000fe40003fa6270 */
[----:B------:R-:W-:Y:S02]  /*0c30*/  LEA.HI.SX32 R3, R3, R18, 0x1b ;  /* 0x0000001203037211 */ /* 0x000fe400078fdaff */
[----:B------:R-:W-:Y:S02]  /*0c40*/  ISETP.GE.AND P3, PT, R31, R68, PT ;  /* 0x000000441f00720c */ /* 0x000fe40003f66270 */
[----:B------:R-:W-:Y:S02]  /*0c50*/  IADD3 R29, R18, 0xe0, RZ ;  /* 0x000000e0121d7810 */ /* 0x000fe40007ffe0ff */
[----:B------:R-:W-:-:S02]  /*0c60*/  LEA.HI.SX32 R21, R21, R18, 0x1b ;  /* 0x0000001215157211 */ /* 0x000fc400078fdaff */
[C---:B------:R-:W-:Y:S02]  /*0c70*/  IADD3 R31, R18.reuse, 0x100, RZ ;  /* 0x00000100121f7810 */ /* 0x040fe40007ffe0ff */
[----:B------:R-:W-:Y:S02]  /*0c80*/  SHF.L.U32 R165, R165, 0x1, RZ ;  /* 0x00000001a5a57819 */ /* 0x000fe400000006ff */
[-C--:B------:R-:W-:Y:S02]  /*0c90*/  LEA.HI.SX32 R23, R23, R18.reuse, 0x1b ;  /* 0x0000001217177211 */ /* 0x080fe400078fdaff */
[----:B------:R-:W-:Y:S02]  /*0ca0*/  IADD3 R49, R18, 0x120, RZ ;  /* 0x0000012012317810 */ /* 0x000fe40007ffe0ff */
[-C--:B------:R-:W-:Y:S02]  /*0cb0*/  LEA.HI.SX32 R25, R25, R18.reuse, 0x1b ;  /* 0x0000001219197211 */ /* 0x080fe400078fdaff */
[----:B------:R-:W-:-:S02]  /*0cc0*/  LEA.HI.SX32 R27, R27, R18, 0x1b ;  /* 0x000000121b1b7211 */ /* 0x000fc400078fdaff */
[----:B------:R-:W-:Y:S02]  /*0cd0*/  SHF.L.U32 R163, R19, 0x1, RZ ;  /* 0x0000000113a37819 */ /* 0x000fe400000006ff */
[C---:B------:R-:W-:Y:S02]  /*0ce0*/  IADD3 R51, R18.reuse, 0x140, RZ ;  /* 0x0000014012337810 */ /* 0x040fe40007ffe0ff */
[----:B------:R-:W-:Y:S02]  /*0cf0*/  SHF.L.U32 R156, R3, 0x1, RZ ;  /* 0x00000001039c7819 */ /* 0x000fe400000006ff */
[----:B------:R-:W-:Y:S02]  /*0d00*/  IADD3 R53, R18, 0x160, RZ ;  /* 0x0000016012357810 */ /* 0x000fe40007ffe0ff */
[----:B------:R-:W-:Y:S02]  /*0d10*/  LEA.HI.SX32 R29, R29, R18, 0x1b ;  /* 0x000000121d1d7211 */ /* 0x000fe400078fdaff */
[----:B------:R-:W-:-:S02]  /*0d20*/  SHF.L.U32 R155, R21, 0x1, RZ ;  /* 0x00000001159b7819 */ /* 0x000fc400000006ff */
[C---:B------:R-:W-:Y:S02]  /*0d30*/  IADD3 R55, R18.reuse, 0x180, RZ ;  /* 0x0000018012377810 */ /* 0x040fe40007ffe0ff */
[-C--:B------:R-:W-:Y:S02]  /*0d40*/  LEA.HI.SX32 R31, R31, R18.reuse, 0x1b ;  /* 0x000000121f1f7211 */ /* 0x080fe400078fdaff */
[----:B------:R-:W-:Y:S01]  /*0d50*/  SHF.L.U32 R154, R23, 0x1, RZ ;  /* 0x00000001179a7819 */ /* 0x000fe200000006ff */
[----:B------:R-:W-:Y:S01]  /*0d60*/  IMAD.SHL.U32 R152, R27, 0x2, RZ ;  /* 0x000000021b987824 */ /* 0x000fe200078e00ff */
[----:B------:R-:W-:Y:S02]  /*0d70*/  IADD3 R57, R18, 0x1a0, RZ ;  /* 0x000001a012397810 */ /* 0x000fe40007ffe0ff */
[----:B------:R-:W-:Y:S02]  /*0d80*/  LEA.HI.SX32 R49, R49, R18, 0x1b ;  /* 0x0000001231317211 */ /* 0x000fe400078fdaff */
[----:B------:R-:W-:-:S02]  /*0d90*/  SHF.L.U32 R153, R25, 0x1, RZ ;  /* 0x0000000119997819 */ /* 0x000fc400000006ff */
[C---:B------:R-:W-:Y:S02]  /*0da0*/  IADD3 R59, R18.reuse, 0x1c0, RZ ;  /* 0x000001c0123b7810 */ /* 0x040fe40007ffe0ff */
[-C--:B------:R-:W-:Y:S02]  /*0db0*/  LEA.HI.SX32 R51, R51, R18.reuse, 0x1b ;  /* 0x0000001233337211 */ /* 0x080fe400078fdaff */
[----:B------:R-:W-:Y:S02]  /*0dc0*/  IADD3 R61, R18, 0x1e0, RZ ;  /* 0x000001e0123d7810 */ /* 0x000fe40007ffe0ff */
[-C--:B------:R-:W-:Y:S02]  /*0dd0*/  LEA.HI.SX32 R53, R53, R18.reuse, 0x1b ;  /* 0x0000001235357211 */ /* 0x080fe400078fdaff */
[----:B------:R-:W-:Y:S02]  /*0de0*/  SHF.L.U32 R151, R29, 0x1, RZ ;  /* 0x000000011d977819 */ /* 0x000fe400000006ff */
        /* <DEDUP_REMOVED lines=8> */
[----:B------:R-:W-:Y:S02]  /*0e70*/  SHF.L.U32 R146, R55, 0x1, RZ ;  /* 0x0000000137927819 */ /* 0x000fe400000006ff */
[----:B------:R-:W-:Y:S02]  /*0e80*/  SHF.L.U32 R145, R57, 0x1, RZ ;  /* 0x0000000139917819 */ /* 0x000fe400000006ff */
[----:B------:R-:W-:Y:S02]  /*0e90*/  SHF.L.U32 R144, R59, 0x1, RZ ;  /* 0x000000013b907819 */ /* 0x000fe400000006ff */
[----:B------:R-:W-:Y:S02]  /*0ea0*/  SHF.L.U32 R67, R61, 0x1, RZ ;  /* 0x000000013d437819 */ /* 0x000fe400000006ff */
        /* <DEDUP_REMOVED lines=13> */
[----:B--2---:R-:W-:Y:S02]  /*0f80*/  MOV R3, R40 ;  /* 0x0000002800037202 */ /* 0x004fe40000000f00 */
[----:B---3--:R-:W-:Y:S01]  /*0f90*/  MOV R2, R38 ;  /* 0x0000002600027202 */ /* 0x008fe20000000f00 */
[----:B----4-:R0:W-:Y:S04]  /*0fa0*/  STS.U16 [R165], R0 ;  /* 0x00000000a5007388 */ /* 0x0101e80000000400 */
[----:B-----5:R-:W-:Y:S01]  /*0fb0*/  STS.U16 [R163+0x40], R4 ;  /* 0x00004004a3007388 */ /* 0x020fe20000000400 */
[----:B0-----:R-:W-:-:S04]  /*0fc0*/  LEA R0, R74, R73, 0x4 ;  /* 0x000000494a007211 */ /* 0x001fc800078e20ff */
[----:B------:R-:W-:-:S04]  /*0fd0*/  LEA.HI.SX32 R66, R0, R0, 0x1b ;  /* 0x0000000000427211 */ /* 0x000fc800078fdaff */
[----:B------:R-:W-:Y:S01]  /*0fe0*/  SHF.L.U32 R66, R66, 0x1, RZ ;  /* 0x0000000142427819 */ /* 0x000fe200000006ff */
[----:B------:R-:W-:Y:S04]  /*0ff0*/  STS.U16 [R156+0x80], R5 ;  /* 0x000080059c007388 */ /* 0x000fe80000000400 */
[----:B------:R-:W-:Y:S04]  /*1000*/  STS.U16 [R155+0xc0], R6 ;  /* 0x0000c0069b007388 */ /* 0x000fe80000000400 */
[----:B------:R-:W-:Y:S04]  /*1010*/  STS.U16 [R154+0x100], R7 ;  /* 0x000100079a007388 */ /* 0x000fe80000000400 */
[----:B------:R-:W-:Y:S04]  /*1020*/  STS.U16 [R153+0x140], R8 ;  /* 0x0001400899007388 */ /* 0x000fe80000000400 */
[----:B------:R-:W-:Y:S04]  /*1030*/  STS.U16 [R152+0x180], R9 ;  /* 0x0001800998007388 */ /* 0x000fe80000000400 */
[----:B------:R-:W-:Y:S04]  /*1040*/  STS.U16 [R151+0x1c0], R10 ;  /* 0x0001c00a97007388 */ /* 0x000fe80000000400 */
[----:B------:R-:W-:Y:S01]  /*1050*/  STS.U16 [R150+0x200], R11 ;  /* 0x0002000b96007388 */ /* 0x000fe20000000400 */
[----:B------:R-:W-:-:S03]  /*1060*/  IMAD.WIDE R18, R71, 0x2, R2 ;  /* 0x0000000247127825 */ /* 0x000fc600078e0202 */
[----:B------:R-:W-:Y:S04]  /*1070*/  STS.U16 [R149+0x240], R12 ;  /* 0x0002400c95007388 */ /* 0x000fe80000000400 */
[----:B------:R-:W-:Y:S04]  /*1080*/  STS.U16 [R148+0x280], R13 ;  /* 0x0002800d94007388 */ /* 0x000fe80000000400 */
[----:B------:R-:W-:Y:S04]  /*1090*/  STS.U16 [R147+0x2c0], R14 ;  /* 0x0002c00e93007388 */ /* 0x000fe80000000400 */
[----:B------:R-:W-:Y:S04]  /*10a0*/  STS.U16 [R146+0x300], R15 ;  /* 0x0003000f92007388 */ /* 0x000fe80000000400 */
[----:B------:R-:W-:Y:S04]  /*10b0*/  STS.U16 [R145+0x340], R16 ;  /* 0x0003401091007388 */ /* 0x000fe80000000400 */
[----:B------:R0:W-:Y:S04]  /*10c0*/  STS.U16 [R144+0x380], R17 ;  /* 0x0003801190007388 */ /* 0x0001e80000000400 */
        /* <DEDUP_REMOVED lines=18> */
[----:B------:R-:W-:Y:S01]  /*11f0*/  BAR.SYNC.DEFER_BLOCKING 0x0 ;  /* 0x0000000000007b1d */ /* 0x000fe20000010000 */
[----:B0-----:R-:W-:-:S02]  /*1200*/  PRMT R17, RZ, 0x7610, R17 ;  /* 0x00007610ff117816 */ /* 0x001fc40000000011 */
[----:B-1----:R-:W-:-:S03]  /*1210*/  PRMT R20, RZ, 0x7610, R20 ;  /* 0x00007610ff147816 */ /* 0x002fc60000000014 */
[----:B------:R-:W2:Y:S01]  /*1220*/  @!P2 LDG.E.U16 R22, [R18.64+0x40] ;  /* 0x0000400e1216a981 */ /* 0x000ea2000c1e1500 */
[----:B------:R-:W-:-:S03]  /*1230*/  ISETP.GE.AND P2, PT, R33, R68, PT ;  /* 0x000000442100720c */ /* 0x000fc60003f46270 */
[----:B------:R-:W3:Y:S01]  /*1240*/  @!P1 LDG.E.U16 R17, [R18.64+0x100] ;  /* 0x0001000e12119981 */ /* 0x000ee2000c1e1500 */
[----:B------:R-:W-:-:S03]  /*1250*/  ISETP.GE.AND P1, PT, R71, R68, PT ;  /* 0x000000444700720c */ /* 0x000fc60003f26270 */
[----:B------:R-:W4:Y:S01]  /*1260*/  @!P4 LDG.E.U16 R21, [R18.64+0x80] ;  /* 0x0000800e1215c981 */ /* 0x000f22000c1e1500 */
[----:B------:R-:W-:-:S03]  /*1270*/  ISETP.GE.AND P4, PT, R35, R68, PT ;  /* 0x000000442300720c */ /* 0x000fc60003f86270 */
[----:B------:R-:W5:Y:S01]  /*1280*/  @!P0 LDG.E.U16 R24, [R18.64+0xc0] ;  /* 0x0000c00e12188981 */ /* 0x000f62000c1e1500 */
        /* <DEDUP_REMOVED lines=11> */
[----:B------:R-:W-:Y:S01]  /*1340*/  PRMT R36, RZ, 0x7610, R36 ;  /* 0x00007610ff247816 */ /* 0x000fe20000000024 */
[----:B------:R-:W3:Y:S04]  /*1350*/  @!P4 LDG.E.U16 R30, [R18.64+0x240] ;  /* 0x0002400e121ec981 */ /* 0x000ee8000c1e1500 */
[----:B------:R-:W3:Y:S04]  /*1360*/  @!P0 LDG.E.U16 R27, [R18.64+0x280] ;  /* 0x0002800e121b8981 */ /* 0x000ee8000c1e1500 */
[----:B------:R-:W3:Y:S04]  /*1370*/  @!P6 LDG.E.U16 R32, [R18.64+0x2c0] ;  /* 0x0002c00e1220e981 */ /* 0x000ee8000c1e1500 */
[----:B------:R-:W3:Y:S04]  /*1380*/  @!P5 LDG.E.U16 R29, [R18.64+0x300] ;  /* 0x0003000e121dd981 */ /* 0x000ee8000c1e1500 */
[----:B------:R-:W3:Y:S04]  /*1390*/  @!P3 LDG.E.U16 R34, [R18.64+0x340] ;  /* 0x0003400e1222b981 */ /* 0x000ee8000c1e1500 */
[----:B------:R-:W3:Y:S04]  /*13a0*/  @!P2 LDG.E.U16 R31, [R18.64+0x380] ;  /* 0x0003800e121fa981 */ /* 0x000ee8000c1e1500 */
[----:B------:R-:W3:Y:S01]  /*13b0*/  @!P1 LDG.E.U16 R36, [R18.64+0x3c0] ;  /* 0x0003c00e12249981 */ /* 0x000ee2000c1e1500 */
[----:B------:R-:W-:Y:S01]  /*13c0*/  ULDC.U8 UR8, c[0x0][0x17e] ;  /* 0x00005f8000087ab9 */ /* 0x000fe20000000000 */
[----:B------:R-:W-:Y:S01]  /*13d0*/  MOV R33, c[0x0][0x16c] ;  /* 0x00005b0000217a02 */ /* 0x000fe20000000f00 */
[----:B------:R-:W-:Y:S03]  /*13e0*/  BSSY B0, `(.L_x_180) ;  /* 0x0000059000007945 */ /* 0x000fe60003800000 */
[----:B------:R-:W-:Y:S01]  /*13f0*/  ISETP.GE.AND P6, PT, R33, 0x1, PT ;  /* 0x000000012100780c */ /* 0x000fe20003fc6270 */
        /* <DEDUP_REMOVED lines=46> */
[----:B------:R-:W-:Y:S01]  /*16e0*/  FSETP.GTU.FTZ.AND P5, PT, R64, 20, PT ;  /* 0x41a000004000780b */ /* 0x000fe20003fbc000 */
[----:B------:R-:W-:Y:S02]  /*16f0*/  FADD.FTZ R61, R27, UR4 ;  /* 0x000000041b3d7e21 */ /* 0x000fe40008010000 */
[----:B------:R-:W-:Y:S01]  /*1700*/  FADD.FTZ R60, R28, UR4 ;  /* 0x000000041c3c7e21 */ /* 0x000fe20008010000 */
[----:B------:R-:W-:Y:S01]  /*1710*/  FSETP.GTU.FTZ.AND P3, PT, R63, 20, PT ;  /* 0x41a000003f00780b */ /* 0x000fe20003f7c000 */
[----:B------:R-:W-:Y:S01]  /*1720*/  FADD.FTZ R59, R29, UR4 ;  /* 0x000000041d3b7e21 */ /* 0x000fe20008010000 */
[----:B------:R-:W-:-:S02]  /*1730*/  FSETP.GTU.FTZ.AND P2, PT, R62, 20, PT ;  /* 0x41a000003e00780b */ /* 0x000fc40003f5c000 */
        /* <DEDUP_REMOVED lines=35> */
.L_x_181:
[----:B------:R-:W-:Y:S05]  /*1970*/  BSYNC B0 ;  /* 0x0000000000007941 */ /* 0x000fea0003800000 */
.L_x_180:
[----:B------:R-:W-:Y:S01]  /*1980*/  PRMT R30, RZ, 0x5410, R30 ;  /* 0x00005410ff1e7816 */ /* 0x000fe2000000001e */
[----:B------:R-:W-:Y:S01]  /*1990*/  BSSY B0, `(.L_x_182) ;  /* 0x0000023000007945 */ /* 0x000fe20003800000 */
[----:B------:R-:W-:-:S03]  /*19a0*/  FSETP.GTU.FTZ.AND P4, PT, R59, 20, PT ;  /* 0x41a000003b00780b */ /* 0x000fc60003f9c000 */
[----:B------:R-:W-:Y:S01]  /*19b0*/  FADD.FTZ R58, R30, UR4 ;  /* 0x000000041e3a7e21 */ /* 0x000fe20008010000 */
        /* <DEDUP_REMOVED lines=32> */
.L_x_183:
[----:B------:R-:W-:Y:S05]  /*1bc0*/  BSYNC B0 ;  /* 0x0000000000007941 */ /* 0x000fea0003800000 */
.L_x_182:
        /* <DEDUP_REMOVED lines=38> */
.L_x_185:
[----:B------:R-:W-:Y:S05]  /*1e30*/  BSYNC B0 ;  /* 0x0000000000007941 */ /* 0x000fea0003800000 */
.L_x_184:
        /* <DEDUP_REMOVED lines=36> */
.L_x_187:
[----:B------:R-:W-:Y:S05]  /*2080*/  BSYNC B0 ;  /* 0x0000000000007941 */ /* 0x000fea0003800000 */
.L_x_186:
        /* <DEDUP_REMOVED lines=38> */
.L_x_189:
[----:B------:R-:W-:Y:S05]  /*22f0*/  BSYNC B0 ;  /* 0x0000000000007941 */ /* 0x000fea0003800000 */
.L_x_188:
        /* <DEDUP_REMOVED lines=36> */
.L_x_191:
[----:B------:R-:W-:Y:S05]  /*2540*/  BSYNC B0 ;  /* 0x0000000000007941 */ /* 0x000fea0003800000 */
.L_x_190:
        /* <DEDUP_REMOVED lines=38> */
.L_x_193:
[----:B------:R-:W-:Y:S05]  /*27b0*/  BSYNC B0 ;  /* 0x0000000000007941 */ /* 0x000fea0003800000 */
.L_x_192:
        /* <DEDUP_REMOVED lines=36> */
.L_x_195:
[----:B------:R-:W-:Y:S05]  /*2a00*/  BSYNC B0 ;  /* 0x0000000000007941 */ /* 0x000fea0003800000 */
.L_x_194:
        /* <DEDUP_REMOVED lines=41> */
.L_x_197:
[----:B------:R-:W-:Y:S05]  /*2ca0*/  BSYNC B0 ;  /* 0x0000000000007941 */ /* 0x000fea0003800000 */
.L_x_196:
        /* <DEDUP_REMOVED lines=41> */
.L_x_199:
[----:B------:R-:W-:Y:S05]  /*2f40*/  BSYNC B0 ;  /* 0x0000000000007941 */ /* 0x000fea0003800000 */
.L_x_198:
        /* <DEDUP_REMOVED lines=47> */
.L_x_201:
[----:B------:R-:W-:Y:S05]  /*3240*/  BSYNC B0 ;  /* 0x0000000000007941 */ /* 0x000fea0003800000 */
.L_x_200:
        /* <DEDUP_REMOVED lines=10> */
[----:B------:R-:W-:Y:S01]  /*32f0*/  IADD3 R19, -R17, 0x40800000, RZ ;  /* 0x4080000011137810 */ /* 0x000fe20007ffe1ff */
[----:B------:R-:W-:Y:S02]  /*3300*/  IMAD.IADD R18, R20, 0x1, -R17 ;  /* 0x0000000114127824 */ /* 0x000fe400078e0a11 */
[----:B------:R-:W0:Y:S02]  /*3310*/  I2F R17, R17 ;  /* 0x0000001100117306 */ /* 0x000e240000201400 */
        /* <DEDUP_REMOVED lines=20> */
.L_x_203:
[----:B------:R-:W-:Y:S05]  /*3460*/  BSYNC B0 ;  /* 0x0000000000007941 */ /* 0x000fea0003800000 */
.L_x_202:
        /* <DEDUP_REMOVED lines=33> */
.L_x_205:
[----:B------:R-:W-:Y:S05]  /*3680*/  BSYNC B0 ;  /* 0x0000000000007941 */ /* 0x000fea0003800000 */
.L_x_204:
        /* <DEDUP_REMOVED lines=33> */
.L_x_207:
[----:B------:R-:W-:Y:S05]  /*38a0*/  BSYNC B0 ;  /* 0x0000000000007941 */ /* 0x000fea0003800000 */
.L_x_206:
        /* <DEDUP_REMOVED lines=33> */
.L_x_209:
[----:B------:R-:W-:Y:S05]  /*3ac0*/  BSYNC B0 ;  /* 0x0000000000007941 */ /* 0x000fea0003800000 */
.L_x_208:
        /* <DEDUP_REMOVED lines=33> */
.L_x_211:
[----:B------:R-:W-:Y:S05]  /*3ce0*/  BSYNC B0 ;  /* 0x0000000000007941 */ /* 0x000fea0003800000 */
.L_x_210:
        /* <DEDUP_REMOVED lines=19> */
[----:B------:R-:W-:Y:S01]  /*3e20*/  FMUL.FTZ R17, R16, R65 ;  /* 0x0000004110117220 */ /* 0x000fe20000410000 */
[----:B------:R-:W-:Y:S01]  /*3e30*/  MOV R0, RZ ;  /* 0x000000ff00007202 */ /* 0x000fe20000000f00 */
        /* <DEDUP_REMOVED lines=15> */
.L_x_218:
[----:B------:R-:W-:Y:S01]  /*3f30*/  ULDC UR8, c[0x0][0x180] ;  /* 0x0000600000087ab9 */ /* 0x000fe20000000800 */
[----:B------:R-:W-:Y:S01]  /*3f40*/  IMAD.WIDE.U32 R40, R77, c[0x0][0x180], RZ ;  /* 0x000060004d287a25 */ /* 0x000fe200078e00ff */
[----:B------:R-:W-:Y:S01]  /*3f50*/  UIMAD UR8, UR21, UR8, URZ ;  /* 0x00000008150872a4 */ /* 0x000fe2000f8e023f */
[----:B------:R-:W-:-:S05]  /*3f60*/  SHF.R.S32.HI R49, RZ, 0x1f, R0 ;  /* 0x0000001fff317819 */ /* 0x000fca0000011400 */
[----:B------:R-:W-:Y:S01]  /*3f70*/  MOV R42, UR8 ;  /* 0x00000008002a7c02 */ /* 0x000fe20008000f00 */
[----:B------:R-:W-:-:S04]  /*3f80*/  IMAD R45, R49, c[0x0][0x188], RZ ;  /* 0x00006200312d7a24 */ /* 0x000fc800078e02ff */
[----:B------:R-:W-:Y:S01]  /*3f90*/  IMAD R43, R77, c[0x0][0x184], R42 ;  /* 0x000061004d2b7a24 */ /* 0x000fe200078e022a */
[----:B------:R-:W-:Y:S01]  /*3fa0*/  MOV R51, 0xfffff800 ;  /* 0xfffff80000337802 */ /* 0x000fe20000000f00 */
[----:B------:R-:W-:-:S03]  /*3fb0*/  IMAD R45, R0, c[0x0][0x18c], R45 ;  /* 0x00006300002d7a24 */ /* 0x000fc600078e022d */
[----:B------:R-:W-:Y:S01]  /*3fc0*/  IADD3 R41, R41, R43, RZ ;  /* 0x0000002b29297210 */ /* 0x000fe20007ffe0ff */
[----:B------:R-:W-:Y:S01]  /*3fd0*/  IMAD R68, R72, R51, c[0x0][0x168] ;  /* 0x00005a0048447624 */ /* 0x000fe200078e0233 */
[----:B------:R-:W-:-:S03]  /*3fe0*/  IADD3 R42, R73, R71, RZ ;  /* 0x00000047492a7210 */ /* 0x000fc60007ffe0ff */
[----:B------:R-:W-:Y:S01]  /*3ff0*/  IMAD.WIDE.U32 R40, R0, c[0x0][0x188], R40 ;  /* 0x0000620000287a25 */ /* 0x000fe200078e0028 */
[----:B------:R-:W-:-:S04]  /*4000*/  SHF.R.S32.HI R43, RZ, 0x1f, R42 ;  /* 0x0000001fff2b7819 */ /* 0x000fc8000001142a */
[----:B------:R-:W-:Y:S01]  /*4010*/  IADD3 R41, R41, R45, RZ ;  /* 0x0000002d29297210 */ /* 0x000fe20007ffe0ff */
[----:B------:R-:W-:Y:S01]  /*4020*/  IMAD R45, R49, c[0x0][0x1a0], RZ ;  /* 0x00006800312d7a24 */ /* 0x000fe200078e02ff */
[----:B------:R-:W-:Y:S02]  /*4030*/  LEA R46, P0, R40, c[0x0][0x220], 0x3 ;  /* 0x00008800282e7a11 */ /* 0x000fe400078018ff */
[----:B------:R-:W-:Y:S01]  /*4040*/  SHF.L.U32 R80, R68, 0x1, RZ ;  /* 0x0000000144507819 */ /* 0x000fe200000006ff */
[----:B------:R-:W-:Y:S01]  /*4050*/  IMAD R51, R0, c[0x0][0x1a4], R45 ;  /* 0x0000690000337a24 */ /* 0x000fe200078e022d */
[----:B------:R-:W-:Y:S01]  /*4060*/  LEA.HI.X R47, R40, c[0x0][0x224], R41, 0x3, P0 ;  /* 0x00008900282f7a11 */ /* 0x000fe200000f1c29 */
[----:B------:R-:W-:Y:S01]  /*4070*/  IMAD.WIDE.U32 R44, R0, c[0x0][0x1a0], R42 ;  /* 0x00006800002c7a25 */ /* 0x000fe200078e002a */
[----:B------:R-:W-:-:S03]  /*4080*/  ISETP.GE.AND P0, PT, R42, R80, PT ;  /* 0x000000502a00720c */ /* 0x000fc60003f06270 */
[----:B------:R0:W2:Y:S01]  /*4090*/  LDG.E.64 R40, [R46.64] ;  /* 0x0000000e2e287981 */ /* 0x0000a2000c1e1b00 */
[----:B------:R-:W-:Y:S02]  /*40a0*/  IADD3 R43, R45, R51, RZ ;  /* 0x000000332d2b7210 */ /* 0x000fe40007ffe0ff */
[----:B------:R-:W-:Y:S02]  /*40b0*/  PRMT R79, RZ, 0x7610, R79 ;  /* 0x00007610ff4f7816 */ /* 0x000fe4000000004f */
[----:B0-----:R-:W-:-:S04]  /*40c0*/  LEA R46, P1, R44, R70, 0x1 ;  /* 0x000000462c2e7211 */ /* 0x001fc800078208ff */
[----:B------:R-:W-:Y:S02]  /*40d0*/  LEA.HI.X R47, R44, R69, R43, 0x1, P1 ;  /* 0x000000452c2f7211 */ /* 0x000fe400008f0c2b */
[----:B------:R-:W-:-:S03]  /*40e0*/  IADD3 R43, R42, 0x20, RZ ;  /* 0x000000202a2b7810 */ /* 0x000fc60007ffe0ff */
[----:B------:R0:W3:Y:S01]  /*40f0*/  @!P0 LDG.E.U16 R79, [R46.64] ;  /* 0x0000000e2e4f8981 */ /* 0x0000e2000c1e1500 */
[-C--:B------:R-:W-:Y:S02]  /*4100*/  ISETP.GE.AND P0, PT, R43, R80.reuse, PT ;  /* 0x000000502b00720c */ /* 0x080fe40003f06270 */
[C---:B------:R-:W-:Y:S02]  /*4110*/  IADD3 R45, R42.reuse, 0x60, RZ ;  /* 0x000000602a2d7810 */ /* 0x040fe40007ffe0ff */
[C---:B------:R-:W-:Y:S02]  /*4120*/  IADD3 R48, R42.reuse, 0x80, RZ ;  /* 0x000000802a307810 */ /* 0x040fe40007ffe0ff */
[----:B------:R-:W-:Y:S02]  /*4130*/  IADD3 R44, R42, 0x40, RZ ;  /* 0x000000402a2c7810 */ /* 0x000fe40007ffe0ff */
[-C--:B------:R-:W-:Y:S02]  /*4140*/  ISETP.GE.AND P2, PT, R45, R80.reuse, PT ;  /* 0x000000502d00720c */ /* 0x080fe40003f46270 */
[----:B------:R-:W-:-:S02]  /*4150*/  ISETP.GE.AND P3, PT, R48, R80, PT ;  /* 0x000000503000720c */ /* 0x000fc40003f66270 */
[----:B------:R-:W-:Y:S02]  /*4160*/  PRMT R48, RZ, 0x7610, R48 ;  /* 0x00007610ff307816 */ /* 0x000fe40000000030 */
[-C--:B------:R-:W-:Y:S02]  /*4170*/  ISETP.GE.AND P1, PT, R44, R80.reuse, PT ;  /* 0x000000502c00720c */ /* 0x080fe40003f26270 */
[----:B------:R-:W-:Y:S02]  /*4180*/  IADD3 R44, R42, 0xa0, RZ ;  /* 0x000000a02a2c7810 */ /* 0x000fe40007ffe0ff */
[----:B------:R-:W-:Y:S01]  /*4190*/  PRMT R54, RZ, 0x7610, R54 ;  /* 0x00007610ff367816 */ /* 0x000fe20000000036 */
[----:B------:R0:W4:Y:S01]  /*41a0*/  @!P0 LDG.E.U16 R48, [R46.64+0x40] ;  /* 0x0000400e2e308981 */ /* 0x000122000c1e1500 */
[----:B------:R-:W-:Y:S02]  /*41b0*/  PRMT R43, RZ, 0x7610, R43 ;  /* 0x00007610ff2b7816 */ /* 0x000fe4000000002b */
[----:B------:R-:W-:-:S02]  /*41c0*/  ISETP.GE.AND P0, PT, R44, R80, PT ;  /* 0x000000502c00720c */ /* 0x000fc40003f06270 */
[C---:B------:R-:W-:Y:S01]  /*41d0*/  IADD3 R44, R42.reuse, 0xe0, RZ ;  /* 0x000000e02a2c7810 */ /* 0x040fe20007ffe0ff */
[----:B------:R0:W3:Y:S01]  /*41e0*/  @!P2 LDG.E.U16 R54, [R46.64+0xc0] ;  /* 0x0000c00e2e36a981 */ /* 0x0000e2000c1e1500 */
[----:B------:R-:W-:Y:S02]  /*41f0*/  PRMT R55, RZ, 0x7610, R55 ;  /* 0x00007610ff377816 */ /* 0x000fe40000000037 */
[C---:B------:R-:W-:Y:S01]  /*4200*/  IADD3 R50, R42.reuse, 0x100, RZ ;  /* 0x000001002a327810 */ /* 0x040fe20007ffe0ff */
[----:B------:R0:W4:Y:S01]  /*4210*/  @!P3 LDG.E.U16 R43, [R46.64+0x100] ;  /* 0x0001000e2e2bb981 */ /* 0x000122000c1e1500 */
[----:B------:R-:W-:Y:S02]  /*4220*/  IADD3 R45, R42, 0xc0, RZ ;  /* 0x000000c02a2d7810 */ /* 0x000fe40007ffe0ff */
[-C--:B------:R-:W-:Y:S01]  /*4230*/  ISETP.GE.AND P2, PT, R44, R80.reuse, PT ;  /* 0x000000502c00720c */ /* 0x080fe20003f46270 */
[----:B------:R0:W4:Y:S01]  /*4240*/  @!P1 LDG.E.U16 R55, [R46.64+0x80] ;  /* 0x0000800e2e379981 */ /* 0x000122000c1e1500 */
[----:B------:R-:W-:-:S02]  /*4250*/  ISETP.GE.AND P3, PT, R50, R80, PT ;  /* 0x000000503200720c */ /* 0x000fc40003f66270 */
[C---:B------:R-:W-:Y:S02]  /*4260*/  IADD3 R44, R42.reuse, 0x120, RZ ;  /* 0x000001202a2c7810 */ /* 0x040fe40007ffe0ff */
[-C--:B------:R-:W-:Y:S02]  /*4270*/  ISETP.GE.AND P1, PT, R45, R80.reuse, PT ;  /* 0x000000502d00720c */ /* 0x080fe40003f26270 */
[----:B------:R-:W-:Y:S02]  /*4280*/  IADD3 R45, R42, 0x140, RZ ;  /* 0x000001402a2d7810 */ /* 0x000fe40007ffe0ff */
[----:B------:R-:W-:Y:S02]  /*4290*/  ISETP.GE.AND P6, PT, R44, R80, PT ;  /* 0x000000502c00720c */ /* 0x000fe40003fc6270 */
[----:B------:R-:W-:Y:S02]  /*42a0*/  IADD3 R50, R42, 0x160, RZ ;  /* 0x000001602a327810 */ /* 0x000fe40007ffe0ff */
[----:B------:R-:W-:-:S02]  /*42b0*/  PRMT R113, RZ, 0x7610, R113 ;  /* 0x00007610ff717816 */ /* 0x000fc40000000071 */
[----:B------:R-:W-:Y:S02]  /*42c0*/  PRMT R82, RZ, 0x7610, R82 ;  /* 0x00007610ff527816 */ /* 0x000fe40000000052 */
[-C--:B------:R-:W-:Y:S02]  /*42d0*/  ISETP.GE.AND P5, PT, R45, R80.reuse, PT ;  /* 0x000000502d00720c */ /* 0x080fe40003fa6270 */
[----:B------:R-:W-:Y:S01]  /*42e0*/  ISETP.GE.AND P4, PT, R50, R80, PT ;  /* 0x000000503200720c */ /* 0x000fe20003f86270 */
[----:B------:R0:W4:Y:S01]  /*42f0*/  @!P0 LDG.E.U16 R113, [R46.64+0x140] ;  /* 0x0001400e2e718981 */ /* 0x000122000c1e1500 */
[C---:B------:R-:W-:Y:S02]  /*4300*/  IADD3 R45, R42.reuse, 0x1a0, RZ ;  /* 0x000001a02a2d7810 */ /* 0x040fe40007ffe0ff */
[----:B------:R-:W-:Y:S01]  /*4310*/  IADD3 R44, R42, 0x180, RZ ;  /* 0x000001802a2c7810 */ /* 0x000fe20007ffe0ff */
[----:B------:R0:W4:Y:S01]  /*4320*/  @!P3 LDG.E.U16 R82, [R46.64+0x200] ;  /* 0x0002000e2e52b981 */ /* 0x000122000c1e1500 */
        /* <DEDUP_REMOVED lines=9> */
[-C--:B------:R-:W-:Y:S02]  /*43c0*/  ISETP.GE.AND P6, PT, R45, R80.reuse, PT ;  /* 0x000000502d00720c */ /* 0x080fe40003fc6270 */
[----:B------:R-:W-:Y:S02]  /*43d0*/  ISETP.GE.AND P1, PT, R50, R80, PT ;  /* 0x000000503200720c */ /* 0x000fe40003f26270 */
[C---:B------:R-:W-:Y:S01]  /*43e0*/  IADD3 R45, R42.reuse, 0x240, RZ ;  /* 0x000002402a2d7810 */ /* 0x040fe20007ffe0ff */
[----:B------:R0:W4:Y:S01]  /*43f0*/  @!P4 LDG.E.U16 R44, [R46.64+0x2c0] ;  /* 0x0002c00e2e2cc981 */ /* 0x000122000c1e1500 */
[----:B------:R-:W-:Y:S02]  /*4400*/  PRMT R78, RZ, 0x7610, R78 ;  /* 0x00007610ff4e7816 */ /* 0x000fe4000000004e */
[----:B------:R-:W-:Y:S02]  /*4410*/  PRMT R110, RZ, 0x7610, R110 ;  /* 0x00007610ff6e7816 */ /* 0x000fe4000000006e */
[----:B------:R-:W-:-:S02]  /*4420*/  IADD3 R51, R42, 0x1e0, RZ ;  /* 0x000001e02a337810 */ /* 0x000fc40007ffe0ff */
[-C--:B------:R-:W-:Y:S01]  /*4430*/  ISETP.GE.AND P4, PT, R45, R80.reuse, PT ;  /* 0x000000502d00720c */ /* 0x080fe20003f86270 */
[----:B------:R0:W4:Y:S01]  /*4440*/  @!P2 LDG.E.U16 R78, [R46.64+0x1c0] ;  /* 0x0001c00e2e4ea981 */ /* 0x000122000c1e1500 */
[C---:B------:R-:W-:Y:S02]  /*4450*/  IADD3 R45, R42.reuse, 0x260, RZ ;  /* 0x000002602a2d7810 */ /* 0x040fe40007ffe0ff */
[----:B------:R-:W-:Y:S01]  /*4460*/  PRMT R111, RZ, 0x7610, R111 ;  /* 0x00007610ff6f7816 */ /* 0x000fe2000000006f */
[----:B------:R0:W4:Y:S01]  /*4470*/  @!P3 LDG.E.U16 R110, [R46.64+0x300] ;  /* 0x0003000e2e6eb981 */ /* 0x000122000c1e1500 */
[----:B------:R-:W-:Y:S02]  /*4480*/  PRMT R108, RZ, 0x7610, R108 ;  /* 0x00007610ff6c7816 */ /* 0x000fe4000000006c */
[-C--:B------:R-:W-:Y:S02]  /*4490*/  ISETP.GE.AND P2, PT, R51, R80.reuse, PT ;  /* 0x000000503300720c */ /* 0x080fe40003f46270 */
[----:B------:R-:W-:Y:S01]  /*44a0*/  IADD3 R50, R42, 0x220, RZ ;  /* 0x000002202a327810 */ /* 0x000fe20007ffe0ff */
[----:B------:R0:W4:Y:S01]  /*44b0*/  @!P5 LDG.E.U16 R111, [R46.64+0x280] ;  /* 0x0002800e2e6fd981 */ /* 0x000122000c1e1500 */
[----:B------:R-:W-:-:S02]  /*44c0*/  ISETP.GE.AND P3, PT, R45, R80, PT ;  /* 0x000000502d00720c */ /* 0x000fc40003f66270 */
[----:B------:R-:W-:Y:S01]  /*44d0*/  IADD3 R45, R42, 0x2a0, RZ ;  /* 0x000002a02a2d7810 */ /* 0x000fe20007ffe0ff */
[----:B------:R0:W4:Y:S01]  /*44e0*/  @!P1 LDG.E.U16 R108, [R46.64+0x380] ;  /* 0x0003800e2e6c9981 */ /* 0x000122000c1e1500 */
[-C--:B------:R-:W-:Y:S02]  /*44f0*/  ISETP.GE.AND P5, PT, R50, R80.reuse, PT ;  /* 0x000000503200720c */ /* 0x080fe40003fa6270 */
[----:B------:R-:W-:Y:S02]  /*4500*/  PRMT R109, RZ, 0x7610, R109 ;  /* 0x00007610ff6d7816 */ /* 0x000fe4000000006d */
[----:B------:R-:W-:Y:S02]  /*4510*/  ISETP.GE.AND P1, PT, R45, R80, PT ;  /* 0x000000502d00720c */ /* 0x000fe40003f26270 */
[----:B------:R-:W-:Y:S02]  /*4520*/  PRMT R45, RZ, 0x7610, R45 ;  /* 0x00007610ff2d7816 */ /* 0x000fe4000000002d */
[C---:B------:R-:W-:Y:S01]  /*4530*/  IADD3 R50, R42.reuse, 0x280, RZ ;  /* 0x000002802a327810 */ /* 0x040fe20007ffe0ff */
[----:B------:R0:W4:Y:S01]  /*4540*/  @!P0 LDG.E.U16 R109, [R46.64+0x340] ;  /* 0x0003400e2e6d8981 */ /* 0x000122000c1e1500 */
[----:B------:R-:W-:-:S02]  /*4550*/  IADD3 R51, R42, 0x2c0, RZ ;  /* 0x000002c02a337810 */ /* 0x000fc40007ffe0ff */
[----:B------:R-:W-:Y:S01]  /*4560*/  PRMT R106, RZ, 0x7610, R106 ;  /* 0x00007610ff6a7816 */ /* 0x000fe2000000006a */
[----:B------:R0:W4:Y:S01]  /*4570*/  @!P2 LDG.E.U16 R45, [R46.64+0x3c0] ;  /* 0x0003c00e2e2da981 */ /* 0x000122000c1e1500 */
[-C--:B------:R-:W-:Y:S02]  /*4580*/  ISETP.GE.AND P0, PT, R50, R80.reuse, PT ;  /* 0x000000503200720c */ /* 0x080fe40003f06270 */
[----:B------:R-:W-:Y:S02]  /*4590*/  PRMT R50, RZ, 0x7610, R50 ;  /* 0x00007610ff327816 */ /* 0x000fe40000000032 */
[----:B------:R-:W-:Y:S01]  /*45a0*/  ISETP.GE.AND P2, PT, R51, R80, PT ;  /* 0x000000503300720c */ /* 0x000fe20003f46270 */
[----:B------:R0:W4:Y:S01]  /*45b0*/  @!P5 LDG.E.U16 R106, [R46.64+0x440] ;  /* 0x0004400e2e6ad981 */ /* 0x000122000c1e1500 */
[C---:B------:R-:W-:Y:S02]  /*45c0*/  IADD3 R51, R42.reuse, 0x300, RZ ;  /* 0x000003002a337810 */ /* 0x040fe40007ffe0ff */
[----:B------:R-:W-:Y:S01]  /*45d0*/  IADD3 R52, R42, 0x2e0, RZ ;  /* 0x000002e02a347810 */ /* 0x000fe20007ffe0ff */
[----:B------:R0:W4:Y:S01]  /*45e0*/  @!P6 LDG.E.U16 R50, [R46.64+0x400] ;  /* 0x0004000e2e32e981 */ /* 0x000122000c1e1500 */
[----:B------:R-:W-:-:S02]  /*45f0*/  PRMT R105, RZ, 0x7610, R105 ;  /* 0x00007610ff697816 */ /* 0x000fc40000000069 */
[-C--:B------:R-:W-:Y:S02]  /*4600*/  ISETP.GE.AND P5, PT, R51, R80.reuse, PT ;  /* 0x000000503300720c */ /* 0x080fe40003fa6270 */
[----:B------:R-:W-:Y:S02]  /*4610*/  PRMT R104, RZ, 0x7610, R104 ;  /* 0x00007610ff687816 */ /* 0x000fe40000000068 */
[----:B------:R-:W-:Y:S01]  /*4620*/  IADD3 R51, R42, 0x320, RZ ;  /* 0x000003202a337810 */ /* 0x000fe20007ffe0ff */
[----:B------:R0:W4:Y:S01]  /*4630*/  @!P4 LDG.E.U16 R105, [R46.64+0x480] ;  /* 0x0004800e2e69c981 */ /* 0x000122000c1e1500 */
[----:B------:R-:W-:Y:S02]  /*4640*/  ISETP.GE.AND P6, PT, R52, R80, PT ;  /* 0x000000503400720c */ /* 0x000fe40003fc6270 */
[----:B------:R-:W-:Y:S01]  /*4650*/  PRMT R103, RZ, 0x7610, R103 ;  /* 0x00007610ff677816 */ /* 0x000fe20000000067 */
[----:B------:R0:W4:Y:S01]  /*4660*/  @!P3 LDG.E.U16 R104, [R46.64+0x4c0] ;  /* 0x0004c00e2e68b981 */ /* 0x000122000c1e1500 */
[----:B------:R-:W-:-:S02]  /*4670*/  IADD3 R52, R42, 0x340, RZ ;  /* 0x000003402a347810 */ /* 0x000fc40007ffe0ff */
[-C--:B------:R-:W-:Y:S02]  /*4680*/  ISETP.GE.AND P4, PT, R51, R80.reuse, PT ;  /* 0x000000503300720c */ /* 0x080fe40003f86270 */
[----:B------:R-:W-:Y:S01]  /*4690*/  IADD3 R51, R42, 0x360, RZ ;  /* 0x000003602a337810 */ /* 0x000fe20007ffe0ff */
[----:B------:R0:W4:Y:S01]  /*46a0*/  @!P0 LDG.E.U16 R103, [R46.64+0x500] ;  /* 0x0005000e2e678981 */ /* 0x000122000c1e1500 */
[-C--:B------:R-:W-:Y:S02]  /*46b0*/  ISETP.GE.AND P3, PT, R52, R80.reuse, PT ;  /* 0x000000503400720c */ /* 0x080fe40003f66270 */
[----:B------:R-:W-:Y:S02]  /*46c0*/  PRMT R52, RZ, 0x7610, R52 ;  /* 0x00007610ff347816 */ /* 0x000fe40000000034 */
[----:B------:R-:W-:Y:S02]  /*46d0*/  ISETP.GE.AND P0, PT, R51, R80, PT ;  /* 0x000000503300720c */ /* 0x000fe40003f06270 */
[----:B------:R-:W-:-:S02]  /*46e0*/  PRMT R102, RZ, 0x7610, R102 ;  /* 0x00007610ff667816 */ /* 0x000fc40000000066 */
[C---:B------:R-:W-:Y:S01]  /*46f0*/  IADD3 R51, R42.reuse, 0x380, RZ ;  /* 0x000003802a337810 */ /* 0x040fe20007ffe0ff */
[----:B------:R0:W4:Y:S01]  /*4700*/  @!P1 LDG.E.U16 R52, [R46.64+0x540] ;  /* 0x0005400e2e349981 */ /* 0x000122000c1e1500 */
[----:B------:R-:W-:Y:S02]  /*4710*/  IADD3 R53, R42, 0x3a0, RZ ;  /* 0x000003a02a357810 */ /* 0x000fe40007ffe0ff */
[-C--:B------:R-:W-:Y:S01]  /*4720*/  ISETP.GE.AND P1, PT, R51, R80.reuse, PT ;  /* 0x000000503300720c */ /* 0x080fe20003f26270 */
[----:B------:R0:W4:Y:S01]  /*4730*/  @!P2 LDG.E.U16 R102, [R46.64+0x580] ;  /* 0x0005800e2e66a981 */ /* 0x000122000c1e1500 */
[----:B------:R-:W-:Y:S02]  /*4740*/  PRMT R95, RZ, 0x7610, R95 ;  /* 0x00007610ff5f7816 */ /* 0x000fe4000000005f */
[----:B------:R-:W-:Y:S02]  /*4750*/  PRMT R51, RZ, 0x7610, R51 ;  /* 0x00007610ff337816 */ /* 0x000fe40000000033 */
[----:B------:R-:W-:-:S02]  /*4760*/  ISETP.GE.AND P2, PT, R53, R80, PT ;  /* 0x000000503500720c */ /* 0x000fc40003f46270 */
[C---:B------:R-:W-:Y:S01]  /*4770*/  IADD3 R53, R42.reuse, 0x3c0, RZ ;  /* 0x000003c02a357810 */ /* 0x040fe20007ffe0ff */
[----:B------:R0:W4:Y:S01]  /*4780*/  @!P4 LDG.E.U16 R95, [R46.64+0x640] ;  /* 0x0006400e2e5fc981 */ /* 0x000122000c1e1500 */
[----:B------:R-:W-:Y:S02]  /*4790*/  IADD3 R42, R42, 0x3e0, RZ ;  /* 0x000003e02a2a7810 */ /* 0x000fe40007ffe0ff */
[----:B------:R-:W-:Y:S01]  /*47a0*/  PRMT R101, RZ, 0x7610, R101 ;  /* 0x00007610ff657816 */ /* 0x000fe20000000065 */
[----:B------:R0:W4:Y:S01]  /*47b0*/  @!P5 LDG.E.U16 R51, [R46.64+0x600] ;  /* 0x0006000e2e33d981 */ /* 0x000122000c1e1500 */
[-C--:B------:R-:W-:Y:S02]  /*47c0*/  ISETP.GE.AND P4, PT, R53, R80.reuse, PT ;  /* 0x000000503500720c */ /* 0x080fe40003f86270 */
[----:B------:R-:W-:Y:S02]  /*47d0*/  ISETP.GE.AND P5, PT, R42, R80, PT ;  /* 0x000000502a00720c */ /* 0x000fe40003fa6270 */
[----:B------:R-:W-:Y:S01]  /*47e0*/  PRMT R94, RZ, 0x7610, R94 ;  /* 0x00007610ff5e7816 */ /* 0x000fe2000000005e */
[----:B------:R0:W4:Y:S01]  /*47f0*/  @!P6 LDG.E.U16 R101, [R46.64+0x5c0] ;  /* 0x0005c00e2e65e981 */ /* 0x000122000c1e1500 */
[----:B------:R-:W-:-:S02]  /*4800*/  PRMT R100, RZ, 0x7610, R100 ;  /* 0x00007610ff647816 */ /* 0x000fc40000000064 */
[----:B------:R-:W-:Y:S02]  /*4810*/  PRMT R98, RZ, 0x7610, R98 ;  /* 0x00007610ff627816 */ /* 0x000fe40000000062 */
[----:B------:R-:W-:Y:S01]  /*4820*/  PRMT R99, RZ, 0x7610, R99 ;  /* 0x00007610ff637816 */ /* 0x000fe20000000063 */
[----:B------:R0:W4:Y:S01]  /*4830*/  @!P3 LDG.E.U16 R94, [R46.64+0x680] ;  /* 0x0006800e2e5eb981 */ /* 0x000122000c1e1500 */
[----:B------:R-:W-:Y:S02]  /*4840*/  PRMT R97, RZ, 0x7610, R97 ;  /* 0x00007610ff617816 */ /* 0x000fe40000000061 */
[----:B------:R-:W-:Y:S01]  /*4850*/  PRMT R96, RZ, 0x7610, R96 ;  /* 0x00007610ff607816 */ /* 0x000fe20000000060 */
[----:B------:R0:W4:Y:S04]  /*4860*/  @!P0 LDG.E.U16 R100, [R46.64+0x6c0] ;  /* 0x0006c00e2e648981 */ /* 0x000128000c1e1500 */
[----:B------:R0:W4:Y:S04]  /*4870*/  @!P1 LDG.E.U16 R98, [R46.64+0x700] ;  /* 0x0007000e2e629981 */ /* 0x000128000c1e1500 */
[----:B------:R0:W4:Y:S04]  /*4880*/  @!P2 LDG.E.U16 R99, [R46.64+0x740] ;  /* 0x0007400e2e63a981 */ /* 0x000128000c1e1500 */
[----:B------:R0:W4:Y:S04]  /*4890*/  @!P4 LDG.E.U16 R97, [R46.64+0x780] ;  /* 0x0007800e2e61c981 */ /* 0x000128000c1e1500 */
[----:B------:R0:W4:Y:S01]  /*48a0*/  @!P5 LDG.E.U16 R96, [R46.64+0x7c0] ;  /* 0x0007c00e2e60d981 */ /* 0x000122000c1e1500 */
[----:B------:R-:W-:-:S04]  /*48b0*/  SHF.L.U32 R107, R75, 0x5, RZ ;  /* 0x000000054b6b7819 */ /* 0x000fc800000006ff */
[----:B------:R-:W-:Y:S01]  /*48c0*/  LOP3.LUT R107, R107, 0xfffffc00, RZ, 0xc0, !PT ;  /* 0xfffffc006b6b7812 */ /* 0x000fe200078ec0ff */
[C---:B--2---:R-:W-:Y:S02]  /*48d0*/  FMUL.FTZ R42, R41.reuse, R65 ;  /* 0x00000041292a7220 */ /* 0x044fe40000410000 */
[----:B------:R-:W-:Y:S02]  /*48e0*/  FMUL.FTZ R53, R40, 1.4426950216293334961 ;  /* 0x3fb8aa3b28357820 */ /* 0x000fe40000410000 */
[----:B------:R-:W-:Y:S02]  /*48f0*/  FMUL.FTZ R40, R41, R64 ;  /* 0x0000004029287220 */ /* 0x000fe40000410000 */
[----:B------:R-:W-:Y:S02]  /*4900*/  FMUL.RZ R80, R42, 0.15915493667125701904 ;  /* 0x3e22f9832a507820 */ /* 0x000fe4000040c000 */
[----:B------:R-:W-:Y:S01]  /*4910*/  FMUL.RZ R81, R40, 0.15915493667125701904 ;  /* 0x3e22f98328517820 */ /* 0x000fe2000040c000 */
[----:B------:R-:W-:Y:S01]  /*4920*/  IADD3 R40, R107, R74, RZ ;  /* 0x0000004a6b287210 */ /* 0x000fe20007ffe0ff */
[----:B------:R-:W-:Y:S01]  /*4930*/  FMUL.FTZ R42, R41, R63 ;  /* 0x0000003f292a7220 */ /* 0x000fe20000410000 */
[----:B------:R-:W-:Y:S02]  /*4940*/  MUFU.SIN R91, R80 ;  /* 0x00000050005b7308 */ /* 0x000fe40000000400 */
[----:B0-----:R-:W-:-:S06]  /*4950*/  IADD3 R47, R40, 0x20, RZ ;  /* 0x00000020282f7810 */ /* 0x001fcc0007ffe0ff */
[----:B------:R0:W-:Y:S01]  /*4960*/  MUFU.COS R92, R80 ;  /* 0x00000050005c7308 */ /* 0x0001e20000000000 */
[C---:B------:R-:W-:Y:S02]  /*4970*/  IADD3 R83, R40.reuse, 0x60, RZ ;  /* 0x0000006028537810 */ /* 0x040fe40007ffe0ff */
[----:B------:R-:W-:Y:S01]  /*4980*/  IADD3 R115, R40, 0x80, RZ ;  /* 0x0000008028737810 */ /* 0x000fe20007ffe0ff */
[----:B0-----:R-:W-:Y:S01]  /*4990*/  FMUL.RZ R80, R42, 0.15915493667125701904 ;  /* 0x3e22f9832a507820 */ /* 0x001fe2000040c000 */
[----:B------:R-:W-:-:S03]  /*49a0*/  LEA.HI.SX32 R42, R40, R40, 0x1b ;  /* 0x00000028282a7211 */ /* 0x000fc600078fdaff */
[----:B------:R-:W-:Y:S01]  /*49b0*/  MUFU.SIN R88, R81 ;  /* 0x0000005100587308 */ /* 0x000fe20000000400 */
[----:B------:R-:W-:Y:S02]  /*49c0*/  LEA.HI.SX32 R47, R47, R40, 0x1b ;  /* 0x000000282f2f7211 */ /* 0x000fe400078fdaff */
[----:B------:R-:W-:-:S05]  /*49d0*/  SHF.L.U32 R42, R42, 0x1, RZ ;  /* 0x000000012a2a7819 */ /* 0x000fca00000006ff */
[----:B------:R0:W-:Y:S01]  /*49e0*/  MUFU.COS R90, R81 ;  /* 0x00000051005a7308 */ /* 0x0001e20000000000 */
[----:B------:R-:W-:Y:S01]  /*49f0*/  FMUL.FTZ R46, R41, R62 ;  /* 0x0000003e292e7220 */ /* 0x000fe20000410000 */
[-C--:B------:R-:W-:Y:S02]  /*4a00*/  LEA.HI.SX32 R83, R83, R40.reuse, 0x1b ;  /* 0x0000002853537211 */ /* 0x080fe400078fdaff */
[C---:B0-----:R-:W-:Y:S01]  /*4a10*/  IADD3 R81, R40.reuse, 0x40, RZ ;  /* 0x0000004028517810 */ /* 0x041fe20007ffe0ff */
[----:B---3--:R0:W-:Y:S01]  /*4a20*/  STS.U16 [R42], R79 ;  /* 0x0000004f2a007388 */ /* 0x0081e20000000400 */
[-C--:B------:R-:W-:Y:S02]  /*4a30*/  LEA.HI.SX32 R115, R115, R40.reuse, 0x1b ;  /* 0x0000002873737211 */ /* 0x080fe400078fdaff */
[----:B------:R-:W-:Y:S01]  /*4a40*/  LEA.HI.SX32 R81, R81, R40, 0x1b ;  /* 0x0000002851517211 */ /* 0x000fe200078fdaff */
[----:B------:R-:W-:Y:S01]  /*4a50*/  IMAD.SHL.U32 R117, R47, 0x2, RZ ;  /* 0x000000022f757824 */ /* 0x000fe200078e00ff */
[----:B------:R-:W-:Y:S01]  /*4a60*/  IADD3 R47, R40, 0xa0, RZ ;  /* 0x000000a0282f7810 */ /* 0x000fe20007ffe0ff */
[----:B------:R-:W-:Y:S01]  /*4a70*/  FMUL.RZ R116, R46, 0.15915493667125701904 ;  /* 0x3e22f9832e747820 */ /* 0x000fe2000040c000 */
[----:B------:R-:W-:-:S02]  /*4a80*/  SHF.L.U32 R119, R83, 0x1, RZ ;  /* 0x0000000153777819 */ /* 0x000fc400000006ff */
[----:B0-----:R-:W-:Y:S02]  /*4a90*/  SHF.L.U32 R42, R81, 0x1, RZ ;  /* 0x00000001512a7819 */ /* 0x001fe400000006ff */
[C---:B------:R-:W-:Y:S02]  /*4aa0*/  IADD3 R79, R40.reuse, 0xc0, RZ ;  /* 0x000000c0284f7810 */ /* 0x040fe40007ffe0ff */
[----:B------:R-:W-:Y:S01]  /*4ab0*/  SHF.L.U32 R46, R115, 0x1, RZ ;  /* 0x00000001732e7819 */ /* 0x000fe200000006ff */
[----:B----4-:R-:W-:Y:S01]  /*4ac0*/  STS.U16 [R117+0x40], R48 ;  /* 0x0000403075007388 */ /* 0x010fe20000000400 */
[C---:B------:R-:W-:Y:S02]  /*4ad0*/  IADD3 R81, R40.reuse, 0xe0, RZ ;  /* 0x000000e028517810 */ /* 0x040fe40007ffe0ff */
[----:B------:R-:W-:Y:S01]  /*4ae0*/  IADD3 R115, R40, 0x100, RZ ;  /* 0x0000010028737810 */ /* 0x000fe20007ffe0ff */
[----:B------:R0:W-:Y:S01]  /*4af0*/  STS.U16 [R42+0x80], R55 ;  /* 0x000080372a007388 */ /* 0x0001e20000000400 */
[----:B------:R-:W-:-:S02]  /*4b00*/  LEA.HI.SX32 R47, R47, R40, 0x1b ;  /* 0x000000282f2f7211 */ /* 0x000fc400078fdaff */
[-C--:B------:R-:W-:Y:S01]  /*4b10*/  LEA.HI.SX32 R79, R79, R40.reuse, 0x1b ;  /* 0x000000284f4f7211 */ /* 0x080fe200078fdaff */
[----:B------:R-:W-:Y:S01]  /*4b20*/  STS.U16 [R119+0xc0], R54 ;  /* 0x0000c03677007388 */ /* 0x000fe20000000400 */
[-C--:B------:R-:W-:Y:S02]  /*4b30*/  LEA.HI.SX32 R81, R81, R40.reuse, 0x1b ;  /* 0x0000002851517211 */ /* 0x080fe400078fdaff */
[----:B------:R-:W-:Y:S01]  /*4b40*/  LEA.HI.SX32 R115, R115, R40, 0x1b ;  /* 0x0000002873737211 */ /* 0x000fe200078fdaff */
[----:B------:R1:W-:Y:S01]  /*4b50*/  STS.U16 [R46+0x100], R43 ;  /* 0x0001002b2e007388 */ /* 0x0003e20000000400 */
[----:B0-----:R-:W-:Y:S02]  /*4b60*/  FMUL.FTZ R42, R41, R61 ;  /* 0x0000003d292a7220 */ /* 0x001fe40000410000 */
[----:B------:R-:W-:Y:S02]  /*4b70*/  SHF.L.U32 R55, R115, 0x1, RZ ;  /* 0x0000000173377819 */ /* 0x000fe400000006ff */
[----:B------:R-:W-:-:S02]  /*4b80*/  IADD3 R115, R40, 0x120, RZ ;  /* 0x0000012028737810 */ /* 0x000fc40007ffe0ff */
[----:B-1----:R-:W-:Y:S02]  /*4b90*/  SHF.L.U32 R46, R47, 0x1, RZ ;  /* 0x000000012f2e7819 */ /* 0x002fe400000006ff */
[----:B------:R-:W-:Y:S02]  /*4ba0*/  SHF.L.U32 R43, R79, 0x1, RZ ;  /* 0x000000014f2b7819 */ /* 0x000fe400000006ff */
[----:B------:R-:W-:Y:S01]  /*4bb0*/  SHF.L.U32 R47, R81, 0x1, RZ ;  /* 0x00000001512f7819 */ /* 0x000fe200000006ff */
[----:B------:R-:W-:Y:S01]  /*4bc0*/  FMUL.RZ R48, R42, 0.15915493667125701904 ;  /* 0x3e22f9832a307820 */ /* 0x000fe2000040c000 */
[----:B------:R-:W-:Y:S01]  /*4bd0*/  STS.U16 [R46+0x140], R113 ;  /* 0x000140712e007388 */ /* 0x000fe20000000400 */
[C---:B------:R-:W-:Y:S01]  /*4be0*/  IADD3 R119, R40.reuse, 0x140, RZ ;  /* 0x0000014028777810 */ /* 0x040fe20007ffe0ff */
[----:B------:R-:W-:Y:S01]  /*4bf0*/  FMUL.FTZ R42, R53, R61 ;  /* 0x0000003d352a7220 */ /* 0x000fe20000410000 */
[C---:B------:R-:W-:Y:S01]  /*4c00*/  IADD3 R123, R40.reuse, 0x160, RZ ;  /* 0x00000160287b7810 */ /* 0x040fe20007ffe0ff */
[----:B------:R0:W-:Y:S01]  /*4c10*/  STS.U16 [R43+0x180], R114 ;  /* 0x000180722b007388 */ /* 0x0001e20000000400 */
[----:B------:R-:W-:-:S02]  /*4c20*/  IADD3 R129, R40, 0x180, RZ ;  /* 0x0000018028817810 */ /* 0x000fc40007ffe0ff */
[C---:B------:R-:W-:Y:S01]  /*4c30*/  IADD3 R135, R40.reuse, 0x1a0, RZ ;  /* 0x000001a028877810 */ /* 0x040fe20007ffe0ff */
[----:B------:R-:W-:Y:S01]  /*4c40*/  MUFU.SIN R85, R80 ;  /* 0x0000005000557308 */ /* 0x000fe20000000400 */
[C---:B------:R-:W-:Y:S02]  /*4c50*/  IADD3 R137, R40.reuse, 0x1c0, RZ ;  /* 0x000001c028897810 */ /* 0x040fe40007ffe0ff */
[----:B------:R-:W-:Y:S01]  /*4c60*/  LEA.HI.SX32 R118, R119, R40, 0x1b ;  /* 0x0000002877767211 */ /* 0x000fe200078fdaff */
[----:B0-----:R-:W-:Y:S01]  /*4c70*/  FMUL.FTZ R43, R41, R60 ;  /* 0x0000003c292b7220 */ /* 0x001fe20000410000 */
[----:B------:R-:W-:Y:S01]  /*4c80*/  STS.U16 [R47+0x1c0], R78 ;  /* 0x0001c04e2f007388 */ /* 0x000fe20000000400 */
[----:B------:R-:W-:Y:S02]  /*4c90*/  LEA.HI.SX32 R114, R115, R40, 0x1b ;  /* 0x0000002873727211 */ /* 0x000fe400078fdaff */
[----:B------:R-:W-:Y:S01]  /*4ca0*/  MUFU.COS R86, R80 ;  /* 0x0000005000567308 */ /* 0x000fe20000000000 */
[----:B------:R0:W-:Y:S01]  /*4cb0*/  STS.U16 [R55+0x200], R82 ;  /* 0x0002005237007388 */ /* 0x0001e20000000400 */
[C---:B------:R-:W-:Y:S01]  /*4cc0*/  IADD3 R139, R40.reuse, 0x1e0, RZ ;  /* 0x000001e0288b7810 */ /* 0x040fe20007ffe0ff */
[----:B------:R-:W-:Y:S01]  /*4cd0*/  FMUL.RZ R122, R43, 0.15915493667125701904 ;  /* 0x3e22f9832b7a7820 */ /* 0x000fe2000040c000 */
[----:B------:R-:W-:-:S02]  /*4ce0*/  IADD3 R141, R40, 0x200, RZ ;  /* 0x00000200288d7810 */ /* 0x000fc40007ffe0ff */
[C---:B------:R-:W-:Y:S02]  /*4cf0*/  IADD3 R143, R40.reuse, 0x220, RZ ;  /* 0x00000220288f7810 */ /* 0x040fe40007ffe0ff */
[----:B------:R-:W-:Y:S01]  /*4d00*/  MUFU.SIN R80, R116 ;  /* 0x0000007400507308 */ /* 0x000fe20000000400 */
[----:B------:R-:W-:Y:S02]  /*4d10*/  LEA.HI.SX32 R115, R129, R40, 0x1b ;  /* 0x0000002881737211 */ /* 0x000fe400078fdaff */
[----:B------:R-:W-:-:S05]  /*4d20*/  IADD3 R157, R40, 0x240, RZ ;  /* 0x00000240289d7810 */ /* 0x000fca0007ffe0ff */
[----:B0-----:R0:W-:Y:S01]  /*4d30*/  MUFU.EX2 R82, R42 ;  /* 0x0000002a00527308 */ /* 0x0011e20000000800 */
[----:B------:R-:W-:Y:S02]  /*4d40*/  LEA.HI.SX32 R119, R137, R40, 0x1b ;  /* 0x0000002889777211 */ /* 0x000fe400078fdaff */
[----:B------:R-:W-:-:S05]  /*4d50*/  SHF.L.U32 R118, R118, 0x1, RZ ;  /* 0x0000000176767819 */ /* 0x000fca00000006ff */
[----:B------:R1:W-:Y:S01]  /*4d60*/  MUFU.COS R83, R116 ;  /* 0x0000007400537308 */ /* 0x0003e20000000000 */
[-C--:B0-----:R-:W-:Y:S02]  /*4d70*/  LEA.HI.SX32 R42, R123, R40.reuse, 0x1b ;  /* 0x000000287b2a7211 */ /* 0x081fe400078fdaff */
[----:B------:R-:W-:Y:S02]  /*4d80*/  IADD3 R159, R40, 0x260, RZ ;  /* 0x00000260289f7810 */ /* 0x000fe40007ffe0ff */
[-C--:B------:R-:W-:Y:S02]  /*4d90*/  LEA.HI.SX32 R120, R139, R40.reuse, 0x1b ;  /* 0x000000288b787211 */ /* 0x080fe400078fdaff */
[----:B-1----:R-:W-:Y:S02]  /*4da0*/  LEA.HI.SX32 R116, R135, R40, 0x1b ;  /* 0x0000002887747211 */ /* 0x002fe400078fdaff */
[----:B------:R-:W-:Y:S01]  /*4db0*/  SHF.L.U32 R135, R114, 0x1, RZ ;  /* 0x0000000172877819 */ /* 0x000fe200000006ff */
[----:B------:R-:W-:Y:S01]  /*4dc0*/  MUFU.SIN R54, R122 ;  /* 0x0000007a00367308 */ /* 0x000fe20000000400 */
[----:B------:R-:W-:-:S02]  /*4dd0*/  SHF.L.U32 R137, R42, 0x1, RZ ;  /* 0x000000012a897819 */ /* 0x000fc400000006ff */
[----:B------:R-:W-:Y:S02]  /*4de0*/  IADD3 R161, R40, 0x280, RZ ;  /* 0x0000028028a17810 */ /* 0x000fe40007ffe0ff */
[-C--:B------:R-:W-:Y:S02]  /*4df0*/  LEA.HI.SX32 R123, R143, R40.reuse, 0x1b ;  /* 0x000000288f7b7211 */ /* 0x080fe400078fdaff */
[----:B------:R-:W-:Y:S01]  /*4e00*/  SHF.L.U32 R115, R115, 0x1, RZ ;  /* 0x0000000173737819 */ /* 0x000fe200000006ff */
[----:B------:R0:W-:Y:S01]  /*4e10*/  MUFU.COS R55, R122 ;  /* 0x0000007a00377308 */ /* 0x0001e20000000000 */
[----:B------:R-:W-:Y:S01]  /*4e20*/  SHF.L.U32 R116, R116, 0x1, RZ ;  /* 0x0000000174747819 */ /* 0x000fe200000006ff */
[----:B------:R1:W-:Y:S01]  /*4e30*/  STS.U16 [R135+0x240], R112 ;  /* 0x0002407087007388 */ /* 0x0003e20000000400 */
[-C--:B------:R-:W-:Y:S02]  /*4e40*/  LEA.HI.SX32 R124, R157, R40.reuse, 0x1b ;  /* 0x000000289d7c7211 */ /* 0x080fe400078fdaff */
[----:B------:R-:W-:Y:S01]  /*4e50*/  SHF.L.U32 R119, R119, 0x1, RZ ;  /* 0x0000000177777819 */ /* 0x000fe200000006ff */
[----:B------:R-:W-:Y:S01]  /*4e60*/  STS.U16 [R118+0x280], R111 ;  /* 0x0002806f76007388 */ /* 0x000fe20000000400 */
[-C--:B0-----:R-:W-:Y:S01]  /*4e70*/  LEA.HI.SX32 R122, R141, R40.reuse, 0x1b ;  /* 0x000000288d7a7211 */ /* 0x081fe200078fdaff */
[----:B------:R-:W-:Y:S01]  /*4e80*/  MUFU.SIN R79, R48 ;  /* 0x00000030004f7308 */ /* 0x000fe20000000400 */
[-C--:B------:R-:W-:Y:S01]  /*4e90*/  LEA.HI.SX32 R128, R159, R40.reuse, 0x1b ;  /* 0x000000289f807211 */ /* 0x080fe200078fdaff */
[----:B------:R0:W-:Y:S01]  /*4ea0*/  STS.U16 [R137+0x2c0], R44 ;  /* 0x0002c02c89007388 */ /* 0x0001e20000000400 */
[----:B------:R-:W-:Y:S01]  /*4eb0*/  SHF.L.U32 R120, R120, 0x1, RZ ;  /* 0x0000000178787819 */ /* 0x000fe200000006ff */
[----:B------:R-:W-:Y:S01]  /*4ec0*/  IMAD.SHL.U32 R123, R123, 0x2, RZ ;  /* 0x000000027b7b7824 */ /* 0x000fe200078e00ff */
[----:B------:R-:W-:Y:S01]  /*4ed0*/  IADD3 R130, R40, 0x2a0, RZ ;  /* 0x000002a028827810 */ /* 0x000fe20007ffe0ff */
[----:B------:R-:W-:Y:S01]  /*4ee0*/  STS.U16 [R115+0x300], R110 ;  /* 0x0003006e73007388 */ /* 0x000fe20000000400 */
[----:B------:R-:W-:Y:S01]  /*4ef0*/  LEA.HI.SX32 R126, R161, R40, 0x1b ;  /* 0x00000028a17e7211 */ /* 0x000fe200078fdaff */
[----:B------:R2:W-:Y:S01]  /*4f00*/  MUFU.COS R81, R48 ;  /* 0x0000003000517308 */ /* 0x0005e20000000000 */
[----:B-1----:R-:W-:Y:S01]  /*4f10*/  SHF.L.U32 R135, R122, 0x1, RZ ;  /* 0x000000017a877819 */ /* 0x002fe200000006ff */
[----:B------:R1:W-:Y:S01]  /*4f20*/  STS.U16 [R116+0x340], R109 ;  /* 0x0003406d74007388 */ /* 0x0003e20000000400 */
[----:B------:R-:W-:-:S02]  /*4f30*/  IADD3 R131, R40, 0x2e0, RZ ;  /* 0x000002e028837810 */ /* 0x000fc40007ffe0ff */
[----:B------:R-:W-:Y:S01]  /*4f40*/  SHF.L.U32 R124, R124, 0x1, RZ ;  /* 0x000000017c7c7819 */ /* 0x000fe200000006ff */
[----:B------:R-:W-:Y:S01]  /*4f50*/  STS.U16 [R119+0x380], R108 ;  /* 0x0003806c77007388 */ /* 0x000fe20000000400 */
[C---:B------:R-:W-:Y:S02]  /*4f60*/  IADD3 R133, R40.reuse, 0x300, RZ ;  /* 0x0000030028857810 */ /* 0x040fe40007ffe0ff */
[----:B--2---:R-:W-:Y:S01]  /*4f70*/  IADD3 R48, R40, 0x2c0, RZ ;  /* 0x000002c028307810 */ /* 0x004fe20007ffe0ff */
[----:B------:R-:W-:Y:S01]  /*4f80*/  STS.U16 [R120+0x3c0], R45 ;  /* 0x0003c02d78007388 */ /* 0x000fe20000000400 */
[----:B0-----:R-:W-:Y:S02]  /*4f90*/  SHF.L.U32 R137, R128, 0x1, RZ ;  /* 0x0000000180897819 */ /* 0x001fe400000006ff */
[----:B------:R-:W-:Y:S01]  /*4fa0*/  IADD3 R125, R40, 0x340, RZ ;  /* 0x00000340287d7810 */ /* 0x000fe20007ffe0ff */
[----:B------:R-:W-:Y:S01]  /*4fb0*/  STS.U16 [R135+0x400], R50 ;  /* 0x0004003287007388 */ /* 0x000fe20000000400 */
[----:B------:R-:W-:-:S02]  /*4fc0*/  LEA.HI.SX32 R130, R130, R40, 0x1b ;  /* 0x0000002882827211 */ /* 0x000fc400078fdaff */
[----:B------:R-:W-:Y:S01]  /*4fd0*/  SHF.L.U32 R126, R126, 0x1, RZ ;  /* 0x000000017e7e7819 */ /* 0x000fe200000006ff */
[----:B------:R-:W-:Y:S01]  /*4fe0*/  STS.U16 [R123+0x440], R106 ;  /* 0x0004406a7b007388 */ /* 0x000fe20000000400 */
[C---:B------:R-:W-:Y:S02]  /*4ff0*/  IADD3 R127, R40.reuse, 0x320, RZ ;  /* 0x00000320287f7810 */ /* 0x040fe40007ffe0ff */
[----:B------:R-:W-:Y:S02]  /*5000*/  IADD3 R121, R40, 0x360, RZ ;  /* 0x0000036028797810 */ /* 0x000fe40007ffe0ff */
[----:B------:R-:W-:Y:S01]  /*5010*/  LEA.HI.SX32 R129, R48, R40, 0x1b ;  /* 0x0000002830817211 */ /* 0x000fe200078fdaff */
[----:B------:R-:W-:Y:S01]  /*5020*/  STS.U16 [R124+0x480], R105 ;  /* 0x000480697c007388 */ /* 0x000fe20000000400 */
[C---:B------:R-:W-:Y:S02]  /*5030*/  IADD3 R117, R40.reuse, 0x380, RZ ;  /* 0x0000038028757810 */ /* 0x040fe40007ffe0ff */
[----:B------:R-:W-:-:S02]  /*5040*/  IADD3 R47, R40, 0x3a0, RZ ;  /* 0x000003a0282f7810 */ /* 0x000fc40007ffe0ff */
[C---:B------:R-:W-:Y:S02]  /*5050*/  IADD3 R113, R40.reuse, 0x3c0, RZ ;  /* 0x000003c028717810 */ /* 0x040fe40007ffe0ff */
[-C--:B------:R-:W-:Y:S01]  /*5060*/  LEA.HI.SX32 R131, R131, R40.reuse, 0x1b ;  /* 0x0000002883837211 */ /* 0x080fe200078fdaff */
[----:B------:R-:W-:Y:S01]  /*5070*/  STS.U16 [R137+0x4c0], R104 ;  /* 0x0004c06889007388 */ /* 0x000fe20000000400 */
[----:B------:R-:W-:Y:S02]  /*5080*/  IADD3 R43, R40, 0x3e0, RZ ;  /* 0x000003e0282b7810 */ /* 0x000fe40007ffe0ff */
[-C--:B------:R-:W-:Y:S01]  /*5090*/  LEA.HI.SX32 R132, R133, R40.reuse, 0x1b ;  /* 0x0000002885847211 */ /* 0x080fe200078fdaff */
[----:B------:R0:W-:Y:S01]  /*50a0*/  STS.U16 [R126+0x500], R103 ;  /* 0x000500677e007388 */ /* 0x0001e20000000400 */
[----:B------:R-:W-:Y:S02]  /*50b0*/  LEA.HI.SX32 R133, R125, R40, 0x1b ;  /* 0x000000287d857211 */ /* 0x000fe400078fdaff */
[----:B-1----:R-:W-:-:S02]  /*50c0*/  SHF.L.U32 R109, R130, 0x1, RZ ;  /* 0x00000001826d7819 */ /* 0x002fc400000006ff */
[-C--:B------:R-:W-:Y:S02]  /*50d0*/  LEA.HI.SX32 R127, R127, R40.reuse, 0x1b ;  /* 0x000000287f7f7211 */ /* 0x080fe400078fdaff */
[----:B------:R-:W-:Y:S02]  /*50e0*/  LEA.HI.SX32 R125, R121, R40, 0x1b ;  /* 0x00000028797d7211 */ /* 0x000fe400078fdaff */
[----:B------:R-:W-:Y:S01]  /*50f0*/  SHF.L.U32 R129, R129, 0x1, RZ ;  /* 0x0000000181817819 */ /* 0x000fe200000006ff */
[----:B0-----:R-:W-:Y:S01]  /*5100*/  FMUL.FTZ R103, R41, R56 ;  /* 0x0000003829677220 */ /* 0x001fe20000410000 */
[-C--:B------:R-:W-:Y:S02]  /*5110*/  LEA.HI.SX32 R117, R117, R40.reuse, 0x1b ;  /* 0x0000002875757211 */ /* 0x080fe400078fdaff */
[-C--:B------:R-:W-:Y:S02]  /*5120*/  LEA.HI.SX32 R121, R47, R40.reuse, 0x1b ;  /* 0x000000282f797211 */ /* 0x080fe400078fdaff */
[----:B------:R-:W-:-:S02]  /*5130*/  LEA.HI.SX32 R113, R113, R40, 0x1b ;  /* 0x0000002871717211 */ /* 0x000fc400078fdaff */
[----:B------:R-:W-:Y:S02]  /*5140*/  SHF.L.U32 R108, R131, 0x1, RZ ;  /* 0x00000001836c7819 */ /* 0x000fe400000006ff */
[----:B------:R-:W-:Y:S01]  /*5150*/  LEA.HI.SX32 R40, R43, R40, 0x1b ;  /* 0x000000282b287211 */ /* 0x000fe200078fdaff */
[----:B------:R-:W-:Y:S01]  /*5160*/  STS.U16 [R109+0x540], R52 ;  /* 0x000540346d007388 */ /* 0x000fe20000000400 */
[----:B------:R-:W-:Y:S02]  /*5170*/  SHF.L.U32 R132, R132, 0x1, RZ ;  /* 0x0000000184847819 */ /* 0x000fe400000006ff */
[----:B------:R-:W-:Y:S01]  /*5180*/  LEA R107, R74, R107, 0x5 ;  /* 0x0000006b4a6b7211 */ /* 0x000fe200078e28ff */
[----:B------:R0:W-:Y:S01]  /*5190*/  STS.U16 [R129+0x580], R102 ;  /* 0x0005806681007388 */ /* 0x0001e20000000400 */
[----:B------:R-:W-:Y:S01]  /*51a0*/  SHF.L.U32 R106, R127, 0x1, RZ ;  /* 0x000000017f6a7819 */ /* 0x000fe200000006ff */
[----:B------:R-:W-:Y:S01]  /*51b0*/  FMUL.RZ R105, R103, 0.15915493667125701904 ;  /* 0x3e22f98367697820 */ /* 0x000fe2000040c000 */
[----:B------:R-:W-:Y:S01]  /*51c0*/  SHF.L.U32 R133, R133, 0x1, RZ ;  /* 0x0000000185857819 */ /* 0x000fe200000006ff */
[----:B------:R1:W-:Y:S01]  /*51d0*/  STS.U16 [R108+0x5c0], R101 ;  /* 0x0005c0656c007388 */ /* 0x0003e20000000400 */
[----:B------:R-:W-:-:S02]  /*51e0*/  SHF.L.U32 R125, R125, 0x1, RZ ;  /* 0x000000017d7d7819 */ /* 0x000fc400000006ff */
[----:B------:R-:W-:Y:S01]  /*51f0*/  SHF.L.U32 R103, R40, 0x1, RZ ;  /* 0x0000000128677819 */ /* 0x000fe200000006ff */
[----:B------:R-:W-:Y:S01]  /*5200*/  STS.U16 [R132+0x600], R51 ;  /* 0x0006003384007388 */ /* 0x000fe20000000400 */
[----:B------:R-:W-:Y:S02]  /*5210*/  LEA.HI.SX32 R40, R107, R107, 0x1b ;  /* 0x0000006b6b287211 */ /* 0x000fe400078fdaff */
[----:B0-----:R-:W-:Y:S01]  /*5220*/  SHF.L.U32 R102, R121, 0x1, RZ ;  /* 0x0000000179667819 */ /* 0x001fe200000006ff */
[----:B------:R-:W-:Y:S01]  /*5230*/  STS.U16 [R106+0x640], R95 ;  /* 0x0006405f6a007388 */ /* 0x000fe20000000400 */
[----:B-1----:R-:W-:Y:S02]  /*5240*/  SHF.L.U32 R101, R117, 0x1, RZ ;  /* 0x0000000175657819 */ /* 0x002fe400000006ff */
[----:B------:R-:W-:Y:S01]  /*5250*/  SHF.L.U32 R108, R113, 0x1, RZ ;  /* 0x00000001716c7819 */ /* 0x000fe200000006ff */
[----:B------:R-:W-:Y:S01]  /*5260*/  STS.U16 [R133+0x680], R94 ;  /* 0x0006805e85007388 */ /* 0x000fe20000000400 */
[----:B------:R-:W-:-:S03]  /*5270*/  IMAD.SHL.U32 R40, R40, 0x2, RZ ;  /* 0x0000000228287824 */ /* 0x000fc600078e00ff */
[----:B------:R-:W-:Y:S04]  /*5280*/  STS.U16 [R125+0x6c0], R100 ;  /* 0x0006c0647d007388 */ /* 0x000fe80000000400 */
[----:B------:R-:W-:Y:S04]  /*5290*/  STS.U16 [R101+0x700], R98 ;  /* 0x0007006265007388 */ /* 0x000fe80000000400 */
[----:B------:R-:W-:Y:S04]  /*52a0*/  STS.U16 [R102+0x740], R99 ;  /* 0x0007406366007388 */ /* 0x000fe80000000400 */
[----:B------:R0:W-:Y:S04]  /*52b0*/  STS.U16 [R108+0x780], R97 ;  /* 0x000780616c007388 */ /* 0x0001e80000000400 */
[----:B------:R-:W-:Y:S01]  /*52c0*/  STS.U16 [R103+0x7c0], R96 ;  /* 0x0007c06067007388 */ /* 0x000fe20000000400 */
[----:B------:R-:W-:-:S06]  /*52d0*/  NOP ;  /* 0x0000000000007918 */ /* 0x000fcc0000000000 */
[----:B------:R-:W1:Y:S01]  /*52e0*/  LDS.U16 R96, [R40+0x4] ;  /* 0x0000040028607984 */ /* 0x000e620000000400 */
[----:B------:R-:W-:-:S03]  /*52f0*/  FMUL.FTZ R93, R53, R65 ;  /* 0x00000041355d7220 */ /* 0x000fc60000410000 */
[----:B------:R-:W2:Y:S04]  /*5300*/  LDS.U16 R94, [R40] ;  /* 0x00000000285e7984 */ /* 0x000ea80000000400 */
[----:B------:R-:W3:Y:S01]  /*5310*/  LDS.U16 R95, [R40+0x2] ;  /* 0x00000200285f7984 */ /* 0x000ee20000000400 */
[----:B------:R-:W4:Y:S01]  /*5320*/  MUFU.EX2 R93, R93 ;  /* 0x0000005d005d7308 */ /* 0x000f220000000800 */
[----:B------:R-:W-:Y:S01]  /*5330*/  FMUL.FTZ R89, R53, R64 ;  /* 0x0000004035597220 */ /* 0x000fe20000410000 */
[----:B------:R-:W-:Y:S01]  /*5340*/  SHF.L.U32 R113, R75, 0x4, RZ ;  /* 0x000000044b717819 */ /* 0x000fe200000006ff */
[----:B------:R-:W-:Y:S01]  /*5350*/  FMUL.FTZ R104, R53, R57 ;  /* 0x0000003935687220 */ /* 0x000fe20000410000 */
[----:B------:R-:W-:Y:S02]  /*5360*/  LDS.U16 R110, [R40+0x18] ;  /* 0x00001800286e7984 */ /* 0x000fe40000000400 */
[----:B0-----:R-:W-:-:S02]  /*5370*/  IADD3 R97, R113, 0x1, RZ ;  /* 0x0000000171617810 */ /* 0x001fc40007ffe0ff */
[----:B------:R-:W0:Y:S01]  /*5380*/  MUFU.EX2 R89, R89 ;  /* 0x0000005900597308 */ /* 0x000e220000000800 */
[----:B------:R-:W-:Y:S01]  /*5390*/  FMUL.FTZ R98, R41, R39 ;  /* 0x0000002729627220 */ /* 0x000fe20000410000 */
[----:B------:R-:W-:Y:S01]  /*53a0*/  ISETP.GE.U32.AND P1, PT, R97, R68, PT ;  /* 0x000000446100720c */ /* 0x000fe20003f26070 */
[----:B------:R-:W-:Y:S01]  /*53b0*/  FMUL.FTZ R87, R53, R63 ;  /* 0x0000003f35577220 */ /* 0x000fe20000410000 */
[----:B------:R-:W3:Y:S04]  /*53c0*/  LDS.U16 R97, [R40+0x6] ;  /* 0x0000060028617984 */ /* 0x000ee80000000400 */
[----:B------:R0:W-:Y:S01]  /*53d0*/  MUFU.EX2 R52, R104 ;  /* 0x0000006800347308 */ /* 0x0001e20000000800 */
[C---:B----4-:R-:W-:Y:S01]  /*53e0*/  FMUL.FTZ R107, R93.reuse, R91 ;  /* 0x0000005b5d6b7220 */ /* 0x050fe20000410000 */
[----:B------:R-:W-:Y:S04]  /*53f0*/  LDS.U16 R108, [R40+0x1e] ;  /* 0x00001e00286c7984 */ /* 0x000fe80000000400 */
[----:B------:R-:W4:Y:S01]  /*5400*/  LDS.U16 R91, [R40+0x8] ;  /* 0x00000800285b7984 */ /* 0x000f220000000400 */
[----:B0-----:R-:W-:-:S03]  /*5410*/  FMUL.FTZ R104, R93, R92 ;  /* 0x0000005c5d687220 */ /* 0x001fc60000410000 */
[----:B------:R-:W0:Y:S01]  /*5420*/  LDS.U16 R92, [R40+0xa] ;  /* 0x00000a00285c7984 */ /* 0x000e220000000400 */
[----:B------:R-:W-:Y:S01]  /*5430*/  IADD3 R99, R113, 0x2, RZ ;  /* 0x0000000271637810 */ /* 0x000fe20007ffe0ff */
[C---:B------:R-:W-:Y:S02]  /*5440*/  FMUL.FTZ R90, R89.reuse, R90 ;  /* 0x0000005a595a7220 */ /* 0x040fe40000410000 */
[----:B------:R-:W-:Y:S01]  /*5450*/  FMUL.FTZ R88, R89, R88 ;  /* 0x0000005859587220 */ /* 0x000fe20000410000 */
[----:B------:R-:W-:Y:S01]  /*5460*/  ISETP.GE.U32.AND P0, PT, R99, R68, PT ;  /* 0x000000446300720c */ /* 0x000fe20003f06070 */
[----:B------:R-:W-:Y:S01]  /*5470*/  FMUL.RZ R100, R98, 0.15915493667125701904 ;  /* 0x3e22f98362647820 */ /* 0x000fe2000040c000 */
[----:B------:R-:W-:Y:S01]  /*5480*/  IADD3 R99, R113, 0x4, RZ ;  /* 0x0000000471637810 */ /* 0x000fe20007ffe0ff */
[----:B------:R-:W-:Y:S01]  /*5490*/  FMUL.FTZ R98, R41, R38 ;  /* 0x0000002629627220 */ /* 0x000fe20000410000 */
[----:B-1----:R-:W-:Y:S02]  /*54a0*/  PRMT R89, RZ, 0x5410, R96 ;  /* 0x00005410ff597816 */ /* 0x002fe40000000060 */
[----:B------:R-:W-:Y:S01]  /*54b0*/  ISETP.GE.U32.AND P6, PT, R99, R68, PT ;  /* 0x000000446300720c */ /* 0x000fe20003fc6070 */
[----:B------:R-:W-:Y:S01]  /*54c0*/  FMUL.RZ R99, R98, 0.15915493667125701904 ;  /* 0x3e22f98362637820 */ /* 0x000fe2000040c000 */
[----:B--2---:R-:W-:Y:S01]  /*54d0*/  PRMT R94, RZ, 0x5410, R94 ;  /* 0x00005410ff5e7816 */ /* 0x004fe2000000005e */
[----:B------:R-:W-:Y:S01]  /*54e0*/  FMUL.FTZ R89, R16, R89 ;  /* 0x0000005910597220 */ /* 0x000fe20000410000 */
[----:B---3--:R-:W-:-:S02]  /*54f0*/  PRMT R98, RZ, 0x5410, R95 ;  /* 0x00005410ff627816 */ /* 0x008fc4000000005f */
[----:B------:R-:W-:Y:S01]  /*5500*/  ISETP.GE.U32.AND P2, PT, R113, R68, PT ;  /* 0x000000447100720c */ /* 0x000fe20003f46070 */
[----:B------:R-:W-:Y:S01]  /*5510*/  FMUL.FTZ R94, R17, R94 ;  /* 0x0000005e115e7220 */ /* 0x000fe20000410000 */
[----:B------:R-:W-:Y:S01]  /*5520*/  FSEL R102, R89, RZ, !P1 ;  /* 0x000000ff59667208 */ /* 0x000fe20004800000 */
[----:B------:R-:W-:Y:S01]  /*5530*/  FMUL.FTZ R98, R17, R98 ;  /* 0x0000006211627220 */ /* 0x000fe20000410000 */
[----:B------:R-:W1:Y:S01]  /*5540*/  LDS.U16 R89, [R40+0x10] ;  /* 0x0000100028597984 */ /* 0x000e620000000400 */
[----:B------:R-:W-:Y:S01]  /*5550*/  IADD3 R93, R113, 0x7, RZ ;  /* 0x00000007715d7810 */ /* 0x000fe20007ffe0ff */
[----:B------:R-:W2:Y:S01]  /*5560*/  MUFU.EX2 R87, R87 ;  /* 0x0000005700577308 */ /* 0x000ea20000000800 */
[----:B------:R-:W-:Y:S02]  /*5570*/  FSEL R107, R107, RZ, !P2 ;  /* 0x000000ff6b6b7208 */ /* 0x000fe40005000000 */
[----:B------:R-:W-:Y:S02]  /*5580*/  FSEL R106, R94, RZ, !P2 ;  /* 0x000000ff5e6a7208 */ /* 0x000fe40005000000 */
[----:B------:R-:W-:Y:S01]  /*5590*/  FSEL R104, R104, 1, !P2 ;  /* 0x3f80000068687808 */ /* 0x000fe20005000000 */
[----:B------:R-:W-:Y:S02]  /*55a0*/  LDS.U16 R94, [R40+0xe] ;  /* 0x00000e00285e7984 */ /* 0x000fe40000000400 */
[----:B------:R-:W-:Y:S01]  /*55b0*/  MUFU.SIN R51, R105 ;  /* 0x0000006900337308 */ /* 0x000fe20000000400 */
[----:B------:R-:W-:-:S07]  /*55c0*/  FMUL.FTZ R84, R53, R62 ;  /* 0x0000003e35547220 */ /* 0x000fce0000410000 */
[----:B------:R3:W-:Y:S01]  /*55d0*/  MUFU.COS R117, R105 ;  /* 0x0000006900757308 */ /* 0x0007e20000000000 */
[----:B------:R-:W-:Y:S02]  /*55e0*/  IADD3 R103, R113, 0x6, RZ ;  /* 0x0000000671677810 */ /* 0x000fe40007ffe0ff */
[----:B---3--:R-:W-:Y:S02]  /*55f0*/  FSEL R105, R98, RZ, !P2 ;  /* 0x000000ff62697208 */ /* 0x008fe40005000000 */
[-C--:B------:R-:W-:Y:S02]  /*5600*/  ISETP.GE.U32.AND P2, PT, R93, R68.reuse, PT ;  /* 0x000000445d00720c */ /* 0x080fe40003f46070 */
[----:B------:R-:W3:Y:S01]  /*5610*/  LDS.U16 R93, [R40+0xc] ;  /* 0x00000c00285d7984 */ /* 0x000ee20000000400 */
[----:B------:R-:W1:Y:S01]  /*5620*/  MUFU.EX2 R84, R84 ;  /* 0x0000005400547308 */ /* 0x000e620000000800 */
[----:B------:R-:W-:Y:S01]  /*5630*/  ISETP.GE.U32.AND P3, PT, R103, R68, PT ;  /* 0x000000446700720c */ /* 0x000fe20003f66070 */
[----:B--2---:R-:W-:Y:S01]  /*5640*/  FMUL.FTZ R96, R87, R86 ;  /* 0x0000005657607220 */ /* 0x004fe20000410000 */
[----:B------:R-:W-:-:S02]  /*5650*/  FSEL R103, R88, RZ, !P1 ;  /* 0x000000ff58677208 */ /* 0x000fc40004800000 */
[----:B------:R-:W-:Y:S01]  /*5660*/  IADD3 R101, R113, 0x3, RZ ;  /* 0x0000000371657810 */ /* 0x000fe20007ffe0ff */
[----:B------:R-:W2:Y:S01]  /*5670*/  LDS.U16 R88, [R40+0x12] ;  /* 0x0000120028587984 */ /* 0x000ea20000000400 */
[----:B------:R-:W-:Y:S02]  /*5680*/  PRMT R97, RZ, 0x5410, R97 ;  /* 0x00005410ff617816 */ /* 0x000fe40000000061 */
[----:B----4-:R-:W-:Y:S02]  /*5690*/  PRMT R86, RZ, 0x5410, R91 ;  /* 0x00005410ff567816 */ /* 0x010fe4000000005b */
[----:B0-----:R-:W-:Y:S01]  /*56a0*/  PRMT R92, RZ, 0x5410, R92 ;  /* 0x00005410ff5c7816 */ /* 0x001fe2000000005c */
[----:B------:R-:W-:Y:S01]  /*56b0*/  FMUL.FTZ R97, R16, R97 ;  /* 0x0000006110617220 */ /* 0x000fe20000410000 */
[----:B------:R-:W-:Y:S01]  /*56c0*/  ISETP.GE.U32.AND P4, PT, R101, R68, PT ;  /* 0x000000446500720c */ /* 0x000fe20003f86070 */
[----:B------:R-:W-:Y:S01]  /*56d0*/  FMUL.FTZ R85, R87, R85 ;  /* 0x0000005557557220 */ /* 0x000fe20000410000 */
[----:B------:R-:W-:Y:S01]  /*56e0*/  IADD3 R101, R113, 0x5, RZ ;  /* 0x0000000571657810 */ /* 0x000fe20007ffe0ff */
[----:B------:R-:W-:Y:S01]  /*56f0*/  FMUL.FTZ R86, R15, R86 ;  /* 0x000000560f567220 */ /* 0x000fe20000410000 */
[----:B------:R-:W-:Y:S01]  /*5700*/  IADD3 R87, R113, 0x9, RZ ;  /* 0x0000000971577810 */ /* 0x000fe20007ffe0ff */
[----:B------:R-:W-:Y:S01]  /*5710*/  FMUL.FTZ R92, R15, R92 ;  /* 0x0000005c0f5c7220 */ /* 0x000fe20000410000 */
[----:B------:R-:W-:Y:S01]  /*5720*/  ISETP.GE.U32.AND P5, PT, R101, R68, PT ;  /* 0x000000446500720c */ /* 0x000fe20003fa6070 */
[----:B------:R-:W-:Y:S01]  /*5730*/  FMUL.FTZ R95, R41, R37 ;  /* 0x00000025295f7220 */ /* 0x000fe20000410000 */
[----:B------:R-:W-:Y:S01]  /*5740*/  MUFU.SIN R124, R99 ;  /* 0x00000063007c7308 */ /* 0x000fe20000000400 */
[----:B------:R-:W-:Y:S01]  /*5750*/  FMUL.FTZ R78, R53, R60 ;  /* 0x0000003c354e7220 */ /* 0x000fe20000410000 */
[----:B------:R-:W-:-:S02]  /*5760*/  FSEL R101, R97, RZ, !P1 ;  /* 0x000000ff61657208 */ /* 0x000fc40004800000 */
[----:B------:R-:W-:Y:S02]  /*5770*/  FSEL R98, R86, RZ, !P0 ;  /* 0x000000ff56627208 */ /* 0x000fe40004000000 */
[----:B------:R-:W-:Y:S02]  /*5780*/  FSEL R97, R92, RZ, !P0 ;  /* 0x000000ff5c617208 */ /* 0x000fe40004000000 */
[----:B------:R0:W-:Y:S01]  /*5790*/  MUFU.COS R122, R99 ;  /* 0x00000063007a7308 */ /* 0x0001e20000000000 */
[----:B------:R-:W-:Y:S01]  /*57a0*/  FSEL R96, R96, 1, !P0 ;  /* 0x3f80000060607808 */ /* 0x000fe20004000000 */
[----:B------:R-:W-:Y:S01]  /*57b0*/  FMUL.RZ R125, R95, 0.15915493667125701904 ;  /* 0x3e22f9835f7d7820 */ /* 0x000fe2000040c000 */
[----:B------:R-:W-:Y:S01]  /*57c0*/  LDS.U16 R86, [R40+0x16] ;  /* 0x0000160028567984 */ /* 0x000fe20000000400 */
[----:B------:R-:W-:Y:S01]  /*57d0*/  IADD3 R95, R113, 0x8, RZ ;  /* 0x00000008715f7810 */ /* 0x000fe20007ffe0ff */
[----:B-1----:R-:W-:Y:S01]  /*57e0*/  FMUL.FTZ R80, R84, R80 ;  /* 0x0000005054507220 */ /* 0x002fe20000410000 */
[----:B0-----:R-:W-:-:S02]  /*57f0*/  FSEL R99, R85, RZ, !P0 ;  /* 0x000000ff55637208 */ /* 0x001fc40004000000 */
[----:B------:R-:W-:Y:S02]  /*5800*/  ISETP.GE.U32.AND P0, PT, R87, R68, PT ;  /* 0x000000445700720c */ /* 0x000fe40003f06070 */
[----:B------:R-:W0:Y:S01]  /*5810*/  LDS.U16 R87, [R40+0x14] ;  /* 0x0000140028577984 */ /* 0x000e220000000400 */
[----:B------:R-:W1:Y:S01]  /*5820*/  MUFU.EX2 R78, R78 ;  /* 0x0000004e004e7308 */ /* 0x000e620000000800 */
[C---:B------:R-:W-:Y:S02]  /*5830*/  FMUL.FTZ R81, R82.reuse, R81 ;  /* 0x0000005152517220 */ /* 0x040fe40000410000 */
[----:B------:R-:W-:-:S05]  /*5840*/  FMUL.FTZ R79, R82, R79 ;  /* 0x0000004f524f7220 */ /* 0x000fca0000410000 */
[----:B------:R-:W-:Y:S01]  /*5850*/  MUFU.SIN R118, R100 ;  /* 0x0000006400767308 */ /* 0x000fe20000000400 */
[----:B------:R-:W-:-:S07]  /*5860*/  PRMT R82, RZ, 0x5410, R89 ;  /* 0x00005410ff527816 */ /* 0x000fce0000000059 */
[----:B------:R4:W-:Y:S02]  /*5870*/  MUFU.COS R116, R100 ;  /* 0x0000006400747308 */ /* 0x0009e40000000000 */
[----:B----4-:R-:W-:Y:S02]  /*5880*/  FSEL R100, R90, 1, !P1 ;  /* 0x3f8000005a647808 */ /* 0x010fe40004800000 */
[----:B------:R-:W-:Y:S02]  /*5890*/  ISETP.GE.U32.AND P1, PT, R95, R68, PT ;  /* 0x000000445f00720c */ /* 0x000fe40003f26070 */
[----:B------:R-:W-:Y:S02]  /*58a0*/  FSEL R95, R80, RZ, !P4 ;  /* 0x000000ff505f7208 */ /* 0x000fe40006000000 */
[----:B------:R-:W4:Y:S01]  /*58b0*/  LDS.U16 R80, [R40+0x1a] ;  /* 0x00001a0028507984 */ /* 0x000f220000000400 */
[----:B------:R-:W-:Y:S02]  /*58c0*/  FMUL.FTZ R90, R41, R36 ;  /* 0x00000024295a7220 */ /* 0x000fe40000410000 */
[----:B------:R-:W-:-:S02]  /*58d0*/  FMUL.FTZ R82, R13, R82 ;  /* 0x000000520d527220 */ /* 0x000fc40000410000 */
[----:B------:R-:W-:Y:S01]  /*58e0*/  FMUL.RZ R90, R90, 0.15915493667125701904 ;  /* 0x3e22f9835a5a7820 */ /* 0x000fe2000040c000 */
[----:B---3--:R-:W-:Y:S01]  /*58f0*/  PRMT R93, RZ, 0x5410, R93 ;  /* 0x00005410ff5d7816 */ /* 0x008fe2000000005d */
[----:B------:R-:W-:Y:S01]  /*5900*/  FMUL.FTZ R83, R84, R83 ;  /* 0x0000005354537220 */ /* 0x000fe20000410000 */
[----:B------:R-:W-:Y:S01]  /*5910*/  PRMT R91, RZ, 0x5410, R94 ;  /* 0x00005410ff5b7816 */ /* 0x000fe2000000005e */
[----:B------:R-:W-:Y:S01]  /*5920*/  MUFU.SIN R85, R90 ;  /* 0x0000005a00557308 */ /* 0x000fe20000000400 */
[----:B------:R-:W-:Y:S02]  /*5930*/  FMUL.FTZ R112, R41, R57 ;  /* 0x0000003929707220 */ /* 0x000fe40000410000 */
[----:B------:R-:W-:-:S05]  /*5940*/  FMUL.FTZ R93, R14, R93 ;  /* 0x0000005d0e5d7220 */ /* 0x000fca0000410000 */
[----:B------:R3:W-:Y:S01]  /*5950*/  MUFU.COS R84, R90 ;  /* 0x0000005a00547308 */ /* 0x0007e20000000000 */
[----:B------:R-:W-:Y:S01]  /*5960*/  FMUL.FTZ R91, R14, R91 ;  /* 0x0000005b0e5b7220 */ /* 0x000fe20000410000 */
[----:B------:R-:W-:Y:S01]  /*5970*/  IADD3 R109, R113, 0xa, RZ ;  /* 0x0000000a716d7810 */ /* 0x000fe20007ffe0ff */
[----:B------:R-:W-:Y:S01]  /*5980*/  FMUL.RZ R112, R112, 0.15915493667125701904 ;  /* 0x3e22f98370707820 */ /* 0x000fe2000040c000 */
[----:B---3--:R-:W-:Y:S01]  /*5990*/  FSEL R90, R82, RZ, !P6 ;  /* 0x000000ff525a7208 */ /* 0x008fe20007000000 */
[----:B-1----:R-:W-:Y:S02]  /*59a0*/  FMUL.FTZ R82, R78, R55 ;  /* 0x000000374e527220 */ /* 0x002fe40000410000 */
[----:B------:R-:W1:Y:S01]  /*59b0*/  LDS.U16 R55, [R40+0x22] ;  /* 0x0000220028377984 */ /* 0x000e620000000400 */
[----:B------:R-:W-:Y:S02]  /*59c0*/  FSEL R94, R93, RZ, !P4 ;  /* 0x000000ff5d5e7208 */ /* 0x000fe40006000000 */
[----:B------:R-:W-:-:S02]  /*59d0*/  FSEL R93, R91, RZ, !P4 ;  /* 0x000000ff5b5d7208 */ /* 0x000fc40006000000 */
[----:B------:R-:W-:Y:S01]  /*59e0*/  FSEL R92, R83, 1, !P4 ;  /* 0x3f800000535c7808 */ /* 0x000fe20006000000 */
[-C--:B------:R-:W-:Y:S01]  /*59f0*/  FMUL.FTZ R46, R41, R59.reuse ;  /* 0x0000003b292e7220 */ /* 0x080fe20000410000 */
[----:B------:R-:W-:Y:S02]  /*5a00*/  ISETP.GE.U32.AND P4, PT, R109, R68, PT ;  /* 0x000000446d00720c */ /* 0x000fe40003f86070 */
[----:B--2---:R-:W-:Y:S01]  /*5a10*/  PRMT R88, RZ, 0x5410, R88 ;  /* 0x00005410ff587816 */ /* 0x004fe20000000058 */
[----:B------:R-:W2:Y:S01]  /*5a20*/  LDS.U16 R109, [R40+0x1c] ;  /* 0x00001c00286d7984 */ /* 0x000ea20000000400 */
[----:B------:R-:W-:Y:S01]  /*5a30*/  MUFU.SIN R45, R112 ;  /* 0x00000070002d7308 */ /* 0x000fe20000000400 */
[----:B------:R-:W-:Y:S02]  /*5a40*/  FMUL.FTZ R47, R53, R59 ;  /* 0x0000003b352f7220 */ /* 0x000fe40000410000 */
[----:B------:R-:W-:Y:S02]  /*5a50*/  FMUL.FTZ R114, R41, R58 ;  /* 0x0000003a29727220 */ /* 0x000fe40000410000 */
[----:B------:R-:W-:-:S03]  /*5a60*/  FMUL.RZ R134, R46, 0.15915493667125701904 ;  /* 0x3e22f9832e867820 */ /* 0x000fc6000040c000 */
[----:B------:R3:W-:Y:S01]  /*5a70*/  MUFU.COS R50, R112 ;  /* 0x0000007000327308 */ /* 0x0007e20000000000 */
[----:B------:R-:W-:Y:S02]  /*5a80*/  FMUL.FTZ R88, R13, R88 ;  /* 0x000000580d587220 */ /* 0x000fe40000410000 */
[----:B------:R-:W-:Y:S02]  /*5a90*/  FMUL.RZ R114, R114, 0.15915493667125701904 ;  /* 0x3e22f98372727820 */ /* 0x000fe4000040c000 */
[C---:B------:R-:W-:Y:S01]  /*5aa0*/  FMUL.FTZ R111, R53.reuse, R58 ;  /* 0x0000003a356f7220 */ /* 0x040fe20000410000 */
[----:B---3--:R-:W3:Y:S02]  /*5ab0*/  LDS.U16 R112, [R40+0x20] ;  /* 0x0000200028707984 */ /* 0x008ee40000000400 */
[----:B------:R-:W-:Y:S01]  /*5ac0*/  MUFU.SIN R46, R134 ;  /* 0x00000086002e7308 */ /* 0x000fe20000000400 */
[----:B------:R-:W-:Y:S01]  /*5ad0*/  FSEL R89, R88, RZ, !P6 ;  /* 0x000000ff58597208 */ /* 0x000fe20007000000 */
[----:B------:R-:W-:Y:S01]  /*5ae0*/  FMUL.FTZ R120, R53, R56 ;  /* 0x0000003835787220 */ /* 0x000fe20000410000 */
[----:B------:R-:W-:Y:S01]  /*5af0*/  FSEL R88, R81, 1, !P6 ;  /* 0x3f80000051587808 */ /* 0x000fe20007000000 */
[----:B------:R-:W-:-:S04]  /*5b00*/  FMUL.FTZ R119, R53, R39 ;  /* 0x0000002735777220 */ /* 0x000fc80000410000 */
[----:B------:R-:W-:Y:S01]  /*5b10*/  MUFU.COS R48, R134 ;  /* 0x0000008600307308 */ /* 0x000fe20000000000 */
[C---:B------:R-:W-:Y:S01]  /*5b20*/  FMUL.FTZ R121, R53.reuse, R38 ;  /* 0x0000002635797220 */ /* 0x040fe20000410000 */
[----:B0-----:R-:W-:Y:S01]  /*5b30*/  PRMT R87, RZ, 0x5410, R87 ;  /* 0x00005410ff577816 */ /* 0x001fe20000000057 */
[C---:B------:R-:W-:Y:S02]  /*5b40*/  FMUL.FTZ R126, R53.reuse, R37 ;  /* 0x00000025357e7220 */ /* 0x040fe40000410000 */
[----:B------:R-:W-:-:S03]  /*5b50*/  FMUL.FTZ R127, R53, R36 ;  /* 0x00000024357f7220 */ /* 0x000fc60000410000 */
[----:B------:R-:W0:Y:S01]  /*5b60*/  MUFU.EX2 R47, R47 ;  /* 0x0000002f002f7308 */ /* 0x000e220000000800 */
[----:B------:R-:W-:-:S07]  /*5b70*/  FMUL.FTZ R81, R53, R35 ;  /* 0x0000002335517220 */ /* 0x000fce0000410000 */
[----:B------:R-:W-:Y:S01]  /*5b80*/  MUFU.SIN R43, R114 ;  /* 0x00000072002b7308 */ /* 0x000fe20000000400 */
[----:B------:R-:W-:-:S07]  /*5b90*/  IADD3 R83, R113, 0xb, RZ ;  /* 0x0000000b71537810 */ /* 0x000fce0007ffe0ff */
[----:B------:R0:W-:Y:S01]  /*5ba0*/  MUFU.COS R42, R114 ;  /* 0x00000072002a7308 */ /* 0x0001e20000000000 */
[----:B------:R-:W-:-:S07]  /*5bb0*/  FMUL.FTZ R78, R78, R54 ;  /* 0x000000364e4e7220 */ /* 0x000fce0000410000 */
[----:B------:R1:W1:Y:S01]  /*5bc0*/  MUFU.EX2 R44, R111 ;  /* 0x0000006f002c7308 */ /* 0x0002620000000800 */
[----:B0-----:R-:W-:Y:S01]  /*5bd0*/  FMUL.FTZ R114, R53, R34 ;  /* 0x0000002235727220 */ /* 0x001fe20000410000 */
[----:B------:R-:W-:Y:S01]  /*5be0*/  PRMT R53, RZ, 0x5410, R86 ;  /* 0x00005410ff357816 */ /* 0x000fe20000000056 */
[----:B------:R-:W-:Y:S01]  /*5bf0*/  FMUL.FTZ R86, R12, R87 ;  /* 0x000000570c567220 */ /* 0x000fe20000410000 */
[----:B------:R-:W-:-:S03]  /*5c00*/  FSEL R91, R79, RZ, !P6 ;  /* 0x000000ff4f5b7208 */ /* 0x000fc60007000000 */
[----:B------:R-:W-:Y:S01]  /*5c10*/  FMUL.FTZ R53, R12, R53 ;  /* 0x000000350c357220 */ /* 0x000fe20000410000 */
[----:B------:R-:W-:Y:S02]  /*5c20*/  IADD3 R79, R113, 0xc, RZ ;  /* 0x0000000c714f7810 */ /* 0x000fe40007ffe0ff */
[----:B------:R-:W-:Y:S02]  /*5c30*/  PRMT R110, RZ, 0x5410, R110 ;  /* 0x00005410ff6e7816 */ /* 0x000fe4000000006e */
[----:B----4-:R-:W-:Y:S02]  /*5c40*/  PRMT R80, RZ, 0x5410, R80 ;  /* 0x00005410ff507816 */ /* 0x010fe40000000050 */
[----:B------:R-:W-:Y:S02]  /*5c50*/  ISETP.GE.U32.AND P6, PT, R83, R68, PT ;  /* 0x000000445300720c */ /* 0x000fe40003fc6070 */
[----:B------:R-:W-:Y:S02]  /*5c60*/  FSEL R87, R78, RZ, !P5 ;  /* 0x000000ff4e577208 */ /* 0x000fe40006800000 */
[----:B------:R-:W-:-:S02]  /*5c70*/  FSEL R86, R86, RZ, !P5 ;  /* 0x000000ff56567208 */ /* 0x000fc40006800000 */
[----:B------:R-:W-:Y:S02]  /*5c80*/  FSEL R83, R53, RZ, !P5 ;  /* 0x000000ff35537208 */ /* 0x000fe40006800000 */
[----:B------:R-:W-:Y:S01]  /*5c90*/  FSEL R82, R82, 1, !P5 ;  /* 0x3f80000052527808 */ /* 0x000fe20006800000 */
[----:B------:R-:W-:Y:S01]  /*5ca0*/  FMUL.FTZ R78, R41, R35 ;  /* 0x00000023294e7220 */ /* 0x000fe20000410000 */
[----:B------:R-:W-:Y:S01]  /*5cb0*/  ISETP.GE.U32.AND P5, PT, R79, R68, PT ;  /* 0x000000444f00720c */ /* 0x000fe20003fa6070 */
[C---:B------:R-:W-:Y:S02]  /*5cc0*/  FMUL.FTZ R48, R47.reuse, R48 ;  /* 0x000000302f307220 */ /* 0x040fe40000410000 */
[----:B------:R-:W-:Y:S02]  /*5cd0*/  FMUL.FTZ R46, R47, R46 ;  /* 0x0000002e2f2e7220 */ /* 0x000fe40000410000 */
[C---:B------:R-:W-:Y:S02]  /*5ce0*/  FMUL.FTZ R110, R11.reuse, R110 ;  /* 0x0000006e0b6e7220 */ /* 0x040fe40000410000 */
[----:B------:R-:W-:Y:S01]  /*5cf0*/  FMUL.FTZ R79, R11, R80 ;  /* 0x000000500b4f7220 */ /* 0x000fe20000410000 */
[----:B-1----:R-:W-:Y:S01]  /*5d00*/  IADD3 R111, R113, 0xd, RZ ;  /* 0x0000000d716f7810 */ /* 0x002fe20007ffe0ff */
[----:B------:R-:W-:Y:S01]  /*5d10*/  FMUL.FTZ R42, R44, R42 ;  /* 0x0000002a2c2a7220 */ /* 0x000fe20000410000 */
[----:B------:R0:W-:Y:S01]  /*5d20*/  MUFU.EX2 R54, R81 ;  /* 0x0000005100367308 */ /* 0x0001e20000000800 */
[----:B------:R-:W-:Y:S01]  /*5d30*/  FMUL.RZ R128, R78, 0.15915493667125701904 ;  /* 0x3e22f9834e807820 */ /* 0x000fe2000040c000 */
[----:B------:R-:W-:-:S02]  /*5d40*/  FSEL R80, R110, RZ, !P3 ;  /* 0x000000ff6e507208 */ /* 0x000fc40005800000 */
[----:B------:R-:W-:Y:S02]  /*5d50*/  FSEL R79, R79, RZ, !P3 ;  /* 0x000000ff4f4f7208 */ /* 0x000fe40005800000 */
[----:B------:R-:W-:Y:S02]  /*5d60*/  FSEL R78, R48, 1, !P3 ;  /* 0x3f800000304e7808 */ /* 0x000fe40005800000 */
[----:B0-----:R-:W-:Y:S02]  /*5d70*/  FSEL R81, R46, RZ, !P3 ;  /* 0x000000ff2e517208 */ /* 0x001fe40005800000 */
[----:B------:R-:W-:Y:S02]  /*5d80*/  ISETP.GE.U32.AND P3, PT, R111, R68, PT ;  /* 0x000000446f00720c */ /* 0x000fe40003f66070 */
[----:B------:R-:W-:Y:S02]  /*5d90*/  FSEL R111, R42, 1, !P2 ;  /* 0x3f8000002a6f7808 */ /* 0x000fe40005000000 */
[----:B------:R-:W-:Y:S01]  /*5da0*/  PRMT R42, RZ, 0x5410, R55 ;  /* 0x00005410ff2a7816 */ /* 0x000fe20000000037 */
[----:B------:R-:W-:-:S02]  /*5db0*/  FMUL.FTZ R43, R44, R43 ;  /* 0x0000002b2c2b7220 */ /* 0x000fc40000410000 */
[----:B------:R-:W-:Y:S01]  /*5dc0*/  FMUL.FTZ R44, R41, R34 ;  /* 0x00000022292c7220 */ /* 0x000fe20000410000 */
[----:B------:R-:W-:Y:S01]  /*5dd0*/  PRMT R41, RZ, 0x5410, R108 ;  /* 0x00005410ff297816 */ /* 0x000fe2000000006c */
[----:B------:R-:W-:Y:S01]  /*5de0*/  FMUL.FTZ R42, R9, R42 ;  /* 0x0000002a092a7220 */ /* 0x000fe20000410000 */
[----:B--2---:R-:W-:Y:S01]  /*5df0*/  PRMT R109, RZ, 0x5410, R109 ;  /* 0x00005410ff6d7816 */ /* 0x004fe2000000006d */
[----:B------:R-:W-:Y:S01]  /*5e00*/  FMUL.RZ R44, R44, 0.15915493667125701904 ;  /* 0x3e22f9832c2c7820 */ /* 0x000fe2000040c000 */
[----:B------:R0:W-:Y:S01]  /*5e10*/  MUFU.EX2 R53, R114 ;  /* 0x0000007200357308 */ /* 0x0001e20000000800 */
[C---:B------:R-:W-:Y:S01]  /*5e20*/  FMUL.FTZ R41, R10.reuse, R41 ;  /* 0x000000290a297220 */ /* 0x040fe20000410000 */
[----:B---3--:R-:W-:Y:S01]  /*5e30*/  PRMT R112, RZ, 0x5410, R112 ;  /* 0x00005410ff707816 */ /* 0x008fe20000000070 */
[----:B------:R-:W-:Y:S01]  /*5e40*/  FMUL.FTZ R109, R10, R109 ;  /* 0x0000006d0a6d7220 */ /* 0x000fe20000410000 */
[----:B------:R-:W-:Y:S02]  /*5e50*/  IADD3 R115, R113, 0xe, RZ ;  /* 0x0000000e71737810 */ /* 0x000fe40007ffe0ff */
[----:B0-----:R-:W-:-:S02]  /*5e60*/  FSEL R114, R42, RZ, !P1 ;  /* 0x000000ff2a727208 */ /* 0x001fc40004800000 */
[----:B------:R-:W0:Y:S01]  /*5e70*/  MUFU.COS R42, R44 ;  /* 0x0000002c002a7308 */ /* 0x000e220000000000 */
[----:B------:R-:W-:Y:S01]  /*5e80*/  FSEL R110, R41, RZ, !P2 ;  /* 0x000000ff296e7208 */ /* 0x000fe20005000000 */
[C---:B------:R-:W-:Y:S01]  /*5e90*/  FMUL.FTZ R45, R52.reuse, R45 ;  /* 0x0000002d342d7220 */ /* 0x040fe20000410000 */
[----:B------:R-:W-:Y:S01]  /*5ea0*/  FSEL R108, R43, RZ, !P2 ;  /* 0x000000ff2b6c7208 */ /* 0x000fe20005000000 */
[----:B------:R-:W-:Y:S02]  /*5eb0*/  FMUL.FTZ R41, R9, R112 ;  /* 0x0000007009297220 */ /* 0x000fe40000410000 */
[----:B------:R-:W-:Y:S02]  /*5ec0*/  FMUL.FTZ R50, R52, R50 ;  /* 0x0000003234327220 */ /* 0x000fe40000410000 */
[----:B------:R-:W1:Y:S01]  /*5ed0*/  MUFU.SIN R47, R128 ;  /* 0x00000080002f7308 */ /* 0x000e620000000400 */
[----:B------:R-:W-:Y:S02]  /*5ee0*/  IADD3 R43, R113, 0xf, RZ ;  /* 0x0000000f712b7810 */ /* 0x000fe40007ffe0ff */
[----:B------:R-:W-:-:S02]  /*5ef0*/  FSEL R109, R109, RZ, !P2 ;  /* 0x000000ff6d6d7208 */ /* 0x000fc40005000000 */
[----:B------:R-:W-:-:S03]  /*5f00*/  ISETP.GE.U32.AND P2, PT, R115, R68, PT ;  /* 0x000000447300720c */ /* 0x000fc60003f46070 */
[----:B------:R2:W3:Y:S01]  /*5f10*/  MUFU.SIN R140, R44 ;  /* 0x0000002c008c7308 */ /* 0x0004e20000000400 */
[----:B------:R-:W-:Y:S02]  /*5f20*/  FSEL R112, R45, RZ, !P1 ;  /* 0x000000ff2d707208 */ /* 0x000fe40004800000 */
[----:B------:R-:W-:Y:S02]  /*5f30*/  FSEL R113, R41, RZ, !P1 ;  /* 0x000000ff29717208 */ /* 0x000fe40004800000 */
[----:B------:R-:W-:Y:S02]  /*5f40*/  FSEL R115, R50, 1, !P1 ;  /* 0x3f80000032737808 */ /* 0x000fe40004800000 */
[----:B------:R-:W-:Y:S01]  /*5f50*/  ISETP.GE.U32.AND P1, PT, R43, R68, PT ;  /* 0x000000442b00720c */ /* 0x000fe20003f26070 */
[-C--:B--2---:R-:W-:Y:S02]  /*5f60*/  FMUL.FTZ R44, R104, R103.reuse ;  /* 0x00000067682c7220 */ /* 0x084fe40000410000 */
[----:B------:R-:W-:-:S02]  /*5f70*/  FMUL.FTZ R43, R107, R103 ;  /* 0x000000676b2b7220 */ /* 0x000fc40000410000 */
[-C--:B------:R-:W-:Y:S02]  /*5f80*/  FFMA.FTZ R44, R107, R100.reuse, R44 ;  /* 0x000000646b2c7223 */ /* 0x080fe4000001002c */
[----:B------:R-:W-:Y:S02]  /*5f90*/  FFMA.FTZ R43, R104, R100, -R43 ;  /* 0x00000064682b7223 */ /* 0x000fe4000001082b */
[----:B0-----:R-:W-:Y:S02]  /*5fa0*/  FMUL.FTZ R141, R53, R42 ;  /* 0x0000002a358d7220 */ /* 0x001fe40000410000 */
[----:B------:R-:W-:Y:S02]  /*5fb0*/  FMUL.FTZ R46, R99, R44 ;  /* 0x0000002c632e7220 */ /* 0x000fe40000410000 */
[----:B------:R-:W-:Y:S02]  /*5fc0*/  FMUL.FTZ R42, R106, R103 ;  /* 0x000000676a2a7220 */ /* 0x000fe40000410000 */
[----:B-1----:R-:W-:-:S02]  /*5fd0*/  FMUL.FTZ R134, R54, R47 ;  /* 0x0000002f36867220 */ /* 0x002fc40000410000 */
[----:B------:R-:W-:Y:S02]  /*5fe0*/  FMUL.FTZ R45, R105, R103 ;  /* 0x00000067692d7220 */ /* 0x000fe40000410000 */
[-C--:B------:R-:W-:Y:S02]  /*5ff0*/  FMUL.FTZ R47, R99, R43.reuse ;  /* 0x0000002b632f7220 */ /* 0x080fe40000410000 */
[----:B------:R-:W-:Y:S02]  /*6000*/  FFMA.FTZ R46, R96, R43, -R46 ;  /* 0x0000002b602e7223 */ /* 0x000fe4000001082e */
[-C--:B------:R-:W-:Y:S02]  /*6010*/  FFMA.FTZ R42, R105, R100.reuse, R42 ;  /* 0x00000064692a7223 */ /* 0x080fe4000001002a */
[----:B------:R-:W-:Y:S02]  /*6020*/  FFMA.FTZ R45, R106, R100, -R45 ;  /* 0x000000646a2d7223 */ /* 0x000fe4000001082d */
[----:B------:R-:W-:-:S02]  /*6030*/  FFMA.FTZ R47, R96, R44, R47 ;  /* 0x0000002c602f7223 */ /* 0x000fc4000001002f */
[----:B------:R-:W-:Y:S02]  /*6040*/  FMUL.FTZ R43, R95, R46 ;  /* 0x0000002e5f2b7220 */ /* 0x000fe40000410000 */
[----:B------:R-:W-:Y:S02]  /*6050*/  FADD.FTZ R42, R101, R42 ;  /* 0x0000002a652a7221 */ /* 0x000fe40000010000 */
[----:B---3--:R-:W-:Y:S02]  /*6060*/  FMUL.FTZ R140, R53, R140 ;  /* 0x0000008c358c7220 */ /* 0x008fe40000410000 */
[----:B------:R-:W-:Y:S02]  /*6070*/  FADD.FTZ R45, R102, R45 ;  /* 0x0000002d662d7221 */ /* 0x000fe40000010000 */
[-C--:B------:R-:W-:Y:S02]  /*6080*/  FMUL.FTZ R53, R95, R47.reuse ;  /* 0x0000002f5f357220 */ /* 0x080fe40000410000 */
[----:B------:R-:W-:-:S02]  /*6090*/  FFMA.FTZ R44, R92, R47, R43 ;  /* 0x0000002f5c2c7223 */ /* 0x000fc4000001002b */
[C---:B------:R-:W-:Y:S02]  /*60a0*/  FMUL.FTZ R43, R99.reuse, R42 ;  /* 0x0000002a632b7220 */ /* 0x040fe40000410000 */
[-C--:B------:R-:W-:Y:S02]  /*60b0*/  FMUL.FTZ R47, R99, R45.reuse ;  /* 0x0000002d632f7220 */ /* 0x080fe40000410000 */
[----:B------:R-:W-:Y:S02]  /*60c0*/  FFMA.FTZ R53, R92, R46, -R53 ;  /* 0x0000002e5c357223 */ /* 0x000fe40000010835 */
[----:B------:R-:W-:Y:S02]  /*60d0*/  FMUL.FTZ R46, R91, R44 ;  /* 0x0000002c5b2e7220 */ /* 0x000fe40000410000 */
[C---:B------:R-:W-:Y:S02]  /*60e0*/  FFMA.FTZ R43, R96.reuse, R45, -R43 ;  /* 0x0000002d602b7223 */ /* 0x040fe4000001082b */
[----:B------:R-:W-:-:S02]  /*60f0*/  FFMA.FTZ R42, R96, R42, R47 ;  /* 0x0000002a602a7223 */ /* 0x000fc4000001002f */
[-C--:B------:R-:W-:Y:S02]  /*6100*/  FMUL.FTZ R45, R91, R53.reuse ;  /* 0x000000355b2d7220 */ /* 0x080fe40000410000 */
[----:B------:R-:W-:Y:S02]  /*6110*/  FFMA.FTZ R46, R88, R53, -R46 ;  /* 0x00000035582e7223 */ /* 0x000fe4000001082e */
[----:B------:R-:W-:Y:S02]  /*6120*/  FADD.FTZ R43, R98, R43 ;  /* 0x0000002b622b7221 */ /* 0x000fe40000010000 */
[----:B------:R-:W-:Y:S02]  /*6130*/  FADD.FTZ R42, R97, R42 ;  /* 0x0000002a612a7221 */ /* 0x000fe40000010000 */
[----:B------:R-:W-:Y:S02]  /*6140*/  FFMA.FTZ R47, R88, R44, R45 ;  /* 0x0000002c582f7223 */ /* 0x000fe4000001002d */
[----:B------:R-:W-:-:S02]  /*6150*/  FMUL.FTZ R48, R87, R46 ;  /* 0x0000002e57307220 */ /* 0x000fc40000410000 */
[C---:B------:R-:W-:Y:S02]  /*6160*/  FMUL.FTZ R45, R95.reuse, R43 ;  /* 0x0000002b5f2d7220 */ /* 0x040fe40000410000 */
[-C--:B------:R-:W-:Y:S02]  /*6170*/  FMUL.FTZ R44, R95, R42.reuse ;  /* 0x0000002a5f2c7220 */ /* 0x080fe40000410000 */
[-C--:B------:R-:W-:Y:S02]  /*6180*/  FMUL.FTZ R53, R87, R47.reuse ;  /* 0x0000002f57357220 */ /* 0x080fe40000410000 */
[----:B------:R-:W-:Y:S02]  /*6190*/  FFMA.FTZ R48, R82, R47, R48 ;  /* 0x0000002f52307223 */ /* 0x000fe40000010030 */
[C---:B------:R-:W-:Y:S02]  /*61a0*/  FFMA.FTZ R42, R92.reuse, R42, R45 ;  /* 0x0000002a5c2a7223 */ /* 0x040fe4000001002d */
[----:B------:R-:W-:-:S02]  /*61b0*/  FFMA.FTZ R43, R92, R43, -R44 ;  /* 0x0000002b5c2b7223 */ /* 0x000fc4000001082c */
[----:B------:R-:W-:Y:S02]  /*61c0*/  FFMA.FTZ R53, R82, R46, -R53 ;  /* 0x0000002e52357223 */ /* 0x000fe40000010835 */
[----:B------:R-:W-:Y:S02]  /*61d0*/  FMUL.FTZ R44, R81, R48 ;  /* 0x00000030512c7220 */ /* 0x000fe40000410000 */
[----:B------:R-:W-:Y:S02]  /*61e0*/  FADD.FTZ R42, R93, R42 ;  /* 0x0000002a5d2a7221 */ /* 0x000fe40000010000 */
[----:B------:R-:W-:Y:S02]  /*61f0*/  FADD.FTZ R43, R94, R43 ;  /* 0x0000002b5e2b7221 */ /* 0x000fe40000010000 */
[-C--:B------:R-:W-:Y:S02]  /*6200*/  FMUL.FTZ R47, R81, R53.reuse ;  /* 0x00000035512f7220 */ /* 0x080fe40000410000 */
[----:B------:R-:W-:Y:S01]  /*6210*/  FFMA.FTZ R53, R78, R53, -R44 ;  /* 0x000000354e357223 */ /* 0x000fe2000001082c */
[----:B------:R-:W0:Y:S01]  /*6220*/  MUFU.EX2 R120, R120 ;  /* 0x0000007800787308 */ /* 0x000e220000000800 */
[----:B------:R-:W-:-:S02]  /*6230*/  FMUL.FTZ R44, R91, R42 ;  /* 0x0000002a5b2c7220 */ /* 0x000fc40000410000 */
[-C--:B------:R-:W-:Y:S02]  /*6240*/  FMUL.FTZ R45, R91, R43.reuse ;  /* 0x0000002b5b2d7220 */ /* 0x080fe40000410000 */
[----:B------:R-:W-:Y:S02]  /*6250*/  FFMA.FTZ R47, R78, R48, R47 ;  /* 0x000000304e2f7223 */ /* 0x000fe4000001002f */
[C---:B------:R-:W-:Y:S01]  /*6260*/  FFMA.FTZ R43, R88.reuse, R43, -R44 ;  /* 0x0000002b582b7223 */ /* 0x040fe2000001082c */
[----:B------:R-:W1:Y:S01]  /*6270*/  MUFU.EX2 R119, R119 ;  /* 0x0000007700777308 */ /* 0x000e620000000800 */
[----:B------:R-:W-:Y:S02]  /*6280*/  FFMA.FTZ R42, R88, R42, R45 ;  /* 0x0000002a582a7223 */ /* 0x000fe4000001002d */
[----:B------:R-:W-:Y:S02]  /*6290*/  FMUL.FTZ R44, R108, R47 ;  /* 0x0000002f6c2c7220 */ /* 0x000fe40000410000 */
[----:B------:R-:W-:-:S02]  /*62a0*/  FADD.FTZ R43, R90, R43 ;  /* 0x0000002b5a2b7221 */ /* 0x000fc40000010000 */
[----:B------:R-:W-:Y:S02]  /*62b0*/  FADD.FTZ R42, R89, R42 ;  /* 0x0000002a592a7221 */ /* 0x000fe40000010000 */
[-C--:B------:R-:W-:Y:S02]  /*62c0*/  FMUL.FTZ R46, R108, R53.reuse ;  /* 0x000000356c2e7220 */ /* 0x080fe40000410000 */
[----:B------:R-:W-:Y:S02]  /*62d0*/  FFMA.FTZ R53, R111, R53, -R44 ;  /* 0x000000356f357223 */ /* 0x000fe4000001082c */
[C---:B------:R-:W-:Y:S02]  /*62e0*/  FMUL.FTZ R45, R87.reuse, R43 ;  /* 0x0000002b572d7220 */ /* 0x040fe40000410000 */
[-C--:B------:R-:W-:Y:S02]  /*62f0*/  FMUL.FTZ R44, R87, R42.reuse ;  /* 0x0000002a572c7220 */ /* 0x080fe40000410000 */
[----:B------:R-:W-:-:S02]  /*6300*/  FFMA.FTZ R42, R82, R42, R45 ;  /* 0x0000002a522a7223 */ /* 0x000fc4000001002d */
[----:B0-----:R-:W-:Y:S02]  /*6310*/  FMUL.FTZ R51, R120, R51 ;  /* 0x0000003378337220 */ /* 0x001fe40000410000 */
[----:B------:R-:W-:Y:S02]  /*6320*/  FFMA.FTZ R45, R82, R43, -R44 ;  /* 0x0000002b522d7223 */ /* 0x000fe4000001082c */
[----:B------:R-:W-:Y:S01]  /*6330*/  FFMA.FTZ R46, R111, R47, R46 ;  /* 0x0000002f6f2e7223 */ /* 0x000fe2000001002e */
[----:B------:R-:W0:Y:S01]  /*6340*/  LDS.U16 R43, [R40+0x24] ;  /* 0x00002400282b7984 */ /* 0x000e220000000400 */
[----:B------:R-:W-:Y:S02]  /*6350*/  FMUL.FTZ R47, R112, R53 ;  /* 0x00000035702f7220 */ /* 0x000fe40000410000 */
[----:B------:R-:W-:Y:S01]  /*6360*/  FMUL.FTZ R117, R120, R117 ;  /* 0x0000007578757220 */ /* 0x000fe20000410000 */
[----:B------:R-:W2:Y:S01]  /*6370*/  LDS.U16 R44, [R40+0x26] ;  /* 0x00002600282c7984 */ /* 0x000ea20000000400 */
[----:B-1----:R-:W-:Y:S01]  /*6380*/  FMUL.FTZ R41, R119, R116 ;  /* 0x0000007477297220 */ /* 0x002fe20000410000 */
[----:B------:R-:W-:Y:S01]  /*6390*/  FSEL R116, R51, RZ, !P0 ;  /* 0x000000ff33747208 */ /* 0x000fe20004000000 */
[----:B------:R-:W-:-:S02]  /*63a0*/  FADD.FTZ R45, R86, R45 ;  /* 0x0000002d562d7221 */ /* 0x000fc40000010000 */
[-C--:B------:R-:W-:Y:S02]  /*63b0*/  FMUL.FTZ R48, R112, R46.reuse ;  /* 0x0000002e70307220 */ /* 0x080fe40000410000 */
[----:B------:R-:W-:Y:S02]  /*63c0*/  FFMA.FTZ R50, R115, R46, R47 ;  /* 0x0000002e73327223 */ /* 0x000fe4000001002f */
[----:B------:R-:W-:Y:S01]  /*63d0*/  FADD.FTZ R42, R83, R42 ;  /* 0x0000002a532a7221 */ /* 0x000fe20000010000 */
[----:B------:R-:W-:Y:S01]  /*63e0*/  FSEL R117, R117, 1, !P0 ;  /* 0x3f80000075757808 */ /* 0x000fe20004000000 */
[----:B------:R-:W-:Y:S02]  /*63f0*/  FMUL.FTZ R51, R81, R45 ;  /* 0x0000002d51337220 */ /* 0x000fe40000410000 */
[----:B------:R-:W-:Y:S02]  /*6400*/  FFMA.FTZ R48, R115, R53, -R48 ;  /* 0x0000003573307223 */ /* 0x000fe40000010830 */
[----:B------:R-:W-:-:S02]  /*6410*/  FMUL.FTZ R52, R116, R50 ;  /* 0x0000003274347220 */ /* 0x000fc40000410000 */
[-C--:B------:R-:W-:Y:S02]  /*6420*/  FMUL.FTZ R46, R81, R42.reuse ;  /* 0x0000002a512e7220 */ /* 0x080fe40000410000 */
[----:B------:R-:W-:Y:S02]  /*6430*/  FFMA.FTZ R42, R78, R42, R51 ;  /* 0x0000002a4e2a7223 */ /* 0x000fe40000010033 */
[-C--:B------:R-:W-:Y:S02]  /*6440*/  FFMA.FTZ R52, R117, R48.reuse, -R52 ;  /* 0x0000003075347223 */ /* 0x080fe40000010834 */
[----:B------:R-:W-:Y:S02]  /*6450*/  FMUL.FTZ R48, R116, R48 ;  /* 0x0000003074307220 */ /* 0x000fe40000410000 */
[----:B------:R-:W-:Y:S02]  /*6460*/  FFMA.FTZ R47, R78, R45, -R46 ;  /* 0x0000002d4e2f7223 */ /* 0x000fe4000001082e */
[----:B------:R-:W-:Y:S01]  /*6470*/  FADD.FTZ R42, R79, R42 ;  /* 0x0000002a4f2a7221 */ /* 0x000fe20000010000 */
[----:B------:R-:W1:Y:S01]  /*6480*/  LDS.U16 R46, [R40+0x2a] ;  /* 0x00002a00282e7984 */ /* 0x000e620000000400 */
[----:B------:R-:W3:Y:S01]  /*6490*/  MUFU.COS R135, R128 ;  /* 0x0000008000877308 */ /* 0x000ee20000000000 */
[----:B------:R-:W-:-:S02]  /*64a0*/  FFMA.FTZ R53, R117, R50, R48 ;  /* 0x0000003275357223 */ /* 0x000fc40000010030 */
[----:B------:R-:W-:Y:S01]  /*64b0*/  FADD.FTZ R47, R80, R47 ;  /* 0x0000002f502f7221 */ /* 0x000fe20000010000 */
[----:B------:R-:W4:Y:S01]  /*64c0*/  LDS.U16 R45, [R40+0x28] ;  /* 0x00002800282d7984 */ /* 0x000f220000000400 */
[C---:B------:R-:W-:Y:S02]  /*64d0*/  FMUL.FTZ R48, R108.reuse, R42 ;  /* 0x0000002a6c307220 */ /* 0x040fe40000410000 */
[----:B------:R-:W-:Y:S02]  /*64e0*/  FMUL.FTZ R118, R119, R118 ;  /* 0x0000007677767220 */ /* 0x000fe40000410000 */
[-C--:B------:R-:W-:Y:S02]  /*64f0*/  FMUL.FTZ R50, R108, R47.reuse ;  /* 0x0000002f6c327220 */ /* 0x080fe40000410000 */
[----:B------:R-:W-:Y:S01]  /*6500*/  FFMA.FTZ R48, R111, R47, -R48 ;  /* 0x0000002f6f307223 */ /* 0x000fe20000010830 */
[----:B------:R-:W-:Y:S01]  /*6510*/  FSEL R119, R41, 1, !P4 ;  /* 0x3f80000029777808 */ /* 0x000fe20006000000 */
[----:B------:R-:W-:Y:S01]  /*6520*/  FFMA.FTZ R41, R111, R42, R50 ;  /* 0x0000002a6f297223 */ /* 0x000fe20000010032 */
[----:B------:R-:W-:Y:S01]  /*6530*/  FSEL R118, R118, RZ, !P4 ;  /* 0x000000ff76767208 */ /* 0x000fe20006000000 */
[----:B------:R-:W-:Y:S01]  /*6540*/  FADD.FTZ R42, R109, R48 ;  /* 0x000000306d2a7221 */ /* 0x000fe20000010000 */
[----:B------:R-:W0:Y:S01]  /*6550*/  MUFU.EX2 R121, R121 ;  /* 0x0000007900797308 */ /* 0x000e220000000800 */
[----:B------:R-:W1:Y:S01]  /*6560*/  LDS.U16 R48, [R40+0x2c] ;  /* 0x00002c0028307984 */ /* 0x000e620000000400 */
[----:B---3--:R-:W-:-:S02]  /*6570*/  FMUL.FTZ R135, R54, R135 ;  /* 0x0000008736877220 */ /* 0x008fc40000410000 */
[----:B------:R-:W-:Y:S01]  /*6580*/  FMUL.FTZ R51, R118, R53 ;  /* 0x0000003576337220 */ /* 0x000fe20000410000 */
[----:B------:R-:W3:Y:S01]  /*6590*/  LDS.U16 R47, [R40+0x2e] ;  /* 0x00002e00282f7984 */ /* 0x000ee20000000400 */
[----:B------:R-:W-:Y:S02]  /*65a0*/  FADD.FTZ R41, R110, R41 ;  /* 0x000000296e297221 */ /* 0x000fe40000010000 */
[----:B------:R-:W-:Y:S01]  /*65b0*/  MUFU.SIN R123, R125 ;  /* 0x0000007d007b7308 */ /* 0x000fe20000000400 */
[----:B------:R-:W-:Y:S02]  /*65c0*/  FMUL.FTZ R54, R112, R42 ;  /* 0x0000002a70367220 */ /* 0x000fe40000410000 */
[-C--:B------:R-:W-:Y:S02]  /*65d0*/  FFMA.FTZ R51, R119, R52.reuse, -R51 ;  /* 0x0000003477337223 */ /* 0x080fe40000010833 */
[----:B------:R-:W-:-:S03]  /*65e0*/  FMUL.FTZ R50, R118, R52 ;  /* 0x0000003476327220 */ /* 0x000fc60000410000 */
[----:B------:R-:W-:Y:S01]  /*65f0*/  MUFU.COS R125, R125 ;  /* 0x0000007d007d7308 */ /* 0x000fe20000000000 */
[-C--:B------:R-:W-:Y:S02]  /*6600*/  FMUL.FTZ R52, R112, R41.reuse ;  /* 0x0000002970347220 */ /* 0x080fe40000410000 */
[----:B------:R-:W-:-:S05]  /*6610*/  FFMA.FTZ R41, R115, R41, R54 ;  /* 0x0000002973297223 */ /* 0x000fca0000010036 */
[----:B------:R-:W1:Y:S01]  /*6620*/  MUFU.EX2 R126, R126 ;  /* 0x0000007e007e7308 */ /* 0x000e620000000800 */
[----:B------:R-:W-:Y:S01]  /*6630*/  FFMA.FTZ R50, R119, R53, R50 ;  /* 0x0000003577327223 */ /* 0x000fe20000010032 */
[----:B0-----:R-:W-:Y:S01]  /*6640*/  PRMT R43, RZ, 0x5410, R43 ;  /* 0x00005410ff2b7816 */ /* 0x001fe2000000002b */
[----:B------:R-:W-:Y:S02]  /*6650*/  FFMA.FTZ R52, R115, R42, -R52 ;  /* 0x0000002a73347223 */ /* 0x000fe40000010834 */
[----:B------:R-:W-:Y:S01]  /*6660*/  FADD.FTZ R53, R114, R41 ;  /* 0x0000002972357221 */ /* 0x000fe20000010000 */
[----:B------:R-:W0:Y:S01]  /*6670*/  LDS.U16 R42, [R40+0x30] ;  /* 0x00003000282a7984 */ /* 0x000e220000000400 */
[----:B--2---:R-:W-:Y:S01]  /*6680*/  PRMT R41, RZ, 0x5410, R44 ;  /* 0x00005410ff297816 */ /* 0x004fe2000000002c */
[----:B------:R-:W-:Y:S02]  /*6690*/  FMUL.FTZ R120, R121, R124 ;  /* 0x0000007c79787220 */ /* 0x000fe40000410000 */
[----:B------:R-:W-:Y:S01]  /*66a0*/  FADD.FTZ R52, R113, R52 ;  /* 0x0000003471347221 */ /* 0x000fe20000010000 */
[----:B------:R-:W2:Y:S01]  /*66b0*/  LDS.U16 R44, [R40+0x32] ;  /* 0x00003200282c7984 */ /* 0x000ea20000000400 */
[----:B------:R-:W-:-:S02]  /*66c0*/  FMUL.FTZ R54, R116, R53 ;  /* 0x0000003574367220 */ /* 0x000fc40000410000 */
[C---:B------:R-:W-:Y:S02]  /*66d0*/  FMUL.FTZ R43, R8.reuse, R43 ;  /* 0x0000002b082b7220 */ /* 0x040fe40000410000 */
[----:B------:R-:W-:Y:S02]  /*66e0*/  FMUL.FTZ R122, R121, R122 ;  /* 0x0000007a797a7220 */ /* 0x000fe40000410000 */
[----:B------:R-:W-:Y:S01]  /*66f0*/  FMUL.FTZ R41, R8, R41 ;  /* 0x0000002908297220 */ /* 0x000fe20000410000 */
[----:B------:R-:W-:Y:S01]  /*6700*/  FSEL R120, R120, RZ, !P6 ;  /* 0x000000ff78787208 */ /* 0x000fe20007000000 */
[C---:B-1----:R-:W-:Y:S02]  /*6710*/  FMUL.FTZ R129, R126.reuse, R125 ;  /* 0x0000007d7e817220 */ /* 0x042fe40000410000 */
[-C--:B------:R-:W-:Y:S02]  /*6720*/  FFMA.FTZ R54, R117, R52.reuse, -R54 ;  /* 0x0000003475367223 */ /* 0x080fe40000010836 */
[----:B------:R-:W-:Y:S01]  /*6730*/  FMUL.FTZ R126, R126, R123 ;  /* 0x0000007b7e7e7220 */ /* 0x000fe20000410000 */
[----:B------:R-:W-:Y:S01]  /*6740*/  FSEL R123, R43, RZ, !P0 ;  /* 0x000000ff2b7b7208 */ /* 0x000fe20004000000 */
[----:B------:R-:W-:Y:S01]  /*6750*/  FMUL.FTZ R52, R116, R52 ;  /* 0x0000003474347220 */ /* 0x000fe20000410000 */
[----:B------:R-:W-:-:S02]  /*6760*/  FSEL R121, R122, 1, !P6 ;  /* 0x3f8000007a797808 */ /* 0x000fc40007000000 */
[----:B------:R-:W-:Y:S01]  /*6770*/  FSEL R122, R41, RZ, !P0 ;  /* 0x000000ff297a7208 */ /* 0x000fe20004000000 */
[----:B------:R-:W-:Y:S01]  /*6780*/  FFMA.FTZ R53, R117, R53, R52 ;  /* 0x0000003575357223 */ /* 0x000fe20000010034 */
[----:B------:R-:W-:Y:S01]  /*6790*/  PRMT R46, RZ, 0x5410, R46 ;  /* 0x00005410ff2e7816 */ /* 0x000fe2000000002e */
[----:B------:R-:W-:Y:S02]  /*67a0*/  FMUL.FTZ R124, R120, R50 ;  /* 0x00000032787c7220 */ /* 0x000fe40000410000 */
[----:B------:R-:W-:Y:S02]  /*67b0*/  FADD.FTZ R54, R123, R54 ;  /* 0x000000367b367221 */ /* 0x000fe40000010000 */
[----:B------:R-:W-:Y:S02]  /*67c0*/  FADD.FTZ R53, R122, R53 ;  /* 0x000000357a357221 */ /* 0x000fe40000010000 */
[----:B------:R-:W-:Y:S02]  /*67d0*/  FFMA.FTZ R41, R121, R51, -R124 ;  /* 0x0000003379297223 */ /* 0x000fe4000001087c */
[----:B------:R-:W-:-:S02]  /*67e0*/  FMUL.FTZ R46, R7, R46 ;  /* 0x0000002e072e7220 */ /* 0x000fc40000410000 */
[CC--:B------:R-:W-:Y:S02]  /*67f0*/  FMUL.FTZ R124, R118.reuse, R54.reuse ;  /* 0x00000036767c7220 */ /* 0x0c0fe40000410000 */
[-C--:B------:R-:W-:Y:S01]  /*6800*/  FMUL.FTZ R43, R118, R53.reuse ;  /* 0x00000035762b7220 */ /* 0x080fe20000410000 */
[----:B----4-:R-:W-:Y:S01]  /*6810*/  PRMT R52, RZ, 0x5410, R45 ;  /* 0x00005410ff347816 */ /* 0x010fe2000000002d */
[C---:B------:R-:W-:Y:S01]  /*6820*/  FFMA.FTZ R53, R119.reuse, R53, R124 ;  /* 0x0000003577357223 */ /* 0x040fe2000001007c */
[----:B------:R-:W-:Y:S01]  /*6830*/  FSEL R124, R46, RZ, !P4 ;  /* 0x000000ff2e7c7208 */ /* 0x000fe20006000000 */
[----:B------:R-:W-:Y:S01]  /*6840*/  FFMA.FTZ R54, R119, R54, -R43 ;  /* 0x0000003677367223 */ /* 0x000fe2000001082b */
[----:B------:R-:W1:Y:S01]  /*6850*/  LDS.U16 R46, [R40+0x34] ;  /* 0x00003400282e7984 */ /* 0x000e620000000400 */
[----:B------:R-:W-:Y:S01]  /*6860*/  PRMT R43, RZ, 0x5410, R48 ;  /* 0x00005410ff2b7816 */ /* 0x000fe20000000030 */
[----:B------:R-:W4:Y:S01]  /*6870*/  MUFU.EX2 R127, R127 ;  /* 0x0000007f007f7308 */ /* 0x000f220000000800 */
[----:B------:R-:W-:Y:S01]  /*6880*/  FMUL.FTZ R52, R7, R52 ;  /* 0x0000003407347220 */ /* 0x000fe20000410000 */
[----:B------:R-:W1:Y:S02]  /*6890*/  LDS.U16 R45, [R40+0x36] ;  /* 0x00003600282d7984 */ /* 0x000e640000000400 */
[----:B------:R-:W-:Y:S01]  /*68a0*/  FMUL.FTZ R43, R6, R43 ;  /* 0x0000002b062b7220 */ /* 0x000fe20000410000 */
[----:B---3--:R-:W-:-:S02]  /*68b0*/  PRMT R47, RZ, 0x5410, R47 ;  /* 0x00005410ff2f7816 */ /* 0x008fc4000000002f */
[----:B------:R-:W-:Y:S02]  /*68c0*/  FSEL R125, R52, RZ, !P4 ;  /* 0x000000ff347d7208 */ /* 0x000fe40006000000 */
[----:B------:R-:W-:Y:S01]  /*68d0*/  FSEL R128, R43, RZ, !P6 ;  /* 0x000000ff2b807208 */ /* 0x000fe20007000000 */
[----:B------:R-:W-:Y:S01]  /*68e0*/  FADD.FTZ R53, R124, R53 ;  /* 0x000000357c357221 */ /* 0x000fe20000010000 */
[----:B------:R-:W3:Y:S01]  /*68f0*/  LDS.U16 R43, [R40+0x3a] ;  /* 0x00003a00282b7984 */ /* 0x000ee20000000400 */
[----:B------:R-:W-:Y:S02]  /*6900*/  FADD.FTZ R54, R125, R54 ;  /* 0x000000367d367221 */ /* 0x000fe40000010000 */
[----:B------:R-:W-:Y:S01]  /*6910*/  FMUL.FTZ R47, R6, R47 ;  /* 0x0000002f062f7220 */ /* 0x000fe20000410000 */
[----:B0-----:R-:W-:Y:S01]  /*6920*/  PRMT R42, RZ, 0x5410, R42 ;  /* 0x00005410ff2a7816 */ /* 0x001fe2000000002a */
[C---:B------:R-:W-:Y:S02]  /*6930*/  FMUL.FTZ R51, R120.reuse, R51 ;  /* 0x0000003378337220 */ /* 0x040fe40000410000 */
[----:B------:R-:W-:-:S02]  /*6940*/  FMUL.FTZ R48, R120, R53 ;  /* 0x0000003578307220 */ /* 0x000fc40000410000 */
[----:B------:R-:W-:Y:S02]  /*6950*/  FMUL.FTZ R52, R120, R54 ;  /* 0x0000003678347220 */ /* 0x000fe40000410000 */
[C---:B----4-:R-:W-:Y:S02]  /*6960*/  FMUL.FTZ R84, R127.reuse, R84 ;  /* 0x000000547f547220 */ /* 0x050fe40000410000 */
[----:B------:R-:W-:Y:S01]  /*6970*/  FMUL.FTZ R85, R127, R85 ;  /* 0x000000557f557220 */ /* 0x000fe20000410000 */
[----:B------:R-:W-:Y:S01]  /*6980*/  FSEL R127, R47, RZ, !P6 ;  /* 0x000000ff2f7f7208 */ /* 0x000fe20007000000 */
[C---:B------:R-:W-:Y:S01]  /*6990*/  FFMA.FTZ R50, R121.reuse, R50, R51 ;  /* 0x0000003279327223 */ /* 0x040fe20000010033 */
[----:B------:R-:W0:Y:S01]  /*69a0*/  LDS.U16 R47, [R40+0x38] ;  /* 0x00003800282f7984 */ /* 0x000e220000000400 */
[C---:B------:R-:W-:Y:S01]  /*69b0*/  FFMA.FTZ R51, R121.reuse, R54, -R48 ;  /* 0x0000003679337223 */ /* 0x040fe20000010830 */
[----:B--2---:R-:W-:Y:S01]  /*69c0*/  PRMT R44, RZ, 0x5410, R44 ;  /* 0x00005410ff2c7816 */ /* 0x004fe2000000002c */
[----:B------:R-:W-:-:S02]  /*69d0*/  FFMA.FTZ R52, R121, R53, R52 ;  /* 0x0000003579347223 */ /* 0x000fc40000010034 */
[----:B------:R-:W-:Y:S01]  /*69e0*/  FMUL.FTZ R42, R5, R42 ;  /* 0x0000002a052a7220 */ /* 0x000fe20000410000 */
[----:B------:R-:W-:Y:S01]  /*69f0*/  FSEL R126, R126, RZ, !P5 ;  /* 0x000000ff7e7e7208 */ /* 0x000fe20006800000 */
[----:B------:R-:W-:Y:S02]  /*6a00*/  FADD.FTZ R51, R128, R51 ;  /* 0x0000003380337221 */ /* 0x000fe40000010000 */
[----:B------:R-:W-:Y:S01]  /*6a10*/  FADD.FTZ R52, R127, R52 ;  /* 0x000000347f347221 */ /* 0x000fe20000010000 */
[----:B------:R-:W-:Y:S01]  /*6a20*/  FSEL R132, R42, RZ, !P5 ;  /* 0x000000ff2a847208 */ /* 0x000fe20006800000 */
[----:B------:R-:W-:Y:S01]  /*6a30*/  FMUL.FTZ R44, R5, R44 ;  /* 0x0000002c052c7220 */ /* 0x000fe20000410000 */
[----:B------:R-:W-:Y:S01]  /*6a40*/  FSEL R129, R129, 1, !P5 ;  /* 0x3f80000081817808 */ /* 0x000fe20006800000 */
[----:B------:R-:W2:Y:S01]  /*6a50*/  LDS.U16 R42, [R40+0x3c] ;  /* 0x00003c00282a7984 */ /* 0x000ea20000000400 */
[CC--:B------:R-:W-:Y:S02]  /*6a60*/  FMUL.FTZ R53, R126.reuse, R51.reuse ;  /* 0x000000337e357220 */ /* 0x0c0fe40000410000 */
[-C--:B------:R-:W-:Y:S01]  /*6a70*/  FMUL.FTZ R48, R126, R52.reuse ;  /* 0x000000347e307220 */ /* 0x080fe20000410000 */
[----:B------:R-:W-:Y:S01]  /*6a80*/  FSEL R131, R44, RZ, !P5 ;  /* 0x000000ff2c837208 */ /* 0x000fe20006800000 */
[C---:B------:R-:W-:Y:S01]  /*6a90*/  FFMA.FTZ R52, R129.reuse, R52, R53 ;  /* 0x0000003481347223 */ /* 0x040fe20000010035 */
[----:B------:R4:W0:Y:S01]  /*6aa0*/  LDS.U16 R44, [R40+0x3e] ;  /* 0x00003e00282c7984 */ /* 0x0008220000000400 */
[----:B------:R-:W-:-:S02]  /*6ab0*/  FFMA.FTZ R51, R129, R51, -R48 ;  /* 0x0000003381337223 */ /* 0x000fc40000010830 */
[-C--:B------:R-:W-:Y:S02]  /*6ac0*/  FMUL.FTZ R48, R126, R50.reuse ;  /* 0x000000327e307220 */ /* 0x080fe40000410000 */
[----:B------:R-:W-:Y:S02]  /*6ad0*/  FADD.FTZ R53, R131, R52 ;  /* 0x0000003483357221 */ /* 0x000fe40000010000 */
[----:B------:R-:W-:Y:S02]  /*6ae0*/  FADD.FTZ R52, R132, R51 ;  /* 0x0000003384347221 */ /* 0x000fe40000010000 */
[-C--:B------:R-:W-:Y:S02]  /*6af0*/  FMUL.FTZ R51, R126, R41.reuse ;  /* 0x000000297e337220 */ /* 0x080fe40000410000 */
[C---:B------:R-:W-:Y:S01]  /*6b00*/  FFMA.FTZ R48, R129.reuse, R41, -R48 ;  /* 0x0000002981307223 */ /* 0x040fe20000010830 */
[----:B-1----:R-:W-:Y:S01]  /*6b10*/  PRMT R41, RZ, 0x5410, R46 ;  /* 0x00005410ff297816 */ /* 0x002fe2000000002e */
[----:B------:R-:W-:Y:S01]  /*6b20*/  FFMA.FTZ R50, R129, R50, R51 ;  /* 0x0000003281327223 */ /* 0x000fe20000010033 */
[----:B------:R-:W-:-:S02]  /*6b30*/  FSEL R130, R85, RZ, !P3 ;  /* 0x000000ff55827208 */ /* 0x000fc40005800000 */
[----:B------:R-:W-:Y:S01]  /*6b40*/  PRMT R45, RZ, 0x5410, R45 ;  /* 0x00005410ff2d7816 */ /* 0x000fe2000000002d */
[----:B------:R-:W-:Y:S01]  /*6b50*/  FMUL.FTZ R41, R4, R41 ;  /* 0x0000002904297220 */ /* 0x000fe20000410000 */
[----:B------:R-:W-:Y:S01]  /*6b60*/  FSEL R133, R84, 1, !P3 ;  /* 0x3f80000054857808 */ /* 0x000fe20005800000 */
[C---:B------:R-:W-:Y:S02]  /*6b70*/  FMUL.FTZ R54, R130.reuse, R53 ;  /* 0x0000003582367220 */ /* 0x040fe40000410000 */
[----:B----4-:R-:W-:Y:S01]  /*6b80*/  FMUL.FTZ R40, R130, R50 ;  /* 0x0000003282287220 */ /* 0x010fe20000410000 */
[----:B------:R-:W-:Y:S01]  /*6b90*/  FSEL R136, R41, RZ, !P3 ;  /* 0x000000ff29887208 */ /* 0x000fe20005800000 */
[----:B------:R-:W-:Y:S02]  /*6ba0*/  FMUL.FTZ R45, R4, R45 ;  /* 0x0000002d042d7220 */ /* 0x000fe40000410000 */
[-C--:B------:R-:W-:Y:S02]  /*6bb0*/  FMUL.FTZ R84, R130, R52.reuse ;  /* 0x0000003482547220 */ /* 0x080fe40000410000 */
[----:B------:R-:W-:-:S02]  /*6bc0*/  FFMA.FTZ R51, R133, R52, -R54 ;  /* 0x0000003485337223 */ /* 0x000fc40000010836 */
[CC--:B------:R-:W-:Y:S02]  /*6bd0*/  FFMA.FTZ R40, R133.reuse, R48.reuse, -R40 ;  /* 0x0000003085287223 */ /* 0x0c0fe40000010828 */
[----:B------:R-:W-:Y:S01]  /*6be0*/  FMUL.FTZ R41, R130, R48 ;  /* 0x0000003082297220 */ /* 0x000fe20000410000 */
[----:B---3--:R-:W-:Y:S01]  /*6bf0*/  PRMT R48, RZ, 0x5410, R43 ;  /* 0x00005410ff307816 */ /* 0x008fe2000000002b */
[----:B------:R-:W-:Y:S01]  /*6c00*/  FFMA.FTZ R84, R133, R53, R84 ;  /* 0x0000003585547223 */ /* 0x000fe20000010054 */
[----:B------:R-:W-:Y:S01]  /*6c10*/  FSEL R134, R134, RZ, !P2 ;  /* 0x000000ff86867208 */ /* 0x000fe20005000000 */
[----:B------:R-:W-:Y:S01]  /*6c20*/  FADD.FTZ R51, R136, R51 ;  /* 0x0000003388337221 */ /* 0x000fe20000010000 */
[----:B------:R-:W-:Y:S01]  /*6c30*/  FSEL R137, R45, RZ, !P3 ;  /* 0x000000ff2d897208 */ /* 0x000fe20005800000 */
[----:B------:R-:W-:Y:S01]  /*6c40*/  FMUL.FTZ R48, R3, R48 ;  /* 0x0000003003307220 */ /* 0x000fe20000410000 */
[----:B------:R-:W-:Y:S01]  /*6c50*/  FSEL R135, R135, 1, !P2 ;  /* 0x3f80000087877808 */ /* 0x000fe20005000000 */
[----:B------:R-:W-:-:S02]  /*6c60*/  FMUL.FTZ R43, R134, R51 ;  /* 0x00000033862b7220 */ /* 0x000fc40000410000 */
[----:B------:R-:W-:Y:S01]  /*6c70*/  FADD.FTZ R84, R137, R84 ;  /* 0x0000005489547221 */ /* 0x000fe20000010000 */
[----:B0-----:R-:W-:Y:S02]  /*6c80*/  PRMT R46, RZ, 0x5410, R47 ;  /* 0x00005410ff2e7816 */ /* 0x001fe4000000002f */
[----:B------:R-:W-:Y:S01]  /*6c90*/  FSEL R138, R48, RZ, !P2 ;  /* 0x000000ff308a7208 */ /* 0x000fe20005000000 */
[----:B------:R-:W-:Y:S02]  /*6ca0*/  FFMA.FTZ R43, R135, R84, R43 ;  /* 0x00000054872b7223 */ /* 0x000fe4000001002b */
[----:B------:R-:W-:Y:S02]  /*6cb0*/  FMUL.FTZ R46, R3, R46 ;  /* 0x0000002e032e7220 */ /* 0x000fe40000410000 */
[----:B------:R-:W-:Y:S01]  /*6cc0*/  FADD.FTZ R45, R138, R43 ;  /* 0x0000002b8a2d7221 */ /* 0x000fe20000010000 */
[----:B--2---:R-:W-:Y:S01]  /*6cd0*/  PRMT R43, RZ, 0x5410, R42 ;  /* 0x00005410ff2b7816 */ /* 0x004fe2000000002a */
[----:B------:R-:W-:Y:S01]  /*6ce0*/  FMUL.FTZ R52, R134, R84 ;  /* 0x0000005486347220 */ /* 0x000fe20000410000 */
[----:B------:R-:W-:-:S02]  /*6cf0*/  FSEL R139, R46, RZ, !P2 ;  /* 0x000000ff2e8b7208 */ /* 0x000fc40005000000 */
[----:B------:R-:W-:Y:S01]  /*6d00*/  FSEL R140, R140, RZ, !P1 ;  /* 0x000000ff8c8c7208 */ /* 0x000fe20004800000 */
[----:B------:R-:W-:Y:S02]  /*6d10*/  FFMA.FTZ R52, R135, R51, -R52 ;  /* 0x0000003387347223 */ /* 0x000fe40000010834 */
[----:B------:R-:W-:Y:S01]  /*6d20*/  FMUL.FTZ R142, R2, R43 ;  /* 0x0000002b028e7220 */ /* 0x000fe20000410000 */
[----:B------:R-:W-:Y:S01]  /*6d30*/  PRMT R43, RZ, 0x5410, R44 ;  /* 0x00005410ff2b7816 */ /* 0x000fe2000000002c */
[----:B------:R-:W-:Y:S01]  /*6d40*/  FADD.FTZ R52, R139, R52 ;  /* 0x000000348b347221 */ /* 0x000fe20000010000 */
[----:B------:R-:W-:Y:S01]  /*6d50*/  FSEL R141, R141, 1, !P1 ;  /* 0x3f8000008d8d7808 */ /* 0x000fe20004800000 */
[----:B------:R-:W-:Y:S01]  /*6d60*/  FMUL.FTZ R42, R140, R45 ;  /* 0x0000002d8c2a7220 */ /* 0x000fe20000410000 */
[----:B------:R-:W-:Y:S01]  /*6d70*/  FSEL R142, R142, RZ, !P1 ;  /* 0x000000ff8e8e7208 */ /* 0x000fe20004800000 */
[----:B------:R-:W-:Y:S02]  /*6d80*/  FFMA.FTZ R41, R133, R50, R41 ;  /* 0x0000003285297223 */ /* 0x000fe40000010029 */
[----:B------:R-:W-:-:S02]  /*6d90*/  FMUL.FTZ R43, R2, R43 ;  /* 0x0000002b022b7220 */ /* 0x000fc40000410000 */
[-C--:B------:R-:W-:Y:S02]  /*6da0*/  FFMA.FTZ R47, R141, R52.reuse, -R42 ;  /* 0x000000348d2f7223 */ /* 0x080fe4000001082a */
[----:B------:R-:W-:Y:S02]  /*6db0*/  FMUL.FTZ R52, R140, R52 ;  /* 0x000000348c347220 */ /* 0x000fe40000410000 */
[C---:B------:R-:W-:Y:S01]  /*6dc0*/  FMUL.FTZ R44, R134.reuse, R40 ;  /* 0x00000028862c7220 */ /* 0x040fe20000410000 */
[----:B------:R-:W-:Y:S01]  /*6dd0*/  FSEL R143, R43, RZ, !P1 ;  /* 0x000000ff2b8f7208 */ /* 0x000fe20004800000 */
[----:B------:R-:W-:Y:S02]  /*6de0*/  FMUL.FTZ R42, R134, R41 ;  /* 0x00000029862a7220 */ /* 0x000fe40000410000 */
[----:B------:R-:W-:Y:S02]  /*6df0*/  FFMA.FTZ R52, R141, R45, R52 ;  /* 0x0000002d8d347223 */ /* 0x000fe40000010034 */
[----:B------:R-:W-:-:S02]  /*6e00*/  FADD.FTZ R50, R142, R47 ;  /* 0x0000002f8e327221 */ /* 0x000fc40000010000 */
[C---:B------:R-:W-:Y:S02]  /*6e10*/  FFMA.FTZ R44, R135.reuse, R41, R44 ;  /* 0x00000029872c7223 */ /* 0x040fe4000001002c */
[----:B------:R-:W-:Y:S01]  /*6e20*/  FFMA.FTZ R42, R135, R40, -R42 ;  /* 0x00000028872a7223 */ /* 0x000fe2000001082a */
[----:B------:R-:W0:Y:S01]  /*6e30*/  SHFL.UP PT, R45, R50, 0x1, RZ ;  /* 0x04200000322d7989 */ /* 0x000e2200000e00ff */
[----:B------:R-:W-:Y:S02]  /*6e40*/  FADD.FTZ R51, R143, R52 ;  /* 0x000000348f337221 */ /* 0x000fe40000010000 */
[C---:B------:R-:W-:Y:S02]  /*6e50*/  FMUL.FTZ R48, R140.reuse, R44 ;  /* 0x0000002c8c307220 */ /* 0x040fe40000410000 */
[-C--:B------:R-:W-:Y:S01]  /*6e60*/  FMUL.FTZ R40, R140, R42.reuse ;  /* 0x0000002a8c287220 */ /* 0x080fe20000410000 */
[----:B------:R-:W1:Y:S01]  /*6e70*/  SHFL.UP PT, R47, R51, 0x1, RZ ;  /* 0x04200000332f7989 */ /* 0x000e6200000e00ff */
[----:B------:R-:W-:-:S02]  /*6e80*/  FFMA.FTZ R48, R141, R42, -R48 ;  /* 0x0000002a8d307223 */ /* 0x000fc40000010830 */
[----:B------:R-:W-:-:S03]  /*6e90*/  FFMA.FTZ R40, R141, R44, R40 ;  /* 0x0000002c8d287223 */ /* 0x000fc60000010028 */
[----:B------:R-:W2:Y:S04]  /*6ea0*/  SHFL.UP PT, R41, R48, 0x1, RZ ;  /* 0x0420000030297989 */ /* 0x000ea800000e00ff */
[----:B------:R-:W3:Y:S01]  /*6eb0*/  SHFL.UP PT, R43, R40, 0x1, RZ ;  /* 0x04200000282b7989 */ /* 0x000ee200000e00ff */
[----:B------:R-:W-:Y:S01]  /*6ec0*/  ISETP.GE.AND P0, PT, R74, 0x1, PT ;  /* 0x000000014a00780c */ /* 0x000fe20003f06270 */
[----:B0-----:R-:W-:-:S04]  /*6ed0*/  FMUL.FTZ R44, R40, R45 ;  /* 0x0000002d282c7220 */ /* 0x001fc80000410000 */
[-C--:B-1----:R-:W-:Y:S02]  /*6ee0*/  FFMA.FTZ R44, R48, R47.reuse, R44 ;  /* 0x0000002f302c7223 */ /* 0x082fe4000001002c */
[----:B------:R-:W-:-:S06]  /*6ef0*/  FMUL.FTZ R42, R40, R47 ;  /* 0x0000002f282a7220 */ /* 0x000fcc0000410000 */
[----:B------:R-:W-:Y:S02]  /*6f00*/  @P0 FADD.FTZ R51, R51, R44 ;  /* 0x0000002c33330221 */ /* 0x000fe40000010000 */
[----:B------:R-:W-:Y:S02]  /*6f10*/  FFMA.FTZ R45, R48, R45, -R42 ;  /* 0x0000002d302d7223 */ /* 0x000fe4000001082a */
[C---:B--2---:R-:W-:Y:S02]  /*6f20*/  FMUL.FTZ R44, R40.reuse, R41 ;  /* 0x00000029282c7220 */ /* 0x044fe40000410000 */
[-C--:B---3--:R-:W-:Y:S02]  /*6f30*/  FMUL.FTZ R42, R40, R43.reuse ;  /* 0x0000002b282a7220 */ /* 0x088fe40000410000 */
[C---:B------:R-:W-:Y:S02]  /*6f40*/  FFMA.FTZ R43, R48.reuse, R43, R44 ;  /* 0x0000002b302b7223 */ /* 0x040fe4000001002c */
[----:B------:R-:W-:Y:S01]  /*6f50*/  @P0 FFMA.FTZ R48, R48, R41, -R42 ;  /* 0x0000002930300223 */ /* 0x000fe2000001082a */
[----:B------:R-:W0:Y:S01]  /*6f60*/  SHFL.UP PT, R53, R51, 0x2, RZ ;  /* 0x0440000033357989 */ /* 0x000e2200000e00ff */
[----:B------:R-:W-:Y:S01]  /*6f70*/  @P0 FADD.FTZ R50, R50, R45 ;  /* 0x0000002d32320221 */ /* 0x000fe20000010000 */
[----:B------:R-:W-:-:S02]  /*6f80*/  FSEL R42, R40, R43, !P0 ;  /* 0x0000002b282a7208 */ /* 0x000fc40004000000 */
[----:B------:R-:W1:Y:S04]  /*6f90*/  SHFL.UP PT, R41, R48, 0x2, RZ ;  /* 0x0440000030297989 */ /* 0x000e6800000e00ff */
[----:B------:R-:W2:Y:S04]  /*6fa0*/  SHFL.UP PT, R47, R50, 0x2, RZ ;  /* 0x04400000322f7989 */ /* 0x000ea800000e00ff */
[----:B------:R-:W3:Y:S01]  /*6fb0*/  SHFL.UP PT, R45, R42, 0x2, RZ ;  /* 0x044000002a2d7989 */ /* 0x000ee200000e00ff */
[----:B------:R-:W-:Y:S01]  /*6fc0*/  ISETP.GE.AND P0, PT, R74, 0x2, PT ;  /* 0x000000024a00780c */ /* 0x000fe20003f06270 */
[----:B------:R-:W-:-:S02]  /*6fd0*/  ULDC UR8, c[0x0][0x1b8] ;  /* 0x00006e0000087ab9 */ /* 0x000fc40000000800 */
[----:B------:R-:W-:Y:S01]  /*6fe0*/  UIMAD UR8, UR21, UR8, URZ ;  /* 0x00000008150872a4 */ /* 0x000fe2000f8e023f */
[C---:B0-----:R-:W-:Y:S02]  /*6ff0*/  FMUL.FTZ R40, R42.reuse, R53 ;  /* 0x000000352a287220 */ /* 0x041fe40000410000 */
[----:B-1----:R-:W-:Y:S02]  /*7000*/  FMUL.FTZ R43, R42, R41 ;  /* 0x000000292a2b7220 */ /* 0x002fe40000410000 */
[-C--:B--2---:R-:W-:Y:S01]  /*7010*/  FFMA.FTZ R55, R48, R47.reuse, -R40 ;  /* 0x0000002f30377223 */ /* 0x084fe20000010828 */
[----:B------:R-:W-:Y:S01]  /*7020*/  MOV R40, c[0x0][0x1bc] ;  /* 0x00006f0000287a02 */ /* 0x000fe20000000f00 */
[----:B------:R-:W-:Y:S02]  /*7030*/  FMUL.FTZ R47, R42, R47 ;  /* 0x0000002f2a2f7220 */ /* 0x000fe40000410000 */
[-C--:B---3--:R-:W-:Y:S02]  /*7040*/  FFMA.FTZ R43, R48, R45.reuse, R43 ;  /* 0x0000002d302b7223 */ /* 0x088fe4000001002b */
[----:B------:R-:W-:-:S02]  /*7050*/  FMUL.FTZ R45, R42, R45 ;  /* 0x0000002d2a2d7220 */ /* 0x000fc40000410000 */
[C---:B------:R-:W-:Y:S02]  /*7060*/  FFMA.FTZ R44, R48.reuse, R53, R47 ;  /* 0x00000035302c7223 */ /* 0x040fe4000001002f */
[----:B------:R-:W-:Y:S02]  /*7070*/  @P0 FFMA.FTZ R48, R48, R41, -R45 ;  /* 0x0000002930300223 */ /* 0x000fe4000001082d */
[C---:B------:R-:W-:Y:S02]  /*7080*/  IMAD R45, R77.reuse, R40, UR8 ;  /* 0x000000084d2d7e24 */ /* 0x040fe4000f8e0228 */
[----:B------:R-:W-:-:S04]  /*7090*/  IMAD.WIDE.U32 R40, R77, c[0x0][0x1b8], RZ ;  /* 0x00006e004d287a25 */ /* 0x000fc800078e00ff */
[----:B------:R-:W-:Y:S01]  /*70a0*/  IMAD R49, R49, c[0x0][0x1c0], RZ ;  /* 0x0000700031317a24 */ /* 0x000fe200078e02ff */
[----:B------:R-:W-:Y:S01]  /*70b0*/  IADD3 R41, R41, R45, RZ ;  /* 0x0000002d29297210 */ /* 0x000fe20007ffe0ff */
[----:B------:R-:W-:Y:S02]  /*70c0*/  @P0 FADD.FTZ R50, R50, R55 ;  /* 0x0000003732320221 */ /* 0x000fe40000010000 */
[----:B------:R-:W-:Y:S02]  /*70d0*/  @P0 FADD.FTZ R51, R51, R44 ;  /* 0x0000002c33330221 */ /* 0x000fe40000010000 */
[C---:B------:R-:W-:Y:S01]  /*70e0*/  IMAD R49, R0.reuse, c[0x0][0x1c4], R49 ;  /* 0x0000710000317a24 */ /* 0x040fe200078e0231 */
[----:B------:R-:W0:Y:S01]  /*70f0*/  SHFL.UP PT, R44, R50, 0x4, RZ ;  /* 0x04800000322c7989 */ /* 0x000e2200000e00ff */
[----:B------:R-:W-:-:S03]  /*7100*/  IMAD.WIDE.U32 R40, R0, c[0x0][0x1c0], R40 ;  /* 0x0000700000287a25 */ /* 0x000fc600078e0028 */
[----:B------:R-:W1:Y:S02]  /*7110*/  SHFL.UP PT, R45, R51, 0x4, RZ ;  /* 0x04800000332d7989 */ /* 0x000e6400000e00ff */
[----:B------:R-:W-:Y:S02]  /*7120*/  IADD3 R41, R41, R49, RZ ;  /* 0x0000003129297210 */ /* 0x000fe40007ffe0ff */
[----:B------:R-:W-:Y:S02]  /*7130*/  LEA R84, P1, R40, c[0x0][0x230], 0x3 ;  /* 0x00008c0028547a11 */ /* 0x000fe400078218ff */
[----:B------:R-:W-:Y:S02]  /*7140*/  FSEL R43, R42, R43, !P0 ;  /* 0x0000002b2a2b7208 */ /* 0x000fe40004000000 */
[----:B------:R-:W-:Y:S02]  /*7150*/  LEA.HI.X R85, R40, c[0x0][0x234], R41, 0x3, P1 ;  /* 0x00008d0028557a11 */ /* 0x000fe400008f1c29 */
[----:B------:R-:W2:Y:S04]  /*7160*/  SHFL.UP PT, R40, R48, 0x4, RZ ;  /* 0x0480000030287989 */ /* 0x000ea800000e00ff */
[----:B------:R-:W3:Y:S01]  /*7170*/  SHFL.UP PT, R41, R43, 0x4, RZ ;  /* 0x048000002b297989 */ /* 0x000ee200000e00ff */
[----:B------:R-:W-:Y:S01]  /*7180*/  ISETP.GE.AND P0, PT, R74, 0x4, PT ;  /* 0x000000044a00780c */ /* 0x000fe20003f06270 */
[----:B0-----:R-:W-:-:S02]  /*7190*/  FMUL.FTZ R42, R43, R44 ;  /* 0x0000002c2b2a7220 */ /* 0x001fc40000410000 */
[-C--:B-1----:R-:W-:Y:S01]  /*71a0*/  FMUL.FTZ R47, R43, R45.reuse ;  /* 0x0000002d2b2f7220 */ /* 0x082fe20000410000 */
[----:B------:R-:W-:Y:S01]  /*71b0*/  ISETP.GE.AND P1, PT, R74, 0x10, PT ;  /* 0x000000104a00780c */ /* 0x000fe20003f26270 */
[----:B------:R-:W-:Y:S01]  /*71c0*/  FFMA.FTZ R42, R48, R45, R42 ;  /* 0x0000002d302a7223 */ /* 0x000fe2000001002a */
[----:B------:R-:W-:Y:S01]  /*71d0*/  ISETP.NE.AND P2, PT, R74, 0x1f, PT ;  /* 0x0000001f4a00780c */ /* 0x000fe20003f45270 */
[----:B------:R-:W-:Y:S01]  /*71e0*/  FFMA.FTZ R47, R48, R44, -R47 ;  /* 0x0000002c302f7223 */ /* 0x000fe2000001082f */
[----:B------:R-:W5:Y:S05]  /*71f0*/  LDG.E.64 R84, [R84.64] ;  /* 0x0000000e54547981 */ /* 0x000f6a000c1e1b00 */
[----:B------:R-:W-:-:S02]  /*7200*/  @P0 FADD.FTZ R51, R51, R42 ;  /* 0x0000002a33330221 */ /* 0x000fc40000010000 */
[----:B------:R-:W-:Y:S02]  /*7210*/  @P0 FADD.FTZ R50, R50, R47 ;  /* 0x0000002f32320221 */ /* 0x000fe40000010000 */
[C---:B--2---:R-:W-:Y:S01]  /*7220*/  FMUL.FTZ R42, R43.reuse, R40 ;  /* 0x000000282b2a7220 */ /* 0x044fe20000410000 */
[----:B------:R-:W0:Y:S03]  /*7230*/  SHFL.UP PT, R47, R51, 0x8, RZ ;  /* 0x05000000332f7989 */ /* 0x000e2600000e00ff */
[-C--:B---3--:R-:W-:Y:S01]  /*7240*/  FFMA.FTZ R42, R48, R41.reuse, R42 ;  /* 0x00000029302a7223 */ /* 0x088fe2000001002a */
[----:B------:R-:W1:Y:S01]  /*7250*/  SHFL.UP PT, R45, R50, 0x8, RZ ;  /* 0x05000000322d7989 */ /* 0x000e6200000e00ff */
[----:B------:R-:W-:-:S04]  /*7260*/  FMUL.FTZ R41, R43, R41 ;  /* 0x000000292b297220 */ /* 0x000fc80000410000 */
[----:B------:R-:W-:Y:S01]  /*7270*/  @P0 FFMA.FTZ R48, R48, R40, -R41 ;  /* 0x0000002830300223 */ /* 0x000fe20000010829 */
[----:B------:R-:W-:-:S04]  /*7280*/  FSEL R42, R43, R42, !P0 ;  /* 0x0000002a2b2a7208 */ /* 0x000fc80004000000 */
[----:B------:R-:W2:Y:S04]  /*7290*/  SHFL.UP PT, R41, R48, 0x8, RZ ;  /* 0x0500000030297989 */ /* 0x000ea800000e00ff */
[----:B------:R-:W3:Y:S01]  /*72a0*/  SHFL.UP PT, R43, R42, 0x8, RZ ;  /* 0x050000002a2b7989 */ /* 0x000ee200000e00ff */
[----:B------:R-:W-:Y:S01]  /*72b0*/  ISETP.GE.AND P0, PT, R74, 0x8, PT ;  /* 0x000000084a00780c */ /* 0x000fe20003f06270 */
[C---:B0-----:R-:W-:Y:S02]  /*72c0*/  FMUL.FTZ R40, R42.reuse, R47 ;  /* 0x0000002f2a287220 */ /* 0x041fe40000410000 */
[-C--:B-1----:R-:W-:Y:S02]  /*72d0*/  FMUL.FTZ R44, R42, R45.reuse ;  /* 0x0000002d2a2c7220 */ /* 0x082fe40000410000 */
[----:B------:R-:W-:-:S02]  /*72e0*/  FFMA.FTZ R45, R48, R45, -R40 ;  /* 0x0000002d302d7223 */ /* 0x000fc40000010828 */
[----:B------:R-:W-:-:S06]  /*72f0*/  FFMA.FTZ R44, R48, R47, R44 ;  /* 0x0000002f302c7223 */ /* 0x000fcc000001002c */
[----:B------:R-:W-:Y:S02]  /*7300*/  @P0 FADD.FTZ R50, R50, R45 ;  /* 0x0000002d32320221 */ /* 0x000fe40000010000 */
[----:B------:R-:W-:Y:S02]  /*7310*/  @P0 FADD.FTZ R51, R51, R44 ;  /* 0x0000002c33330221 */ /* 0x000fe40000010000 */
[C---:B--2---:R-:W-:Y:S02]  /*7320*/  FMUL.FTZ R44, R42.reuse, R41 ;  /* 0x000000292a2c7220 */ /* 0x044fe40000410000 */
[-C--:B---3--:R-:W-:Y:S01]  /*7330*/  FMUL.FTZ R40, R42, R43.reuse ;  /* 0x0000002b2a287220 */ /* 0x088fe20000410000 */
[----:B------:R-:W0:Y:S01]  /*7340*/  SHFL.UP PT, R45, R51, 0x10, RZ ;  /* 0x06000000332d7989 */ /* 0x000e2200000e00ff */
[C---:B------:R-:W-:Y:S02]  /*7350*/  FFMA.FTZ R43, R48.reuse, R43, R44 ;  /* 0x0000002b302b7223 */ /* 0x040fe4000001002c */
[----:B------:R-:W-:Y:S01]  /*7360*/  @P0 FFMA.FTZ R48, R48, R41, -R40 ;  /* 0x0000002930300223 */ /* 0x000fe20000010828 */
[----:B------:R-:W1:Y:S02]  /*7370*/  SHFL.UP PT, R44, R50, 0x10, RZ ;  /* 0x06000000322c7989 */ /* 0x000e6400000e00ff */
[----:B------:R-:W-:-:S02]  /*7380*/  FSEL R43, R42, R43, !P0 ;  /* 0x0000002b2a2b7208 */ /* 0x000fc40004000000 */
[----:B------:R-:W2:Y:S04]  /*7390*/  SHFL.UP PT, R40, R48, 0x10, RZ ;  /* 0x0600000030287989 */ /* 0x000ea800000e00ff */
[----:B------:R-:W3:Y:S01]  /*73a0*/  SHFL.UP PT, R41, R43, 0x10, RZ ;  /* 0x060000002b297989 */ /* 0x000ee200000e00ff */
[----:B------:R-:W-:Y:S01]  /*73b0*/  LOP3.LUT P0, RZ, R75, 0x1f, RZ, 0xc0, !PT ;  /* 0x0000001f4bff7812 */ /* 0x000fe2000780c0ff */
[C---:B0-----:R-:W-:Y:S02]  /*73c0*/  FMUL.FTZ R47, R43.reuse, R45 ;  /* 0x0000002d2b2f7220 */ /* 0x041fe40000410000 */
[-C--:B-1----:R-:W-:Y:S02]  /*73d0*/  FMUL.FTZ R42, R43, R44.reuse ;  /* 0x0000002c2b2a7220 */ /* 0x082fe40000410000 */
[----:B------:R-:W-:-:S02]  /*73e0*/  FFMA.FTZ R47, R48, R44, -R47 ;  /* 0x0000002c302f7223 */ /* 0x000fc4000001082f */
[----:B------:R-:W-:Y:S02]  /*73f0*/  FFMA.FTZ R44, R48, R45, R42 ;  /* 0x0000002d302c7223 */ /* 0x000fe4000001002a */
[CC--:B--2---:R-:W-:Y:S01]  /*7400*/  FMUL.FTZ R42, R43.reuse, R40.reuse ;  /* 0x000000282b2a7220 */ /* 0x0c4fe20000410000 */
[----:B------:R-:W-:Y:S01]  /*7410*/  ISETP.EQ.OR P0, PT, R72, RZ, P0 ;  /* 0x000000ff4800720c */ /* 0x000fe20000702670 */
[-C--:B---3--:R-:W-:Y:S02]  /*7420*/  FMUL.FTZ R45, R43, R41.reuse ;  /* 0x000000292b2d7220 */ /* 0x088fe40000410000 */
[C---:B------:R-:W-:Y:S01]  /*7430*/  FFMA.FTZ R42, R48.reuse, R41, R42 ;  /* 0x00000029302a7223 */ /* 0x040fe2000001002a */
        /* <DEDUP_REMOVED lines=11> */
[----:B------:R-:W-:Y:S06]  /*74f0*/  BAR.SYNC.DEFER_BLOCKING 0x0 ;  /* 0x0000000000007b1d */ /* 0x000fec0000010000 */
[----:B------:R-:W-:Y:S04]  /*7500*/  LDS.128 R44, [0x2100] ;  /* 0x00210000ff2c7984 */ /* 0x000fe80000000c00 */
[----:B------:R-:W0:Y:S02]  /*7510*/  LDS.128 R52, [0x2110] ;  /* 0x00211000ff347984 */ /* 0x000e240000000c00 */
[----:B0-----:R-:W-:-:S04]  /*7520*/  FMUL.FTZ R159, R47, R53 ;  /* 0x000000352f9f7220 */ /* 0x001fc80000410000 */
[-C--:B------:R-:W-:Y:S02]  /*7530*/  FFMA.FTZ R159, R46, R52.reuse, -R159 ;  /* 0x000000342e9f7223 */ /* 0x080fe4000001089f */
[-C--:B------:R-:W-:Y:S02]  /*7540*/  FMUL.FTZ R161, R45, R53.reuse ;  /* 0x000000352da17220 */ /* 0x080fe40000410000 */
[----:B------:R-:W-:Y:S02]  /*7550*/  FADD.FTZ R159, R54, R159 ;  /* 0x0000009f369f7221 */ /* 0x000fe40000010000 */
[-C--:B------:R-:W-:Y:S02]  /*7560*/  FMUL.FTZ R54, R44, R53.reuse ;  /* 0x000000352c367220 */ /* 0x080fe40000410000 */
[----:B------:R-:W-:Y:S02]  /*7570*/  FMUL.FTZ R53, R46, R53 ;  /* 0x000000352e357220 */ /* 0x000fe40000410000 */
[----:B------:R-:W-:-:S02]  /*7580*/  FFMA.FTZ R160, R44, R52, -R161 ;  /* 0x000000342ca07223 */ /* 0x000fc400000108a1 */
[-C--:B------:R-:W-:Y:S02]  /*7590*/  FFMA.FTZ R161, R45, R52.reuse, R54 ;  /* 0x000000342da17223 */ /* 0x080fe40000010036 */
[----:B------:R-:W-:Y:S01]  /*75a0*/  FFMA.FTZ R164, R47, R52, R53 ;  /* 0x000000342fa47223 */ /* 0x000fe20000010035 */
[----:B------:R-:W-:-:S03]  /*75b0*/  SHF.R.U32.HI R52, RZ, 0x5, R75 ;  /* 0x00000005ff347819 */ /* 0x000fc6000001164b */
[----:B------:R-:W-:Y:S01]  /*75c0*/  FADD.FTZ R164, R55, R164 ;  /* 0x000000a437a47221 */ /* 0x000fe20000010000 */
[C---:B------:R-:W-:Y:S02]  /*75d0*/  ISETP.NE.AND P2, PT, R52.reuse, RZ, PT ;  /* 0x000000ff3400720c */ /* 0x040fe40003f45270 */
[C---:B------:R-:W-:Y:S02]  /*75e0*/  ISETP.NE.AND P0, PT, R52.reuse, 0x3, PT ;  /* 0x000000033400780c */ /* 0x040fe40003f05270 */
[----:B------:R-:W-:Y:S02]  /*75f0*/  ISETP.NE.AND P1, PT, R52, 0x2, PT ;  /* 0x000000023400780c */ /* 0x000fe40003f25270 */
[----:B------:R-:W0:Y:S02]  /*7600*/  LDS.128 R52, [0x2120] ;  /* 0x00212000ff347984 */ /* 0x000e240000000c00 */
[----:B------:R-:W-:Y:S02]  /*7610*/  FSEL R157, R160, R44, !P1 ;  /* 0x0000002ca09d7208 */ /* 0x000fe40004800000 */
[----:B------:R-:W-:Y:S01]  /*7620*/  FSEL R162, R159, R46, !P1 ;  /* 0x0000002e9fa27208 */ /* 0x000fe20004800000 */
[----:B0-----:R-:W-:-:S02]  /*7630*/  FMUL.FTZ R158, R161, R53 ;  /* 0x00000035a19e7220 */ /* 0x001fc40000410000 */
        /* <DEDUP_REMOVED lines=10> */
[----:B------:R-:W-:-:S04]  /*76e0*/  FFMA.FTZ R52, R164, R52, R159 ;  /* 0x00000034a4347223 */ /* 0x000fc8000001009f */
        /* <DEDUP_REMOVED lines=9> */
[----:B------:R-:W-:Y:S01]  /*7780*/  FSEL R53, R55, R53, !P0 ;  /* 0x0000003537357208 */ /* 0x000fe20004000000 */
[-C--:B0-----:R-:W-:Y:S02]  /*7790*/  FMUL.FTZ R52, R161, R45.reuse ;  /* 0x0000002da1347220 */ /* 0x081fe40000410000 */
[-C--:B------:R-:W-:Y:S02]  /*77a0*/  FMUL.FTZ R159, R55, R45.reuse ;  /* 0x0000002d379f7220 */ /* 0x080fe40000410000 */
[C---:B------:R-:W-:Y:S02]  /*77b0*/  FFMA.FTZ R52, R158.reuse, R44, -R52 ;  /* 0x0000002c9e347223 */ /* 0x040fe40000010834 */
[-C--:B------:R-:W-:Y:S02]  /*77c0*/  FMUL.FTZ R158, R158, R45.reuse ;  /* 0x0000002d9e9e7220 */ /* 0x080fe40000410000 */
[----:B------:R-:W-:-:S02]  /*77d0*/  FMUL.FTZ R45, R54, R45 ;  /* 0x0000002d362d7220 */ /* 0x000fc40000410000 */
[-C--:B------:R-:W-:Y:S02]  /*77e0*/  FFMA.FTZ R158, R161, R44.reuse, R158 ;  /* 0x0000002ca19e7223 */ /* 0x080fe4000001009e */
[-C--:B------:R-:W-:Y:S02]  /*77f0*/  FFMA.FTZ R159, R54, R44.reuse, -R159 ;  /* 0x0000002c369f7223 */ /* 0x080fe4000001089f */
[----:B------:R-:W-:Y:S02]  /*7800*/  FFMA.FTZ R44, R55, R44, R45 ;  /* 0x0000002c372c7223 */ /* 0x000fe4000001002d */
[----:B------:R-:W-:Y:S02]  /*7810*/  FADD.FTZ R46, R46, R159 ;  /* 0x0000009f2e2e7221 */ /* 0x000fe40000010000 */
[----:B------:R-:W-:Y:S01]  /*7820*/  FADD.FTZ R47, R47, R44 ;  /* 0x0000002c2f2f7221 */ /* 0x000fe20000010000 */
[----:B------:R-:W-:Y:S05]  /*7830*/  @!P2 BRA `(.L_x_214) ;  /* 0x000001400000a947 */ /* 0x000fea0003800000 */
[----:B-1234-:R-:W-:Y:S01]  /*7840*/  ISETP.NE.AND P0, PT, R74, RZ, PT ;  /* 0x000000ff4a00720c */ /* 0x01efe20003f05270 */
[C---:B------:R-:W-:Y:S01]  /*7850*/  FMUL.FTZ R44, R49.reuse, R160 ;  /* 0x000000a0312c7220 */ /* 0x040fe20000410000 */
[----:B------:R-:W-:Y:S01]  /*7860*/  MOV R46, R42 ;  /* 0x0000002a002e7202 */ /* 0x000fe20000000f00 */
[----:B------:R-:W-:-:S02]  /*7870*/  FMUL.FTZ R45, R49, R157 ;  /* 0x0000009d312d7220 */ /* 0x000fc40000410000 */
[----:B------:R-:W-:-:S04]  /*7880*/  FMUL.FTZ R47, R49, R53 ;  /* 0x00000035312f7220 */ /* 0x000fc80000410000 */
[----:B------:R-:W-:-:S04]  /*7890*/  FFMA.FTZ R47, R48, R162, -R47 ;  /* 0x000000a2302f7223 */ /* 0x000fc8000001082f */
[C---:B------:R-:W-:Y:S02]  /*78a0*/  @P0 FFMA.FTZ R157, R48.reuse, R157, -R44 ;  /* 0x0000009d309d0223 */ /* 0x040fe4000001082c */
[----:B------:R-:W-:Y:S02]  /*78b0*/  FMUL.FTZ R44, R49, R162 ;  /* 0x000000a2312c7220 */ /* 0x000fe40000410000 */
[C---:B------:R-:W-:Y:S01]  /*78c0*/  @P0 FFMA.FTZ R160, R48.reuse, R160, R45 ;  /* 0x000000a030a00223 */ /* 0x040fe2000001002d */
[----:B------:R-:W-:Y:S01]  /*78d0*/  MOV R45, R41 ;  /* 0x00000029002d7202 */ /* 0x000fe20000000f00 */
[----:B------:R-:W-:Y:S01]  /*78e0*/  FFMA.FTZ R44, R48, R53, R44 ;  /* 0x00000035302c7223 */ /* 0x000fe2000001002c */
[----:B------:R-:W-:Y:S01]  /*78f0*/  MOV R48, R157 ;  /* 0x0000009d00307202 */ /* 0x000fe20000000f00 */
[----:B------:R-:W-:Y:S01]  /*7900*/  @P0 FADD.FTZ R162, R50, R47 ;  /* 0x0000002f32a20221 */ /* 0x000fe20000010000 */
[----:B------:R-:W-:Y:S01]  /*7910*/  MOV R47, R43 ;  /* 0x0000002b002f7202 */ /* 0x000fe20000000f00 */
[----:B------:R-:W-:Y:S01]  /*7920*/  @P0 FADD.FTZ R53, R51, R44 ;  /* 0x0000002c33350221 */ /* 0x000fe20000010000 */
[----:B------:R-:W-:-:S02]  /*7930*/  MOV R44, R40 ;  /* 0x00000028002c7202 */ /* 0x000fc40000000f00 */
[----:B------:R-:W-:Y:S02]  /*7940*/  MOV R49, R160 ;  /* 0x000000a000317202 */ /* 0x000fe40000000f00 */
[----:B------:R-:W-:Y:S02]  /*7950*/  MOV R50, R162 ;  /* 0x000000a200327202 */ /* 0x000fe40000000f00 */
[----:B------:R-:W-:Y:S01]  /*7960*/  MOV R51, R53 ;  /* 0x0000003500337202 */ /* 0x000fe20000000f00 */
[----:B------:R-:W-:Y:S05]  /*7970*/  BRA `(.L_x_215) ;  /* 0x0000010000007947 */ /* 0x000fea0003800000 */
.L_x_214:
[----:B-1234-:R-:W-:Y:S01]  /*7980*/  ISETP.NE.AND P0, PT, R74, RZ, PT ;  /* 0x000000ff4a00720c */ /* 0x01efe20003f05270 */
[C---:B------:R-:W-:Y:S02]  /*7990*/  FMUL.FTZ R45, R158.reuse, R41 ;  /* 0x000000299e2d7220 */ /* 0x040fe40000410000 */
[----:B------:R-:W-:Y:S02]  /*79a0*/  FMUL.FTZ R53, R158, R43 ;  /* 0x0000002b9e357220 */ /* 0x000fe40000410000 */
[----:B------:R-:W-:-:S02]  /*79b0*/  FFMA.FTZ R44, R52, R40, -R45 ;  /* 0x00000028342c7223 */ /* 0x000fc4000001082d */
[C---:B------:R-:W-:Y:S02]  /*79c0*/  FMUL.FTZ R45, R158.reuse, R40 ;  /* 0x000000289e2d7220 */ /* 0x040fe40000410000 */
[-C--:B------:R-:W-:Y:S02]  /*79d0*/  FMUL.FTZ R158, R158, R42.reuse ;  /* 0x0000002a9e9e7220 */ /* 0x080fe40000410000 */
[C---:B------:R-:W-:Y:S02]  /*79e0*/  FFMA.FTZ R53, R52.reuse, R42, -R53 ;  /* 0x0000002a34357223 */ /* 0x040fe40000010835 */
[----:B------:R0:W-:Y:S01]  /*79f0*/  @!P0 STS.128 [0x2150], R40 ;  /* 0x00215028ff008388 */ /* 0x0001e20000000c00 */
[C---:B------:R-:W-:Y:S01]  /*7a00*/  FFMA.FTZ R158, R52.reuse, R43, R158 ;  /* 0x0000002b349e7223 */ /* 0x040fe2000001009e */
[----:B------:R-:W-:Y:S01]  /*7a10*/  @!P0 MOV R48, R40 ;  /* 0x0000002800308202 */ /* 0x000fe20000000f00 */
[----:B------:R-:W-:Y:S01]  /*7a20*/  FFMA.FTZ R45, R52, R41, R45 ;  /* 0x00000029342d7223 */ /* 0x000fe2000001002d */
[----:B------:R-:W-:Y:S01]  /*7a30*/  @!P0 MOV R50, R42 ;  /* 0x0000002a00328202 */ /* 0x000fe20000000f00 */
[----:B------:R-:W-:Y:S01]  /*7a40*/  @!P0 IMAD.MOV.U32 R49, RZ, RZ, R41 ;  /* 0x000000ffff318224 */ /* 0x000fe200078e0029 */
[----:B------:R-:W-:Y:S01]  /*7a50*/  @!P0 MOV R51, R43 ;  /* 0x0000002b00338202 */ /* 0x000fe20000000f00 */
[----:B------:R-:W-:-:S02]  /*7a60*/  FADD.FTZ R46, R46, R53 ;  /* 0x000000352e2e7221 */ /* 0x000fc40000010000 */
[----:B------:R-:W-:Y:S02]  /*7a70*/  FADD.FTZ R47, R47, R158 ;  /* 0x0000009e2f2f7221 */ /* 0x000fe40000010000 */
.L_x_215:
[----:B------:R-:W-:Y:S05]  /*7a80*/  BSYNC B0 ;  /* 0x0000000000007941 */ /* 0x000fea0003800000 */
.L_x_213:
[----:B------:R-:W-:Y:S01]  /*7a90*/  BAR.SYNC.DEFER_BLOCKING 0x0 ;  /* 0x0000000000007b1d */ /* 0x000fe20000010000 */
[----:B------:R-:W-:-:S05]  /*7aa0*/  ISETP.NE.AND P0, PT, R75, RZ, PT ;  /* 0x000000ff4b00720c */ /* 0x000fca0003f05270 */
[----:B------:R-:W-:Y:S08]  /*7ab0*/  BSSY B0, `(.L_x_216) ;  /* 0x0000079000007945 */ /* 0x000ff00003800000 */
[----:B0-----:R-:W0:Y:S02]  /*7ac0*/  @P0 LDS.64 R40, [0x2158] ;  /* 0x00215800ff280984 */ /* 0x001e240000000a00 */
        /* <DEDUP_REMOVED lines=11> */
[----:B------:R-:W-:Y:S02]  /*7b80*/  FADD.FTZ R42, R105, R40 ;  /* 0x00000028692a7221 */ /* 0x000fe40000010000 */
[----:B------:R-:W-:Y:S02]  /*7b90*/  FADD.FTZ R43, R106, R43 ;  /* 0x0000002b6a2b7221 */ /* 0x000fe40000010000 */
[----:B------:R-:W-:-:S02]  /*7ba0*/  FMUL.FTZ R40, R103, R42 ;  /* 0x0000002a67287220 */ /* 0x000fc40000410000 */
[-C--:B------:R-:W-:Y:S02]  /*7bb0*/  FMUL.FTZ R103, R103, R43.reuse ;  /* 0x0000002b67677220 */ /* 0x080fe40000410000 */
[C---:B------:R-:W-:Y:S02]  /*7bc0*/  FFMA.FTZ R49, R100.reuse, R43, -R40 ;  /* 0x0000002b64317223 */ /* 0x040fe40000010828 */
[----:B------:R-:W-:Y:S02]  /*7bd0*/  FFMA.FTZ R48, R100, R42, R103 ;  /* 0x0000002a64307223 */ /* 0x000fe40000010067 */
[----:B------:R-:W-:Y:S02]  /*7be0*/  FADD.FTZ R49, R102, R49 ;  /* 0x0000003166317221 */ /* 0x000fe40000010000 */
[----:B------:R-:W-:Y:S02]  /*7bf0*/  FADD.FTZ R48, R101, R48 ;  /* 0x0000003065307221 */ /* 0x000fe40000010000 */
        /* <DEDUP_REMOVED lines=100> */
.L_x_217:
[----:B------:R-:W-:Y:S05]  /*8240*/  BSYNC B0 ;  /* 0x0000000000007941 */ /* 0x000fea0003800000 */
.L_x_216:
[----:B-1----:R-:W-:Y:S01]  /*8250*/  IADD3 R0, R0, 0x1, RZ ;  /* 0x0000000100007810 */ /* 0x002fe20007ffe0ff */
[C---:B-----5:R-:W-:Y:S02]  /*8260*/  FMUL.FTZ R42, R85.reuse, R42 ;  /* 0x0000002a552a7220 */ /* 0x060fe40000410000 */
        /* <DEDUP_REMOVED lines=15> */
[----:B------:R-:W-:Y:S02]  /*8360*/  FMUL.FTZ R85, R85, R140 ;  /* 0x0000008c55557220 */ /* 0x000fe40000410000 */
        /* <DEDUP_REMOVED lines=15> */
[----:B------:R-:W-:Y:S02]  /*8460*/  FFMA.FTZ R85, R84, R142, -R85 ;  /* 0x0000008e54557223 */ /* 0x000fe40000010855 */
        /* <DEDUP_REMOVED lines=15> */
[----:B------:R-:W-:Y:S01]  /*8560*/  FFMA.FTZ R18, R85, 2, R18 ;  /* 0x4000000055127823 */ /* 0x000fe20000010012 */
[----:B------:R-:W-:Y:S01]  /*8570*/  @P0 CALL.REL.NOINC `(.L_x_212) ;  /* 0x0000001000000944 */ /* 0x000fe20003c00000 */
[----:B------:R-:W-:Y:S05]  /*8580*/  BRA `(.L_x_218) ;  /* 0xffffb9a000007947 */ /* 0x000fea000383ffff */
.L_x_212:
[----:B------:R-:W-:Y:S01]  /*8590*/  BAR.SYNC.DEFER_BLOCKING 0x0 ;  /* 0x0000000000007b1d */ /* 0x000fe20000010000 */
[----:B------:R-:W-:-:S02]  /*85a0*/  F2FP.BF16.PACK_AB R32, R32, R33 ;  /* 0x000000212020723e */ /* 0x000fc400000010ff */
[----:B------:R-:W-:Y:S02]  /*85b0*/  F2FP.BF16.PACK_AB R30, R30, R31 ;  /* 0x0000001f1e1e723e */ /* 0x000fe400000010ff */
[----:B------:R-:W-:Y:S01]  /*85c0*/  F2FP.BF16.PACK_AB R28, R28, R29 ;  /* 0x0000001d1c1c723e */ /* 0x000fe200000010ff */
[----:B------:R-:W-:Y:S01]  /*85d0*/  ULDC UR8, c[0x0][0x200] ;  /* 0x0000800000087ab9 */ /* 0x000fe20000000800 */
[----:B------:R-:W-:Y:S01]  /*85e0*/  PRMT R33, R32, 0x7632, R33 ;  /* 0x0000763220217816 */ /* 0x000fe20000000021 */
[----:B------:R-:W-:Y:S01]  /*85f0*/  UIMAD UR8, UR20, UR8, URZ ;  /* 0x00000008140872a4 */ /* 0x000fe2000f8e023f */
        /* <DEDUP_REMOVED lines=8> */
[----:B------:R-:W-:Y:S01]  /*8680*/  F2FP.BF16.PACK_AB R18, R18, R19 ;  /* 0x000000131212723e */ /* 0x000fe200000010ff */
[----:B------:R0:W-:Y:S01]  /*8690*/  STS.U16 [R66+0x2], R33 ;  /* 0x0000022142007388 */ /* 0x0001e20000000400 */
[----:B------:R-:W-:-:S02]  /*86a0*/  PRMT R3, R24, 0x7632, R3 ;  /* 0x0000763218037816 */ /* 0x000fc40000000003 */
[----:B------:R-:W-:Y:S01]  /*86b0*/  PRMT R4, R18, 0x7632, R4 ;  /* 0x0000763212047816 */ /* 0x000fe20000000004 */
[----:B------:R1:W-:Y:S01]  /*86c0*/  STS.U16 [R66+0x6], R0 ;  /* 0x0000060042007388 */ /* 0x0003e20000000400 */
[----:B------:R-:W-:Y:S02]  /*86d0*/  MOV R7, UR8 ;  /* 0x0000000800077c02 */ /* 0x000fe40008000f00 */
[----:B------:R-:W-:Y:S01]  /*86e0*/  SHF.R.S32.HI R8, RZ, 0x1f, R71 ;  /* 0x0000001fff087819 */ /* 0x000fe20000011447 */
[----:B------:R2:W-:Y:S01]  /*86f0*/  STS.U16 [R66+0xa], R2 ;  /* 0x00000a0242007388 */ /* 0x0005e20000000400 */
[----:B0-----:R-:W-:Y:S01]  /*8700*/  PRMT R33, R26, 0x7632, R33 ;  /* 0x000076321a217816 */ /* 0x001fe20000000021 */
[----:B------:R-:W-:Y:S02]  /*8710*/  IMAD R7, R76, c[0x0][0x204], R7 ;  /* 0x000081004c077a24 */ /* 0x000fe400078e0207 */
[----:B------:R-:W-:Y:S01]  /*8720*/  STS.U16 [R66], R32 ;  /* 0x0000002042007388 */ /* 0x000fe20000000400 */
[----:B-1----:R-:W-:-:S03]  /*8730*/  PRMT R0, R22, 0x7632, R0 ;  /* 0x0000763216007816 */ /* 0x002fc60000000000 */
[----:B------:R-:W-:Y:S01]  /*8740*/  STS.U16 [R66+0x4], R30 ;  /* 0x0000041e42007388 */ /* 0x000fe20000000400 */
[----:B--2---:R-:W-:-:S03]  /*8750*/  PRMT R2, R20, 0x7632, R2 ;  /* 0x0000763214027816 */ /* 0x004fc60000000002 */
        /* <DEDUP_REMOVED lines=8> */
[----:B------:R0:W-:Y:S04]  /*87e0*/  STS.U16 [R66+0x1a], R2 ;  /* 0x00001a0242007388 */ /* 0x0001e80000000400 */
[----:B------:R-:W-:Y:S04]  /*87f0*/  STS.U16 [R66+0x1c], R18 ;  /* 0x00001c1242007388 */ /* 0x000fe80000000400 */
[----:B------:R-:W-:Y:S01]  /*8800*/  STS.U16 [R66+0x1e], R4 ;  /* 0x00001e0442007388 */ /* 0x000fe20000000400 */
[----:B------:R-:W-:-:S06]  /*8810*/  NOP ;  /* 0x0000000000007918 */ /* 0x000fcc0000000000 */
[----:B------:R-:W-:Y:S01]  /*8820*/  LDS.U16 R165, [R165] ;  /* 0x00000000a5a57984 */ /* 0x000fe20000000400 */
[----:B0-----:R-:W-:-:S03]  /*8830*/  IMAD.WIDE.U32 R2, R76, c[0x0][0x200], RZ ;  /* 0x000080004c027a25 */ /* 0x001fc600078e00ff */
        /* <DEDUP_REMOVED lines=21> */
[----:B------:R-:W-:Y:S01]  /*8990*/  SHF.L.U32 R6, R72, 0xb, RZ ;  /* 0x0000000b48067819 */ /* 0x000fe200000006ff */
[----:B------:R-:W-:Y:S02]  /*89a0*/  ULDC UR8, c[0x0][0x208] ;  /* 0x0000820000087ab9 */ /* 0x000fe40000000800 */
[----:B------:R-:W-:Y:S01]  /*89b0*/  UIMAD UR8, UR21, UR8, URZ ;  /* 0x00000008150872a4 */ /* 0x000fe2000f8e023f */
[----:B------:R-:W-:-:S04]  /*89c0*/  IADD3 R4, P0, R71, R6, RZ ;  /* 0x0000000647047210 */ /* 0x000fc80007f1e0ff */
[----:B------:R-:W-:Y:S02]  /*89d0*/  LEA.HI.X.SX32 R5, R6, R8, 0x1, P0 ;  /* 0x0000000806057211 */ /* 0x000fe400000f0eff */
[----:B------:R-:W-:-:S03]  /*89e0*/  MOV R6, UR8 ;  /* 0x0000000800067c02 */ /* 0x000fc60008000f00 */
        /* <DEDUP_REMOVED lines=8> */
.L_x_220:
[----:B------:R-:W-:Y:S05]  /*8a70*/  BSYNC B0 ;  /* 0x0000000000007941 */ /* 0x000fea0003800000 */
.L_x_219:
[----:B------:R-:W2:Y:S04]  /*8a80*/  LDL.LU R12, [R1+0x4] ;  /* 0x00000400010c7983 */ /* 0x000ea80000300800 */
[----:B------:R-:W3:Y:S01]  /*8a90*/  LDL.LU R10, [R1] ;  /* 0x00000000010a7983 */ /* 0x000ee20000300800 */
[----:B------:R-:W-:Y:S01]  /*8aa0*/  ULDC UR8, c[0x0][0x208] ;  /* 0x0000820000087ab9 */ /* 0x000fe20000000800 */
[----:B------:R-:W-:Y:S01]  /*8ab0*/  MOV R3, R23 ;  /* 0x0000001700037202 */ /* 0x000fe20000000f00 */
[----:B------:R-:W-:Y:S01]  /*8ac0*/  UIMAD UR8, UR21, UR8, URZ ;  /* 0x00000008150872a4 */ /* 0x000fe2000f8e023f */
[C---:B------:R-:W-:Y:S01]  /*8ad0*/  LOP3.LUT R5, R71.reuse, 0x20, RZ, 0xfc, !PT ;  /* 0x0000002047057812 */ /* 0x040fe200078efcff */
[----:B------:R-:W-:Y:S01]  /*8ae0*/  UIADD3 UR6, UP0, UR6, 0x1000, URZ ;  /* 0x0000100006067890 */ /* 0x000fe2000ff1e03f */
[----:B0-----:R-:W-:Y:S01]  /*8af0*/  LOP3.LUT R7, R71, 0x40, RZ, 0xfc, !PT ;  /* 0x0000004047077812 */ /* 0x001fe200078efcff */
[----:B------:R-:W-:Y:S01]  /*8b00*/  IMAD.WIDE.U32 R2, R77, c[0x0][0x208], R2 ;  /* 0x000082004d027a25 */ /* 0x000fe200078e0002 */
[----:B------:R-:W-:Y:S01]  /*8b10*/  ISETP.GE.AND P3, PT, R5, R0, PT ;  /* 0x000000000500720c */ /* 0x000fe20003f66270 */
[----:B------:R-:W-:Y:S01]  /*8b20*/  UIADD3.X UR7, URZ, UR7, URZ, UP0, !UPT ;  /* 0x000000073f077290 */ /* 0x000fe200087fe43f */
[----:B------:R-:W-:-:S02]  /*8b30*/  SHF.L.U32 R5, R72, 0xb, RZ ;  /* 0x0000000b48057819 */ /* 0x000fc400000006ff */
[----:B------:R-:W-:Y:S02]  /*8b40*/  MOV R6, UR8 ;  /* 0x0000000800067c02 */ /* 0x000fe40008000f00 */
[----:B------:R-:W-:Y:S02]  /*8b50*/  ISETP.GE.AND P4, PT, R7, R0, PT ;  /* 0x000000000700720c */ /* 0x000fe40003f86270 */
[----:B------:R-:W-:Y:S01]  /*8b60*/  SHF.R.S32.HI R7, RZ, 0x1f, R5 ;  /* 0x0000001fff077819 */ /* 0x000fe20000011405 */
[----:B------:R-:W-:Y:S01]  /*8b70*/  IMAD R6, R77, c[0x0][0x20c], R6 ;  /* 0x000083004d067a24 */ /* 0x000fe200078e0206 */
[----:B------:R-:W-:Y:S02]  /*8b80*/  IADD3 R4, P1, R5, R2, RZ ;  /* 0x0000000205047210 */ /* 0x000fe40007f3e0ff */
[C---:B------:R-:W-:Y:S02]  /*8b90*/  LEA R5, P0, R71.reuse, c[0x0][0x258], 0x1 ;  /* 0x0000960047057a11 */ /* 0x040fe400078008ff */
[----:B------:R-:W-:-:S02]  /*8ba0*/  LOP3.LUT R23, R71, 0x60, RZ, 0xfc, !PT ;  /* 0x0000006047177812 */ /* 0x000fc400078efcff */
[----:B------:R-:W-:Y:S02]  /*8bb0*/  LEA.HI.X R8, R71, c[0x0][0x25c], R8, 0x1, P0 ;  /* 0x0000970047087a11 */ /* 0x000fe400000f0c08 */
[----:B------:R-:W-:Y:S02]  /*8bc0*/  IADD3.X R3, R7, R6, R3, P1, !PT ;  /* 0x0000000607037210 */ /* 0x000fe40000ffe403 */
[C---:B------:R-:W-:Y:S02]  /*8bd0*/  LEA R2, P0, R4.reuse, R5, 0x1 ;  /* 0x0000000504027211 */ /* 0x040fe400078008ff */
[----:B------:R-:W-:Y:S02]  /*8be0*/  ISETP.GE.AND P5, PT, R23, R0, PT ;  /* 0x000000001700720c */ /* 0x000fe40003fa6270 */
[----:B------:R-:W-:Y:S02]  /*8bf0*/  LOP3.LUT R5, R71, 0xa0, RZ, 0xfc, !PT ;  /* 0x000000a047057812 */ /* 0x000fe400078efcff */
[----:B------:R-:W-:-:S02]  /*8c00*/  LEA.HI.X R3, R4, R8, R3, 0x1, P0 ;  /* 0x0000000804037211 */ /* 0x000fc400000f0c03 */
[-C--:B------:R-:W-:Y:S02]  /*8c10*/  ISETP.GE.AND P0, PT, R5, R0.reuse, PT ;  /* 0x000000000500720c */ /* 0x080fe40003f06270 */
[C---:B------:R-:W-:Y:S01]  /*8c20*/  LOP3.LUT R5, R71.reuse, 0x100, RZ, 0xfc, !PT ;  /* 0x0000010047057812 */ /* 0x040fe200078efcff */
        /* <DEDUP_REMOVED lines=8> */
[-C--:B------:R-:W-:Y:S01]  /*8cb0*/  ISETP.GE.AND P2, PT, R23, R0.reuse, PT ;  /* 0x000000001700720c */ /* 0x080fe20003f46270 */
[----:B------:R0:W-:Y:S01]  /*8cc0*/  @!P0 STG.E.U16 [R2.64+0x140], R153 ;  /* 0x0001409902008986 */ /* 0x0001e2000c10150e */
[----:B------:R-:W-:Y:S02]  /*8cd0*/  LOP3.LUT R5, R71, 0x140, RZ, 0xfc, !PT ;  /* 0x0000014047057812 */ /* 0x000fe400078efcff */
[-C--:B------:R-:W-:Y:S02]  /*8ce0*/  ISETP.GE.AND P1, PT, R7, R0.reuse, PT ;  /* 0x000000000700720c */ /* 0x080fe40003f26270 */
[-C--:B------:R-:W-:Y:S01]  /*8cf0*/  ISETP.GE.AND P5, PT, R5, R0.reuse, PT ;  /* 0x000000000500720c */ /* 0x080fe20003fa6270 */
[----:B------:R0:W-:Y:S01]  /*8d00*/  @!P3 STG.E.U16 [R2.64+0x200], R15 ;  /* 0x0002000f0200b986 */ /* 0x0001e2000c10150e */
[C---:B------:R-:W-:Y:S02]  /*8d10*/  LOP3.LUT R7, R71.reuse, 0x120, RZ, 0xfc, !PT ;  /* 0x0000012047077812 */ /* 0x040fe400078efcff */
[----:B------:R-:W-:Y:S01]  /*8d20*/  LOP3.LUT R5, R71, 0x180, RZ, 0xfc, !PT ;  /* 0x0000018047057812 */ /* 0x000fe200078efcff */
        /* <DEDUP_REMOVED lines=11> */
[----:B------:R-:W-:Y:S01]  /*8de0*/  IADD3 R72, R72, 0x1, RZ ;  /* 0x0000000148487810 */ /* 0x000fe20007ffe0ff */
[----:B------:R0:W-:Y:S01]  /*8df0*/  @!P4 STG.E.U16 [R2.64+0x240], R149 ;  /* 0x000240950200c986 */ /* 0x0001e2000c10150e */
[-C--:B------:R-:W-:Y:S02]  /*8e00*/  ISETP.GE.AND P1, PT, R7, R0.reuse, PT ;  /* 0x000000000700720c */ /* 0x080fe40003f26270 */
[----:B------:R-:W-:Y:S01]  /*8e10*/  LOP3.LUT R7, R71, 0x1e0, RZ, 0xfc, !PT ;  /* 0x000001e047077812 */ /* 0x000fe200078efcff */
[----:B------:R0:W-:Y:S01]  /*8e20*/  @!P0 STG.E.U16 [R2.64+0x300], R19 ;  /* 0x0003001302008986 */ /* 0x0001e2000c10150e */
[----:B------:R-:W-:Y:S02]  /*8e30*/  ISETP.GE.AND P0, PT, R72, c[0x0][0x174], PT ;  /* 0x00005d0048007a0c */ /* 0x000fe40003f06270 */
[----:B------:R-:W-:Y:S01]  /*8e40*/  ISETP.GE.AND P3, PT, R7, R0, PT ;  /* 0x000000000700720c */ /* 0x000fe20003f66270 */
[----:B------:R0:W-:Y:S04]  /*8e50*/  @!P2 STG.E.U16 [R2.64+0x380], R21 ;  /* 0x000380150200a986 */ /* 0x0001e8000c10150e */
[----:B------:R0:W-:Y:S04]  /*8e60*/  @!P6 STG.E.U16 [R2.64+0x2c0], R147 ;  /* 0x0002c0930200e986 */ /* 0x0001e8000c10150e */
[----:B------:R0:W-:Y:S01]  /*8e70*/  @!P1 STG.E.U16 [R2.64+0x340], R145 ;  /* 0x0003409102009986 */ /* 0x0001e2000c10150e */
[----:B------:R-:W-:-:S03]  /*8e80*/  IADD3 R70, P1, R70, 0x2000, RZ ;  /* 0x0000200046467810 */ /* 0x000fc60007f3e0ff */
[----:B------:R0:W-:Y:S01]  /*8e90*/  @!P3 STG.E.U16 [R2.64+0x3c0], R67 ;  /* 0x0003c0430200b986 */ /* 0x0001e2000c10150e */
[----:B------:R-:W-:Y:S02]  /*8ea0*/  IADD3.X R69, RZ, R69, RZ, P1, !PT ;  /* 0x00000045ff457210 */ /* 0x000fe40000ffe4ff */
[----:B--2---:R-:W-:-:S04]  /*8eb0*/  IADD3 R12, P2, R12, 0x1000, RZ ;  /* 0x000010000c0c7810 */ /* 0x004fc80007f5e0ff */
[----:B---3--:R-:W-:Y:S01]  /*8ec0*/  IADD3.X R10, RZ, R10, RZ, P2, !PT ;  /* 0x0000000aff0a7210 */ /* 0x008fe200017fe4ff */
[----:B------:R0:W-:Y:S04]  /*8ed0*/  STL [R1+0x4], R12 ;  /* 0x0000040c01007387 */ /* 0x0001e80000100800 */
[----:B------:R0:W-:Y:S01]  /*8ee0*/  STL [R1], R10 ;  /* 0x0000000a01007387 */ /* 0x0001e20000100800 */
[----:B------:R-:W-:Y:S01]  /*8ef0*/  @P0 CALL.REL.NOINC `(.L_x_221) ;  /* 0x0000001000000944 */ /* 0x000fe20003c00000 */
[----:B------:R-:W-:Y:S05]  /*8f00*/  BRA `(.L_x_222) ;  /* 0xffff77c000007947 */ /* 0x000fea000383ffff */
.L_x_221:
[----:B------:R-:W-:Y:S05]  /*8f10*/  EXIT ;  /* 0x000000000000794d */ /* 0x000fea0003800000 */
.L_x_223:
        /* <DEDUP_REMOVED lines=14> */
.L_x_5324:


//--------------------- .text._Z25selective_scan_fwd_kernelI32Selective_Scan_fwd_kernel_traitsILi128ELi16ELi1ELb0ELb1ELb0ELb1EN3c108BFloat16ENS1_7complexIfEEEEv13SSMParamsBase --------------------------
	.section	.text._Z25selective_scan_fwd_kernelI32Selective_Scan_fwd_kernel_traitsILi128ELi16ELi1ELb0ELb1ELb0ELb1EN3c108BFloat16ENS1_7complexIfEEEEv13SSMParamsBase,"ax",@progbits
	.sectioninfo	@"SHI_REGISTERS=168"
	.align	128
        .global         _Z25selective_scan_fwd_kernelI32Selective_Scan_fwd_kernel_traitsILi128ELi16ELi1ELb0ELb1ELb0ELb1EN3c108BFloat16ENS1_7complexIfEEEEv13SSMParamsBase
        .type           _Z25selective_scan_fwd_kernelI32Selective_Scan_fwd_kernel_traitsILi128ELi16ELi1ELb0ELb1ELb0ELb1EN3c108BFloat16ENS1_7complexIfEEEEv13SSMParamsBase,@function
        .size           _Z25selective_scan_fwd_kernelI32Selective_Scan_fwd_kernel_traitsILi128ELi16ELi1ELb0ELb1ELb0ELb1EN3c108BFloat16ENS1_7complexIfEEEEv13SSMParamsBase,(.L_x_5325 - _Z25selective_scan_fwd_kernelI32Selective_Scan_fwd_kernel_traitsILi128ELi16ELi1ELb0ELb1ELb0ELb1EN3c108BFloat16ENS1_7complexIfEEEEv13SSMParamsBase)
        .other          _Z25selective_scan_fwd_kernelI32Selective_Scan_fwd_kernel_traitsILi128ELi16ELi1ELb0ELb1ELb0ELb1EN3c108BFloat16ENS1_7complexIfEEEEv13SSMParamsBase,@"STO_CUDA_ENTRY STV_DEFAULT"
_Z25selective_scan_fwd_kernelI32Selective_Scan_fwd_kernel_traitsILi128ELi16ELi1ELb0ELb1ELb0ELb1EN3c108BFloat16ENS1_7complexIfEEEEv13SSMParamsBase:
.text._Z25selective_scan_fwd_kernelI32Selective_Scan_fwd_kernel_traitsILi128ELi16ELi1ELb0ELb1ELb0ELb1EN3c108BFloat16ENS1_7complexIfEEEEv13SSMParamsBase:
        /* <DEDUP_REMOVED lines=14> */
[----:B------:R-:W-:Y:S01]  /*00e0*/  IMAD.U32 R0, RZ, RZ, UR20 ;  /* 0x00000014ff007e24 */ /* 0x000fe2000f8e00ff */
[----:B------:R-:W-:-:S04]  /*00f0*/  MOV R6, UR20 ;  /* 0x0000001400067c02 */ /* 0x000fc80008000f00 */
[C---:B------:R-:W-:Y:S02]  /*0100*/  @P0 LEA.HI.X R3, R77.reuse, c[0x0][0x23c], R0, 0x2, P2 ;  /* 0x00008f004d030a11 */ /* 0x040fe400010f1400 */
[----:B------:R-:W0:Y:S01]  /*0110*/  I2F.RP R0, R11 ;  /* 0x0000000b00007306 */ /* 0x000e220000209400 */
[----:B------:R-:W-:Y:S01]  /*0120*/  @P1 LEA.HI.X R5, R77, c[0x0][0x254], R6, 0x2, P3 ;  /* 0x000095004d051a11 */ /* 0x000fe200018f1406 */
[----:B------:R-:W1:Y:S01]  /*0130*/  S2UR UR4, SR_CTAID.X ;  /* 0x00000000000479c3 */ /* 0x000e620000002500 */
[----:B------:R2:W5:Y:S01]  /*0140*/  @P0 LDG.E R8, [R2.64] ;  /* 0x0000000c02080981 */ /* 0x000562000c1e1900 */
[----:B------:R-:W-:Y:S02]  /*0150*/  ULDC UR7, c[0x0][0x190] ;  /* 0x0000640000077ab9 */ /* 0x000fe40000000800 */
[----:B------:R-:W-:Y:S01]  /*0160*/  ULDC UR6, c[0x0][0x1d0] ;  /* 0x0000740000067ab9 */ /* 0x000fe20000000800 */
[----:B------:R3:W5:Y:S01]  /*0170*/  @P1 LDG.E R9, [R4.64] ;  /* 0x0000000c04091981 */ /* 0x000762000c1e1900 */
[----:B------:R-:W-:-:S02]  /*0180*/  ULDC UR17, c[0x0][0x1e0] ;  /* 0x0000780000117ab9 */ /* 0x000fc40000000800 */
[----:B------:R-:W-:Y:S01]  /*0190*/  ULDC UR8, c[0x0][0x1d8] ;  /* 0x0000760000087ab9 */ /* 0x000fe20000000800 */
[----:B------:R4:W4:Y:S01]  /*01a0*/  R2UR UR15, R77 ;  /* 0x000000004d0f73c2 */ /* 0x00092200000e0000 */
[----:B------:R-:W-:Y:S01]  /*01b0*/  ULDC UR14, c[0x0][0x1e0] ;  /* 0x00007800000e7ab9 */ /* 0x000fe20000000800 */
[----:B--2---:R-:W-:Y:S01]  /*01c0*/  IABS R2, R77 ;  /* 0x0000004d00027213 */ /* 0x004fe20000000000 */
[----:B------:R-:W-:Y:S01]  /*01d0*/  ULDC UR18, c[0x0][0x1e4] ;  /* 0x0000790000127ab9 */ /* 0x000fe20000000800 */
[----:B0-----:R-:W0:Y:S01]  /*01e0*/  MUFU.RCP R0, R0 ;  /* 0x0000000000007308 */ /* 0x001e220000001000 */
[----:B------:R-:W-:Y:S02]  /*01f0*/  ULDC UR19, c[0x0][0x1e8] ;  /* 0x00007a0000137ab9 */ /* 0x000fe40000000800 */
        /* <DEDUP_REMOVED lines=9> */
[----:B0-----:R-:W-:Y:S01]  /*0290*/  IMAD.MOV.U32 R6, RZ, RZ, RZ ;  /* 0x000000ffff067224 */ /* 0x001fe200078e00ff */
[----:B--2---:R-:W-:Y:S01]  /*02a0*/  IADD3 R10, RZ, -R7, RZ ;  /* 0x80000007ff0a7210 */ /* 0x004fe20007ffe0ff */
[----:B-1----:R-:W-:-:S04]  /*02b0*/  USHF.R.S32.HI UR21, URZ, 0x1f, UR10 ;  /* 0x0000001f3f157899 */ /* 0x002fc8000801140a */
[----:B------:R-:W-:Y:S01]  /*02c0*/  IMAD R3, R10, R11, RZ ;  /* 0x0000000b0a037224 */ /* 0x000fe200078e02ff */
[----:B------:R-:W-:Y:S02]  /*02d0*/  UIMAD UR7, UR21, UR7, URZ ;  /* 0x00000007150772a4 */ /* 0x000fe4000f8e023f */
[----:B------:R-:W-:Y:S01]  /*02e0*/  UIMAD UR6, UR21, UR6, URZ ;  /* 0x00000006150672a4 */ /* 0x000fe2000f8e023f */
[----:B------:R-:W-:-:S03]  /*02f0*/  IMAD.HI.U32 R7, R7, R3, R6 ;  /* 0x0000000307077227 */ /* 0x000fc600078e0006 */
[----:B------:R-:W-:-:S03]  /*0300*/  MOV R13, UR7 ;  /* 0x00000007000d7c02 */ /* 0x000fc60008000f00 */
        /* <DEDUP_REMOVED lines=8> */
[----:B------:R-:W-:Y:S01]  /*0390*/  @!P3 IMAD.IADD R0, R0, 0x1, -R11 ;  /* 0x000000010000b824 */ /* 0x000fe200078e0a0b */
[----:B------:R-:W-:Y:S02]  /*03a0*/  @!P3 IADD3 R7, R7, 0x1, RZ ;  /* 0x000000010707b810 */ /* 0x000fe40007ffe0ff */
[----:B------:R-:W-:Y:S02]  /*03b0*/  ISETP.NE.AND P3, PT, RZ, c[0x0][0x178], PT ;  /* 0x00005e00ff007a0c */ /* 0x000fe40003f65270 */
[----:B------:R-:W-:Y:S01]  /*03c0*/  ISETP.GE.U32.AND P2, PT, R0, R11, PT ;  /* 0x0000000b0000720c */ /* 0x000fe20003f46070 */
[----:B------:R-:W-:Y:S01]  /*03d0*/  IMAD.U32 R11, RZ, RZ, UR6 ;  /* 0x00000006ff0b7e24 */ /* 0x000fe2000f8e00ff */
[----:B------:R-:W-:Y:S01]  /*03e0*/  LOP3.LUT R0, R77, c[0x0][0x178], RZ, 0x3c, !PT ;  /* 0x00005e004d007a12 */ /* 0x000fe200078e3cff */
[----:B---3--:R-:W-:Y:S02]  /*03f0*/  UIMAD.WIDE.U32 UR6, UR9, UR17, URZ ;  /* 0x00000011090672a5 */ /* 0x008fe4000f8e003f */
[----:B------:R-:W-:Y:S01]  /*0400*/  IMAD R11, R76, c[0x0][0x1d4], R11 ;  /* 0x000075004c0b7a24 */ /* 0x000fe200078e020b */
[----:B------:R-:W-:-:S07]  /*0410*/  ISETP.GE.AND P4, PT, R0, RZ, PT ;  /* 0x000000ff0000720c */ /* 0x000fce0003f86270 */
[----:B------:R-:W-:-:S06]  /*0420*/  @P2 IADD3 R7, R7, 0x1, RZ ;  /* 0x0000000107072810 */ /* 0x000fcc0007ffe0ff */
[----:B------:R-:W-:Y:S02]  /*0430*/  @!P4 IADD3 R7, -R7, RZ, RZ ;  /* 0x000000ff0707c210 */ /* 0x000fe40007ffe1ff */
[----:B------:R-:W-:Y:S01]  /*0440*/  @!P3 LOP3.LUT R7, RZ, c[0x0][0x178], RZ, 0x33, !PT ;  /* 0x00005e00ff07ba12 */ /* 0x000fe200078e33ff */
[----:B----4-:R-:W-:Y:S06]  /*0450*/  @!P5 EXIT ;  /* 0x000000000000d94d */ /* 0x010fec0003800000 */
[----:B------:R-:W-:Y:S01]  /*0460*/  SHF.R.S32.HI R0, RZ, 0x1f, R7 ;  /* 0x0000001fff007819 */ /* 0x000fe20000011407 */
[----:B------:R-:W-:Y:S01]  /*0470*/  UIMAD UR8, UR20, UR8, URZ ;  /* 0x00000008140872a4 */ /* 0x000fe2000f8e023f */
[----:B------:R-:W-:Y:S01]  /*0480*/  IADD3 R5, R5, R13, RZ ;  /* 0x0000000d05057210 */ /* 0x000fe20007ffe0ff */
[----:B------:R-:W-:Y:S01]  /*0490*/  IMAD.IADD R3, R3, 0x1, R11 ;  /* 0x0000000103037824 */ /* 0x000fe200078e020b */
[----:B------:R-:W0:Y:S01]  /*04a0*/  S2R R75, SR_TID.X ;  /* 0x00000000004b7919 */ /* 0x000e220000002100 */
[----:B------:R-:W-:Y:S01]  /*04b0*/  IMAD R0, R0, c[0x0][0x1a8], RZ ;  /* 0x00006a0000007a24 */ /* 0x000fe200078e02ff */
[----:B-----5:R1:W2:Y:S01]  /*04c0*/  @P0 R2UR UR5, R8 ;  /* 0x00000000080503c2 */ /* 0x0202a200000e0000 */
[C---:B------:R-:W-:Y:S01]  /*04d0*/  IMAD.WIDE.U32 R4, R7.reuse, c[0x0][0x1a8], R4 ;  /* 0x00006a0007047a25 */ /* 0x040fe200078e0004 */
[----:B------:R-:W-:Y:S01]  /*04e0*/  UIMAD UR9, UR21, UR14, URZ ;  /* 0x0000000e150972a4 */ /* 0x000fe2000f8e023f */
[----:B------:R-:W3:Y:S01]  /*04f0*/  S2R R74, SR_LANEID ;  /* 0x00000000004a7919 */ /* 0x000ee20000000000 */
[----:B------:R-:W-:Y:S01]  /*0500*/  HFMA2.MMA R72, -RZ, RZ, 0, 0 ;  /* 0x00000000ff487435 */ /* 0x000fe200000001ff */
[----:B------:R-:W-:Y:S01]  /*0510*/  IMAD R69, R7, c[0x0][0x1ac], R0 ;  /* 0x00006b0007457a24 */ /* 0x000fe200078e0200 */
[----:B------:R-:W-:Y:S01]  /*0520*/  MOV R0, UR8 ;  /* 0x0000000800007c02 */ /* 0x000fe20008000f00 */
[C---:B------:R-:W-:Y:S01]  /*0530*/  IMAD.WIDE.U32 R2, R77.reuse, c[0x0][0x1d8], R2 ;  /* 0x000076004d027a25 */ /* 0x040fe200078e0002 */
[----:B------:R-:W-:Y:S01]  /*0540*/  UIMAD UR9, UR10, UR18, UR9 ;  /* 0x000000120a0972a4 */ /* 0x000fe2000f8e0209 */
[----:B------:R1:W4:Y:S01]  /*0550*/  @P1 R2UR UR4, R9 ;  /* 0x00000000090413c2 */ /* 0x00032200000e0000 */
[----:B------:R-:W-:Y:S01]  /*0560*/  UIMAD UR10, UR20, UR16, URZ ;  /* 0x00000010140a72a4 */ /* 0x000fe2000f8e023f */
[----:B------:R-:W-:Y:S01]  /*0570*/  IMAD R7, R77, c[0x0][0x1dc], R0 ;  /* 0x000077004d077a24 */ /* 0x000fe200078e0200 */
[----:B------:R-:W-:Y:S01]  /*0580*/  LEA R0, P0, R2, c[0x0][0x240], 0x1 ;  /* 0x0000900002007a11 */ /* 0x000fe200078008ff */
[----:B------:R-:W-:Y:S01]  /*0590*/  UIADD3 UR7, UR7, UR9, URZ ;  /* 0x0000000907077290 */ /* 0x000fe2000fffe03f */
[----:B------:R-:W-:Y:S01]  /*05a0*/  LEA R70, P1, R4, c[0x0][0x228], 0x1 ;  /* 0x00008a0004467a11 */ /* 0x000fe200078208ff */
[----:B------:R-:W-:Y:S01]  /*05b0*/  IMAD.IADD R3, R3, 0x1, R7 ;  /* 0x0000000103037824 */ /* 0x000fe200078e0207 */
[----:B------:R-:W-:Y:S01]  /*05c0*/  ULDC UR8, c[0x0][0x1ec] ;  /* 0x00007b0000087ab9 */ /* 0x000fe20000000800 */
[----:B------:R1:W-:Y:S01]  /*05d0*/  STL [R1+0x4], R0 ;  /* 0x0000040001007387 */ /* 0x0003e20000100800 */
[----:B------:R-:W-:Y:S01]  /*05e0*/  UIMAD UR8, UR11, UR8, UR10 ;  /* 0x000000080b0872a4 */ /* 0x000fe2000f8e020a */
[----:B------:R-:W-:Y:S01]  /*05f0*/  IADD3 R69, R5, R69, RZ ;  /* 0x0000004505457210 */ /* 0x000fe20007ffe0ff */
[----:B------:R-:W-:Y:S01]  /*0600*/  UIMAD.WIDE.U32 UR6, UR15, UR19, UR6 ;  /* 0x000000130f0672a5 */ /* 0x000fe2000f8e0006 */
[----:B------:R-:W-:Y:S01]  /*0610*/  LEA.HI.X R2, R2, c[0x0][0x244], R3, 0x1, P0 ;  /* 0x0000910002027a11 */ /* 0x000fe200000f0c03 */
[----:B------:R-:W-:Y:S01]  /*0620*/  ULDC.64 UR10, c[0x0][0x248] ;  /* 0x00009200000a7ab9 */ /* 0x000fe20000000a00 */
[----:B0-----:R-:W-:Y:S01]  /*0630*/  SHF.L.U32 R73, R75, 0x4, RZ ;  /* 0x000000044b497819 */ /* 0x001fe200000006ff */
[----:B------:R-:W-:Y:S01]  /*0640*/  UIADD3 UR8, UR7, UR8, URZ ;  /* 0x0000000807087290 */ /* 0x000fe2000fffe03f */
[----:B------:R-:W-:Y:S01]  /*0650*/  LEA.HI.X R69, R4, c[0x0][0x22c], R69, 0x1, P1 ;  /* 0x00008b0004457a11 */ /* 0x000fe200008f0c45 */
[----:B------:R1:W-:Y:S01]  /*0660*/  STL [R1], R2 ;  /* 0x0000000201007387 */ /* 0x0003e20000100800 */
[----:B------:R-:W-:Y:S01]  /*0670*/  ULEA UR7, UP0, UR6, UR10, 0x1 ;  /* 0x0000000a06077291 */ /* 0x000fe2000f80083f */
[----:B------:R-:W-:-:S03]  /*0680*/  LOP3.LUT R73, R73, 0xfffffe00, RZ, 0xc0, !PT ;  /* 0xfffffe0049497812 */ /* 0x000fc600078ec0ff */
[----:B------:R-:W-:Y:S01]  /*0690*/  ULEA.HI.X UR8, UR6, UR11, UR8, 0x1, UP0 ;  /* 0x0000000b06087291 */ /* 0x000fe200080f0c08 */
[----:B------:R-:W-:Y:S02]  /*06a0*/  LOP3.LUT R71, R73, 0x1f, R75, 0xf8, !PT ;  /* 0x0000001f49477812 */ /* 0x000fe400078ef84b */
[----:B------:R-:W-:-:S04]  /*06b0*/  UMOV UR6, UR7 ;  /* 0x0000000700067c82 */ /* 0x000fc80008000000 */
[----:B-1234-:R-:W-:Y:S02]  /*06c0*/  UMOV UR7, UR8 ;  /* 0x0000000800077c82 */ /* 0x01efe40008000000 */
.L_x_268:
[----:B------:R-:W2:Y:S04]  /*06d0*/  LDL R18, [R1] ;  /* 0x0000000001127983 */ /* 0x000ea80000100800 */
[----:B0-----:R-:W3:Y:S01]  /*06e0*/  LDL R2, [R1+0x4] ;  /* 0x0000040001027983 */ /* 0x001ee20000100800 */
[----:B------:R-:W-:Y:S02]  /*06f0*/  MOV R3, 0xfffff800 ;  /* 0xfffff80000037802 */ /* 0x000fe40000000f00 */
[C---:B------:R-:W-:Y:S02]  /*0700*/  LOP3.LUT R19, R71.reuse, 0x20, RZ, 0xfc, !PT ;  /* 0x0000002047137812 */ /* 0x040fe400078efcff */
[C---:B------:R-:W-:Y:S01]  /*0710*/  LOP3.LUT R21, R71.reuse, 0x40, RZ, 0xfc, !PT ;  /* 0x0000004047157812 */ /* 0x040fe200078efcff */
[----:B------:R-:W-:Y:S01]  /*0720*/  IMAD R68, R72, R3, c[0x0][0x168] ;  /* 0x00005a0048447624 */ /* 0x000fe200078e0203 */
[----:B------:R-:W-:-:S02]  /*0730*/  LOP3.LUT R23, R71, 0x60, RZ, 0xfc, !PT ;  /* 0x0000006047177812 */ /* 0x000fc400078efcff */
[----:B------:R-:W-:Y:S02]  /*0740*/  PRMT R0, RZ, 0x7610, R0 ;  /* 0x00007610ff007816 */ /* 0x000fe40000000000 */
[-C--:B------:R-:W-:Y:S02]  /*0750*/  ISETP.GE.AND P2, PT, R71, R68.reuse, PT ;  /* 0x000000444700720c */ /* 0x080fe40003f46270 */
[----:B------:R-:W-:Y:S02]  /*0760*/  ISETP.GE.AND P1, PT, R19, R68, PT ;  /* 0x000000441300720c */ /* 0x000fe40003f26270 */
[C---:B------:R-:W-:Y:S02]  /*0770*/  LOP3.LUT R25, R71.reuse, 0x80, RZ, 0xfc, !PT ;  /* 0x0000008047197812 */ /* 0x040fe400078efcff */
[----:B------:R-:W-:Y:S02]  /*0780*/  PRMT R4, RZ, 0x7610, R4 ;  /* 0x00007610ff047816 */ /* 0x000fe40000000004 */
[----:B------:R-:W-:-:S02]  /*0790*/  LOP3.LUT R27, R71, 0xa0, RZ, 0xfc, !PT ;  /* 0x000000a0471b7812 */ /* 0x000fc400078efcff */
[----:B------:R-:W-:Y:S02]  /*07a0*/  LOP3.LUT R29, R71, 0xc0, RZ, 0xfc, !PT ;  /* 0x000000c0471d7812 */ /* 0x000fe400078efcff */
[-C--:B------:R-:W-:Y:S02]  /*07b0*/  ISETP.GE.AND P4, PT, R21, R68.reuse, PT ;  /* 0x000000441500720c */ /* 0x080fe40003f86270 */
[----:B------:R-:W-:Y:S02]  /*07c0*/  LOP3.LUT R31, R71, 0xe0, RZ, 0xfc, !PT ;  /* 0x000000e0471f7812 */ /* 0x000fe400078efcff */
[-C--:B------:R-:W-:Y:S02]  /*07d0*/  ISETP.GE.AND P0, PT, R23, R68.reuse, PT ;  /* 0x000000441700720c */ /* 0x080fe40003f06270 */
[----:B------:R-:W-:Y:S02]  /*07e0*/  LOP3.LUT R33, R71, 0x100, RZ, 0xfc, !PT ;  /* 0x0000010047217812 */ /* 0x000fe400078efcff */
[----:B------:R-:W-:-:S02]  /*07f0*/  ISETP.GE.AND P6, PT, R25, R68, PT ;  /* 0x000000441900720c */ /* 0x000fc40003fc6270 */
[-C--:B------:R-:W-:Y:S02]  /*0800*/  ISETP.GE.AND P5, PT, R27, R68.reuse, PT ;  /* 0x000000441b00720c */ /* 0x080fe40003fa6270 */
[----:B------:R-:W-:Y:S02]  /*0810*/  ISETP.GE.AND P3, PT, R29, R68, PT ;  /* 0x000000441d00720c */ /* 0x000fe40003f66270 */
[----:B------:R-:W-:Y:S02]  /*0820*/  PRMT R5, RZ, 0x7610, R5 ;  /* 0x00007610ff057816 */ /* 0x000fe40000000005 */
[----:B------:R-:W-:Y:S02]  /*0830*/  PRMT R6, RZ, 0x7610, R6 ;  /* 0x00007610ff067816 */ /* 0x000fe40000000006 */
[----:B------:R-:W-:Y:S02]  /*0840*/  PRMT R7, RZ, 0x7610, R7 ;  /* 0x00007610ff077816 */ /* 0x000fe40000000007 */
[----:B------:R-:W-:-:S02]  /*0850*/  PRMT R8, RZ, 0x7610, R8 ;  /* 0x00007610ff087816 */ /* 0x000fc40000000008 */
[C---:B------:R-:W-:Y:S02]  /*0860*/  LOP3.LUT R35, R71.reuse, 0x120, RZ, 0xfc, !PT ;  /* 0x0000012047237812 */ /* 0x040fe400078efcff */
[----:B------:R-:W-:Y:S02]  /*0870*/  PRMT R9, RZ, 0x7610, R9 ;  /* 0x00007610ff097816 */ /* 0x000fe40000000009 */
[C---:B------:R-:W-:Y:S02]  /*0880*/  LOP3.LUT R37, R71.reuse, 0x140, RZ, 0xfc, !PT ;  /* 0x0000014047257812 */ /* 0x040fe400078efcff */
[----:B------:R-:W-:Y:S02]  /*0890*/  PRMT R10, RZ, 0x7610, R10 ;  /* 0x00007610ff0a7816 */ /* 0x000fe4000000000a */
[----:B------:R-:W-:Y:S02]  /*08a0*/  LOP3.LUT R39, R71, 0x160, RZ, 0xfc, !PT ;  /* 0x0000016047277812 */ /* 0x000fe400078efcff */
[----:B------:R-:W-:-:S02]  /*08b0*/  PRMT R11, RZ, 0x7610, R11 ;  /* 0x00007610ff0b7816 */ /* 0x000fc4000000000b */
[C---:B------:R-:W-:Y:S02]  /*08c0*/  LOP3.LUT R41, R71.reuse, 0x180, RZ, 0xfc, !PT ;  /* 0x0000018047297812 */ /* 0x040fe400078efcff */
[C---:B------:R-:W-:Y:S02]  /*08d0*/  LOP3.LUT R43, R71.reuse, 0x1a0, RZ, 0xfc, !PT ;  /* 0x000001a0472b7812 */ /* 0x040fe400078efcff */
[C---:B------:R-:W-:Y:S02]  /*08e0*/  LOP3.LUT R45, R71.reuse, 0x1c0, RZ, 0xfc, !PT ;  /* 0x000001c0472d7812 */ /* 0x040fe400078efcff */
[----:B------:R-:W-:Y:S02]  /*08f0*/  LOP3.LUT R47, R71, 0x1e0, RZ, 0xfc, !PT ;  /* 0x000001e0472f7812 */ /* 0x000fe400078efcff */
[----:B------:R-:W-:Y:S02]  /*0900*/  PRMT R12, RZ, 0x7610, R12 ;  /* 0x00007610ff0c7816 */ /* 0x000fe4000000000c */
[----:B------:R-:W-:-:S02]  /*0910*/  PRMT R13, RZ, 0x7610, R13 ;  /* 0x00007610ff0d7816 */ /* 0x000fc4000000000d */
[----:B------:R-:W-:Y:S02]  /*0920*/  PRMT R14, RZ, 0x7610, R14 ;  /* 0x00007610ff0e7816 */ /* 0x000fe4000000000e */
[----:B------:R-:W-:Y:S02]  /*0930*/  PRMT R15, RZ, 0x7610, R15 ;  /* 0x00007610ff0f7816 */ /* 0x000fe4000000000f */
[----:B------:R-:W-:Y:S02]  /*0940*/  PRMT R16, RZ, 0x7610, R16 ;  /* 0x00007610ff107816 */ /* 0x000fe40000000010 */
[----:B------:R-:W-:Y:S02]  /*0950*/  PRMT R17, RZ, 0x7610, R17 ;  /* 0x00007610ff117816 */ /* 0x000fe40000000011 */
[----:B------:R-:W-:Y:S01]  /*0960*/  PRMT R20, RZ, 0x7610, R20 ;  /* 0x00007610ff147816 */ /* 0x000fe20000000014 */
[----:B------:R-:W-:Y:S01]  /*0970*/  BAR.SYNC.DEFER_BLOCKING 0x0 ;  /* 0x0000000000007b1d */ /* 0x000fe20000010000 */
[----:B--2---:R-:W-:-:S04]  /*0980*/  IMAD.MOV.U32 R3, RZ, RZ, R18 ;  /* 0x000000ffff037224 */ /* 0x004fc800078e0012 */
[----:B---3--:R-:W-:-:S05]  /*0990*/  IMAD.WIDE R2, R71, 0x2, R2 ;  /* 0x0000000247027825 */ /* 0x008fca00078e0202 */
[----:B------:R0:W2:Y:S01]  /*09a0*/  @!P2 LDG.E.U16 R0, [R2.64] ;  /* 0x0000000c0200a981 */ /* 0x0000a2000c1e1500 */
[----:B------:R-:W-:-:S03]  /*09b0*/  ISETP.GE.AND P2, PT, R31, R68, PT ;  /* 0x000000441f00720c */ /* 0x000fc60003f46270 */
[----:B------:R0:W3:Y:S01]  /*09c0*/  @!P1 LDG.E.U16 R4, [R2.64+0x40] ;  /* 0x0000400c02049981 */ /* 0x0000e2000c1e1500 */
[----:B------:R-:W-:-:S03]  /*09d0*/  ISETP.GE.AND P1, PT, R33, R68, PT ;  /* 0x000000442100720c */ /* 0x000fc60003f26270 */
[----:B------:R0:W4:Y:S01]  /*09e0*/  @!P4 LDG.E.U16 R5, [R2.64+0x80] ;  /* 0x0000800c0205c981 */ /* 0x000122000c1e1500 */
[----:B------:R-:W-:-:S03]  /*09f0*/  ISETP.GE.AND P4, PT, R35, R68, PT ;  /* 0x000000442300720c */ /* 0x000fc60003f86270 */
[----:B------:R0:W5:Y:S01]  /*0a00*/  @!P0 LDG.E.U16 R6, [R2.64+0xc0] ;  /* 0x0000c00c02068981 */ /* 0x000162000c1e1500 */
        /* <DEDUP_REMOVED lines=11> */
[----:B------:R0:W5:Y:S04]  /*0ac0*/  @!P4 LDG.E.U16 R12, [R2.64+0x240] ;  /* 0x0002400c020cc981 */ /* 0x000168000c1e1500 */
[----:B------:R0:W5:Y:S04]  /*0ad0*/  @!P0 LDG.E.U16 R13, [R2.64+0x280] ;  /* 0x0002800c020d8981 */ /* 0x000168000c1e1500 */
        /* <DEDUP_REMOVED lines=18> */
[-C--:B------:R-:W-:Y:S02]  /*0c00*/  LEA.HI.SX32 R19, R19, R18.reuse, 0x1b ;  /* 0x0000001213137211 */ /* 0x080fe400078fdaff */
[----:B------:R-:W-:Y:S02]  /*0c10*/  LEA.HI.SX32 R3, R3, R18, 0x1b ;  /* 0x0000001203037211 */ /* 0x000fe400078fdaff */
[-C--:B------:R-:W-:Y:S02]  /*0c20*/  ISETP.GE.AND P5, PT, R29, R68.reuse, PT ;  /* 0x000000441d00720c */ /* 0x080fe40003fa6270 */
[----:B------:R-:W-:Y:S01]  /*0c30*/  ISETP.GE.AND P3, PT, R31, R68, PT ;  /* 0x000000441f00720c */ /* 0x000fe20003f66270 */
[----:B------:R-:W-:Y:S01]  /*0c40*/  IMAD.SHL.U32 R156, R3, 0x2, RZ ;  /* 0x00000002039c7824 */ /* 0x000fe200078e00ff */
[----:B------:R-:W-:Y:S01]  /*0c50*/  IADD3 R29, R18, 0xe0, RZ ;  /* 0x000000e0121d7810 */ /* 0x000fe20007ffe0ff */
[----:B------:R-:W-:Y:S01]  /*0c60*/  IMAD.U32 R3, RZ, RZ, UR7 ;  /* 0x00000007ff037e24 */ /* 0x000fe2000f8e00ff */
[----:B------:R-:W-:-:S02]  /*0c70*/  LEA.HI.SX32 R21, R21, R18, 0x1b ;  /* 0x0000001215157211 */ /* 0x000fc400078fdaff */
[C---:B------:R-:W-:Y:S02]  /*0c80*/  IADD3 R31, R18.reuse, 0x100, RZ ;  /* 0x00000100121f7810 */ /* 0x040fe40007ffe0ff */
[----:B------:R-:W-:Y:S02]  /*0c90*/  SHF.L.U32 R165, R165, 0x1, RZ ;  /* 0x00000001a5a57819 */ /* 0x000fe400000006ff */
[-C--:B------:R-:W-:Y:S02]  /*0ca0*/  LEA.HI.SX32 R23, R23, R18.reuse, 0x1b ;  /* 0x0000001217177211 */ /* 0x080fe400078fdaff */
[C---:B------:R-:W-:Y:S02]  /*0cb0*/  IADD3 R49, R18.reuse, 0x120, RZ ;  /* 0x0000012012317810 */ /* 0x040fe40007ffe0ff */
[----:B------:R-:W-:Y:S02]  /*0cc0*/  IADD3 R51, R18, 0x140, RZ ;  /* 0x0000014012337810 */ /* 0x000fe40007ffe0ff */
[----:B------:R-:W-:-:S02]  /*0cd0*/  LEA.HI.SX32 R25, R25, R18, 0x1b ;  /* 0x0000001219197211 */ /* 0x000fc400078fdaff */
[-C--:B------:R-:W-:Y:S02]  /*0ce0*/  LEA.HI.SX32 R27, R27, R18.reuse, 0x1b ;  /* 0x000000121b1b7211 */ /* 0x080fe400078fdaff */
[----:B------:R-:W-:Y:S02]  /*0cf0*/  SHF.L.U32 R163, R19, 0x1, RZ ;  /* 0x0000000113a37819 */ /* 0x000fe400000006ff */
[C---:B------:R-:W-:Y:S01]  /*0d00*/  IADD3 R53, R18.reuse, 0x160, RZ ;  /* 0x0000016012357810 */ /* 0x040fe20007ffe0ff */
[----:B------:R-:W-:Y:S01]  /*0d10*/  IMAD.SHL.U32 R152, R27, 0x2, RZ ;  /* 0x000000021b987824 */ /* 0x000fe200078e00ff */
[----:B------:R-:W-:Y:S02]  /*0d20*/  LEA.HI.SX32 R29, R29, R18, 0x1b ;  /* 0x000000121d1d7211 */ /* 0x000fe400078fdaff */
[----:B------:R-:W-:Y:S02]  /*0d30*/  SHF.L.U32 R155, R21, 0x1, RZ ;  /* 0x00000001159b7819 */ /* 0x000fe400000006ff */
[----:B------:R-:W-:-:S02]  /*0d40*/  IADD3 R55, R18, 0x180, RZ ;  /* 0x0000018012377810 */ /* 0x000fc40007ffe0ff */
[-C--:B------:R-:W-:Y:S02]  /*0d50*/  LEA.HI.SX32 R31, R31, R18.reuse, 0x1b ;  /* 0x000000121f1f7211 */ /* 0x080fe400078fdaff */
[----:B------:R-:W-:Y:S02]  /*0d60*/  SHF.L.U32 R154, R23, 0x1, RZ ;  /* 0x00000001179a7819 */ /* 0x000fe400000006ff */
[C---:B------:R-:W-:Y:S02]  /*0d70*/  IADD3 R57, R18.reuse, 0x1a0, RZ ;  /* 0x000001a012397810 */ /* 0x040fe40007ffe0ff */
[----:B------:R-:W-:Y:S02]  /*0d80*/  IADD3 R59, R18, 0x1c0, RZ ;  /* 0x000001c0123b7810 */ /* 0x000fe40007ffe0ff */
[-C--:B------:R-:W-:Y:S02]  /*0d90*/  LEA.HI.SX32 R49, R49, R18.reuse, 0x1b ;  /* 0x0000001231317211 */ /* 0x080fe400078fdaff */
[----:B------:R-:W-:-:S02]  /*0da0*/  LEA.HI.SX32 R51, R51, R18, 0x1b ;  /* 0x0000001233337211 */ /* 0x000fc400078fdaff */
[----:B------:R-:W-:Y:S02]  /*0db0*/  SHF.L.U32 R153, R25, 0x1, RZ ;  /* 0x0000000119997819 */ /* 0x000fe400000006ff */
[----:B------:R-:W-:Y:S01]  /*0dc0*/  IADD3 R61, R18, 0x1e0, RZ ;  /* 0x000001e0123d7810 */ /* 0x000fe20007ffe0ff */
[----:B------:R-:W-:Y:S01]  /*0dd0*/  IMAD.SHL.U32 R148, R51, 0x2, RZ ;  /* 0x0000000233947824 */ /* 0x000fe200078e00ff */
[-C--:B------:R-:W-:Y:S02]  /*0de0*/  LEA.HI.SX32 R53, R53, R18.reuse, 0x1b ;  /* 0x0000001235357211 */ /* 0x080fe400078fdaff */
[----:B------:R-:W-:Y:S02]  /*0df0*/  SHF.L.U32 R151, R29, 0x1, RZ ;  /* 0x000000011d977819 */ /* 0x000fe400000006ff */
[----:B------:R-:W-:Y:S02]  /*0e00*/  LEA.HI.SX32 R55, R55, R18, 0x1b ;  /* 0x0000001237377211 */ /* 0x000fe400078fdaff */
[----:B------:R-:W-:-:S02]  /*0e10*/  SHF.L.U32 R150, R31, 0x1, RZ ;  /* 0x000000011f967819 */ /* 0x000fc400000006ff */
[-C--:B------:R-:W-:Y:S02]  /*0e20*/  LEA.HI.SX32 R57, R57, R18.reuse, 0x1b ;  /* 0x0000001239397211 */ /* 0x080fe400078fdaff */
[-C--:B------:R-:W-:Y:S02]  /*0e30*/  LEA.HI.SX32 R59, R59, R18.reuse, 0x1b ;  /* 0x000000123b3b7211 */ /* 0x080fe400078fdaff */
[----:B------:R-:W-:Y:S02]  /*0e40*/  SHF.L.U32 R149, R49, 0x1, RZ ;  /* 0x0000000131957819 */ /* 0x000fe400000006ff */
[----:B------:R-:W-:Y:S01]  /*0e50*/  LEA.HI.SX32 R61, R61, R18, 0x1b ;  /* 0x000000123d3d7211 */ /* 0x000fe200078fdaff */
[----:B------:R-:W-:Y:S01]  /*0e60*/  IMAD.SHL.U32 R144, R59, 0x2, RZ ;  /* 0x000000023b907824 */ /* 0x000fe200078e00ff */
[----:B------:R-:W-:Y:S02]  /*0e70*/  SHF.L.U32 R147, R53, 0x1, RZ ;  /* 0x0000000135937819 */ /* 0x000fe400000006ff */
[----:B------:R-:W-:-:S02]  /*0e80*/  SHF.L.U32 R146, R55, 0x1, RZ ;  /* 0x0000000137927819 */ /* 0x000fc400000006ff */
[----:B------:R-:W-:Y:S02]  /*0e90*/  SHF.L.U32 R145, R57, 0x1, RZ ;  /* 0x0000000139917819 */ /* 0x000fe400000006ff */
[----:B------:R-:W-:Y:S02]  /*0ea0*/  SHF.L.U32 R67, R61, 0x1, RZ ;  /* 0x000000013d437819 */ /* 0x000fe400000006ff */
[----:B------:R-:W-:Y:S02]  /*0eb0*/  MOV R2, UR6 ;  /* 0x0000000600027c02 */ /* 0x000fe40008000f00 */
[----:B------:R-:W-:Y:S02]  /*0ec0*/  PRMT R22, RZ, 0x7610, R22 ;  /* 0x00007610ff167816 */ /* 0x000fe40000000016 */
[----:B------:R-:W-:Y:S01]  /*0ed0*/  PRMT R21, RZ, 0x7610, R21 ;  /* 0x00007610ff157816 */ /* 0x000fe20000000015 */
[----:B------:R-:W-:Y:S01]  /*0ee0*/  IMAD.WIDE R18, R71, 0x2, R2 ;  /* 0x0000000247127825 */ /* 0x000fe200078e0202 */
        /* <DEDUP_REMOVED lines=11> */
[----:B------:R-:W-:Y:S01]  /*0fa0*/  PRMT R36, RZ, 0x7610, R36 ;  /* 0x00007610ff247816 */ /* 0x000fe20000000024 */
[----:B--2---:R0:W-:Y:S04]  /*0fb0*/  STS.U16 [R165], R0 ;  /* 0x00000000a5007388 */ /* 0x0041e80000000400 */
[----:B---3--:R-:W-:Y:S04]  /*0fc0*/  STS.U16 [R163+0x40], R4 ;  /* 0x00004004a3007388 */ /* 0x008fe80000000400 */
[----:B----4-:R-:W-:Y:S01]  /*0fd0*/  STS.U16 [R156+0x80], R5 ;  /* 0x000080059c007388 */ /* 0x010fe20000000400 */
[----:B0-----:R-:W-:-:S03]  /*0fe0*/  LEA R0, R74, R73, 0x4 ;  /* 0x000000494a007211 */ /* 0x001fc600078e20ff */
[----:B-----5:R-:W-:Y:S01]  /*0ff0*/  STS.U16 [R155+0xc0], R6 ;  /* 0x0000c0069b007388 */ /* 0x020fe20000000400 */
[----:B------:R-:W-:-:S03]  /*1000*/  LEA.HI.SX32 R66, R0, R0, 0x1b ;  /* 0x0000000000427211 */ /* 0x000fc600078fdaff */
[----:B------:R-:W-:Y:S01]  /*1010*/  STS.U16 [R154+0x100], R7 ;  /* 0x000100079a007388 */ /* 0x000fe20000000400 */
[----:B------:R-:W-:-:S03]  /*1020*/  SHF.L.U32 R66, R66, 0x1, RZ ;  /* 0x0000000142427819 */ /* 0x000fc600000006ff */
        /* <DEDUP_REMOVED lines=48> */
[----:B------:R-:W-:-:S03]  /*1330*/  ISETP.GE.AND P1, PT, R47, R68, PT ;  /* 0x000000442f00720c */ /* 0x000fc60003f26270 */
        /* <DEDUP_REMOVED lines=98> */
.L_x_225:
[----:B------:R-:W-:Y:S05]  /*1960*/  BSYNC B0 ;  /* 0x0000000000007941 */ /* 0x000fea0003800000 */
.L_x_224:
        /* <DEDUP_REMOVED lines=36> */
.L_x_227:
[----:B------:R-:W-:Y:S05]  /*1bb0*/  BSYNC B0 ;  /* 0x0000000000007941 */ /* 0x000fea0003800000 */
.L_x_226:
        /* <DEDUP_REMOVED lines=38> */
.L_x_229:
[----:B------:R-:W-:Y:S05]  /*1e20*/  BSYNC B0 ;  /* 0x0000000000007941 */ /* 0x000fea0003800000 */
.L_x_228:
        /* <DEDUP_REMOVED lines=36> */
.L_x_231:
[----:B------:R-:W-:Y:S05]  /*2070*/  BSYNC B0 ;  /* 0x0000000000007941 */ /* 0x000fea0003800000 */
.L_x_230:
        /* <DEDUP_REMOVED lines=38> */
.L_x_233:
[----:B------:R-:W-:Y:S05]  /*22e0*/  BSYNC B0 ;  /* 0x0000000000007941 */ /* 0x000fea0003800000 */
.L_x_232:
        /* <DEDUP_REMOVED lines=36> */
.L_x_235:
[----:B------:R-:W-:Y:S05]  /*2530*/  BSYNC B0 ;  /* 0x0000000000007941 */ /* 0x000fea0003800000 */
.L_x_234:
        /* <DEDUP_REMOVED lines=38> */
.L_x_237:
[----:B------:R-:W-:Y:S05]  /*27a0*/  BSYNC B0 ;  /* 0x0000000000007941 */ /* 0x000fea0003800000 */
.L_x_236:
        /* <DEDUP_REMOVED lines=36> */
.L_x_239:
[----:B------:R-:W-:Y:S05]  /*29f0*/  BSYNC B0 ;  /* 0x0000000000007941 */ /* 0x000fea0003800000 */
.L_x_238:
        /* <DEDUP_REMOVED lines=41> */
.L_x_241:
[----:B------:R-:W-:Y:S05]  /*2c90*/  BSYNC B0 ;  /* 0x0000000000007941 */ /* 0x000fea0003800000 */
.L_x_240:
        /* <DEDUP_REMOVED lines=41> */
.L_x_243:
[----:B------:R-:W-:Y:S05]  /*2f30*/  BSYNC B0 ;  /* 0x0000000000007941 */ /* 0x000fea0003800000 */
.L_x_242:
        /* <DEDUP_REMOVED lines=47> */
.L_x_245:
[----:B------:R-:W-:Y:S05]  /*3230*/  BSYNC B0 ;  /* 0x0000000000007941 */ /* 0x000fea0003800000 */
.L_x_244:
        /* <DEDUP_REMOVED lines=33> */
.L_x_247:
[----:B------:R-:W-:Y:S05]  /*3450*/  BSYNC B0 ;  /* 0x0000000000007941 */ /* 0x000fea0003800000 */
.L_x_246:
        /* <DEDUP_REMOVED lines=33> */
.L_x_249:
[----:B------:R-:W-:Y:S05]  /*3670*/  BSYNC B0 ;  /* 0x0000000000007941 */ /* 0x000fea0003800000 */
.L_x_248:
        /* <DEDUP_REMOVED lines=33> */
.L_x_251:
[----:B------:R-:W-:Y:S05]  /*3890*/  BSYNC B0 ;  /* 0x0000000000007941 */ /* 0x000fea0003800000 */
.L_x_250:
        /* <DEDUP_REMOVED lines=33> */
.L_x_253:
[----:B------:R-:W-:Y:S05]  /*3ab0*/  BSYNC B0 ;  /* 0x0000000000007941 */ /* 0x000fea0003800000 */
.L_x_252:
        /* <DEDUP_REMOVED lines=33> */
.L_x_255:
[----:B------:R-:W-:Y:S05]  /*3cd0*/  BSYNC B0 ;  /* 0x0000000000007941 */ /* 0x000fea0003800000 */
.L_x_254:
        /* <DEDUP_REMOVED lines=20> */
[----:B------:R-:W-:Y:S01]  /*3e20*/  HFMA2.MMA R0, -RZ, RZ, 0, 0 ;  /* 0x00000000ff007435 */ /* 0x000fe200000001ff */
        /* <DEDUP_REMOVED lines=15> */
.L_x_262:
[----:B------:R-:W-:Y:S01]  /*3f20*/  ULDC UR8, c[0x0][0x180] ;  /* 0x0000600000087ab9 */ /* 0x000fe20000000800 */
[----:B------:R-:W-:Y:S01]  /*3f30*/  IMAD.WIDE.U32 R40, R77, c[0x0][0x180], RZ ;  /* 0x000060004d287a25 */ /* 0x000fe200078e00ff */
[----:B------:R-:W-:Y:S01]  /*3f40*/  UIMAD UR8, UR20, UR8, URZ ;  /* 0x00000008140872a4 */ /* 0x000fe2000f8e023f */
[----:B------:R-:W-:-:S05]  /*3f50*/  SHF.R.S32.HI R49, RZ, 0x1f, R0 ;  /* 0x0000001fff317819 */ /* 0x000fca0000011400 */
[----:B------:R-:W-:Y:S02]  /*3f60*/  IMAD.U32 R42, RZ, RZ, UR8 ;  /* 0x00000008ff2a7e24 */ /* 0x000fe4000f8e00ff */
[----:B------:R-:W-:Y:S02]  /*3f70*/  IMAD R45, R49, c[0x0][0x188], RZ ;  /* 0x00006200312d7a24 */ /* 0x000fe400078e02ff */
[----:B------:R-:W-:Y:S02]  /*3f80*/  IMAD R43, R77, c[0x0][0x184], R42 ;  /* 0x000061004d2b7a24 */ /* 0x000fe400078e022a */
[----:B------:R-:W-:Y:S02]  /*3f90*/  IMAD.MOV.U32 R51, RZ, RZ, -0x800 ;  /* 0xfffff800ff337424 */ /* 0x000fe400078e00ff */
[----:B------:R-:W-:Y:S01]  /*3fa0*/  IMAD R45, R0, c[0x0][0x18c], R45 ;  /* 0x00006300002d7a24 */ /* 0x000fe200078e022d */
        /* <DEDUP_REMOVED lines=37> */
[----:B------:R0:W3:Y:S01]  /*4200*/  @!P3 LDG.E.U16 R43, [R46.64+0x100] ;  /* 0x0001000c2e2bb981 */ /* 0x0000e2000c1e1500 */
        /* <DEDUP_REMOVED lines=107> */
[----:B--2---:R-:W-:Y:S02]  /*48c0*/  FMUL.FTZ R53, R40, 1.4426950216293334961 ;  /* 0x3fb8aa3b28357820 */ /* 0x004fe40000410000 */
[C---:B------:R-:W-:Y:S02]  /*48d0*/  FMUL.FTZ R42, R41.reuse, R65 ;  /* 0x00000041292a7220 */ /* 0x040fe40000410000 */
[C---:B------:R-:W-:Y:S02]  /*48e0*/  FMUL.FTZ R40, R41.reuse, R64 ;  /* 0x0000004029287220 */ /* 0x040fe40000410000 */
[----:B------:R-:W-:Y:S02]  /*48f0*/  FMUL.RZ R80, R42, 0.15915493667125701904 ;  /* 0x3e22f9832a507820 */ /* 0x000fe4000040c000 */
[----:B------:R-:W-:Y:S02]  /*4900*/  FMUL.RZ R81, R40, 0.15915493667125701904 ;  /* 0x3e22f98328517820 */ /* 0x000fe4000040c000 */
[----:B------:R-:W-:-:S02]  /*4910*/  FMUL.FTZ R42, R41, R63 ;  /* 0x0000003f292a7220 */ /* 0x000fc40000410000 */
[----:B------:R-:W-:Y:S01]  /*4920*/  IMAD.IADD R40, R107, 0x1, R74 ;  /* 0x000000016b287824 */ /* 0x000fe200078e024a */
[----:B------:R-:W-:Y:S04]  /*4930*/  MUFU.SIN R91, R80 ;  /* 0x00000050005b7308 */ /* 0x000fe80000000400 */
[----:B0-----:R-:W-:-:S04]  /*4940*/  IADD3 R47, R40, 0x20, RZ ;  /* 0x00000020282f7810 */ /* 0x001fc80007ffe0ff */
        /* <DEDUP_REMOVED lines=9> */
[----:B------:R-:W-:Y:S01]  /*49e0*/  LEA.HI.SX32 R83, R83, R40, 0x1b ;  /* 0x0000002853537211 */ /* 0x000fe200078fdaff */
[----:B------:R-:W-:Y:S01]  /*49f0*/  FMUL.FTZ R46, R41, R62 ;  /* 0x0000003e292e7220 */ /* 0x000fe20000410000 */
[-C--:B------:R-:W-:Y:S02]  /*4a00*/  LEA.HI.SX32 R115, R115, R40.reuse, 0x1b ;  /* 0x0000002873737211 */ /* 0x080fe400078fdaff */
[----:B0-----:R-:W-:Y:S01]  /*4a10*/  IADD3 R81, R40, 0x40, RZ ;  /* 0x0000004028517810 */ /* 0x001fe20007ffe0ff */
[----:B---3--:R0:W-:Y:S03]  /*4a20*/  STS.U16 [R42], R79 ;  /* 0x0000004f2a007388 */ /* 0x0081e60000000400 */
[----:B------:R-:W-:Y:S02]  /*4a30*/  LEA.HI.SX32 R81, R81, R40, 0x1b ;  /* 0x0000002851517211 */ /* 0x000fe400078fdaff */
[----:B------:R-:W-:Y:S01]  /*4a40*/  SHF.L.U32 R117, R47, 0x1, RZ ;  /* 0x000000012f757819 */ /* 0x000fe200000006ff */
[----:B------:R-:W-:Y:S01]  /*4a50*/  FMUL.RZ R116, R46, 0.15915493667125701904 ;  /* 0x3e22f9832e747820 */ /* 0x000fe2000040c000 */
[----:B------:R-:W-:Y:S01]  /*4a60*/  IADD3 R47, R40, 0xa0, RZ ;  /* 0x000000a0282f7810 */ /* 0x000fe20007ffe0ff */
[----:B------:R-:W-:Y:S01]  /*4a70*/  IMAD.SHL.U32 R119, R83, 0x2, RZ ;  /* 0x0000000253777824 */ /* 0x000fe200078e00ff */
[----:B0-----:R-:W-:-:S02]  /*4a80*/  SHF.L.U32 R42, R81, 0x1, RZ ;  /* 0x00000001512a7819 */ /* 0x001fc400000006ff */
[C---:B------:R-:W-:Y:S02]  /*4a90*/  IADD3 R79, R40.reuse, 0xc0, RZ ;  /* 0x000000c0284f7810 */ /* 0x040fe40007ffe0ff */
[C---:B------:R-:W-:Y:S02]  /*4aa0*/  IADD3 R81, R40.reuse, 0xe0, RZ ;  /* 0x000000e028517810 */ /* 0x040fe40007ffe0ff */
[----:B------:R-:W-:Y:S01]  /*4ab0*/  SHF.L.U32 R46, R115, 0x1, RZ ;  /* 0x00000001732e7819 */ /* 0x000fe200000006ff */
[----:B----4-:R-:W-:Y:S01]  /*4ac0*/  STS.U16 [R117+0x40], R48 ;  /* 0x0000403075007388 */ /* 0x010fe20000000400 */
[----:B------:R-:W-:Y:S02]  /*4ad0*/  IADD3 R115, R40, 0x100, RZ ;  /* 0x0000010028737810 */ /* 0x000fe40007ffe0ff */
[-C--:B------:R-:W-:Y:S01]  /*4ae0*/  LEA.HI.SX32 R47, R47, R40.reuse, 0x1b ;  /* 0x000000282f2f7211 */ /* 0x080fe200078fdaff */
[----:B------:R0:W-:Y:S01]  /*4af0*/  STS.U16 [R42+0x80], R55 ;  /* 0x000080372a007388 */ /* 0x0001e20000000400 */
[----:B------:R-:W-:-:S02]  /*4b00*/  LEA.HI.SX32 R79, R79, R40, 0x1b ;  /* 0x000000284f4f7211 */ /* 0x000fc400078fdaff */
[-C--:B------:R-:W-:Y:S01]  /*4b10*/  LEA.HI.SX32 R81, R81, R40.reuse, 0x1b ;  /* 0x0000002851517211 */ /* 0x080fe200078fdaff */
[----:B------:R-:W-:Y:S01]  /*4b20*/  STS.U16 [R119+0xc0], R54 ;  /* 0x0000c03677007388 */ /* 0x000fe20000000400 */
[----:B------:R-:W-:-:S03]  /*4b30*/  LEA.HI.SX32 R115, R115, R40, 0x1b ;  /* 0x0000002873737211 */ /* 0x000fc600078fdaff */
[----:B------:R1:W-:Y:S01]  /*4b40*/  STS.U16 [R46+0x100], R43 ;  /* 0x0001002b2e007388 */ /* 0x0003e20000000400 */
[-C--:B0-----:R-:W-:Y:S01]  /*4b50*/  FMUL.FTZ R42, R41, R61.reuse ;  /* 0x0000003d292a7220 */ /* 0x081fe20000410000 */
[----:B------:R-:W-:Y:S02]  /*4b60*/  SHF.L.U32 R55, R115, 0x1, RZ ;  /* 0x0000000173377819 */ /* 0x000fe400000006ff */
[----:B------:R-:W-:Y:S01]  /*4b70*/  IADD3 R115, R40, 0x120, RZ ;  /* 0x0000012028737810 */ /* 0x000fe20007ffe0ff */
[----:B------:R-:W-:Y:S01]  /*4b80*/  FMUL.RZ R48, R42, 0.15915493667125701904 ;  /* 0x3e22f9832a307820 */ /* 0x000fe2000040c000 */
[----:B-1----:R-:W-:Y:S01]  /*4b90*/  SHF.L.U32 R46, R47, 0x1, RZ ;  /* 0x000000012f2e7819 */ /* 0x002fe200000006ff */
[----:B------:R-:W-:Y:S01]  /*4ba0*/  IMAD.SHL.U32 R47, R81, 0x2, RZ ;  /* 0x00000002512f7824 */ /* 0x000fe200078e00ff */
[----:B------:R-:W-:Y:S01]  /*4bb0*/  SHF.L.U32 R43, R79, 0x1, RZ ;  /* 0x000000014f2b7819 */ /* 0x000fe200000006ff */
[----:B------:R-:W-:Y:S01]  /*4bc0*/  FMUL.FTZ R42, R53, R61 ;  /* 0x0000003d352a7220 */ /* 0x000fe20000410000 */
[C---:B------:R-:W-:Y:S01]  /*4bd0*/  IADD3 R119, R40.reuse, 0x140, RZ ;  /* 0x0000014028777810 */ /* 0x040fe20007ffe0ff */
[----:B------:R-:W-:Y:S01]  /*4be0*/  STS.U16 [R46+0x140], R113 ;  /* 0x000140712e007388 */ /* 0x000fe20000000400 */
[----:B------:R-:W-:-:S03]  /*4bf0*/  IADD3 R123, R40, 0x160, RZ ;  /* 0x00000160287b7810 */ /* 0x000fc60007ffe0ff */
[----:B------:R0:W-:Y:S01]  /*4c00*/  STS.U16 [R43+0x180], R114 ;  /* 0x000180722b007388 */ /* 0x0001e20000000400 */
[C---:B------:R-:W-:Y:S02]  /*4c10*/  IADD3 R129, R40.reuse, 0x180, RZ ;  /* 0x0000018028817810 */ /* 0x040fe40007ffe0ff */
[----:B------:R-:W-:Y:S01]  /*4c20*/  IADD3 R135, R40, 0x1a0, RZ ;  /* 0x000001a028877810 */ /* 0x000fe20007ffe0ff */
[----:B------:R-:W-:Y:S01]  /*4c30*/  MUFU.SIN R85, R80 ;  /* 0x0000005000557308 */ /* 0x000fe20000000400 */
[----:B------:R-:W-:Y:S01]  /*4c40*/  STS.U16 [R47+0x1c0], R78 ;  /* 0x0001c04e2f007388 */ /* 0x000fe20000000400 */
[----:B0-----:R-:W-:-:S03]  /*4c50*/  FMUL.FTZ R43, R41, R60 ;  /* 0x0000003c292b7220 */ /* 0x001fc60000410000 */
[----:B------:R0:W-:Y:S01]  /*4c60*/  STS.U16 [R55+0x200], R82 ;  /* 0x0002005237007388 */ /* 0x0001e20000000400 */
[-C--:B------:R-:W-:Y:S02]  /*4c70*/  LEA.HI.SX32 R114, R115, R40.reuse, 0x1b ;  /* 0x0000002873727211 */ /* 0x080fe400078fdaff */
[----:B------:R-:W-:Y:S01]  /*4c80*/  MUFU.COS R86, R80 ;  /* 0x0000005000567308 */ /* 0x000fe20000000000 */
[C---:B------:R-:W-:Y:S01]  /*4c90*/  IADD3 R137, R40.reuse, 0x1c0, RZ ;  /* 0x000001c028897810 */ /* 0x040fe20007ffe0ff */
[----:B------:R-:W-:Y:S01]  /*4ca0*/  FMUL.RZ R122, R43, 0.15915493667125701904 ;  /* 0x3e22f9832b7a7820 */ /* 0x000fe2000040c000 */
[----:B------:R-:W-:Y:S02]  /*4cb0*/  IADD3 R139, R40, 0x1e0, RZ ;  /* 0x000001e0288b7810 */ /* 0x000fe40007ffe0ff */
[----:B------:R-:W-:-:S03]  /*4cc0*/  LEA.HI.SX32 R118, R119, R40, 0x1b ;  /* 0x0000002877767211 */ /* 0x000fc600078fdaff */
[----:B0-----:R0:W-:Y:S01]  /*4cd0*/  MUFU.EX2 R82, R42 ;  /* 0x0000002a00527308 */ /* 0x0011e20000000800 */
[C---:B------:R-:W-:Y:S02]  /*4ce0*/  IADD3 R141, R40.reuse, 0x200, RZ ;  /* 0x00000200288d7810 */ /* 0x040fe40007ffe0ff */
[----:B------:R-:W-:Y:S02]  /*4cf0*/  LEA.HI.SX32 R115, R129, R40, 0x1b ;  /* 0x0000002881737211 */ /* 0x000fe400078fdaff */
[----:B------:R-:W-:-:S03]  /*4d00*/  IADD3 R143, R40, 0x220, RZ ;  /* 0x00000220288f7810 */ /* 0x000fc60007ffe0ff */
[----:B------:R-:W-:Y:S01]  /*4d10*/  MUFU.SIN R80, R116 ;  /* 0x0000007400507308 */ /* 0x000fe20000000400 */
[----:B0-----:R-:W-:Y:S02]  /*4d20*/  LEA.HI.SX32 R42, R123, R40, 0x1b ;  /* 0x000000287b2a7211 */ /* 0x001fe400078fdaff */
[C---:B------:R-:W-:Y:S02]  /*4d30*/  IADD3 R157, R40.reuse, 0x240, RZ ;  /* 0x00000240289d7810 */ /* 0x040fe40007ffe0ff */
[----:B------:R-:W-:-:S03]  /*4d40*/  IADD3 R159, R40, 0x260, RZ ;  /* 0x00000260289f7810 */ /* 0x000fc60007ffe0ff */
[----:B------:R0:W-:Y:S01]  /*4d50*/  MUFU.COS R83, R116 ;  /* 0x0000007400537308 */ /* 0x0001e20000000000 */
[-C--:B------:R-:W-:Y:S01]  /*4d60*/  LEA.HI.SX32 R119, R137, R40.reuse, 0x1b ;  /* 0x0000002889777211 */ /* 0x080fe200078fdaff */
[----:B------:R-:W-:Y:S01]  /*4d70*/  IMAD.SHL.U32 R137, R42, 0x2, RZ ;  /* 0x000000022a897824 */ /* 0x000fe200078e00ff */
[-C--:B------:R-:W-:Y:S02]  /*4d80*/  LEA.HI.SX32 R120, R139, R40.reuse, 0x1b ;  /* 0x000000288b787211 */ /* 0x080fe400078fdaff */
[----:B------:R-:W-:Y:S02]  /*4d90*/  SHF.L.U32 R118, R118, 0x1, RZ ;  /* 0x0000000176767819 */ /* 0x000fe400000006ff */
[----:B0-----:R-:W-:Y:S02]  /*4da0*/  LEA.HI.SX32 R116, R135, R40, 0x1b ;  /* 0x0000002887747211 */ /* 0x001fe400078fdaff */
[----:B------:R-:W-:Y:S01]  /*4db0*/  SHF.L.U32 R135, R114, 0x1, RZ ;  /* 0x0000000172877819 */ /* 0x000fe200000006ff */
[----:B------:R-:W-:Y:S01]  /*4dc0*/  MUFU.SIN R54, R122 ;  /* 0x0000007a00367308 */ /* 0x000fe20000000400 */
[----:B------:R-:W-:-:S02]  /*4dd0*/  IADD3 R161, R40, 0x280, RZ ;  /* 0x0000028028a17810 */ /* 0x000fc40007ffe0ff */
[----:B------:R-:W-:Y:S01]  /*4de0*/  SHF.L.U32 R115, R115, 0x1, RZ ;  /* 0x0000000173737819 */ /* 0x000fe200000006ff */
[----:B------:R0:W-:Y:S01]  /*4df0*/  STS.U16 [R135+0x240], R112 ;  /* 0x0002407087007388 */ /* 0x0001e20000000400 */
[----:B------:R-:W-:-:S03]  /*4e00*/  LEA.HI.SX32 R123, R143, R40, 0x1b ;  /* 0x000000288f7b7211 */ /* 0x000fc600078fdaff */
[----:B------:R1:W-:Y:S01]  /*4e10*/  MUFU.COS R55, R122 ;  /* 0x0000007a00377308 */ /* 0x0003e20000000000 */
[----:B------:R-:W-:Y:S01]  /*4e20*/  SHF.L.U32 R116, R116, 0x1, RZ ;  /* 0x0000000174747819 */ /* 0x000fe200000006ff */
[----:B------:R-:W-:Y:S01]  /*4e30*/  STS.U16 [R118+0x280], R111 ;  /* 0x0002806f76007388 */ /* 0x000fe20000000400 */
[-C--:B------:R-:W-:Y:S01]  /*4e40*/  LEA.HI.SX32 R124, R157, R40.reuse, 0x1b ;  /* 0x000000289d7c7211 */ /* 0x080fe200078fdaff */
[----:B------:R-:W-:Y:S01]  /*4e50*/  IMAD.SHL.U32 R120, R120, 0x2, RZ ;  /* 0x0000000278787824 */ /* 0x000fe200078e00ff */
[-C--:B------:R-:W-:Y:S02]  /*4e60*/  LEA.HI.SX32 R128, R159, R40.reuse, 0x1b ;  /* 0x000000289f807211 */ /* 0x080fe400078fdaff */
[----:B------:R-:W-:Y:S02]  /*4e70*/  SHF.L.U32 R119, R119, 0x1, RZ ;  /* 0x0000000177777819 */ /* 0x000fe400000006ff */
[----:B-1----:R-:W-:Y:S01]  /*4e80*/  LEA.HI.SX32 R122, R141, R40, 0x1b ;  /* 0x000000288d7a7211 */ /* 0x002fe200078fdaff */
[----:B------:R-:W-:Y:S01]  /*4e90*/  MUFU.SIN R79, R48 ;  /* 0x00000030004f7308 */ /* 0x000fe20000000400 */
[C---:B------:R-:W-:Y:S01]  /*4ea0*/  IADD3 R130, R40.reuse, 0x2a0, RZ ;  /* 0x000002a028827810 */ /* 0x040fe20007ffe0ff */
[----:B------:R1:W-:Y:S01]  /*4eb0*/  STS.U16 [R137+0x2c0], R44 ;  /* 0x0002c02c89007388 */ /* 0x0003e20000000400 */
[----:B------:R-:W-:-:S02]  /*4ec0*/  IADD3 R131, R40, 0x2e0, RZ ;  /* 0x000002e028837810 */ /* 0x000fc40007ffe0ff */
[----:B------:R-:W-:Y:S01]  /*4ed0*/  LEA.HI.SX32 R126, R161, R40, 0x1b ;  /* 0x00000028a17e7211 */ /* 0x000fe200078fdaff */
[----:B------:R-:W-:Y:S01]  /*4ee0*/  STS.U16 [R115+0x300], R110 ;  /* 0x0003006e73007388 */ /* 0x000fe20000000400 */
[----:B0-----:R-:W-:Y:S01]  /*4ef0*/  SHF.L.U32 R135, R122, 0x1, RZ ;  /* 0x000000017a877819 */ /* 0x001fe200000006ff */
[----:B------:R0:W-:Y:S01]  /*4f00*/  MUFU.COS R81, R48 ;  /* 0x0000003000517308 */ /* 0x0001e20000000000 */
[----:B------:R-:W-:Y:S01]  /*4f10*/  SHF.L.U32 R123, R123, 0x1, RZ ;  /* 0x000000017b7b7819 */ /* 0x000fe200000006ff */
[----:B------:R2:W-:Y:S01]  /*4f20*/  STS.U16 [R116+0x340], R109 ;  /* 0x0003406d74007388 */ /* 0x0005e20000000400 */
[----:B------:R-:W-:Y:S01]  /*4f30*/  SHF.L.U32 R124, R124, 0x1, RZ ;  /* 0x000000017c7c7819 */ /* 0x000fe200000006ff */
[----:B-1----:R-:W-:Y:S01]  /*4f40*/  IMAD.SHL.U32 R137, R128, 0x2, RZ ;  /* 0x0000000280897824 */ /* 0x002fe200078e00ff */
[C---:B------:R-:W-:Y:S01]  /*4f50*/  IADD3 R133, R40.reuse, 0x300, RZ ;  /* 0x0000030028857810 */ /* 0x040fe20007ffe0ff */
[----:B------:R1:W-:Y:S01]  /*4f60*/  STS.U16 [R119+0x380], R108 ;  /* 0x0003806c77007388 */ /* 0x0003e20000000400 */
[----:B0-----:R-:W-:-:S03]  /*4f70*/  IADD3 R48, R40, 0x2c0, RZ ;  /* 0x000002c028307810 */ /* 0x001fc60007ffe0ff */
[----:B------:R-:W-:Y:S01]  /*4f80*/  STS.U16 [R120+0x3c0], R45 ;  /* 0x0003c02d78007388 */ /* 0x000fe20000000400 */
[-C--:B------:R-:W-:Y:S02]  /*4f90*/  LEA.HI.SX32 R130, R130, R40.reuse, 0x1b ;  /* 0x0000002882827211 */ /* 0x080fe400078fdaff */
[C---:B------:R-:W-:Y:S01]  /*4fa0*/  IADD3 R127, R40.reuse, 0x320, RZ ;  /* 0x00000320287f7810 */ /* 0x040fe20007ffe0ff */
[----:B------:R-:W-:Y:S01]  /*4fb0*/  STS.U16 [R135+0x400], R50 ;  /* 0x0004003287007388 */ /* 0x000fe20000000400 */
[----:B------:R-:W-:Y:S02]  /*4fc0*/  IADD3 R125, R40, 0x340, RZ ;  /* 0x00000340287d7810 */ /* 0x000fe40007ffe0ff */
[-C--:B------:R-:W-:Y:S02]  /*4fd0*/  LEA.HI.SX32 R129, R48, R40.reuse, 0x1b ;  /* 0x0000002830817211 */ /* 0x080fe400078fdaff */
[----:B------:R-:W-:Y:S02]  /*4fe0*/  LEA.HI.SX32 R131, R131, R40, 0x1b ;  /* 0x0000002883837211 */ /* 0x000fe400078fdaff */
[----:B------:R-:W-:Y:S01]  /*4ff0*/  SHF.L.U32 R126, R126, 0x1, RZ ;  /* 0x000000017e7e7819 */ /* 0x000fe200000006ff */
[----:B------:R-:W-:Y:S01]  /*5000*/  STS.U16 [R123+0x440], R106 ;  /* 0x0004406a7b007388 */ /* 0x000fe20000000400 */
[----:B------:R-:W-:-:S02]  /*5010*/  IADD3 R121, R40, 0x360, RZ ;  /* 0x0000036028797810 */ /* 0x000fc40007ffe0ff */
[C---:B------:R-:W-:Y:S01]  /*5020*/  IADD3 R117, R40.reuse, 0x380, RZ ;  /* 0x0000038028757810 */ /* 0x040fe20007ffe0ff */
[----:B------:R-:W-:Y:S01]  /*5030*/  STS.U16 [R124+0x480], R105 ;  /* 0x000480697c007388 */ /* 0x000fe20000000400 */
[C---:B------:R-:W-:Y:S02]  /*5040*/  IADD3 R47, R40.reuse, 0x3a0, RZ ;  /* 0x000003a0282f7810 */ /* 0x040fe40007ffe0ff */
[C---:B------:R-:W-:Y:S01]  /*5050*/  IADD3 R113, R40.reuse, 0x3c0, RZ ;  /* 0x000003c028717810 */ /* 0x040fe20007ffe0ff */
[----:B------:R-:W-:Y:S01]  /*5060*/  STS.U16 [R137+0x4c0], R104 ;  /* 0x0004c06889007388 */ /* 0x000fe20000000400 */
[----:B------:R-:W-:Y:S02]  /*5070*/  IADD3 R43, R40, 0x3e0, RZ ;  /* 0x000003e0282b7810 */ /* 0x000fe40007ffe0ff */
[-C--:B------:R-:W-:Y:S02]  /*5080*/  LEA.HI.SX32 R132, R133, R40.reuse, 0x1b ;  /* 0x0000002885847211 */ /* 0x080fe400078fdaff */
[----:B--2---:R-:W-:Y:S01]  /*5090*/  SHF.L.U32 R109, R130, 0x1, RZ ;  /* 0x00000001826d7819 */ /* 0x004fe200000006ff */
[----:B-1----:R-:W-:Y:S01]  /*50a0*/  IMAD.SHL.U32 R108, R131, 0x2, RZ ;  /* 0x00000002836c7824 */ /* 0x002fe200078e00ff */
[-C--:B------:R-:W-:Y:S01]  /*50b0*/  LEA.HI.SX32 R127, R127, R40.reuse, 0x1b ;  /* 0x000000287f7f7211 */ /* 0x080fe200078fdaff */
[----:B------:R0:W-:Y:S01]  /*50c0*/  STS.U16 [R126+0x500], R103 ;  /* 0x000500677e007388 */ /* 0x0001e20000000400 */
[----:B------:R-:W-:-:S02]  /*50d0*/  LEA.HI.SX32 R133, R125, R40, 0x1b ;  /* 0x000000287d857211 */ /* 0x000fc400078fdaff */
[----:B------:R-:W-:Y:S02]  /*50e0*/  SHF.L.U32 R129, R129, 0x1, RZ ;  /* 0x0000000181817819 */ /* 0x000fe400000006ff */
[-C--:B------:R-:W-:Y:S02]  /*50f0*/  LEA.HI.SX32 R125, R121, R40.reuse, 0x1b ;  /* 0x00000028797d7211 */ /* 0x080fe400078fdaff */
[-C--:B------:R-:W-:Y:S02]  /*5100*/  LEA.HI.SX32 R117, R117, R40.reuse, 0x1b ;  /* 0x0000002875757211 */ /* 0x080fe400078fdaff */
[----:B------:R-:W-:Y:S01]  /*5110*/  LEA.HI.SX32 R121, R47, R40, 0x1b ;  /* 0x000000282f797211 */ /* 0x000fe200078fdaff */
[----:B0-----:R-:W-:Y:S01]  /*5120*/  FMUL.FTZ R103, R41, R56 ;  /* 0x0000003829677220 */ /* 0x001fe20000410000 */
[-C--:B------:R-:W-:Y:S01]  /*5130*/  LEA.HI.SX32 R113, R113, R40.reuse, 0x1b ;  /* 0x0000002871717211 */ /* 0x080fe200078fdaff */
[----:B------:R-:W-:Y:S01]  /*5140*/  STS.U16 [R109+0x540], R52 ;  /* 0x000540346d007388 */ /* 0x000fe20000000400 */
[----:B------:R-:W-:-:S02]  /*5150*/  LEA.HI.SX32 R40, R43, R40, 0x1b ;  /* 0x000000282b287211 */ /* 0x000fc400078fdaff */
[----:B------:R-:W-:Y:S01]  /*5160*/  SHF.L.U32 R132, R132, 0x1, RZ ;  /* 0x0000000184847819 */ /* 0x000fe200000006ff */
[----:B------:R0:W-:Y:S01]  /*5170*/  STS.U16 [R129+0x580], R102 ;  /* 0x0005806681007388 */ /* 0x0001e20000000400 */
[----:B------:R-:W-:Y:S02]  /*5180*/  SHF.L.U32 R106, R127, 0x1, RZ ;  /* 0x000000017f6a7819 */ /* 0x000fe400000006ff */
[----:B------:R-:W-:Y:S01]  /*5190*/  LEA R107, R74, R107, 0x5 ;  /* 0x0000006b4a6b7211 */ /* 0x000fe200078e28ff */
[----:B------:R1:W-:Y:S01]  /*51a0*/  STS.U16 [R108+0x5c0], R101 ;  /* 0x0005c0656c007388 */ /* 0x0003e20000000400 */
[----:B------:R-:W-:Y:S01]  /*51b0*/  SHF.L.U32 R133, R133, 0x1, RZ ;  /* 0x0000000185857819 */ /* 0x000fe200000006ff */
[----:B------:R-:W-:Y:S02]  /*51c0*/  IMAD.SHL.U32 R125, R125, 0x2, RZ ;  /* 0x000000027d7d7824 */ /* 0x000fe400078e00ff */
[----:B------:R-:W-:Y:S01]  /*51d0*/  FMUL.RZ R105, R103, 0.15915493667125701904 ;  /* 0x3e22f98367697820 */ /* 0x000fe2000040c000 */
[----:B------:R-:W-:Y:S01]  /*51e0*/  SHF.L.U32 R103, R40, 0x1, RZ ;  /* 0x0000000128677819 */ /* 0x000fe200000006ff */
[----:B------:R-:W-:Y:S01]  /*51f0*/  STS.U16 [R132+0x600], R51 ;  /* 0x0006003384007388 */ /* 0x000fe20000000400 */
[----:B0-----:R-:W-:-:S02]  /*5200*/  SHF.L.U32 R102, R121, 0x1, RZ ;  /* 0x0000000179667819 */ /* 0x001fc400000006ff */
[----:B------:R-:W-:Y:S02]  /*5210*/  LEA.HI.SX32 R40, R107, R107, 0x1b ;  /* 0x0000006b6b287211 */ /* 0x000fe400078fdaff */
[----:B-1----:R-:W-:Y:S01]  /*5220*/  SHF.L.U32 R101, R117, 0x1, RZ ;  /* 0x0000000175657819 */ /* 0x002fe200000006ff */
[----:B------:R-:W-:Y:S01]  /*5230*/  STS.U16 [R106+0x640], R95 ;  /* 0x0006405f6a007388 */ /* 0x000fe20000000400 */
[----:B------:R-:W-:Y:S01]  /*5240*/  IMAD.SHL.U32 R108, R113, 0x2, RZ ;  /* 0x00000002716c7824 */ /* 0x000fe200078e00ff */
[----:B------:R-:W-:Y:S02]  /*5250*/  SHF.L.U32 R40, R40, 0x1, RZ ;  /* 0x0000000128287819 */ /* 0x000fe400000006ff */
[----:B------:R-:W-:Y:S04]  /*5260*/  STS.U16 [R133+0x680], R94 ;  /* 0x0006805e85007388 */ /* 0x000fe80000000400 */
        /* <DEDUP_REMOVED lines=473> */
[-C--:B--2---:R-:W-:Y:S02]  /*7000*/  FFMA.FTZ R55, R48, R47.reuse, -R40 ;  /* 0x0000002f30377223 */ /* 0x084fe40000010828 */
[----:B------:R-:W-:Y:S02]  /*7010*/  FMUL.FTZ R47, R42, R47 ;  /* 0x0000002f2a2f7220 */ /* 0x000fe40000410000 */
[-C--:B---3--:R-:W-:Y:S02]  /*7020*/  FFMA.FTZ R43, R48, R45.reuse, R43 ;  /* 0x0000002d302b7223 */ /* 0x088fe4000001002b */
[----:B------:R-:W-:-:S02]  /*7030*/  FMUL.FTZ R45, R42, R45 ;  /* 0x0000002d2a2d7220 */ /* 0x000fc40000410000 */
[----:B------:R-:W-:Y:S02]  /*7040*/  IMAD.MOV.U32 R40, RZ, RZ, c[0x0][0x1bc] ;  /* 0x00006f00ff287624 */ /* 0x000fe400078e00ff */
        /* <DEDUP_REMOVED lines=61> */
[C---:B------:R-:W-:Y:S02]  /*7420*/  FFMA.FTZ R42, R48.reuse, R41, R42 ;  /* 0x00000029302a7223 */ /* 0x040fe4000001002a */
[----:B------:R-:W-:Y:S01]  /*7430*/  @P1 FADD.FTZ R51, R51, R44 ;  /* 0x0000002c33331221 */ /* 0x000fe20000010000 */
[----:B------:R-:W-:Y:S01]  /*7440*/  @!P2 SHF.R.U32.HI R44, RZ, 0x1, R75 ;  /* 0x00000001ff2ca819 */ /* 0x000fe2000001164b */
[----:B------:R-:W-:Y:S01]  /*7450*/  @P1 FFMA.FTZ R48, R48, R40, -R45 ;  /* 0x0000002830301223 */ /* 0x000fe2000001082d */
[----:B------:R-:W-:Y:S01]  /*7460*/  FSEL R49, R43, R42, !P1 ;  /* 0x0000002a2b317208 */ /* 0x000fe20004800000 */
[----:B------:R-:W-:Y:S01]  /*7470*/  IMAD.MOV.U32 R40, RZ, RZ, 0x3f800000 ;  /* 0x3f800000ff287424 */ /* 0x000fe200078e00ff */
[----:B------:R-:W-:Y:S01]  /*7480*/  MOV R41, RZ ;  /* 0x000000ff00297202 */ /* 0x000fe20000000f00 */
        /* <DEDUP_REMOVED lines=73> */
[----:B------:R-:W-:Y:S01]  /*7920*/  MOV R49, R160 ;  /* 0x000000a000317202 */ /* 0x000fe20000000f00 */
[----:B------:R-:W-:Y:S01]  /*7930*/  IMAD.MOV.U32 R44, RZ, RZ, R40 ;  /* 0x000000ffff2c7224 */ /* 0x000fe200078e0028 */
[----:B------:R-:W-:Y:S01]  /*7940*/  MOV R50, R162 ;  /* 0x000000a200327202 */ /* 0x000fe20000000f00 */
[----:B------:R-:W-:Y:S01]  /*7950*/  IMAD.MOV.U32 R51, RZ, RZ, R53 ;  /* 0x000000ffff337224 */ /* 0x000fe200078e0035 */
[----:B------:R-:W-:Y:S05]  /*7960*/  BRA `(.L_x_259) ;  /* 0x0000010000007947 */ /* 0x000fea0003800000 */
.L_x_258:
[----:B-1234-:R-:W-:Y:S01]  /*7970*/  ISETP.NE.AND P0, PT, R74, RZ, PT ;  /* 0x000000ff4a00720c */ /* 0x01efe20003f05270 */
[----:B------:R-:W-:-:S02]  /*7980*/  FMUL.FTZ R45, R158, R41 ;  /* 0x000000299e2d7220 */ /* 0x000fc40000410000 */
[-C--:B------:R-:W-:Y:S02]  /*7990*/  FMUL.FTZ R53, R158, R43.reuse ;  /* 0x0000002b9e357220 */ /* 0x080fe40000410000 */
[-C--:B------:R-:W-:Y:S02]  /*79a0*/  FFMA.FTZ R44, R52, R40.reuse, -R45 ;  /* 0x00000028342c7223 */ /* 0x080fe4000001082d */
[C---:B------:R-:W-:Y:S02]  /*79b0*/  FMUL.FTZ R45, R158.reuse, R40 ;  /* 0x000000289e2d7220 */ /* 0x040fe40000410000 */
[-C--:B------:R-:W-:Y:S02]  /*79c0*/  FMUL.FTZ R158, R158, R42.reuse ;  /* 0x0000002a9e9e7220 */ /* 0x080fe40000410000 */
[C---:B------:R-:W-:Y:S02]  /*79d0*/  FFMA.FTZ R53, R52.reuse, R42, -R53 ;  /* 0x0000002a34357223 */ /* 0x040fe40000010835 */
[----:B------:R0:W-:Y:S01]  /*79e0*/  @!P0 STS.128 [0x2150], R40 ;  /* 0x00215028ff008388 */ /* 0x0001e20000000c00 */
[C---:B------:R-:W-:Y:S01]  /*79f0*/  FFMA.FTZ R158, R52.reuse, R43, R158 ;  /* 0x0000002b349e7223 */ /* 0x040fe2000001009e */
[----:B------:R-:W-:Y:S01]  /*7a00*/  @!P0 MOV R48, R40 ;  /* 0x0000002800308202 */ /* 0x000fe20000000f00 */
[-C--:B------:R-:W-:Y:S01]  /*7a10*/  FFMA.FTZ R45, R52, R41.reuse, R45 ;  /* 0x00000029342d7223 */ /* 0x080fe2000001002d */
[----:B------:R-:W-:Y:S01]  /*7a20*/  @!P0 MOV R49, R41 ;  /* 0x0000002900318202 */ /* 0x000fe20000000f00 */
[----:B------:R-:W-:Y:S01]  /*7a30*/  @!P0 IMAD.MOV.U32 R51, RZ, RZ, R43 ;  /* 0x000000ffff338224 */ /* 0x000fe200078e002b */
[----:B------:R-:W-:Y:S01]  /*7a40*/  @!P0 MOV R50, R42 ;  /* 0x0000002a00328202 */ /* 0x000fe20000000f00 */
[----:B------:R-:W-:-:S02]  /*7a50*/  FADD.FTZ R46, R46, R53 ;  /* 0x000000352e2e7221 */ /* 0x000fc40000010000 */
[----:B------:R-:W-:Y:S02]  /*7a60*/  FADD.FTZ R47, R47, R158 ;  /* 0x0000009e2f2f7221 */ /* 0x000fe40000010000 */
.L_x_259:
[----:B------:R-:W-:Y:S05]  /*7a70*/  BSYNC B0 ;  /* 0x0000000000007941 */ /* 0x000fea0003800000 */
.L_x_257:
        /* <DEDUP_REMOVED lines=123> */
.L_x_261:
[----:B------:R-:W-:Y:S05]  /*8230*/  BSYNC B0 ;  /* 0x0000000000007941 */ /* 0x000fea0003800000 */
.L_x_260:
        /* <DEDUP_REMOVED lines=52> */
.L_x_256:
[----:B------:R-:W-:Y:S01]  /*8580*/  BAR.SYNC.DEFER_BLOCKING 0x0 ;  /* 0x0000000000007b1d */ /* 0x000fe20000010000 */
[----:B------:R-:W-:-:S02]  /*8590*/  F2FP.BF16.PACK_AB R0, R32, R33 ;  /* 0x000000212000723e */ /* 0x000fc400000010ff */
[----:B------:R-:W-:Y:S02]  /*85a0*/  F2FP.BF16.PACK_AB R2, R30, R31 ;  /* 0x0000001f1e02723e */ /* 0x000fe400000010ff */
[C---:B------:R-:W-:Y:S01]  /*85b0*/  PRMT R3, R0.reuse, 0x7610, R3 ;  /* 0x0000761000037816 */ /* 0x040fe20000000003 */
[----:B------:R-:W-:Y:S01]  /*85c0*/  ULDC UR8, c[0x0][0x200] ;  /* 0x0000800000087ab9 */ /* 0x000fe20000000800 */
[----:B------:R-:W-:Y:S01]  /*85d0*/  PRMT R4, R0, 0x7632, R4 ;  /* 0x0000763200047816 */ /* 0x000fe20000000004 */
[----:B------:R-:W-:Y:S01]  /*85e0*/  UIMAD UR8, UR21, UR8, URZ ;  /* 0x00000008150872a4 */ /* 0x000fe2000f8e023f */
[----:B------:R-:W-:Y:S01]  /*85f0*/  F2FP.BF16.PACK_AB R0, R28, R29 ;  /* 0x0000001d1c00723e */ /* 0x000fe200000010ff */
[----:B------:R-:W-:Y:S01]  /*8600*/  BSSY B0, `(.L_x_263) ;  /* 0x000004b000007945 */ /* 0x000fe20003800000 */
[C---:B------:R-:W-:Y:S02]  /*8610*/  PRMT R5, R2.reuse, 0x7610, R5 ;  /* 0x0000761002057816 */ /* 0x040fe40000000005 */
[----:B------:R-:W-:Y:S01]  /*8620*/  PRMT R6, R2, 0x7632, R6 ;  /* 0x0000763202067816 */ /* 0x000fe20000000006 */
[----:B------:R-:W-:Y:S01]  /*8630*/  IMAD.U32 R15, RZ, RZ, UR8 ;  /* 0x00000008ff0f7e24 */ /* 0x000fe2000f8e00ff */
[----:B------:R-:W-:-:S02]  /*8640*/  PRMT R7, R0, 0x7610, R7 ;  /* 0x0000761000077816 */ /* 0x000fc40000000007 */
[----:B------:R-:W-:Y:S01]  /*8650*/  PRMT R8, R0, 0x7632, R8 ;  /* 0x0000763200087816 */ /* 0x000fe20000000008 */
[----:B------:R-:W-:Y:S01]  /*8660*/  IMAD R15, R76, c[0x0][0x204], R15 ;  /* 0x000081004c0f7a24 */ /* 0x000fe200078e020f */
[----:B------:R-:W-:Y:S02]  /*8670*/  F2FP.BF16.PACK_AB R0, R26, R27 ;  /* 0x0000001b1a00723e */ /* 0x000fe400000010ff */
[----:B------:R-:W-:Y:S02]  /*8680*/  F2FP.BF16.PACK_AB R2, R24, R25 ;  /* 0x000000191802723e */ /* 0x000fe400000010ff */
[----:B------:R-:W-:Y:S01]  /*8690*/  PRMT R9, R0, 0x7610, R9 ;  /* 0x0000761000097816 */ /* 0x000fe20000000009 */
[----:B------:R0:W-:Y:S01]  /*86a0*/  STS.U16 [R66+0x2], R4 ;  /* 0x0000020442007388 */ /* 0x0001e20000000400 */
[C---:B------:R-:W-:Y:S02]  /*86b0*/  PRMT R10, R2.reuse, 0x7610, R10 ;  /* 0x00007610020a7816 */ /* 0x040fe4000000000a */
[----:B------:R-:W-:Y:S01]  /*86c0*/  PRMT R11, R2, 0x7632, R11 ;  /* 0x00007632020b7816 */ /* 0x000fe2000000000b */
[----:B------:R1:W-:Y:S01]  /*86d0*/  STS.U16 [R66], R3 ;  /* 0x0000000342007388 */ /* 0x0003e20000000400 */
[----:B------:R-:W-:-:S02]  /*86e0*/  ISETP.NE.AND P0, PT, R75, RZ, PT ;  /* 0x000000ff4b00720c */ /* 0x000fc40003f05270 */
[----:B------:R-:W-:Y:S01]  /*86f0*/  F2FP.BF16.PACK_AB R2, R18, R19 ;  /* 0x000000131202723e */ /* 0x000fe200000010ff */
[----:B------:R2:W-:Y:S01]  /*8700*/  STS.U16 [R66+0x4], R5 ;  /* 0x0000040542007388 */ /* 0x0005e20000000400 */
[----:B------:R-:W-:Y:S02]  /*8710*/  SHF.R.S32.HI R87, RZ, 0x1f, R71 ;  /* 0x0000001fff577819 */ /* 0x000fe40000011447 */
[----:B0-----:R-:W-:Y:S01]  /*8720*/  PRMT R4, R0, 0x7632, R4 ;  /* 0x0000763200047816 */ /* 0x001fe20000000004 */
[----:B------:R0:W-:Y:S01]  /*8730*/  STS.U16 [R66+0x6], R6 ;  /* 0x0000060642007388 */ /* 0x0001e20000000400 */
[----:B------:R-:W-:Y:S02]  /*8740*/  F2FP.BF16.PACK_AB R0, R20, R21 ;  /* 0x000000151400723e */ /* 0x000fe400000010ff */
[----:B-1----:R-:W-:Y:S01]  /*8750*/  F2FP.BF16.PACK_AB R3, R22, R23 ;  /* 0x000000171603723e */ /* 0x002fe200000010ff */
[----:B------:R1:W-:Y:S03]  /*8760*/  STS.U16 [R66+0x8], R7 ;  /* 0x0000080742007388 */ /* 0x0003e60000000400 */
[----:B--2---:R-:W-:Y:S01]  /*8770*/  PRMT R5, R3, 0x7632, R5 ;  /* 0x0000763203057816 */ /* 0x004fe20000000005 */
[----:B------:R-:W-:Y:S01]  /*8780*/  STS.U16 [R66+0xa], R8 ;  /* 0x00000a0842007388 */ /* 0x000fe20000000400 */
[----:B0-----:R-:W-:-:S03]  /*8790*/  PRMT R6, R0, 0x7632, R6 ;  /* 0x0000763200067816 */ /* 0x001fc60000000006 */
[----:B------:R-:W-:Y:S01]  /*87a0*/  STS.U16 [R66+0xc], R9 ;  /* 0x00000c0942007388 */ /* 0x000fe20000000400 */
[----:B-1----:R-:W-:-:S03]  /*87b0*/  PRMT R7, R2, 0x7632, R7 ;  /* 0x0000763202077816 */ /* 0x002fc60000000007 */
        /* <DEDUP_REMOVED lines=10> */
[----:B------:R-:W-:Y:S01]  /*8860*/  LDS.U16 R13, [R165] ;  /* 0x00000000a50d7984 */ /* 0x000fe20000000400 */
[----:B0-----:R-:W-:Y:S01]  /*8870*/  SHF.L.U32 R2, R72, 0xb, RZ ;  /* 0x0000000b48027819 */ /* 0x001fe200000006ff */
[----:B-1----:R-:W-:Y:S02]  /*8880*/  IMAD.WIDE.U32 R6, R76, c[0x0][0x200], RZ ;  /* 0x000080004c067a25 */ /* 0x002fe400078e00ff */
[----:B------:R-:W-:Y:S01]  /*8890*/  LDS.U16 R43, [R163+0x40] ;  /* 0x00004000a32b7984 */ /* 0x000fe20000000400 */
[----:B------:R-:W-:Y:S02]  /*88a0*/  SHF.R.S32.HI R3, RZ, 0x1f, R2 ;  /* 0x0000001fff037819 */ /* 0x000fe40000011402 */
[----:B------:R-:W-:Y:S01]  /*88b0*/  IADD3 R4, P2, R71, R2, RZ ;  /* 0x0000000247047210 */ /* 0x000fe20007f5e0ff */
[----:B------:R-:W-:Y:S03]  /*88c0*/  LDS.U16 R45, [R156+0x80] ;  /* 0x000080009c2d7984 */ /* 0x000fe60000000400 */
        /* <DEDUP_REMOVED lines=19> */
[----:B------:R-:W-:Y:S01]  /*8a00*/  ULDC UR8, c[0x0][0x208] ;  /* 0x0000820000087ab9 */ /* 0x000fe20000000800 */
[----:B------:R-:W-:Y:S01]  /*8a10*/  IMAD.WIDE.U32 R8, R76, c[0x0][0x200], R4 ;  /* 0x000080004c087a25 */ /* 0x000fe200078e0004 */
[----:B------:R-:W-:-:S04]  /*8a20*/  UIMAD UR8, UR20, UR8, URZ ;  /* 0x00000008140872a4 */ /* 0x000fc8000f8e023f */
[----:B------:R-:W-:Y:S02]  /*8a30*/  IADD3 R9, R15, R9, RZ ;  /* 0x000000090f097210 */ /* 0x000fe40007ffe0ff */
[----:B------:R-:W-:-:S03]  /*8a40*/  MOV R10, UR8 ;  /* 0x00000008000a7c02 */ /* 0x000fc60008000f00 */
[----:B------:R-:W-:-:S04]  /*8a50*/  IMAD.WIDE.U32 R8, R77, c[0x0][0x208], R8 ;  /* 0x000082004d087a25 */ /* 0x000fc800078e0008 */
[----:B------:R-:W-:Y:S01]  /*8a60*/  IMAD R11, R77, c[0x0][0x20c], R10 ;  /* 0x000083004d0b7a24 */ /* 0x000fe200078e020a */
[----:B------:R-:W-:-:S03]  /*8a70*/  LEA R10, P1, R8, c[0x0][0x258], 0x1 ;  /* 0x00009600080a7a11 */ /* 0x000fc600078208ff */
[----:B------:R-:W-:-:S05]  /*8a80*/  IMAD.IADD R9, R9, 0x1, R11 ;  /* 0x0000000109097824 */ /* 0x000fca00078e020b */
[----:B------:R-:W-:-:S05]  /*8a90*/  LEA.HI.X R11, R8, c[0x0][0x25c], R9, 0x1, P1 ;  /* 0x00009700080b7a11 */ /* 0x000fca00008f0c09 */
[----:B------:R0:W-:Y:S02]  /*8aa0*/  STG.E.U16 [R10.64], R13 ;  /* 0x0000000d0a007986 */ /* 0x0001e4000c10150c */
.L_x_264:
[----:B------:R-:W-:Y:S05]  /*8ab0*/  BSYNC B0 ;  /* 0x0000000000007941 */ /* 0x000fea0003800000 */
.L_x_263:
[----:B------:R-:W-:Y:S01]  /*8ac0*/  ULDC UR8, c[0x0][0x208] ;  /* 0x0000820000087ab9 */ /* 0x000fe20000000800 */
[----:B------:R-:W-:Y:S01]  /*8ad0*/  IADD3 R7, R7, R15, RZ ;  /* 0x0000000f07077210 */ /* 0x000fe20007ffe0ff */
[----:B------:R-:W-:Y:S01]  /*8ae0*/  UIMAD UR8, UR20, UR8, URZ ;  /* 0x00000008140872a4 */ /* 0x000fe2000f8e023f */
[C---:B------:R-:W-:Y:S02]  /*8af0*/  LEA R9, P1, R71.reuse, c[0x0][0x258], 0x1 ;  /* 0x0000960047097a11 */ /* 0x040fe400078208ff */
[----:B0-----:R-:W-:Y:S01]  /*8b00*/  LOP3.LUT R11, R71, 0x20, RZ, 0xfc, !PT ;  /* 0x00000020470b7812 */ /* 0x001fe200078efcff */
[----:B------:R-:W-:Y:S01]  /*8b10*/  IMAD.WIDE.U32 R6, R77, c[0x0][0x208], R6 ;  /* 0x000082004d067a25 */ /* 0x000fe200078e0006 */
[C---:B------:R-:W-:Y:S02]  /*8b20*/  LEA.HI.X R10, R71.reuse, c[0x0][0x25c], R87, 0x1, P1 ;  /* 0x00009700470a7a11 */ /* 0x040fe400008f0c57 */
[----:B------:R-:W-:Y:S01]  /*8b30*/  MOV R8, UR8 ;  /* 0x0000000800087c02 */ /* 0x000fe20008000f00 */
[----:B------:R-:W-:Y:S01]  /*8b40*/  ULDC UR8, c[0x0][0x1f0] ;  /* 0x00007c0000087ab9 */ /* 0x000fe20000000800 */
[C---:B------:R-:W-:Y:S01]  /*8b50*/  LOP3.LUT R13, R71.reuse, 0x40, RZ, 0xfc, !PT ;  /* 0x00000040470d7812 */ /* 0x040fe200078efcff */
[----:B------:R-:W-:Y:S01]  /*8b60*/  UIMAD UR8, UR21, UR8, URZ ;  /* 0x00000008150872a4 */ /* 0x000fe2000f8e023f */
[----:B------:R-:W-:Y:S01]  /*8b70*/  LOP3.LUT R37, R71, 0xc0, RZ, 0xfc, !PT ;  /* 0x000000c047257812 */ /* 0x000fe200078efcff */
[----:B------:R-:W-:Y:S01]  /*8b80*/  IMAD R15, R77, c[0x0][0x20c], R8 ;  /* 0x000083004d0f7a24 */ /* 0x000fe200078e0208 */
[----:B------:R-:W-:-:S02]  /*8b90*/  IADD3 R8, P2, R2, R6, RZ ;  /* 0x0000000602087210 */ /* 0x000fc40007f5e0ff */
[-C--:B------:R-:W-:Y:S02]  /*8ba0*/  ISETP.GE.AND P3, PT, R13, R0.reuse, PT ;  /* 0x000000000d00720c */ /* 0x080fe40003f66270 */
[----:B------:R-:W-:Y:S02]  /*8bb0*/  IADD3.X R7, R3, R15, R7, P2, !PT ;  /* 0x0000000f03077210 */ /* 0x000fe400017fe407 */
[C---:B------:R-:W-:Y:S02]  /*8bc0*/  LEA R6, P1, R8.reuse, R9, 0x1 ;  /* 0x0000000908067211 */ /* 0x040fe400078208ff */
[----:B------:R-:W-:Y:S02]  /*8bd0*/  ISETP.GE.AND P2, PT, R11, R0, PT ;  /* 0x000000000b00720c */ /* 0x000fe40003f46270 */
[----:B------:R-:W-:Y:S02]  /*8be0*/  LOP3.LUT R15, R71, 0x60, RZ, 0xfc, !PT ;  /* 0x00000060470f7812 */ /* 0x000fe400078efcff */
[----:B------:R-:W-:-:S02]  /*8bf0*/  LEA.HI.X R7, R8, R10, R7, 0x1, P1 ;  /* 0x0000000a08077211 */ /* 0x000fc400008f0c07 */
[-C--:B------:R-:W-:Y:S02]  /*8c00*/  ISETP.GE.AND P1, PT, R15, R0.reuse, PT ;  /* 0x000000000f00720c */ /* 0x080fe40003f26270 */
[----:B------:R-:W-:Y:S01]  /*8c10*/  LOP3.LUT R17, R71, 0x80, RZ, 0xfc, !PT ;  /* 0x0000008047117812 */ /* 0x000fe200078efcff */
[----:B------:R0:W-:Y:S01]  /*8c20*/  @!P3 STG.E.U16 [R6.64+0x80], R45 ;  /* 0x0000802d0600b986 */ /* 0x0001e2000c10150c */
[-C--:B------:R-:W-:Y:S02]  /*8c30*/  ISETP.GE.AND P4, PT, R37, R0.reuse, PT ;  /* 0x000000002500720c */ /* 0x080fe40003f86270 */
[----:B------:R-:W-:Y:S01]  /*8c40*/  ISETP.GE.AND P5, PT, R17, R0, PT ;  /* 0x000000001100720c */ /* 0x000fe20003fa6270 */
[----:B------:R1:W-:Y:S01]  /*8c50*/  @!P2 STG.E.U16 [R6.64+0x40], R43 ;  /* 0x0000402b0600a986 */ /* 0x0003e2000c10150c */
[C---:B------:R-:W-:Y:S02]  /*8c60*/  LOP3.LUT R35, R71.reuse, 0xa0, RZ, 0xfc, !PT ;  /* 0x000000a047237812 */ /* 0x040fe400078efcff */
[----:B------:R-:W-:-:S02]  /*8c70*/  LOP3.LUT R39, R71, 0xe0, RZ, 0xfc, !PT ;  /* 0x000000e047277812 */ /* 0x000fc400078efcff */
[-C--:B------:R-:W-:Y:S01]  /*8c80*/  ISETP.GE.AND P6, PT, R35, R0.reuse, PT ;  /* 0x000000002300720c */ /* 0x080fe20003fc6270 */
[----:B------:R2:W-:Y:S01]  /*8c90*/  @!P1 STG.E.U16 [R6.64+0xc0], R47 ;  /* 0x0000c02f06009986 */ /* 0x0005e2000c10150c */
[----:B------:R-:W-:Y:S02]  /*8ca0*/  LOP3.LUT R41, R71, 0x100, RZ, 0xfc, !PT ;  /* 0x0000010047297812 */ /* 0x000fe400078efcff */
[-C--:B------:R-:W-:Y:S01]  /*8cb0*/  ISETP.GE.AND P3, PT, R39, R0.reuse, PT ;  /* 0x000000002700720c */ /* 0x080fe20003f66270 */
[----:B------:R3:W-:Y:S01]  /*8cc0*/  @!P4 STG.E.U16 [R6.64+0x180], R53 ;  /* 0x000180350600c986 */ /* 0x0007e2000c10150c */
[C---:B0-----:R-:W-:Y:S02]  /*8cd0*/  LOP3.LUT R45, R71.reuse, 0x140, RZ, 0xfc, !PT ;  /* 0x00000140472d7812 */ /* 0x041fe400078efcff */
[----:B-1----:R-:W-:Y:S01]  /*8ce0*/  LOP3.LUT R43, R71, 0x120, RZ, 0xfc, !PT ;  /* 0x00000120472b7812 */ /* 0x002fe200078efcff */
[----:B------:R0:W-:Y:S01]  /*8cf0*/  @!P5 STG.E.U16 [R6.64+0x100], R49 ;  /* 0x000100310600d986 */ /* 0x0001e2000c10150c */
[----:B------:R-:W-:-:S02]  /*8d00*/  ISETP.GE.AND P2, PT, R41, R0, PT ;  /* 0x000000002900720c */ /* 0x000fc40003f46270 */
[-C--:B------:R-:W-:Y:S01]  /*8d10*/  ISETP.GE.AND P1, PT, R43, R0.reuse, PT ;  /* 0x000000002b00720c */ /* 0x080fe20003f26270 */
[----:B------:R1:W-:Y:S01]  /*8d20*/  @!P6 STG.E.U16 [R6.64+0x140], R51 ;  /* 0x000140330600e986 */ /* 0x0003e2000c10150c */
[----:B------:R-:W-:Y:S02]  /*8d30*/  ISETP.GE.AND P4, PT, R45, R0, PT ;  /* 0x000000002d00720c */ /* 0x000fe40003f86270 */
[C---:B--2---:R-:W-:Y:S01]  /*8d40*/  LOP3.LUT R47, R71.reuse, 0x160, RZ, 0xfc, !PT ;  /* 0x00000160472f7812 */ /* 0x044fe200078efcff */
[----:B------:R2:W-:Y:S01]  /*8d50*/  @!P3 STG.E.U16 [R6.64+0x1c0], R55 ;  /* 0x0001c0370600b986 */ /* 0x0005e2000c10150c */
[C---:B------:R-:W-:Y:S02]  /*8d60*/  ISETP.GE.AND P5, PT, R71.reuse, R68, PT ;  /* 0x000000444700720c */ /* 0x040fe40003fa6270 */
[C---:B---3--:R-:W-:Y:S02]  /*8d70*/  LOP3.LUT R53, R71.reuse, 0x1c0, RZ, 0xfc, !PT ;  /* 0x000001c047357812 */ /* 0x048fe400078efcff */
[C---:B0-----:R-:W-:Y:S01]  /*8d80*/  LOP3.LUT R49, R71.reuse, 0x180, RZ, 0xfc, !PT ;  /* 0x0000018047317812 */ /* 0x041fe200078efcff */
[----:B------:R0:W-:Y:S01]  /*8d90*/  @!P2 STG.E.U16 [R6.64+0x200], R59 ;  /* 0x0002003b0600a986 */ /* 0x0001e2000c10150c */
[----:B------:R-:W-:Y:S01]  /*8da0*/  MOV R9, UR8 ;  /* 0x0000000800097c02 */ /* 0x000fe20008000f00 */
[----:B------:R-:W-:Y:S01]  /*8db0*/  ULDC UR8, c[0x0][0x1f8] ;  /* 0x00007e0000087ab9 */ /* 0x000fe20000000800 */
[----:B-1----:R-:W-:Y:S01]  /*8dc0*/  LOP3.LUT R51, R71, 0x1a0, RZ, 0xfc, !PT ;  /* 0x000001a047337812 */ /* 0x002fe200078efcff */
[----:B------:R1:W-:Y:S01]  /*8dd0*/  @!P1 STG.E.U16 [R6.64+0x240], R61 ;  /* 0x0002403d06009986 */ /* 0x0003e2000c10150c */
[-C--:B------:R-:W-:Y:S01]  /*8de0*/  ISETP.GE.AND P1, PT, R47, R0.reuse, PT ;  /* 0x000000002f00720c */ /* 0x080fe20003f26270 */
[----:B------:R-:W-:Y:S01]  /*8df0*/  UIMAD UR8, UR20, UR8, URZ ;  /* 0x00000008140872a4 */ /* 0x000fe2000f8e023f */
[----:B--2---:R-:W-:Y:S01]  /*8e00*/  LOP3.LUT R55, R71, 0x1e0, RZ, 0xfc, !PT ;  /* 0x000001e047377812 */ /* 0x004fe200078efcff */
[----:B------:R-:W-:Y:S01]  /*8e10*/  @!P4 STG.E.U16 [R6.64+0x280], R63 ;  /* 0x0002803f0600c986 */ /* 0x000fe2000c10150c */
[-C--:B------:R-:W-:Y:S01]  /*8e20*/  ISETP.GE.AND P2, PT, R49, R0.reuse, PT ;  /* 0x000000003100720c */ /* 0x080fe20003f46270 */
[----:B------:R-:W-:Y:S01]  /*8e30*/  @!P5 IMAD.WIDE.U32 R56, R76, c[0x0][0x1f0], R2 ;  /* 0x00007c004c38da25 */ /* 0x000fe200078e0002 */
[----:B------:R-:W-:-:S02]  /*8e40*/  ISETP.GE.AND P3, PT, R51, R0, PT ;  /* 0x000000003300720c */ /* 0x000fc40003f66270 */
[-C--:B------:R-:W-:Y:S01]  /*8e50*/  ISETP.GE.AND P6, PT, R53, R0.reuse, PT ;  /* 0x000000003500720c */ /* 0x080fe20003fc6270 */
[C---:B0-----:R-:W-:Y:S01]  /*8e60*/  IMAD R59, R76.reuse, c[0x0][0x1f4], R9 ;  /* 0x00007d004c3b7a24 */ /* 0x041fe200078e0209 */
[----:B------:R-:W-:Y:S01]  /*8e70*/  ISETP.GE.AND P4, PT, R55, R0, PT ;  /* 0x000000003700720c */ /* 0x000fe20003f86270 */
[----:B------:R-:W-:Y:S02]  /*8e80*/  IMAD.WIDE.U32 R8, R76, c[0x0][0x1f0], RZ ;  /* 0x00007c004c087a25 */ /* 0x000fe400078e00ff */
[----:B------:R-:W-:Y:S01]  /*8e90*/  @!P1 STG.E.U16 [R6.64+0x2c0], R65 ;  /* 0x0002c04106009986 */ /* 0x000fe2000c10150c */
[----:B------:R-:W-:Y:S01]  /*8ea0*/  IADD3 R10, P1, R71, 0x20, RZ ;  /* 0x00000020470a7810 */ /* 0x000fe20007f3e0ff */
[----:B------:R-:W-:Y:S01]  /*8eb0*/  @!P5 IMAD.IADD R57, R59, 0x1, R57 ;  /* 0x000000013b39d824 */ /* 0x000fe200078e0239 */
[----:B------:R-:W-:Y:S01]  /*8ec0*/  IADD3 R59, R9, R59, RZ ;  /* 0x0000003b093b7210 */ /* 0x000fe20007ffe0ff */
[----:B------:R-:W-:Y:S01]  /*8ed0*/  @!P2 STG.E.U16 [R6.64+0x300], R79 ;  /* 0x0003004f0600a986 */ /* 0x000fe2000c10150c */
[----:B------:R-:W-:Y:S01]  /*8ee0*/  MOV R58, R8 ;  /* 0x00000008003a7202 */ /* 0x000fe20000000f00 */
[C---:B------:R-:W-:Y:S01]  /*8ef0*/  @!P5 IMAD.WIDE.U32 R8, R77.reuse, c[0x0][0x1f8], R56 ;  /* 0x00007e004d08da25 */ /* 0x040fe200078e0038 */
[----:B-1----:R-:W-:Y:S01]  /*8f00*/  IADD3.X R61, RZ, R87, RZ, P1, !PT ;  /* 0x00000057ff3d7210 */ /* 0x002fe20000ffe4ff */
[----:B------:R-:W-:Y:S02]  /*8f10*/  @!P3 STG.E.U16 [R6.64+0x340], R81 ;  /* 0x000340510600b986 */ /* 0x000fe4000c10150c */
[----:B------:R-:W-:Y:S01]  /*8f20*/  IMAD.U32 R12, RZ, RZ, UR8 ;  /* 0x00000008ff0c7e24 */ /* 0x000fe2000f8e00ff */
[C---:B------:R-:W-:Y:S01]  /*8f30*/  SHF.L.U64.HI R0, R10.reuse, 0x1, R61 ;  /* 0x000000010a007819 */ /* 0x040fe2000001023d */
[----:B------:R-:W-:Y:S01]  /*8f40*/  IMAD.WIDE.U32 R56, R77, c[0x0][0x1f8], R58 ;  /* 0x00007e004d387a25 */ /* 0x000fe200078e003a */
[----:B------:R-:W-:Y:S01]  /*8f50*/  @!P6 STG.E.U16 [R6.64+0x380], R83 ;  /* 0x000380530600e986 */ /* 0x000fe2000c10150c */
[----:B------:R-:W-:-:S02]  /*8f60*/  SHF.L.U32 R10, R10, 0x1, RZ ;  /* 0x000000010a0a7819 */ /* 0x000fc400000006ff */
[----:B------:R-:W-:Y:S01]  /*8f70*/  IMAD R59, R77, c[0x0][0x1fc], R12 ;  /* 0x00007f004d3b7a24 */ /* 0x000fe200078e020c */
[----:B------:R0:W-:Y:S01]  /*8f80*/  @!P4 STG.E.U16 [R6.64+0x3c0], R85 ;  /* 0x0003c0550600c986 */ /* 0x0001e2000c10150c */
[----:B------:R-:W-:Y:S02]  /*8f90*/  @!P5 IADD3 R12, P1, R71, R8, RZ ;  /* 0x00000008470cd210 */ /* 0x000fe40007f3e0ff */
[----:B------:R-:W-:Y:S02]  /*8fa0*/  IADD3 R14, P2, R2, R56, RZ ;  /* 0x00000038020e7210 */ /* 0x000fe40007f5e0ff */
[----:B------:R-:W-:Y:S02]  /*8fb0*/  IADD3 R8, P3, R10, c[0x0][0x268], RZ ;  /* 0x00009a000a087a10 */ /* 0x000fe40007f7e0ff */
[----:B------:R-:W-:Y:S02]  /*8fc0*/  @!P5 IADD3.X R87, R87, R9, R59, P1, !PT ;  /* 0x000000095757d210 */ /* 0x000fe40000ffe43b */
[----:B------:R-:W-:-:S02]  /*8fd0*/  IADD3.X R16, R3, R59, R57, P2, !PT ;  /* 0x0000003b03107210 */ /* 0x000fc400017fe439 */
[----:B------:R-:W-:Y:S02]  /*8fe0*/  IADD3.X R9, R0, c[0x0][0x26c], RZ, P3, !PT ;  /* 0x00009b0000097a10 */ /* 0x000fe40001ffe4ff */
[----:B------:R-:W-:Y:S02]  /*8ff0*/  LEA R8, P2, R14, R8, 0x1 ;  /* 0x000000080e087211 */ /* 0x000fe400078408ff */
[-C--:B------:R-:W-:Y:S02]  /*9000*/  ISETP.GE.AND P4, PT, R11, R68.reuse, PT ;  /* 0x000000440b00720c */ /* 0x080fe40003f86270 */
[----:B------:R-:W-:Y:S02]  /*9010*/  @!P5 LEA R56, P1, R12, c[0x0][0x268], 0x1 ;  /* 0x00009a000c38da11 */ /* 0x000fe400078208ff */
[----:B------:R-:W-:Y:S02]  /*9020*/  LEA.HI.X R9, R14, R9, R16, 0x1, P2 ;  /* 0x000000090e097211 */ /* 0x000fe400010f0c10 */
[----:B------:R-:W-:-:S02]  /*9030*/  ISETP.GE.AND P3, PT, R13, R68, PT ;  /* 0x000000440d00720c */ /* 0x000fc40003f66270 */
[----:B------:R-:W-:Y:S02]  /*9040*/  ISETP.GE.AND P2, PT, R15, R68, PT ;  /* 0x000000440f00720c */ /* 0x000fe40003f46270 */
[----:B------:R-:W-:Y:S02]  /*9050*/  @!P5 LEA.HI.X R57, R12, c[0x0][0x26c], R87, 0x1, P1 ;  /* 0x00009b000c39da11 */ /* 0x000fe400008f0c57 */
[----:B------:R-:W-:Y:S01]  /*9060*/  PRMT R12, RZ, 0x7610, R12 ;  /* 0x00007610ff0c7816 */ /* 0x000fe2000000000c */
[----:B------:R-:W-:Y:S01]  /*9070*/  BAR.SYNC.DEFER_BLOCKING 0x0 ;  /* 0x0000000000007b1d */ /* 0x000fe20000010000 */
[----:B------:R-:W-:Y:S02]  /*9080*/  PRMT R14, RZ, 0x7610, R14 ;  /* 0x00007610ff0e7816 */ /* 0x000fe4000000000e */
[----:B------:R-:W-:Y:S02]  /*9090*/  PRMT R59, RZ, 0x7610, R59 ;  /* 0x00007610ff3b7816 */ /* 0x000fe4000000003b */
[----:B------:R-:W-:-:S02]  /*90a0*/  PRMT R16, RZ, 0x7610, R16 ;  /* 0x00007610ff107816 */ /* 0x000fc40000000010 */
[-C--:B------:R-:W-:Y:S02]  /*90b0*/  ISETP.GE.AND P1, PT, R17, R68.reuse, PT ;  /* 0x000000441100720c */ /* 0x080fe40003f26270 */
[-C--:B------:R-:W-:Y:S02]  /*90c0*/  ISETP.GE.AND P6, PT, R35, R68.reuse, PT ;  /* 0x000000442300720c */ /* 0x080fe40003fc6270 */
[----:B0-----:R-:W-:Y:S02]  /*90d0*/  PRMT R7, RZ, 0x7610, R7 ;  /* 0x00007610ff077816 */ /* 0x001fe40000000007 */
[----:B------:R-:W-:Y:S02]  /*90e0*/  PRMT R6, RZ, 0x7610, R6 ;  /* 0x00007610ff067816 */ /* 0x000fe40000000006 */
[----:B------:R-:W-:Y:S01]  /*90f0*/  PRMT R61, RZ, 0x7610, R61 ;  /* 0x00007610ff3d7816 */ /* 0x000fe2000000003d */
[----:B------:R0:W2:Y:S01]  /*9100*/  @!P5 LDG.E.U16 R12, [R56.64] ;  /* 0x0000000c380cd981 */ /* 0x0000a2000c1e1500 */
[----:B------:R-:W-:-:S02]  /*9110*/  ISETP.GE.AND P5, PT, R37, R68, PT ;  /* 0x000000442500720c */ /* 0x000fc40003fa6270 */
[----:B------:R-:W-:Y:S01]  /*9120*/  PRMT R34, RZ, 0x7610, R34 ;  /* 0x00007610ff227816 */ /* 0x000fe20000000022 */
[----:B------:R1:W3:Y:S01]  /*9130*/  @!P4 LDG.E.U16 R14, [R8.64] ;  /* 0x0000000c080ec981 */ /* 0x0002e2000c1e1500 */
[----:B------:R-:W-:-:S03]  /*9140*/  ISETP.GE.AND P4, PT, R39, R68, PT ;  /* 0x000000442700720c */ /* 0x000fc60003f86270 */
[----:B------:R1:W4:Y:S01]  /*9150*/  @!P3 LDG.E.U16 R59, [R8.64+0x40] ;  /* 0x0000400c083bb981 */ /* 0x000322000c1e1500 */
[----:B------:R-:W-:-:S03]  /*9160*/  ISETP.GE.AND P3, PT, R41, R68, PT ;  /* 0x000000442900720c */ /* 0x000fc60003f66270 */
[----:B------:R1:W5:Y:S01]  /*9170*/  @!P2 LDG.E.U16 R16, [R8.64+0x80] ;  /* 0x0000800c0810a981 */ /* 0x000362000c1e1500 */
[-C--:B------:R-:W-:Y:S02]  /*9180*/  ISETP.GE.AND P2, PT, R43, R68.reuse, PT ;  /* 0x000000442b00720c */ /* 0x080fe40003f46270 */
[----:B0-----:R-:W-:Y:S01]  /*9190*/  PRMT R57, RZ, 0x7610, R57 ;  /* 0x00007610ff397816 */ /* 0x001fe20000000039 */
[----:B------:R1:W5:Y:S01]  /*91a0*/  @!P1 LDG.E.U16 R7, [R8.64+0xc0] ;  /* 0x0000c00c08079981 */ /* 0x000362000c1e1500 */
[----:B------:R-:W-:Y:S02]  /*91b0*/  PRMT R36, RZ, 0x7610, R36 ;  /* 0x00007610ff247816 */ /* 0x000fe40000000024 */
[-C--:B------:R-:W-:Y:S01]  /*91c0*/  ISETP.GE.AND P1, PT, R45, R68.reuse, PT ;  /* 0x000000442d00720c */ /* 0x080fe20003f26270 */
        /* <DEDUP_REMOVED lines=9> */
[----:B------:R-:W-:Y:S02]  /*9260*/  ISETP.GE.AND P2, PT, R55, R68, PT ;  /* 0x000000443700720c */ /* 0x000fe40003f46270 */
[----:B------:R-:W-:Y:S02]  /*9270*/  PRMT R63, RZ, 0x7610, R63 ;  /* 0x00007610ff3f7816 */ /* 0x000fe4000000003f */
[----:B------:R-:W-:Y:S02]  /*9280*/  PRMT R38, RZ, 0x7610, R38 ;  /* 0x00007610ff267816 */ /* 0x000fe40000000026 */
[----:B------:R-:W-:Y:S02]  /*9290*/  PRMT R65, RZ, 0x7610, R65 ;  /* 0x00007610ff417816 */ /* 0x000fe40000000041 */
[----:B------:R-:W-:Y:S01]  /*92a0*/  PRMT R40, RZ, 0x7610, R40 ;  /* 0x00007610ff287816 */ /* 0x000fe20000000028 */
[----:B------:R1:W5:Y:S01]  /*92b0*/  @!P1 LDG.E.U16 R63, [R8.64+0x240] ;  /* 0x0002400c083f9981 */ /* 0x000362000c1e1500 */
[----:B------:R-:W-:-:S02]  /*92c0*/  PRMT R79, RZ, 0x7610, R79 ;  /* 0x00007610ff4f7816 */ /* 0x000fc4000000004f */
[----:B------:R-:W-:Y:S01]  /*92d0*/  PRMT R42, RZ, 0x7610, R42 ;  /* 0x00007610ff2a7816 */ /* 0x000fe2000000002a */
[----:B------:R1:W5:Y:S04]  /*92e0*/  @!P6 LDG.E.U16 R38, [R8.64+0x280] ;  /* 0x0002800c0826e981 */ /* 0x000368000c1e1500 */
[----:B------:R1:W5:Y:S04]  /*92f0*/  @!P5 LDG.E.U16 R65, [R8.64+0x2c0] ;  /* 0x0002c00c0841d981 */ /* 0x000368000c1e1500 */
[----:B------:R1:W5:Y:S04]  /*9300*/  @!P4 LDG.E.U16 R40, [R8.64+0x300] ;  /* 0x0003000c0828c981 */ /* 0x000368000c1e1500 */
[----:B------:R1:W5:Y:S04]  /*9310*/  @!P3 LDG.E.U16 R79, [R8.64+0x340] ;  /* 0x0003400c084fb981 */ /* 0x000368000c1e1500 */
[----:B------:R1:W5:Y:S01]  /*9320*/  @!P2 LDG.E.U16 R42, [R8.64+0x380] ;  /* 0x0003800c082aa981 */ /* 0x000362000c1e1500 */
[----:B------:R-:W-:-:S04]  /*9330*/  LEA R89, R74, R73, 0x4 ;  /* 0x000000494a597211 */ /* 0x000fc800078e20ff */
[C---:B-1----:R-:W-:Y:S02]  /*9340*/  IADD3 R8, R89.reuse, 0x1, RZ ;  /* 0x0000000159087810 */ /* 0x042fe40007ffe0ff */
[----:B------:R-:W-:-:S04]  /*9350*/  IADD3 R9, R89, 0x4, RZ ;  /* 0x0000000459097810 */ /* 0x000fc80007ffe0ff */
[----:B------:R-:W-:-:S04]  /*9360*/  LEA.HI.SX32 R9, R9, R89, 0x1b ;  /* 0x0000005909097211 */ /* 0x000fc800078fdaff */
[----:B------:R-:W-:Y:S01]  /*9370*/  SHF.L.U32 R9, R9, 0x1, RZ ;  /* 0x0000000109097819 */ /* 0x000fe200000006ff */
[----:B--2---:R-:W-:Y:S04]  /*9380*/  STS.U16 [R165], R12 ;  /* 0x0000000ca5007388 */ /* 0x004fe80000000400 */
[----:B---3--:R-:W-:Y:S04]  /*9390*/  STS.U16 [R163+0x40], R14 ;  /* 0x0000400ea3007388 */ /* 0x008fe80000000400 */
[----:B----4-:R-:W-:Y:S04]  /*93a0*/  STS.U16 [R156+0x80], R59 ;  /* 0x0000803b9c007388 */ /* 0x010fe80000000400 */
[----:B-----5:R-:W-:Y:S04]  /*93b0*/  STS.U16 [R155+0xc0], R16 ;  /* 0x0000c0109b007388 */ /* 0x020fe80000000400 */
[----:B------:R0:W-:Y:S04]  /*93c0*/  STS.U16 [R154+0x100], R7 ;  /* 0x000100079a007388 */ /* 0x0001e80000000400 */
[----:B------:R1:W-:Y:S04]  /*93d0*/  STS.U16 [R153+0x140], R6 ;  /* 0x0001400699007388 */ /* 0x0003e80000000400 */
[----:B------:R-:W-:Y:S01]  /*93e0*/  STS.U16 [R152+0x180], R61 ;  /* 0x0001803d98007388 */ /* 0x000fe20000000400 */
[----:B0-----:R-:W-:-:S02]  /*93f0*/  IADD3 R7, R89, 0x2, RZ ;  /* 0x0000000259077810 */ /* 0x001fc40007ffe0ff */
[-C--:B-1----:R-:W-:Y:S02]  /*9400*/  LEA.HI.SX32 R6, R8, R89.reuse, 0x1b ;  /* 0x0000005908067211 */ /* 0x082fe400078fdaff */
[----:B------:R-:W-:Y:S01]  /*9410*/  IADD3 R8, R89, 0x3, RZ ;  /* 0x0000000359087810 */ /* 0x000fe20007ffe0ff */
[----:B------:R0:W-:Y:S01]  /*9420*/  STS.U16 [R151+0x1c0], R34 ;  /* 0x0001c02297007388 */ /* 0x0001e20000000400 */
[-C--:B------:R-:W-:Y:S02]  /*9430*/  LEA.HI.SX32 R7, R7, R89.reuse, 0x1b ;  /* 0x0000005907077211 */ /* 0x080fe400078fdaff */
[----:B------:R-:W-:Y:S01]  /*9440*/  LEA.HI.SX32 R8, R8, R89, 0x1b ;  /* 0x0000005908087211 */ /* 0x000fe200078fdaff */
[----:B------:R-:W-:Y:S04]  /*9450*/  STS.U16 [R150+0x200], R57 ;  /* 0x0002003996007388 */ /* 0x000fe80000000400 */
[----:B------:R-:W-:Y:S01]  /*9460*/  STS.U16 [R149+0x240], R36 ;  /* 0x0002402495007388 */ /* 0x000fe20000000400 */
[----:B------:R-:W-:-:S03]  /*9470*/  SHF.L.U32 R8, R8, 0x1, RZ ;  /* 0x0000000108087819 */ /* 0x000fc600000006ff */
[----:B------:R-:W-:Y:S01]  /*9480*/  STS.U16 [R148+0x280], R63 ;  /* 0x0002803f94007388 */ /* 0x000fe20000000400 */
[----:B------:R-:W-:-:S03]  /*9490*/  IMAD.SHL.U32 R7, R7, 0x2, RZ ;  /* 0x0000000207077824 */ /* 0x000fc600078e00ff */
[----:B------:R1:W-:Y:S04]  /*94a0*/  STS.U16 [R147+0x2c0], R38 ;  /* 0x0002c02693007388 */ /* 0x0003e80000000400 */
[----:B------:R-:W-:Y:S04]  /*94b0*/  STS.U16 [R146+0x300], R65 ;  /* 0x0003004192007388 */ /* 0x000fe80000000400 */
[----:B------:R-:W-:Y:S01]  /*94c0*/  STS.U16 [R145+0x340], R40 ;  /* 0x0003402891007388 */ /* 0x000fe20000000400 */
[----:B------:R-:W-:-:S03]  /*94d0*/  SHF.L.U32 R6, R6, 0x1, RZ ;  /* 0x0000000106067819 */ /* 0x000fc600000006ff */
[----:B------:R-:W-:Y:S01]  /*94e0*/  STS.U16 [R144+0x380], R79 ;  /* 0x0003804f90007388 */ /* 0x000fe20000000400 */
[----:B------:R-:W-:-:S03]  /*94f0*/  IADD3 R12, R89, 0x5, RZ ;  /* 0x00000005590c7810 */ /* 0x000fc60007ffe0ff */
[----:B------:R-:W-:Y:S01]  /*9500*/  STS.U16 [R67+0x3c0], R42 ;  /* 0x0003c02a43007388 */ /* 0x000fe20000000400 */
[----:B------:R-:W-:-:S06]  /*9510*/  NOP ;  /* 0x0000000000007918 */ /* 0x000fcc0000000000 */
[----:B------:R-:W2:Y:S01]  /*9520*/  LDS.U16 R44, [R66] ;  /* 0x00000000422c7984 */ /* 0x000ea20000000400 */
[----:B------:R-:W-:-:S03]  /*9530*/  LEA.HI.SX32 R12, R12, R89, 0x1b ;  /* 0x000000590c0c7211 */ /* 0x000fc600078fdaff */
[----:B------:R-:W3:Y:S04]  /*9540*/  LDS.U16 R56, [R8+0x6] ;  /* 0x0000060008387984 */ /* 0x000ee80000000400 */
[----:B------:R-:W4:Y:S01]  /*9550*/  LDS.U16 R52, [R7+0x4] ;  /* 0x0000040007347984 */ /* 0x000f220000000400 */
[----:B------:R-:W-:-:S03]  /*9560*/  SHF.L.U32 R12, R12, 0x1, RZ ;  /* 0x000000010c0c7819 */ /* 0x000fc600000006ff */
[----:B------:R-:W5:Y:S04]  /*9570*/  LDS.U16 R48, [R6+0x2] ;  /* 0x0000020006307984 */ /* 0x000f680000000400 */
[----:B------:R-:W5:Y:S04]  /*9580*/  LDS.U16 R57, [R12+0xa] ;  /* 0x00000a000c397984 */ /* 0x000f680000000400 */
[----:B------:R-:W5:Y:S01]  /*9590*/  LDS.U16 R58, [R9+0x8] ;  /* 0x00000800093a7984 */ /* 0x000f620000000400 */
[C---:B0-----:R-:W-:Y:S02]  /*95a0*/  IADD3 R34, R89.reuse, 0x8, RZ ;  /* 0x0000000859227810 */ /* 0x041fe40007ffe0ff */
[----:B------:R-:W-:-:S02]  /*95b0*/  IADD3 R16, R89, 0x7, RZ ;  /* 0x0000000759107810 */ /* 0x000fc40007ffe0ff */
[----:B-1----:R-:W-:Y:S02]  /*95c0*/  IADD3 R38, R89, 0xa, RZ ;  /* 0x0000000a59267810 */ /* 0x002fe40007ffe0ff */
[-C--:B------:R-:W-:Y:S02]  /*95d0*/  LEA.HI.SX32 R34, R34, R89.reuse, 0x1b ;  /* 0x0000005922227211 */ /* 0x080fe400078fdaff */
[-C--:B------:R-:W-:Y:S02]  /*95e0*/  LEA.HI.SX32 R16, R16, R89.reuse, 0x1b ;  /* 0x0000005910107211 */ /* 0x080fe400078fdaff */
[----:B------:R-:W-:Y:S02]  /*95f0*/  LEA.HI.SX32 R38, R38, R89, 0x1b ;  /* 0x0000005926267211 */ /* 0x000fe400078fdaff */
[----:B--2---:R-:W-:Y:S02]  /*9600*/  PRMT R44, RZ, 0x5410, R44 ;  /* 0x00005410ff2c7816 */ /* 0x004fe4000000002c */
[----:B---3--:R-:W-:-:S03]  /*9610*/  PRMT R56, RZ, 0x5410, R56 ;  /* 0x00005410ff387816 */ /* 0x008fc60000000038 */
[----:B------:R-:W-:Y:S01]  /*9620*/  FMUL.FTZ R42, R44, -1.4426950216293334961 ;  /* 0xbfb8aa3b2c2a7820 */ /* 0x000fe20000410000 */
[----:B----4-:R-:W-:Y:S01]  /*9630*/  PRMT R52, RZ, 0x5410, R52 ;  /* 0x00005410ff347816 */ /* 0x010fe20000000034 */
[----:B------:R-:W-:Y:S01]  /*9640*/  FMUL.FTZ R54, R56, -1.4426950216293334961 ;  /* 0xbfb8aa3b38367820 */ /* 0x000fe20000410000 */
[----:B-----5:R-:W-:-:S03]  /*9650*/  PRMT R48, RZ, 0x5410, R48 ;  /* 0x00005410ff307816 */ /* 0x020fc60000000030 */
[----:B------:R-:W-:Y:S01]  /*9660*/  FMUL.FTZ R50, R52, -1.4426950216293334961 ;  /* 0xbfb8aa3b34327820 */ /* 0x000fe20000410000 */
[C---:B------:R-:W-:Y:S01]  /*9670*/  IADD3 R14, R89.reuse, 0x6, RZ ;  /* 0x00000006590e7810 */ /* 0x040fe20007ffe0ff */
[----:B------:R0:W-:Y:S01]  /*9680*/  MUFU.EX2 R81, R42 ;  /* 0x0000002a00517308 */ /* 0x0001e20000000800 */
[C---:B------:R-:W-:Y:S01]  /*9690*/  IADD3 R40, R89.reuse, 0xb, RZ ;  /* 0x0000000b59287810 */ /* 0x040fe20007ffe0ff */
[----:B------:R-:W-:Y:S01]  /*96a0*/  FMUL.FTZ R46, R48, -1.4426950216293334961 ;  /* 0xbfb8aa3b302e7820 */ /* 0x000fe20000410000 */
[C---:B------:R-:W-:Y:S02]  /*96b0*/  IADD3 R36, R89.reuse, 0x9, RZ ;  /* 0x0000000959247810 */ /* 0x040fe40007ffe0ff */
[----:B------:R-:W-:Y:S01]  /*96c0*/  SHF.L.U32 R34, R34, 0x1, RZ ;  /* 0x0000000122227819 */ /* 0x000fe200000006ff */
[----:B------:R-:W-:Y:S01]  /*96d0*/  IMAD.SHL.U32 R38, R38, 0x2, RZ ;  /* 0x0000000226267824 */ /* 0x000fe200078e00ff */
[----:B------:R-:W-:Y:S01]  /*96e0*/  SHF.L.U32 R16, R16, 0x1, RZ ;  /* 0x0000000110107819 */ /* 0x000fe200000006ff */
[----:B------:R1:W-:Y:S01]  /*96f0*/  MUFU.EX2 R84, R54 ;  /* 0x0000003600547308 */ /* 0x0003e20000000800 */
[----:B0-----:R-:W-:Y:S01]  /*9700*/  IADD3 R42, R89, 0xc, RZ ;  /* 0x0000000c592a7810 */ /* 0x001fe20007ffe0ff */
[----:B------:R-:W0:Y:S01]  /*9710*/  LDS.U16 R80, [R34+0x10] ;  /* 0x0000100022507984 */ /* 0x000e220000000400 */
[----:B------:R-:W-:-:S02]  /*9720*/  LEA.HI.SX32 R14, R14, R89, 0x1b ;  /* 0x000000590e0e7211 */ /* 0x000fc400078fdaff */
[-C--:B------:R-:W-:Y:S01]  /*9730*/  LEA.HI.SX32 R40, R40, R89.reuse, 0x1b ;  /* 0x0000005928287211 */ /* 0x080fe200078fdaff */
[----:B------:R-:W2:Y:S02]  /*9740*/  LDS.U16 R65, [R16+0xe] ;  /* 0x00000e0010417984 */ /* 0x000ea40000000400 */
[----:B------:R3:W-:Y:S01]  /*9750*/  MUFU.EX2 R83, R50 ;  /* 0x0000003200537308 */ /* 0x0007e20000000800 */
[----:B-1----:R-:W-:Y:S01]  /*9760*/  IADD3 R54, R89, 0xf, RZ ;  /* 0x0000000f59367810 */ /* 0x002fe20007ffe0ff */
[----:B------:R-:W1:Y:S01]  /*9770*/  LDS.U16 R64, [R38+0x14] ;  /* 0x0000140026407984 */ /* 0x000e620000000400 */
[-C--:B------:R-:W-:Y:S02]  /*9780*/  LEA.HI.SX32 R36, R36, R89.reuse, 0x1b ;  /* 0x0000005924247211 */ /* 0x080fe400078fdaff */
[----:B------:R-:W-:Y:S02]  /*9790*/  PRMT R57, RZ, 0x5410, R57 ;  /* 0x00005410ff397816 */ /* 0x000fe40000000039 */
[----:B------:R-:W-:-:S02]  /*97a0*/  LEA.HI.SX32 R42, R42, R89, 0x1b ;  /* 0x000000592a2a7211 */ /* 0x000fc400078fdaff */
[----:B---3--:R-:W-:Y:S01]  /*97b0*/  IADD3 R50, R89, 0xe, RZ ;  /* 0x0000000e59327810 */ /* 0x008fe20007ffe0ff */
[----:B------:R3:W-:Y:S01]  /*97c0*/  MUFU.EX2 R82, R46 ;  /* 0x0000002e00527308 */ /* 0x0007e20000000800 */
[-C--:B------:R-:W-:Y:S01]  /*97d0*/  LEA.HI.SX32 R54, R54, R89.reuse, 0x1b ;  /* 0x0000005936367211 */ /* 0x080fe200078fdaff */
[----:B------:R-:W-:Y:S01]  /*97e0*/  IMAD.SHL.U32 R14, R14, 0x2, RZ ;  /* 0x000000020e0e7824 */ /* 0x000fe200078e00ff */
[----:B------:R-:W-:Y:S02]  /*97f0*/  SHF.L.U32 R40, R40, 0x1, RZ ;  /* 0x0000000128287819 */ /* 0x000fe400000006ff */
[----:B------:R-:W-:Y:S01]  /*9800*/  LEA.HI.SX32 R50, R50, R89, 0x1b ;  /* 0x0000005932327211 */ /* 0x000fe200078fdaff */
[----:B------:R-:W-:Y:S01]  /*9810*/  FMUL.FTZ R62, R57, -1.4426950216293334961 ;  /* 0xbfb8aa3b393e7820 */ /* 0x000fe20000410000 */
[----:B------:R-:W-:Y:S01]  /*9820*/  SHF.L.U32 R36, R36, 0x1, RZ ;  /* 0x0000000124247819 */ /* 0x000fe200000006ff */
[----:B------:R-:W4:Y:S01]  /*9830*/  LDS.U16 R78, [R40+0x16] ;  /* 0x00001600284e7984 */ /* 0x000f220000000400 */
[----:B---3--:R-:W-:-:S02]  /*9840*/  IADD3 R46, R89, 0xd, RZ ;  /* 0x0000000d592e7810 */ /* 0x008fc40007ffe0ff */
[----:B------:R-:W-:Y:S02]  /*9850*/  PRMT R58, RZ, 0x5410, R58 ;  /* 0x00005410ff3a7816 */ /* 0x000fe4000000003a */
[----:B------:R-:W-:Y:S02]  /*9860*/  SHF.L.U32 R42, R42, 0x1, RZ ;  /* 0x000000012a2a7819 */ /* 0x000fe400000006ff */
[----:B------:R-:W-:Y:S01]  /*9870*/  SHF.L.U32 R54, R54, 0x1, RZ ;  /* 0x0000000136367819 */ /* 0x000fe200000006ff */
[----:B------:R-:W-:Y:S01]  /*9880*/  IMAD.SHL.U32 R50, R50, 0x2, RZ ;  /* 0x0000000232327824 */ /* 0x000fe200078e00ff */
[----:B------:R-:W-:Y:S01]  /*9890*/  LEA.HI.SX32 R46, R46, R89, 0x1b ;  /* 0x000000592e2e7211 */ /* 0x000fe200078fdaff */
[----:B------:R-:W3:Y:S01]  /*98a0*/  LDS.U16 R59, [R14+0xc] ;  /* 0x00000c000e3b7984 */ /* 0x000ee20000000400 */
[----:B------:R-:W-:Y:S01]  /*98b0*/  FMUL.FTZ R60, R58, -1.4426950216293334961 ;  /* 0xbfb8aa3b3a3c7820 */ /* 0x000fe20000410000 */
[----:B------:R5:W-:Y:S01]  /*98c0*/  MUFU.EX2 R86, R62 ;  /* 0x0000003e00567308 */ /* 0x000be20000000800 */
[----:B------:R-:W-:Y:S01]  /*98d0*/  SHF.L.U32 R46, R46, 0x1, RZ ;  /* 0x000000012e2e7819 */ /* 0x000fe200000006ff */
[----:B------:R-:W3:Y:S04]  /*98e0*/  LDS.U16 R61, [R36+0x12] ;  /* 0x00001200243d7984 */ /* 0x000ee80000000400 */
[----:B------:R-:W3:Y:S04]  /*98f0*/  LDS.U16 R79, [R42+0x18] ;  /* 0x000018002a4f7984 */ /* 0x000ee80000000400 */
[----:B-----5:R-:W5:Y:S01]  /*9900*/  LDS.U16 R62, [R54+0x1e] ;  /* 0x00001e00363e7984 */ /* 0x020f620000000400 */
[----:B------:R0:W3:Y:S03]  /*9910*/  MUFU.EX2 R85, R60 ;  /* 0x0000003c00557308 */ /* 0x0000e60000000800 */
[----:B------:R-:W5:Y:S04]  /*9920*/  LDS.U16 R63, [R50+0x1c] ;  /* 0x00001c00323f7984 */ /* 0x000f680000000400 */
[----:B0-----:R-:W0:Y:S01]  /*9930*/  LDS.U16 R60, [R46+0x1a] ;  /* 0x00001a002e3c7984 */ /* 0x001e220000000400 */
[----:B------:R-:W-:-:S02]  /*9940*/  PRMT R80, RZ, 0x5410, R80 ;  /* 0x00005410ff507816 */ /* 0x000fc40000000050 */
[----:B--2---:R-:W-:Y:S02]  /*9950*/  PRMT R65, RZ, 0x5410, R65 ;  /* 0x00005410ff417816 */ /* 0x004fe40000000041 */
[----:B-1----:R-:W-:Y:S01]  /*9960*/  PRMT R64, RZ, 0x5410, R64 ;  /* 0x00005410ff407816 */ /* 0x002fe20000000040 */
[----:B------:R-:W-:Y:S02]  /*9970*/  FMUL.FTZ R89, R80, -1.4426950216293334961 ;  /* 0xbfb8aa3b50597820 */ /* 0x000fe40000410000 */
[----:B------:R-:W-:Y:S01]  /*9980*/  FMUL.FTZ R88, R65, -1.4426950216293334961 ;  /* 0xbfb8aa3b41587820 */ /* 0x000fe20000410000 */
[----:B----4-:R-:W-:Y:S01]  /*9990*/  PRMT R78, RZ, 0x5410, R78 ;  /* 0x00005410ff4e7816 */ /* 0x010fe2000000004e */
[----:B------:R-:W-:Y:S02]  /*99a0*/  FMUL.FTZ R91, R64, -1.4426950216293334961 ;  /* 0xbfb8aa3b405b7820 */ /* 0x000fe40000410000 */
[----:B------:R-:W1:Y:S02]  /*99b0*/  MUFU.EX2 R89, R89 ;  /* 0x0000005900597308 */ /* 0x000e640000000800 */
[----:B------:R-:W-:Y:S01]  /*99c0*/  FMUL.FTZ R92, R78, -1.4426950216293334961 ;  /* 0xbfb8aa3b4e5c7820 */ /* 0x000fe20000410000 */
[----:B---3--:R-:W-:-:S02]  /*99d0*/  PRMT R59, RZ, 0x5410, R59 ;  /* 0x00005410ff3b7816 */ /* 0x008fc4000000003b */
[----:B------:R-:W-:Y:S02]  /*99e0*/  PRMT R61, RZ, 0x5410, R61 ;  /* 0x00005410ff3d7816 */ /* 0x000fe4000000003d */
[----:B------:R-:W-:Y:S01]  /*99f0*/  PRMT R79, RZ, 0x5410, R79 ;  /* 0x00005410ff4f7816 */ /* 0x000fe2000000004f */
[----:B------:R-:W-:Y:S01]  /*9a00*/  FMUL.FTZ R87, R59, -1.4426950216293334961 ;  /* 0xbfb8aa3b3b577820 */ /* 0x000fe20000410000 */
[----:B-----5:R-:W-:Y:S01]  /*9a10*/  PRMT R62, RZ, 0x5410, R62 ;  /* 0x00005410ff3e7816 */ /* 0x020fe2000000003e */
[----:B------:R-:W2:Y:S01]  /*9a20*/  MUFU.EX2 R88, R88 ;  /* 0x0000005800587308 */ /* 0x000ea20000000800 */
[----:B------:R-:W-:Y:S01]  /*9a30*/  FMUL.FTZ R90, R61, -1.4426950216293334961 ;  /* 0xbfb8aa3b3d5a7820 */ /* 0x000fe20000410000 */
[----:B------:R-:W-:Y:S01]  /*9a40*/  PRMT R63, RZ, 0x5410, R63 ;  /* 0x00005410ff3f7816 */ /* 0x000fe2000000003f */
[----:B------:R-:W-:Y:S02]  /*9a50*/  FMUL.FTZ R93, R79, -1.4426950216293334961 ;  /* 0xbfb8aa3b4f5d7820 */ /* 0x000fe40000410000 */
[----:B------:R-:W-:-:S03]  /*9a60*/  FADD.FTZ R85, R85, 1 ;  /* 0x3f80000055557421 */ /* 0x000fc60000010000 */
[----:B------:R-:W3:Y:S01]  /*9a70*/  MUFU.EX2 R91, R91 ;  /* 0x0000005b005b7308 */ /* 0x000ee20000000800 */
[----:B0-----:R-:W-:Y:S01]  /*9a80*/  PRMT R60, RZ, 0x5410, R60 ;  /* 0x00005410ff3c7816 */ /* 0x001fe2000000003c */
[----:B------:R-:W-:Y:S02]  /*9a90*/  FMUL.FTZ R96, R62, -1.4426950216293334961 ;  /* 0xbfb8aa3b3e607820 */ /* 0x000fe40000410000 */
[----:B------:R-:W-:Y:S02]  /*9aa0*/  FADD.FTZ R81, R81, 1 ;  /* 0x3f80000051517421 */ /* 0x000fe40000010000 */
[----:B------:R-:W-:Y:S02]  /*9ab0*/  FMUL.FTZ R95, R63, -1.4426950216293334961 ;  /* 0xbfb8aa3b3f5f7820 */ /* 0x000fe40000410000 */
[----:B------:R-:W0:Y:S01]  /*9ac0*/  MUFU.EX2 R92, R92 ;  /* 0x0000005c005c7308 */ /* 0x000e220000000800 */
[----:B------:R-:W-:Y:S02]  /*9ad0*/  FADD.FTZ R82, R82, 1 ;  /* 0x3f80000052527421 */ /* 0x000fe40000010000 */
[----:B------:R-:W-:-:S05]  /*9ae0*/  FMUL.FTZ R94, R60, -1.4426950216293334961 ;  /* 0xbfb8aa3b3c5e7820 */ /* 0x000fca0000410000 */
[----:B------:R-:W4:Y:S08]  /*9af0*/  MUFU.EX2 R87, R87 ;  /* 0x0000005700577308 */ /* 0x000f300000000800 */
[----:B------:R-:W5:Y:S01]  /*9b00*/  MUFU.EX2 R90, R90 ;  /* 0x0000005a005a7308 */ /* 0x000f620000000800 */
[----:B-1----:R-:W-:-:S07]  /*9b10*/  FADD.FTZ R89, R89, 1 ;  /* 0x3f80000059597421 */ /* 0x002fce0000010000 */
[----:B------:R-:W1:Y:S08]  /*9b20*/  MUFU.EX2 R93, R93 ;  /* 0x0000005d005d7308 */ /* 0x000e700000000800 */
[----:B------:R-:W0:Y:S08]  /*9b30*/  MUFU.RCP R85, R85 ;  /* 0x0000005500557308 */ /* 0x000e300000001000 */
[----:B------:R-:W-:Y:S08]  /*9b40*/  MUFU.EX2 R96, R96 ;  /* 0x0000006000607308 */ /* 0x000ff00000000800 */
[----:B------:R-:W0:Y:S01]  /*9b50*/  MUFU.RCP R81, R81 ;  /* 0x0000005100517308 */ /* 0x000e220000001000 */
[----:B------:R-:W-:-:S07]  /*9b60*/  FADD.FTZ R83, R83, 1 ;  /* 0x3f80000053537421 */ /* 0x000fce0000010000 */
[----:B------:R-:W0:Y:S01]  /*9b70*/  MUFU.RCP R97, R82 ;  /* 0x0000005200617308 */ /* 0x000e220000001000 */
[----:B--2---:R-:W-:-:S07]  /*9b80*/  FADD.FTZ R88, R88, 1 ;  /* 0x3f80000058587421 */ /* 0x004fce0000010000 */
[----:B------:R-:W2:Y:S01]  /*9b90*/  MUFU.EX2 R95, R95 ;  /* 0x0000005f005f7308 */ /* 0x000ea20000000800 */
[----:B------:R-:W-:Y:S02]  /*9ba0*/  FADD.FTZ R84, R84, 1 ;  /* 0x3f80000054547421 */ /* 0x000fe40000010000 */
[----:B---3--:R-:W-:-:S05]  /*9bb0*/  FADD.FTZ R91, R91, 1 ;  /* 0x3f8000005b5b7421 */ /* 0x008fca0000010000 */
[----:B------:R-:W3:Y:S01]  /*9bc0*/  MUFU.EX2 R94, R94 ;  /* 0x0000005e005e7308 */ /* 0x000ee20000000800 */
[----:B------:R-:W-:Y:S02]  /*9bd0*/  FADD.FTZ R86, R86, 1 ;  /* 0x3f80000056567421 */ /* 0x000fe40000010000 */
[----:B0-----:R-:W-:Y:S02]  /*9be0*/  FADD.FTZ R92, R92, 1 ;  /* 0x3f8000005c5c7421 */ /* 0x001fe40000010000 */
[----:B----4-:R-:W-:-:S03]  /*9bf0*/  FADD.FTZ R87, R87, 1 ;  /* 0x3f80000057577421 */ /* 0x010fc60000010000 */
[----:B------:R-:W0:Y:S01]  /*9c00*/  MUFU.RCP R89, R89 ;  /* 0x0000005900597308 */ /* 0x000e220000001000 */
[----:B-----5:R-:W-:Y:S02]  /*9c10*/  FADD.FTZ R90, R90, 1 ;  /* 0x3f8000005a5a7421 */ /* 0x020fe40000010000 */
[----:B-1----:R-:W-:Y:S02]  /*9c20*/  FADD.FTZ R93, R93, 1 ;  /* 0x3f8000005d5d7421 */ /* 0x002fe40000010000 */
[----:B------:R-:W-:-:S03]  /*9c30*/  FMUL.FTZ R58, R58, R85 ;  /* 0x000000553a3a7220 */ /* 0x000fc60000410000 */
[----:B------:R-:W1:Y:S01]  /*9c40*/  MUFU.RCP R99, R84 ;  /* 0x0000005400637308 */ /* 0x000e620000001000 */
[----:B------:R-:W-:Y:S02]  /*9c50*/  FMUL.FTZ R44, R44, R81 ;  /* 0x000000512c2c7220 */ /* 0x000fe40000410000 */
[----:B------:R-:W-:Y:S02]  /*9c60*/  FADD.FTZ R96, R96, 1 ;  /* 0x3f80000060607421 */ /* 0x000fe40000010000 */
[----:B------:R-:W-:-:S03]  /*9c70*/  FMUL.FTZ R81, R48, R97 ;  /* 0x0000006130517220 */ /* 0x000fc60000410000 */
[----:B------:R-:W4:Y:S01]  /*9c80*/  MUFU.RCP R83, R83 ;  /* 0x0000005300537308 */ /* 0x000f220000001000 */
[----:B--2---:R-:W-:Y:S02]  /*9c90*/  FADD.FTZ R95, R95, 1 ;  /* 0x3f8000005f5f7421 */ /* 0x004fe40000010000 */
[----:B------:R-:W-:-:S05]  /*9ca0*/  FMUL.FTZ R58, R58, R29 ;  /* 0x0000001d3a3a7220 */ /* 0x000fca0000410000 */
[----:B------:R-:W2:Y:S01]  /*9cb0*/  MUFU.RCP R88, R88 ;  /* 0x0000005800587308 */ /* 0x000ea20000001000 */
[----:B---3--:R-:W-:-:S07]  /*9cc0*/  FADD.FTZ R94, R94, 1 ;  /* 0x3f8000005e5e7421 */ /* 0x008fce0000010000 */
[----:B------:R-:W3:Y:S01]  /*9cd0*/  MUFU.RCP R91, R91 ;  /* 0x0000005b005b7308 */ /* 0x000ee20000001000 */
[----:B------:R-:W-:-:S07]  /*9ce0*/  FMUL.FTZ R81, R81, R32 ;  /* 0x0000002051517220 */ /* 0x000fce0000410000 */
[----:B------:R-:W5:Y:S08]  /*9cf0*/  MUFU.RCP R86, R86 ;  /* 0x0000005600567308 */ /* 0x000f700000001000 */
[----:B------:R-:W0:Y:S08]  /*9d00*/  MUFU.RCP R101, R92 ;  /* 0x0000005c00657308 */ /* 0x000e300000001000 */
[----:B------:R-:W0:Y:S08]  /*9d10*/  MUFU.RCP R98, R87 ;  /* 0x0000005700627308 */ /* 0x000e300000001000 */
[----:B------:R-:W0:Y:S08]  /*9d20*/  MUFU.RCP R82, R93 ;  /* 0x0000005d00527308 */ /* 0x000e300000001000 */
[----:B------:R-:W0:Y:S08]  /*9d30*/  MUFU.RCP R90, R90 ;  /* 0x0000005a005a7308 */ /* 0x000e300000001000 */
[----:B------:R-:W2:Y:S01]  /*9d40*/  MUFU.RCP R29, R96 ;  /* 0x00000060001d7308 */ /* 0x000ea20000001000 */
[----:B------:R-:W-:-:S07]  /*9d50*/  FMUL.FTZ R44, R44, R33 ;  /* 0x000000212c2c7220 */ /* 0x000fce0000410000 */
[----:B------:R-:W5:Y:S01]  /*9d60*/  MUFU.RCP R32, R95 ;  /* 0x0000005f00207308 */ /* 0x000f620000001000 */
[----:B0-----:R-:W-:Y:S02]  /*9d70*/  FMUL.FTZ R80, R80, R89 ;  /* 0x0000005950507220 */ /* 0x001fe40000410000 */
[----:B-1----:R-:W-:-:S05]  /*9d80*/  FMUL.FTZ R33, R56, R99 ;  /* 0x0000006338217220 */ /* 0x002fca0000410000 */
[----:B------:R-:W0:Y:S01]  /*9d90*/  MUFU.RCP R87, R94 ;  /* 0x0000005e00577308 */ /* 0x000e220000001000 */
[----:B----4-:R-:W-:Y:S02]  /*9da0*/  FMUL.FTZ R52, R52, R83 ;  /* 0x0000005334347220 */ /* 0x010fe40000410000 */
[----:B--2---:R-:W-:Y:S02]  /*9db0*/  FMUL.FTZ R65, R65, R88 ;  /* 0x0000005841417220 */ /* 0x004fe40000410000 */
[----:B---3--:R-:W-:Y:S02]  /*9dc0*/  FMUL.FTZ R64, R64, R91 ;  /* 0x0000005b40407220 */ /* 0x008fe40000410000 */
[----:B-----5:R-:W-:Y:S02]  /*9dd0*/  FMUL.FTZ R57, R57, R86 ;  /* 0x0000005639397220 */ /* 0x020fe40000410000 */
[----:B------:R-:W-:Y:S02]  /*9de0*/  FMUL.FTZ R80, R80, R25 ;  /* 0x0000001950507220 */ /* 0x000fe40000410000 */
[----:B------:R-:W-:-:S02]  /*9df0*/  FMUL.FTZ R33, R33, R30 ;  /* 0x0000001e21217220 */ /* 0x000fc40000410000 */
[----:B------:R-:W-:Y:S02]  /*9e00*/  FMUL.FTZ R25, R78, R101 ;  /* 0x000000654e197220 */ /* 0x000fe40000410000 */
[----:B------:R-:W-:Y:S01]  /*9e10*/  FMUL.FTZ R52, R52, R31 ;  /* 0x0000001f34347220 */ /* 0x000fe20000410000 */
[----:B------:R-:W-:Y:S01]  /*9e20*/  BAR.SYNC.DEFER_BLOCKING 0x0 ;  /* 0x0000000000007b1d */ /* 0x000fe20000010000 */
[----:B------:R-:W-:Y:S02]  /*9e30*/  FMUL.FTZ R30, R59, R98 ;  /* 0x000000623b1e7220 */ /* 0x000fe40000410000 */
[----:B------:R-:W-:Y:S02]  /*9e40*/  FMUL.FTZ R65, R65, R26 ;  /* 0x0000001a41417220 */ /* 0x000fe40000410000 */
[----:B------:R-:W-:Y:S02]  /*9e50*/  FMUL.FTZ R26, R79, R82 ;  /* 0x000000524f1a7220 */ /* 0x000fe40000410000 */
[----:B------:R-:W-:Y:S01]  /*9e60*/  FMUL.FTZ R64, R64, R23 ;  /* 0x0000001740407220 */ /* 0x000fe20000410000 */
[----:B------:R-:W-:Y:S01]  /*9e70*/  F2FP.BF16.PACK_AB R44, R81, R44 ;  /* 0x0000002c512c723e */ /* 0x000fe200000010ff */
[----:B------:R-:W-:-:S02]  /*9e80*/  FMUL.FTZ R57, R57, R28 ;  /* 0x0000001c39397220 */ /* 0x000fc40000410000 */
[----:B------:R-:W-:Y:S02]  /*9e90*/  FMUL.FTZ R61, R61, R90 ;  /* 0x0000005a3d3d7220 */ /* 0x000fe40000410000 */
[----:B------:R-:W-:Y:S02]  /*9ea0*/  FMUL.FTZ R23, R62, R29 ;  /* 0x0000001d3e177220 */ /* 0x000fe40000410000 */
[----:B------:R-:W-:Y:S01]  /*9eb0*/  FMUL.FTZ R25, R25, R22 ;  /* 0x0000001619197220 */ /* 0x000fe20000410000 */
[----:B------:R-:W-:Y:S01]  /*9ec0*/  F2FP.BF16.PACK_AB R33, R33, R52 ;  /* 0x000000342121723e */ /* 0x000fe200000010ff */
[----:B------:R-:W-:Y:S02]  /*9ed0*/  FMUL.FTZ R30, R30, R27 ;  /* 0x0000001b1e1e7220 */ /* 0x000fe40000410000 */
[----:B------:R-:W-:Y:S02]  /*9ee0*/  FMUL.FTZ R22, R63, R32 ;  /* 0x000000203f167220 */ /* 0x000fe40000410000 */
[----:B------:R-:W-:Y:S01]  /*9ef0*/  FMUL.FTZ R26, R26, R21 ;  /* 0x000000151a1a7220 */ /* 0x000fe20000410000 */
[----:B------:R-:W-:Y:S01]  /*9f00*/  F2FP.BF16.PACK_AB R57, R57, R58 ;  /* 0x0000003a3939723e */ /* 0x000fe200000010ff */
[----:B------:R-:W-:-:S02]  /*9f10*/  FMUL.FTZ R61, R61, R24 ;  /* 0x000000183d3d7220 */ /* 0x000fc40000410000 */
[----:B0-----:R-:W-:Y:S02]  /*9f20*/  FMUL.FTZ R21, R60, R87 ;  /* 0x000000573c157220 */ /* 0x001fe40000410000 */
[----:B------:R-:W-:Y:S01]  /*9f30*/  FMUL.FTZ R23, R23, R18 ;  /* 0x0000001217177220 */ /* 0x000fe20000410000 */
[----:B------:R-:W-:Y:S01]  /*9f40*/  PRMT R18, R44, 0x7632, R18 ;  /* 0x000076322c127816 */ /* 0x000fe20000000012 */
[----:B------:R-:W-:Y:S01]  /*9f50*/  FMUL.FTZ R22, R22, R19 ;  /* 0x0000001316167220 */ /* 0x000fe20000410000 */
[----:B------:R-:W-:Y:S01]  /*9f60*/  PRMT R19, R33, 0x7632, R19 ;  /* 0x0000763221137816 */ /* 0x000fe20000000013 */
[----:B------:R-:W-:Y:S01]  /*9f70*/  FMUL.FTZ R21, R21, R20 ;  /* 0x0000001415157220 */ /* 0x000fe20000410000 */
[----:B------:R-:W-:Y:S01]  /*9f80*/  F2FP.BF16.PACK_AB R30, R65, R30 ;  /* 0x0000001e411e723e */ /* 0x000fe200000010ff */
[----:B------:R-:W-:Y:S01]  /*9f90*/  STS.U16 [R66], R44 ;  /* 0x0000002c42007388 */ /* 0x000fe20000000400 */
[----:B------:R-:W-:Y:S02]  /*9fa0*/  PRMT R20, R57, 0x7632, R20 ;  /* 0x0000763239147816 */ /* 0x000fe40000000014 */
[----:B------:R-:W-:Y:S01]  /*9fb0*/  F2FP.BF16.PACK_AB R61, R61, R80 ;  /* 0x000000503d3d723e */ /* 0x000fe200000010ff */
[----:B------:R0:W-:Y:S01]  /*9fc0*/  STS.U16 [R6+0x2], R18 ;  /* 0x0000021206007388 */ /* 0x0001e20000000400 */
[----:B------:R-:W-:-:S02]  /*9fd0*/  PRMT R24, R30, 0x7632, R24 ;  /* 0x000076321e187816 */ /* 0x000fc40000000018 */
[----:B------:R-:W-:Y:S01]  /*9fe0*/  F2FP.BF16.PACK_AB R25, R25, R64 ;  /* 0x000000401919723e */ /* 0x000fe200000010ff */
[----:B------:R-:W-:Y:S01]  /*9ff0*/  STS.U16 [R7+0x4], R33 ;  /* 0x0000042107007388 */ /* 0x000fe20000000400 */
[----:B------:R-:W-:-:S03]  /*a000*/  F2FP.BF16.PACK_AB R21, R21, R26 ;  /* 0x0000001a1515723e */ /* 0x000fc600000010ff */
[----:B------:R-:W-:Y:S01]  /*a010*/  STS.U16 [R8+0x6], R19 ;  /* 0x0000061308007388 */ /* 0x000fe20000000400 */
[----:B0-----:R-:W-:-:S03]  /*a020*/  PRMT R18, R61, 0x7632, R18 ;  /* 0x000076323d127816 */ /* 0x001fc60000000012 */
[----:B------:R-:W-:Y:S01]  /*a030*/  STS.U16 [R9+0x8], R57 ;  /* 0x0000083909007388 */ /* 0x000fe20000000400 */
[----:B------:R-:W-:-:S03]  /*a040*/  F2FP.BF16.PACK_AB R22, R23, R22 ;  /* 0x000000161716723e */ /* 0x000fc600000010ff */
[----:B------:R0:W-:Y:S01]  /*a050*/  STS.U16 [R12+0xa], R20 ;  /* 0x00000a140c007388 */ /* 0x0001e20000000400 */
[----:B------:R-:W-:-:S03]  /*a060*/  PRMT R6, R21, 0x7632, R6 ;  /* 0x0000763215067816 */ /* 0x000fc60000000006 */
[----:B------:R-:W-:Y:S01]  /*a070*/  STS.U16 [R14+0xc], R30 ;  /* 0x00000c1e0e007388 */ /* 0x000fe20000000400 */
[----:B------:R-:W-:-:S03]  /*a080*/  PRMT R27, R22, 0x7632, R27 ;  /* 0x00007632161b7816 */ /* 0x000fc6000000001b */
[----:B------:R-:W-:Y:S01]  /*a090*/  STS.U16 [R16+0xe], R24 ;  /* 0x00000e1810007388 */ /* 0x000fe20000000400 */
[----:B0-----:R-:W-:-:S03]  /*a0a0*/  PRMT R20, R25, 0x7632, R20 ;  /* 0x0000763219147816 */ /* 0x001fc60000000014 */
        /* <DEDUP_REMOVED lines=27> */
[----:B------:R-:W1:Y:S01]  /*a260*/  LDS R12, [0x1080] ;  /* 0x00108000ff0c7984 */ /* 0x000e620000000800 */
[----:B------:R-:W-:-:S02]  /*a270*/  ULDC UR8, c[0x0][0x210] ;  /* 0x0000840000087ab9 */ /* 0x000fc40000000800 */
[----:B------:R-:W-:Y:S01]  /*a280*/  UIMAD UR8, UR21, UR8, URZ ;  /* 0x00000008150872a4 */ /* 0x000fe2000f8e023f */
[----:B0-----:R-:W-:-:S05]  /*a290*/  IMAD.WIDE.U32 R6, R76, c[0x0][0x210], RZ ;  /* 0x000084004c067a25 */ /* 0x001fca00078e00ff */
[----:B------:R-:W-:Y:S01]  /*a2a0*/  MOV R9, UR8 ;  /* 0x0000000800097c02 */ /* 0x000fe20008000f00 */
[----:B------:R-:W-:Y:S04]  /*a2b0*/  BSSY B0, `(.L_x_265) ;  /* 0x0000010000007945 */ /* 0x000fe80003800000 */
[----:B------:R-:W-:-:S05]  /*a2c0*/  IMAD R9, R76, c[0x0][0x214], R9 ;  /* 0x000085004c097a24 */ /* 0x000fca00078e0209 */
[----:B------:R-:W-:Y:S02]  /*a2d0*/  IADD3 R33, R7, R9, RZ ;  /* 0x0000000907217210 */ /* 0x000fe40007ffe0ff */
[----:B-1----:R-:W-:-:S13]  /*a2e0*/  ISETP.GE.AND P0, PT, R71, R12, PT ;  /* 0x0000000c4700720c */ /* 0x002fda0003f06270 */
        /* <DEDUP_REMOVED lines=12> */
.L_x_266:
[----:B------:R-:W-:Y:S05]  /*a3b0*/  BSYNC B0 ;  /* 0x0000000000007941 */ /* 0x000fea0003800000 */
.L_x_265:
[----:B------:R-:W2:Y:S04]  /*a3c0*/  LDL.LU R14, [R1+0x4] ;  /* 0x00000400010e7983 */ /* 0x000ea80000300800 */
[----:B0-----:R-:W3:Y:S01]  /*a3d0*/  LDL.LU R8, [R1] ;  /* 0x0000000001087983 */ /* 0x001ee20000300800 */
[----:B------:R-:W-:Y:S01]  /*a3e0*/  ULDC UR8, c[0x0][0x218] ;  /* 0x0000860000087ab9 */ /* 0x000fe20000000800 */
[----:B------:R-:W-:Y:S01]  /*a3f0*/  MOV R4, R6 ;  /* 0x0000000600047202 */ /* 0x000fe20000000f00 */
[----:B------:R-:W-:Y:S01]  /*a400*/  UIMAD UR8, UR20, UR8, URZ ;  /* 0x00000008140872a4 */ /* 0x000fe2000f8e023f */
[----:B------:R-:W-:Y:S01]  /*a410*/  IMAD.MOV.U32 R5, RZ, RZ, R33 ;  /* 0x000000ffff057224 */ /* 0x000fe200078e0021 */
[-C--:B------:R-:W-:Y:S01]  /*a420*/  ISETP.GE.AND P3, PT, R11, R12.reuse, PT ;  /* 0x0000000c0b00720c */ /* 0x080fe20003f66270 */
[----:B------:R-:W-:Y:S01]  /*a430*/  UIADD3 UR6, UP0, UR6, 0x1000, URZ ;  /* 0x0000100006067890 */ /* 0x000fe2000ff1e03f */
[-C--:B------:R-:W-:Y:S01]  /*a440*/  ISETP.GE.AND P2, PT, R39, R12.reuse, PT ;  /* 0x0000000c2700720c */ /* 0x080fe20003f46270 */
[----:B------:R-:W-:Y:S01]  /*a450*/  IMAD.WIDE.U32 R4, R77, c[0x0][0x218], R4 ;  /* 0x000086004d047a25 */ /* 0x000fe200078e0004 */
[----:B------:R-:W-:Y:S01]  /*a460*/  MOV R6, UR8 ;  /* 0x0000000800067c02 */ /* 0x000fe20008000f00 */
[----:B------:R-:W-:Y:S01]  /*a470*/  UIADD3.X UR7, URZ, UR7, URZ, UP0, !UPT ;  /* 0x000000073f077290 */ /* 0x000fe200087fe43f */
[----:B------:R-:W-:-:S02]  /*a480*/  ISETP.GE.AND P4, PT, R13, R12, PT ;  /* 0x0000000c0d00720c */ /* 0x000fc40003f86270 */
[----:B------:R-:W-:Y:S01]  /*a490*/  IADD3 R7, P0, R2, R4, RZ ;  /* 0x0000000402077210 */ /* 0x000fe20007f1e0ff */
[----:B------:R-:W-:Y:S01]  /*a4a0*/  IMAD R9, R77, c[0x0][0x21c], R6 ;  /* 0x000087004d097a24 */ /* 0x000fe200078e0206 */
[----:B------:R-:W-:Y:S02]  /*a4b0*/  IADD3 R2, P1, R10, c[0x0][0x270], RZ ;  /* 0x00009c000a027a10 */ /* 0x000fe40007f3e0ff */
[----:B------:R-:W-:Y:S02]  /*a4c0*/  ISETP.GE.AND P5, PT, R15, R12, PT ;  /* 0x0000000c0f00720c */ /* 0x000fe40003fa6270 */
[----:B------:R-:W-:Y:S02]  /*a4d0*/  IADD3.X R3, R3, R9, R5, P0, !PT ;  /* 0x0000000903037210 */ /* 0x000fe400007fe405 */
[----:B------:R-:W-:Y:S02]  /*a4e0*/  IADD3.X R0, R0, c[0x0][0x274], RZ, P1, !PT ;  /* 0x00009d0000007a10 */ /* 0x000fe40000ffe4ff */
[----:B------:R-:W-:-:S02]  /*a4f0*/  LEA R2, P0, R7, R2, 0x1 ;  /* 0x0000000207027211 */ /* 0x000fc400078008ff */
[----:B------:R-:W-:Y:S02]  /*a500*/  ISETP.GE.AND P6, PT, R17, R12, PT ;  /* 0x0000000c1100720c */ /* 0x000fe40003fc6270 */
[----:B------:R-:W-:Y:S02]  /*a510*/  LEA.HI.X R3, R7, R0, R3, 0x1, P0 ;  /* 0x0000000007037211 */ /* 0x000fe400000f0c03 */
        /* <DEDUP_REMOVED lines=22> */
[----:B------:R0:W-:Y:S01]  /*a680*/  @!P1 STG.E.U16 [R2.64+0x140], R23 ;  /* 0x0001401702009986 */ /* 0x0001e2000c10150c */
[----:B------:R-:W-:-:S03]  /*a690*/  ISETP.GE.AND P1, PT, R51, R12, PT ;  /* 0x0000000c3300720c */ /* 0x000fc60003f26270 */
[----:B------:R0:W-:Y:S01]  /*a6a0*/  @!P0 STG.E.U16 [R2.64+0x2c0], R29 ;  /* 0x0002c01d02008986 */ /* 0x0001e2000c10150c */
[----:B------:R-:W-:-:S09]  /*a6b0*/  ISETP.GE.AND P0, PT, R72, c[0x0][0x174], PT ;  /* 0x00005d0048007a0c */ /* 0x000fd20003f06270 */
[----:B------:R0:W-:Y:S01]  /*a6c0*/  @!P1 STG.E.U16 [R2.64+0x300], R145 ;  /* 0x0003009102009986 */ /* 0x0001e2000c10150c */
[----:B------:R-:W-:-:S04]  /*a6d0*/  IADD3 R70, P1, R70, 0x2000, RZ ;  /* 0x0000200046467810 */ /* 0x000fc80007f3e0ff */
[----:B------:R-:W-:Y:S02]  /*a6e0*/  IADD3.X R69, RZ, R69, RZ, P1, !PT ;  /* 0x00000045ff457210 */ /* 0x000fe40000ffe4ff */
[----:B--2---:R-:W-:-:S04]  /*a6f0*/  IADD3 R14, P2, R14, 0x1000, RZ ;  /* 0x000010000e0e7810 */ /* 0x004fc80007f5e0ff */
[----:B---3--:R-:W-:Y:S01]  /*a700*/  IADD3.X R8, RZ, R8, RZ, P2, !PT ;  /* 0x00000008ff087210 */ /* 0x008fe200017fe4ff */
[----:B------:R0:W-:Y:S04]  /*a710*/  STL [R1+0x4], R14 ;  /* 0x0000040e01007387 */ /* 0x0001e80000100800 */
[----:B------:R0:W-:Y:S01]  /*a720*/  STL [R1], R8 ;  /* 0x0000000801007387 */ /* 0x0001e20000100800 */
[----:B------:R-:W-:Y:S01]  /*a730*/  @P0 CALL.REL.NOINC `(.L_x_267) ;  /* 0x0000001000000944 */ /* 0x000fe20003c00000 */
[----:B------:R-:W-:Y:S05]  /*a740*/  BRA `(.L_x_268) ;  /* 0xffff5f8000007947 */ /* 0x000fea000383ffff */
.L_x_267:
[----:B------:R-:W-:Y:S05]  /*a750*/  EXIT ;  /* 0x000000000000794d */ /* 0x000fea0003800000 */
.L_x_269:
        /* <DEDUP_REMOVED lines=10> */
.L_x_5325:


//--------------------- .text._Z25selective_scan_fwd_kernelI32Selective_Scan_fwd_kernel_traitsILi128ELi16ELi1ELb0ELb1ELb1ELb0EN3c108BFloat16ENS1_7complexIfEEEEv13SSMParamsBase --------------------------
	.section	.text._Z25selective_scan_fwd_kernelI32Selective_Scan_fwd_kernel_traitsILi128ELi16ELi1ELb0ELb1ELb1ELb0EN3c108BFloat16ENS1_7complexIfEEEEv13SSMParamsBase,"ax",@progbits
	.sectioninfo	@"SHI_REGISTERS=168"
	.align	128
        .global         _Z25selective_scan_fwd_kernelI32Selective_Scan_fwd_kernel_traitsILi128ELi16ELi1ELb0ELb1ELb1ELb0EN3c108BFloat16ENS1_7complexIfEEEEv13SSMParamsBase
        .type           _Z25selective_scan_fwd_kernelI32Selective_Scan_fwd_kernel_traitsILi128ELi16ELi1ELb0ELb1ELb1ELb0EN3c108BFloat16ENS1_7complexIfEEEEv13SSMParamsBase,@function
        .size           _Z25selective_scan_fwd_kernelI32Selective_Scan_fwd_kernel_traitsILi128ELi16ELi1ELb0ELb1ELb1ELb0EN3c108BFloat16ENS1_7complexIfEEEEv13SSMParamsBase,(.L_x_5326 - _Z25selective_scan_fwd_kernelI32Selective_Scan_fwd_kernel_traitsILi128ELi16ELi1ELb0ELb1ELb1ELb0EN3c108BFloat16ENS1_7complexIfEEEEv13SSMParamsBase)
        .other          _Z25selective_scan_fwd_kernelI32Selective_Scan_fwd_kernel_traitsILi128ELi16ELi1ELb0ELb1ELb1ELb0EN3c108BFloat16ENS1_7complexIfEEEEv13SSMParamsBase,@"STO_CUDA_ENTRY STV_DEFAULT"
_Z25selective_scan_fwd_kernelI32Selective_Scan_fwd_kernel_traitsILi128ELi16ELi1ELb0ELb1ELb1ELb0EN3c108BFloat16ENS1_7complexIfEEEEv13SSMParamsBase:
.text._Z25selective_scan_fwd_kernelI32Selective_Scan_fwd_kernel_traitsILi128ELi16ELi1ELb0ELb1ELb1ELb0EN3c108BFloat16ENS1_7complexIfEEEEv13SSMParamsBase:
[----:B------:R-:W-:Y:S02]  /*0000*/  MOV R1, c[0x0][0x28] ;  /* 0x00000a0000017a02 */ /* 0x000fe40000000f00 */
[----:B------:R-:W0:Y:S01]  /*0010*/  S2UR UR4, SR_CTAID.Y ;  /* 0x00000000000479c3 */ /* 0x000e220000002600 */
[----:B------:R-:W-:Y:S01]  /*0020*/  ISETP.NE.U32.AND P0, PT, RZ, c[0x0][0x238], PT ;  /* 0x00008e00ff007a0c */ /* 0x000fe20003f05070 */
[----:B------:R-:W-:Y:S01]  /*0030*/  ULDC.64 UR18, c[0x0][0x118] ;  /* 0x0000460000127ab9 */ /* 0x000fe20000000a00 */
[----:B------:R-:W-:Y:S02]  /*0040*/  IABS R9, c[0x0][0x178] ;  /* 0x00005e0000097a13 */ /* 0x000fe40000000000 */
[----:B------:R-:W-:Y:S01]  /*0050*/  ISETP.NE.U32.AND P1, PT, RZ, c[0x0][0x250], PT ;  /* 0x00009400ff007a0c */ /* 0x000fe20003f25070 */
[----:B------:R-:W-:Y:S01]  /*0060*/  ULDC UR10, c[0x0][0x1d0] ;  /* 0x00007400000a7ab9 */ /* 0x000fe20000000800 */
[----:B------:R-:W-:Y:S01]  /*0070*/  ISETP.NE.AND.EX P0, PT, RZ, c[0x0][0x23c], PT, P0 ;  /* 0x00008f00ff007a0c */ /* 0x000fe20003f05300 */
[----:B------:R-:W-:Y:S01]  /*0080*/  ULDC UR16, c[0x0][0x1d4] ;  /* 0x0000750000107ab9 */ /* 0x000fe20000000800 */
[----:B------:R-:W-:Y:S01]  /*0090*/  IADD3 R1, R1, -0x18, RZ ;  /* 0xffffffe801017810 */ /* 0x000fe20007ffe0ff */
[----:B------:R-:W-:-:S02]  /*00a0*/  ULDC UR13, c[0x0][0x1d0] ;  /* 0x00007400000d7ab9 */ /* 0x000fc40000000800 */
[----:B------:R-:W-:Y:S02]  /*00b0*/  ULDC UR11, c[0x0][0x1d8] ;  /* 0x00007600000b7ab9 */ /* 0x000fe40000000800 */
[----:B------:R-:W-:Y:S02]  /*00c0*/  ULDC UR17, c[0x0][0x1d8] ;  /* 0x0000760000117ab9 */ /* 0x000fe40000000800 */
[----:B------:R-:W-:Y:S01]  /*00d0*/  ULDC.64 UR22, c[0x0][0x240] ;  /* 0x0000900000167ab9 */ /* 0x000fe20000000a00 */
[----:B0-----:R-:W-:Y:S01]  /*00e0*/  IMAD.U32 R0, RZ, RZ, UR4 ;  /* 0x00000004ff007e24 */ /* 0x001fe2000f8e00ff */
[----:B------:R-:W0:Y:S01]  /*00f0*/  R2UR UR24, R9 ;  /* 0x00000000091873c2 */ /* 0x000e2200000e0000 */
[----:B------:R-:W-:-:S03]  /*0100*/  ISETP.NE.AND.EX P1, PT, RZ, c[0x0][0x254], PT, P1 ;  /* 0x00009500ff007a0c */ /* 0x000fc60003f25310 */
[----:B------:R-:W-:-:S04]  /*0110*/  @P0 LEA R4, P2, R0, c[0x0][0x238], 0x2 ;  /* 0x00008e0000040a11 */ /* 0x000fc800078410ff */
[----:B------:R-:W1:Y:S06]  /*0120*/  R2UR UR9, R0 ;  /* 0x00000000000973c2 */ /* 0x000e6c00000e0000 */
[----:B------:R-:W-:Y:S01]  /*0130*/  @P1 LEA R2, P3, R0, c[0x0][0x250], 0x2 ;  /* 0x0000940000021a11 */ /* 0x000fe200078610ff */
[----:B-1----:R-:W-:-:S06]  /*0140*/  USHF.R.S32.HI UR21, URZ, 0x1f, UR9 ;  /* 0x0000001f3f157899 */ /* 0x002fcc0008011409 */
[----:B------:R-:W-:Y:S01]  /*0150*/  IMAD.U32 R5, RZ, RZ, UR21 ;  /* 0x00000015ff057e24 */ /* 0x000fe2000f8e00ff */
[----:B0-----:R-:W0:Y:S01]  /*0160*/  I2F.RP R6, UR24 ;  /* 0x0000001800067d06 */ /* 0x001e220008209400 */
[----:B------:R-:W1:Y:S01]  /*0170*/  S2UR UR4, SR_CTAID.X ;  /* 0x00000000000479c3 */ /* 0x000e620000002500 */
[----:B------:R-:W-:Y:S02]  /*0180*/  MOV R3, UR21 ;  /* 0x0000001500037c02 */ /* 0x000fe40008000f00 */
[C---:B------:R-:W-:Y:S02]  /*0190*/  @P0 LEA.HI.X R5, R0.reuse, c[0x0][0x23c], R5, 0x2, P2 ;  /* 0x00008f0000050a11 */ /* 0x040fe400010f1405 */
[----:B------:R-:W-:-:S03]  /*01a0*/  @P1 LEA.HI.X R3, R0, c[0x0][0x254], R3, 0x2, P3 ;  /* 0x0000950000031a11 */ /* 0x000fc600018f1403 */
[----:B------:R2:W5:Y:S04]  /*01b0*/  @P0 LDG.E R4, [R4.64] ;  /* 0x0000001204040981 */ /* 0x000568000c1e1900 */
[----:B------:R1:W5:Y:S01]  /*01c0*/  @P1 LDG.E R8, [R2.64] ;  /* 0x0000001202081981 */ /* 0x000362000c1e1900 */
[----:B0-----:R-:W0:Y:S02]  /*01d0*/  MUFU.RCP R6, R6 ;  /* 0x0000000600067308 */ /* 0x001e240000001000 */
[----:B0-----:R-:W-:-:S06]  /*01e0*/  IADD3 R7, R6, 0xffffffe, RZ ;  /* 0x0ffffffe06077810 */ /* 0x001fcc0007ffe0ff */
[----:B------:R-:W0:Y:S01]  /*01f0*/  F2I.FTZ.U32.TRUNC.NTZ R7, R7 ;  /* 0x0000000700077305 */ /* 0x000e22000021f000 */
[----:B-1----:R-:W-:Y:S02]  /*0200*/  MOV R2, UR4 ;  /* 0x0000000400027c02 */ /* 0x002fe40008000f00 */
[----:B------:R-:W-:Y:S02]  /*0210*/  IABS R3, R0 ;  /* 0x0000000000037213 */ /* 0x000fe40000000000 */
[----:B------:R-:W1:Y:S08]  /*0220*/  R2UR UR14, R2 ;  /* 0x00000000020e73c2 */ /* 0x000e7000000e0000 */
[----:B0-----:R-:W0:Y:S08]  /*0230*/  R2UR UR5, R7 ;  /* 0x00000000070573c2 */ /* 0x001e3000000e0000 */
[----:B------:R-:W3:Y:S01]  /*0240*/  R2UR UR12, R3 ;  /* 0x00000000030c73c2 */ /* 0x000ee200000e0000 */
[----:B------:R-:W-:-:S07]  /*0250*/  UMOV UR4, URZ ;  /* 0x0000003f00047c82 */ /* 0x000fce0008000000 */
[----:B------:R-:W4:Y:S01]  /*0260*/  R2UR UR15, R2 ;  /* 0x00000000020f73c2 */ /* 0x000f2200000e0000 */
[----:B0-----:R-:W-:-:S04]  /*0270*/  UIADD3 UR6, URZ, -UR5, URZ ;  /* 0x800000053f067290 */ /* 0x001fc8000fffe03f */
[----:B------:R-:W-:-:S03]  /*0280*/  UIMAD UR6, UR6, UR24, URZ ;  /* 0x00000018060672a4 */ /* 0x000fc6000f8e023f */
[----:B------:R-:W0:Y:S01]  /*0290*/  R2UR UR8, R0 ;  /* 0x00000000000873c2 */ /* 0x000e2200000e0000 */
[----:B-1----:R-:W-:Y:S02]  /*02a0*/  USHF.R.S32.HI UR20, URZ, 0x1f, UR14 ;  /* 0x0000001f3f147899 */ /* 0x002fe4000801140e */
[----:B------:R-:W-:Y:S02]  /*02b0*/  UIMAD.WIDE.U32 UR6, UR5, UR6, UR4 ;  /* 0x00000006050672a5 */ /* 0x000fe4000f8e0004 */
[----:B------:R-:W-:Y:S02]  /*02c0*/  UIMAD UR10, UR20, UR10, URZ ;  /* 0x0000000a140a72a4 */ /* 0x000fe4000f8e023f */
[----:B---3--:R-:W-:Y:S02]  /*02d0*/  UIMAD.WIDE.U32 UR6, UR7, UR12, URZ ;  /* 0x0000000c070672a5 */ /* 0x008fe4000f8e003f */
[----:B------:R-:W-:-:S05]  /*02e0*/  UIMAD UR10, UR14, UR16, UR10 ;  /* 0x000000100e0a72a4 */ /* 0x000fca000f8e020a */
[----:B------:R-:W-:Y:S02]  /*02f0*/  UMOV UR16, UR7 ;  /* 0x0000000700107c82 */ /* 0x000fe40008000000 */
[----:B------:R-:W-:Y:S02]  /*0300*/  UIADD3 UR6, -UR16, URZ, URZ ;  /* 0x0000003f10067290 */ /* 0x000fe4000fffe13f */
[----:B----4-:R-:W-:Y:S02]  /*0310*/  UIMAD.WIDE.U32 UR4, UR15, UR13, URZ ;  /* 0x0000000d0f0472a5 */ /* 0x010fe4000f8e003f */
[----:B------:R-:W-:Y:S02]  /*0320*/  UIMAD UR6, UR24, UR6, UR12 ;  /* 0x00000006180672a4 */ /* 0x000fe4000f8e020c */
[----:B------:R-:W-:Y:S02]  /*0330*/  UIMAD UR11, UR21, UR11, URZ ;  /* 0x0000000b150b72a4 */ /* 0x000fe4000f8e023f */
[----:B------:R-:W-:-:S02]  /*0340*/  UISETP.GT.U32.AND UP1, UPT, UR24, UR6, UPT ;  /* 0x000000061800728c */ /* 0x000fc4000bf24070 */
[----:B------:R-:W-:-:S03]  /*0350*/  UIADD3 UR5, UR5, UR10, URZ ;  /* 0x0000000a05057290 */ /* 0x000fc6000fffe03f */
[----:B------:R-:W-:Y:S02]  /*0360*/  ULDC UR10, c[0x0][0x1dc] ;  /* 0x00007700000a7ab9 */ /* 0x000fe40000000800 */
[----:B------:R-:W-:Y:S02]  /*0370*/  UIMAD UR11, UR9, UR10, UR11 ;  /* 0x0000000a090b72a4 */ /* 0x000fe4000f8e020b */
[----:B0-----:R-:W-:Y:S02]  /*0380*/  UIMAD.WIDE.U32 UR4, UR8, UR17, UR4 ;  /* 0x00000011080472a5 */ /* 0x001fe4000f8e0004 */
[----:B------:R-:W-:Y:S02]  /*0390*/  @!UP1 UIADD3 UR6, UR6, -UR24, URZ ;  /* 0x8000001806069290 */ /* 0x000fe4000fffe03f */
[----:B------:R-:W-:Y:S02]  /*03a0*/  UIADD3 UR13, UR5, UR11, URZ ;  /* 0x0000000b050d7290 */ /* 0x000fe4000fffe03f */
[----:B------:R-:W-:-:S04]  /*03b0*/  ULEA UR12, UP0, UR4, UR22, 0x1 ;  /* 0x00000016040c7291 */ /* 0x000fc8000f80083f */
[----:B------:R-:W-:Y:S02]  /*03c0*/  ULEA.HI.X UR13, UR4, UR23, UR13, 0x1, UP0 ;  /* 0x00000017040d7291 */ /* 0x000fe400080f0c0d */
[----:B------:R-:W-:Y:S02]  /*03d0*/  UISETP.GE.U32.AND UP0, UPT, UR6, UR24, UPT ;  /* 0x000000180600728c */ /* 0x000fe4000bf06070 */
[----:B------:R-:W-:Y:S02]  /*03e0*/  ULDC UR7, c[0x0][0x178] ;  /* 0x00005e0000077ab9 */ /* 0x000fe40000000800 */
[----:B------:R-:W-:Y:S02]  /*03f0*/  ULOP3.LUT UR6, UR8, UR7, URZ, 0x3c, !UPT ;  /* 0x0000000708067292 */ /* 0x000fe4000f8e3c3f */
[----:B------:R-:W-:Y:S02]  /*0400*/  @!UP1 UIADD3 UR16, UR16, 0x1, URZ ;  /* 0x0000000110109890 */ /* 0x000fe4000fffe03f */
[----:B------:R-:W-:-:S02]  /*0410*/  ULDC UR25, c[0x0][0x178] ;  /* 0x00005e0000197ab9 */ /* 0x000fc40000000800 */
[----:B------:R-:W-:Y:S02]  /*0420*/  UISETP.GE.AND UP1, UPT, UR6, URZ, UPT ;  /* 0x0000003f0600728c */ /* 0x000fe4000bf26270 */
[----:B------:R-:W-:Y:S02]  /*0430*/  @UP0 UIADD3 UR16, UR16, 0x1, URZ ;  /* 0x0000000110100890 */ /* 0x000fe4000fffe03f */
[----:B------:R-:W-:Y:S02]  /*0440*/  UISETP.NE.AND UP0, UPT, URZ, UR25, UPT ;  /* 0x000000193f00728c */ /* 0x000fe4000bf05270 */
[----:B------:R-:W-:Y:S02]  /*0450*/  ULDC UR17, c[0x0][0x190] ;  /* 0x0000640000117ab9 */ /* 0x000fe40000000800 */
[----:B------:R-:W-:Y:S02]  /*0460*/  UIMAD UR17, UR20, UR17, URZ ;  /* 0x00000011141172a4 */ /* 0x000fe4000f8e023f */
[----:B------:R-:W-:-:S02]  /*0470*/  ULDC UR23, c[0x0][0x194] ;  /* 0x0000650000177ab9 */ /* 0x000fc40000000800 */
[----:B------:R-:W-:Y:S02]  /*0480*/  ULDC UR10, c[0x0][0x190] ;  /* 0x00006400000a7ab9 */ /* 0x000fe40000000800 */
[----:B------:R-:W-:Y:S02]  /*0490*/  ULDC UR22, c[0x0][0x1b0] ;  /* 0x00006c0000167ab9 */ /* 0x000fe40000000800 */
[----:B------:R-:W-:Y:S02]  /*04a0*/  UIMAD.WIDE.U32 UR6, UR15, UR10, URZ ;  /* 0x0000000a0f0672a5 */ /* 0x000fe4000f8e003f */
[----:B------:R-:W-:Y:S02]  /*04b0*/  @!UP1 UIADD3 UR16, -UR16, URZ, URZ ;  /* 0x0000003f10109290 */ /* 0x000fe4000fffe13f */
[----:B------:R-:W-:Y:S02]  /*04c0*/  UIMAD UR22, UR20, UR22, URZ ;  /* 0x00000016141672a4 */ /* 0x000fe4000f8e023f */
[----:B------:R-:W-:-:S02]  /*04d0*/  UIMAD UR17, UR14, UR23, UR17 ;  /* 0x000000170e1172a4 */ /* 0x000fc4000f8e0211 */
[----:B------:R-:W-:Y:S01]  /*04e0*/  @!UP0 ULOP3.LUT UR16, URZ, UR25, URZ, 0x33, !UPT ;  /* 0x000000193f108292 */ /* 0x000fe2000f8e333f */
[----:B------:R-:W-:Y:S01]  /*04f0*/  IMAD.MOV.U32 R3, RZ, RZ, c[0x0][0x174] ;  /* 0x00005d00ff037624 */ /* 0x000fe200078e00ff */
[----:B------:R-:W-:Y:S02]  /*0500*/  ULDC UR24, c[0x0][0x1b4] ;  /* 0x00006d0000187ab9 */ /* 0x000fe40000000800 */
[----:B------:R-:W-:Y:S02]  /*0510*/  ULDC UR11, c[0x0][0x1b0] ;  /* 0x00006c00000b7ab9 */ /* 0x000fe40000000800 */
[----:B------:R-:W-:Y:S02]  /*0520*/  UIMAD.WIDE.U32 UR10, UR15, UR11, URZ ;  /* 0x0000000b0f0a72a5 */ /* 0x000fe4000f8e003f */
[----:B------:R-:W-:Y:S02]  /*0530*/  UIMAD UR22, UR14, UR24, UR22 ;  /* 0x000000180e1672a4 */ /* 0x000fe4000f8e0216 */
[----:B------:R-:W-:-:S02]  /*0540*/  UIADD3 UR7, UR7, UR17, URZ ;  /* 0x0000001107077290 */ /* 0x000fc4000fffe03f */
[----:B------:R-:W-:Y:S01]  /*0550*/  USHF.R.S32.HI UR17, URZ, 0x1f, UR16 ;  /* 0x0000001f3f117899 */ /* 0x000fe20008011410 */
[----:B------:R-:W-:Y:S01]  /*0560*/  ISETP.GE.AND P2, PT, R3, 0x1, PT ;  /* 0x000000010300780c */ /* 0x000fe20003f46270 */
[----:B------:R-:W-:Y:S02]  /*0570*/  ULDC.64 UR4, c[0x0][0x1a8] ;  /* 0x00006a0000047ab9 */ /* 0x000fe40000000a00 */
[----:B------:R-:W-:Y:S02]  /*0580*/  UIADD3 UR11, UR11, UR22, URZ ;  /* 0x000000160b0b7290 */ /* 0x000fe4000fffe03f */
[----:B------:R-:W-:Y:S02]  /*0590*/  UIMAD UR22, UR17, UR4, URZ ;  /* 0x00000004111672a4 */ /* 0x000fe4000f8e023f */
[----:B------:R-:W-:Y:S02]  /*05a0*/  ULDC.64 UR24, c[0x0][0x1c8] ;  /* 0x0000720000187ab9 */ /* 0x000fe40000000a00 */
[----:B------:R-:W-:-:S02]  /*05b0*/  UIMAD UR17, UR17, UR24, URZ ;  /* 0x00000018111172a4 */ /* 0x000fc4000f8e023f */
[----:B------:R-:W-:-:S03]  /*05c0*/  UIMAD UR22, UR16, UR5, UR22 ;  /* 0x00000005101672a4 */ /* 0x000fc6000f8e0216 */
[----:B------:R-:W-:Y:S02]  /*05d0*/  ULDC UR5, c[0x0][0x1e0] ;  /* 0x0000780000057ab9 */ /* 0x000fe40000000800 */
[----:B------:R-:W-:Y:S02]  /*05e0*/  UIMAD.WIDE.U32 UR6, UR16, UR4, UR6 ;  /* 0x00000004100672a5 */ /* 0x000fe4000f8e0006 */
[----:B------:R-:W-:Y:S02]  /*05f0*/  UIMAD.WIDE.U32 UR10, UR16, UR24, UR10 ;  /* 0x00000018100a72a5 */ /* 0x000fe4000f8e000a */
[----:B------:R-:W-:Y:S02]  /*0600*/  UIMAD UR23, UR16, UR25, UR17 ;  /* 0x00000019101772a4 */ /* 0x000fe4000f8e0211 */
[----:B------:R-:W-:Y:S02]  /*0610*/  UIMAD UR5, UR20, UR5, URZ ;  /* 0x00000005140572a4 */ /* 0x000fe4000f8e023f */
[----:B------:R-:W-:-:S02]  /*0620*/  ULDC UR16, c[0x0][0x1e0] ;  /* 0x0000780000107ab9 */ /* 0x000fc40000000800 */
[----:B------:R-:W-:Y:S02]  /*0630*/  ULDC UR25, c[0x0][0x1e4] ;  /* 0x0000790000197ab9 */ /* 0x000fe40000000800 */
[----:B------:R-:W-:Y:S02]  /*0640*/  ULDC UR24, c[0x0][0x1e8] ;  /* 0x00007a0000187ab9 */ /* 0x000fe40000000800 */
[----:B------:R-:W-:Y:S02]  /*0650*/  UIMAD.WIDE.U32 UR16, UR15, UR16, URZ ;  /* 0x000000100f1072a5 */ /* 0x000fe4000f8e003f */
[----:B------:R-:W-:Y:S02]  /*0660*/  ULDC UR26, c[0x0][0x1e8] ;  /* 0x00007a00001a7ab9 */ /* 0x000fe40000000800 */
[----:B------:R-:W-:Y:S02]  /*0670*/  ULDC UR27, c[0x0][0x1ec] ;  /* 0x00007b00001b7ab9 */ /* 0x000fe40000000800 */
[----:B------:R-:W-:-:S02]  /*0680*/  UMOV UR4, URZ ;  /* 0x0000003f00047c82 */ /* 0x000fc40008000000 */
[----:B------:R-:W-:Y:S02]  /*0690*/  UIMAD UR15, UR21, UR24, URZ ;  /* 0x00000018150f72a4 */ /* 0x000fe4000f8e023f */
[----:B------:R-:W-:Y:S01]  /*06a0*/  UIMAD UR5, UR14, UR25, UR5 ;  /* 0x000000190e0572a4 */ /* 0x000fe2000f8e0205 */
[----:B------:R-:W-:Y:S11]  /*06b0*/  @!P2 EXIT ;  /* 0x000000000000a94d */ /* 0x000ff60003800000 */
[----:B--2---:R-:W0:Y:S01]  /*06c0*/  S2R R6, SR_TID.X ;  /* 0x0000000000067919 */ /* 0x004e220000002100 */
[----:B-----5:R1:W2:Y:S01]  /*06d0*/  @P1 R2UR UR4, R8 ;  /* 0x00000000080413c2 */ /* 0x0202a200000e0000 */
[----:B------:R-:W-:Y:S02]  /*06e0*/  UIADD3 UR17, UR17, UR5, URZ ;  /* 0x0000000511117290 */ /* 0x000fe4000fffe03f */
[----:B------:R-:W3:Y:S01]  /*06f0*/  S2R R3, SR_LANEID ;  /* 0x0000000000037919 */ /* 0x000ee20000000000 */
[----:B------:R-:W-:Y:S02]  /*0700*/  UIMAD UR15, UR9, UR27, UR15 ;  /* 0x0000001b090f72a4 */ /* 0x000fe4000f8e020f */
[----:B------:R-:W-:-:S02]  /*0710*/  UIMAD.WIDE.U32 UR8, UR8, UR26, UR16 ;  /* 0x0000001a080872a5 */ /* 0x000fc4000f8e0010 */
[----:B------:R-:W-:Y:S02]  /*0720*/  ULDC.64 UR24, c[0x0][0x248] ;  /* 0x0000920000187ab9 */ /* 0x000fe40000000a00 */
[----:B------:R-:W-:Y:S02]  /*0730*/  UIADD3 UR17, UR9, UR15, URZ ;  /* 0x0000000f09117290 */ /* 0x000fe4000fffe03f */
[----:B------:R-:W-:Y:S02]  /*0740*/  ULDC.64 UR26, c[0x0][0x228] ;  /* 0x00008a00001a7ab9 */ /* 0x000fe40000000a00 */
[----:B------:R-:W-:Y:S02]  /*0750*/  ULEA UR9, UP0, UR8, UR24, 0x1 ;  /* 0x0000001808097291 */ /* 0x000fe4000f80083f */
[----:B------:R-:W-:Y:S02]  /*0760*/  UMOV UR5, URZ ;  /* 0x0000003f00057c82 */ /* 0x000fe40008000000 */
[----:B------:R-:W-:-:S02]  /*0770*/  ULEA UR16, UP1, UR6, UR26, 0x1 ;  /* 0x0000001a06107291 */ /* 0x000fc4000f82083f */
[----:B------:R-:W-:Y:S01]  /*0780*/  UIADD3 UR7, UR7, UR22, URZ ;  /* 0x0000001607077290 */ /* 0x000fe2000fffe03f */
[----:B------:R4:W1:Y:S01]  /*0790*/  @P0 R2UR UR5, R4 ;  /* 0x00000000040503c2 */ /* 0x00086200000e0000 */
[----:B------:R-:W-:Y:S01]  /*07a0*/  ULDC.64 UR28, c[0x0][0x230] ;  /* 0x00008c00001c7ab9 */ /* 0x000fe20000000a00 */
[----:B0-----:R-:W-:Y:S01]  /*07b0*/  SHF.L.U32 R5, R6, 0x4, RZ ;  /* 0x0000000406057819 */ /* 0x001fe200000006ff */
[----:B------:R-:W-:Y:S02]  /*07c0*/  UIADD3 UR15, UR11, UR23, URZ ;  /* 0x000000170b0f7290 */ /* 0x000fe4000fffe03f */
[----:B------:R-:W-:Y:S02]  /*07d0*/  ULEA.HI.X UR11, UR8, UR25, UR17, 0x1, UP0 ;  /* 0x00000019080b7291 */ /* 0x000fe400080f0c11 */
[----:B------:R-:W-:Y:S01]  /*07e0*/  ULEA UR14, UP2, UR10, UR28, 0x1 ;  /* 0x0000001c0a0e7291 */ /* 0x000fe2000f84083f */
[----:B----4-:R-:W-:Y:S01]  /*07f0*/  LOP3.LUT R4, R5, 0xfffffe00, RZ, 0xc0, !PT ;  /* 0xfffffe0005047812 */ /* 0x010fe200078ec0ff */
[----:B------:R-:W-:-:S02]  /*0800*/  ULEA.HI.X UR7, UR6, UR27, UR7, 0x1, UP1 ;  /* 0x0000001b06077291 */ /* 0x000fc400088f0c07 */
[----:B------:R-:W-:Y:S01]  /*0810*/  UMOV UR8, UR9 ;  /* 0x0000000900087c82 */ /* 0x000fe20008000000 */
[----:B------:R-:W-:Y:S01]  /*0820*/  LOP3.LUT R4, R4, 0x1f, R6, 0xf8, !PT ;  /* 0x0000001f04047812 */ /* 0x000fe200078ef806 */
[----:B------:R-:W-:Y:S02]  /*0830*/  UMOV UR9, UR11 ;  /* 0x0000000b00097c82 */ /* 0x000fe40008000000 */
[----:B------:R-:W-:Y:S02]  /*0840*/  ULEA.HI.X UR15, UR10, UR29, UR15, 0x1, UP2 ;  /* 0x0000001d0a0f7291 */ /* 0x000fe400090f0c0f */
[----:B------:R-:W-:Y:S02]  /*0850*/  UMOV UR11, UR14 ;  /* 0x0000000e000b7c82 */ /* 0x000fe40008000000 */
[----:B------:R-:W-:Y:S02]  /*0860*/  UMOV UR6, URZ ;  /* 0x0000003f00067c82 */ /* 0x000fe40008000000 */
[----:B------:R-:W-:-:S02]  /*0870*/  UMOV UR10, UR16 ;  /* 0x00000010000a7c82 */ /* 0x000fc40008000000 */
[----:B--23--:R-:W-:Y:S02]  /*0880*/  UMOV UR14, UR7 ;  /* 0x00000007000e7c82 */ /* 0x00cfe40008000000 */
.L_x_312:
[----:B------:R-:W0:Y:S01]  /*0890*/  S2R R22, SR_TID.X ;  /* 0x0000000000167919 */ /* 0x000e220000002100 */
[----:B------:R-:W-:Y:S01]  /*08a0*/  UMOV UR7, 0xfffff800 ;  /* 0xfffff80000077882 */ /* 0x000fe20000000000 */
[----:B------:R-:W-:Y:S01]  /*08b0*/  MOV R4, UR12 ;  /* 0x0000000c00047c02 */ /* 0x000fe20008000f00 */
[----:B------:R-:W-:Y:S01]  /*08c0*/  ULDC UR23, c[0x0][0x168] ;  /* 0x00005a0000177ab9 */ /* 0x000fe20000000800 */
[----:B------:R-:W-:Y:S01]  /*08d0*/  BAR.SYNC.DEFER_BLOCKING 0x0 ;  /* 0x0000000000007b1d */ /* 0x000fe20000010000 */
[----:B------:R-:W-:Y:S01]  /*08e0*/  UIMAD UR23, UR6, UR7, UR23 ;  /* 0x00000007061772a4 */ /* 0x000fe2000f8e0217 */
[----:B------:R-:W-:Y:S01]  /*08f0*/  IMAD.U32 R5, RZ, RZ, UR13 ;  /* 0x0000000dff057e24 */ /* 0x000fe2000f8e00ff */
[----:B------:R-:W-:Y:S02]  /*0900*/  PRMT R6, RZ, 0x7610, R6 ;  /* 0x00007610ff067816 */ /* 0x000fe40000000006 */
[----:B------:R-:W-:Y:S02]  /*0910*/  PRMT R7, RZ, 0x7610, R7 ;  /* 0x00007610ff077816 */ /* 0x000fe40000000007 */
[----:B-1----:R-:W-:-:S02]  /*0920*/  PRMT R8, RZ, 0x7610, R8 ;  /* 0x00007610ff087816 */ /* 0x002fc40000000008 */
[----:B------:R-:W-:Y:S02]  /*0930*/  PRMT R9, RZ, 0x7610, R9 ;  /* 0x00007610ff097816 */ /* 0x000fe40000000009 */
[----:B------:R-:W-:Y:S02]  /*0940*/  PRMT R10, RZ, 0x7610, R10 ;  /* 0x00007610ff0a7816 */ /* 0x000fe4000000000a */
[----:B------:R-:W-:Y:S02]  /*0950*/  PRMT R11, RZ, 0x7610, R11 ;  /* 0x00007610ff0b7816 */ /* 0x000fe4000000000b */
[----:B------:R-:W-:Y:S02]  /*0960*/  PRMT R12, RZ, 0x7610, R12 ;  /* 0x00007610ff0c7816 */ /* 0x000fe4000000000c */
[----:B------:R-:W-:Y:S02]  /*0970*/  PRMT R13, RZ, 0x7610, R13 ;  /* 0x00007610ff0d7816 */ /* 0x000fe4000000000d */
[----:B------:R-:W-:Y:S01]  /*0980*/  PRMT R14, RZ, 0x7610, R14 ;  /* 0x00007610ff0e7816 */ /* 0x000fe2000000000e */
[----:B0-----:R-:W-:Y:S01]  /*0990*/  IMAD.SHL.U32 R30, R22, 0x10, RZ ;  /* 0x00000010161e7824 */ /* 0x001fe200078e00ff */
[----:B------:R-:W-:-:S02]  /*09a0*/  PRMT R15, RZ, 0x7610, R15 ;  /* 0x00007610ff0f7816 */ /* 0x000fc4000000000f */
[----:B------:R-:W-:Y:S02]  /*09b0*/  PRMT R16, RZ, 0x7610, R16 ;  /* 0x00007610ff107816 */ /* 0x000fe40000000010 */
[----:B------:R-:W-:-:S04]  /*09c0*/  LOP3.LUT R30, R30, 0xfffffe00, RZ, 0xc0, !PT ;  /* 0xfffffe001e1e7812 */ /* 0x000fc800078ec0ff */
[----:B------:R-:W-:-:S04]  /*09d0*/  LOP3.LUT R68, R30, 0x1f, R22, 0xf8, !PT ;  /* 0x0000001f1e447812 */ /* 0x000fc800078ef816 */
[C---:B------:R-:W-:Y:S01]  /*09e0*/  LOP3.LUT R22, R68.reuse, 0x20, RZ, 0xfc, !PT ;  /* 0x0000002044167812 */ /* 0x040fe200078efcff */
[C---:B------:R-:W-:Y:S01]  /*09f0*/  IMAD.WIDE R4, R68.reuse, 0x2, R4 ;  /* 0x0000000244047825 */ /* 0x040fe200078e0204 */
[----:B------:R-:W-:Y:S02]  /*0a00*/  ISETP.GE.AND P2, PT, R68, UR23, PT ;  /* 0x0000001744007c0c */ /* 0x000fe4000bf46270 */
[----:B------:R-:W-:Y:S02]  /*0a10*/  ISETP.GE.AND P1, PT, R22, UR23, PT ;  /* 0x0000001716007c0c */ /* 0x000fe4000bf26270 */
[C---:B------:R-:W-:Y:S02]  /*0a20*/  LOP3.LUT R23, R68.reuse, 0x40, RZ, 0xfc, !PT ;  /* 0x0000004044177812 */ /* 0x040fe400078efcff */
[C---:B------:R-:W-:Y:S02]  /*0a30*/  LOP3.LUT R24, R68.reuse, 0x60, RZ, 0xfc, !PT ;  /* 0x0000006044187812 */ /* 0x040fe400078efcff */
[----:B------:R-:W-:-:S02]  /*0a40*/  LOP3.LUT R25, R68, 0x80, RZ, 0xfc, !PT ;  /* 0x0000008044197812 */ /* 0x000fc400078efcff */
[C---:B------:R-:W-:Y:S02]  /*0a50*/  LOP3.LUT R26, R68.reuse, 0xa0, RZ, 0xfc, !PT ;  /* 0x000000a0441a7812 */ /* 0x040fe400078efcff */
[C---:B------:R-:W-:Y:S01]  /*0a60*/  LOP3.LUT R27, R68.reuse, 0xc0, RZ, 0xfc, !PT ;  /* 0x000000c0441b7812 */ /* 0x040fe200078efcff */
[----:B------:R0:W2:Y:S01]  /*0a70*/  @!P2 LDG.E.U16 R6, [R4.64] ;  /* 0x000000120406a981 */ /* 0x0000a2000c1e1500 */
[----:B------:R-:W-:Y:S02]  /*0a80*/  ISETP.GE.AND P4, PT, R23, UR23, PT ;  /* 0x0000001717007c0c */ /* 0x000fe4000bf86270 */
[----:B------:R-:W-:Y:S01]  /*0a90*/  LOP3.LUT R28, R68, 0xe0, RZ, 0xfc, !PT ;  /* 0x000000e0441c7812 */ /* 0x000fe200078efcff */
[----:B------:R0:W3:Y:S01]  /*0aa0*/  @!P1 LDG.E.U16 R7, [R4.64+0x40] ;  /* 0x0000401204079981 */ /* 0x0000e2000c1e1500 */
[----:B------:R-:W-:Y:S02]  /*0ab0*/  ISETP.GE.AND P0, PT, R24, UR23, PT ;  /* 0x0000001718007c0c */ /* 0x000fe4000bf06270 */
[----:B------:R-:W-:-:S02]  /*0ac0*/  LOP3.LUT R36, R68, 0x100, RZ, 0xfc, !PT ;  /* 0x0000010044247812 */ /* 0x000fc400078efcff */
[----:B------:R-:W-:Y:S02]  /*0ad0*/  ISETP.GE.AND P6, PT, R25, UR23, PT ;  /* 0x0000001719007c0c */ /* 0x000fe4000bfc6270 */
[----:B------:R-:W-:Y:S02]  /*0ae0*/  ISETP.GE.AND P5, PT, R26, UR23, PT ;  /* 0x000000171a007c0c */ /* 0x000fe4000bfa6270 */
[----:B------:R-:W-:Y:S01]  /*0af0*/  ISETP.GE.AND P3, PT, R27, UR23, PT ;  /* 0x000000171b007c0c */ /* 0x000fe2000bf66270 */
[----:B------:R0:W4:Y:S01]  /*0b00*/  @!P4 LDG.E.U16 R8, [R4.64+0x80] ;  /* 0x000080120408c981 */ /* 0x000122000c1e1500 */
[----:B------:R-:W-:Y:S02]  /*0b10*/  ISETP.GE.AND P2, PT, R28, UR23, PT ;  /* 0x000000171c007c0c */ /* 0x000fe4000bf46270 */
[----:B------:R-:W-:Y:S01]  /*0b20*/  ISETP.GE.AND P1, PT, R36, UR23, PT ;  /* 0x0000001724007c0c */ /* 0x000fe2000bf26270 */
[----:B------:R0:W5:Y:S01]  /*0b30*/  @!P0 LDG.E.U16 R9, [R4.64+0xc0] ;  /* 0x0000c01204098981 */ /* 0x000162000c1e1500 */
[----:B------:R-:W-:-:S02]  /*0b40*/  LOP3.LUT R38, R68, 0x120, RZ, 0xfc, !PT ;  /* 0x0000012044267812 */ /* 0x000fc400078efcff */
[C---:B------:R-:W-:Y:S01]  /*0b50*/  LOP3.LUT R40, R68.reuse, 0x140, RZ, 0xfc, !PT ;  /* 0x0000014044287812 */ /* 0x040fe200078efcff */
[----:B------:R0:W5:Y:S01]  /*0b60*/  @!P6 LDG.E.U16 R10, [R4.64+0x100] ;  /* 0x00010012040ae981 */ /* 0x000162000c1e1500 */
[C---:B------:R-:W-:Y:S02]  /*0b70*/  LOP3.LUT R42, R68.reuse, 0x160, RZ, 0xfc, !PT ;  /* 0x00000160442a7812 */ /* 0x040fe400078efcff */
[C---:B------:R-:W-:Y:S01]  /*0b80*/  LOP3.LUT R44, R68.reuse, 0x180, RZ, 0xfc, !PT ;  /* 0x00000180442c7812 */ /* 0x040fe200078efcff */
[----:B------:R0:W5:Y:S01]  /*0b90*/  @!P5 LDG.E.U16 R11, [R4.64+0x140] ;  /* 0x00014012040bd981 */ /* 0x000162000c1e1500 */
[----:B------:R-:W-:Y:S02]  /*0ba0*/  LOP3.LUT R46, R68, 0x1a0, RZ, 0xfc, !PT ;  /* 0x000001a0442e7812 */ /* 0x000fe400078efcff */
[----:B------:R-:W-:Y:S01]  /*0bb0*/  ISETP.GE.AND P4, PT, R38, UR23, PT ;  /* 0x0000001726007c0c */ /* 0x000fe2000bf86270 */
[----:B------:R0:W5:Y:S01]  /*0bc0*/  @!P3 LDG.E.U16 R12, [R4.64+0x180] ;  /* 0x00018012040cb981 */ /* 0x000162000c1e1500 */
[----:B------:R-:W-:-:S02]  /*0bd0*/  LOP3.LUT R48, R68, 0x1c0, RZ, 0xfc, !PT ;  /* 0x000001c044307812 */ /* 0x000fc400078efcff */
[----:B------:R-:W-:Y:S01]  /*0be0*/  ISETP.GE.AND P0, PT, R40, UR23, PT ;  /* 0x0000001728007c0c */ /* 0x000fe2000bf06270 */
[----:B------:R0:W5:Y:S01]  /*0bf0*/  @!P2 LDG.E.U16 R13, [R4.64+0x1c0] ;  /* 0x0001c012040da981 */ /* 0x000162000c1e1500 */
[----:B------:R-:W-:Y:S02]  /*0c00*/  LOP3.LUT R50, R68, 0x1e0, RZ, 0xfc, !PT ;  /* 0x000001e044327812 */ /* 0x000fe400078efcff */
[----:B------:R-:W-:Y:S01]  /*0c10*/  ISETP.GE.AND P6, PT, R42, UR23, PT ;  /* 0x000000172a007c0c */ /* 0x000fe2000bfc6270 */
[----:B------:R0:W5:Y:S01]  /*0c20*/  @!P1 LDG.E.U16 R14, [R4.64+0x200] ;  /* 0x00020012040e9981 */ /* 0x000162000c1e1500 */
[----:B------:R-:W-:Y:S02]  /*0c30*/  ISETP.GE.AND P5, PT, R44, UR23, PT ;  /* 0x000000172c007c0c */ /* 0x000fe4000bfa6270 */
[----:B------:R-:W-:Y:S01]  /*0c40*/  ISETP.GE.AND P3, PT, R46, UR23, PT ;  /* 0x000000172e007c0c */ /* 0x000fe2000bf66270 */
[----:B------:R0:W5:Y:S01]  /*0c50*/  @!P4 LDG.E.U16 R15, [R4.64+0x240] ;  /* 0x00024012040fc981 */ /* 0x000162000c1e1500 */
[----:B------:R-:W-:-:S02]  /*0c60*/  ISETP.GE.AND P2, PT, R48, UR23, PT ;  /* 0x0000001730007c0c */ /* 0x000fc4000bf46270 */
[----:B------:R-:W-:Y:S01]  /*0c70*/  ISETP.GE.AND P1, PT, R50, UR23, PT ;  /* 0x0000001732007c0c */ /* 0x000fe2000bf26270 */
[----:B------:R0:W5:Y:S01]  /*0c80*/  @!P0 LDG.E.U16 R16, [R4.64+0x280] ;  /* 0x0002801204108981 */ /* 0x000162000c1e1500 */
[----:B------:R-:W-:Y:S02]  /*0c90*/  PRMT R17, RZ, 0x7610, R17 ;  /* 0x00007610ff117816 */ /* 0x000fe40000000011 */
[----:B------:R-:W-:Y:S02]  /*0ca0*/  PRMT R18, RZ, 0x7610, R18 ;  /* 0x00007610ff127816 */ /* 0x000fe40000000012 */
[----:B------:R-:W-:Y:S02]  /*0cb0*/  PRMT R19, RZ, 0x7610, R19 ;  /* 0x00007610ff137816 */ /* 0x000fe40000000013 */
[----:B------:R-:W-:Y:S01]  /*0cc0*/  PRMT R20, RZ, 0x7610, R20 ;  /* 0x00007610ff147816 */ /* 0x000fe20000000014 */
[----:B------:R0:W5:Y:S01]  /*0cd0*/  @!P6 LDG.E.U16 R17, [R4.64+0x2c0] ;  /* 0x0002c0120411e981 */ /* 0x000162000c1e1500 */
[----:B------:R-:W-:-:S03]  /*0ce0*/  PRMT R21, RZ, 0x7610, R21 ;  /* 0x00007610ff157816 */ /* 0x000fc60000000015 */
        /* <DEDUP_REMOVED lines=11> */
[CC--:B------:R-:W-:Y:S02]  /*0da0*/  LEA.HI.SX32 R23, R22.reuse, R22.reuse, 0x1b ;  /* 0x0000001616177211 */ /* 0x0c0fe400078fdaff */
[C---:B------:R-:W-:Y:S02]  /*0db0*/  IADD3 R27, R22.reuse, 0x60, RZ ;  /* 0x00000060161b7810 */ /* 0x040fe40007ffe0ff */
[C---:B------:R-:W-:Y:S02]  /*0dc0*/  IADD3 R29, R22.reuse, 0x80, RZ ;  /* 0x00000080161d7810 */ /* 0x040fe40007ffe0ff */
[C---:B------:R-:W-:Y:S02]  /*0dd0*/  IADD3 R31, R22.reuse, 0xa0, RZ ;  /* 0x000000a0161f7810 */ /* 0x040fe40007ffe0ff */
[----:B------:R-:W-:Y:S02]  /*0de0*/  IADD3 R33, R22, 0xc0, RZ ;  /* 0x000000c016217810 */ /* 0x000fe40007ffe0ff */
[----:B------:R-:W-:-:S02]  /*0df0*/  LEA.HI.SX32 R25, R25, R22, 0x1b ;  /* 0x0000001619197211 */ /* 0x000fc400078fdaff */
[-C--:B------:R-:W-:Y:S01]  /*0e00*/  LEA.HI.SX32 R5, R5, R22.reuse, 0x1b ;  /* 0x0000001605057211 */ /* 0x080fe200078fdaff */
[----:B------:R-:W-:Y:S01]  /*0e10*/  IMAD.SHL.U32 R67, R23, 0x2, RZ ;  /* 0x0000000217437824 */ /* 0x000fe200078e00ff */
[C---:B------:R-:W-:Y:S02]  /*0e20*/  IADD3 R35, R22.reuse, 0xe0, RZ ;  /* 0x000000e016237810 */ /* 0x040fe40007ffe0ff */
[C---:B------:R-:W-:Y:S02]  /*0e30*/  IADD3 R37, R22.reuse, 0x100, RZ ;  /* 0x0000010016257810 */ /* 0x040fe40007ffe0ff */
[-C--:B------:R-:W-:Y:S02]  /*0e40*/  LEA.HI.SX32 R27, R27, R22.reuse, 0x1b ;  /* 0x000000161b1b7211 */ /* 0x080fe400078fdaff */
[----:B------:R-:W-:Y:S01]  /*0e50*/  LEA.HI.SX32 R29, R29, R22, 0x1b ;  /* 0x000000161d1d7211 */ /* 0x000fe200078fdaff */
[----:B------:R-:W-:Y:S01]  /*0e60*/  IMAD.SHL.U32 R65, R5, 0x2, RZ ;  /* 0x0000000205417824 */ /* 0x000fe200078e00ff */
[----:B------:R-:W-:-:S02]  /*0e70*/  IADD3 R39, R22, 0x120, RZ ;  /* 0x0000012016277810 */ /* 0x000fc40007ffe0ff */
[C---:B------:R-:W-:Y:S02]  /*0e80*/  IADD3 R41, R22.reuse, 0x140, RZ ;  /* 0x0000014016297810 */ /* 0x040fe40007ffe0ff */
[-C--:B------:R-:W-:Y:S02]  /*0e90*/  LEA.HI.SX32 R31, R31, R22.reuse, 0x1b ;  /* 0x000000161f1f7211 */ /* 0x080fe400078fdaff */
[----:B------:R-:W-:Y:S02]  /*0ea0*/  LEA.HI.SX32 R33, R33, R22, 0x1b ;  /* 0x0000001621217211 */ /* 0x000fe400078fdaff */
[----:B------:R-:W-:Y:S01]  /*0eb0*/  SHF.L.U32 R66, R25, 0x1, RZ ;  /* 0x0000000119427819 */ /* 0x000fe200000006ff */
[----:B------:R-:W-:Y:S01]  /*0ec0*/  IMAD.SHL.U32 R63, R29, 0x2, RZ ;  /* 0x000000021d3f7824 */ /* 0x000fe200078e00ff */
[C---:B------:R-:W-:Y:S02]  /*0ed0*/  IADD3 R43, R22.reuse, 0x160, RZ ;  /* 0x00000160162b7810 */ /* 0x040fe40007ffe0ff */
[----:B------:R-:W-:-:S02]  /*0ee0*/  IADD3 R45, R22, 0x180, RZ ;  /* 0x00000180162d7810 */ /* 0x000fc40007ffe0ff */
[-C--:B------:R-:W-:Y:S02]  /*0ef0*/  LEA.HI.SX32 R35, R35, R22.reuse, 0x1b ;  /* 0x0000001623237211 */ /* 0x080fe400078fdaff */
[-C--:B------:R-:W-:Y:S02]  /*0f00*/  LEA.HI.SX32 R37, R37, R22.reuse, 0x1b ;  /* 0x0000001625257211 */ /* 0x080fe400078fdaff */
[----:B------:R-:W-:Y:S01]  /*0f10*/  SHF.L.U32 R64, R27, 0x1, RZ ;  /* 0x000000011b407819 */ /* 0x000fe200000006ff */
[----:B------:R-:W-:Y:S01]  /*0f20*/  IMAD.SHL.U32 R61, R33, 0x2, RZ ;  /* 0x00000002213d7824 */ /* 0x000fe200078e00ff */
[C---:B------:R-:W-:Y:S02]  /*0f30*/  IADD3 R47, R22.reuse, 0x1a0, RZ ;  /* 0x000001a0162f7810 */ /* 0x040fe40007ffe0ff */
[----:B------:R-:W-:Y:S02]  /*0f40*/  IADD3 R49, R22, 0x1c0, RZ ;  /* 0x000001c016317810 */ /* 0x000fe40007ffe0ff */
[----:B------:R-:W-:-:S02]  /*0f50*/  LEA.HI.SX32 R39, R39, R22, 0x1b ;  /* 0x0000001627277211 */ /* 0x000fc400078fdaff */
[-C--:B------:R-:W-:Y:S02]  /*0f60*/  LEA.HI.SX32 R41, R41, R22.reuse, 0x1b ;  /* 0x0000001629297211 */ /* 0x080fe400078fdaff */
[----:B------:R-:W-:Y:S01]  /*0f70*/  SHF.L.U32 R62, R31, 0x1, RZ ;  /* 0x000000011f3e7819 */ /* 0x000fe200000006ff */
[----:B------:R-:W-:Y:S01]  /*0f80*/  IMAD.SHL.U32 R59, R37, 0x2, RZ ;  /* 0x00000002253b7824 */ /* 0x000fe200078e00ff */
[----:B------:R-:W-:Y:S01]  /*0f90*/  IADD3 R51, R22, 0x1e0, RZ ;  /* 0x000001e016337810 */ /* 0x000fe20007ffe0ff */
[----:B------:R-:W-:Y:S01]  /*0fa0*/  IMAD R4, R3, 0x10, R30 ;  /* 0x0000001003047824 */ /* 0x000fe200078e021e */
[-C--:B------:R-:W-:Y:S02]  /*0fb0*/  LEA.HI.SX32 R43, R43, R22.reuse, 0x1b ;  /* 0x000000162b2b7211 */ /* 0x080fe400078fdaff */
[-C--:B------:R-:W-:Y:S02]  /*0fc0*/  LEA.HI.SX32 R45, R45, R22.reuse, 0x1b ;  /* 0x000000162d2d7211 */ /* 0x080fe400078fdaff */
[----:B------:R-:W-:Y:S01]  /*0fd0*/  SHF.L.U32 R60, R35, 0x1, RZ ;  /* 0x00000001233c7819 */ /* 0x000fe200000006ff */
[----:B------:R-:W-:Y:S01]  /*0fe0*/  IMAD.SHL.U32 R57, R41, 0x2, RZ ;  /* 0x0000000229397824 */ /* 0x000fe200078e00ff */
[----:B------:R-:W-:-:S02]  /*0ff0*/  LEA.HI.SX32 R47, R47, R22, 0x1b ;  /* 0x000000162f2f7211 */ /* 0x000fc400078fdaff */
[-C--:B------:R-:W-:Y:S02]  /*1000*/  LEA.HI.SX32 R49, R49, R22.reuse, 0x1b ;  /* 0x0000001631317211 */ /* 0x080fe400078fdaff */
[----:B------:R-:W-:Y:S01]  /*1010*/  SHF.L.U32 R58, R39, 0x1, RZ ;  /* 0x00000001273a7819 */ /* 0x000fe200000006ff */
[----:B------:R-:W-:Y:S01]  /*1020*/  IMAD.SHL.U32 R55, R45, 0x2, RZ ;  /* 0x000000022d377824 */ /* 0x000fe200078e00ff */
[----:B------:R-:W-:Y:S02]  /*1030*/  LEA.HI.SX32 R51, R51, R22, 0x1b ;  /* 0x0000001633337211 */ /* 0x000fe400078fdaff */
[----:B------:R-:W-:Y:S01]  /*1040*/  SHF.L.U32 R56, R43, 0x1, RZ ;  /* 0x000000012b387819 */ /* 0x000fe200000006ff */
[----:B------:R-:W-:Y:S01]  /*1050*/  IMAD.SHL.U32 R53, R49, 0x2, RZ ;  /* 0x0000000231357824 */ /* 0x000fe200078e00ff */
[----:B------:R-:W-:Y:S02]  /*1060*/  SHF.L.U32 R54, R47, 0x1, RZ ;  /* 0x000000012f367819 */ /* 0x000fe400000006ff */
[----:B------:R-:W-:-:S02]  /*1070*/  LEA.HI.SX32 R4, R4, R4, 0x1b ;  /* 0x0000000404047211 */ /* 0x000fc400078fdaff */
[----:B------:R-:W-:Y:S02]  /*1080*/  SHF.L.U32 R52, R51, 0x1, RZ ;  /* 0x0000000133347819 */ /* 0x000fe400000006ff */
[----:B------:R-:W-:Y:S02]  /*1090*/  SHF.L.U32 R4, R4, 0x1, RZ ;  /* 0x0000000104047819 */ /* 0x000fe400000006ff */
[----:B------:R-:W-:Y:S02]  /*10a0*/  ISETP.GE.AND P0, PT, R24, UR23, PT ;  /* 0x0000001718007c0c */ /* 0x000fe4000bf06270 */
[----:B------:R-:W-:Y:S02]  /*10b0*/  ISETP.GE.AND P6, PT, R26, UR23, PT ;  /* 0x000000171a007c0c */ /* 0x000fe4000bfc6270 */
[----:B------:R-:W-:Y:S02]  /*10c0*/  ISETP.GE.AND P3, PT, R28, UR23, PT ;  /* 0x000000171c007c0c */ /* 0x000fe4000bf66270 */
[----:B------:R-:W-:-:S02]  /*10d0*/  PRMT R5, RZ, 0x7610, R5 ;  /* 0x00007610ff057816 */ /* 0x000fc40000000005 */
[----:B------:R-:W-:Y:S02]  /*10e0*/  PRMT R35, RZ, 0x7610, R35 ;  /* 0x00007610ff237816 */ /* 0x000fe40000000023 */
[----:B------:R-:W-:Y:S01]  /*10f0*/  PRMT R37, RZ, 0x7610, R37 ;  /* 0x00007610ff257816 */ /* 0x000fe20000000025 */
[----:B--2---:R0:W-:Y:S04]  /*1100*/  STS.U16 [R67], R6 ;  /* 0x0000000643007388 */ /* 0x0041e80000000400 */
[----:B---3--:R1:W-:Y:S04]  /*1110*/  STS.U16 [R66+0x40], R7 ;  /* 0x0000400742007388 */ /* 0x0083e80000000400 */
[----:B----4-:R2:W-:Y:S04]  /*1120*/  STS.U16 [R65+0x80], R8 ;  /* 0x0000800841007388 */ /* 0x0105e80000000400 */
[----:B-----5:R-:W-:Y:S04]  /*1130*/  STS.U16 [R64+0xc0], R9 ;  /* 0x0000c00940007388 */ /* 0x020fe80000000400 */
[----:B------:R-:W-:Y:S04]  /*1140*/  STS.U16 [R63+0x100], R10 ;  /* 0x0001000a3f007388 */ /* 0x000fe80000000400 */
[----:B------:R3:W-:Y:S04]  /*1150*/  STS.U16 [R62+0x140], R11 ;  /* 0x0001400b3e007388 */ /* 0x0007e80000000400 */
[----:B------:R4:W-:Y:S04]  /*1160*/  STS.U16 [R61+0x180], R12 ;  /* 0x0001800c3d007388 */ /* 0x0009e80000000400 */
[----:B------:R5:W-:Y:S04]  /*1170*/  STS.U16 [R60+0x1c0], R13 ;  /* 0x0001c00d3c007388 */ /* 0x000be80000000400 */
[----:B------:R0:W-:Y:S04]  /*1180*/  STS.U16 [R59+0x200], R14 ;  /* 0x0002000e3b007388 */ /* 0x0001e80000000400 */
[----:B------:R0:W-:Y:S04]  /*1190*/  STS.U16 [R58+0x240], R15 ;  /* 0x0002400f3a007388 */ /* 0x0001e80000000400 */
[----:B------:R0:W-:Y:S04]  /*11a0*/  STS.U16 [R57+0x280], R16 ;  /* 0x0002801039007388 */ /* 0x0001e80000000400 */
[----:B------:R0:W-:Y:S04]  /*11b0*/  STS.U16 [R56+0x2c0], R17 ;  /* 0x0002c01138007388 */ /* 0x0001e80000000400 */
[----:B------:R0:W-:Y:S04]  /*11c0*/  STS.U16 [R55+0x300], R18 ;  /* 0x0003001237007388 */ /* 0x0001e80000000400 */
[----:B------:R-:W-:Y:S04]  /*11d0*/  STS.U16 [R54+0x340], R19 ;  /* 0x0003401336007388 */ /* 0x000fe80000000400 */
        /* <DEDUP_REMOVED lines=19> */
[----:B0-----:R-:W-:Y:S01]  /*1310*/  MOV R6, UR8 ;  /* 0x0000000800067c02 */ /* 0x001fe20008000f00 */
[----:B-1----:R-:W-:Y:S01]  /*1320*/  IMAD.U32 R7, RZ, RZ, UR9 ;  /* 0x00000009ff077e24 */ /* 0x002fe2000f8e00ff */
[----:B--2---:R-:W-:-:S02]  /*1330*/  PRMT R8, RZ, 0x7610, R8 ;  /* 0x00007610ff087816 */ /* 0x004fc40000000008 */
[----:B---3--:R-:W-:Y:S01]  /*1340*/  PRMT R11, RZ, 0x7610, R11 ;  /* 0x00007610ff0b7816 */ /* 0x008fe2000000000b */
[----:B------:R-:W-:Y:S01]  /*1350*/  IMAD.WIDE R6, R68, 0x2, R6 ;  /* 0x0000000244067825 */ /* 0x000fe200078e0206 */
[----:B------:R-:W-:Y:S01]  /*1360*/  BAR.SYNC.DEFER_BLOCKING 0x0 ;  /* 0x0000000000007b1d */ /* 0x000fe20000010000 */
[----:B------:R-:W-:Y:S02]  /*1370*/  PRMT R9, RZ, 0x7610, R9 ;  /* 0x00007610ff097816 */ /* 0x000fe40000000009 */
[----:B------:R-:W-:Y:S02]  /*1380*/  PRMT R10, RZ, 0x7610, R10 ;  /* 0x00007610ff0a7816 */ /* 0x000fe4000000000a */
[----:B----4-:R-:W-:Y:S02]  /*1390*/  PRMT R12, RZ, 0x7610, R12 ;  /* 0x00007610ff0c7816 */ /* 0x010fe4000000000c */
[----:B-----5:R-:W-:Y:S02]  /*13a0*/  PRMT R13, RZ, 0x7610, R13 ;  /* 0x00007610ff0d7816 */ /* 0x020fe4000000000d */
[----:B------:R-:W-:-:S02]  /*13b0*/  PRMT R14, RZ, 0x7610, R14 ;  /* 0x00007610ff0e7816 */ /* 0x000fc4000000000e */
        /* <DEDUP_REMOVED lines=22> */
[----:B------:R-:W-:Y:S02]  /*1520*/  PRMT R18, RZ, 0x7610, R18 ;  /* 0x00007610ff127816 */ /* 0x000fe40000000012 */
[----:B------:R-:W-:Y:S01]  /*1530*/  PRMT R36, RZ, 0x7610, R36 ;  /* 0x00007610ff247816 */ /* 0x000fe20000000024 */
[----:B------:R-:W3:Y:S01]  /*1540*/  @!P4 LDG.E.U16 R16, [R6.64+0x240] ;  /* 0x000240120610c981 */ /* 0x000ee2000c1e1500 */
[----:B------:R-:W-:-:S03]  /*1550*/  PRMT R38, RZ, 0x7610, R38 ;  /* 0x00007610ff267816 */ /* 0x000fc60000000026 */
        /* <DEDUP_REMOVED lines=50> */
[----:B------:R-:W-:Y:S01]  /*1880*/  IMAD.MOV.U32 R37, RZ, RZ, c[0x0][0x16c] ;  /* 0x00005b00ff257624 */ /* 0x000fe200078e00ff */
[----:B------:R-:W-:Y:S01]  /*1890*/  PRMT R11, RZ, 0x5410, R11 ;  /* 0x00005410ff0b7816 */ /* 0x000fe2000000000b */
[----:B------:R-:W-:Y:S01]  /*18a0*/  FADD.FTZ R7, R7, UR4 ;  /* 0x0000000407077e21 */ /* 0x000fe20008010000 */
[----:B------:R-:W-:Y:S01]  /*18b0*/  FSETP.GTU.FTZ.AND P5, PT, R6, 20, PT ;  /* 0x41a000000600780b */ /* 0x000fe20003fbc000 */
[----:B------:R-:W-:Y:S02]  /*18c0*/  FADD.FTZ R8, R8, UR4 ;  /* 0x0000000408087e21 */ /* 0x000fe40008010000 */
[----:B------:R-:W-:Y:S02]  /*18d0*/  FADD.FTZ R9, R9, UR4 ;  /* 0x0000000409097e21 */ /* 0x000fe40008010000 */
        /* <DEDUP_REMOVED lines=40> */
.L_x_271:
[----:B------:R-:W-:Y:S05]  /*1b60*/  BSYNC B0 ;  /* 0x0000000000007941 */ /* 0x000fea0003800000 */
.L_x_270:
        /* <DEDUP_REMOVED lines=36> */
.L_x_273:
[----:B------:R-:W-:Y:S05]  /*1db0*/  BSYNC B0 ;  /* 0x0000000000007941 */ /* 0x000fea0003800000 */
.L_x_272:
        /* <DEDUP_REMOVED lines=38> */
.L_x_275:
[----:B------:R-:W-:Y:S05]  /*2020*/  BSYNC B0 ;  /* 0x0000000000007941 */ /* 0x000fea0003800000 */
.L_x_274:
        /* <DEDUP_REMOVED lines=36> */
.L_x_277:
[----:B------:R-:W-:Y:S05]  /*2270*/  BSYNC B0 ;  /* 0x0000000000007941 */ /* 0x000fea0003800000 */
.L_x_276:
        /* <DEDUP_REMOVED lines=38> */
.L_x_279:
[----:B------:R-:W-:Y:S05]  /*24e0*/  BSYNC B0 ;  /* 0x0000000000007941 */ /* 0x000fea0003800000 */
.L_x_278:
        /* <DEDUP_REMOVED lines=36> */
.L_x_281:
[----:B------:R-:W-:Y:S05]  /*2730*/  BSYNC B0 ;  /* 0x0000000000007941 */ /* 0x000fea0003800000 */
.L_x_280:
        /* <DEDUP_REMOVED lines=38> */
.L_x_283:
[----:B------:R-:W-:Y:S05]  /*29a0*/  BSYNC B0 ;  /* 0x0000000000007941 */ /* 0x000fea0003800000 */
.L_x_282:
        /* <DEDUP_REMOVED lines=36> */
.L_x_285:
[----:B------:R-:W-:Y:S05]  /*2bf0*/  BSYNC B0 ;  /* 0x0000000000007941 */ /* 0x000fea0003800000 */
.L_x_284:
[----:B------:R-:W-:Y:S01]  /*2c00*/  ISETP.EQ.OR P3, PT, RZ, UR7, P3 ;  /* 0x00000007ff007c0c */ /* 0x000fe20009f62670 */
[----:B------:R-:W-:Y:S01]  /*2c10*/  BSSY B0, `(.L_x_286) ;  /* 0x0000028000007945 */ /* 0x000fe20003800000 */
[----:B------:R-:W-:Y:S02]  /*2c20*/  PRMT R36, RZ, 0x5410, R36 ;  /* 0x00005410ff247816 */ /* 0x000fe40000000024 */
[----:B------:R-:W-:Y:S02]  /*2c30*/  PRMT R37, RZ, 0x5410, R19 ;  /* 0x00005410ff257816 */ /* 0x000fe40000000013 */
[----:B------:R-:W-:Y:S01]  /*2c40*/  FSETP.GTU.FTZ.AND P5, PT, R18, 20, PT ;  /* 0x41a000001200780b */ /* 0x000fe20003fbc000 */
[----:B------:R-:W-:Y:S01]  /*2c50*/  FADD.FTZ R19, R36, UR4 ;  /* 0x0000000424137e21 */ /* 0x000fe20008010000 */
[----:B------:R-:W-:Y:S02]  /*2c60*/  ISETP.EQ.OR P2, PT, RZ, UR7, P2 ;  /* 0x00000007ff007c0c */ /* 0x000fe40009742670 */
        /* <DEDUP_REMOVED lines=34> */
.L_x_287:
[----:B------:R-:W-:Y:S05]  /*2e90*/  BSYNC B0 ;  /* 0x0000000000007941 */ /* 0x000fea0003800000 */
.L_x_286:
[----:B------:R-:W-:Y:S01]  /*2ea0*/  PRMT R35, RZ, 0x5410, R35 ;  /* 0x00005410ff237816 */ /* 0x000fe20000000023 */
[----:B------:R-:W-:Y:S01]  /*2eb0*/  BSSY B0, `(.L_x_288) ;  /* 0x0000028000007945 */ /* 0x000fe20003800000 */
[----:B------:R-:W-:Y:S02]  /*2ec0*/  PRMT R44, RZ, 0x5410, R20 ;  /* 0x00005410ff2c7816 */ /* 0x000fe40000000014 */
[----:B------:R-:W-:Y:S01]  /*2ed0*/  FSETP.GTU.FTZ.AND P3, PT, R19, 20, PT ;  /* 0x41a000001300780b */ /* 0x000fe20003f7c000 */
        /* <DEDUP_REMOVED lines=37> */
.L_x_289:
[----:B------:R-:W-:Y:S05]  /*3130*/  BSYNC B0 ;  /* 0x0000000000007941 */ /* 0x000fea0003800000 */
.L_x_288:
        /* <DEDUP_REMOVED lines=47> */
.L_x_291:
[----:B------:R-:W-:Y:S05]  /*3430*/  BSYNC B0 ;  /* 0x0000000000007941 */ /* 0x000fea0003800000 */
.L_x_290:
        /* <DEDUP_REMOVED lines=30> */
[----:B------:R-:W-:-:S04]  /*3620*/  @P0 IMAD.MOV.U32 R22, RZ, RZ, 0x7f800000 ;  /* 0x7f800000ff160424 */ /* 0x000fc800078e00ff */
[----:B------:R-:W-:-:S05]  /*3630*/  @P0 FFMA.FTZ R16, R25, R22, +INF ;  /* 0x7f80000019100423 */ /* 0x000fca0000010016 */
[----:B------:R-:W-:Y:S02]  /*3640*/  FSEL R16, R16, -RZ, P1 ;  /* 0x800000ff10107208 */ /* 0x000fe40000800000 */
.L_x_293:
[----:B------:R-:W-:Y:S05]  /*3650*/  BSYNC B0 ;  /* 0x0000000000007941 */ /* 0x000fea0003800000 */
.L_x_292:
        /* <DEDUP_REMOVED lines=33> */
.L_x_295:
[----:B------:R-:W-:Y:S05]  /*3870*/  BSYNC B0 ;  /* 0x0000000000007941 */ /* 0x000fea0003800000 */
.L_x_294:
        /* <DEDUP_REMOVED lines=33> */
.L_x_297:
[----:B------:R-:W-:Y:S05]  /*3a90*/  BSYNC B0 ;  /* 0x0000000000007941 */ /* 0x000fea0003800000 */
.L_x_296:
        /* <DEDUP_REMOVED lines=33> */
.L_x_299:
[----:B------:R-:W-:Y:S05]  /*3cb0*/  BSYNC B0 ;  /* 0x0000000000007941 */ /* 0x000fea0003800000 */
.L_x_298:
        /* <DEDUP_REMOVED lines=33> */
.L_x_301:
[----:B------:R-:W-:Y:S05]  /*3ed0*/  BSYNC B0 ;  /* 0x0000000000007941 */ /* 0x000fea0003800000 */
.L_x_300:
        /* <DEDUP_REMOVED lines=20> */
[----:B------:R-:W-:Y:S01]  /*4020*/  UMOV UR7, URZ ;  /* 0x0000003f00077c82 */ /* 0x000fe20008000000 */
[----:B------:R-:W-:-:S02]  /*4030*/  FMUL.FTZ R37, R37, R6 ;  /* 0x0000000625257220 */ /* 0x000fc40000410000 */
[----:B------:R-:W-:Y:S01]  /*4040*/  FMUL.FTZ R38, R40, R7 ;  /* 0x0000000728267220 */ /* 0x000fe20000410000 */
[----:B------:R-:W-:Y:S01]  /*4050*/  STL [R1+0x14], R47 ;  /* 0x0000142f01007387 */ /* 0x000fe20000100800 */
[----:B------:R-:W-:Y:S02]  /*4060*/  FMUL.FTZ R39, R39, R8 ;  /* 0x0000000827277220 */ /* 0x000fe40000410000 */
[----:B------:R-:W-:Y:S01]  /*4070*/  FMUL.FTZ R165, R44, R11 ;  /* 0x0000000b2ca57220 */ /* 0x000fe20000410000 */
[----:B------:R0:W-:Y:S01]  /*4080*/  STL [R1+0x10], R37 ;  /* 0x0000102501007387 */ /* 0x0001e20000100800 */
[----:B------:R-:W-:Y:S02]  /*4090*/  FMUL.FTZ R56, R56, R15 ;  /* 0x0000000f38387220 */ /* 0x000fe40000410000 */
[----:B------:R-:W-:Y:S01]  /*40a0*/  FMUL.FTZ R57, R57, R16 ;  /* 0x0000001039397220 */ /* 0x000fe20000410000 */
[----:B------:R1:W-:Y:S01]  /*40b0*/  STL [R1+0xc], R38 ;  /* 0x00000c2601007387 */ /* 0x0003e20000100800 */
[----:B------:R-:W-:-:S02]  /*40c0*/  FMUL.FTZ R58, R58, R17 ;  /* 0x000000113a3a7220 */ /* 0x000fc40000410000 */
[----:B------:R-:W-:Y:S01]  /*40d0*/  FMUL.FTZ R59, R59, R18 ;  /* 0x000000123b3b7220 */ /* 0x000fe20000410000 */
[----:B------:R2:W-:Y:S01]  /*40e0*/  STL [R1+0x8], R39 ;  /* 0x0000082701007387 */ /* 0x0005e20000100800 */
[----:B------:R-:W-:Y:S02]  /*40f0*/  FMUL.FTZ R60, R60, R19 ;  /* 0x000000133c3c7220 */ /* 0x000fe40000410000 */
[----:B0-----:R-:W-:Y:S02]  /*4100*/  FMUL.FTZ R37, R42, R9 ;  /* 0x000000092a257220 */ /* 0x001fe40000410000 */
[----:B------:R-:W-:Y:S02]  /*4110*/  FMUL.FTZ R61, R61, R20 ;  /* 0x000000143d3d7220 */ /* 0x000fe40000410000 */
[----:B-1----:R-:W-:Y:S01]  /*4120*/  FMUL.FTZ R38, R41, R10 ;  /* 0x0000000a29267220 */ /* 0x002fe20000410000 */
[----:B------:R0:W-:Y:S01]  /*4130*/  STL [R1+0x4], R37 ;  /* 0x0000042501007387 */ /* 0x0001e20000100800 */
[----:B--2---:R-:W-:-:S03]  /*4140*/  FMUL.FTZ R39, R45, R14 ;  /* 0x0000000e2d277220 */ /* 0x004fc60000410000 */
[----:B------:R1:W-:Y:S01]  /*4150*/  STL [R1], R38 ;  /* 0x0000002601007387 */ /* 0x0003e20000100800 */
[----:B0-----:R-:W-:Y:S02]  /*4160*/  FMUL.FTZ R37, R43, R12 ;  /* 0x0000000c2b257220 */ /* 0x001fe40000410000 */
[----:B-1----:R-:W-:Y:S02]  /*4170*/  FMUL.FTZ R38, R46, R13 ;  /* 0x0000000d2e267220 */ /* 0x002fe40000410000 */
.L_x_308:
[----:B-1----:R-:W0:Y:S01]  /*4180*/  S2R R40, SR_TID.X ;  /* 0x0000000000287919 */ /* 0x002e220000002100 */
[----:B------:R-:W-:Y:S02]  /*4190*/  USHF.R.S32.HI UR22, URZ, 0x1f, UR7 ;  /* 0x0000001f3f167899 */ /* 0x000fe40008011407 */
[----:B------:R-:W-:Y:S01]  /*41a0*/  ULDC.64 UR16, c[0x0][0x1a0] ;  /* 0x0000680000107ab9 */ /* 0x000fe20000000a00 */
[----:B------:R-:W-:Y:S01]  /*41b0*/  IMAD.U32 R43, RZ, RZ, UR7 ;  /* 0x00000007ff2b7e24 */ /* 0x000fe2000f8e00ff */
[----:B------:R-:W-:Y:S01]  /*41c0*/  UMOV UR23, 0xfffff800 ;  /* 0xfffff80000177882 */ /* 0x000fe20000000000 */
[----:B------:R-:W-:Y:S01]  /*41d0*/  PRMT R77, RZ, 0x7610, R77 ;  /* 0x00007610ff4d7816 */ /* 0x000fe2000000004d */
[----:B------:R-:W-:Y:S01]  /*41e0*/  ULDC.64 UR24, c[0x0][0x1c0] ;  /* 0x0000700000187ab9 */ /* 0x000fe20000000a00 */
[----:B------:R-:W2:Y:S04]  /*41f0*/  LDL R161, [R1+0x14] ;  /* 0x0000140001a17983 */ /* 0x000ea80000100800 */
[----:B------:R-:W3:Y:S04]  /*4200*/  LDL R160, [R1+0x10] ;  /* 0x0000100001a07983 */ /* 0x000ee80000100800 */
[----:B------:R-:W4:Y:S01]  /*4210*/  LDL R159, [R1+0xc] ;  /* 0x00000c00019f7983 */ /* 0x000f220000100800 */
[----:B0-----:R-:W-:-:S04]  /*4220*/  SHF.L.U32 R42, R40, 0x4, RZ ;  /* 0x00000004282a7819 */ /* 0x001fc800000006ff */
[----:B------:R-:W-:-:S04]  /*4230*/  LOP3.LUT R42, R42, 0xfffffe00, RZ, 0xc0, !PT ;  /* 0xfffffe002a2a7812 */ /* 0x000fc800078ec0ff */
[----:B------:R-:W-:Y:S01]  /*4240*/  LOP3.LUT R42, R42, 0x1f, R40, 0xf8, !PT ;  /* 0x0000001f2a2a7812 */ /* 0x000fe200078ef828 */
[----:B------:R-:W-:-:S05]  /*4250*/  IMAD.SHL.U32 R40, R40, 0x10, RZ ;  /* 0x0000001028287824 */ /* 0x000fca00078e00ff */
[----:B------:R-:W-:-:S04]  /*4260*/  LOP3.LUT R40, R40, 0xfffffe00, RZ, 0xc0, !PT ;  /* 0xfffffe0028287812 */ /* 0x000fc800078ec0ff */
[----:B------:R-:W-:Y:S01]  /*4270*/  IADD3 R40, R40, R42, RZ ;  /* 0x0000002a28287210 */ /* 0x000fe20007ffe0ff */
[----:B------:R-:W-:-:S03]  /*4280*/  UIMAD UR16, UR22, UR16, URZ ;  /* 0x00000010161072a4 */ /* 0x000fc6000f8e023f */
[----:B------:R-:W-:Y:S01]  /*4290*/  SHF.R.S32.HI R41, RZ, 0x1f, R40 ;  /* 0x0000001fff297819 */ /* 0x000fe20000011428 */
[----:B------:R-:W-:-:S04]  /*42a0*/  UIMAD UR16, UR7, UR17, UR16 ;  /* 0x00000011071072a4 */ /* 0x000fc8000f8e0210 */
[----:B------:R-:W-:-:S05]  /*42b0*/  IMAD.WIDE.U32 R42, R43, c[0x0][0x1a0], R40 ;  /* 0x000068002b2a7a25 */ /* 0x000fca00078e0028 */
[----:B------:R-:W-:Y:S01]  /*42c0*/  IADD3 R43, R43, UR16, RZ ;  /* 0x000000102b2b7c10 */ /* 0x000fe2000fffe0ff */
[----:B------:R-:W-:Y:S02]  /*42d0*/  ULDC UR16, c[0x0][0x168] ;  /* 0x00005a0000107ab9 */ /* 0x000fe40000000800 */
[----:B------:R-:W-:Y:S01]  /*42e0*/  UIMAD UR23, UR6, UR23, UR16 ;  /* 0x00000017061772a4 */ /* 0x000fe2000f8e0210 */
[----:B------:R-:W-:-:S03]  /*42f0*/  IADD3 R98, R40, 0x20, RZ ;  /* 0x0000002028627810 */ /* 0x000fc60007ffe0ff */
[----:B------:R-:W-:Y:S01]  /*4300*/  USHF.L.U32 UR26, UR23, 0x1, URZ ;  /* 0x00000001171a7899 */ /* 0x000fe2000800063f */
[C---:B------:R-:W-:Y:S02]  /*4310*/  IADD3 R99, R40.reuse, 0x40, RZ ;  /* 0x0000004028637810 */ /* 0x040fe40007ffe0ff */
[----:B------:R-:W-:-:S03]  /*4320*/  IADD3 R79, R40, 0x60, RZ ;  /* 0x00000060284f7810 */ /* 0x000fc60007ffe0ff */
[----:B------:R-:W-:Y:S02]  /*4330*/  ISETP.GE.AND P1, PT, R40, UR26, PT ;  /* 0x0000001a28007c0c */ /* 0x000fe4000bf26270 */
[----:B------:R-:W-:Y:S02]  /*4340*/  ISETP.GE.AND P2, PT, R98, UR26, PT ;  /* 0x0000001a62007c0c */ /* 0x000fe4000bf46270 */
[----:B------:R-:W-:Y:S02]  /*4350*/  ISETP.GE.AND P3, PT, R99, UR26, PT ;  /* 0x0000001a63007c0c */ /* 0x000fe4000bf66270 */
[----:B------:R-:W-:Y:S02]  /*4360*/  ISETP.GE.AND P4, PT, R79, UR26, PT ;  /* 0x0000001a4f007c0c */ /* 0x000fe4000bf86270 */
[----:B------:R-:W-:Y:S02]  /*4370*/  LEA R46, P0, R42, UR10, 0x1 ;  /* 0x0000000a2a2e7c11 */ /* 0x000fe4000f8008ff */
[----:B------:R-:W-:-:S02]  /*4380*/  IADD3 R83, R40, 0x80, RZ ;  /* 0x0000008028537810 */ /* 0x000fc40007ffe0ff */
[----:B------:R-:W-:Y:S02]  /*4390*/  IADD3 R86, R40, 0xa0, RZ ;  /* 0x000000a028567810 */ /* 0x000fe40007ffe0ff */
[----:B------:R-:W-:Y:S02]  /*43a0*/  LEA.HI.X R47, R42, UR14, R43, 0x1, P0 ;  /* 0x0000000e2a2f7c11 */ /* 0x000fe400080f0c2b */
[----:B------:R-:W-:Y:S02]  /*43b0*/  PRMT R75, RZ, 0x7610, R75 ;  /* 0x00007610ff4b7816 */ /* 0x000fe4000000004b */
[----:B------:R-:W-:Y:S01]  /*43c0*/  IADD3 R90, R40, 0xc0, RZ ;  /* 0x000000c0285a7810 */ /* 0x000fe20007ffe0ff */
[----:B------:R0:W5:Y:S01]  /*43d0*/  @!P1 LDG.E.U16 R77, [R46.64] ;  /* 0x000000122e4d9981 */ /* 0x000162000c1e1500 */
[----:B------:R-:W-:Y:S02]  /*43e0*/  ISETP.GE.AND P5, PT, R83, UR26, PT ;  /* 0x0000001a53007c0c */ /* 0x000fe4000bfa6270 */
[----:B------:R-:W-:Y:S01]  /*43f0*/  PRMT R93, RZ, 0x7610, R93 ;  /* 0x00007610ff5d7816 */ /* 0x000fe2000000005d */
[----:B------:R0:W2:Y:S01]  /*4400*/  @!P2 LDG.E.U16 R75, [R46.64+0x40] ;  /* 0x000040122e4ba981 */ /* 0x0000a2000c1e1500 */
[----:B------:R-:W-:-:S02]  /*4410*/  ISETP.GE.AND P6, PT, R86, UR26, PT ;  /* 0x0000001a56007c0c */ /* 0x000fc4000bfc6270 */
[----:B------:R-:W-:Y:S02]  /*4420*/  PRMT R65, RZ, 0x7610, R65 ;  /* 0x00007610ff417816 */ /* 0x000fe40000000041 */
[C---:B------:R-:W-:Y:S01]  /*4430*/  IADD3 R94, R40.reuse, 0xe0, RZ ;  /* 0x000000e0285e7810 */ /* 0x040fe20007ffe0ff */
[----:B------:R0:W3:Y:S01]  /*4440*/  @!P3 LDG.E.U16 R93, [R46.64+0x80] ;  /* 0x000080122e5db981 */ /* 0x0000e2000c1e1500 */
[C---:B------:R-:W-:Y:S02]  /*4450*/  IADD3 R96, R40.reuse, 0x100, RZ ;  /* 0x0000010028607810 */ /* 0x040fe40007ffe0ff */
[----:B------:R-:W-:Y:S01]  /*4460*/  IADD3 R92, R40, 0x120, RZ ;  /* 0x00000120285c7810 */ /* 0x000fe20007ffe0ff */
[----:B------:R0:W3:Y:S01]  /*4470*/  @!P4 LDG.E.U16 R65, [R46.64+0xc0] ;  /* 0x0000c0122e41c981 */ /* 0x0000e2000c1e1500 */
[----:B------:R-:W-:Y:S02]  /*4480*/  ISETP.GE.AND P0, PT, R90, UR26, PT ;  /* 0x0000001a5a007c0c */ /* 0x000fe4000bf06270 */
[----:B------:R-:W-:-:S02]  /*4490*/  IADD3 R91, R40, 0x140, RZ ;  /* 0x00000140285b7810 */ /* 0x000fc40007ffe0ff */
[----:B------:R-:W-:Y:S02]  /*44a0*/  ISETP.GE.AND P1, PT, R94, UR26, PT ;  /* 0x0000001a5e007c0c */ /* 0x000fe4000bf26270 */
[----:B------:R-:W-:Y:S02]  /*44b0*/  PRMT R125, RZ, 0x7610, R125 ;  /* 0x00007610ff7d7816 */ /* 0x000fe4000000007d */
[----:B------:R-:W-:Y:S02]  /*44c0*/  ISETP.GE.AND P2, PT, R96, UR26, PT ;  /* 0x0000001a60007c0c */ /* 0x000fe4000bf46270 */
[----:B------:R-:W-:Y:S02]  /*44d0*/  PRMT R97, RZ, 0x7610, R97 ;  /* 0x00007610ff617816 */ /* 0x000fe40000000061 */
[----:B------:R-:W-:Y:S01]  /*44e0*/  ISETP.GE.AND P3, PT, R92, UR26, PT ;  /* 0x0000001a5c007c0c */ /* 0x000fe2000bf66270 */
[----:B------:R0:W4:Y:S01]  /*44f0*/  @!P5 LDG.E.U16 R125, [R46.64+0x100] ;  /* 0x000100122e7dd981 */ /* 0x000122000c1e1500 */
[----:B------:R-:W-:-:S02]  /*4500*/  ISETP.GE.AND P4, PT, R91, UR26, PT ;  /* 0x0000001a5b007c0c */ /* 0x000fc4000bf86270 */
[C---:B------:R-:W-:Y:S01]  /*4510*/  IADD3 R80, R40.reuse, 0x160, RZ ;  /* 0x0000016028507810 */ /* 0x040fe20007ffe0ff */
[----:B------:R0:W4:Y:S01]  /*4520*/  @!P6 LDG.E.U16 R97, [R46.64+0x140] ;  /* 0x000140122e61e981 */ /* 0x000122000c1e1500 */
[----:B------:R-:W-:Y:S02]  /*4530*/  PRMT R95, RZ, 0x7610, R95 ;  /* 0x00007610ff5f7816 */ /* 0x000fe4000000005f */
[C---:B------:R-:W-:Y:S02]  /*4540*/  IADD3 R82, R40.reuse, 0x180, RZ ;  /* 0x0000018028527810 */ /* 0x040fe40007ffe0ff */
[----:B------:R-:W-:Y:S02]  /*4550*/  PRMT R119, RZ, 0x7610, R119 ;  /* 0x00007610ff777816 */ /* 0x000fe40000000077 */
[----:B------:R-:W-:Y:S01]  /*4560*/  PRMT R120, RZ, 0x7610, R120 ;  /* 0x00007610ff787816 */ /* 0x000fe20000000078 */
[----:B------:R0:W4:Y:S01]  /*4570*/  @!P0 LDG.E.U16 R95, [R46.64+0x180] ;  /* 0x000180122e5f8981 */ /* 0x000122000c1e1500 */
[----:B------:R-:W-:-:S02]  /*4580*/  IADD3 R84, R40, 0x1a0, RZ ;  /* 0x000001a028547810 */ /* 0x000fc40007ffe0ff */
[----:B------:R-:W-:Y:S01]  /*4590*/  ISETP.GE.AND P5, PT, R80, UR26, PT ;  /* 0x0000001a50007c0c */ /* 0x000fe2000bfa6270 */
[----:B------:R0:W4:Y:S01]  /*45a0*/  @!P1 LDG.E.U16 R119, [R46.64+0x1c0] ;  /* 0x0001c0122e779981 */ /* 0x000122000c1e1500 */
[----:B------:R-:W-:Y:S02]  /*45b0*/  PRMT R121, RZ, 0x7610, R121 ;  /* 0x00007610ff797816 */ /* 0x000fe40000000079 */
[----:B------:R-:W-:Y:S01]  /*45c0*/  ISETP.GE.AND P6, PT, R82, UR26, PT ;  /* 0x0000001a52007c0c */ /* 0x000fe2000bfc6270 */
[----:B------:R0:W4:Y:S01]  /*45d0*/  @!P2 LDG.E.U16 R120, [R46.64+0x200] ;  /* 0x000200122e78a981 */ /* 0x000122000c1e1500 */
[----:B------:R-:W-:Y:S02]  /*45e0*/  PRMT R122, RZ, 0x7610, R122 ;  /* 0x00007610ff7a7816 */ /* 0x000fe4000000007a */
[C---:B------:R-:W-:Y:S01]  /*45f0*/  IADD3 R87, R40.reuse, 0x1c0, RZ ;  /* 0x000001c028577810 */ /* 0x040fe20007ffe0ff */
[----:B------:R0:W4:Y:S01]  /*4600*/  @!P3 LDG.E.U16 R121, [R46.64+0x240] ;  /* 0x000240122e79b981 */ /* 0x000122000c1e1500 */
[----:B------:R-:W-:-:S02]  /*4610*/  IADD3 R88, R40, 0x1e0, RZ ;  /* 0x000001e028587810 */ /* 0x000fc40007ffe0ff */
[----:B------:R-:W-:Y:S01]  /*4620*/  IADD3 R78, R40, 0x200, RZ ;  /* 0x00000200284e7810 */ /* 0x000fe20007ffe0ff */
[----:B------:R0:W4:Y:S01]  /*4630*/  @!P4 LDG.E.U16 R122, [R46.64+0x280] ;  /* 0x000280122e7ac981 */ /* 0x000122000c1e1500 */
[----:B------:R-:W-:Y:S02]  /*4640*/  ISETP.GE.AND P0, PT, R84, UR26, PT ;  /* 0x0000001a54007c0c */ /* 0x000fe4000bf06270 */
[----:B------:R-:W-:Y:S02]  /*4650*/  IADD3 R76, R40, 0x220, RZ ;  /* 0x00000220284c7810 */ /* 0x000fe40007ffe0ff */
[----:B------:R-:W-:Y:S02]  /*4660*/  ISETP.GE.AND P1, PT, R87, UR26, PT ;  /* 0x0000001a57007c0c */ /* 0x000fe4000bf26270 */
[----:B------:R-:W-:Y:S02]  /*4670*/  PRMT R123, RZ, 0x7610, R123 ;  /* 0x00007610ff7b7816 */ /* 0x000fe4000000007b */
[----:B------:R-:W-:-:S02]  /*4680*/  ISETP.GE.AND P2, PT, R88, UR26, PT ;  /* 0x0000001a58007c0c */ /* 0x000fc4000bf46270 */
[----:B------:R-:W-:Y:S02]  /*4690*/  PRMT R42, RZ, 0x7610, R42 ;  /* 0x00007610ff2a7816 */ /* 0x000fe4000000002a */
[----:B------:R-:W-:Y:S01]  /*46a0*/  ISETP.GE.AND P3, PT, R78, UR26, PT ;  /* 0x0000001a4e007c0c */ /* 0x000fe2000bf66270 */
[----:B------:R0:W4:Y:S01]  /*46b0*/  @!P5 LDG.E.U16 R123, [R46.64+0x2c0] ;  /* 0x0002c0122e7bd981 */ /* 0x000122000c1e1500 */
[----:B------:R-:W-:Y:S02]  /*46c0*/  ISETP.GE.AND P4, PT, R76, UR26, PT ;  /* 0x0000001a4c007c0c */ /* 0x000fe4000bf86270 */
[C---:B------:R-:W-:Y:S01]  /*46d0*/  IADD3 R45, R40.reuse, 0x240, RZ ;  /* 0x00000240282d7810 */ /* 0x040fe20007ffe0ff */
[----:B------:R0:W4:Y:S01]  /*46e0*/  @!P6 LDG.E.U16 R42, [R46.64+0x300] ;  /* 0x000300122e2ae981 */ /* 0x000122000c1e1500 */
[----:B------:R-:W-:Y:S02]  /*46f0*/  PRMT R117, RZ, 0x7610, R117 ;  /* 0x00007610ff757816 */ /* 0x000fe40000000075 */
[----:B------:R-:W-:-:S02]  /*4700*/  IADD3 R74, R40, 0x260, RZ ;  /* 0x00000260284a7810 */ /* 0x000fc40007ffe0ff */
[----:B------:R-:W-:Y:S02]  /*4710*/  PRMT R116, RZ, 0x7610, R116 ;  /* 0x00007610ff747816 */ /* 0x000fe40000000074 */
[----:B------:R-:W-:Y:S01]  /*4720*/  PRMT R115, RZ, 0x7610, R115 ;  /* 0x00007610ff737816 */ /* 0x000fe20000000073 */
[----:B------:R0:W4:Y:S01]  /*4730*/  @!P0 LDG.E.U16 R117, [R46.64+0x340] ;  /* 0x000340122e758981 */ /* 0x000122000c1e1500 */
[----:B------:R-:W-:Y:S02]  /*4740*/  IADD3 R71, R40, 0x280, RZ ;  /* 0x0000028028477810 */ /* 0x000fe40007ffe0ff */
[----:B------:R-:W-:Y:S01]  /*4750*/  ISETP.GE.AND P5, PT, R45, UR26, PT ;  /* 0x0000001a2d007c0c */ /* 0x000fe2000bfa6270 */
[----:B------:R0:W4:Y:S01]  /*4760*/  @!P1 LDG.E.U16 R116, [R46.64+0x380] ;  /* 0x000380122e749981 */ /* 0x000122000c1e1500 */
[----:B------:R-:W-:Y:S02]  /*4770*/  PRMT R44, RZ, 0x7610, R44 ;  /* 0x00007610ff2c7816 */ /* 0x000fe4000000002c */
[----:B------:R-:W-:Y:S01]  /*4780*/  ISETP.GE.AND P6, PT, R74, UR26, PT ;  /* 0x0000001a4a007c0c */ /* 0x000fe2000bfc6270 */
[----:B------:R0:W4:Y:S01]  /*4790*/  @!P2 LDG.E.U16 R115, [R46.64+0x3c0] ;  /* 0x0003c0122e73a981 */ /* 0x000122000c1e1500 */
[----:B------:R-:W-:-:S02]  /*47a0*/  PRMT R107, RZ, 0x7610, R107 ;  /* 0x00007610ff6b7816 */ /* 0x000fc4000000006b */
[C---:B------:R-:W-:Y:S01]  /*47b0*/  IADD3 R70, R40.reuse, 0x2a0, RZ ;  /* 0x000002a028467810 */ /* 0x040fe20007ffe0ff */
[----:B------:R0:W4:Y:S01]  /*47c0*/  @!P3 LDG.E.U16 R44, [R46.64+0x400] ;  /* 0x000400122e2cb981 */ /* 0x000122000c1e1500 */
[C---:B------:R-:W-:Y:S02]  /*47d0*/  IADD3 R69, R40.reuse, 0x2c0, RZ ;  /* 0x000002c028457810 */ /* 0x040fe40007ffe0ff */
[C---:B------:R-:W-:Y:S01]  /*47e0*/  IADD3 R68, R40.reuse, 0x2e0, RZ ;  /* 0x000002e028447810 */ /* 0x040fe20007ffe0ff */
[----:B------:R0:W4:Y:S01]  /*47f0*/  @!P4 LDG.E.U16 R107, [R46.64+0x440] ;  /* 0x000440122e6bc981 */ /* 0x000122000c1e1500 */
[----:B------:R-:W-:Y:S02]  /*4800*/  ISETP.GE.AND P0, PT, R71, UR26, PT ;  /* 0x0000001a47007c0c */ /* 0x000fe4000bf06270 */
[----:B------:R-:W-:Y:S02]  /*4810*/  IADD3 R43, R40, 0x300, RZ ;  /* 0x00000300282b7810 */ /* 0x000fe40007ffe0ff */
[----:B------:R-:W-:-:S02]  /*4820*/  ISETP.GE.AND P1, PT, R70, UR26, PT ;  /* 0x0000001a46007c0c */ /* 0x000fc4000bf26270 */
[----:B------:R-:W-:Y:S02]  /*4830*/  PRMT R108, RZ, 0x7610, R108 ;  /* 0x00007610ff6c7816 */ /* 0x000fe4000000006c */
[----:B------:R-:W-:Y:S02]  /*4840*/  ISETP.GE.AND P2, PT, R69, UR26, PT ;  /* 0x0000001a45007c0c */ /* 0x000fe4000bf46270 */
[----:B------:R-:W-:Y:S02]  /*4850*/  PRMT R109, RZ, 0x7610, R109 ;  /* 0x00007610ff6d7816 */ /* 0x000fe4000000006d */
[----:B------:R-:W-:Y:S01]  /*4860*/  ISETP.GE.AND P3, PT, R68, UR26, PT ;  /* 0x0000001a44007c0c */ /* 0x000fe2000bf66270 */
[----:B------:R0:W4:Y:S01]  /*4870*/  @!P5 LDG.E.U16 R108, [R46.64+0x480] ;  /* 0x000480122e6cd981 */ /* 0x000122000c1e1500 */
[----:B------:R-:W-:Y:S02]  /*4880*/  ISETP.GE.AND P4, PT, R43, UR26, PT ;  /* 0x0000001a2b007c0c */ /* 0x000fe4000bf86270 */
[----:B------:R-:W-:Y:S01]  /*4890*/  IADD3 R67, R40, 0x320, RZ ;  /* 0x0000032028437810 */ /* 0x000fe20007ffe0ff */
[----:B------:R0:W4:Y:S01]  /*48a0*/  @!P6 LDG.E.U16 R109, [R46.64+0x4c0] ;  /* 0x0004c0122e6de981 */ /* 0x000122000c1e1500 */
[----:B------:R-:W-:-:S02]  /*48b0*/  PRMT R110, RZ, 0x7610, R110 ;  /* 0x00007610ff6e7816 */ /* 0x000fc4000000006e */
[C---:B------:R-:W-:Y:S02]  /*48c0*/  IADD3 R66, R40.reuse, 0x340, RZ ;  /* 0x0000034028427810 */ /* 0x040fe40007ffe0ff */
[----:B------:R-:W-:Y:S02]  /*48d0*/  PRMT R111, RZ, 0x7610, R111 ;  /* 0x00007610ff6f7816 */ /* 0x000fe4000000006f */
[----:B------:R-:W-:Y:S01]  /*48e0*/  PRMT R49, RZ, 0x7610, R49 ;  /* 0x00007610ff317816 */ /* 0x000fe20000000031 */
[----:B------:R0:W4:Y:S01]  /*48f0*/  @!P0 LDG.E.U16 R110, [R46.64+0x500] ;  /* 0x000500122e6e8981 */ /* 0x000122000c1e1500 */
[----:B------:R-:W-:Y:S02]  /*4900*/  IADD3 R64, R40, 0x360, RZ ;  /* 0x0000036028407810 */ /* 0x000fe40007ffe0ff */
[----:B------:R-:W-:Y:S01]  /*4910*/  ISETP.GE.AND P5, PT, R67, UR26, PT ;  /* 0x0000001a43007c0c */ /* 0x000fe2000bfa6270 */
[----:B------:R0:W4:Y:S01]  /*4920*/  @!P1 LDG.E.U16 R111, [R46.64+0x540] ;  /* 0x000540122e6f9981 */ /* 0x000122000c1e1500 */
[----:B------:R-:W-:-:S02]  /*4930*/  PRMT R106, RZ, 0x7610, R106 ;  /* 0x00007610ff6a7816 */ /* 0x000fc4000000006a */
[----:B------:R-:W-:Y:S01]  /*4940*/  ISETP.GE.AND P6, PT, R66, UR26, PT ;  /* 0x0000001a42007c0c */ /* 0x000fe2000bfc6270 */
[----:B------:R0:W4:Y:S01]  /*4950*/  @!P2 LDG.E.U16 R49, [R46.64+0x580] ;  /* 0x000580122e31a981 */ /* 0x000122000c1e1500 */
[----:B------:R-:W-:Y:S02]  /*4960*/  PRMT R105, RZ, 0x7610, R105 ;  /* 0x00007610ff697816 */ /* 0x000fe40000000069 */
[C---:B------:R-:W-:Y:S01]  /*4970*/  IADD3 R63, R40.reuse, 0x380, RZ ;  /* 0x00000380283f7810 */ /* 0x040fe20007ffe0ff */
[----:B------:R0:W4:Y:S01]  /*4980*/  @!P3 LDG.E.U16 R106, [R46.64+0x5c0] ;  /* 0x0005c0122e6ab981 */ /* 0x000122000c1e1500 */
[C---:B------:R-:W-:Y:S02]  /*4990*/  IADD3 R52, R40.reuse, 0x3a0, RZ ;  /* 0x000003a028347810 */ /* 0x040fe40007ffe0ff */
[----:B------:R-:W-:Y:S01]  /*49a0*/  IADD3 R54, R40, 0x3c0, RZ ;  /* 0x000003c028367810 */ /* 0x000fe20007ffe0ff */
[----:B------:R0:W4:Y:S01]  /*49b0*/  @!P4 LDG.E.U16 R105, [R46.64+0x600] ;  /* 0x000600122e69c981 */ /* 0x000122000c1e1500 */
[----:B------:R-:W-:-:S02]  /*49c0*/  ISETP.GE.AND P0, PT, R64, UR26, PT ;  /* 0x0000001a40007c0c */ /* 0x000fc4000bf06270 */
[----:B------:R-:W-:Y:S02]  /*49d0*/  IADD3 R62, R40, 0x3e0, RZ ;  /* 0x000003e0283e7810 */ /* 0x000fe40007ffe0ff */
[----:B------:R-:W-:Y:S02]  /*49e0*/  ISETP.GE.AND P1, PT, R63, UR26, PT ;  /* 0x0000001a3f007c0c */ /* 0x000fe4000bf26270 */
[----:B------:R-:W-:Y:S02]  /*49f0*/  PRMT R55, RZ, 0x7610, R55 ;  /* 0x00007610ff377816 */ /* 0x000fe40000000037 */
[----:B------:R-:W-:Y:S02]  /*4a00*/  ISETP.GE.AND P2, PT, R52, UR26, PT ;  /* 0x0000001a34007c0c */ /* 0x000fe4000bf46270 */
[----:B------:R-:W-:Y:S02]  /*4a10*/  PRMT R53, RZ, 0x7610, R53 ;  /* 0x00007610ff357816 */ /* 0x000fe40000000035 */
[----:B------:R-:W-:Y:S01]  /*4a20*/  ISETP.GE.AND P3, PT, R54, UR26, PT ;  /* 0x0000001a36007c0c */ /* 0x000fe2000bf66270 */
[----:B------:R0:W4:Y:S01]  /*4a30*/  @!P5 LDG.E.U16 R55, [R46.64+0x640] ;  /* 0x000640122e37d981 */ /* 0x000122000c1e1500 */
[----:B------:R-:W-:-:S02]  /*4a40*/  ISETP.GE.AND P4, PT, R62, UR26, PT ;  /* 0x0000001a3e007c0c */ /* 0x000fc4000bf86270 */
[----:B------:R-:W-:Y:S01]  /*4a50*/  PRMT R72, RZ, 0x7610, R72 ;  /* 0x00007610ff487816 */ /* 0x000fe20000000048 */
[----:B------:R0:W4:Y:S01]  /*4a60*/  @!P6 LDG.E.U16 R53, [R46.64+0x680] ;  /* 0x000680122e35e981 */ /* 0x000122000c1e1500 */
[----:B------:R-:W-:Y:S02]  /*4a70*/  PRMT R100, RZ, 0x7610, R100 ;  /* 0x00007610ff647816 */ /* 0x000fe40000000064 */
[----:B------:R-:W-:Y:S02]  /*4a80*/  PRMT R101, RZ, 0x7610, R101 ;  /* 0x00007610ff657816 */ /* 0x000fe40000000065 */
[----:B------:R-:W-:Y:S01]  /*4a90*/  PRMT R103, RZ, 0x7610, R103 ;  /* 0x00007610ff677816 */ /* 0x000fe20000000067 */
[----:B------:R0:W4:Y:S01]  /*4aa0*/  @!P0 LDG.E.U16 R72, [R46.64+0x6c0] ;  /* 0x0006c0122e488981 */ /* 0x000122000c1e1500 */
[----:B------:R-:W-:-:S03]  /*4ab0*/  PRMT R104, RZ, 0x7610, R104 ;  /* 0x00007610ff687816 */ /* 0x000fc60000000068 */
[----:B------:R0:W4:Y:S04]  /*4ac0*/  @!P1 LDG.E.U16 R100, [R46.64+0x700] ;  /* 0x000700122e649981 */ /* 0x000128000c1e1500 */
[----:B------:R0:W4:Y:S04]  /*4ad0*/  @!P2 LDG.E.U16 R101, [R46.64+0x740] ;  /* 0x000740122e65a981 */ /* 0x000128000c1e1500 */
[----:B------:R0:W4:Y:S04]  /*4ae0*/  @!P3 LDG.E.U16 R103, [R46.64+0x780] ;  /* 0x000780122e67b981 */ /* 0x000128000c1e1500 */
[----:B------:R0:W4:Y:S04]  /*4af0*/  @!P4 LDG.E.U16 R104, [R46.64+0x7c0] ;  /* 0x0007c0122e68c981 */ /* 0x000128000c1e1500 */
[----:B------:R-:W1:Y:S01]  /*4b00*/  S2R R163, SR_TID.X ;  /* 0x0000000000a37919 */ /* 0x000e620000002100 */
[----:B------:R-:W-:-:S02]  /*4b10*/  ULDC UR16, c[0x0][0x180] ;  /* 0x0000600000107ab9 */ /* 0x000fc40000000800 */
[----:B------:R-:W-:Y:S01]  /*4b20*/  UIMAD UR16, UR21, UR16, URZ ;  /* 0x00000010151072a4 */ /* 0x000fe2000f8e023f */
[----:B------:R-:W-:Y:S01]  /*4b30*/  MOV R51, UR7 ;  /* 0x0000000700337c02 */ /* 0x000fe20008000f00 */
[----:B------:R-:W-:Y:S01]  /*4b40*/  UIMAD UR17, UR22, UR24, URZ ;  /* 0x00000018161172a4 */ /* 0x000fe2000f8e023f */
[----:B------:R-:W-:-:S03]  /*4b50*/  ISETP.GE.AND P0, PT, R40, UR26, PT ;  /* 0x0000001a28007c0c */ /* 0x000fc6000bf06270 */
[----:B------:R-:W-:Y:S01]  /*4b60*/  IMAD.U32 R73, RZ, RZ, UR16 ;  /* 0x00000010ff497e24 */ /* 0x000fe2000f8e00ff */
[----:B------:R-:W-:Y:S01]  /*4b70*/  UIMAD UR17, UR7, UR25, UR17 ;  /* 0x00000019071172a4 */ /* 0x000fe2000f8e0211 */
[----:B------:R-:W-:-:S04]  /*4b80*/  IMAD.WIDE.U32 R40, R51, c[0x0][0x1c0], R40 ;  /* 0x0000700033287a25 */ /* 0x000fc800078e0028 */
[----:B0-----:R-:W-:Y:S01]  /*4b90*/  IMAD.WIDE.U32 R46, R0, c[0x0][0x180], RZ ;  /* 0x00006000002e7a25 */ /* 0x001fe200078e00ff */
[----:B-1----:R-:W-:-:S04]  /*4ba0*/  SHF.L.U32 R48, R163, 0x5, RZ ;  /* 0x00000005a3307819 */ /* 0x002fc800000006ff */
[----:B------:R-:W-:Y:S01]  /*4bb0*/  LOP3.LUT R48, R48, 0xfffffc00, RZ, 0xc0, !PT ;  /* 0xfffffc0030307812 */ /* 0x000fe200078ec0ff */
[----:B------:R-:W-:Y:S01]  /*4bc0*/  IMAD R73, R0, c[0x0][0x184], R73 ;  /* 0x0000610000497a24 */ /* 0x000fe200078e0249 */
[----:B------:R-:W-:Y:S01]  /*4bd0*/  IADD3 R51, R41, UR17, RZ ;  /* 0x0000001129337c10 */ /* 0x000fe2000fffe0ff */
[----:B------:R-:W-:Y:S01]  /*4be0*/  IMAD.U32 R81, RZ, RZ, UR7 ;  /* 0x00000007ff517e24 */ /* 0x000fe2000f8e00ff */
[----:B------:R-:W-:Y:S01]  /*4bf0*/  LEA R50, P1, R40, UR11, 0x1 ;  /* 0x0000000b28327c11 */ /* 0x000fe2000f8208ff */
[----:B------:R-:W-:Y:S01]  /*4c00*/  IMAD.IADD R112, R48, 0x1, R3 ;  /* 0x0000000130707824 */ /* 0x000fe200078e0203 */
[----:B------:R-:W-:Y:S01]  /*4c10*/  IADD3 R41, R47, R73, RZ ;  /* 0x000000492f297210 */ /* 0x000fe20007ffe0ff */
[----:B------:R-:W-:Y:S01]  /*4c20*/  ULDC.64 UR16, c[0x0][0x188] ;  /* 0x0000620000107ab9 */ /* 0x000fe20000000a00 */
[----:B------:R-:W-:Y:S02]  /*4c30*/  LEA.HI.X R51, R40, UR15, R51, 0x1, P1 ;  /* 0x0000000f28337c11 */ /* 0x000fe400088f0c33 */
[----:B------:R-:W-:-:S02]  /*4c40*/  IADD3 R73, R112, 0x20, RZ ;  /* 0x0000002070497810 */ /* 0x000fc40007ffe0ff */
[----:B------:R-:W-:Y:S02]  /*4c50*/  MOV R40, R46 ;  /* 0x0000002e00287202 */ /* 0x000fe40000000f00 */
[CC--:B------:R-:W-:Y:S02]  /*4c60*/  LEA.HI.SX32 R102, R112.reuse, R112.reuse, 0x1b ;  /* 0x0000007070667211 */ /* 0x0c0fe400078fdaff */
[----:B------:R-:W-:Y:S01]  /*4c70*/  LEA.HI.SX32 R73, R73, R112, 0x1b ;  /* 0x0000007049497211 */ /* 0x000fe200078fdaff */
[----:B------:R-:W-:Y:S01]  /*4c80*/  IMAD.WIDE.U32 R40, R81, c[0x0][0x188], R40 ;  /* 0x0000620051287a25 */ /* 0x000fe200078e0028 */
[C---:B------:R-:W-:Y:S02]  /*4c90*/  IADD3 R137, R112.reuse, 0x40, RZ ;  /* 0x0000004070897810 */ /* 0x040fe40007ffe0ff */
[----:B------:R-:W-:Y:S01]  /*4ca0*/  IADD3 R135, R112, 0x60, RZ ;  /* 0x0000006070877810 */ /* 0x000fe20007ffe0ff */
[----:B------:R-:W-:Y:S01]  /*4cb0*/  IMAD.SHL.U32 R102, R102, 0x2, RZ ;  /* 0x0000000266667824 */ /* 0x000fe200078e00ff */
[----:B------:R-:W-:-:S02]  /*4cc0*/  IADD3 R81, R112, 0x80, RZ ;  /* 0x0000008070517810 */ /* 0x000fc40007ffe0ff */
[----:B------:R-:W-:Y:S02]  /*4cd0*/  SHF.L.U32 R73, R73, 0x1, RZ ;  /* 0x0000000149497819 */ /* 0x000fe400000006ff */
[C---:B------:R-:W-:Y:S02]  /*4ce0*/  IADD3 R85, R112.reuse, 0xa0, RZ ;  /* 0x000000a070557810 */ /* 0x040fe40007ffe0ff */
[-C--:B------:R-:W-:Y:S02]  /*4cf0*/  LEA.HI.SX32 R137, R137, R112.reuse, 0x1b ;  /* 0x0000007089897211 */ /* 0x080fe400078fdaff */
[----:B------:R-:W-:Y:S02]  /*4d00*/  IADD3 R89, R112, 0xc0, RZ ;  /* 0x000000c070597810 */ /* 0x000fe40007ffe0ff */
[-C--:B------:R-:W-:Y:S02]  /*4d10*/  LEA.HI.SX32 R135, R135, R112.reuse, 0x1b ;  /* 0x0000007087877211 */ /* 0x080fe400078fdaff */
[----:B------:R-:W-:-:S02]  /*4d20*/  LEA.HI.SX32 R81, R81, R112, 0x1b ;  /* 0x0000007051517211 */ /* 0x000fc400078fdaff */
[-C--:B------:R-:W-:Y:S02]  /*4d30*/  LEA.HI.SX32 R85, R85, R112.reuse, 0x1b ;  /* 0x0000007055557211 */ /* 0x080fe400078fdaff */
[C---:B------:R-:W-:Y:S02]  /*4d40*/  IADD3 R134, R112.reuse, 0xe0, RZ ;  /* 0x000000e070867810 */ /* 0x040fe40007ffe0ff */
[C---:B------:R-:W-:Y:S02]  /*4d50*/  IADD3 R132, R112.reuse, 0x100, RZ ;  /* 0x0000010070847810 */ /* 0x040fe40007ffe0ff */
[----:B------:R-:W-:Y:S01]  /*4d60*/  LEA.HI.SX32 R89, R89, R112, 0x1b ;  /* 0x0000007059597211 */ /* 0x000fe200078fdaff */
[----:B------:R-:W-:Y:S01]  /*4d70*/  IMAD.SHL.U32 R81, R81, 0x2, RZ ;  /* 0x0000000251517824 */ /* 0x000fe200078e00ff */
[C---:B------:R-:W-:Y:S02]  /*4d80*/  IADD3 R130, R112.reuse, 0x120, RZ ;  /* 0x0000012070827810 */ /* 0x040fe40007ffe0ff */
[----:B------:R-:W-:-:S02]  /*4d90*/  IADD3 R128, R112, 0x140, RZ ;  /* 0x0000014070807810 */ /* 0x000fc40007ffe0ff */
[----:B------:R-:W-:Y:S01]  /*4da0*/  SHF.L.U32 R85, R85, 0x1, RZ ;  /* 0x0000000155557819 */ /* 0x000fe200000006ff */
[----:B------:R-:W-:Y:S01]  /*4db0*/  IMAD.SHL.U32 R89, R89, 0x2, RZ ;  /* 0x0000000259597824 */ /* 0x000fe200078e00ff */
[C---:B------:R-:W-:Y:S02]  /*4dc0*/  IADD3 R151, R112.reuse, 0x160, RZ ;  /* 0x0000016070977810 */ /* 0x040fe40007ffe0ff */
[----:B------:R-:W-:Y:S02]  /*4dd0*/  IADD3 R139, R112, 0x180, RZ ;  /* 0x00000180708b7810 */ /* 0x000fe40007ffe0ff */
[-C--:B------:R-:W-:Y:S02]  /*4de0*/  LEA.HI.SX32 R134, R134, R112.reuse, 0x1b ;  /* 0x0000007086867211 */ /* 0x080fe400078fdaff */
[----:B------:R-:W-:Y:S02]  /*4df0*/  LEA.HI.SX32 R132, R132, R112, 0x1b ;  /* 0x0000007084847211 */ /* 0x000fe400078fdaff */
[----:B------:R-:W-:-:S02]  /*4e00*/  IADD3 R153, R112, 0x1a0, RZ ;  /* 0x000001a070997810 */ /* 0x000fc40007ffe0ff */
[----:B------:R-:W-:Y:S02]  /*4e10*/  IADD3 R150, R112, 0x1c0, RZ ;  /* 0x000001c070967810 */ /* 0x000fe40007ffe0ff */
[-C--:B------:R-:W-:Y:S02]  /*4e20*/  LEA.HI.SX32 R130, R130, R112.reuse, 0x1b ;  /* 0x0000007082827211 */ /* 0x080fe400078fdaff */
[-C--:B------:R-:W-:Y:S02]  /*4e30*/  LEA.HI.SX32 R128, R128, R112.reuse, 0x1b ;  /* 0x0000007080807211 */ /* 0x080fe400078fdaff */
[C---:B------:R-:W-:Y:S02]  /*4e40*/  IADD3 R149, R112.reuse, 0x1e0, RZ ;  /* 0x000001e070957810 */ /* 0x040fe40007ffe0ff */
[----:B------:R-:W-:Y:S02]  /*4e50*/  IADD3 R147, R112, 0x200, RZ ;  /* 0x0000020070937810 */ /* 0x000fe40007ffe0ff */
[----:B------:R-:W-:-:S02]  /*4e60*/  LEA.HI.SX32 R151, R151, R112, 0x1b ;  /* 0x0000007097977211 */ /* 0x000fc400078fdaff */
[-C--:B------:R-:W-:Y:S02]  /*4e70*/  LEA.HI.SX32 R139, R139, R112.reuse, 0x1b ;  /* 0x000000708b8b7211 */ /* 0x080fe400078fdaff */
[-C--:B------:R-:W-:Y:S02]  /*4e80*/  LEA.HI.SX32 R153, R153, R112.reuse, 0x1b ;  /* 0x0000007099997211 */ /* 0x080fe400078fdaff */
[----:B------:R-:W-:Y:S01]  /*4e90*/  LEA.HI.SX32 R150, R150, R112, 0x1b ;  /* 0x0000007096967211 */ /* 0x000fe200078fdaff */
[----:B-----5:R0:W-:Y:S04]  /*4ea0*/  STS.U16 [R102], R77 ;  /* 0x0000004d66007388 */ /* 0x0201e80000000400 */
[----:B--2---:R1:W-:Y:S01]  /*4eb0*/  STS.U16 [R73+0x40], R75 ;  /* 0x0000404b49007388 */ /* 0x0043e20000000400 */
[----:B0-----:R-:W-:Y:S01]  /*4ec0*/  SHF.L.U32 R77, R135, 0x1, RZ ;  /* 0x00000001874d7819 */ /* 0x001fe200000006ff */
[----:B-1----:R-:W-:-:S05]  /*4ed0*/  IMAD.SHL.U32 R75, R137, 0x2, RZ ;  /* 0x00000002894b7824 */ /* 0x002fca00078e00ff */
[----:B---3--:R0:W-:Y:S04]  /*4ee0*/  STS.U16 [R75+0x80], R93 ;  /* 0x0000805d4b007388 */ /* 0x0081e80000000400 */
[----:B------:R1:W-:Y:S04]  /*4ef0*/  STS.U16 [R77+0xc0], R65 ;  /* 0x0000c0414d007388 */ /* 0x0003e80000000400 */
[----:B----4-:R-:W-:Y:S01]  /*4f00*/  STS.U16 [R81+0x100], R125 ;  /* 0x0001007d51007388 */ /* 0x010fe20000000400 */
[----:B0-----:R-:W-:-:S03]  /*4f10*/  SHF.L.U32 R93, R134, 0x1, RZ ;  /* 0x00000001865d7819 */ /* 0x001fc600000006ff */
[----:B------:R0:W-:Y:S01]  /*4f20*/  STS.U16 [R85+0x140], R97 ;  /* 0x0001406155007388 */ /* 0x0001e20000000400 */
[----:B-1----:R-:W-:Y:S01]  /*4f30*/  SHF.L.U32 R65, R130, 0x1, RZ ;  /* 0x0000000182417819 */ /* 0x002fe200000006ff */
[----:B------:R-:W-:Y:S01]  /*4f40*/  IMAD.SHL.U32 R139, R139, 0x2, RZ ;  /* 0x000000028b8b7824 */ /* 0x000fe200078e00ff */
[-C--:B------:R-:W-:Y:S02]  /*4f50*/  LEA.HI.SX32 R149, R149, R112.reuse, 0x1b ;  /* 0x0000007095957211 */ /* 0x080fe400078fdaff */
[----:B------:R-:W-:Y:S01]  /*4f60*/  LEA.HI.SX32 R147, R147, R112, 0x1b ;  /* 0x0000007093937211 */ /* 0x000fe200078fdaff */
[----:B------:R1:W-:Y:S01]  /*4f70*/  STS.U16 [R89+0x180], R95 ;  /* 0x0001805f59007388 */ /* 0x0003e20000000400 */
[----:B0-----:R-:W-:Y:S01]  /*4f80*/  IMAD.SHL.U32 R97, R132, 0x2, RZ ;  /* 0x0000000284617824 */ /* 0x001fe200078e00ff */
[----:B------:R-:W-:Y:S02]  /*4f90*/  SHF.L.U32 R151, R151, 0x1, RZ ;  /* 0x0000000197977819 */ /* 0x000fe400000006ff */
[----:B------:R-:W-:Y:S01]  /*4fa0*/  STS.U16 [R93+0x1c0], R119 ;  /* 0x0001c0775d007388 */ /* 0x000fe20000000400 */
[----:B------:R-:W-:Y:S01]  /*4fb0*/  UIMAD UR16, UR22, UR16, URZ ;  /* 0x00000010161072a4 */ /* 0x000fe2000f8e023f */
[----:B------:R-:W-:Y:S01]  /*4fc0*/  SHF.L.U32 R153, R153, 0x1, RZ ;  /* 0x0000000199997819 */ /* 0x000fe200000006ff */
[----:B-1----:R-:W-:Y:S01]  /*4fd0*/  IMAD.SHL.U32 R95, R128, 0x2, RZ ;  /* 0x00000002805f7824 */ /* 0x002fe200078e00ff */
[----:B------:R-:W-:Y:S01]  /*4fe0*/  STS.U16 [R97+0x200], R120 ;  /* 0x0002007861007388 */ /* 0x000fe20000000400 */
[----:B------:R-:W-:Y:S01]  /*4ff0*/  IADD3 R126, R112, 0x220, RZ ;  /* 0x00000220707e7810 */ /* 0x000fe20007ffe0ff */
[----:B------:R-:W-:Y:S01]  /*5000*/  IMAD.SHL.U32 R150, R150, 0x2, RZ ;  /* 0x0000000296967824 */ /* 0x000fe200078e00ff */
[C---:B------:R-:W-:Y:S01]  /*5010*/  IADD3 R144, R112.reuse, 0x240, RZ ;  /* 0x0000024070907810 */ /* 0x040fe20007ffe0ff */
[----:B------:R-:W-:Y:S01]  /*5020*/  STS.U16 [R65+0x240], R121 ;  /* 0x0002407941007388 */ /* 0x000fe20000000400 */
[----:B------:R-:W-:Y:S01]  /*5030*/  SHF.L.U32 R149, R149, 0x1, RZ ;  /* 0x0000000195957819 */ /* 0x000fe200000006ff */
[----:B------:R-:W-:Y:S01]  /*5040*/  IMAD.SHL.U32 R147, R147, 0x2, RZ ;  /* 0x0000000293937824 */ /* 0x000fe200078e00ff */
[C---:B------:R-:W-:Y:S01]  /*5050*/  IADD3 R142, R112.reuse, 0x260, RZ ;  /* 0x00000260708e7810 */ /* 0x040fe20007ffe0ff */
[----:B------:R-:W-:Y:S01]  /*5060*/  STS.U16 [R95+0x280], R122 ;  /* 0x0002807a5f007388 */ /* 0x000fe20000000400 */
[C---:B------:R-:W-:Y:S01]  /*5070*/  IADD3 R124, R112.reuse, 0x280, RZ ;  /* 0x00000280707c7810 */ /* 0x040fe20007ffe0ff */
[----:B------:R-:W-:Y:S01]  /*5080*/  UIMAD UR16, UR7, UR17, UR16 ;  /* 0x00000011071072a4 */ /* 0x000fe2000f8e0210 */
[----:B------:R-:W-:-:S02]  /*5090*/  IADD3 R138, R112, 0x2a0, RZ ;  /* 0x000002a0708a7810 */ /* 0x000fc40007ffe0ff */
[----:B------:R-:W-:Y:S02]  /*50a0*/  IADD3 R136, R112, 0x2c0, RZ ;  /* 0x000002c070887810 */ /* 0x000fe40007ffe0ff */
[-C--:B------:R-:W-:Y:S02]  /*50b0*/  LEA.HI.SX32 R126, R126, R112.reuse, 0x1b ;  /* 0x000000707e7e7211 */ /* 0x080fe400078fdaff */
[----:B------:R-:W-:Y:S01]  /*50c0*/  LEA.HI.SX32 R144, R144, R112, 0x1b ;  /* 0x0000007090907211 */ /* 0x000fe200078fdaff */
[----:B------:R-:W-:Y:S01]  /*50d0*/  STS.U16 [R151+0x2c0], R123 ;  /* 0x0002c07b97007388 */ /* 0x000fe20000000400 */
[----:B------:R-:W-:-:S03]  /*50e0*/  IADD3 R118, R112, 0x2e0, RZ ;  /* 0x000002e070767810 */ /* 0x000fc60007ffe0ff */
[----:B------:R0:W-:Y:S01]  /*50f0*/  STS.U16 [R139+0x300], R42 ;  /* 0x0003002a8b007388 */ /* 0x0001e20000000400 */
[----:B------:R-:W-:Y:S02]  /*5100*/  IADD3 R133, R112, 0x300, RZ ;  /* 0x0000030070857810 */ /* 0x000fe40007ffe0ff */
[-C--:B------:R-:W-:Y:S02]  /*5110*/  LEA.HI.SX32 R142, R142, R112.reuse, 0x1b ;  /* 0x000000708e8e7211 */ /* 0x080fe400078fdaff */
[----:B------:R-:W-:Y:S01]  /*5120*/  LEA.HI.SX32 R124, R124, R112, 0x1b ;  /* 0x000000707c7c7211 */ /* 0x000fe200078fdaff */
[----:B------:R-:W-:Y:S01]  /*5130*/  STS.U16 [R153+0x340], R117 ;  /* 0x0003407599007388 */ /* 0x000fe20000000400 */
[----:B------:R-:W-:-:S03]  /*5140*/  IADD3 R131, R112, 0x320, RZ ;  /* 0x0000032070837810 */ /* 0x000fc60007ffe0ff */
[----:B------:R-:W-:Y:S01]  /*5150*/  STS.U16 [R150+0x380], R116 ;  /* 0x0003807496007388 */ /* 0x000fe20000000400 */
[----:B------:R-:W-:-:S03]  /*5160*/  IADD3 R129, R112, 0x340, RZ ;  /* 0x0000034070817810 */ /* 0x000fc60007ffe0ff */
[----:B------:R-:W-:Y:S01]  /*5170*/  STS.U16 [R149+0x3c0], R115 ;  /* 0x0003c07395007388 */ /* 0x000fe20000000400 */
[-C--:B------:R-:W-:Y:S01]  /*5180*/  LEA.HI.SX32 R138, R138, R112.reuse, 0x1b ;  /* 0x000000708a8a7211 */ /* 0x080fe200078fdaff */
[----:B------:R-:W-:Y:S01]  /*5190*/  IMAD.SHL.U32 R144, R144, 0x2, RZ ;  /* 0x0000000290907824 */ /* 0x000fe200078e00ff */
[-C--:B------:R-:W-:Y:S01]  /*51a0*/  LEA.HI.SX32 R136, R136, R112.reuse, 0x1b ;  /* 0x0000007088887211 */ /* 0x080fe200078fdaff */
[----:B------:R1:W-:Y:S01]  /*51b0*/  STS.U16 [R147+0x400], R44 ;  /* 0x0004002c93007388 */ /* 0x0003e20000000400 */
[----:B------:R-:W-:Y:S02]  /*51c0*/  IADD3 R47, R41, UR16, RZ ;  /* 0x00000010292f7c10 */ /* 0x000fe4000fffe0ff */
[----:B------:R-:W-:Y:S01]  /*51d0*/  LEA R46, P1, R40, c[0x0][0x220], 0x3 ;  /* 0x00008800282e7a11 */ /* 0x000fe200078218ff */
[----:B0-----:R-:W-:Y:S01]  /*51e0*/  IMAD.SHL.U32 R42, R124, 0x2, RZ ;  /* 0x000000027c2a7824 */ /* 0x001fe200078e00ff */
[-C--:B------:R-:W-:Y:S02]  /*51f0*/  LEA.HI.SX32 R118, R118, R112.reuse, 0x1b ;  /* 0x0000007076767211 */ /* 0x080fe400078fdaff */
[----:B------:R-:W-:-:S02]  /*5200*/  LEA.HI.SX32 R133, R133, R112, 0x1b ;  /* 0x0000007085857211 */ /* 0x000fc400078fdaff */
[----:B-1----:R-:W-:Y:S02]  /*5210*/  SHF.L.U32 R44, R126, 0x1, RZ ;  /* 0x000000017e2c7819 */ /* 0x002fe400000006ff */
[----:B------:R-:W-:Y:S01]  /*5220*/  SHF.L.U32 R142, R142, 0x1, RZ ;  /* 0x000000018e8e7819 */ /* 0x000fe200000006ff */
[----:B------:R-:W-:Y:S01]  /*5230*/  IMAD.SHL.U32 R136, R136, 0x2, RZ ;  /* 0x0000000288887824 */ /* 0x000fe200078e00ff */
[----:B------:R-:W-:Y:S01]  /*5240*/  IADD3 R127, R112, 0x360, RZ ;  /* 0x00000360707f7810 */ /* 0x000fe20007ffe0ff */
[----:B------:R-:W-:Y:S01]  /*5250*/  STS.U16 [R44+0x440], R107 ;  /* 0x0004406b2c007388 */ /* 0x000fe20000000400 */
[-C--:B------:R-:W-:Y:S02]  /*5260*/  LEA.HI.SX32 R131, R131, R112.reuse, 0x1b ;  /* 0x0000007083837211 */ /* 0x080fe400078fdaff */
[----:B------:R-:W-:Y:S02]  /*5270*/  LEA.HI.SX32 R129, R129, R112, 0x1b ;  /* 0x0000007081817211 */ /* 0x000fe400078fdaff */
[----:B------:R-:W-:Y:S01]  /*5280*/  SHF.L.U32 R138, R138, 0x1, RZ ;  /* 0x000000018a8a7819 */ /* 0x000fe200000006ff */
[----:B------:R-:W-:Y:S01]  /*5290*/  STS.U16 [R144+0x480], R108 ;  /* 0x0004806c90007388 */ /* 0x000fe20000000400 */
[----:B------:R-:W-:-:S02]  /*52a0*/  IADD3 R114, R112, 0x380, RZ ;  /* 0x0000038070727810 */ /* 0x000fc40007ffe0ff */
[----:B------:R-:W-:Y:S01]  /*52b0*/  LEA.HI.X R47, R40, c[0x0][0x224], R47, 0x3, P1 ;  /* 0x00008900282f7a11 */ /* 0x000fe200008f1c2f */
[----:B------:R-:W-:Y:S01]  /*52c0*/  STS.U16 [R142+0x4c0], R109 ;  /* 0x0004c06d8e007388 */ /* 0x000fe20000000400 */
[----:B------:R-:W-:Y:S01]  /*52d0*/  SHF.L.U32 R40, R118, 0x1, RZ ;  /* 0x0000000176287819 */ /* 0x000fe200000006ff */
[----:B------:R-:W-:Y:S01]  /*52e0*/  IMAD.SHL.U32 R133, R133, 0x2, RZ ;  /* 0x0000000285857824 */ /* 0x000fe200078e00ff */
[C---:B------:R-:W-:Y:S02]  /*52f0*/  IADD3 R113, R112.reuse, 0x3a0, RZ ;  /* 0x000003a070717810 */ /* 0x040fe40007ffe0ff */
[C---:B------:R-:W-:Y:S01]  /*5300*/  IADD3 R141, R112.reuse, 0x3c0, RZ ;  /* 0x000003c0708d7810 */ /* 0x040fe20007ffe0ff */
[----:B------:R-:W-:Y:S01]  /*5310*/  STS.U16 [R42+0x500], R110 ;  /* 0x0005006e2a007388 */ /* 0x000fe20000000400 */
[----:B------:R-:W-:Y:S01]  /*5320*/  LEA.HI.SX32 R127, R127, R112, 0x1b ;  /* 0x000000707f7f7211 */ /* 0x000fe200078fdaff */
[----:B------:R-:W-:Y:S01]  /*5330*/  IMAD.SHL.U32 R129, R129, 0x2, RZ ;  /* 0x0000000281817824 */ /* 0x000fe200078e00ff */
[----:B------:R-:W-:Y:S01]  /*5340*/  SHF.L.U32 R131, R131, 0x1, RZ ;  /* 0x0000000183837819 */ /* 0x000fe200000006ff */
[----:B------:R-:W-:Y:S01]  /*5350*/  STS.U16 [R138+0x540], R111 ;  /* 0x0005406f8a007388 */ /* 0x000fe20000000400 */
[----:B------:R-:W-:-:S02]  /*5360*/  IADD3 R140, R112, 0x3e0, RZ ;  /* 0x000003e0708c7810 */ /* 0x000fc40007ffe0ff */
[-C--:B------:R-:W-:Y:S01]  /*5370*/  LEA.HI.SX32 R114, R114, R112.reuse, 0x1b ;  /* 0x0000007072727211 */ /* 0x080fe200078fdaff */
[----:B------:R0:W-:Y:S01]  /*5380*/  STS.U16 [R136+0x580], R49 ;  /* 0x0005803188007388 */ /* 0x0001e20000000400 */
[-C--:B------:R-:W-:Y:S02]  /*5390*/  LEA.HI.SX32 R113, R113, R112.reuse, 0x1b ;  /* 0x0000007071717211 */ /* 0x080fe400078fdaff */
[-C--:B------:R-:W-:Y:S01]  /*53a0*/  LEA.HI.SX32 R41, R141, R112.reuse, 0x1b ;  /* 0x000000708d297211 */ /* 0x080fe200078fdaff */
[----:B------:R-:W-:Y:S01]  /*53b0*/  STS.U16 [R40+0x5c0], R106 ;  /* 0x0005c06a28007388 */ /* 0x000fe20000000400 */
[----:B------:R-:W-:Y:S02]  /*53c0*/  SHF.L.U32 R127, R127, 0x1, RZ ;  /* 0x000000017f7f7819 */ /* 0x000fe400000006ff */
[----:B------:R-:W-:Y:S01]  /*53d0*/  LEA.HI.SX32 R112, R140, R112, 0x1b ;  /* 0x000000708c707211 */ /* 0x000fe200078fdaff */
[----:B------:R-:W-:Y:S01]  /*53e0*/  STS.U16 [R133+0x600], R105 ;  /* 0x0006006985007388 */ /* 0x000fe20000000400 */
[----:B------:R-:W-:-:S02]  /*53f0*/  IMAD.SHL.U32 R41, R41, 0x2, RZ ;  /* 0x0000000229297824 */ /* 0x000fc400078e00ff */
[----:B0-----:R-:W-:Y:S01]  /*5400*/  SHF.L.U32 R49, R112, 0x1, RZ ;  /* 0x0000000170317819 */ /* 0x001fe200000006ff */
[----:B------:R-:W2:Y:S04]  /*5410*/  LDG.E.64 R46, [R46.64] ;  /* 0x000000122e2e7981 */ /* 0x000ea8000c1e1b00 */
[----:B------:R0:W-:Y:S04]  /*5420*/  STS.U16 [R131+0x640], R55 ;  /* 0x0006403783007388 */ /* 0x0001e80000000400 */
[----:B------:R1:W-:Y:S01]  /*5430*/  STS.U16 [R129+0x680], R53 ;  /* 0x0006803581007388 */ /* 0x0003e20000000400 */
[----:B0-----:R-:W-:-:S03]  /*5440*/  IMAD.SHL.U32 R55, R114, 0x2, RZ ;  /* 0x0000000272377824 */ /* 0x001fc600078e00ff */
[----:B------:R0:W-:Y:S01]  /*5450*/  STS.U16 [R127+0x6c0], R72 ;  /* 0x0006c0487f007388 */ /* 0x0001e20000000400 */
[----:B-1----:R-:W-:-:S03]  /*5460*/  SHF.L.U32 R53, R113, 0x1, RZ ;  /* 0x0000000171357819 */ /* 0x002fc600000006ff */
[----:B------:R-:W-:Y:S04]  /*5470*/  STS.U16 [R55+0x700], R100 ;  /* 0x0007006437007388 */ /* 0x000fe80000000400 */
[----:B------:R1:W-:Y:S01]  /*5480*/  STS.U16 [R53+0x740], R101 ;  /* 0x0007406535007388 */ /* 0x0003e20000000400 */
[----:B0-----:R-:W-:-:S03]  /*5490*/  PRMT R72, RZ, 0x7610, R72 ;  /* 0x00007610ff487816 */ /* 0x001fc60000000048 */
[----:B------:R-:W-:Y:S04]  /*54a0*/  STS.U16 [R41+0x780], R103 ;  /* 0x0007806729007388 */ /* 0x000fe80000000400 */
[----:B------:R-:W-:Y:S01]  /*54b0*/  STS.U16 [R49+0x7c0], R104 ;  /* 0x0007c06831007388 */ /* 0x000fe20000000400 */
[----:B------:R-:W-:-:S06]  /*54c0*/  NOP ;  /* 0x0000000000007918 */ /* 0x000fcc0000000000 */
[----:B------:R0:W3:Y:S01]  /*54d0*/  @!P0 LDG.E.U16 R72, [R50.64] ;  /* 0x0000001232488981 */ /* 0x0000e2000c1e1500 */
[----:B------:R-:W-:Y:S02]  /*54e0*/  ISETP.GE.AND P0, PT, R98, UR26, PT ;  /* 0x0000001a62007c0c */ /* 0x000fe4000bf06270 */
[----:B------:R-:W-:-:S11]  /*54f0*/  PRMT R111, RZ, 0x7610, R111 ;  /* 0x00007610ff6f7816 */ /* 0x000fd6000000006f */
[----:B------:R0:W4:Y:S01]  /*5500*/  @!P0 LDG.E.U16 R111, [R50.64+0x40] ;  /* 0x00004012326f8981 */ /* 0x000122000c1e1500 */
[----:B------:R-:W-:Y:S02]  /*5510*/  ISETP.GE.AND P0, PT, R79, UR26, PT ;  /* 0x0000001a4f007c0c */ /* 0x000fe4000bf06270 */
[----:B------:R-:W-:-:S11]  /*5520*/  PRMT R79, RZ, 0x7610, R79 ;  /* 0x00007610ff4f7816 */ /* 0x000fd6000000004f */
[----:B------:R0:W5:Y:S01]  /*5530*/  @!P0 LDG.E.U16 R79, [R50.64+0xc0] ;  /* 0x0000c012324f8981 */ /* 0x000162000c1e1500 */
[----:B------:R-:W-:Y:S02]  /*5540*/  ISETP.GE.AND P0, PT, R83, UR26, PT ;  /* 0x0000001a53007c0c */ /* 0x000fe4000bf06270 */
[----:B------:R-:W-:-:S11]  /*5550*/  PRMT R83, RZ, 0x7610, R83 ;  /* 0x00007610ff537816 */ /* 0x000fd60000000053 */
[----:B------:R0:W3:Y:S01]  /*5560*/  @!P0 LDG.E.U16 R83, [R50.64+0x100] ;  /* 0x0001001232538981 */ /* 0x0000e2000c1e1500 */
[----:B------:R-:W-:Y:S02]  /*5570*/  ISETP.GE.AND P0, PT, R86, UR26, PT ;  /* 0x0000001a56007c0c */ /* 0x000fe4000bf06270 */
[----:B------:R-:W-:Y:S02]  /*5580*/  PRMT R86, RZ, 0x7610, R86 ;  /* 0x00007610ff567816 */ /* 0x000fe40000000056 */
[----:B------:R-:W-:-:S09]  /*5590*/  ISETP.GE.AND P1, PT, R99, UR26, PT ;  /* 0x0000001a63007c0c */ /* 0x000fd2000bf26270 */
[----:B------:R0:W3:Y:S01]  /*55a0*/  @!P0 LDG.E.U16 R86, [R50.64+0x140] ;  /* 0x0001401232568981 */ /* 0x0000e2000c1e1500 */
[----:B------:R-:W-:Y:S02]  /*55b0*/  ISETP.GE.AND P0, PT, R90, UR26, PT ;  /* 0x0000001a5a007c0c */ /* 0x000fe4000bf06270 */
[----:B------:R-:W-:Y:S02]  /*55c0*/  PRMT R90, RZ, 0x7610, R90 ;  /* 0x00007610ff5a7816 */ /* 0x000fe4000000005a */
[----:B------:R-:W-:-:S06]  /*55d0*/  PRMT R107, RZ, 0x7610, R107 ;  /* 0x00007610ff6b7816 */ /* 0x000fcc000000006b */
[----:B------:R0:W3:Y:S04]  /*55e0*/  @!P1 LDG.E.U16 R107, [R50.64+0x80] ;  /* 0x00008012326b9981 */ /* 0x0000e8000c1e1500 */
[----:B------:R0:W3:Y:S01]  /*55f0*/  @!P0 LDG.E.U16 R90, [R50.64+0x180] ;  /* 0x00018012325a8981 */ /* 0x0000e2000c1e1500 */
[----:B------:R-:W-:Y:S02]  /*5600*/  ISETP.GE.AND P0, PT, R94, UR26, PT ;  /* 0x0000001a5e007c0c */ /* 0x000fe4000bf06270 */
[----:B------:R-:W-:Y:S02]  /*5610*/  PRMT R94, RZ, 0x7610, R94 ;  /* 0x00007610ff5e7816 */ /* 0x000fe4000000005e */
[----:B------:R-:W-:-:S09]  /*5620*/  PRMT R98, RZ, 0x7610, R98 ;  /* 0x00007610ff627816 */ /* 0x000fd20000000062 */
[----:B------:R0:W5:Y:S01]  /*5630*/  @!P0 LDG.E.U16 R94, [R50.64+0x1c0] ;  /* 0x0001c012325e8981 */ /* 0x000162000c1e1500 */
[----:B------:R-:W-:Y:S02]  /*5640*/  ISETP.GE.AND P0, PT, R96, UR26, PT ;  /* 0x0000001a60007c0c */ /* 0x000fe4000bf06270 */
[----:B------:R-:W-:-:S11]  /*5650*/  PRMT R99, RZ, 0x7610, R99 ;  /* 0x00007610ff637816 */ /* 0x000fd60000000063 */
[----:B------:R0:W5:Y:S01]  /*5660*/  @!P0 LDG.E.U16 R98, [R50.64+0x200] ;  /* 0x0002001232628981 */ /* 0x000162000c1e1500 */
[----:B------:R-:W-:-:S13]  /*5670*/  ISETP.GE.AND P0, PT, R92, UR26, PT ;  /* 0x0000001a5c007c0c */ /* 0x000fda000bf06270 */
[----:B------:R0:W5:Y:S01]  /*5680*/  @!P0 LDG.E.U16 R99, [R50.64+0x240] ;  /* 0x0002401232638981 */ /* 0x000162000c1e1500 */
[----:B------:R-:W-:Y:S02]  /*5690*/  ISETP.GE.AND P0, PT, R91, UR26, PT ;  /* 0x0000001a5b007c0c */ /* 0x000fe4000bf06270 */
[----:B-1----:R-:W-:Y:S02]  /*56a0*/  PRMT R101, RZ, 0x7610, R101 ;  /* 0x00007610ff657816 */ /* 0x002fe40000000065 */
[----:B------:R-:W-:-:S09]  /*56b0*/  PRMT R140, RZ, 0x7610, R140 ;  /* 0x00007610ff8c7816 */ /* 0x000fd2000000008c */
[----:B------:R0:W5:Y:S01]  /*56c0*/  @!P0 LDG.E.U16 R101, [R50.64+0x280] ;  /* 0x0002801232658981 */ /* 0x000162000c1e1500 */
[----:B------:R-:W-:Y:S02]  /*56d0*/  ISETP.GE.AND P0, PT, R80, UR26, PT ;  /* 0x0000001a50007c0c */ /* 0x000fe4000bf06270 */
[----:B------:R-:W-:Y:S02]  /*56e0*/  ISETP.GE.AND P1, PT, R82, UR26, PT ;  /* 0x0000001a52007c0c */ /* 0x000fe4000bf26270 */
[----:B------:R-:W-:Y:S02]  /*56f0*/  ISETP.GE.AND P2, PT, R84, UR26, PT ;  /* 0x0000001a54007c0c */ /* 0x000fe4000bf46270 */
[----:B------:R-:W-:Y:S02]  /*5700*/  ISETP.GE.AND P3, PT, R87, UR26, PT ;  /* 0x0000001a57007c0c */ /* 0x000fe4000bf66270 */
[----:B------:R-:W-:Y:S02]  /*5710*/  ISETP.GE.AND P4, PT, R88, UR26, PT ;  /* 0x0000001a58007c0c */ /* 0x000fe4000bf86270 */
[----:B------:R-:W-:-:S02]  /*5720*/  ISETP.GE.AND P5, PT, R78, UR26, PT ;  /* 0x0000001a4e007c0c */ /* 0x000fc4000bfa6270 */
[----:B------:R-:W-:Y:S01]  /*5730*/  ISETP.GE.AND P6, PT, R76, UR26, PT ;  /* 0x0000001a4c007c0c */ /* 0x000fe2000bfc6270 */
[----:B------:R0:W5:Y:S01]  /*5740*/  @!P0 LDG.E.U16 R140, [R50.64+0x2c0] ;  /* 0x0002c012328c8981 */ /* 0x000162000c1e1500 */
        /* <DEDUP_REMOVED lines=9> */
[----:B------:R-:W-:Y:S02]  /*57e0*/  ISETP.GE.AND P1, PT, R74, UR26, PT ;  /* 0x0000001a4a007c0c */ /* 0x000fe4000bf26270 */
[----:B------:R-:W-:Y:S01]  /*57f0*/  ISETP.GE.AND P2, PT, R71, UR26, PT ;  /* 0x0000001a47007c0c */ /* 0x000fe2000bf46270 */
[----:B------:R0:W5:Y:S01]  /*5800*/  @!P3 LDG.E.U16 R45, [R50.64+0x380] ;  /* 0x00038012322db981 */ /* 0x000162000c1e1500 */
[----:B------:R-:W-:-:S03]  /*5810*/  ISETP.GE.AND P3, PT, R70, UR26, PT ;  /* 0x0000001a46007c0c */ /* 0x000fc6000bf66270 */
[----:B------:R0:W5:Y:S01]  /*5820*/  @!P4 LDG.E.U16 R148, [R50.64+0x3c0] ;  /* 0x0003c0123294c981 */ /* 0x000162000c1e1500 */
[----:B------:R-:W-:-:S03]  /*5830*/  ISETP.GE.AND P4, PT, R69, UR26, PT ;  /* 0x0000001a45007c0c */ /* 0x000fc6000bf86270 */
[----:B------:R0:W5:Y:S01]  /*5840*/  @!P5 LDG.E.U16 R146, [R50.64+0x400] ;  /* 0x000400123292d981 */ /* 0x000162000c1e1500 */
[----:B------:R-:W-:-:S03]  /*5850*/  ISETP.GE.AND P5, PT, R68, UR26, PT ;  /* 0x0000001a44007c0c */ /* 0x000fc6000bfa6270 */
        /* <DEDUP_REMOVED lines=10> */
[----:B------:R-:W-:Y:S01]  /*5900*/  PRMT R132, RZ, 0x7610, R132 ;  /* 0x00007610ff847816 */ /* 0x000fe20000000084 */
[----:B------:R-:W-:Y:S01]  /*5910*/  IMAD R48, R3, 0x20, R48 ;  /* 0x0000002003307824 */ /* 0x000fe200078e0230 */
[----:B------:R-:W-:Y:S01]  /*5920*/  ISETP.GE.AND P0, PT, R67, UR26, PT ;  /* 0x0000001a43007c0c */ /* 0x000fe2000bf06270 */
        /* <DEDUP_REMOVED lines=11> */
[----:B------:R-:W-:Y:S02]  /*59e0*/  LEA.HI.SX32 R158, R48, R48, 0x1b ;  /* 0x00000030309e7211 */ /* 0x000fe400078fdaff */
        /* <DEDUP_REMOVED lines=8> */
[----:B------:R-:W-:-:S03]  /*5a70*/  SHF.L.U32 R158, R158, 0x1, RZ ;  /* 0x000000019e9e7819 */ /* 0x000fc600000006ff */
[----:B------:R0:W5:Y:S04]  /*5a80*/  @!P2 LDG.E.U16 R126, [R50.64+0x6c0] ;  /* 0x0006c012327ea981 */ /* 0x000168000c1e1500 */
[----:B------:R0:W5:Y:S04]  /*5a90*/  @!P3 LDG.E.U16 R54, [R50.64+0x700] ;  /* 0x000700123236b981 */ /* 0x000168000c1e1500 */
[----:B------:R0:W5:Y:S04]  /*5aa0*/  @!P4 LDG.E.U16 R52, [R50.64+0x740] ;  /* 0x000740123234c981 */ /* 0x000168000c1e1500 */
[----:B------:R0:W5:Y:S04]  /*5ab0*/  @!P6 LDG.E.U16 R155, [R50.64+0x7c0] ;  /* 0x0007c012329be981 */ /* 0x000168000c1e1500 */
[----:B------:R-:W1:Y:S04]  /*5ac0*/  LDS.U16 R62, [R158] ;  /* 0x000000009e3e7984 */ /* 0x000e680000000400 */
[----:B------:R-:W-:Y:S04]  /*5ad0*/  LDS.U16 R68, [R158+0x4] ;  /* 0x000004009e447984 */ /* 0x000fe80000000400 */
[----:B------:R-:W-:Y:S04]  /*5ae0*/  LDS.U16 R67, [R158+0x6] ;  /* 0x000006009e437984 */ /* 0x000fe80000000400 */
[----:B------:R-:W-:Y:S01]  /*5af0*/  LDS.U16 R70, [R158+0x8] ;  /* 0x000008009e467984 */ /* 0x000fe20000000400 */
[----:B--2---:R-:W-:-:S03]  /*5b00*/  FMUL.FTZ R63, R47, R5 ;  /* 0x000000052f3f7220 */ /* 0x004fc60000410000 */
[----:B------:R-:W-:Y:S01]  /*5b10*/  LDS.U16 R71, [R158+0xa] ;  /* 0x00000a009e477984 */ /* 0x000fe20000000400 */
[----:B------:R-:W-:Y:S01]  /*5b20*/  FMUL.FTZ R121, R46, 1.4426950216293334961 ;  /* 0x3fb8aa3b2e797820 */ /* 0x000fe20000410000 */
[----:B------:R-:W-:Y:S01]  /*5b30*/  PRMT R46, RZ, 0x7610, R46 ;  /* 0x00007610ff2e7816 */ /* 0x000fe2000000002e */
[----:B------:R-:W-:Y:S01]  /*5b40*/  FMUL.RZ R63, R63, 0.15915493667125701904 ;  /* 0x3e22f9833f3f7820 */ /* 0x000fe2000040c000 */
[----:B------:R-:W-:Y:S03]  /*5b50*/  LDS.U16 R76, [R158+0xc] ;  /* 0x00000c009e4c7984 */ /* 0x000fe60000000400 */
[----:B------:R-:W-:Y:S01]  /*5b60*/  MUFU.SIN R64, R63 ;  /* 0x0000003f00407308 */ /* 0x000fe20000000400 */
[----:B------:R0:W2:Y:S04]  /*5b70*/  @!P5 LDG.E.U16 R46, [R50.64+0x780] ;  /* 0x00078012322ed981 */ /* 0x0000a8000c1e1500 */
[----:B------:R-:W-:Y:S03]  /*5b80*/  LDS.U16 R74, [R158+0xe] ;  /* 0x00000e009e4a7984 */ /* 0x000fe60000000400 */
[----:B------:R0:W-:Y:S01]  /*5b90*/  MUFU.COS R109, R63 ;  /* 0x0000003f006d7308 */ /* 0x0001e20000000000 */
[----:B------:R-:W-:Y:S04]  /*5ba0*/  LDS.U16 R80, [R158+0x10] ;  /* 0x000010009e507984 */ /* 0x000fe80000000400 */
[----:B------:R-:W-:Y:S04]  /*5bb0*/  LDS.U16 R78, [R158+0x12] ;  /* 0x000012009e4e7984 */ /* 0x000fe80000000400 */
[----:B0-----:R-:W0:Y:S04]  /*5bc0*/  LDS.U16 R63, [R158+0x2] ;  /* 0x000002009e3f7984 */ /* 0x001e280000000400 */
[----:B------:R-:W0:Y:S04]  /*5bd0*/  LDS.U16 R84, [R158+0x14] ;  /* 0x000014009e547984 */ /* 0x000e280000000400 */
        /* <DEDUP_REMOVED lines=15> */
[----:B------:R-:W-:Y:S04]  /*5cd0*/  LDS.U16 R117, [R158+0x34] ;  /* 0x000034009e757984 */ /* 0x000fe80000000400 */
[----:B------:R-:W0:Y:S04]  /*5ce0*/  LDS.U16 R116, [R158+0x36] ;  /* 0x000036009e747984 */ /* 0x000e280000000400 */
[----:B------:R-:W0:Y:S04]  /*5cf0*/  LDS.U16 R51, [R158+0x38] ;  /* 0x000038009e337984 */ /* 0x000e280000000400 */
[----:B------:R-:W0:Y:S04]  /*5d00*/  LDS.U16 R120, [R158+0x3a] ;  /* 0x00003a009e787984 */ /* 0x000e280000000400 */
[----:B------:R-:W-:Y:S04]  /*5d10*/  LDS.U16 R48, [R158+0x3c] ;  /* 0x00003c009e307984 */ /* 0x000fe80000000400 */
[----:B------:R-:W0:Y:S04]  /*5d20*/  LDS.U16 R50, [R158+0x3e] ;  /* 0x00003e009e327984 */ /* 0x000e280000000400 */
[----:B---3--:R-:W-:Y:S04]  /*5d30*/  STS.U16 [R102+0x2100], R72 ;  /* 0x0021004866007388 */ /* 0x008fe80000000400 */
[----:B----4-:R3:W-:Y:S04]  /*5d40*/  STS.U16 [R73+0x2140], R111 ;  /* 0x0021406f49007388 */ /* 0x0107e80000000400 */
[----:B------:R4:W-:Y:S01]  /*5d50*/  STS.U16 [R75+0x2180], R107 ;  /* 0x0021806b4b007388 */ /* 0x0009e20000000400 */
[----:B---3--:R-:W-:-:S03]  /*5d60*/  FMUL.FTZ R111, R47, R8 ;  /* 0x000000082f6f7220 */ /* 0x008fc60000410000 */
[----:B-----5:R3:W-:Y:S01]  /*5d70*/  STS.U16 [R77+0x21c0], R79 ;  /* 0x0021c04f4d007388 */ /* 0x0207e20000000400 */
[----:B------:R-:W-:-:S04]  /*5d80*/  FMUL.RZ R111, R111, 0.15915493667125701904 ;  /* 0x3e22f9836f6f7820 */ /* 0x000fc8000040c000 */
[----:B----4-:R-:W-:Y:S01]  /*5d90*/  MUFU.SIN R75, R111 ;  /* 0x0000006f004b7308 */ /* 0x010fe20000000400 */
[----:B------:R-:W-:-:S07]  /*5da0*/  FMUL.FTZ R119, R121, R9 ;  /* 0x0000000979777220 */ /* 0x000fce0000410000 */
[----:B---3--:R3:W-:Y:S01]  /*5db0*/  MUFU.COS R77, R111 ;  /* 0x0000006f004d7308 */ /* 0x0087e20000000000 */
[----:B------:R4:W-:Y:S01]  /*5dc0*/  STS.U16 [R81+0x2200], R83 ;  /* 0x0022005351007388 */ /* 0x0009e20000000400 */
[----:B---3--:R-:W-:-:S04]  /*5dd0*/  FMUL.FTZ R111, R47, R9 ;  /* 0x000000092f6f7220 */ /* 0x008fc80000410000 */
[----:B------:R-:W-:Y:S02]  /*5de0*/  FMUL.RZ R111, R111, 0.15915493667125701904 ;  /* 0x3e22f9836f6f7820 */ /* 0x000fe4000040c000 */
[----:B------:R-:W-:Y:S01]  /*5df0*/  MUFU.EX2 R119, R119 ;  /* 0x0000007700777308 */ /* 0x000fe20000000800 */
[----:B------:R-:W-:-:S07]  /*5e00*/  FMUL.FTZ R122, R121, R8 ;  /* 0x00000008797a7220 */ /* 0x000fce0000410000 */
[----:B------:R-:W3:Y:S08]  /*5e10*/  MUFU.SIN R79, R111 ;  /* 0x0000006f004f7308 */ /* 0x000ef00000000400 */
[----:B----4-:R-:W4:Y:S08]  /*5e20*/  MUFU.COS R81, R111 ;  /* 0x0000006f00517308 */ /* 0x010f300000000000 */
[----:B------:R-:W5:Y:S01]  /*5e30*/  MUFU.EX2 R122, R122 ;  /* 0x0000007a007a7308 */ /* 0x000f620000000800 */
[----:B---3--:R-:W-:-:S02]  /*5e40*/  FMUL.FTZ R79, R119, R79 ;  /* 0x0000004f774f7220 */ /* 0x008fc40000410000 */
[----:B------:R-:W-:Y:S02]  /*5e50*/  FMUL.FTZ R123, R47, R14 ;  /* 0x0000000e2f7b7220 */ /* 0x000fe40000410000 */
[----:B----4-:R-:W-:Y:S02]  /*5e60*/  FMUL.FTZ R81, R119, R81 ;  /* 0x0000005177517220 */ /* 0x010fe40000410000 */
[----:B------:R-:W3:Y:S01]  /*5e70*/  LDL R119, [R1+0x8] ;  /* 0x0000080001777983 */ /* 0x000ee20000100800 */
[----:B------:R-:W-:-:S03]  /*5e80*/  FMUL.RZ R123, R123, 0.15915493667125701904 ;  /* 0x3e22f9837b7b7820 */ /* 0x000fc6000040c000 */
[----:B------:R-:W-:Y:S01]  /*5e90*/  STS.U16 [R85+0x2240], R86 ;  /* 0x0022405655007388 */ /* 0x000fe20000000400 */
[C---:B-----5:R-:W-:Y:S02]  /*5ea0*/  FMUL.FTZ R77, R122.reuse, R77 ;  /* 0x0000004d7a4d7220 */ /* 0x060fe40000410000 */
[----:B------:R-:W-:Y:S02]  /*5eb0*/  FMUL.FTZ R75, R122, R75 ;  /* 0x0000004b7a4b7220 */ /* 0x000fe40000410000 */
[----:B------:R-:W4:Y:S04]  /*5ec0*/  LDL R122, [R1+0x4] ;  /* 0x00000400017a7983 */ /* 0x000f280000100800 */
[----:B------:R-:W-:Y:S04]  /*5ed0*/  STS.U16 [R89+0x2280], R90 ;  /* 0x0022805a59007388 */ /* 0x000fe80000000400 */
[----:B------:R-:W-:Y:S04]  /*5ee0*/  STS.U16 [R93+0x22c0], R94 ;  /* 0x0022c05e5d007388 */ /* 0x000fe80000000400 */
[----:B------:R5:W-:Y:S04]  /*5ef0*/  STS.U16 [R97+0x2300], R98 ;  /* 0x0023006261007388 */ /* 0x000be80000000400 */
[----:B------:R0:W-:Y:S01]  /*5f00*/  STS.U16 [R65+0x2340], R99 ;  /* 0x0023406341007388 */ /* 0x0001e20000000400 */
[----:B-----5:R-:W-:Y:S08]  /*5f10*/  MUFU.SIN R98, R123 ;  /* 0x0000007b00627308 */ /* 0x020ff00000000400 */
[----:B0-----:R0:W-:Y:S02]  /*5f20*/  MUFU.COS R99, R123 ;  /* 0x0000007b00637308 */ /* 0x0011e40000000000 */
[----:B0-----:R-:W5:Y:S01]  /*5f30*/  LDL R123, [R1] ;  /* 0x00000000017b7983 */ /* 0x001f620000100800 */
[----:B------:R-:W-:-:S04]  /*5f40*/  FMUL.FTZ R111, R47, R10 ;  /* 0x0000000a2f6f7220 */ /* 0x000fc80000410000 */
[----:B------:R-:W-:-:S04]  /*5f50*/  FMUL.RZ R111, R111, 0.15915493667125701904 ;  /* 0x3e22f9836f6f7820 */ /* 0x000fc8000040c000 */
[----:B------:R-:W-:Y:S08]  /*5f60*/  MUFU.SIN R83, R111 ;  /* 0x0000006f00537308 */ /* 0x000ff00000000400 */
[----:B------:R0:W-:Y:S02]  /*5f70*/  MUFU.COS R85, R111 ;  /* 0x0000006f00557308 */ /* 0x0001e40000000000 */
[----:B0-----:R-:W-:-:S04]  /*5f80*/  FMUL.FTZ R111, R47, R11 ;  /* 0x0000000b2f6f7220 */ /* 0x001fc80000410000 */
[----:B------:R-:W-:-:S04]  /*5f90*/  FMUL.RZ R111, R111, 0.15915493667125701904 ;  /* 0x3e22f9836f6f7820 */ /* 0x000fc8000040c000 */
[----:B------:R-:W-:Y:S08]  /*5fa0*/  MUFU.SIN R86, R111 ;  /* 0x0000006f00567308 */ /* 0x000ff00000000400 */
[----:B------:R0:W-:Y:S01]  /*5fb0*/  MUFU.COS R89, R111 ;  /* 0x0000006f00597308 */ /* 0x0001e20000000000 */
[C---:B------:R-:W-:Y:S02]  /*5fc0*/  FMUL.FTZ R105, R47.reuse, R6 ;  /* 0x000000062f697220 */ /* 0x040fe40000410000 */
[----:B0-----:R-:W-:-:S04]  /*5fd0*/  FMUL.FTZ R111, R47, R12 ;  /* 0x0000000c2f6f7220 */ /* 0x001fc80000410000 */
[----:B------:R-:W-:Y:S02]  /*5fe0*/  FMUL.RZ R111, R111, 0.15915493667125701904 ;  /* 0x3e22f9836f6f7820 */ /* 0x000fe4000040c000 */
[----:B------:R-:W-:Y:S02]  /*5ff0*/  FMUL.FTZ R69, R121, R5 ;  /* 0x0000000579457220 */ /* 0x000fe40000410000 */
[----:B------:R-:W-:Y:S01]  /*6000*/  MUFU.SIN R90, R111 ;  /* 0x0000006f005a7308 */ /* 0x000fe20000000400 */
[----:B------:R-:W-:Y:S02]  /*6010*/  FMUL.RZ R105, R105, 0.15915493667125701904 ;  /* 0x3e22f98369697820 */ /* 0x000fe4000040c000 */
[----:B------:R-:W-:-:S05]  /*6020*/  FMUL.FTZ R102, R121, R6 ;  /* 0x0000000679667220 */ /* 0x000fca0000410000 */
[----:B------:R0:W-:Y:S02]  /*6030*/  MUFU.COS R93, R111 ;  /* 0x0000006f005d7308 */ /* 0x0001e40000000000 */
[----:B0-----:R-:W-:-:S06]  /*6040*/  FMUL.FTZ R111, R47, R13 ;  /* 0x0000000d2f6f7220 */ /* 0x001fcc0000410000 */
[----:B------:R-:W0:Y:S01]  /*6050*/  MUFU.EX2 R69, R69 ;  /* 0x0000004500457308 */ /* 0x000e220000000800 */
[----:B------:R-:W-:Y:S02]  /*6060*/  FMUL.RZ R111, R111, 0.15915493667125701904 ;  /* 0x3e22f9836f6f7820 */ /* 0x000fe4000040c000 */
[----:B------:R-:W-:-:S05]  /*6070*/  FMUL.FTZ R113, R47, R7 ;  /* 0x000000072f717220 */ /* 0x000fca0000410000 */
[----:B------:R-:W-:Y:S01]  /*6080*/  MUFU.SIN R66, R105 ;  /* 0x0000006900427308 */ /* 0x000fe20000000400 */
[----:B------:R-:W-:Y:S02]  /*6090*/  FMUL.FTZ R107, R121, R7 ;  /* 0x00000007796b7220 */ /* 0x000fe40000410000 */
[----:B------:R-:W-:-:S05]  /*60a0*/  FMUL.RZ R113, R113, 0.15915493667125701904 ;  /* 0x3e22f98371717820 */ /* 0x000fca000040c000 */
[----:B------:R-:W-:Y:S08]  /*60b0*/  MUFU.COS R105, R105 ;  /* 0x0000006900697308 */ /* 0x000ff00000000000 */
[----:B------:R-:W0:Y:S08]  /*60c0*/  MUFU.EX2 R102, R102 ;  /* 0x0000006600667308 */ /* 0x000e300000000800 */
[----:B------:R-:W-:Y:S08]  /*60d0*/  MUFU.SIN R94, R111 ;  /* 0x0000006f005e7308 */ /* 0x000ff00000000400 */
[----:B------:R0:W-:Y:S02]  /*60e0*/  MUFU.COS R97, R111 ;  /* 0x0000006f00617308 */ /* 0x0001e40000000000 */
[----:B0-----:R-:W-:-:S06]  /*60f0*/  FMUL.FTZ R111, R121, R13 ;  /* 0x0000000d796f7220 */ /* 0x001fcc0000410000 */
[----:B------:R-:W-:Y:S08]  /*6100*/  MUFU.SIN R72, R113 ;  /* 0x0000007100487308 */ /* 0x000ff00000000400 */
[----:B------:R-:W0:Y:S01]  /*6110*/  MUFU.EX2 R111, R111 ;  /* 0x0000006f006f7308 */ /* 0x000e220000000800 */
[----:B------:R-:W-:-:S07]  /*6120*/  FMUL.FTZ R65, R69, R109 ;  /* 0x0000006d45417220 */ /* 0x000fce0000410000 */
[----:B------:R0:W-:Y:S01]  /*6130*/  MUFU.COS R73, R113 ;  /* 0x0000007100497308 */ /* 0x0001e20000000000 */
[----:B------:R-:W-:-:S07]  /*6140*/  FMUL.FTZ R64, R69, R64 ;  /* 0x0000004045407220 */ /* 0x000fce0000410000 */
[----:B------:R-:W1:Y:S01]  /*6150*/  MUFU.EX2 R107, R107 ;  /* 0x0000006b006b7308 */ /* 0x000e620000000800 */
[C---:B------:R-:W-:Y:S01]  /*6160*/  FMUL.FTZ R69, R102.reuse, R105 ;  /* 0x0000006966457220 */ /* 0x040fe20000410000 */
[----:B------:R2:W-:Y:S01]  /*6170*/  STS.U16 [R95+0x2380], R101 ;  /* 0x002380655f007388 */ /* 0x0005e20000000400 */
[-C--:B------:R-:W-:Y:S02]  /*6180*/  FMUL.FTZ R105, R47, R15.reuse ;  /* 0x0000000f2f697220 */ /* 0x080fe40000410000 */
[----:B------:R-:W-:Y:S02]  /*6190*/  FMUL.FTZ R66, R102, R66 ;  /* 0x0000004266427220 */ /* 0x000fe40000410000 */
[C---:B0-----:R-:W-:Y:S02]  /*61a0*/  FMUL.FTZ R113, R121.reuse, R12 ;  /* 0x0000000c79717220 */ /* 0x041fe40000410000 */
[----:B------:R-:W-:Y:S02]  /*61b0*/  FMUL.FTZ R102, R121, R15 ;  /* 0x0000000f79667220 */ /* 0x000fe40000410000 */
[----:B--2---:R-:W-:-:S02]  /*61c0*/  IMAD.SHL.U32 R95, R163, 0x10, RZ ;  /* 0x00000010a35f7824 */ /* 0x004fc400078e00ff */
[----:B------:R-:W-:Y:S02]  /*61d0*/  FMUL.RZ R105, R105, 0.15915493667125701904 ;  /* 0x3e22f98369697820 */ /* 0x000fe4000040c000 */
[C---:B------:R-:W-:Y:S02]  /*61e0*/  FMUL.FTZ R97, R111.reuse, R97 ;  /* 0x000000616f617220 */ /* 0x040fe40000410000 */
[----:B------:R-:W-:Y:S01]  /*61f0*/  FMUL.FTZ R94, R111, R94 ;  /* 0x0000005e6f5e7220 */ /* 0x000fe20000410000 */
[----:B------:R-:W-:Y:S01]  /*6200*/  IADD3 R111, R95, 0x2, RZ ;  /* 0x000000025f6f7810 */ /* 0x000fe20007ffe0ff */
[C---:B-1----:R-:W-:Y:S01]  /*6210*/  FMUL.FTZ R73, R107.reuse, R73 ;  /* 0x000000496b497220 */ /* 0x042fe20000410000 */
[----:B------:R-:W0:Y:S01]  /*6220*/  MUFU.EX2 R113, R113 ;  /* 0x0000007100717308 */ /* 0x000e220000000800 */
[----:B------:R-:W-:Y:S01]  /*6230*/  FMUL.FTZ R72, R107, R72 ;  /* 0x000000486b487220 */ /* 0x000fe20000410000 */
[----:B------:R-:W-:Y:S01]  /*6240*/  ISETP.GE.U32.AND P0, PT, R111, UR23, PT ;  /* 0x000000176f007c0c */ /* 0x000fe2000bf06070 */
[----:B------:R-:W-:Y:S01]  /*6250*/  FMUL.FTZ R115, R121, R11 ;  /* 0x0000000b79737220 */ /* 0x000fe20000410000 */
[----:B------:R-:W-:-:S04]  /*6260*/  IADD3 R111, R95, 0x4, RZ ;  /* 0x000000045f6f7810 */ /* 0x000fc80007ffe0ff */
[----:B------:R-:W-:Y:S01]  /*6270*/  MUFU.EX2 R102, R102 ;  /* 0x0000006600667308 */ /* 0x000fe20000000800 */
[----:B------:R-:W-:-:S07]  /*6280*/  ISETP.GE.U32.AND P6, PT, R111, UR23, PT ;  /* 0x000000176f007c0c */ /* 0x000fce000bfc6070 */
[----:B------:R-:W1:Y:S01]  /*6290*/  MUFU.COS R107, R105 ;  /* 0x00000069006b7308 */ /* 0x000e620000000000 */
[----:B------:R-:W-:-:S07]  /*62a0*/  IADD3 R111, R95, 0x6, RZ ;  /* 0x000000065f6f7810 */ /* 0x000fce0007ffe0ff */
[----:B------:R-:W2:Y:S01]  /*62b0*/  MUFU.SIN R105, R105 ;  /* 0x0000006900697308 */ /* 0x000ea20000000400 */
[----:B------:R-:W-:Y:S01]  /*62c0*/  PRMT R62, RZ, 0x5410, R62 ;  /* 0x00005410ff3e7816 */ /* 0x000fe2000000003e */
[----:B------:R-:W-:Y:S01]  /*62d0*/  FMUL.FTZ R118, R121, R10 ;  /* 0x0000000a79767220 */ /* 0x000fe20000410000 */
[----:B------:R-:W-:Y:S02]  /*62e0*/  ISETP.GE.U32.AND P2, PT, R95, UR23, PT ;  /* 0x000000175f007c0c */ /* 0x000fe4000bf46070 */
[----:B------:R-:W-:-:S03]  /*62f0*/  PRMT R63, RZ, 0x5410, R63 ;  /* 0x00005410ff3f7816 */ /* 0x000fc6000000003f */
[----:B------:R-:W2:Y:S01]  /*6300*/  MUFU.EX2 R115, R115 ;  /* 0x0000007300737308 */ /* 0x000ea20000000800 */
[----:B------:R-:W-:Y:S01]  /*6310*/  ISETP.GE.U32.AND P3, PT, R111, UR23, PT ;  /* 0x000000176f007c0c */ /* 0x000fe2000bf66070 */
[----:B------:R-:W-:Y:S01]  /*6320*/  FMUL.FTZ R111, R161, R62 ;  /* 0x0000003ea16f7220 */ /* 0x000fe20000410000 */
[----:B------:R-:W-:Y:S01]  /*6330*/  FSEL R62, R64, RZ, !P2 ;  /* 0x000000ff403e7208 */ /* 0x000fe20005000000 */
[----:B------:R-:W-:Y:S01]  /*6340*/  FMUL.FTZ R109, R121, R14 ;  /* 0x0000000e796d7220 */ /* 0x000fe20000410000 */
[----:B------:R-:W-:Y:S01]  /*6350*/  PRMT R68, RZ, 0x5410, R68 ;  /* 0x00005410ff447816 */ /* 0x000fe20000000044 */
[----:B------:R-:W-:Y:S01]  /*6360*/  FMUL.FTZ R64, R161, R63 ;  /* 0x0000003fa1407220 */ /* 0x000fe20000410000 */
[----:B------:R-:W-:Y:S01]  /*6370*/  PRMT R67, RZ, 0x5410, R67 ;  /* 0x00005410ff437816 */ /* 0x000fe20000000043 */
[----:B------:R-:W3:Y:S01]  /*6380*/  MUFU.EX2 R118, R118 ;  /* 0x0000007600767308 */ /* 0x000ee20000000800 */
[C---:B0-----:R-:W-:Y:S02]  /*6390*/  FMUL.FTZ R93, R113.reuse, R93 ;  /* 0x0000005d715d7220 */ /* 0x041fe40000410000 */
[----:B------:R-:W-:Y:S01]  /*63a0*/  FMUL.FTZ R90, R113, R90 ;  /* 0x0000005a715a7220 */ /* 0x000fe20000410000 */
[----:B------:R-:W-:Y:S01]  /*63b0*/  IADD3 R113, R95, 0x7, RZ ;  /* 0x000000075f717810 */ /* 0x000fe20007ffe0ff */
[----:B-1----:R-:W-:-:S02]  /*63c0*/  FMUL.FTZ R101, R102, R107 ;  /* 0x0000006b66657220 */ /* 0x002fc40000410000 */
[----:B--2---:R-:W-:Y:S01]  /*63d0*/  FMUL.FTZ R102, R102, R105 ;  /* 0x0000006966667220 */ /* 0x004fe20000410000 */
[----:B------:R-:W-:Y:S01]  /*63e0*/  IADD3 R105, R95, 0x1, RZ ;  /* 0x000000015f697810 */ /* 0x000fe20007ffe0ff */
[----:B------:R-:W0:Y:S01]  /*63f0*/  MUFU.EX2 R109, R109 ;  /* 0x0000006d006d7308 */ /* 0x000e220000000800 */
[----:B------:R-:W-:Y:S01]  /*6400*/  FSEL R63, R111, RZ, !P2 ;  /* 0x000000ff6f3f7208 */ /* 0x000fe20005000000 */
[----:B------:R-:W-:Y:S01]  /*6410*/  FMUL.FTZ R68, R160, R68 ;  /* 0x00000044a0447220 */ /* 0x000fe20000410000 */
[----:B------:R-:W-:Y:S02]  /*6420*/  FSEL R64, R64, RZ, !P2 ;  /* 0x000000ff40407208 */ /* 0x000fe40005000000 */
[----:B------:R-:W-:Y:S02]  /*6430*/  FSEL R65, R65, 1, !P2 ;  /* 0x3f80000041417808 */ /* 0x000fe40005000000 */
[----:B------:R-:W-:Y:S01]  /*6440*/  ISETP.GE.U32.AND P2, PT, R113, UR23, PT ;  /* 0x0000001771007c0c */ /* 0x000fe2000bf46070 */
[----:B------:R-:W-:Y:S01]  /*6450*/  FMUL.FTZ R113, R160, R67 ;  /* 0x00000043a0717220 */ /* 0x000fe20000410000 */
[----:B------:R-:W-:Y:S01]  /*6460*/  ISETP.GE.U32.AND P1, PT, R105, UR23, PT ;  /* 0x0000001769007c0c */ /* 0x000fe2000bf26070 */
[C---:B------:R-:W-:Y:S01]  /*6470*/  FMUL.FTZ R89, R115.reuse, R89 ;  /* 0x0000005973597220 */ /* 0x040fe20000410000 */
[----:B------:R-:W-:Y:S01]  /*6480*/  PRMT R70, RZ, 0x5410, R70 ;  /* 0x00005410ff467816 */ /* 0x000fe20000000046 */
[----:B------:R-:W-:Y:S01]  /*6490*/  FMUL.FTZ R86, R115, R86 ;  /* 0x0000005673567220 */ /* 0x000fe20000410000 */
[----:B------:R-:W-:-:S02]  /*64a0*/  IADD3 R115, R95, 0x8, RZ ;  /* 0x000000085f737810 */ /* 0x000fc40007ffe0ff */
[----:B------:R-:W-:Y:S02]  /*64b0*/  FSEL R67, R68, RZ, !P1 ;  /* 0x000000ff44437208 */ /* 0x000fe40004800000 */
[----:B------:R-:W-:Y:S02]  /*64c0*/  PRMT R71, RZ, 0x5410, R71 ;  /* 0x00005410ff477816 */ /* 0x000fe40000000047 */
[----:B------:R-:W-:Y:S02]  /*64d0*/  FSEL R66, R66, RZ, !P1 ;  /* 0x000000ff42427208 */ /* 0x000fe40004800000 */
[----:B------:R-:W-:Y:S02]  /*64e0*/  FSEL R68, R113, RZ, !P1 ;  /* 0x000000ff71447208 */ /* 0x000fe40004800000 */
[----:B------:R-:W-:Y:S02]  /*64f0*/  FSEL R69, R69, 1, !P1 ;  /* 0x3f80000045457808 */ /* 0x000fe40004800000 */
[----:B------:R-:W-:Y:S01]  /*6500*/  ISETP.GE.U32.AND P1, PT, R115, UR23, PT ;  /* 0x0000001773007c0c */ /* 0x000fe2000bf26070 */
[C---:B------:R-:W-:Y:S01]  /*6510*/  FMUL.FTZ R115, R159.reuse, R70 ;  /* 0x000000469f737220 */ /* 0x040fe20000410000 */
[----:B------:R-:W-:Y:S01]  /*6520*/  FSEL R70, R72, RZ, !P0 ;  /* 0x000000ff48467208 */ /* 0x000fe20004000000 */
[----:B------:R-:W-:Y:S01]  /*6530*/  FMUL.FTZ R72, R159, R71 ;  /* 0x000000479f487220 */ /* 0x000fe20000410000 */
[----:B------:R-:W-:Y:S01]  /*6540*/  PRMT R76, RZ, 0x5410, R76 ;  /* 0x00005410ff4c7816 */ /* 0x000fe2000000004c */
[C---:B---3--:R-:W-:Y:S01]  /*6550*/  FMUL.FTZ R85, R118.reuse, R85 ;  /* 0x0000005576557220 */ /* 0x048fe20000410000 */
[C---:B------:R-:W-:Y:S01]  /*6560*/  IADD3 R105, R95.reuse, 0x3, RZ ;  /* 0x000000035f697810 */ /* 0x040fe20007ffe0ff */
[----:B------:R-:W-:Y:S01]  /*6570*/  FMUL.FTZ R83, R118, R83 ;  /* 0x0000005376537220 */ /* 0x000fe20000410000 */
[----:B------:R-:W-:-:S02]  /*6580*/  IADD3 R118, R95, 0x9, RZ ;  /* 0x000000095f767810 */ /* 0x000fc40007ffe0ff */
[----:B------:R-:W-:Y:S01]  /*6590*/  PRMT R74, RZ, 0x5410, R74 ;  /* 0x00005410ff4a7816 */ /* 0x000fe2000000004a */
[----:B0-----:R-:W-:Y:S01]  /*65a0*/  FMUL.FTZ R99, R109, R99 ;  /* 0x000000636d637220 */ /* 0x001fe20000410000 */
[----:B------:R-:W-:Y:S01]  /*65b0*/  FSEL R71, R115, RZ, !P0 ;  /* 0x000000ff73477208 */ /* 0x000fe20004000000 */
[----:B------:R-:W-:Y:S01]  /*65c0*/  FMUL.FTZ R98, R109, R98 ;  /* 0x000000626d627220 */ /* 0x000fe20000410000 */
[----:B------:R-:W-:Y:S01]  /*65d0*/  FSEL R72, R72, RZ, !P0 ;  /* 0x000000ff48487208 */ /* 0x000fe20004000000 */
[----:B------:R-:W-:Y:S01]  /*65e0*/  FMUL.FTZ R109, R47, R16 ;  /* 0x000000102f6d7220 */ /* 0x000fe20000410000 */
[----:B------:R-:W-:Y:S01]  /*65f0*/  FSEL R73, R73, 1, !P0 ;  /* 0x3f80000049497808 */ /* 0x000fe20004000000 */
[----:B------:R-:W-:Y:S01]  /*6600*/  FMUL.FTZ R76, R119, R76 ;  /* 0x0000004c774c7220 */ /* 0x000fe20000410000 */
[----:B------:R-:W-:Y:S02]  /*6610*/  ISETP.GE.U32.AND P4, PT, R105, UR23, PT ;  /* 0x0000001769007c0c */ /* 0x000fe4000bf86070 */
[----:B------:R-:W-:Y:S01]  /*6620*/  ISETP.GE.U32.AND P0, PT, R118, UR23, PT ;  /* 0x0000001776007c0c */ /* 0x000fe2000bf06070 */
[----:B------:R-:W-:Y:S01]  /*6630*/  FMUL.FTZ R118, R119, R74 ;  /* 0x0000004a77767220 */ /* 0x000fe20000410000 */
[----:B------:R-:W-:-:S02]  /*6640*/  PRMT R80, RZ, 0x5410, R80 ;  /* 0x00005410ff507816 */ /* 0x000fc40000000050 */
[----:B------:R-:W-:Y:S01]  /*6650*/  PRMT R78, RZ, 0x5410, R78 ;  /* 0x00005410ff4e7816 */ /* 0x000fe2000000004e */
[----:B------:R-:W-:Y:S01]  /*6660*/  FMUL.RZ R109, R109, 0.15915493667125701904 ;  /* 0x3e22f9836d6d7820 */ /* 0x000fe2000040c000 */
[----:B------:R-:W-:Y:S01]  /*6670*/  FSEL R74, R75, RZ, !P4 ;  /* 0x000000ff4b4a7208 */ /* 0x000fe20006000000 */
[----:B----4-:R-:W-:Y:S01]  /*6680*/  FMUL.FTZ R80, R122, R80 ;  /* 0x000000507a507220 */ /* 0x010fe20000410000 */
[----:B------:R-:W-:Y:S02]  /*6690*/  FSEL R75, R76, RZ, !P4 ;  /* 0x000000ff4c4b7208 */ /* 0x000fe40006000000 */
[----:B------:R-:W-:Y:S01]  /*66a0*/  FSEL R76, R118, RZ, !P4 ;  /* 0x000000ff764c7208 */ /* 0x000fe20006000000 */
[----:B------:R-:W-:Y:S01]  /*66b0*/  FMUL.FTZ R118, R122, R78 ;  /* 0x0000004e7a767220 */ /* 0x000fe20000410000 */
[----:B------:R-:W-:Y:S01]  /*66c0*/  MUFU.SIN R107, R109 ;  /* 0x0000006d006b7308 */ /* 0x000fe20000000400 */
[----:B------:R-:W-:Y:S02]  /*66d0*/  PRMT R84, RZ, 0x5410, R84 ;  /* 0x00005410ff547816 */ /* 0x000fe40000000054 */
[----:B------:R-:W-:-:S02]  /*66e0*/  IADD3 R122, R95, 0xb, RZ ;  /* 0x0000000b5f7a7810 */ /* 0x000fc40007ffe0ff */
[----:B------:R-:W-:-:S03]  /*66f0*/  PRMT R82, RZ, 0x5410, R82 ;  /* 0x00005410ff527816 */ /* 0x000fc60000000052 */
[----:B------:R0:W-:Y:S01]  /*6700*/  MUFU.COS R105, R109 ;  /* 0x0000006d00697308 */ /* 0x0001e20000000000 */
[----:B------:R-:W-:Y:S02]  /*6710*/  FSEL R78, R79, RZ, !P6 ;  /* 0x000000ff4f4e7208 */ /* 0x000fe40007000000 */
[----:B------:R-:W-:Y:S02]  /*6720*/  FSEL R79, R80, RZ, !P6 ;  /* 0x000000ff504f7208 */ /* 0x000fe40007000000 */
[----:B------:R-:W-:Y:S02]  /*6730*/  FSEL R80, R118, RZ, !P6 ;  /* 0x000000ff76507208 */ /* 0x000fe40007000000 */
[----:B0-----:R-:W-:Y:S02]  /*6740*/  IADD3 R109, R95, 0x5, RZ ;  /* 0x000000055f6d7810 */ /* 0x001fe40007ffe0ff */
[----:B------:R-:W-:Y:S02]  /*6750*/  FSEL R81, R81, 1, !P6 ;  /* 0x3f80000051517808 */ /* 0x000fe40007000000 */
[----:B------:R-:W-:Y:S01]  /*6760*/  ISETP.GE.U32.AND P5, PT, R109, UR23, PT ;  /* 0x000000176d007c0c */ /* 0x000fe2000bfa6070 */
[C---:B-----5:R-:W-:Y:S01]  /*6770*/  FMUL.FTZ R84, R123.reuse, R84 ;  /* 0x000000547b547220 */ /* 0x060fe20000410000 */
[----:B------:R-:W-:Y:S01]  /*6780*/  ISETP.GE.U32.AND P6, PT, R122, UR23, PT ;  /* 0x000000177a007c0c */ /* 0x000fe2000bfc6070 */
[----:B------:R-:W-:Y:S01]  /*6790*/  FMUL.FTZ R122, R123, R82 ;  /* 0x000000527b7a7220 */ /* 0x000fe20000410000 */
[----:B------:R-:W-:-:S02]  /*67a0*/  PRMT R87, RZ, 0x5410, R87 ;  /* 0x00005410ff577816 */ /* 0x000fc40000000057 */
[----:B------:R-:W-:Y:S02]  /*67b0*/  PRMT R88, RZ, 0x5410, R88 ;  /* 0x00005410ff587816 */ /* 0x000fe40000000058 */
[----:B------:R-:W-:Y:S02]  /*67c0*/  IADD3 R123, R95, 0xc, RZ ;  /* 0x0000000c5f7b7810 */ /* 0x000fe40007ffe0ff */
[----:B------:R-:W-:Y:S01]  /*67d0*/  FSEL R82, R83, RZ, !P5 ;  /* 0x000000ff53527208 */ /* 0x000fe20006800000 */
[----:B------:R-:W-:Y:S01]  /*67e0*/  FMUL.FTZ R113, R47, R18 ;  /* 0x000000122f717220 */ /* 0x000fe20000410000 */
[----:B------:R-:W-:Y:S01]  /*67f0*/  IADD3 R119, R95, 0xa, RZ ;  /* 0x0000000a5f777810 */ /* 0x000fe20007ffe0ff */
[C---:B------:R-:W-:Y:S01]  /*6800*/  FMUL.FTZ R87, R165.reuse, R87 ;  /* 0x00000057a5577220 */ /* 0x040fe20000410000 */
[----:B------:R-:W-:Y:S01]  /*6810*/  FSEL R83, R84, RZ, !P5 ;  /* 0x000000ff54537208 */ /* 0x000fe20006800000 */
[----:B------:R-:W-:Y:S01]  /*6820*/  FMUL.FTZ R88, R165, R88 ;  /* 0x00000058a5587220 */ /* 0x000fe20000410000 */
[----:B------:R-:W-:Y:S01]  /*6830*/  FSEL R84, R122, RZ, !P5 ;  /* 0x000000ff7a547208 */ /* 0x000fe20006800000 */
[----:B------:R-:W-:Y:S01]  /*6840*/  FMUL.FTZ R124, R47, R19 ;  /* 0x000000132f7c7220 */ /* 0x000fe20000410000 */
[----:B------:R-:W-:-:S02]  /*6850*/  FSEL R85, R85, 1, !P5 ;  /* 0x3f80000055557808 */ /* 0x000fc40006800000 */
[----:B------:R-:W-:Y:S02]  /*6860*/  ISETP.GE.U32.AND P5, PT, R123, UR23, PT ;  /* 0x000000177b007c0c */ /* 0x000fe4000bfa6070 */
[----:B------:R-:W-:Y:S02]  /*6870*/  PRMT R91, RZ, 0x5410, R91 ;  /* 0x00005410ff5b7816 */ /* 0x000fe4000000005b */
[----:B------:R-:W-:Y:S01]  /*6880*/  PRMT R92, RZ, 0x5410, R92 ;  /* 0x00005410ff5c7816 */ /* 0x000fe2000000005c */
[----:B------:R-:W-:Y:S01]  /*6890*/  FMUL.FTZ R109, R47, R17 ;  /* 0x000000112f6d7220 */ /* 0x000fe20000410000 */
[----:B------:R-:W-:Y:S02]  /*68a0*/  FSEL R77, R77, 1, !P4 ;  /* 0x3f8000004d4d7808 */ /* 0x000fe40006000000 */
[----:B------:R-:W-:Y:S01]  /*68b0*/  IADD3 R123, R95, 0xd, RZ ;  /* 0x0000000d5f7b7810 */ /* 0x000fe20007ffe0ff */
[----:B------:R-:W-:Y:S01]  /*68c0*/  FMUL.RZ R113, R113, 0.15915493667125701904 ;  /* 0x3e22f98371717820 */ /* 0x000fe2000040c000 */
[----:B------:R-:W-:Y:S01]  /*68d0*/  ISETP.GE.U32.AND P4, PT, R119, UR23, PT ;  /* 0x0000001777007c0c */ /* 0x000fe2000bf86070 */
[----:B------:R-:W-:Y:S01]  /*68e0*/  FMUL.FTZ R119, R121, R18 ;  /* 0x0000001279777220 */ /* 0x000fe20000410000 */
[----:B------:R-:W-:Y:S01]  /*68f0*/  FSEL R86, R86, RZ, !P3 ;  /* 0x000000ff56567208 */ /* 0x000fe20005800000 */
[----:B------:R-:W-:Y:S01]  /*6900*/  FMUL.FTZ R47, R47, R20 ;  /* 0x000000142f2f7220 */ /* 0x000fe20000410000 */
[----:B------:R-:W-:Y:S01]  /*6910*/  FSEL R87, R87, RZ, !P3 ;  /* 0x000000ff57577208 */ /* 0x000fe20005800000 */
[----:B------:R-:W-:Y:S01]  /*6920*/  FMUL.FTZ R118, R121, R19 ;  /* 0x0000001379767220 */ /* 0x000fe20000410000 */
[----:B------:R-:W-:Y:S01]  /*6930*/  FSEL R88, R88, RZ, !P3 ;  /* 0x000000ff58587208 */ /* 0x000fe20005800000 */
[----:B------:R-:W-:Y:S01]  /*6940*/  FMUL.RZ R124, R124, 0.15915493667125701904 ;  /* 0x3e22f9837c7c7820 */ /* 0x000fe2000040c000 */
[----:B------:R-:W-:Y:S01]  /*6950*/  FSEL R89, R89, 1, !P3 ;  /* 0x3f80000059597808 */ /* 0x000fe20005800000 */
[----:B------:R-:W-:Y:S01]  /*6960*/  FMUL.FTZ R91, R37, R91 ;  /* 0x0000005b255b7220 */ /* 0x000fe20000410000 */
[----:B------:R-:W-:Y:S01]  /*6970*/  ISETP.GE.U32.AND P3, PT, R123, UR23, PT ;  /* 0x000000177b007c0c */ /* 0x000fe2000bf66070 */
[----:B------:R-:W-:Y:S01]  /*6980*/  FMUL.FTZ R92, R37, R92 ;  /* 0x0000005c255c7220 */ /* 0x000fe20000410000 */
[----:B------:R-:W-:Y:S01]  /*6990*/  IADD3 R123, R95, 0xe, RZ ;  /* 0x0000000e5f7b7810 */ /* 0x000fe20007ffe0ff */
[----:B------:R-:W-:Y:S01]  /*69a0*/  FMUL.FTZ R122, R121, R20 ;  /* 0x00000014797a7220 */ /* 0x000fe20000410000 */
[----:B------:R-:W-:Y:S01]  /*69b0*/  MUFU.SIN R115, R113 ;  /* 0x0000007100737308 */ /* 0x000fe20000000400 */
[----:B------:R-:W-:Y:S01]  /*69c0*/  FMUL.RZ R47, R47, 0.15915493667125701904 ;  /* 0x3e22f9832f2f7820 */ /* 0x000fe2000040c000 */
[----:B------:R-:W-:Y:S01]  /*69d0*/  PRMT R157, RZ, 0x5410, R157 ;  /* 0x00005410ff9d7816 */ /* 0x000fe2000000009d */
[C---:B------:R-:W-:Y:S01]  /*69e0*/  FMUL.FTZ R156, R121.reuse, R16 ;  /* 0x00000010799c7220 */ /* 0x040fe20000410000 */
[----:B------:R-:W-:Y:S01]  /*69f0*/  PRMT R96, RZ, 0x5410, R96 ;  /* 0x00005410ff607816 */ /* 0x000fe20000000060 */
[----:B------:R-:W-:Y:S01]  /*6a00*/  FMUL.FTZ R125, R121, R17 ;  /* 0x00000011797d7220 */ /* 0x000fe20000410000 */
[----:B------:R-:W-:-:S02]  /*6a10*/  FSEL R90, R90, RZ, !P2 ;  /* 0x000000ff5a5a7208 */ /* 0x000fc40005000000 */
[----:B------:R-:W-:Y:S01]  /*6a20*/  MUFU.COS R113, R113 ;  /* 0x0000007100717308 */ /* 0x000fe20000000000 */
[----:B------:R-:W-:Y:S02]  /*6a30*/  FSEL R91, R91, RZ, !P2 ;  /* 0x000000ff5b5b7208 */ /* 0x000fe40005000000 */
[----:B------:R-:W-:Y:S02]  /*6a40*/  FSEL R92, R92, RZ, !P2 ;  /* 0x000000ff5c5c7208 */ /* 0x000fe40005000000 */
[----:B------:R-:W-:-:S03]  /*6a50*/  FSEL R93, R93, 1, !P2 ;  /* 0x3f8000005d5d7808 */ /* 0x000fc60005000000 */
[----:B------:R-:W0:Y:S01]  /*6a60*/  MUFU.EX2 R119, R119 ;  /* 0x0000007700777308 */ /* 0x000e220000000800 */
[----:B------:R-:W-:Y:S01]  /*6a70*/  ISETP.GE.U32.AND P2, PT, R123, UR23, PT ;  /* 0x000000177b007c0c */ /* 0x000fe2000bf46070 */
[C---:B------:R-:W-:Y:S02]  /*6a80*/  FMUL.FTZ R157, R38.reuse, R157 ;  /* 0x0000009d269d7220 */ /* 0x040fe40000410000 */
[----:B------:R-:W-:-:S04]  /*6a90*/  FMUL.FTZ R96, R38, R96 ;  /* 0x0000006026607220 */ /* 0x000fc80000410000 */
[----:B------:R-:W-:Y:S01]  /*6aa0*/  MUFU.SIN R121, R124 ;  /* 0x0000007c00797308 */ /* 0x000fe20000000400 */
[----:B------:R-:W-:-:S07]  /*6ab0*/  IADD3 R159, R95, 0xf, RZ ;  /* 0x0000000f5f9f7810 */ /* 0x000fce0007ffe0ff */
[----:B------:R-:W-:Y:S08]  /*6ac0*/  MUFU.EX2 R118, R118 ;  /* 0x0000007600767308 */ /* 0x000ff00000000800 */
[----:B------:R-:W1:Y:S01]  /*6ad0*/  MUFU.COS R124, R124 ;  /* 0x0000007c007c7308 */ /* 0x000e620000000000 */
[----:B------:R-:W-:-:S07]  /*6ae0*/  FSEL R94, R94, RZ, !P1 ;  /* 0x000000ff5e5e7208 */ /* 0x000fce0004800000 */
[----:B------:R-:W-:Y:S01]  /*6af0*/  MUFU.EX2 R122, R122 ;  /* 0x0000007a007a7308 */ /* 0x000fe20000000800 */
[----:B------:R-:W-:-:S07]  /*6b00*/  FSEL R95, R157, RZ, !P1 ;  /* 0x000000ff9d5f7208 */ /* 0x000fce0004800000 */
[----:B------:R-:W2:Y:S01]  /*6b10*/  MUFU.COS R123, R47 ;  /* 0x0000002f007b7308 */ /* 0x000ea20000000000 */
[----:B------:R-:W-:Y:S02]  /*6b20*/  FSEL R96, R96, RZ, !P1 ;  /* 0x000000ff60607208 */ /* 0x000fe40004800000 */
[----:B------:R-:W-:-:S05]  /*6b30*/  FSEL R97, R97, 1, !P1 ;  /* 0x3f80000061617808 */ /* 0x000fca0004800000 */
[----:B------:R-:W3:Y:S01]  /*6b40*/  MUFU.SIN R47, R47 ;  /* 0x0000002f002f7308 */ /* 0x000ee20000000400 */
[----:B------:R-:W-:Y:S01]  /*6b50*/  ISETP.GE.U32.AND P1, PT, R159, UR23, PT ;  /* 0x000000179f007c0c */ /* 0x000fe2000bf26070 */
[-C--:B------:R-:W-:Y:S02]  /*6b60*/  FMUL.FTZ R159, R65, R66.reuse ;  /* 0x00000042419f7220 */ /* 0x080fe40000410000 */
[----:B------:R-:W-:Y:S02]  /*6b70*/  FMUL.RZ R109, R109, 0.15915493667125701904 ;  /* 0x3e22f9836d6d7820 */ /* 0x000fe4000040c000 */
[C---:B------:R-:W-:Y:S02]  /*6b80*/  FMUL.FTZ R157, R62.reuse, R66 ;  /* 0x000000423e9d7220 */ /* 0x040fe40000410000 */
[----:B------:R-:W-:Y:S02]  /*6b90*/  FFMA.FTZ R159, R62, R69, R159 ;  /* 0x000000453e9f7223 */ /* 0x000fe4000001009f */
[----:B0-----:R-:W-:-:S02]  /*6ba0*/  FMUL.FTZ R113, R119, R113 ;  /* 0x0000007177717220 */ /* 0x001fc40000410000 */
[----:B------:R-:W-:Y:S01]  /*6bb0*/  FMUL.FTZ R115, R119, R115 ;  /* 0x0000007377737220 */ /* 0x000fe20000410000 */
[----:B------:R-:W-:Y:S01]  /*6bc0*/  MUFU.SIN R111, R109 ;  /* 0x0000006d006f7308 */ /* 0x000fe20000000400 */
[C---:B-1----:R-:W-:Y:S02]  /*6bd0*/  FMUL.FTZ R119, R118.reuse, R124 ;  /* 0x0000007c76777220 */ /* 0x042fe40000410000 */
[----:B------:R-:W-:Y:S02]  /*6be0*/  FFMA.FTZ R157, R65, R69, -R157 ;  /* 0x00000045419d7223 */ /* 0x000fe4000001089d */
[----:B------:R-:W-:Y:S02]  /*6bf0*/  FMUL.FTZ R118, R118, R121 ;  /* 0x0000007976767220 */ /* 0x000fe40000410000 */
[----:B--2---:R-:W-:Y:S01]  /*6c00*/  FMUL.FTZ R123, R122, R123 ;  /* 0x0000007b7a7b7220 */ /* 0x004fe20000410000 */
[----:B------:R-:W-:Y:S01]  /*6c10*/  MUFU.COS R109, R109 ;  /* 0x0000006d006d7308 */ /* 0x000fe20000000000 */
[----:B------:R-:W-:-:S02]  /*6c20*/  FMUL.FTZ R121, R70, R159 ;  /* 0x0000009f46797220 */ /* 0x000fc40000410000 */
[----:B---3--:R-:W-:Y:S02]  /*6c30*/  FMUL.FTZ R122, R122, R47 ;  /* 0x0000002f7a7a7220 */ /* 0x008fe40000410000 */
[----:B------:R-:W-:-:S03]  /*6c40*/  FMUL.FTZ R47, R70, R157 ;  /* 0x0000009d462f7220 */ /* 0x000fc60000410000 */
[----:B------:R-:W0:Y:S01]  /*6c50*/  MUFU.EX2 R125, R125 ;  /* 0x0000007d007d7308 */ /* 0x000e220000000800 */
[----:B------:R-:W-:Y:S02]  /*6c60*/  FFMA.FTZ R157, R73, R157, -R121 ;  /* 0x0000009d499d7223 */ /* 0x000fe40000010879 */
[-C--:B------:R-:W-:Y:S02]  /*6c70*/  FMUL.FTZ R121, R63, R66.reuse ;  /* 0x000000423f797220 */ /* 0x080fe40000410000 */
[----:B------:R-:W-:Y:S02]  /*6c80*/  FFMA.FTZ R159, R73, R159, R47 ;  /* 0x0000009f499f7223 */ /* 0x000fe4000001002f */
[C---:B------:R-:W-:Y:S02]  /*6c90*/  FMUL.FTZ R47, R64.reuse, R66 ;  /* 0x00000042402f7220 */ /* 0x040fe40000410000 */
[-C--:B------:R-:W-:Y:S02]  /*6ca0*/  FFMA.FTZ R121, R64, R69.reuse, R121 ;  /* 0x0000004540797223 */ /* 0x080fe40000010079 */
[----:B------:R-:W-:-:S02]  /*6cb0*/  FFMA.FTZ R47, R63, R69, -R47 ;  /* 0x000000453f2f7223 */ /* 0x000fc4000001082f */
[----:B------:R-:W-:Y:S02]  /*6cc0*/  FADD.FTZ R121, R68, R121 ;  /* 0x0000007944797221 */ /* 0x000fe40000010000 */
[----:B------:R-:W-:Y:S02]  /*6cd0*/  FADD.FTZ R47, R67, R47 ;  /* 0x0000002f432f7221 */ /* 0x000fe40000010000 */
[C---:B0-----:R-:W-:Y:S02]  /*6ce0*/  FMUL.FTZ R109, R125.reuse, R109 ;  /* 0x0000006d7d6d7220 */ /* 0x041fe40000410000 */
[----:B------:R-:W-:Y:S02]  /*6cf0*/  FMUL.FTZ R111, R125, R111 ;  /* 0x0000006f7d6f7220 */ /* 0x000fe40000410000 */
[C---:B------:R-:W-:Y:S02]  /*6d00*/  FMUL.FTZ R125, R70.reuse, R121 ;  /* 0x00000079467d7220 */ /* 0x040fe40000410000 */
[----:B------:R-:W-:-:S02]  /*6d10*/  FMUL.FTZ R124, R70, R47 ;  /* 0x0000002f467c7220 */ /* 0x000fc40000410000 */
[C---:B------:R-:W-:Y:S02]  /*6d20*/  FFMA.FTZ R47, R73.reuse, R47, -R125 ;  /* 0x0000002f492f7223 */ /* 0x040fe4000001087d */
[----:B------:R-:W-:Y:S02]  /*6d30*/  FFMA.FTZ R121, R73, R121, R124 ;  /* 0x0000007949797223 */ /* 0x000fe4000001007c */
[C---:B------:R-:W-:Y:S02]  /*6d40*/  FMUL.FTZ R124, R74.reuse, R157 ;  /* 0x0000009d4a7c7220 */ /* 0x040fe40000410000 */
[----:B------:R-:W-:Y:S02]  /*6d50*/  FADD.FTZ R47, R71, R47 ;  /* 0x0000002f472f7221 */ /* 0x000fe40000010000 */
[----:B------:R-:W-:Y:S02]  /*6d60*/  FMUL.FTZ R125, R74, R159 ;  /* 0x0000009f4a7d7220 */ /* 0x000fe40000410000 */
[----:B------:R-:W-:-:S02]  /*6d70*/  FADD.FTZ R121, R72, R121 ;  /* 0x0000007948797221 */ /* 0x000fc40000010000 */
[C---:B------:R-:W-:Y:S02]  /*6d80*/  FFMA.FTZ R159, R77.reuse, R159, R124 ;  /* 0x0000009f4d9f7223 */ /* 0x040fe4000001007c */
[C---:B------:R-:W-:Y:S02]  /*6d90*/  FMUL.FTZ R124, R74.reuse, R47 ;  /* 0x0000002f4a7c7220 */ /* 0x040fe40000410000 */
[C---:B------:R-:W-:Y:S02]  /*6da0*/  FFMA.FTZ R157, R77.reuse, R157, -R125 ;  /* 0x0000009d4d9d7223 */ /* 0x040fe4000001087d */
[-C--:B------:R-:W-:Y:S02]  /*6db0*/  FMUL.FTZ R125, R74, R121.reuse ;  /* 0x000000794a7d7220 */ /* 0x080fe40000410000 */
[C---:B------:R-:W-:Y:S02]  /*6dc0*/  FFMA.FTZ R121, R77.reuse, R121, R124 ;  /* 0x000000794d797223 */ /* 0x040fe4000001007c */
[----:B------:R-:W-:-:S02]  /*6dd0*/  FFMA.FTZ R47, R77, R47, -R125 ;  /* 0x0000002f4d2f7223 */ /* 0x000fc4000001087d */
[----:B------:R-:W-:Y:S02]  /*6de0*/  FMUL.FTZ R125, R78, R159 ;  /* 0x0000009f4e7d7220 */ /* 0x000fe40000410000 */
[----:B------:R-:W-:Y:S02]  /*6df0*/  FADD.FTZ R121, R76, R121 ;  /* 0x000000794c797221 */ /* 0x000fe40000010000 */
[CC--:B------:R-:W-:Y:S02]  /*6e00*/  FMUL.FTZ R124, R78.reuse, R157.reuse ;  /* 0x0000009d4e7c7220 */ /* 0x0c0fe40000410000 */
[----:B------:R-:W-:Y:S02]  /*6e10*/  FADD.FTZ R47, R75, R47 ;  /* 0x0000002f4b2f7221 */ /* 0x000fe40000010000 */
[----:B------:R-:W-:Y:S02]  /*6e20*/  FFMA.FTZ R157, R81, R157, -R125 ;  /* 0x0000009d519d7223 */ /* 0x000fe4000001087d */
[----:B------:R-:W-:-:S02]  /*6e30*/  FMUL.FTZ R125, R78, R121 ;  /* 0x000000794e7d7220 */ /* 0x000fc40000410000 */
[C---:B------:R-:W-:Y:S02]  /*6e40*/  FFMA.FTZ R159, R81.reuse, R159, R124 ;  /* 0x0000009f519f7223 */ /* 0x040fe4000001007c */
[-C--:B------:R-:W-:Y:S02]  /*6e50*/  FMUL.FTZ R124, R78, R47.reuse ;  /* 0x0000002f4e7c7220 */ /* 0x080fe40000410000 */
[C---:B------:R-:W-:Y:S02]  /*6e60*/  FFMA.FTZ R47, R81.reuse, R47, -R125 ;  /* 0x0000002f512f7223 */ /* 0x040fe4000001087d */
[----:B------:R-:W-:Y:S02]  /*6e70*/  FFMA.FTZ R121, R81, R121, R124 ;  /* 0x0000007951797223 */ /* 0x000fe4000001007c */
[----:B------:R-:W-:Y:S02]  /*6e80*/  FMUL.FTZ R124, R82, R157 ;  /* 0x0000009d527c7220 */ /* 0x000fe40000410000 */
[----:B------:R-:W-:-:S02]  /*6e90*/  FADD.FTZ R47, R79, R47 ;  /* 0x0000002f4f2f7221 */ /* 0x000fc40000010000 */
[-C--:B------:R-:W-:Y:S02]  /*6ea0*/  FMUL.FTZ R125, R82, R159.reuse ;  /* 0x0000009f527d7220 */ /* 0x080fe40000410000 */
[----:B------:R-:W-:Y:S02]  /*6eb0*/  FADD.FTZ R121, R80, R121 ;  /* 0x0000007950797221 */ /* 0x000fe40000010000 */
[C---:B------:R-:W-:Y:S02]  /*6ec0*/  FFMA.FTZ R159, R85.reuse, R159, R124 ;  /* 0x0000009f559f7223 */ /* 0x040fe4000001007c */
[C---:B------:R-:W-:Y:S02]  /*6ed0*/  FMUL.FTZ R124, R82.reuse, R47 ;  /* 0x0000002f527c7220 */ /* 0x040fe40000410000 */
[----:B------:R-:W-:Y:S02]  /*6ee0*/  FFMA.FTZ R157, R85, R157, -R125 ;  /* 0x0000009d559d7223 */ /* 0x000fe4000001087d */
[----:B------:R-:W-:-:S02]  /*6ef0*/  FMUL.FTZ R125, R82, R121 ;  /* 0x00000079527d7220 */ /* 0x000fc40000410000 */
[C---:B------:R-:W-:Y:S02]  /*6f00*/  FFMA.FTZ R121, R85.reuse, R121, R124 ;  /* 0x0000007955797223 */ /* 0x040fe4000001007c */
[----:B------:R-:W-:Y:S02]  /*6f10*/  FFMA.FTZ R47, R85, R47, -R125 ;  /* 0x0000002f552f7223 */ /* 0x000fe4000001087d */
[----:B------:R-:W-:Y:S02]  /*6f20*/  FMUL.FTZ R125, R86, R159 ;  /* 0x0000009f567d7220 */ /* 0x000fe40000410000 */
[----:B------:R-:W-:Y:S02]  /*6f30*/  FADD.FTZ R121, R84, R121 ;  /* 0x0000007954797221 */ /* 0x000fe40000010000 */
[----:B------:R-:W-:Y:S02]  /*6f40*/  FMUL.FTZ R124, R86, R157 ;  /* 0x0000009d567c7220 */ /* 0x000fe40000410000 */
[----:B------:R-:W-:-:S02]  /*6f50*/  FADD.FTZ R47, R83, R47 ;  /* 0x0000002f532f7221 */ /* 0x000fc40000010000 */
[C---:B------:R-:W-:Y:S02]  /*6f60*/  FFMA.FTZ R157, R89.reuse, R157, -R125 ;  /* 0x0000009d599d7223 */ /* 0x040fe4000001087d */
[C---:B------:R-:W-:Y:S02]  /*6f70*/  FMUL.FTZ R125, R86.reuse, R121 ;  /* 0x00000079567d7220 */ /* 0x040fe40000410000 */
[C---:B------:R-:W-:Y:S02]  /*6f80*/  FFMA.FTZ R159, R89.reuse, R159, R124 ;  /* 0x0000009f599f7223 */ /* 0x040fe4000001007c */
[-C--:B------:R-:W-:Y:S02]  /*6f90*/  FMUL.FTZ R124, R86, R47.reuse ;  /* 0x0000002f567c7220 */ /* 0x080fe40000410000 */
[C---:B------:R-:W-:Y:S02]  /*6fa0*/  FFMA.FTZ R47, R89.reuse, R47, -R125 ;  /* 0x0000002f592f7223 */ /* 0x040fe4000001087d */
[----:B------:R-:W-:-:S02]  /*6fb0*/  FFMA.FTZ R121, R89, R121, R124 ;  /* 0x0000007959797223 */ /* 0x000fc4000001007c */
[C---:B------:R-:W-:Y:S02]  /*6fc0*/  FMUL.FTZ R124, R90.reuse, R157 ;  /* 0x0000009d5a7c7220 */ /* 0x040fe40000410000 */
[----:B------:R-:W-:Y:S02]  /*6fd0*/  FADD.FTZ R47, R87, R47 ;  /* 0x0000002f572f7221 */ /* 0x000fe40000010000 */
[-C--:B------:R-:W-:Y:S02]  /*6fe0*/  FMUL.FTZ R125, R90, R159.reuse ;  /* 0x0000009f5a7d7220 */ /* 0x080fe40000410000 */
[----:B------:R-:W-:Y:S02]  /*6ff0*/  FADD.FTZ R121, R88, R121 ;  /* 0x0000007958797221 */ /* 0x000fe40000010000 */
[----:B------:R-:W-:Y:S02]  /*7000*/  FFMA.FTZ R159, R93, R159, R124 ;  /* 0x0000009f5d9f7223 */ /* 0x000fe4000001007c */
[----:B------:R-:W-:-:S02]  /*7010*/  FMUL.FTZ R124, R90, R47 ;  /* 0x0000002f5a7c7220 */ /* 0x000fc40000410000 */
[C---:B------:R-:W-:Y:S02]  /*7020*/  FFMA.FTZ R157, R93.reuse, R157, -R125 ;  /* 0x0000009d5d9d7223 */ /* 0x040fe4000001087d */
[-C--:B------:R-:W-:Y:S02]  /*7030*/  FMUL.FTZ R125, R90, R121.reuse ;  /* 0x000000795a7d7220 */ /* 0x080fe40000410000 */
[C---:B------:R-:W-:Y:S02]  /*7040*/  FFMA.FTZ R121, R93.reuse, R121, R124 ;  /* 0x000000795d797223 */ /* 0x040fe4000001007c */
[----:B------:R-:W-:Y:S02]  /*7050*/  FFMA.FTZ R47, R93, R47, -R125 ;  /* 0x0000002f5d2f7223 */ /* 0x000fe4000001087d */
[----:B------:R-:W-:Y:S02]  /*7060*/  FMUL.FTZ R125, R94, R159 ;  /* 0x0000009f5e7d7220 */ /* 0x000fe40000410000 */
[----:B------:R-:W-:-:S02]  /*7070*/  FADD.FTZ R121, R92, R121 ;  /* 0x000000795c797221 */ /* 0x000fc40000010000 */
[CC--:B------:R-:W-:Y:S02]  /*7080*/  FMUL.FTZ R124, R94.reuse, R157.reuse ;  /* 0x0000009d5e7c7220 */ /* 0x0c0fe40000410000 */
[----:B------:R-:W-:Y:S02]  /*7090*/  FADD.FTZ R47, R91, R47 ;  /* 0x0000002f5b2f7221 */ /* 0x000fe40000010000 */
[C---:B------:R-:W-:Y:S02]  /*70a0*/  FFMA.FTZ R157, R97.reuse, R157, -R125 ;  /* 0x0000009d619d7223 */ /* 0x040fe4000001087d */
[----:B------:R-:W-:Y:S01]  /*70b0*/  FMUL.FTZ R125, R94, R121 ;  /* 0x000000795e7d7220 */ /* 0x000fe20000410000 */
[----:B------:R-:W-:Y:S01]  /*70c0*/  FSEL R98, R98, RZ, !P0 ;  /* 0x000000ff62627208 */ /* 0x000fe20004000000 */
[----:B------:R-:W-:Y:S02]  /*70d0*/  FFMA.FTZ R159, R97, R159, R124 ;  /* 0x0000009f619f7223 */ /* 0x000fe4000001007c */
[----:B------:R-:W-:-:S02]  /*70e0*/  FMUL.FTZ R124, R94, R47 ;  /* 0x0000002f5e7c7220 */ /* 0x000fc40000410000 */
[----:B------:R-:W-:Y:S01]  /*70f0*/  FFMA.FTZ R47, R97, R47, -R125 ;  /* 0x0000002f612f7223 */ /* 0x000fe2000001087d */
[----:B------:R-:W-:Y:S01]  /*7100*/  FSEL R99, R99, 1, !P0 ;  /* 0x3f80000063637808 */ /* 0x000fe20004000000 */
[----:B------:R-:W-:Y:S02]  /*7110*/  FFMA.FTZ R121, R97, R121, R124 ;  /* 0x0000007961797223 */ /* 0x000fe4000001007c */
[C---:B------:R-:W-:Y:S01]  /*7120*/  FMUL.FTZ R124, R98.reuse, R157 ;  /* 0x0000009d627c7220 */ /* 0x040fe20000410000 */
[----:B------:R-:W-:Y:S01]  /*7130*/  PRMT R103, RZ, 0x5410, R103 ;  /* 0x00005410ff677816 */ /* 0x000fe20000000067 */
[----:B------:R-:W-:Y:S02]  /*7140*/  FADD.FTZ R47, R95, R47 ;  /* 0x0000002f5f2f7221 */ /* 0x000fe40000010000 */
[-C--:B------:R-:W-:Y:S01]  /*7150*/  FMUL.FTZ R125, R98, R159.reuse ;  /* 0x0000009f627d7220 */ /* 0x080fe20000410000 */
[----:B------:R-:W-:Y:S01]  /*7160*/  PRMT R100, RZ, 0x5410, R100 ;  /* 0x00005410ff647816 */ /* 0x000fe20000000064 */
[----:B------:R-:W-:-:S02]  /*7170*/  FFMA.FTZ R159, R99, R159, R124 ;  /* 0x0000009f639f7223 */ /* 0x000fc4000001007c */
[----:B------:R-:W-:Y:S01]  /*7180*/  FADD.FTZ R121, R96, R121 ;  /* 0x0000007960797221 */ /* 0x000fe20000010000 */
[----:B------:R-:W0:Y:S01]  /*7190*/  MUFU.EX2 R156, R156 ;  /* 0x0000009c009c7308 */ /* 0x000e220000000800 */
[C---:B------:R-:W-:Y:S02]  /*71a0*/  FMUL.FTZ R124, R98.reuse, R47 ;  /* 0x0000002f627c7220 */ /* 0x040fe40000410000 */
[----:B------:R-:W-:Y:S02]  /*71b0*/  FFMA.FTZ R157, R99, R157, -R125 ;  /* 0x0000009d639d7223 */ /* 0x000fe4000001087d */
[----:B------:R-:W-:Y:S02]  /*71c0*/  FMUL.FTZ R103, R39, R103 ;  /* 0x0000006727677220 */ /* 0x000fe40000410000 */
[-C--:B------:R-:W-:Y:S02]  /*71d0*/  FMUL.FTZ R125, R98, R121.reuse ;  /* 0x00000079627d7220 */ /* 0x080fe40000410000 */
[----:B------:R-:W-:-:S02]  /*71e0*/  FFMA.FTZ R121, R99, R121, R124 ;  /* 0x0000007963797223 */ /* 0x000fc4000001007c */
[----:B------:R-:W-:Y:S01]  /*71f0*/  FMUL.FTZ R124, R39, R100 ;  /* 0x00000064277c7220 */ /* 0x000fe20000410000 */
[----:B------:R-:W-:Y:S01]  /*7200*/  FSEL R100, R102, RZ, !P4 ;  /* 0x000000ff66647208 */ /* 0x000fe20006000000 */
[----:B------:R-:W-:Y:S01]  /*7210*/  FFMA.FTZ R47, R99, R47, -R125 ;  /* 0x0000002f632f7223 */ /* 0x000fe2000001087d */
[----:B------:R-:W-:Y:S02]  /*7220*/  FSEL R103, R103, RZ, !P0 ;  /* 0x000000ff67677208 */ /* 0x000fe40004000000 */
[----:B------:R-:W-:Y:S02]  /*7230*/  FSEL R101, R101, 1, !P4 ;  /* 0x3f80000065657808 */ /* 0x000fe40006000000 */
[----:B------:R-:W-:Y:S01]  /*7240*/  FSEL R102, R124, RZ, !P0 ;  /* 0x000000ff7c667208 */ /* 0x000fe20004000000 */
[----:B------:R-:W-:Y:S01]  /*7250*/  FMUL.FTZ R124, R100, R157 ;  /* 0x0000009d647c7220 */ /* 0x000fe20000410000 */
[----:B------:R-:W-:Y:S01]  /*7260*/  PRMT R106, RZ, 0x5410, R106 ;  /* 0x00005410ff6a7816 */ /* 0x000fe2000000006a */
[----:B------:R-:W-:-:S02]  /*7270*/  FADD.FTZ R47, R103, R47 ;  /* 0x0000002f672f7221 */ /* 0x000fc40000010000 */
[-C--:B------:R-:W-:Y:S01]  /*7280*/  FMUL.FTZ R125, R100, R159.reuse ;  /* 0x0000009f647d7220 */ /* 0x080fe20000410000 */
[----:B------:R-:W-:Y:S01]  /*7290*/  PRMT R104, RZ, 0x5410, R104 ;  /* 0x00005410ff687816 */ /* 0x000fe20000000068 */
[C---:B------:R-:W-:Y:S02]  /*72a0*/  FFMA.FTZ R159, R101.reuse, R159, R124 ;  /* 0x0000009f659f7223 */ /* 0x040fe4000001007c */
[----:B------:R-:W-:Y:S02]  /*72b0*/  FADD.FTZ R121, R102, R121 ;  /* 0x0000007966797221 */ /* 0x000fe40000010000 */
[----:B------:R-:W-:Y:S02]  /*72c0*/  FMUL.FTZ R124, R100, R47 ;  /* 0x0000002f647c7220 */ /* 0x000fe40000410000 */
[----:B0-----:R-:W-:Y:S02]  /*72d0*/  FMUL.FTZ R107, R156, R107 ;  /* 0x0000006b9c6b7220 */ /* 0x001fe40000410000 */
[----:B------:R-:W-:-:S02]  /*72e0*/  FFMA.FTZ R157, R101, R157, -R125 ;  /* 0x0000009d659d7223 */ /* 0x000fc4000001087d */
[----:B------:R-:W-:Y:S02]  /*72f0*/  FMUL.FTZ R106, R56, R106 ;  /* 0x0000006a386a7220 */ /* 0x000fe40000410000 */
[-C--:B------:R-:W-:Y:S02]  /*7300*/  FMUL.FTZ R125, R100, R121.reuse ;  /* 0x00000079647d7220 */ /* 0x080fe40000410000 */
[----:B------:R-:W-:Y:S02]  /*7310*/  FFMA.FTZ R121, R101, R121, R124 ;  /* 0x0000007965797223 */ /* 0x000fe4000001007c */
[----:B------:R-:W-:Y:S02]  /*7320*/  FMUL.FTZ R105, R156, R105 ;  /* 0x000000699c697220 */ /* 0x000fe40000410000 */
[----:B------:R-:W-:Y:S01]  /*7330*/  FMUL.FTZ R124, R56, R104 ;  /* 0x00000068387c7220 */ /* 0x000fe20000410000 */
[----:B------:R-:W-:Y:S01]  /*7340*/  FSEL R104, R107, RZ, !P6 ;  /* 0x000000ff6b687208 */ /* 0x000fe20007000000 */
[----:B------:R-:W-:Y:S01]  /*7350*/  FFMA.FTZ R47, R101, R47, -R125 ;  /* 0x0000002f652f7223 */ /* 0x000fe2000001087d */
[----:B------:R-:W-:-:S02]  /*7360*/  FSEL R106, R106, RZ, !P4 ;  /* 0x000000ff6a6a7208 */ /* 0x000fc40006000000 */
[----:B------:R-:W-:Y:S02]  /*7370*/  FSEL R105, R105, 1, !P6 ;  /* 0x3f80000069697808 */ /* 0x000fe40007000000 */
[----:B------:R-:W-:Y:S01]  /*7380*/  FSEL R107, R124, RZ, !P4 ;  /* 0x000000ff7c6b7208 */ /* 0x000fe20006000000 */
[----:B------:R-:W-:Y:S01]  /*7390*/  FMUL.FTZ R124, R104, R157 ;  /* 0x0000009d687c7220 */ /* 0x000fe20000410000 */
[----:B------:R-:W-:Y:S01]  /*73a0*/  PRMT R110, RZ, 0x5410, R110 ;  /* 0x00005410ff6e7816 */ /* 0x000fe2000000006e */
[----:B------:R-:W-:Y:S02]  /*73b0*/  FADD.FTZ R47, R106, R47 ;  /* 0x0000002f6a2f7221 */ /* 0x000fe40000010000 */
[-C--:B------:R-:W-:Y:S01]  /*73c0*/  FMUL.FTZ R125, R104, R159.reuse ;  /* 0x0000009f687d7220 */ /* 0x080fe20000410000 */
[----:B------:R-:W-:Y:S01]  /*73d0*/  PRMT R108, RZ, 0x5410, R108 ;  /* 0x00005410ff6c7816 */ /* 0x000fe2000000006c */
[----:B------:R-:W-:Y:S02]  /*73e0*/  FFMA.FTZ R159, R105, R159, R124 ;  /* 0x0000009f699f7223 */ /* 0x000fe4000001007c */
[----:B------:R-:W-:-:S02]  /*73f0*/  FADD.FTZ R121, R107, R121 ;  /* 0x000000796b797221 */ /* 0x000fc40000010000 */
[C---:B------:R-:W-:Y:S02]  /*7400*/  FMUL.FTZ R124, R104.reuse, R47 ;  /* 0x0000002f687c7220 */ /* 0x040fe40000410000 */
[----:B------:R-:W-:Y:S02]  /*7410*/  FFMA.FTZ R157, R105, R157, -R125 ;  /* 0x0000009d699d7223 */ /* 0x000fe4000001087d */
[----:B------:R-:W-:Y:S02]  /*7420*/  FMUL.FTZ R110, R57, R110 ;  /* 0x0000006e396e7220 */ /* 0x000fe40000410000 */
[-C--:B------:R-:W-:Y:S02]  /*7430*/  FMUL.FTZ R125, R104, R121.reuse ;  /* 0x00000079687d7220 */ /* 0x080fe40000410000 */
[----:B------:R-:W-:Y:S02]  /*7440*/  FFMA.FTZ R121, R105, R121, R124 ;  /* 0x0000007969797223 */ /* 0x000fe4000001007c */
        /* <DEDUP_REMOVED lines=13> */
[----:B------:R-:W-:Y:S02]  /*7520*/  FMUL.FTZ R124, R108, R47 ;  /* 0x0000002f6c7c7220 */ /* 0x000fe40000410000 */
[C---:B------:R-:W-:Y:S02]  /*7530*/  FFMA.FTZ R157, R109.reuse, R157, -R125 ;  /* 0x0000009d6d9d7223 */ /* 0x040fe4000001087d */
        /* <DEDUP_REMOVED lines=9> */
[----:B------:R-:W-:Y:S02]  /*75d0*/  FMUL.FTZ R124, R112, R157 ;  /* 0x0000009d707c7220 */ /* 0x000fe40000410000 */
[----:B------:R-:W-:Y:S02]  /*75e0*/  FADD.FTZ R47, R114, R47 ;  /* 0x0000002f722f7221 */ /* 0x000fe40000010000 */
[-C--:B------:R-:W-:Y:S02]  /*75f0*/  FMUL.FTZ R125, R112, R159.reuse ;  /* 0x0000009f707d7220 */ /* 0x080fe40000410000 */
[----:B------:R-:W-:Y:S02]  /*7600*/  FFMA.FTZ R159, R113, R159, R124 ;  /* 0x0000009f719f7223 */ /* 0x000fe4000001007c */
[----:B------:R-:W-:-:S02]  /*7610*/  FADD.FTZ R121, R115, R121 ;  /* 0x0000007973797221 */ /* 0x000fc40000010000 */
[C---:B------:R-:W-:Y:S02]  /*7620*/  FMUL.FTZ R124, R112.reuse, R47 ;  /* 0x0000002f707c7220 */ /* 0x040fe40000410000 */
[C---:B------:R-:W-:Y:S01]  /*7630*/  FFMA.FTZ R157, R113.reuse, R157, -R125 ;  /* 0x0000009d719d7223 */ /* 0x040fe2000001087d */
[----:B------:R-:W-:Y:S01]  /*7640*/  PRMT R116, RZ, 0x5410, R116 ;  /* 0x00005410ff747816 */ /* 0x000fe20000000074 */
[-C--:B------:R-:W-:Y:S02]  /*7650*/  FMUL.FTZ R125, R112, R121.reuse ;  /* 0x00000079707d7220 */ /* 0x080fe40000410000 */
[----:B------:R-:W-:Y:S01]  /*7660*/  FFMA.FTZ R121, R113, R121, R124 ;  /* 0x0000007971797223 */ /* 0x000fe2000001007c */
[----:B------:R-:W-:Y:S01]  /*7670*/  PRMT R124, RZ, 0x5410, R117 ;  /* 0x00005410ff7c7816 */ /* 0x000fe20000000075 */
[----:B------:R-:W-:-:S04]  /*7680*/  FMUL.FTZ R117, R59, R116 ;  /* 0x000000743b757220 */ /* 0x000fc80000410000 */
[----:B------:R-:W-:Y:S01]  /*7690*/  FMUL.FTZ R124, R59, R124 ;  /* 0x0000007c3b7c7220 */ /* 0x000fe20000410000 */
[----:B------:R-:W-:Y:S02]  /*76a0*/  FSEL R116, R118, RZ, !P2 ;  /* 0x000000ff76747208 */ /* 0x000fe40005000000 */
[----:B------:R-:W-:Y:S02]  /*76b0*/  FSEL R117, R117, RZ, !P3 ;  /* 0x000000ff75757208 */ /* 0x000fe40005800000 */
[----:B------:R-:W-:Y:S02]  /*76c0*/  FSEL R118, R124, RZ, !P3 ;  /* 0x000000ff7c767208 */ /* 0x000fe40005800000 */
[----:B------:R-:W-:Y:S01]  /*76d0*/  PRMT R124, RZ, 0x5410, R51 ;  /* 0x00005410ff7c7816 */ /* 0x000fe20000000033 */
[----:B------:R-:W-:Y:S01]  /*76e0*/  FFMA.FTZ R47, R113, R47, -R125 ;  /* 0x0000002f712f7223 */ /* 0x000fe2000001087d */
[----:B------:R-:W-:Y:S01]  /*76f0*/  PRMT R120, RZ, 0x5410, R120 ;  /* 0x00005410ff787816 */ /* 0x000fe20000000078 */
[----:B------:R-:W-:Y:S01]  /*7700*/  FADD.FTZ R51, R117, R121 ;  /* 0x0000007975337221 */ /* 0x000fe20000010000 */
[----:B------:R-:W-:Y:S01]  /*7710*/  FSEL R119, R119, 1, !P2 ;  /* 0x3f80000077777808 */ /* 0x000fe20005000000 */
[----:B------:R-:W-:-:S02]  /*7720*/  FMUL.FTZ R121, R60, R124 ;  /* 0x0000007c3c797220 */ /* 0x000fc40000410000 */
[----:B------:R-:W-:Y:S02]  /*7730*/  FADD.FTZ R47, R118, R47 ;  /* 0x0000002f762f7221 */ /* 0x000fe40000010000 */
[----:B------:R-:W-:Y:S02]  /*7740*/  FMUL.FTZ R125, R116, R51 ;  /* 0x00000033747d7220 */ /* 0x000fe40000410000 */
[----:B------:R-:W-:Y:S01]  /*7750*/  FMUL.FTZ R120, R60, R120 ;  /* 0x000000783c787220 */ /* 0x000fe20000410000 */
[----:B------:R-:W-:Y:S01]  /*7760*/  FSEL R121, R121, RZ, !P2 ;  /* 0x000000ff79797208 */ /* 0x000fe20005000000 */
[-C--:B------:R-:W-:Y:S02]  /*7770*/  FMUL.FTZ R124, R116, R47.reuse ;  /* 0x0000002f747c7220 */ /* 0x080fe40000410000 */
[C---:B------:R-:W-:Y:S01]  /*7780*/  FFMA.FTZ R47, R119.reuse, R47, -R125 ;  /* 0x0000002f772f7223 */ /* 0x040fe2000001087d */
[----:B------:R-:W-:Y:S01]  /*7790*/  FSEL R120, R120, RZ, !P2 ;  /* 0x000000ff78787208 */ /* 0x000fe20005000000 */
[----:B------:R-:W-:Y:S01]  /*77a0*/  FFMA.FTZ R51, R119, R51, R124 ;  /* 0x0000003377337223 */ /* 0x000fe2000001007c */
[----:B------:R-:W-:Y:S01]  /*77b0*/  FSEL R122, R122, RZ, !P1 ;  /* 0x000000ff7a7a7208 */ /* 0x000fe20004800000 */
[----:B------:R-:W-:Y:S01]  /*77c0*/  FADD.FTZ R47, R121, R47 ;  /* 0x0000002f792f7221 */ /* 0x000fe20000010000 */
[----:B------:R-:W-:Y:S01]  /*77d0*/  FSEL R123, R123, 1, !P1 ;  /* 0x3f8000007b7b7808 */ /* 0x000fe20004800000 */
[----:B------:R-:W-:Y:S01]  /*77e0*/  FADD.FTZ R51, R120, R51 ;  /* 0x0000003378337221 */ /* 0x000fe20000010000 */
[----:B------:R-:W-:Y:S01]  /*77f0*/  PRMT R50, RZ, 0x5410, R50 ;  /* 0x00005410ff327816 */ /* 0x000fe20000000032 */
[C---:B------:R-:W-:Y:S01]  /*7800*/  FMUL.FTZ R124, R122.reuse, R47 ;  /* 0x0000002f7a7c7220 */ /* 0x040fe20000410000 */
[----:B------:R-:W-:Y:S01]  /*7810*/  PRMT R48, RZ, 0x5410, R48 ;  /* 0x00005410ff307816 */ /* 0x000fe20000000030 */
[----:B------:R-:W-:-:S02]  /*7820*/  FMUL.FTZ R125, R122, R51 ;  /* 0x000000337a7d7220 */ /* 0x000fc40000410000 */
[----:B------:R-:W-:Y:S02]  /*7830*/  FFMA.FTZ R51, R123, R51, R124 ;  /* 0x000000337b337223 */ /* 0x000fe4000001007c */
[----:B------:R-:W-:Y:S02]  /*7840*/  FMUL.FTZ R124, R61, R50 ;  /* 0x000000323d7c7220 */ /* 0x000fe40000410000 */
[----:B------:R-:W-:Y:S02]  /*7850*/  FFMA.FTZ R47, R123, R47, -R125 ;  /* 0x0000002f7b2f7223 */ /* 0x000fe4000001087d */
[----:B------:R-:W-:Y:S01]  /*7860*/  FMUL.FTZ R125, R61, R48 ;  /* 0x000000303d7d7220 */ /* 0x000fe20000410000 */
[----:B------:R-:W-:-:S04]  /*7870*/  FSEL R124, R124, RZ, !P1 ;  /* 0x000000ff7c7c7208 */ /* 0x000fc80004800000 */
[----:B------:R-:W-:Y:S01]  /*7880*/  FSEL R125, R125, RZ, !P1 ;  /* 0x000000ff7d7d7208 */ /* 0x000fe20004800000 */
[----:B------:R-:W-:-:S04]  /*7890*/  FADD.FTZ R51, R124, R51 ;  /* 0x000000337c337221 */ /* 0x000fc80000010000 */
[----:B------:R-:W-:Y:S02]  /*78a0*/  FADD.FTZ R50, R125, R47 ;  /* 0x0000002f7d327221 */ /* 0x000fe40000010000 */
[----:B------:R-:W0:Y:S01]  /*78b0*/  SHFL.UP PT, R47, R51, 0x1, RZ ;  /* 0x04200000332f7989 */ /* 0x000e2200000e00ff */
[----:B------:R-:W-:-:S03]  /*78c0*/  FMUL.FTZ R48, R116, R159 ;  /* 0x0000009f74307220 */ /* 0x000fc60000410000 */
[----:B------:R-:W1:Y:S01]  /*78d0*/  SHFL.UP PT, R156, R50, 0x1, RZ ;  /* 0x04200000329c7989 */ /* 0x000e6200000e00ff */
[-C--:B------:R-:W-:Y:S02]  /*78e0*/  FFMA.FTZ R48, R119, R157.reuse, -R48 ;  /* 0x0000009d77307223 */ /* 0x080fe40000010830 */
[----:B------:R-:W-:-:S04]  /*78f0*/  FMUL.FTZ R157, R116, R157 ;  /* 0x0000009d749d7220 */ /* 0x000fc80000410000 */
[----:B------:R-:W-:Y:S02]  /*7900*/  FFMA.FTZ R159, R119, R159, R157 ;  /* 0x0000009f779f7223 */ /* 0x000fe4000001009d */
[----:B------:R-:W-:Y:S01]  /*7910*/  FMUL.FTZ R157, R122, R48 ;  /* 0x000000307a9d7220 */ /* 0x000fe20000410000 */
[----:B------:R-:W-:-:S03]  /*7920*/  ISETP.GE.AND P0, PT, R3, 0x1, PT ;  /* 0x000000010300780c */ /* 0x000fc60003f06270 */
[-C--:B------:R-:W-:Y:S02]  /*7930*/  FFMA.FTZ R157, R123, R159.reuse, R157 ;  /* 0x0000009f7b9d7223 */ /* 0x080fe4000001009d */
[----:B------:R-:W-:-:S04]  /*7940*/  FMUL.FTZ R159, R122, R159 ;  /* 0x0000009f7a9f7220 */ /* 0x000fc80000410000 */
[----:B------:R-:W-:Y:S02]  /*7950*/  FFMA.FTZ R48, R123, R48, -R159 ;  /* 0x000000307b307223 */ /* 0x000fe4000001089f */
[----:B0-----:R-:W-:-:S04]  /*7960*/  FMUL.FTZ R159, R157, R47 ;  /* 0x0000002f9d9f7220 */ /* 0x001fc80000410000 */
[-C--:B-1----:R-:W-:Y:S02]  /*7970*/  FFMA.FTZ R159, R48, R156.reuse, -R159 ;  /* 0x0000009c309f7223 */ /* 0x082fe4000001089f */
[----:B------:R-:W-:Y:S02]  /*7980*/  FMUL.FTZ R156, R157, R156 ;  /* 0x0000009c9d9c7220 */ /* 0x000fe40000410000 */
[----:B------:R-:W-:Y:S02]  /*7990*/  @P0 FADD.FTZ R50, R50, R159 ;  /* 0x0000009f32320221 */ /* 0x000fe40000010000 */
[----:B------:R-:W0:Y:S01]  /*79a0*/  SHFL.UP PT, R159, R48, 0x1, RZ ;  /* 0x04200000309f7989 */ /* 0x000e2200000e00ff */
[----:B------:R-:W-:-:S03]  /*79b0*/  FFMA.FTZ R47, R48, R47, R156 ;  /* 0x0000002f302f7223 */ /* 0x000fc6000001009c */
[----:B------:R-:W1:Y:S01]  /*79c0*/  SHFL.UP PT, R156, R157, 0x1, RZ ;  /* 0x042000009d9c7989 */ /* 0x000e6200000e00ff */
[----:B------:R-:W-:-:S03]  /*79d0*/  @P0 FADD.FTZ R51, R51, R47 ;  /* 0x0000002f33330221 */ /* 0x000fc60000010000 */
[----:B------:R0:W-:Y:S04]  /*79e0*/  STS.U16 [R151+0x23c0], R140 ;  /* 0x0023c08c97007388 */ /* 0x0001e80000000400 */
[----:B------:R-:W2:Y:S04]  /*79f0*/  SHFL.UP PT, R140, R50, 0x2, RZ ;  /* 0x04400000328c7989 */ /* 0x000ea800000e00ff */
[----:B------:R-:W3:Y:S01]  /*7a00*/  SHFL.UP PT, R47, R51, 0x2, RZ ;  /* 0x04400000332f7989 */ /* 0x000ee200000e00ff */
[----:B0-----:R-:W-:-:S04]  /*7a10*/  FMUL.FTZ R151, R157, R159 ;  /* 0x0000009f9d977220 */ /* 0x001fc80000410000 */
[-C--:B-1----:R-:W-:Y:S02]  /*7a20*/  FFMA.FTZ R151, R48, R156.reuse, R151 ;  /* 0x0000009c30977223 */ /* 0x082fe40000010097 */
[----:B------:R-:W-:-:S04]  /*7a30*/  FMUL.FTZ R156, R157, R156 ;  /* 0x0000009c9d9c7220 */ /* 0x000fc80000410000 */
[----:B------:R-:W-:Y:S01]  /*7a40*/  @P0 FFMA.FTZ R48, R48, R159, -R156 ;  /* 0x0000009f30300223 */ /* 0x000fe2000001089c */
[----:B------:R-:W-:-:S04]  /*7a50*/  FSEL R151, R157, R151, !P0 ;  /* 0x000000979d977208 */ /* 0x000fc80004000000 */
[----:B------:R-:W0:Y:S04]  /*7a60*/  SHFL.UP PT, R157, R48, 0x2, RZ ;  /* 0x04400000309d7989 */ /* 0x000e2800000e00ff */
[----:B------:R-:W1:Y:S01]  /*7a70*/  SHFL.UP PT, R156, R151, 0x2, RZ ;  /* 0x04400000979c7989 */ /* 0x000e6200000e00ff */
[----:B------:R-:W-:Y:S01]  /*7a80*/  ISETP.GE.AND P0, PT, R3, 0x2, PT ;  /* 0x000000020300780c */ /* 0x000fe20003f06270 */
[----:B--2---:R-:W-:-:S04]  /*7a90*/  FMUL.FTZ R159, R151, R140 ;  /* 0x0000008c979f7220 */ /* 0x004fc80000410000 */
[-C--:B---3--:R-:W-:Y:S02]  /*7aa0*/  FFMA.FTZ R159, R48, R47.reuse, R159 ;  /* 0x0000002f309f7223 */ /* 0x088fe4000001009f */
[----:B------:R-:W-:-:S04]  /*7ab0*/  FMUL.FTZ R47, R151, R47 ;  /* 0x0000002f972f7220 */ /* 0x000fc80000410000 */
[----:B------:R-:W-:Y:S02]  /*7ac0*/  FFMA.FTZ R47, R48, R140, -R47 ;  /* 0x0000008c302f7223 */ /* 0x000fe4000001082f */
[----:B------:R-:W-:Y:S02]  /*7ad0*/  @P0 FADD.FTZ R51, R51, R159 ;  /* 0x0000009f33330221 */ /* 0x000fe40000010000 */
[----:B------:R-:W-:Y:S02]  /*7ae0*/  @P0 FADD.FTZ R50, R50, R47 ;  /* 0x0000002f32320221 */ /* 0x000fe40000010000 */
[C---:B0-----:R-:W-:Y:S01]  /*7af0*/  FMUL.FTZ R159, R151.reuse, R157 ;  /* 0x0000009d979f7220 */ /* 0x041fe20000410000 */
[----:B------:R-:W0:Y:S03]  /*7b00*/  SHFL.UP PT, R140, R51, 0x4, RZ ;  /* 0x04800000338c7989 */ /* 0x000e2600000e00ff */
[-C--:B-1----:R-:W-:Y:S01]  /*7b10*/  FFMA.FTZ R159, R48, R156.reuse, R159 ;  /* 0x0000009c309f7223 */ /* 0x082fe2000001009f */
[----:B------:R-:W1:Y:S01]  /*7b20*/  SHFL.UP PT, R47, R50, 0x4, RZ ;  /* 0x04800000322f7989 */ /* 0x000e6200000e00ff */
[----:B------:R-:W-:-:S04]  /*7b30*/  FMUL.FTZ R156, R151, R156 ;  /* 0x0000009c979c7220 */ /* 0x000fc80000410000 */
[----:B------:R-:W-:Y:S01]  /*7b40*/  @P0 FFMA.FTZ R48, R48, R157, -R156 ;  /* 0x0000009d30300223 */ /* 0x000fe2000001089c */
[----:B------:R-:W-:-:S04]  /*7b50*/  FSEL R159, R151, R159, !P0 ;  /* 0x0000009f979f7208 */ /* 0x000fc80004000000 */
[----:B------:R-:W2:Y:S04]  /*7b60*/  SHFL.UP PT, R156, R48, 0x4, RZ ;  /* 0x04800000309c7989 */ /* 0x000ea800000e00ff */
[----:B------:R-:W3:Y:S01]  /*7b70*/  SHFL.UP PT, R151, R159, 0x4, RZ ;  /* 0x048000009f977989 */ /* 0x000ee200000e00ff */
[----:B------:R-:W-:Y:S01]  /*7b80*/  ISETP.GE.AND P0, PT, R3, 0x4, PT ;  /* 0x000000040300780c */ /* 0x000fe20003f06270 */
[----:B0-----:R-:W-:-:S04]  /*7b90*/  FMUL.FTZ R157, R159, R140 ;  /* 0x0000008c9f9d7220 */ /* 0x001fc80000410000 */
[-C--:B-1----:R-:W-:Y:S02]  /*7ba0*/  FFMA.FTZ R157, R48, R47.reuse, -R157 ;  /* 0x0000002f309d7223 */ /* 0x082fe4000001089d */
[----:B------:R-:W-:-:S06]  /*7bb0*/  FMUL.FTZ R47, R159, R47 ;  /* 0x0000002f9f2f7220 */ /* 0x000fcc0000410000 */
[----:B------:R-:W-:Y:S02]  /*7bc0*/  @P0 FADD.FTZ R50, R50, R157 ;  /* 0x0000009d32320221 */ /* 0x000fe40000010000 */
[C---:B------:R-:W-:Y:S02]  /*7bd0*/  FFMA.FTZ R47, R48.reuse, R140, R47 ;  /* 0x0000008c302f7223 */ /* 0x040fe4000001002f */
[-C--:B--2---:R-:W-:Y:S02]  /*7be0*/  FMUL.FTZ R157, R159, R156.reuse ;  /* 0x0000009c9f9d7220 */ /* 0x084fe40000410000 */
[----:B------:R-:W-:Y:S02]  /*7bf0*/  @P0 FADD.FTZ R51, R51, R47 ;  /* 0x0000002f33330221 */ /* 0x000fe40000010000 */
[CC--:B---3--:R-:W-:Y:S02]  /*7c00*/  FFMA.FTZ R157, R48.reuse, R151.reuse, R157 ;  /* 0x00000097309d7223 */ /* 0x0c8fe4000001009d */
[C---:B------:R-:W-:Y:S01]  /*7c10*/  FMUL.FTZ R151, R159.reuse, R151 ;  /* 0x000000979f977220 */ /* 0x040fe20000410000 */
[----:B------:R-:W0:Y:S02]  /*7c20*/  SHFL.UP PT, R140, R51, 0x8, RZ ;  /* 0x05000000338c7989 */ /* 0x000e2400000e00ff */
[----:B------:R-:W-:Y:S01]  /*7c30*/  FSEL R157, R159, R157, !P0 ;  /* 0x0000009d9f9d7208 */ /* 0x000fe20004000000 */
[----:B------:R-:W-:Y:S01]  /*7c40*/  @P0 FFMA.FTZ R48, R48, R156, -R151 ;  /* 0x0000009c30300223 */ /* 0x000fe20000010897 */
[----:B------:R-:W1:Y:S04]  /*7c50*/  SHFL.UP PT, R47, R50, 0x8, RZ ;  /* 0x05000000322f7989 */ /* 0x000e6800000e00ff */
[----:B------:R-:W-:Y:S04]  /*7c60*/  STS.U16 [R139+0x2400], R154 ;  /* 0x0024009a8b007388 */ /* 0x000fe80000000400 */
[----:B------:R-:W2:Y:S04]  /*7c70*/  SHFL.UP PT, R139, R48, 0x8, RZ ;  /* 0x05000000308b7989 */ /* 0x000ea800000e00ff */
[----:B------:R-:W3:Y:S01]  /*7c80*/  SHFL.UP PT, R151, R157, 0x8, RZ ;  /* 0x050000009d977989 */ /* 0x000ee200000e00ff */
[----:B------:R-:W-:-:S03]  /*7c90*/  ISETP.GE.AND P0, PT, R3, 0x8, PT ;  /* 0x000000080300780c */ /* 0x000fc60003f06270 */
[----:B------:R0:W-:Y:S04]  /*7ca0*/  STS.U16 [R153+0x2440], R152 ;  /* 0x0024409899007388 */ /* 0x0001e80000000400 */
[----:B------:R-:W-:Y:S01]  /*7cb0*/  STS.U16 [R150+0x2480], R45 ;  /* 0x0024802d96007388 */ /* 0x000fe20000000400 */
[CC--:B0-----:R-:W-:Y:S02]  /*7cc0*/  FMUL.FTZ R153, R157.reuse, R140.reuse ;  /* 0x0000008c9d997220 */ /* 0x0c1fe40000410000 */
[-C--:B-1----:R-:W-:Y:S02]  /*7cd0*/  FMUL.FTZ R152, R157, R47.reuse ;  /* 0x0000002f9d987220 */ /* 0x082fe40000410000 */
[C---:B------:R-:W-:Y:S01]  /*7ce0*/  FFMA.FTZ R153, R48.reuse, R47, -R153 ;  /* 0x0000002f30997223 */ /* 0x040fe20000010899 */
[----:B------:R-:W-:Y:S01]  /*7cf0*/  STS.U16 [R149+0x24c0], R148 ;  /* 0x0024c09495007388 */ /* 0x000fe20000000400 */
[----:B------:R-:W-:-:S02]  /*7d00*/  FFMA.FTZ R152, R48, R140, R152 ;  /* 0x0000008c30987223 */ /* 0x000fc40000010098 */
[----:B------:R-:W-:Y:S01]  /*7d10*/  @P0 FADD.FTZ R50, R50, R153 ;  /* 0x0000009932320221 */ /* 0x000fe20000010000 */
[----:B------:R0:W-:Y:S01]  /*7d20*/  STS.U16 [R147+0x2500], R146 ;  /* 0x0025009293007388 */ /* 0x0001e20000000400 */
[----:B--2---:R-:W-:Y:S02]  /*7d30*/  FMUL.FTZ R140, R157, R139 ;  /* 0x0000008b9d8c7220 */ /* 0x004fe40000410000 */
[----:B------:R-:W-:Y:S01]  /*7d40*/  @P0 FADD.FTZ R51, R51, R152 ;  /* 0x0000009833330221 */ /* 0x000fe20000010000 */
[----:B------:R-:W1:Y:S01]  /*7d50*/  SHFL.UP PT, R47, R50, 0x10, RZ ;  /* 0x06000000322f7989 */ /* 0x000e6200000e00ff */
[CC--:B---3--:R-:W-:Y:S02]  /*7d60*/  FFMA.FTZ R140, R48.reuse, R151.reuse, R140 ;  /* 0x00000097308c7223 */ /* 0x0c8fe4000001008c */
[C---:B0-----:R-:W-:Y:S01]  /*7d70*/  FMUL.FTZ R146, R157.reuse, R151 ;  /* 0x000000979d927220 */ /* 0x041fe20000410000 */
[----:B------:R-:W-:Y:S03]  /*7d80*/  STS.U16 [R44+0x2540], R145 ;  /* 0x002540912c007388 */ /* 0x000fe60000000400 */
[----:B------:R-:W-:Y:S01]  /*7d90*/  @P0 FFMA.FTZ R48, R48, R139, -R146 ;  /* 0x0000008b30300223 */ /* 0x000fe20000010892 */
[----:B------:R-:W0:Y:S01]  /*7da0*/  SHFL.UP PT, R45, R51, 0x10, RZ ;  /* 0x06000000332d7989 */ /* 0x000e2200000e00ff */
[----:B------:R-:W-:-:S03]  /*7db0*/  FSEL R140, R157, R140, !P0 ;  /* 0x0000008c9d8c7208 */ /* 0x000fc60004000000 */
[----:B------:R-:W-:Y:S04]  /*7dc0*/  STS.U16 [R144+0x2580], R143 ;  /* 0x0025808f90007388 */ /* 0x000fe80000000400 */
[----:B------:R-:W-:Y:S04]  /*7dd0*/  STS.U16 [R142+0x25c0], R141 ;  /* 0x0025c08d8e007388 */ /* 0x000fe80000000400 */
[----:B------:R-:W2:Y:S04]  /*7de0*/  SHFL.UP PT, R44, R48, 0x10, RZ ;  /* 0x06000000302c7989 */ /* 0x000ea800000e00ff */
[----:B------:R1:W-:Y:S04]  /*7df0*/  STS.U16 [R42+0x2600], R43 ;  /* 0x0026002b2a007388 */ /* 0x0003e80000000400 */
[----:B------:R-:W-:Y:S04]  /*7e00*/  STS.U16 [R138+0x2640], R137 ;  /* 0x002640898a007388 */ /* 0x000fe80000000400 */
[----:B------:R-:W-:Y:S04]  /*7e10*/  STS.U16 [R136+0x2680], R135 ;  /* 0x0026808788007388 */ /* 0x000fe80000000400 */
[----:B------:R-:W3:Y:S01]  /*7e20*/  SHFL.UP PT, R135, R140, 0x10, RZ ;  /* 0x060000008c877989 */ /* 0x000ee200000e00ff */
[C---:B------:R-:W-:Y:S01]  /*7e30*/  ISETP.NE.AND P2, PT, R3.reuse, 0x1f, PT ;  /* 0x0000001f0300780c */ /* 0x040fe20003f45270 */
[C---:B-1----:R-:W-:Y:S01]  /*7e40*/  FMUL.FTZ R43, R140.reuse, R47 ;  /* 0x0000002f8c2b7220 */ /* 0x042fe20000410000 */
[----:B------:R-:W-:Y:S01]  /*7e50*/  ISETP.GE.AND P1, PT, R3, 0x10, PT ;  /* 0x000000100300780c */ /* 0x000fe20003f26270 */
[----:B------:R-:W-:Y:S01]  /*7e60*/  STS.U16 [R40+0x26c0], R134 ;  /* 0x0026c08628007388 */ /* 0x000fe20000000400 */
[----:B------:R-:W-:Y:S01]  /*7e70*/  LOP3.LUT P0, RZ, R163, 0x1f, RZ, 0xc0, !PT ;  /* 0x0000001fa3ff7812 */ /* 0x000fe2000780c0ff */
[----:B0-----:R-:W-:-:S02]  /*7e80*/  FMUL.FTZ R42, R140, R45 ;  /* 0x0000002d8c2a7220 */ /* 0x001fc40000410000 */
[----:B------:R0:W-:Y:S01]  /*7e90*/  STS.U16 [R133+0x2700], R132 ;  /* 0x0027008485007388 */ /* 0x0001e20000000400 */
[----:B------:R-:W-:-:S03]  /*7ea0*/  ISETP.EQ.OR P0, PT, RZ, UR6, P0 ;  /* 0x00000006ff007c0c */ /* 0x000fc60008702670 */
[----:B------:R-:W-:Y:S04]  /*7eb0*/  STS.U16 [R131+0x2740], R130 ;  /* 0x0027408283007388 */ /* 0x000fe80000000400 */
[----:B------:R-:W-:Y:S01]  /*7ec0*/  STS.U16 [R129+0x2780], R128 ;  /* 0x0027808081007388 */ /* 0x000fe20000000400 */
[----:B0-----:R-:W-:Y:S02]  /*7ed0*/  FFMA.FTZ R132, R48, R45, R43 ;  /* 0x0000002d30847223 */ /* 0x001fe4000001002b */
[----:B--2---:R-:W-:Y:S01]  /*7ee0*/  FMUL.FTZ R45, R140, R44 ;  /* 0x0000002c8c2d7220 */ /* 0x004fe20000410000 */
[----:B------:R-:W-:Y:S01]  /*7ef0*/  STS.U16 [R127+0x27c0], R126 ;  /* 0x0027c07e7f007388 */ /* 0x000fe20000000400 */
[----:B------:R-:W-:Y:S02]  /*7f00*/  HFMA2.MMA R40, -RZ, RZ, 1.875, 0 ;  /* 0x3f800000ff287435 */ /* 0x000fe400000001ff */
[-C--:B---3--:R-:W-:Y:S01]  /*7f10*/  FFMA.FTZ R45, R48, R135.reuse, R45 ;  /* 0x00000087302d7223 */ /* 0x088fe2000001002d */
[----:B------:R0:W-:Y:S01]  /*7f20*/  STS.U16 [R55+0x2800], R54 ;  /* 0x0028003637007388 */ /* 0x0001e20000000400 */
[----:B------:R-:W-:-:S03]  /*7f30*/  FMUL.FTZ R135, R140, R135 ;  /* 0x000000878c877220 */ /* 0x000fc60000410000 */
[----:B------:R-:W-:Y:S01]  /*7f40*/  STS.U16 [R53+0x2840], R52 ;  /* 0x0028403435007388 */ /* 0x000fe20000000400 */
[----:B------:R-:W-:-:S03]  /*7f50*/  FFMA.FTZ R47, R48, R47, -R42 ;  /* 0x0000002f302f7223 */ /* 0x000fc6000001082a */
[----:B------:R1:W-:Y:S01]  /*7f60*/  STS.U16 [R41+0x2880], R46 ;  /* 0x0028802e29007388 */ /* 0x0003e20000000400 */
[----:B------:R-:W-:Y:S01]  /*7f70*/  CS2R R42, SRZ ;  /* 0x00000000002a7805 */ /* 0x000fe2000001ff00 */
[----:B0-----:R-:W-:Y:S01]  /*7f80*/  MOV R54, UR7 ;  /* 0x0000000700367c02 */ /* 0x001fe20008000f00 */
[----:B------:R-:W-:Y:S01]  /*7f90*/  @P1 FFMA.FTZ R48, R48, R44, -R135 ;  /* 0x0000002c30301223 */ /* 0x000fe20000010887 */
[----:B------:R0:W-:Y:S01]  /*7fa0*/  STS.U16 [R49+0x28c0], R155 ;  /* 0x0028c09b31007388 */ /* 0x0001e20000000400 */
[----:B------:R-:W-:Y:S01]  /*7fb0*/  @P1 FADD.FTZ R50, R50, R47 ;  /* 0x0000002f32321221 */ /* 0x000fe20000010000 */
[----:B------:R-:W-:-:S06]  /*7fc0*/  NOP ;  /* 0x0000000000007918 */ /* 0x000fcc0000000000 */
[----:B-1----:R-:W-:Y:S01]  /*7fd0*/  @!P2 SHF.R.U32.HI R46, RZ, 0x1, R163 ;  /* 0x00000001ff2ea819 */ /* 0x002fe200000116a3 */
[----:B------:R-:W-:Y:S01]  /*7fe0*/  IMAD.MOV.U32 R41, RZ, RZ, RZ ;  /* 0x000000ffff297224 */ /* 0x000fe200078e00ff */
[----:B0-----:R-:W-:Y:S01]  /*7ff0*/  FSEL R49, R140, R45, !P1 ;  /* 0x0000002d8c317208 */ /* 0x001fe20004800000 */
[----:B------:R-:W-:Y:S01]  /*8000*/  @P1 FADD.FTZ R51, R51, R132 ;  /* 0x0000008433331221 */ /* 0x000fe20000010000 */
[----:B------:R-:W-:Y:S01]  /*8010*/  @!P2 LOP3.LUT R44, R46, 0x7ffffff0, RZ, 0xc0, !PT ;  /* 0x7ffffff02e2ca812 */ /* 0x000fe200078ec0ff */
[----:B------:R-:W-:Y:S04]  /*8020*/  LDS.U16 R126, [R158+0x2100] ;  /* 0x002100009e7e7984 */ /* 0x000fe80000000400 */
[----:B------:R-:W-:Y:S04]  /*8030*/  @!P0 LDS.128 R40, [R54.X16+0x4260] ;  /* 0x0042600036288984 */ /* 0x000fe8000000cc00 */
        /* <DEDUP_REMOVED lines=60> */
[C---:B------:R-:W-:Y:S01]  /*8400*/  FSEL R53, R163.reuse, R47, !P1 ;  /* 0x0000002fa3357208 */ /* 0x040fe20004800000 */
        /* <DEDUP_REMOVED lines=59> */
[----:B------:R-:W-:-:S02]  /*87c0*/  FMUL.FTZ R45, R49, R158 ;  /* 0x0000009e312d7220 */ /* 0x000fc40000410000 */
[----:B------:R-:W-:-:S08]  /*87d0*/  IMAD.MOV.U32 R47, RZ, RZ, R43 ;  /* 0x000000ffff2f7224 */ /* 0x000fd000078e002b */
[C---:B------:R-:W-:Y:S02]  /*87e0*/  @P0 FFMA.FTZ R158, R48.reuse, R158, -R44 ;  /* 0x0000009e309e0223 */ /* 0x040fe4000001082c */
[C---:B------:R-:W-:Y:S02]  /*87f0*/  @P0 FFMA.FTZ R161, R48.reuse, R161, R45 ;  /* 0x000000a130a10223 */ /* 0x040fe4000001002d */
[CC--:B------:R-:W-:Y:S02]  /*8800*/  FMUL.FTZ R44, R49.reuse, R164.reuse ;  /* 0x000000a4312c7220 */ /* 0x0c0fe40000410000 */
[----:B------:R-:W-:Y:S01]  /*8810*/  FMUL.FTZ R45, R49, R53 ;  /* 0x00000035312d7220 */ /* 0x000fe20000410000 */
[----:B------:R-:W-:Y:S01]  /*8820*/  MOV R49, R161 ;  /* 0x000000a100317202 */ /* 0x000fe20000000f00 */
[C---:B------:R-:W-:Y:S02]  /*8830*/  FFMA.FTZ R44, R48.reuse, R53, R44 ;  /* 0x00000035302c7223 */ /* 0x040fe4000001002c */
[----:B------:R-:W-:-:S02]  /*8840*/  FFMA.FTZ R45, R48, R164, -R45 ;  /* 0x000000a4302d7223 */ /* 0x000fc4000001082d */
[----:B------:R-:W-:Y:S01]  /*8850*/  @P0 FADD.FTZ R53, R51, R44 ;  /* 0x0000002c33350221 */ /* 0x000fe20000010000 */
[----:B------:R-:W-:Y:S01]  /*8860*/  MOV R44, R40 ;  /* 0x00000028002c7202 */ /* 0x000fe20000000f00 */
[----:B------:R-:W-:Y:S02]  /*8870*/  @P0 FADD.FTZ R164, R50, R45 ;  /* 0x0000002d32a40221 */ /* 0x000fe40000010000 */
[----:B------:R-:W-:Y:S01]  /*8880*/  IMAD.MOV.U32 R45, RZ, RZ, R41 ;  /* 0x000000ffff2d7224 */ /* 0x000fe200078e0029 */
[----:B------:R-:W-:Y:S01]  /*8890*/  MOV R51, R53 ;  /* 0x0000003500337202 */ /* 0x000fe20000000f00 */
[----:B------:R-:W-:Y:S02]  /*88a0*/  IMAD.MOV.U32 R48, RZ, RZ, R158 ;  /* 0x000000ffff307224 */ /* 0x000fe400078e009e */
[----:B------:R-:W-:Y:S01]  /*88b0*/  IMAD.MOV.U32 R50, RZ, RZ, R164 ;  /* 0x000000ffff327224 */ /* 0x000fe200078e00a4 */
[----:B------:R-:W-:Y:S05]  /*88c0*/  BRA `(.L_x_305) ;  /* 0x0000010000007947 */ /* 0x000fea0003800000 */
.L_x_304:
[----:B-1234-:R-:W-:Y:S01]  /*88d0*/  ISETP.NE.AND P0, PT, R3, RZ, PT ;  /* 0x000000ff0300720c */ /* 0x01efe20003f05270 */
[----:B------:R-:W-:-:S02]  /*88e0*/  FMUL.FTZ R44, R162, R43 ;  /* 0x0000002ba22c7220 */ /* 0x000fc40000410000 */
[----:B------:R-:W-:Y:S02]  /*88f0*/  FMUL.FTZ R45, R162, R40 ;  /* 0x00000028a22d7220 */ /* 0x000fe40000410000 */
[CC--:B------:R-:W-:Y:S02]  /*8900*/  FFMA.FTZ R44, R52.reuse, R42.reuse, -R44 ;  /* 0x0000002a342c7223 */ /* 0x0c0fe4000001082c */
[-C--:B------:R-:W-:Y:S02]  /*8910*/  FFMA.FTZ R45, R52, R41.reuse, R45 ;  /* 0x00000029342d7223 */ /* 0x080fe4000001002d */
[----:B------:R-:W-:Y:S02]  /*8920*/  FADD.FTZ R46, R46, R44 ;  /* 0x0000002c2e2e7221 */ /* 0x000fe40000010000 */
[CC--:B------:R-:W-:Y:S02]  /*8930*/  FMUL.FTZ R44, R162.reuse, R41.reuse ;  /* 0x00000029a22c7220 */ /* 0x0c0fe40000410000 */
[----:B------:R0:W-:Y:S01]  /*8940*/  @!P0 STS.128 [0x4250], R40 ;  /* 0x00425028ff008388 */ /* 0x0001e20000000c00 */
[----:B------:R-:W-:Y:S01]  /*8950*/  FMUL.FTZ R162, R162, R42 ;  /* 0x0000002aa2a27220 */ /* 0x000fe20000410000 */
[----:B------:R-:W-:Y:S01]  /*8960*/  @!P0 MOV R49, R41 ;  /* 0x0000002900318202 */ /* 0x000fe20000000f00 */
[C---:B------:R-:W-:Y:S01]  /*8970*/  FFMA.FTZ R44, R52.reuse, R40, -R44 ;  /* 0x00000028342c7223 */ /* 0x040fe2000001082c */
[-C--:B------:R-:W-:Y:S01]  /*8980*/  @!P0 MOV R51, R43.reuse ;  /* 0x0000002b00338202 */ /* 0x080fe20000000f00 */
[----:B------:R-:W-:-:S02]  /*8990*/  FFMA.FTZ R162, R52, R43, R162 ;  /* 0x0000002b34a27223 */ /* 0x000fc400000100a2 */
[----:B------:R-:W-:Y:S02]  /*89a0*/  @!P0 IMAD.MOV.U32 R48, RZ, RZ, R40 ;  /* 0x000000ffff308224 */ /* 0x000fe400078e0028 */
[----:B------:R-:W-:Y:S02]  /*89b0*/  FADD.FTZ R47, R47, R162 ;  /* 0x000000a22f2f7221 */ /* 0x000fe40000010000 */
[----:B------:R-:W-:Y:S02]  /*89c0*/  @!P0 IMAD.MOV.U32 R50, RZ, RZ, R42 ;  /* 0x000000ffff328224 */ /* 0x000fe400078e002a */
.L_x_305:
[----:B------:R-:W-:Y:S05]  /*89d0*/  BSYNC B0 ;  /* 0x0000000000007941 */ /* 0x000fea0003800000 */
.L_x_303:
[----:B------:R-:W1:Y:S01]  /*89e0*/  S2R R54, SR_TID.X ;  /* 0x0000000000367919 */ /* 0x000e620000002100 */
[----:B------:R-:W-:Y:S03]  /*89f0*/  BSSY B0, `(.L_x_306) ;  /* 0x0000082000007945 */ /* 0x000fe60003800000 */
[----:B------:R-:W-:Y:S01]  /*8a00*/  BAR.SYNC.DEFER_BLOCKING 0x0 ;  /* 0x0000000000007b1d */ /* 0x000fe20000010000 */
[----:B-1----:R-:W-:-:S13]  /*8a10*/  ISETP.NE.AND P0, PT, R54, RZ, PT ;  /* 0x000000ff3600720c */ /* 0x002fda0003f05270 */
        /* <DEDUP_REMOVED lines=12> */
[----:B------:R-:W-:-:S02]  /*8ae0*/  FADD.FTZ R64, R64, R40 ;  /* 0x0000002840407221 */ /* 0x000fc40000010000 */
[----:B------:R-:W-:Y:S02]  /*8af0*/  FADD.FTZ R62, R63, R62 ;  /* 0x0000003e3f3e7221 */ /* 0x000fe40000010000 */
[C---:B------:R-:W-:Y:S02]  /*8b00*/  FMUL.FTZ R40, R66.reuse, R64 ;  /* 0x0000004042287220 */ /* 0x040fe40000410000 */
[-C--:B------:R-:W-:Y:S02]  /*8b10*/  FMUL.FTZ R66, R66, R62.reuse ;  /* 0x0000003e42427220 */ /* 0x080fe40000410000 */
[C---:B------:R-:W-:Y:S02]  /*8b20*/  FFMA.FTZ R40, R69.reuse, R62, -R40 ;  /* 0x0000003e45287223 */ /* 0x040fe40000010828 */
[----:B------:R-:W-:Y:S02]  /*8b30*/  FFMA.FTZ R66, R69, R64, R66 ;  /* 0x0000004045427223 */ /* 0x000fe40000010042 */
[----:B------:R-:W-:-:S02]  /*8b40*/  FADD.FTZ R67, R67, R40 ;  /* 0x0000002843437221 */ /* 0x000fc40000010000 */
[----:B------:R-:W-:Y:S02]  /*8b50*/  FADD.FTZ R66, R68, R66 ;  /* 0x0000004244427221 */ /* 0x000fe40000010000 */
        /* <DEDUP_REMOVED lines=18> */
[CC--:B------:R-:W-:Y:S02]  /*8c80*/  FMUL.FTZ R40, R82.reuse, R80.reuse ;  /* 0x0000005052287220 */ /* 0x0c0fe40000410000 */
        /* <DEDUP_REMOVED lines=64> */
[----:B------:R-:W-:Y:S01]  /*9090*/  FADD.FTZ R124, R124, R123 ;  /* 0x0000007b7c7c7221 */ /* 0x000fe20000010000 */
[----:B------:R-:W-:Y:S05]  /*90a0*/  @P0 BRA `(.L_x_307) ;  /* 0x0000016000000947 */ /* 0x000fea0003800000 */
[----:B------:R-:W0:Y:S01]  /*90b0*/  S2UR UR17, SR_CTAID.X ;  /* 0x00000000001179c3 */ /* 0x000e220000002500 */
[----:B------:R-:W-:Y:S01]  /*90c0*/  ULDC UR22, c[0x0][0x16c] ;  /* 0x00005b0000167ab9 */ /* 0x000fe20000000800 */
[----:B------:R-:W-:Y:S01]  /*90d0*/  IMAD.U32 R54, RZ, RZ, UR7 ;  /* 0x00000007ff367e24 */ /* 0x000fe2000f8e00ff */
        /* <DEDUP_REMOVED lines=17> */
[----:B------:R-:W-:-:S05]  /*91f0*/  IMAD.U32 R41, RZ, RZ, UR17 ;  /* 0x00000011ff297e24 */ /* 0x000fca000f8e00ff */
[----:B------:R1:W-:Y:S02]  /*9200*/  STG.E.128 [R40.64], R44 ;  /* 0x0000002c28007986 */ /* 0x0003e4000c101d12 */
.L_x_307:
[----:B------:R-:W-:Y:S05]  /*9210*/  BSYNC B0 ;  /* 0x0000000000007941 */ /* 0x000fea0003800000 */
.L_x_306:
[----:B------:R-:W-:Y:S01]  /*9220*/  UIADD3 UR7, UR7, 0x1, URZ ;  /* 0x0000000107077890 */ /* 0x000fe2000fffe03f */
[----:B------:R-:W-:Y:S01]  /*9230*/  FMUL.FTZ R127, R127, R64 ;  /* 0x000000407f7f7220 */ /* 0x000fe20000410000 */
[----:B------:R-:W-:Y:S01]  /*9240*/  ULDC UR16, c[0x0][0x16c] ;  /* 0x00005b0000107ab9 */ /* 0x000fe20000000800 */
[----:B------:R-:W-:Y:S01]  /*9250*/  FMUL.FTZ R129, R129, R66 ;  /* 0x0000004281817220 */ /* 0x000fe20000410000 */
[----:B------:R-:W-:Y:S01]  /*9260*/  UISETP.GE.AND UP0, UPT, UR7, UR16, UPT ;  /* 0x000000100700728c */ /* 0x000fe2000bf06270 */
[----:B------:R-:W-:Y:S02]  /*9270*/  FMUL.FTZ R131, R131, R72 ;  /* 0x0000004883837220 */ /* 0x000fe40000410000 */
[----:B------:R-:W-:Y:S02]  /*9280*/  FMUL.FTZ R133, R133, R74 ;  /* 0x0000004a85857220 */ /* 0x000fe40000410000 */
[----:B------:R-:W-:Y:S01]  /*9290*/  FMUL.FTZ R135, R135, R80 ;  /* 0x0000005087877220 */ /* 0x000fe20000410000 */
[----:B------:R-:W-:Y:S01]  /*92a0*/  PLOP3.LUT P0, PT, PT, PT, UP0, 0x80, 0x0 ;  /* 0x000000000000781c */ /* 0x000fe20003f0f008 */
        /* <DEDUP_REMOVED lines=45> */
.L_x_302:
[----:B-1----:R-:W0:Y:S01]  /*9580*/  S2R R40, SR_TID.X ;  /* 0x0000000000287919 */ /* 0x002e220000002100 */
[----:B------:R-:W-:Y:S01]  /*9590*/  F2FP.BF16.PACK_AB R21, R22, R21 ;  /* 0x000000151615723e */ /* 0x000fe200000010ff */
[----:B------:R-:W-:Y:S01]  /*95a0*/  ULDC UR7, c[0x0][0x200] ;  /* 0x0000800000077ab9 */ /* 0x000fe20000000800 */
[----:B------:R-:W-:Y:S01]  /*95b0*/  F2FP.BF16.PACK_AB R25, R26, R25 ;  /* 0x000000191a19723e */ /* 0x000fe200000010ff */
[----:B------:R-:W-:Y:S01]  /*95c0*/  BAR.SYNC.DEFER_BLOCKING 0x0 ;  /* 0x0000000000007b1d */ /* 0x000fe20000010000 */
[----:B------:R-:W-:Y:S01]  /*95d0*/  PRMT R5, R21, 0x7632, R5 ;  /* 0x0000763215057816 */ /* 0x000fe20000000005 */
[----:B------:R-:W-:Y:S01]  /*95e0*/  UIMAD UR7, UR20, UR7, URZ ;  /* 0x00000007140772a4 */ /* 0x000fe2000f8e023f */
[----:B------:R-:W-:-:S02]  /*95f0*/  PRMT R7, R25, 0x7632, R7 ;  /* 0x0000763219077816 */ /* 0x000fc40000000007 */
[----:B------:R-:W-:Y:S01]  /*9600*/  F2FP.BF16.PACK_AB R23, R24, R23 ;  /* 0x000000171817723e */ /* 0x000fe200000010ff */
[----:B------:R-:W1:Y:S01]  /*9610*/  S2R R42, SR_TID.X ;  /* 0x00000000002a7919 */ /* 0x000e620000002100 */
[----:B------:R-:W-:Y:S01]  /*9620*/  F2FP.BF16.PACK_AB R27, R28, R27 ;  /* 0x0000001b1c1b723e */ /* 0x000fe200000010ff */
[----:B------:R-:W-:Y:S01]  /*9630*/  BSSY B0, `(.L_x_309) ;  /* 0x00000a7000007945 */ /* 0x000fe20003800000 */
[----:B------:R-:W-:Y:S02]  /*9640*/  F2FP.BF16.PACK_AB R29, R30, R29 ;  /* 0x0000001d1e1d723e */ /* 0x000fe400000010ff */
[----:B------:R-:W-:Y:S02]  /*9650*/  F2FP.BF16.PACK_AB R31, R32, R31 ;  /* 0x0000001f201f723e */ /* 0x000fe400000010ff */
[----:B------:R-:W-:Y:S02]  /*9660*/  F2FP.BF16.PACK_AB R33, R34, R33 ;  /* 0x000000212221723e */ /* 0x000fe400000010ff */
[----:B------:R-:W-:-:S02]  /*9670*/  F2FP.BF16.PACK_AB R35, R36, R35 ;  /* 0x000000232423723e */ /* 0x000fc400000010ff */
[----:B------:R-:W-:Y:S02]  /*9680*/  PRMT R6, R23, 0x7632, R6 ;  /* 0x0000763217067816 */ /* 0x000fe40000000006 */
[----:B------:R-:W-:Y:S02]  /*9690*/  PRMT R8, R29, 0x7632, R8 ;  /* 0x000076321d087816 */ /* 0x000fe40000000008 */
[C---:B0-----:R-:W-:Y:S02]  /*96a0*/  SHF.L.U32 R41, R40.reuse, 0x4, RZ ;  /* 0x0000000428297819 */ /* 0x041fe400000006ff */
[----:B------:R-:W-:Y:S01]  /*96b0*/  SHF.L.U32 R44, R40, 0x4, RZ ;  /* 0x00000004282c7819 */ /* 0x000fe200000006ff */
[----:B------:R0:W-:Y:S01]  /*96c0*/  STS.U16 [R4+0x2], R5 ;  /* 0x0000020504007388 */ /* 0x0001e20000000400 */
[----:B------:R-:W-:Y:S02]  /*96d0*/  LOP3.LUT R41, R41, 0xfffffe00, RZ, 0xc0, !PT ;  /* 0xfffffe0029297812 */ /* 0x000fe400078ec0ff */
[----:B------:R-:W-:Y:S01]  /*96e0*/  PRMT R9, R33, 0x7632, R9 ;  /* 0x0000763221097816 */ /* 0x000fe20000000009 */
[----:B------:R2:W-:Y:S01]  /*96f0*/  STS.U16 [R4+0xa], R7 ;  /* 0x00000a0704007388 */ /* 0x0005e20000000400 */
[CC--:B------:R-:W-:Y:S01]  /*9700*/  IADD3 R40, R41.reuse, R3.reuse, RZ ;  /* 0x0000000329287210 */ /* 0x0c0fe20007ffe0ff */
[C-C-:B------:R-:W-:Y:S01]  /*9710*/  IMAD.IADD R46, R41.reuse, 0x1, R3.reuse ;  /* 0x00000001292e7824 */ /* 0x140fe200078e0203 */
[C---:B------:R-:W-:Y:S01]  /*9720*/  IADD3 R45, R41.reuse, R3, RZ ;  /* 0x00000003292d7210 */ /* 0x040fe20007ffe0ff */
[----:B------:R-:W-:Y:S01]  /*9730*/  IMAD.IADD R43, R41, 0x1, R3 ;  /* 0x00000001292b7824 */ /* 0x000fe200078e0203 */
[----:B------:R-:W-:Y:S01]  /*9740*/  IADD3 R40, R40, 0x20, RZ ;  /* 0x0000002028287810 */ /* 0x000fe20007ffe0ff */
[----:B------:R-:W3:Y:S01]  /*9750*/  S2R R41, SR_TID.X ;  /* 0x0000000000297919 */ /* 0x000ee20000002100 */
[----:B------:R-:W-:-:S02]  /*9760*/  LEA.HI.SX32 R45, R45, R46, 0x1b ;  /* 0x0000002e2d2d7211 */ /* 0x000fc400078fdaff */
[----:B------:R-:W-:Y:S01]  /*9770*/  LEA.HI.SX32 R40, R40, R43, 0x1b ;  /* 0x0000002b28287211 */ /* 0x000fe200078fdaff */
[----:B------:R-:W-:Y:S01]  /*9780*/  STS.U16 [R4], R21 ;  /* 0x0000001504007388 */ /* 0x000fe20000000400 */
[----:B0-----:R-:W-:Y:S01]  /*9790*/  PRMT R5, R27, 0x7632, R5 ;  /* 0x000076321b057816 */ /* 0x001fe20000000005 */
[----:B------:R-:W-:Y:S01]  /*97a0*/  IMAD.SHL.U32 R45, R45, 0x2, RZ ;  /* 0x000000022d2d7824 */ /* 0x000fe200078e00ff */
[----:B--2---:R-:W-:Y:S01]  /*97b0*/  PRMT R7, R31, 0x7632, R7 ;  /* 0x000076321f077816 */ /* 0x004fe20000000007 */
[----:B------:R-:W-:Y:S01]  /*97c0*/  STS.U16 [R4+0x4], R23 ;  /* 0x0000041704007388 */ /* 0x000fe20000000400 */
[----:B------:R-:W-:Y:S02]  /*97d0*/  PRMT R10, R35, 0x7632, R10 ;  /* 0x00007632230a7816 */ /* 0x000fe4000000000a */
[----:B------:R-:W-:Y:S01]  /*97e0*/  SHF.L.U32 R40, R40, 0x1, RZ ;  /* 0x0000000128287819 */ /* 0x000fe200000006ff */
[----:B------:R0:W-:Y:S01]  /*97f0*/  STS.U16 [R4+0x6], R6 ;  /* 0x0000060604007388 */ /* 0x0001e20000000400 */
[----:B------:R-:W-:-:S02]  /*9800*/  LOP3.LUT R44, R44, 0xfffffe00, RZ, 0xc0, !PT ;  /* 0xfffffe002c2c7812 */ /* 0x000fc400078ec0ff */
[----:B-1----:R-:W-:Y:S01]  /*9810*/  ISETP.NE.AND P0, PT, R42, RZ, PT ;  /* 0x000000ff2a00720c */ /* 0x002fe20003f05270 */
[----:B------:R-:W-:Y:S02]  /*9820*/  STS.U16 [R4+0x8], R25 ;  /* 0x0000081904007388 */ /* 0x000fe40000000400 */
[----:B------:R-:W-:Y:S02]  /*9830*/  IMAD.IADD R43, R44, 0x1, R3 ;  /* 0x000000012c2b7824 */ /* 0x000fe400078e0203 */
[----:B------:R-:W-:Y:S01]  /*9840*/  STS.U16 [R4+0xc], R27 ;  /* 0x00000c1b04007388 */ /* 0x000fe20000000400 */
[----:B0-----:R-:W-:-:S03]  /*9850*/  IMAD.U32 R6, RZ, RZ, UR23 ;  /* 0x00000017ff067e24 */ /* 0x001fc6000f8e00ff */
[----:B------:R-:W-:Y:S01]  /*9860*/  STS.U16 [R4+0xe], R5 ;  /* 0x00000e0504007388 */ /* 0x000fe20000000400 */
[----:B---3--:R-:W-:-:S03]  /*9870*/  IMAD.SHL.U32 R47, R41, 0x10, RZ ;  /* 0x00000010292f7824 */ /* 0x008fc600078e00ff */
[----:B------:R-:W-:Y:S02]  /*9880*/  STS.U16 [R4+0x10], R29 ;  /* 0x0000101d04007388 */ /* 0x000fe40000000400 */
[----:B------:R-:W-:Y:S02]  /*9890*/  LOP3.LUT R47, R47, 0xfffffe00, RZ, 0xc0, !PT ;  /* 0xfffffe002f2f7812 */ /* 0x000fe400078ec0ff */
[----:B------:R-:W-:Y:S02]  /*98a0*/  STS.U16 [R4+0x12], R8 ;  /* 0x0000120804007388 */ /* 0x000fe40000000400 */
[C---:B------:R-:W-:Y:S01]  /*98b0*/  IADD3 R48, R47.reuse, R3, RZ ;  /* 0x000000032f307210 */ /* 0x040fe20007ffe0ff */
[----:B------:R-:W-:Y:S01]  /*98c0*/  IMAD.IADD R46, R47, 0x1, R3 ;  /* 0x000000012f2e7824 */ /* 0x000fe200078e0203 */
[----:B------:R-:W-:Y:S04]  /*98d0*/  STS.U16 [R4+0x14], R31 ;  /* 0x0000141f04007388 */ /* 0x000fe80000000400 */
[----:B------:R-:W-:Y:S04]  /*98e0*/  STS.U16 [R4+0x16], R7 ;  /* 0x0000160704007388 */ /* 0x000fe80000000400 */
[----:B------:R-:W-:Y:S04]  /*98f0*/  STS.U16 [R4+0x18], R33 ;  /* 0x0000182104007388 */ /* 0x000fe80000000400 */
[----:B------:R0:W-:Y:S04]  /*9900*/  STS.U16 [R4+0x1a], R9 ;  /* 0x00001a0904007388 */ /* 0x0001e80000000400 */
[----:B------:R-:W-:Y:S04]  /*9910*/  STS.U16 [R4+0x1c], R35 ;  /* 0x00001c2304007388 */ /* 0x000fe80000000400 */
[----:B------:R1:W-:Y:S01]  /*9920*/  STS.U16 [R4+0x1e], R10 ;  /* 0x00001e0a04007388 */ /* 0x0003e20000000400 */
[----:B------:R-:W-:-:S06]  /*9930*/  NOP ;  /* 0x0000000000007918 */ /* 0x000fcc0000000000 */
[----:B------:R2:W-:Y:S01]  /*9940*/  LDS.U16 R11, [R45] ;  /* 0x000000002d0b7984 */ /* 0x0005e20000000400 */
[----:B0-----:R-:W-:Y:S01]  /*9950*/  MOV R9, UR7 ;  /* 0x0000000700097c02 */ /* 0x001fe20008000f00 */
[C---:B-1----:R-:W-:Y:S02]  /*9960*/  IMAD.WIDE.U32 R4, R2.reuse, c[0x0][0x200], RZ ;  /* 0x0000800002047a25 */ /* 0x042fe400078e00ff */
[----:B------:R0:W-:Y:S02]  /*9970*/  LDS.U16 R13, [R40+0x40] ;  /* 0x00004000280d7984 */ /* 0x0001e40000000400 */
[----:B------:R-:W-:Y:S02]  /*9980*/  IMAD R9, R2, c[0x0][0x204], R9 ;  /* 0x0000810002097a24 */ /* 0x000fe400078e0209 */
[C---:B--2---:R-:W-:Y:S01]  /*9990*/  IMAD.IADD R45, R44.reuse, 0x1, R3 ;  /* 0x000000012c2d7824 */ /* 0x044fe200078e0203 */
[CC--:B0-----:R-:W-:Y:S02]  /*99a0*/  IADD3 R40, R44.reuse, R3.reuse, RZ ;  /* 0x000000032c287210 */ /* 0x0c1fe40007ffe0ff */
[----:B------:R-:W-:-:S02]  /*99b0*/  IADD3 R44, R44, R3, RZ ;  /* 0x000000032c2c7210 */ /* 0x000fc40007ffe0ff */
[----:B------:R-:W-:Y:S02]  /*99c0*/  IADD3 R40, R40, 0x60, RZ ;  /* 0x0000006028287810 */ /* 0x000fe40007ffe0ff */
[----:B------:R-:W-:Y:S02]  /*99d0*/  IADD3 R44, R44, 0x40, RZ ;  /* 0x000000402c2c7810 */ /* 0x000fe40007ffe0ff */
[----:B------:R-:W-:Y:S01]  /*99e0*/  LEA.HI.SX32 R40, R40, R43, 0x1b ;  /* 0x0000002b28287211 */ /* 0x000fe200078fdaff */
[C---:B------:R-:W-:Y:S01]  /*99f0*/  IMAD.IADD R43, R47.reuse, 0x1, R3 ;  /* 0x000000012f2b7824 */ /* 0x040fe200078e0203 */
[----:B------:R-:W-:Y:S02]  /*9a00*/  LEA.HI.SX32 R44, R44, R45, 0x1b ;  /* 0x0000002d2c2c7211 */ /* 0x000fe400078fdaff */
[----:B------:R-:W-:Y:S02]  /*9a10*/  SHF.L.U32 R40, R40, 0x1, RZ ;  /* 0x0000000128287819 */ /* 0x000fe400000006ff */
[----:B------:R-:W-:Y:S01]  /*9a20*/  IADD3 R45, R47, R3, RZ ;  /* 0x000000032f2d7210 */ /* 0x000fe20007ffe0ff */
[----:B------:R-:W-:-:S02]  /*9a30*/  IMAD.SHL.U32 R44, R44, 0x2, RZ ;  /* 0x000000022c2c7824 */ /* 0x000fc400078e00ff */
[----:B------:R0:W-:Y:S01]  /*9a40*/  LDS.U16 R17, [R40+0xc0] ;  /* 0x0000c00028117984 */ /* 0x0001e20000000400 */
[----:B------:R-:W-:-:S03]  /*9a50*/  IADD3 R45, R45, 0xa0, RZ ;  /* 0x000000a02d2d7810 */ /* 0x000fc60007ffe0ff */
[----:B------:R1:W-:Y:S01]  /*9a60*/  LDS.U16 R15, [R44+0x80] ;  /* 0x000080002c0f7984 */ /* 0x0003e20000000400 */
[----:B------:R-:W-:-:S03]  /*9a70*/  LEA.HI.SX32 R45, R45, R46, 0x1b ;  /* 0x0000002e2d2d7211 */ /* 0x000fc600078fdaff */
[----:B0-----:R-:W0:Y:S01]  /*9a80*/  S2R R40, SR_TID.X ;  /* 0x0000000000287919 */ /* 0x001e220000002100 */
[----:B------:R-:W-:Y:S02]  /*9a90*/  SHF.L.U32 R45, R45, 0x1, RZ ;  /* 0x000000012d2d7819 */ /* 0x000fe400000006ff */
[----:B-1----:R-:W-:Y:S02]  /*9aa0*/  SHF.L.U32 R44, R41, 0x4, RZ ;  /* 0x00000004292c7819 */ /* 0x002fe400000006ff */
[C---:B------:R-:W-:Y:S01]  /*9ab0*/  IADD3 R41, R47.reuse, R3, RZ ;  /* 0x000000032f297210 */ /* 0x040fe20007ffe0ff */
[--C-:B------:R-:W-:Y:S01]  /*9ac0*/  IMAD.IADD R47, R47, 0x1, R3.reuse ;  /* 0x000000012f2f7824 */ /* 0x100fe200078e0203 */
[----:B------:R-:W-:Y:S01]  /*9ad0*/  LOP3.LUT R44, R44, 0xfffffe00, RZ, 0xc0, !PT ;  /* 0xfffffe002c2c7812 */ /* 0x000fe200078ec0ff */
[----:B------:R0:W-:Y:S01]  /*9ae0*/  LDS.U16 R21, [R45+0x140] ;  /* 0x000140002d157984 */ /* 0x0001e20000000400 */
[----:B------:R-:W-:Y:S02]  /*9af0*/  IADD3 R41, R41, 0xc0, RZ ;  /* 0x000000c029297810 */ /* 0x000fe40007ffe0ff */
[----:B------:R-:W-:Y:S01]  /*9b00*/  IADD3 R47, R47, 0x80, RZ ;  /* 0x000000802f2f7810 */ /* 0x000fe20007ffe0ff */
[----:B------:R-:W-:Y:S01]  /*9b10*/  IMAD.IADD R46, R44, 0x1, R3 ;  /* 0x000000012c2e7824 */ /* 0x000fe200078e0203 */
[----:B------:R-:W-:-:S02]  /*9b20*/  LEA.HI.SX32 R41, R41, R43, 0x1b ;  /* 0x0000002b29297211 */ /* 0x000fc400078fdaff */
[----:B------:R-:W-:Y:S02]  /*9b30*/  IADD3 R43, R44, R3, RZ ;  /* 0x000000032c2b7210 */ /* 0x000fe40007ffe0ff */
[----:B------:R-:W-:Y:S01]  /*9b40*/  LEA.HI.SX32 R47, R47, R48, 0x1b ;  /* 0x000000302f2f7211 */ /* 0x000fe200078fdaff */
[----:B------:R-:W-:-:S03]  /*9b50*/  IMAD.SHL.U32 R41, R41, 0x2, RZ ;  /* 0x0000000229297824 */ /* 0x000fc600078e00ff */
[----:B------:R-:W-:Y:S02]  /*9b60*/  SHF.L.U32 R47, R47, 0x1, RZ ;  /* 0x000000012f2f7819 */ /* 0x000fe400000006ff */
[----:B------:R1:W-:Y:S01]  /*9b70*/  LDS.U16 R23, [R41+0x180] ;  /* 0x0001800029177984 */ /* 0x0003e20000000400 */
[----:B0-----:R-:W-:-:S03]  /*9b80*/  SHF.L.U32 R45, R40, 0x4, RZ ;  /* 0x00000004282d7819 */ /* 0x001fc600000006ff */
[----:B------:R0:W-:Y:S01]  /*9b90*/  LDS.U16 R19, [R47+0x100] ;  /* 0x000100002f137984 */ /* 0x0001e20000000400 */
[----:B------:R-:W-:Y:S02]  /*9ba0*/  LOP3.LUT R45, R45, 0xfffffe00, RZ, 0xc0, !PT ;  /* 0xfffffe002d2d7812 */ /* 0x000fe400078ec0ff */
[CC--:B-1----:R-:W-:Y:S02]  /*9bb0*/  IADD3 R41, R44.reuse, R3.reuse, RZ ;  /* 0x000000032c297210 */ /* 0x0c2fe40007ffe0ff */
[----:B------:R-:W-:Y:S02]  /*9bc0*/  IADD3 R44, R44, R3, RZ ;  /* 0x000000032c2c7210 */ /* 0x000fe40007ffe0ff */
[----:B------:R-:W-:Y:S02]  /*9bd0*/  IADD3 R41, R41, 0x100, RZ ;  /* 0x0000010029297810 */ /* 0x000fe40007ffe0ff */
[----:B------:R-:W-:Y:S02]  /*9be0*/  IADD3 R44, R44, 0xe0, RZ ;  /* 0x000000e02c2c7810 */ /* 0x000fe40007ffe0ff */
[----:B------:R-:W-:Y:S01]  /*9bf0*/  LEA.HI.SX32 R41, R41, R43, 0x1b ;  /* 0x0000002b29297211 */ /* 0x000fe200078fdaff */
[----:B------:R-:W-:Y:S01]  /*9c00*/  IMAD.IADD R43, R45, 0x1, R3 ;  /* 0x000000012d2b7824 */ /* 0x000fe200078e0203 */
[----:B------:R-:W-:-:S02]  /*9c10*/  LEA.HI.SX32 R44, R44, R46, 0x1b ;  /* 0x0000002e2c2c7211 */ /* 0x000fc400078fdaff */
[----:B0-----:R-:W-:Y:S01]  /*9c20*/  SHF.L.U32 R47, R40, 0x4, RZ ;  /* 0x00000004282f7819 */ /* 0x001fe200000006ff */
[----:B------:R-:W-:Y:S01]  /*9c30*/  IMAD.SHL.U32 R41, R41, 0x2, RZ ;  /* 0x0000000229297824 */ /* 0x000fe200078e00ff */
[----:B------:R-:W-:Y:S02]  /*9c40*/  SHF.L.U32 R44, R44, 0x1, RZ ;  /* 0x000000012c2c7819 */ /* 0x000fe400000006ff */
[CC--:B------:R-:W-:Y:S02]  /*9c50*/  IADD3 R40, R45.reuse, R3.reuse, RZ ;  /* 0x000000032d287210 */ /* 0x0c0fe40007ffe0ff */
[----:B------:R0:W-:Y:S01]  /*9c60*/  LDS.U16 R27, [R41+0x200] ;  /* 0x00020000291b7984 */ /* 0x0001e20000000400 */
[----:B------:R-:W-:Y:S02]  /*9c70*/  IADD3 R46, R45, R3, RZ ;  /* 0x000000032d2e7210 */ /* 0x000fe40007ffe0ff */
[----:B------:R-:W-:Y:S01]  /*9c80*/  IADD3 R40, R40, 0x160, RZ ;  /* 0x0000016028287810 */ /* 0x000fe20007ffe0ff */
[----:B------:R1:W-:Y:S01]  /*9c90*/  LDS.U16 R25, [R44+0x1c0] ;  /* 0x0001c0002c197984 */ /* 0x0003e20000000400 */
[----:B------:R-:W-:-:S02]  /*9ca0*/  IADD3 R43, R43, 0x140, RZ ;  /* 0x000001402b2b7810 */ /* 0x000fc40007ffe0ff */
[----:B------:R-:W-:Y:S01]  /*9cb0*/  LOP3.LUT R47, R47, 0xfffffe00, RZ, 0xc0, !PT ;  /* 0xfffffe002f2f7812 */ /* 0x000fe200078ec0ff */
[C---:B0-----:R-:W-:Y:S01]  /*9cc0*/  IMAD.IADD R41, R45.reuse, 0x1, R3 ;  /* 0x000000012d297824 */ /* 0x041fe200078e0203 */
[----:B-1----:R-:W-:-:S03]  /*9cd0*/  IADD3 R44, R45, R3, RZ ;  /* 0x000000032d2c7210 */ /* 0x002fc60007ffe0ff */
[--C-:B------:R-:W-:Y:S01]  /*9ce0*/  IMAD.IADD R48, R47, 0x1, R3.reuse ;  /* 0x000000012f307824 */ /* 0x100fe200078e0203 */
[----:B------:R-:W-:Y:S02]  /*9cf0*/  IADD3 R45, R45, R3, RZ ;  /* 0x000000032d2d7210 */ /* 0x000fe40007ffe0ff */
[----:B------:R-:W-:Y:S01]  /*9d00*/  LEA.HI.SX32 R40, R40, R41, 0x1b ;  /* 0x0000002928287211 */ /* 0x000fe200078fdaff */
[----:B------:R-:W-:Y:S01]  /*9d10*/  IMAD.IADD R41, R47, 0x1, R3 ;  /* 0x000000012f297824 */ /* 0x000fe200078e0203 */
[----:B------:R-:W-:Y:S02]  /*9d20*/  IADD3 R45, R45, 0x120, RZ ;  /* 0x000001202d2d7810 */ /* 0x000fe40007ffe0ff */
[----:B------:R-:W-:Y:S02]  /*9d30*/  LEA.HI.SX32 R43, R43, R44, 0x1b ;  /* 0x0000002c2b2b7211 */ /* 0x000fe400078fdaff */
[----:B------:R-:W-:Y:S02]  /*9d40*/  LEA.HI.SX32 R45, R45, R46, 0x1b ;  /* 0x0000002e2d2d7211 */ /* 0x000fe400078fdaff */
[----:B------:R-:W-:-:S02]  /*9d50*/  SHF.L.U32 R43, R43, 0x1, RZ ;  /* 0x000000012b2b7819 */ /* 0x000fc400000006ff */
[----:B------:R-:W-:Y:S01]  /*9d60*/  SHF.L.U32 R40, R40, 0x1, RZ ;  /* 0x0000000128287819 */ /* 0x000fe200000006ff */
[----:B------:R-:W-:Y:S01]  /*9d70*/  IMAD.SHL.U32 R45, R45, 0x2, RZ ;  /* 0x000000022d2d7824 */ /* 0x000fe200078e00ff */
[CC--:B------:R-:W-:Y:S01]  /*9d80*/  IADD3 R44, R47.reuse, R3.reuse, RZ ;  /* 0x000000032f2c7210 */ /* 0x0c0fe20007ffe0ff */
[----:B------:R0:W-:Y:S01]  /*9d90*/  LDS.U16 R31, [R43+0x280] ;  /* 0x000280002b1f7984 */ /* 0x0001e20000000400 */
[----:B------:R-:W-:-:S03]  /*9da0*/  IADD3 R46, R47, R3, RZ ;  /* 0x000000032f2e7210 */ /* 0x000fc60007ffe0ff */
[----:B------:R1:W-:Y:S04]  /*9db0*/  LDS.U16 R29, [R45+0x240] ;  /* 0x000240002d1d7984 */ /* 0x0003e80000000400 */
[----:B------:R2:W-:Y:S01]  /*9dc0*/  LDS.U16 R33, [R40+0x2c0] ;  /* 0x0002c00028217984 */ /* 0x0005e20000000400 */
[C---:B0-----:R-:W-:Y:S01]  /*9dd0*/  IMAD.IADD R43, R47.reuse, 0x1, R3 ;  /* 0x000000012f2b7824 */ /* 0x041fe200078e0203 */
[----:B-1----:R-:W-:-:S04]  /*9de0*/  IADD3 R45, R47, R3, RZ ;  /* 0x000000032f2d7210 */ /* 0x002fc80007ffe0ff */
[----:B------:R-:W-:Y:S02]  /*9df0*/  IADD3 R43, R43, 0x1c0, RZ ;  /* 0x000001c02b2b7810 */ /* 0x000fe40007ffe0ff */
[CC--:B--2---:R-:W-:Y:S02]  /*9e00*/  IADD3 R40, R47.reuse, R3.reuse, RZ ;  /* 0x000000032f287210 */ /* 0x0c4fe40007ffe0ff */
[----:B------:R-:W-:Y:S02]  /*9e10*/  IADD3 R47, R47, R3, RZ ;  /* 0x000000032f2f7210 */ /* 0x000fe40007ffe0ff */
[----:B------:R-:W-:Y:S02]  /*9e20*/  IADD3 R45, R45, 0x1a0, RZ ;  /* 0x000001a02d2d7810 */ /* 0x000fe40007ffe0ff */
[----:B------:R-:W-:Y:S02]  /*9e30*/  IADD3 R40, R40, 0x1e0, RZ ;  /* 0x000001e028287810 */ /* 0x000fe40007ffe0ff */
[----:B------:R-:W-:-:S02]  /*9e40*/  IADD3 R47, R47, 0x180, RZ ;  /* 0x000001802f2f7810 */ /* 0x000fc40007ffe0ff */
[----:B------:R-:W-:Y:S02]  /*9e50*/  LEA.HI.SX32 R45, R45, R46, 0x1b ;  /* 0x0000002e2d2d7211 */ /* 0x000fe400078fdaff */
[----:B------:R-:W-:Y:S02]  /*9e60*/  LEA.HI.SX32 R40, R40, R41, 0x1b ;  /* 0x0000002928287211 */ /* 0x000fe400078fdaff */
[----:B------:R-:W-:Y:S01]  /*9e70*/  LEA.HI.SX32 R43, R43, R44, 0x1b ;  /* 0x0000002c2b2b7211 */ /* 0x000fe200078fdaff */
[----:B------:R-:W-:Y:S01]  /*9e80*/  IMAD.SHL.U32 R45, R45, 0x2, RZ ;  /* 0x000000022d2d7824 */ /* 0x000fe200078e00ff */
[----:B------:R-:W-:Y:S02]  /*9e90*/  LEA.HI.SX32 R47, R47, R48, 0x1b ;  /* 0x000000302f2f7211 */ /* 0x000fe400078fdaff */
[----:B------:R-:W-:Y:S02]  /*9ea0*/  SHF.L.U32 R43, R43, 0x1, RZ ;  /* 0x000000012b2b7819 */ /* 0x000fe400000006ff */
[----:B------:R-:W-:Y:S01]  /*9eb0*/  SHF.L.U32 R47, R47, 0x1, RZ ;  /* 0x000000012f2f7819 */ /* 0x000fe200000006ff */
[----:B------:R-:W-:Y:S01]  /*9ec0*/  LDS.U16 R37, [R45+0x340] ;  /* 0x000340002d257984 */ /* 0x000fe20000000400 */
[----:B------:R-:W-:-:S03]  /*9ed0*/  SHF.L.U32 R40, R40, 0x1, RZ ;  /* 0x0000000128287819 */ /* 0x000fc600000006ff */
[----:B------:R-:W-:Y:S04]  /*9ee0*/  LDS.U16 R35, [R47+0x300] ;  /* 0x000300002f237984 */ /* 0x000fe80000000400 */
[----:B------:R0:W-:Y:S04]  /*9ef0*/  LDS.U16 R39, [R43+0x380] ;  /* 0x000380002b277984 */ /* 0x0001e80000000400 */
[----:B------:R1:W-:Y:S04]  /*9f00*/  LDS.U16 R41, [R40+0x3c0] ;  /* 0x0003c00028297984 */ /* 0x0003e80000000400 */
[----:B------:R-:W-:Y:S01]  /*9f10*/  @!P0 STS [0x1080], R6 ;  /* 0x00108006ff008388 */ /* 0x000fe20000000800 */
[----:B0-----:R-:W-:-:S03]  /*9f20*/  IADD3 R43, R5, R9, RZ ;  /* 0x00000009052b7210 */ /* 0x001fc60007ffe0ff */
[----:B------:R-:W-:Y:S01]  /*9f30*/  BAR.SYNC.DEFER_BLOCKING 0x0 ;  /* 0x0000000000007b1d */ /* 0x000fe20000010000 */
[----:B-1----:R-:W-:-:S05]  /*9f40*/  IMAD.SHL.U32 R40, R42, 0x10, RZ ;  /* 0x000000102a287824 */ /* 0x002fca00078e00ff */
[----:B------:R-:W-:-:S04]  /*9f50*/  LOP3.LUT R40, R40, 0xfffffe00, RZ, 0xc0, !PT ;  /* 0xfffffe0028287812 */ /* 0x000fc800078ec0ff */
[----:B------:R-:W-:-:S04]  /*9f60*/  LOP3.LUT R40, R40, 0x1f, R42, 0xf8, !PT ;  /* 0x0000001f28287812 */ /* 0x000fc800078ef82a */
[----:B------:R-:W-:Y:S01]  /*9f70*/  SHF.R.S32.HI R12, RZ, 0x1f, R40 ;  /* 0x0000001fff0c7819 */ /* 0x000fe20000011428 */
[----:B------:R-:W0:Y:S02]  /*9f80*/  LDS R10, [0x1080] ;  /* 0x00108000ff0a7984 */ /* 0x000e240000000800 */
[----:B0-----:R-:W-:-:S13]  /*9f90*/  ISETP.GE.AND P0, PT, R40, R10, PT ;  /* 0x0000000a2800720c */ /* 0x001fda0003f06270 */
[----:B------:R-:W-:Y:S05]  /*9fa0*/  @P0 BRA `(.L_x_310) ;  /* 0x000000f000000947 */ /* 0x000fea0003800000 */
[----:B------:R-:W-:-:S06]  /*9fb0*/  USHF.L.U32 UR7, UR6, 0xb, URZ ;  /* 0x0000000b06077899 */ /* 0x000fcc000800063f */
[----:B------:R-:W-:Y:S01]  /*9fc0*/  IMAD.U32 R7, RZ, RZ, UR7 ;  /* 0x00000007ff077e24 */ /* 0x000fe2000f8e00ff */
[----:B------:R-:W-:Y:S01]  /*9fd0*/  IADD3 R6, P0, R40, UR7, RZ ;  /* 0x0000000728067c10 */ /* 0x000fe2000ff1e0ff */
[----:B------:R-:W-:Y:S02]  /*9fe0*/  ULDC UR7, c[0x0][0x208] ;  /* 0x0000820000077ab9 */ /* 0x000fe40000000800 */
[----:B------:R-:W-:Y:S01]  /*9ff0*/  UIMAD UR7, UR21, UR7, URZ ;  /* 0x00000007150772a4 */ /* 0x000fe2000f8e023f */
[----:B------:R-:W-:-:S05]  /*a000*/  LEA.HI.X.SX32 R7, R7, R12, 0x1, P0 ;  /* 0x0000000c07077211 */ /* 0x000fca00000f0eff */
[----:B------:R-:W-:Y:S01]  /*a010*/  IMAD.WIDE.U32 R6, R2, c[0x0][0x200], R6 ;  /* 0x0000800002067a25 */ /* 0x000fe200078e0006 */
[----:B------:R-:W-:-:S04]  /*a020*/  MOV R45, UR7 ;  /* 0x00000007002d7c02 */ /* 0x000fc80008000f00 */
[----:B------:R-:W-:Y:S01]  /*a030*/  IADD3 R7, R9, R7, RZ ;  /* 0x0000000709077210 */ /* 0x000fe20007ffe0ff */
[----:B------:R-:W-:-:S04]  /*a040*/  IMAD R9, R0, c[0x0][0x20c], R45 ;  /* 0x0000830000097a24 */ /* 0x000fc800078e022d */
[----:B------:R-:W-:-:S04]  /*a050*/  IMAD.WIDE.U32 R6, R0, c[0x0][0x208], R6 ;  /* 0x0000820000067a25 */ /* 0x000fc800078e0006 */
[----:B------:R-:W-:Y:S01]  /*a060*/  IMAD.IADD R7, R7, 0x1, R9 ;  /* 0x0000000107077824 */ /* 0x000fe200078e0209 */
[----:B------:R-:W-:-:S04]  /*a070*/  LEA R8, P0, R6, c[0x0][0x258], 0x1 ;  /* 0x0000960006087a11 */ /* 0x000fc800078008ff */
[----:B------:R-:W-:-:S05]  /*a080*/  LEA.HI.X R9, R6, c[0x0][0x25c], R7, 0x1, P0 ;  /* 0x0000970006097a11 */ /* 0x000fca00000f0c07 */
[----:B------:R0:W-:Y:S04]  /*a090*/  STG.E.U16 [R8.64], R11 ;  /* 0x0000000b08007986 */ /* 0x0001e8000c101512 */
.L_x_310:
[----:B------:R-:W-:Y:S05]  /*a0a0*/  BSYNC B0 ;  /* 0x0000000000007941 */ /* 0x000fea0003800000 */
.L_x_309:
[----:B------:R-:W-:Y:S01]  /*a0b0*/  ULDC UR7, c[0x0][0x208] ;  /* 0x0000820000077ab9 */ /* 0x000fe20000000800 */
[C---:B0-----:R-:W-:Y:S01]  /*a0c0*/  LOP3.LUT R9, R40.reuse, 0x40, RZ, 0xfc, !PT ;  /* 0x0000004028097812 */ /* 0x041fe200078efcff */
[----:B------:R-:W-:Y:S01]  /*a0d0*/  UIMAD UR7, UR21, UR7, URZ ;  /* 0x00000007150772a4 */ /* 0x000fe2000f8e023f */
[----:B------:R-:W-:Y:S01]  /*a0e0*/  MOV R5, R43 ;  /* 0x0000002b00057202 */ /* 0x000fe20000000f00 */
[----:B------:R-:W-:Y:S01]  /*a0f0*/  USHF.L.U32 UR16, UR6, 0xb, URZ ;  /* 0x0000000b06107899 */ /* 0x000fe2000800063f */
[-C--:B------:R-:W-:Y:S01]  /*a100*/  ISETP.GE.AND P4, PT, R9, R10.reuse, PT ;  /* 0x0000000a0900720c */ /* 0x080fe20003f86270 */
        /* <DEDUP_REMOVED lines=9> */
[----:B------:R-:W-:Y:S01]  /*a1a0*/  IADD3 R6, P1, R4, UR16, RZ ;  /* 0x0000001004067c10 */ /* 0x000fe2000ff3e0ff */
[----:B------:R-:W-:Y:S01]  /*a1b0*/  UIADD3 UR11, UP2, UR11, 0x2000, URZ ;  /* 0x000020000b0b7890 */ /* 0x000fe2000ff5e03f */
[C---:B------:R-:W-:Y:S01]  /*a1c0*/  LOP3.LUT R11, R40.reuse, 0x60, RZ, 0xfc, !PT ;  /* 0x00000060280b7812 */ /* 0x040fe200078efcff */
[----:B------:R-:W-:Y:S01]  /*a1d0*/  UIADD3 UR8, UP3, UR8, 0x1000, URZ ;  /* 0x0000100008087890 */ /* 0x000fe2000ff7e03f */
[C---:B------:R-:W-:Y:S01]  /*a1e0*/  LOP3.LUT R43, R40.reuse, 0x80, RZ, 0xfc, !PT ;  /* 0x00000080282b7812 */ /* 0x040fe200078efcff */
[----:B------:R-:W-:Y:S01]  /*a1f0*/  UIADD3 UR12, UP4, UR12, 0x1000, URZ ;  /* 0x000010000c0c7890 */ /* 0x000fe2000ff9e03f */
[----:B------:R-:W-:Y:S01]  /*a200*/  LEA.HI.X R12, R40, c[0x0][0x25c], R12, 0x1, P0 ;  /* 0x00009700280c7a11 */ /* 0x000fe200000f0c0c */
[----:B------:R-:W-:Y:S01]  /*a210*/  UIADD3.X UR14, URZ, UR14, URZ, UP1, !UPT ;  /* 0x0000000e3f0e7290 */ /* 0x000fe20008ffe43f */
[----:B------:R-:W-:Y:S01]  /*a220*/  IADD3.X R5, R9, UR7, R5, P1, !PT ;  /* 0x0000000709057c10 */ /* 0x000fe20008ffe405 */
[----:B------:R-:W-:Y:S01]  /*a230*/  ULDC UR7, c[0x0][0x174] ;  /* 0x00005d0000077ab9 */ /* 0x000fe20000000800 */
[----:B------:R-:W-:Y:S01]  /*a240*/  LEA R4, P0, R6, R7, 0x1 ;  /* 0x0000000706047211 */ /* 0x000fe200078008ff */
[----:B------:R-:W-:Y:S01]  /*a250*/  UISETP.GE.AND UP0, UPT, UR6, UR7, UPT ;  /* 0x000000070600728c */ /* 0x000fe2000bf06270 */
[-C--:B------:R-:W-:Y:S01]  /*a260*/  ISETP.GE.AND P5, PT, R11, R10.reuse, PT ;  /* 0x0000000a0b00720c */ /* 0x080fe20003fa6270 */
[----:B------:R-:W-:Y:S01]  /*a270*/  UIADD3.X UR15, URZ, UR15, URZ, UP2, !UPT ;  /* 0x0000000f3f0f7290 */ /* 0x000fe200097fe43f */
[----:B------:R-:W-:Y:S01]  /*a280*/  ISETP.GE.AND P6, PT, R43, R10, PT ;  /* 0x0000000a2b00720c */ /* 0x000fe20003fc6270 */
[----:B------:R-:W-:Y:S01]  /*a290*/  UIADD3.X UR9, URZ, UR9, URZ, UP3, !UPT ;  /* 0x000000093f097290 */ /* 0x000fe20009ffe43f */
[C---:B------:R-:W-:Y:S01]  /*a2a0*/  LOP3.LUT R7, R40.reuse, 0xa0, RZ, 0xfc, !PT ;  /* 0x000000a028077812 */ /* 0x040fe200078efcff */
[----:B------:R-:W-:Y:S01]  /*a2b0*/  UIADD3.X UR13, URZ, UR13, URZ, UP4, !UPT ;  /* 0x0000000d3f0d7290 */ /* 0x000fe2000a7fe43f */
[----:B------:R-:W-:-:S02]  /*a2c0*/  LOP3.LUT R9, R40, 0xc0, RZ, 0xfc, !PT ;  /* 0x000000c028097812 */ /* 0x000fc400078efcff */
[----:B------:R-:W-:Y:S02]  /*a2d0*/  LEA.HI.X R5, R6, R12, R5, 0x1, P0 ;  /* 0x0000000c06057211 */ /* 0x000fe400000f0c05 */
[-C--:B------:R-:W-:Y:S02]  /*a2e0*/  ISETP.GE.AND P0, PT, R7, R10.reuse, PT ;  /* 0x0000000a0700720c */ /* 0x080fe40003f06270 */
[----:B------:R-:W-:Y:S01]  /*a2f0*/  ISETP.GE.AND P1, PT, R9, R10, PT ;  /* 0x0000000a0900720c */ /* 0x000fe20003f26270 */
[----:B------:R0:W-:Y:S01]  /*a300*/  @!P3 STG.E.U16 [R4.64+0x40], R13 ;  /* 0x0000400d0400b986 */ /* 0x0001e2000c101512 */
[C---:B------:R-:W-:Y:S02]  /*a310*/  LOP3.LUT R7, R40.reuse, 0x100, RZ, 0xfc, !PT ;  /* 0x0000010028077812 */ /* 0x040fe400078efcff */
[C---:B------:R-:W-:Y:S01]  /*a320*/  LOP3.LUT R9, R40.reuse, 0x120, RZ, 0xfc, !PT ;  /* 0x0000012028097812 */ /* 0x040fe200078efcff */
[----:B------:R0:W-:Y:S01]  /*a330*/  @!P4 STG.E.U16 [R4.64+0x80], R15 ;  /* 0x0000800f0400c986 */ /* 0x0001e2000c101512 */
[----:B------:R-:W-:-:S02]  /*a340*/  LOP3.LUT R11, R40, 0xe0, RZ, 0xfc, !PT ;  /* 0x000000e0280b7812 */ /* 0x000fc400078efcff */
[-C--:B------:R-:W-:Y:S01]  /*a350*/  ISETP.GE.AND P3, PT, R7, R10.reuse, PT ;  /* 0x0000000a0700720c */ /* 0x080fe20003f66270 */
        /* <DEDUP_REMOVED lines=11> */
[C---:B------:R-:W-:Y:S01]  /*a410*/  LOP3.LUT R9, R40.reuse, 0x1a0, RZ, 0xfc, !PT ;  /* 0x000001a028097812 */ /* 0x040fe200078efcff */
        /* <DEDUP_REMOVED lines=18> */
.L_x_311:
[----:B------:R-:W-:Y:S05]  /*a540*/  EXIT ;  /* 0x000000000000794d */ /* 0x000fea0003800000 */
.L_x_313:
        /* <DEDUP_REMOVED lines=11> */
.L_x_5326:


//--------------------- .text._Z25selective_scan_fwd_kernelI32Selective_Scan_fwd_kernel_traitsILi128ELi16ELi1ELb0ELb1ELb1ELb1EN3c108BFloat16ENS1_7complexIfEEEEv13SSMParamsBase --------------------------
	.section	.text._Z25selective_scan_fwd_kernelI32Selective_Scan_fwd_kernel_traitsILi128ELi16ELi1ELb0ELb1ELb1ELb1EN3c108BFloat16ENS1_7complexIfEEEEv13SSMParamsBase,"ax",@progbits
	.sectioninfo	@"SHI_REGISTERS=168"
	.align	128
        .global         _Z25selective_scan_fwd_kernelI32Selective_Scan_fwd_kernel_traitsILi128ELi16ELi1ELb0ELb1ELb1ELb1EN3c108BFloat16ENS1_7complexIfEEEEv13SSMParamsBase
        .type           _Z25selective_scan_fwd_kernelI32Selective_Scan_fwd_kernel_traitsILi128ELi16ELi1ELb0ELb1ELb1ELb1EN3c108BFloat16ENS1_7complexIfEEEEv13SSMParamsBase,@function
        .size           _Z25selective_scan_fwd_kernelI32Selective_Scan_fwd_kernel_traitsILi128ELi16ELi1ELb0ELb1ELb1ELb1EN3c108BFloat16ENS1_7complexIfEEEEv13SSMParamsBase,(.L_x_5327 - _Z25selective_scan_fwd_kernelI32Selective_Scan_fwd_kernel_traitsILi128ELi16ELi1ELb0ELb1ELb1ELb1EN3c108BFloat16ENS1_7complexIfEEEEv13SSMParamsBase)
        .other          _Z25selective_scan_fwd_kernelI32Selective_Scan_fwd_kernel_traitsILi128ELi16ELi1ELb0ELb1ELb1ELb1EN3c108BFloat16ENS1_7complexIfEEEEv13SSMParamsBase,@"STO_CUDA_ENTRY STV_DEFAULT"
_Z25selective_scan_fwd_kernelI32Selective_Scan_fwd_kernel_traitsILi128ELi16ELi1ELb0ELb1ELb1ELb1EN3c108BFloat16ENS1_7complexIfEEEEv13SSMParamsBase:
.text._Z25selective_scan_fwd_kernelI32Selective_Scan_fwd_kernel_traitsILi128ELi16ELi1ELb0ELb1ELb1ELb1EN3c108BFloat16ENS1_7complexIfEEEEv13SSMParamsBase:
[----:B------:R-:W-:Y:S02]  /*0000*/  IMAD.MOV.U32 R1, RZ, RZ, c[0x0][0x28] ;  /* 0x00000a00ff017624 */ /* 0x000fe400078e00ff */
        /* <DEDUP_REMOVED lines=31> */
[----:B-1----:R-:W-:Y:S01]  /*0200*/  IMAD.U32 R2, RZ, RZ, UR4 ;  /* 0x00000004ff027e24 */ /* 0x002fe2000f8e00ff */
[----:B------:R-:W-:-:S03]  /*0210*/  IABS R3, R0 ;  /* 0x0000000000037213 */ /* 0x000fc60000000000 */
        /* <DEDUP_REMOVED lines=44> */
[----:B------:R-:W-:Y:S02]  /*04e0*/  @!UP0 ULOP3.LUT UR16, URZ, UR25, URZ, 0x33, !UPT ;  /* 0x000000193f108292 */ /* 0x000fe4000f8e333f */
[----:B------:R-:W-:Y:S02]  /*04f0*/  ULDC UR24, c[0x0][0x1b4] ;  /* 0x00006d0000187ab9 */ /* 0x000fe40000000800 */
[----:B------:R-:W-:Y:S01]  /*0500*/  ULDC UR11, c[0x0][0x1b0] ;  /* 0x00006c00000b7ab9 */ /* 0x000fe20000000800 */
[----:B------:R-:W-:Y:S01]  /*0510*/  MOV R3, c[0x0][0x174] ;  /* 0x00005d0000037a02 */ /* 0x000fe20000000f00 */
        /* <DEDUP_REMOVED lines=41> */
[----:B0-----:R-:W-:Y:S01]  /*07b0*/  IMAD.SHL.U32 R5, R6, 0x10, RZ ;  /* 0x0000001006057824 */ /* 0x001fe200078e00ff */
        /* <DEDUP_REMOVED lines=13> */
.L_x_358:
        /* <DEDUP_REMOVED lines=74> */
[----:B------:R-:W-:Y:S01]  /*0d30*/  ISETP.GE.AND P2, PT, R22, UR23, PT ;  /* 0x0000001716007c0c */ /* 0x000fe2000bf46270 */
[----:B------:R-:W-:Y:S01]  /*0d40*/  IMAD.IADD R22, R30, 0x1, R3 ;  /* 0x000000011e167824 */ /* 0x000fe200078e0203 */
[----:B------:R-:W-:-:S02]  /*0d50*/  ISETP.GE.AND P1, PT, R25, UR23, PT ;  /* 0x0000001719007c0c */ /* 0x000fc4000bf26270 */
[----:B------:R-:W-:Y:S02]  /*0d60*/  ISETP.GE.AND P5, PT, R27, UR23, PT ;  /* 0x000000171b007c0c */ /* 0x000fe4000bfa6270 */
[C---:B------:R-:W-:Y:S02]  /*0d70*/  IADD3 R25, R22.reuse, 0x20, RZ ;  /* 0x0000002016197810 */ /* 0x040fe40007ffe0ff */
[C---:B0-----:R-:W-:Y:S02]  /*0d80*/  IADD3 R5, R22.reuse, 0x40, RZ ;  /* 0x0000004016057810 */ /* 0x041fe40007ffe0ff */
[----:B------:R-:W-:Y:S02]  /*0d90*/  ISETP.GE.AND P4, PT, R23, UR23, PT ;  /* 0x0000001717007c0c */ /* 0x000fe4000bf86270 */
[C---:B------:R-:W-:Y:S02]  /*0da0*/  IADD3 R27, R22.reuse, 0x60, RZ ;  /* 0x00000060161b7810 */ /* 0x040fe40007ffe0ff */
[----:B------:R-:W-:-:S02]  /*0db0*/  IADD3 R29, R22, 0x80, RZ ;  /* 0x00000080161d7810 */ /* 0x000fc40007ffe0ff */
[CC--:B------:R-:W-:Y:S02]  /*0dc0*/  LEA.HI.SX32 R23, R22.reuse, R22.reuse, 0x1b ;  /* 0x0000001616177211 */ /* 0x0c0fe400078fdaff */
[C---:B------:R-:W-:Y:S02]  /*0dd0*/  IADD3 R31, R22.reuse, 0xa0, RZ ;  /* 0x000000a0161f7810 */ /* 0x040fe40007ffe0ff */
[-C--:B------:R-:W-:Y:S02]  /*0de0*/  LEA.HI.SX32 R25, R25, R22.reuse, 0x1b ;  /* 0x0000001619197211 */ /* 0x080fe400078fdaff */
[----:B------:R-:W-:Y:S02]  /*0df0*/  LEA.HI.SX32 R5, R5, R22, 0x1b ;  /* 0x0000001605057211 */ /* 0x000fe400078fdaff */
[C---:B------:R-:W-:Y:S02]  /*0e00*/  IADD3 R33, R22.reuse, 0xc0, RZ ;  /* 0x000000c016217810 */ /* 0x040fe40007ffe0ff */
[----:B------:R-:W-:-:S02]  /*0e10*/  IADD3 R35, R22, 0xe0, RZ ;  /* 0x000000e016237810 */ /* 0x000fc40007ffe0ff */
[C---:B------:R-:W-:Y:S02]  /*0e20*/  IADD3 R37, R22.reuse, 0x100, RZ ;  /* 0x0000010016257810 */ /* 0x040fe40007ffe0ff */
[-C--:B------:R-:W-:Y:S02]  /*0e30*/  LEA.HI.SX32 R27, R27, R22.reuse, 0x1b ;  /* 0x000000161b1b7211 */ /* 0x080fe400078fdaff */
[-C--:B------:R-:W-:Y:S01]  /*0e40*/  LEA.HI.SX32 R29, R29, R22.reuse, 0x1b ;  /* 0x000000161d1d7211 */ /* 0x080fe200078fdaff */
[----:B------:R-:W-:Y:S01]  /*0e50*/  IMAD.SHL.U32 R66, R25, 0x2, RZ ;  /* 0x0000000219427824 */ /* 0x000fe200078e00ff */
[----:B------:R-:W-:Y:S02]  /*0e60*/  SHF.L.U32 R67, R23, 0x1, RZ ;  /* 0x0000000117437819 */ /* 0x000fe400000006ff */
[----:B------:R-:W-:Y:S01]  /*0e70*/  LEA.HI.SX32 R31, R31, R22, 0x1b ;  /* 0x000000161f1f7211 */ /* 0x000fe200078fdaff */
[----:B------:R-:W-:Y:S01]  /*0e80*/  IMAD.SHL.U32 R65, R5, 0x2, RZ ;  /* 0x0000000205417824 */ /* 0x000fe200078e00ff */
[----:B------:R-:W-:-:S02]  /*0e90*/  IADD3 R39, R22, 0x120, RZ ;  /* 0x0000012016277810 */ /* 0x000fc40007ffe0ff */
[C---:B------:R-:W-:Y:S02]  /*0ea0*/  IADD3 R41, R22.reuse, 0x140, RZ ;  /* 0x0000014016297810 */ /* 0x040fe40007ffe0ff */
[C---:B------:R-:W-:Y:S02]  /*0eb0*/  IADD3 R43, R22.reuse, 0x160, RZ ;  /* 0x00000160162b7810 */ /* 0x040fe40007ffe0ff */
[-C--:B------:R-:W-:Y:S02]  /*0ec0*/  LEA.HI.SX32 R33, R33, R22.reuse, 0x1b ;  /* 0x0000001621217211 */ /* 0x080fe400078fdaff */
[-C--:B------:R-:W-:Y:S01]  /*0ed0*/  LEA.HI.SX32 R35, R35, R22.reuse, 0x1b ;  /* 0x0000001623237211 */ /* 0x080fe200078fdaff */
[----:B------:R-:W-:Y:S01]  /*0ee0*/  IMAD.SHL.U32 R63, R29, 0x2, RZ ;  /* 0x000000021d3f7824 */ /* 0x000fe200078e00ff */
[----:B------:R-:W-:Y:S02]  /*0ef0*/  LEA.HI.SX32 R37, R37, R22, 0x1b ;  /* 0x0000001625257211 */ /* 0x000fe400078fdaff */
[----:B------:R-:W-:Y:S01]  /*0f00*/  SHF.L.U32 R64, R27, 0x1, RZ ;  /* 0x000000011b407819 */ /* 0x000fe200000006ff */
[----:B------:R-:W-:Y:S01]  /*0f10*/  IMAD.SHL.U32 R62, R31, 0x2, RZ ;  /* 0x000000021f3e7824 */ /* 0x000fe200078e00ff */
[----:B------:R-:W-:-:S02]  /*0f20*/  IADD3 R45, R22, 0x180, RZ ;  /* 0x00000180162d7810 */ /* 0x000fc40007ffe0ff */
[C---:B------:R-:W-:Y:S02]  /*0f30*/  IADD3 R47, R22.reuse, 0x1a0, RZ ;  /* 0x000001a0162f7810 */ /* 0x040fe40007ffe0ff */
[C---:B------:R-:W-:Y:S02]  /*0f40*/  IADD3 R49, R22.reuse, 0x1c0, RZ ;  /* 0x000001c016317810 */ /* 0x040fe40007ffe0ff */
[-C--:B------:R-:W-:Y:S02]  /*0f50*/  LEA.HI.SX32 R39, R39, R22.reuse, 0x1b ;  /* 0x0000001627277211 */ /* 0x080fe400078fdaff */
[-C--:B------:R-:W-:Y:S01]  /*0f60*/  LEA.HI.SX32 R41, R41, R22.reuse, 0x1b ;  /* 0x0000001629297211 */ /* 0x080fe200078fdaff */
[----:B------:R-:W-:Y:S01]  /*0f70*/  IMAD.SHL.U32 R60, R35, 0x2, RZ ;  /* 0x00000002233c7824 */ /* 0x000fe200078e00ff */
[----:B------:R-:W-:Y:S01]  /*0f80*/  LEA.HI.SX32 R43, R43, R22, 0x1b ;  /* 0x000000162b2b7211 */ /* 0x000fe200078fdaff */
[----:B------:R-:W-:Y:S01]  /*0f90*/  IMAD R4, R3, 0x10, R30 ;  /* 0x0000001003047824 */ /* 0x000fe200078e021e */
[----:B------:R-:W-:Y:S01]  /*0fa0*/  SHF.L.U32 R61, R33, 0x1, RZ ;  /* 0x00000001213d7819 */ /* 0x000fe200000006ff */
[----:B------:R-:W-:Y:S01]  /*0fb0*/  IMAD.SHL.U32 R59, R37, 0x2, RZ ;  /* 0x00000002253b7824 */ /* 0x000fe200078e00ff */
[----:B------:R-:W-:-:S02]  /*0fc0*/  IADD3 R51, R22, 0x1e0, RZ ;  /* 0x000001e016337810 */ /* 0x000fc40007ffe0ff */
[-C--:B------:R-:W-:Y:S02]  /*0fd0*/  LEA.HI.SX32 R45, R45, R22.reuse, 0x1b ;  /* 0x000000162d2d7211 */ /* 0x080fe400078fdaff */
[-C--:B------:R-:W-:Y:S01]  /*0fe0*/  LEA.HI.SX32 R47, R47, R22.reuse, 0x1b ;  /* 0x000000162f2f7211 */ /* 0x080fe200078fdaff */
[----:B------:R-:W-:Y:S01]  /*0ff0*/  IMAD.SHL.U32 R57, R41, 0x2, RZ ;  /* 0x0000000229397824 */ /* 0x000fe200078e00ff */
[-C--:B------:R-:W-:Y:S02]  /*1000*/  LEA.HI.SX32 R49, R49, R22.reuse, 0x1b ;  /* 0x0000001631317211 */ /* 0x080fe400078fdaff */
[----:B------:R-:W-:Y:S01]  /*1010*/  SHF.L.U32 R58, R39, 0x1, RZ ;  /* 0x00000001273a7819 */ /* 0x000fe200000006ff */
[----:B------:R-:W-:Y:S01]  /*1020*/  IMAD.SHL.U32 R56, R43, 0x2, RZ ;  /* 0x000000022b387824 */ /* 0x000fe200078e00ff */
[----:B------:R-:W-:Y:S01]  /*1030*/  LEA.HI.SX32 R51, R51, R22, 0x1b ;  /* 0x0000001633337211 */ /* 0x000fe200078fdaff */
[----:B------:R-:W-:Y:S01]  /*1040*/  IMAD.SHL.U32 R54, R47, 0x2, RZ ;  /* 0x000000022f367824 */ /* 0x000fe200078e00ff */
[----:B------:R-:W-:-:S02]  /*1050*/  SHF.L.U32 R55, R45, 0x1, RZ ;  /* 0x000000012d377819 */ /* 0x000fc400000006ff */
[----:B------:R-:W-:Y:S01]  /*1060*/  LEA.HI.SX32 R4, R4, R4, 0x1b ;  /* 0x0000000404047211 */ /* 0x000fe200078fdaff */
[----:B------:R-:W-:Y:S01]  /*1070*/  IMAD.SHL.U32 R53, R49, 0x2, RZ ;  /* 0x0000000231357824 */ /* 0x000fe200078e00ff */
[----:B------:R-:W-:-:S03]  /*1080*/  SHF.L.U32 R52, R51, 0x1, RZ ;  /* 0x0000000133347819 */ /* 0x000fc600000006ff */
[----:B------:R-:W-:Y:S01]  /*1090*/  IMAD.SHL.U32 R4, R4, 0x2, RZ ;  /* 0x0000000204047824 */ /* 0x000fe200078e00ff */
[----:B------:R-:W-:Y:S02]  /*10a0*/  ISETP.GE.AND P0, PT, R24, UR23, PT ;  /* 0x0000001718007c0c */ /* 0x000fe4000bf06270 */
[----:B------:R-:W-:Y:S02]  /*10b0*/  ISETP.GE.AND P6, PT, R26, UR23, PT ;  /* 0x000000171a007c0c */ /* 0x000fe4000bfc6270 */
[----:B------:R-:W-:Y:S02]  /*10c0*/  ISETP.GE.AND P3, PT, R28, UR23, PT ;  /* 0x000000171c007c0c */ /* 0x000fe4000bf66270 */
[----:B------:R-:W-:Y:S02]  /*10d0*/  PRMT R5, RZ, 0x7610, R5 ;  /* 0x00007610ff057816 */ /* 0x000fe40000000005 */
[----:B------:R-:W-:Y:S02]  /*10e0*/  PRMT R35, RZ, 0x7610, R35 ;  /* 0x00007610ff237816 */ /* 0x000fe40000000023 */
[----:B------:R-:W-:Y:S01]  /*10f0*/  PRMT R37, RZ, 0x7610, R37 ;  /* 0x00007610ff257816 */ /* 0x000fe20000000025 */
[----:B--2---:R-:W-:Y:S04]  /*1100*/  STS.U16 [R67], R6 ;  /* 0x0000000643007388 */ /* 0x004fe80000000400 */
        /* <DEDUP_REMOVED lines=33> */
[----:B------:R-:W-:Y:S01]  /*1320*/  IMAD.U32 R6, RZ, RZ, UR8 ;  /* 0x00000008ff067e24 */ /* 0x000fe2000f8e00ff */
[----:B-1----:R-:W-:-:S02]  /*1330*/  PRMT R8, RZ, 0x7610, R8 ;  /* 0x00007610ff087816 */ /* 0x002fc40000000008 */
        /* <DEDUP_REMOVED lines=130> */
.L_x_315:
[----:B------:R-:W-:Y:S05]  /*1b60*/  BSYNC B0 ;  /* 0x0000000000007941 */ /* 0x000fea0003800000 */
.L_x_314:
        /* <DEDUP_REMOVED lines=36> */
.L_x_317:
[----:B------:R-:W-:Y:S05]  /*1db0*/  BSYNC B0 ;  /* 0x0000000000007941 */ /* 0x000fea0003800000 */
.L_x_316:
[----:B------:R-:W-:Y:S01]  /*1dc0*/  ISETP.EQ.OR P3, PT, RZ, UR7, P3 ;  /* 0x00000007ff007c0c */ /* 0x000fe20009f62670 */
[----:B------:R-:W-:Y:S01]  /*1dd0*/  BSSY B0, `(.L_x_318) ;  /* 0x0000025000007945 */ /* 0x000fe20003800000 */
[----:B------:R-:W-:Y:S02]  /*1de0*/  PRMT R13, RZ, 0x5410, R13 ;  /* 0x00005410ff0d7816 */ /* 0x000fe4000000000d */
[----:B------:R-:W-:Y:S02]  /*1df0*/  FSETP.GTU.FTZ.AND P5, PT, R12, 20, PT ;  /* 0x41a000000c00780b */ /* 0x000fe40003fbc000 */
[----:B------:R-:W-:Y:S01]  /*1e00*/  ISETP.EQ.OR P2, PT, RZ, UR7, P2 ;  /* 0x00000007ff007c0c */ /* 0x000fe20009742670 */
[----:B------:R-:W-:-:S06]  /*1e10*/  FADD.FTZ R13, R13, UR4 ;  /* 0x000000040d0d7e21 */ /* 0x000fcc0008010000 */
[----:B------:R-:W-:Y:S05]  /*1e20*/  @P3 BRA `(.L_x_319) ;  /* 0x000001f000003947 */ /* 0x000fea0003800000 */
[----:B------:R-:W-:Y:S02]  /*1e30*/  FMUL.FTZ R7, R7, 1.4426950216293334961 ;  /* 0x3fb8aa3b07077820 */ /* 0x000fe40000410000 */
[----:B------:R-:W-:Y:S02]  /*1e40*/  IMAD.MOV.U32 R42, RZ, RZ, 0x3e800000 ;  /* 0x3e800000ff2a7424 */ /* 0x000fe400078e00ff */
[----:B------:R-:W0:Y:S01]  /*1e50*/  MUFU.EX2 R40, R7 ;  /* 0x0000000700287308 */ /* 0x000e220000000800 */
[----:B------:R-:W-:Y:S02]  /*1e60*/  IMAD.MOV.U32 R41, RZ, RZ, 0x3d39bf78 ;  /* 0x3d39bf78ff297424 */ /* 0x000fe400078e00ff */
        /* <DEDUP_REMOVED lines=27> */
.L_x_319:
[----:B------:R-:W-:Y:S05]  /*2020*/  BSYNC B0 ;  /* 0x0000000000007941 */ /* 0x000fea0003800000 */
.L_x_318:
[----:B------:R-:W-:Y:S01]  /*2030*/  PRMT R14, RZ, 0x5410, R14 ;  /* 0x00005410ff0e7816 */ /* 0x000fe2000000000e */
[----:B------:R-:W-:Y:S01]  /*2040*/  BSSY B0, `(.L_x_320) ;  /* 0x0000023000007945 */ /* 0x000fe20003800000 */
[----:B------:R-:W-:-:S03]  /*2050*/  FSETP.GTU.FTZ.AND P3, PT, R13, 20, PT ;  /* 0x41a000000d00780b */ /* 0x000fc60003f7c000 */
[----:B------:R-:W-:Y:S01]  /*2060*/  FADD.FTZ R14, R14, UR4 ;  /* 0x000000040e0e7e21 */ /* 0x000fe20008010000 */
        /* <DEDUP_REMOVED lines=32> */
.L_x_321:
[----:B------:R-:W-:Y:S05]  /*2270*/  BSYNC B0 ;  /* 0x0000000000007941 */ /* 0x000fea0003800000 */
.L_x_320:
        /* <DEDUP_REMOVED lines=38> */
.L_x_323:
[----:B------:R-:W-:Y:S05]  /*24e0*/  BSYNC B0 ;  /* 0x0000000000007941 */ /* 0x000fea0003800000 */
.L_x_322:
[----:B------:R-:W-:Y:S01]  /*24f0*/  PRMT R16, RZ, 0x5410, R16 ;  /* 0x00005410ff107816 */ /* 0x000fe20000000010 */
[----:B------:R-:W-:Y:S01]  /*2500*/  BSSY B0, `(.L_x_324) ;  /* 0x0000023000007945 */ /* 0x000fe20003800000 */
[----:B------:R-:W-:-:S03]  /*2510*/  FSETP.GTU.FTZ.AND P1, PT, R15, 20, PT ;  /* 0x41a000000f00780b */ /* 0x000fc60003f3c000 */
[----:B------:R-:W-:Y:S01]  /*2520*/  FADD.FTZ R16, R16, UR4 ;  /* 0x0000000410107e21 */ /* 0x000fe20008010000 */
        /* <DEDUP_REMOVED lines=32> */
.L_x_325:
[----:B------:R-:W-:Y:S05]  /*2730*/  BSYNC B0 ;  /* 0x0000000000007941 */ /* 0x000fea0003800000 */
.L_x_324:
        /* <DEDUP_REMOVED lines=38> */
.L_x_327:
[----:B------:R-:W-:Y:S05]  /*29a0*/  BSYNC B0 ;  /* 0x0000000000007941 */ /* 0x000fea0003800000 */
.L_x_326:
        /* <DEDUP_REMOVED lines=36> */
.L_x_329:
[----:B------:R-:W-:Y:S05]  /*2bf0*/  BSYNC B0 ;  /* 0x0000000000007941 */ /* 0x000fea0003800000 */
.L_x_328:
        /* <DEDUP_REMOVED lines=41> */
.L_x_331:
[----:B------:R-:W-:Y:S05]  /*2e90*/  BSYNC B0 ;  /* 0x0000000000007941 */ /* 0x000fea0003800000 */
.L_x_330:
        /* <DEDUP_REMOVED lines=41> */
.L_x_333:
[----:B------:R-:W-:Y:S05]  /*3130*/  BSYNC B0 ;  /* 0x0000000000007941 */ /* 0x000fea0003800000 */
.L_x_332:
        /* <DEDUP_REMOVED lines=47> */
.L_x_335:
[----:B------:R-:W-:Y:S05]  /*3430*/  BSYNC B0 ;  /* 0x0000000000007941 */ /* 0x000fea0003800000 */
.L_x_334:
[----:B------:R-:W-:Y:S01]  /*3440*/  BSSY B0, `(.L_x_336) ;  /* 0x0000021000007945 */ /* 0x000fe20003800000 */
        /* <DEDUP_REMOVED lines=32> */
.L_x_337:
[----:B------:R-:W-:Y:S05]  /*3650*/  BSYNC B0 ;  /* 0x0000000000007941 */ /* 0x000fea0003800000 */
.L_x_336:
[----:B------:R-:W-:Y:S01]  /*3660*/  BSSY B0, `(.L_x_338) ;  /* 0x0000021000007945 */ /* 0x000fe20003800000 */
        /* <DEDUP_REMOVED lines=32> */
.L_x_339:
[----:B------:R-:W-:Y:S05]  /*3870*/  BSYNC B0 ;  /* 0x0000000000007941 */ /* 0x000fea0003800000 */
.L_x_338:
        /* <DEDUP_REMOVED lines=33> */
.L_x_341:
[----:B------:R-:W-:Y:S05]  /*3a90*/  BSYNC B0 ;  /* 0x0000000000007941 */ /* 0x000fea0003800000 */
.L_x_340:
        /* <DEDUP_REMOVED lines=33> */
.L_x_343:
[----:B------:R-:W-:Y:S05]  /*3cb0*/  BSYNC B0 ;  /* 0x0000000000007941 */ /* 0x000fea0003800000 */
.L_x_342:
        /* <DEDUP_REMOVED lines=33> */
.L_x_345:
[----:B------:R-:W-:Y:S05]  /*3ed0*/  BSYNC B0 ;  /* 0x0000000000007941 */ /* 0x000fea0003800000 */
.L_x_344:
        /* <DEDUP_REMOVED lines=42> */
.L_x_352:
        /* <DEDUP_REMOVED lines=10> */
[----:B0-----:R-:W-:-:S05]  /*4220*/  IMAD.SHL.U32 R42, R40, 0x10, RZ ;  /* 0x00000010282a7824 */ /* 0x001fca00078e00ff */
        /* <DEDUP_REMOVED lines=144> */
[----:B------:R-:W-:Y:S01]  /*4b30*/  IMAD.U32 R51, RZ, RZ, UR7 ;  /* 0x00000007ff337e24 */ /* 0x000fe2000f8e00ff */
[----:B------:R-:W-:Y:S01]  /*4b40*/  UIMAD UR17, UR22, UR24, URZ ;  /* 0x00000018161172a4 */ /* 0x000fe2000f8e023f */
[----:B------:R-:W-:-:S03]  /*4b50*/  ISETP.GE.AND P0, PT, R40, UR26, PT ;  /* 0x0000001a28007c0c */ /* 0x000fc6000bf06270 */
[----:B------:R-:W-:Y:S01]  /*4b60*/  MOV R73, UR16 ;  /* 0x0000001000497c02 */ /* 0x000fe20008000f00 */
[----:B------:R-:W-:Y:S01]  /*4b70*/  UIMAD UR17, UR7, UR25, UR17 ;  /* 0x00000019071172a4 */ /* 0x000fe2000f8e0211 */
[----:B------:R-:W-:-:S04]  /*4b80*/  IMAD.WIDE.U32 R40, R51, c[0x0][0x1c0], R40 ;  /* 0x0000700033287a25 */ /* 0x000fc800078e0028 */
[----:B0-----:R-:W-:-:S04]  /*4b90*/  IMAD.WIDE.U32 R46, R0, c[0x0][0x180], RZ ;  /* 0x00006000002e7a25 */ /* 0x001fc800078e00ff */
[----:B-1----:R-:W-:-:S05]  /*4ba0*/  IMAD.SHL.U32 R48, R163, 0x20, RZ ;  /* 0x00000020a3307824 */ /* 0x002fca00078e00ff */
        /* <DEDUP_REMOVED lines=45> */
[----:B------:R-:W-:Y:S01]  /*4e80*/  LEA.HI.SX32 R153, R153, R112, 0x1b ;  /* 0x0000007099997211 */ /* 0x000fe200078fdaff */
[----:B-----5:R0:W-:Y:S04]  /*4e90*/  STS.U16 [R102], R77 ;  /* 0x0000004d66007388 */ /* 0x0201e80000000400 */
[----:B--2---:R1:W-:Y:S01]  /*4ea0*/  STS.U16 [R73+0x40], R75 ;  /* 0x0000404b49007388 */ /* 0x0043e20000000400 */
[----:B0-----:R-:W-:Y:S01]  /*4eb0*/  SHF.L.U32 R77, R135, 0x1, RZ ;  /* 0x00000001874d7819 */ /* 0x001fe200000006ff */
[----:B-1----:R-:W-:-:S05]  /*4ec0*/  IMAD.SHL.U32 R75, R137, 0x2, RZ ;  /* 0x00000002894b7824 */ /* 0x002fca00078e00ff */
[----:B---3--:R0:W-:Y:S04]  /*4ed0*/  STS.U16 [R75+0x80], R93 ;  /* 0x0000805d4b007388 */ /* 0x0081e80000000400 */
[----:B------:R1:W-:Y:S01]  /*4ee0*/  STS.U16 [R77+0xc0], R65 ;  /* 0x0000c0414d007388 */ /* 0x0003e20000000400 */
[----:B------:R-:W-:-:S03]  /*4ef0*/  LEA.HI.SX32 R150, R150, R112, 0x1b ;  /* 0x0000007096967211 */ /* 0x000fc600078fdaff */
        /* <DEDUP_REMOVED lines=925> */
.L_x_348:
        /* <DEDUP_REMOVED lines=16> */
.L_x_349:
[----:B------:R-:W-:Y:S05]  /*89d0*/  BSYNC B0 ;  /* 0x0000000000007941 */ /* 0x000fea0003800000 */
.L_x_347:
        /* <DEDUP_REMOVED lines=131> */
.L_x_351:
[----:B------:R-:W-:Y:S05]  /*9210*/  BSYNC B0 ;  /* 0x0000000000007941 */ /* 0x000fea0003800000 */
.L_x_350:
        /* <DEDUP_REMOVED lines=54> */
.L_x_346:
[----:B-1----:R-:W0:Y:S01]  /*9580*/  S2R R40, SR_TID.X ;  /* 0x0000000000287919 */ /* 0x002e220000002100 */
[----:B------:R-:W-:Y:S01]  /*9590*/  F2FP.BF16.PACK_AB R5, R22, R21 ;  /* 0x000000151605723e */ /* 0x000fe200000010ff */
[----:B------:R-:W-:Y:S01]  /*95a0*/  ULDC UR7, c[0x0][0x200] ;  /* 0x0000800000077ab9 */ /* 0x000fe20000000800 */
[----:B------:R-:W-:Y:S01]  /*95b0*/  F2FP.BF16.PACK_AB R6, R24, R23 ;  /* 0x000000171806723e */ /* 0x000fe200000010ff */
[----:B------:R-:W-:Y:S01]  /*95c0*/  BAR.SYNC.DEFER_BLOCKING 0x0 ;  /* 0x0000000000007b1d */ /* 0x000fe20000010000 */
[C---:B------:R-:W-:Y:S01]  /*95d0*/  PRMT R7, R5.reuse, 0x7610, R7 ;  /* 0x0000761005077816 */ /* 0x040fe20000000007 */
[----:B------:R-:W-:Y:S01]  /*95e0*/  UIMAD UR7, UR20, UR7, URZ ;  /* 0x00000007140772a4 */ /* 0x000fe2000f8e023f */
[----:B------:R-:W-:Y:S01]  /*95f0*/  PRMT R8, R5, 0x7632, R8 ;  /* 0x0000763205087816 */ /* 0x000fe20000000008 */
[----:B------:R-:W-:Y:S01]  /*9600*/  USHF.L.U32 UR16, UR6, 0xb, URZ ;  /* 0x0000000b06107899 */ /* 0x000fe2000800063f */
[----:B------:R-:W-:Y:S01]  /*9610*/  F2FP.BF16.PACK_AB R5, R26, R25 ;  /* 0x000000191a05723e */ /* 0x000fe200000010ff */
[----:B------:R-:W-:Y:S01]  /*9620*/  BSSY B0, `(.L_x_353) ;  /* 0x000009e000007945 */ /* 0x000fe20003800000 */
[C---:B------:R-:W-:Y:S01]  /*9630*/  PRMT R9, R6.reuse, 0x7610, R9 ;  /* 0x0000761006097816 */ /* 0x040fe20000000009 */
[----:B------:R-:W-:Y:S01]  /*9640*/  USHF.R.S32.HI UR17, URZ, 0x1f, UR16 ;  /* 0x0000001f3f117899 */ /* 0x000fe20008011410 */
[----:B------:R-:W-:-:S02]  /*9650*/  PRMT R10, R6, 0x7632, R10 ;  /* 0x00007632060a7816 */ /* 0x000fc4000000000a */
[C---:B------:R-:W-:Y:S02]  /*9660*/  PRMT R11, R5.reuse, 0x7610, R11 ;  /* 0x00007610050b7816 */ /* 0x040fe4000000000b */
[----:B------:R-:W-:Y:S02]  /*9670*/  PRMT R12, R5, 0x7632, R12 ;  /* 0x00007632050c7816 */ /* 0x000fe4000000000c */
[----:B------:R-:W-:Y:S02]  /*9680*/  F2FP.BF16.PACK_AB R5, R28, R27 ;  /* 0x0000001b1c05723e */ /* 0x000fe400000010ff */
[----:B------:R-:W-:Y:S02]  /*9690*/  F2FP.BF16.PACK_AB R6, R30, R29 ;  /* 0x0000001d1e06723e */ /* 0x000fe400000010ff */
[----:B------:R-:W-:Y:S02]  /*96a0*/  PRMT R13, R5, 0x7610, R13 ;  /* 0x00007610050d7816 */ /* 0x000fe4000000000d */
[----:B0-----:R-:W-:-:S02]  /*96b0*/  SHF.L.U32 R62, R40, 0x4, RZ ;  /* 0x00000004283e7819 */ /* 0x001fc400000006ff */
[----:B------:R-:W-:Y:S01]  /*96c0*/  PRMT R14, R6, 0x7610, R14 ;  /* 0x00007610060e7816 */ /* 0x000fe2000000000e */
[----:B------:R0:W-:Y:S01]  /*96d0*/  STS.U16 [R4+0x2], R8 ;  /* 0x0000020804007388 */ /* 0x0001e20000000400 */
[----:B------:R-:W-:Y:S02]  /*96e0*/  LOP3.LUT R62, R62, 0xfffffe00, RZ, 0xc0, !PT ;  /* 0xfffffe003e3e7812 */ /* 0x000fe400078ec0ff */
[----:B------:R-:W-:Y:S01]  /*96f0*/  PRMT R15, R6, 0x7632, R15 ;  /* 0x00007632060f7816 */ /* 0x000fe2000000000f */
[----:B------:R1:W-:Y:S01]  /*9700*/  STS.U16 [R4], R7 ;  /* 0x0000000704007388 */ /* 0x0003e20000000400 */
[CC--:B------:R-:W-:Y:S01]  /*9710*/  IADD3 R119, R62.reuse, R3.reuse, RZ ;  /* 0x000000033e777210 */ /* 0x0c0fe20007ffe0ff */
[C-C-:B------:R-:W-:Y:S01]  /*9720*/  IMAD.IADD R118, R62.reuse, 0x1, R3.reuse ;  /* 0x000000013e767824 */ /* 0x140fe200078e0203 */
[CC--:B------:R-:W-:Y:S01]  /*9730*/  IADD3 R123, R62.reuse, R3.reuse, RZ ;  /* 0x000000033e7b7210 */ /* 0x0c0fe20007ffe0ff */
[C-C-:B------:R-:W-:Y:S01]  /*9740*/  IMAD.IADD R122, R62.reuse, 0x1, R3.reuse ;  /* 0x000000013e7a7824 */ /* 0x140fe200078e0203 */
[CC--:B------:R-:W-:Y:S01]  /*9750*/  IADD3 R111, R62.reuse, R3.reuse, RZ ;  /* 0x000000033e6f7210 */ /* 0x0c0fe20007ffe0ff */
[--C-:B------:R-:W-:Y:S01]  /*9760*/  IMAD.IADD R110, R62, 0x1, R3.reuse ;  /* 0x000000013e6e7824 */ /* 0x100fe200078e0203 */
[----:B------:R-:W-:Y:S01]  /*9770*/  IADD3 R118, R118, 0x60, RZ ;  /* 0x0000006076767810 */ /* 0x000fe20007ffe0ff */
[--C-:B------:R-:W-:Y:S01]  /*9780*/  IMAD.IADD R114, R62, 0x1, R3.reuse ;  /* 0x000000013e727824 */ /* 0x100fe200078e0203 */
[----:B------:R-:W-:Y:S01]  /*9790*/  IADD3 R122, R122, 0x20, RZ ;  /* 0x000000207a7a7810 */ /* 0x000fe20007ffe0ff */
[--C-:B------:R-:W-:Y:S01]  /*97a0*/  IMAD.IADD R102, R62, 0x1, R3.reuse ;  /* 0x000000013e667824 */ /* 0x100fe200078e0203 */
[----:B------:R-:W-:Y:S01]  /*97b0*/  IADD3 R110, R110, 0xe0, RZ ;  /* 0x000000e06e6e7810 */ /* 0x000fe20007ffe0ff */
[C-C-:B------:R-:W-:Y:S01]  /*97c0*/  IMAD.IADD R106, R62.reuse, 0x1, R3.reuse ;  /* 0x000000013e6a7824 */ /* 0x140fe200078e0203 */
[CC--:B------:R-:W-:Y:S01]  /*97d0*/  IADD3 R115, R62.reuse, R3.reuse, RZ ;  /* 0x000000033e737210 */ /* 0x0c0fe20007ffe0ff */
        /* <DEDUP_REMOVED lines=18> */
[C---:B------:R-:W-:Y:S01]  /*9900*/  IMAD.IADD R124, R62.reuse, 0x1, R3 ;  /* 0x000000013e7c7824 */ /* 0x040fe200078e0203 */
[----:B------:R-:W-:Y:S01]  /*9910*/  IADD3 R121, R62, R3, RZ ;  /* 0x000000033e797210 */ /* 0x000fe20007ffe0ff */
[----:B------:R-:W-:Y:S01]  /*9920*/  STS.U16 [R4+0x4], R9 ;  /* 0x0000040904007388 */ /* 0x000fe20000000400 */
[----:B------:R-:W-:-:S02]  /*9930*/  IADD3 R120, R120, 0x40, RZ ;  /* 0x0000004078787810 */ /* 0x000fc40007ffe0ff */
[CC--:B------:R-:W-:Y:S01]  /*9940*/  IADD3 R125, R62.reuse, R3.reuse, RZ ;  /* 0x000000033e7d7210 */ /* 0x0c0fe20007ffe0ff */
[----:B------:R-:W-:Y:S01]  /*9950*/  STS.U16 [R4+0x6], R10 ;  /* 0x0000060a04007388 */ /* 0x000fe20000000400 */
[-C--:B------:R-:W-:Y:S02]  /*9960*/  IADD3 R113, R62, R3.reuse, RZ ;  /* 0x000000033e717210 */ /* 0x080fe40007ffe0ff */
[----:B------:R-:W-:Y:S01]  /*9970*/  IADD3 R112, R112, 0xc0, RZ ;  /* 0x000000c070707810 */ /* 0x000fe20007ffe0ff */
[----:B------:R-:W-:Y:S01]  /*9980*/  STS.U16 [R4+0x8], R11 ;  /* 0x0000080b04007388 */ /* 0x000fe20000000400 */
[-C--:B------:R-:W-:Y:S02]  /*9990*/  IADD3 R117, R62, R3.reuse, RZ ;  /* 0x000000033e757210 */ /* 0x080fe40007ffe0ff */
[----:B------:R-:W-:Y:S01]  /*99a0*/  IADD3 R116, R116, 0x80, RZ ;  /* 0x0000008074747810 */ /* 0x000fe20007ffe0ff */
[----:B------:R-:W-:Y:S01]  /*99b0*/  STS.U16 [R4+0xa], R12 ;  /* 0x00000a0c04007388 */ /* 0x000fe20000000400 */
[----:B------:R-:W-:-:S02]  /*99c0*/  IADD3 R105, R62, R3, RZ ;  /* 0x000000033e697210 */ /* 0x000fc40007ffe0ff */
[----:B------:R-:W-:Y:S01]  /*99d0*/  IADD3 R104, R104, 0x140, RZ ;  /* 0x0000014068687810 */ /* 0x000fe20007ffe0ff */
        /* <DEDUP_REMOVED lines=8> */
[----:B------:R-:W-:Y:S02]  /*9a60*/  IADD3 R100, R100, 0x180, RZ ;  /* 0x0000018064647810 */ /* 0x000fe40007ffe0ff */
[----:B0-----:R-:W-:Y:S02]  /*9a70*/  PRMT R8, R5, 0x7632, R8 ;  /* 0x0000763205087816 */ /* 0x001fe40000000008 */
[----:B------:R-:W-:Y:S02]  /*9a80*/  ISETP.NE.AND P0, PT, R40, RZ, PT ;  /* 0x000000ff2800720c */ /* 0x000fe40003f05270 */
[----:B-1----:R-:W-:Y:S01]  /*9a90*/  F2FP.BF16.PACK_AB R7, R32, R31 ;  /* 0x0000001f2007723e */ /* 0x002fe200000010ff */
[----:B------:R0:W-:Y:S01]  /*9aa0*/  STS.U16 [R4+0xe], R8 ;  /* 0x00000e0804007388 */ /* 0x0001e20000000400 */
[----:B------:R-:W-:Y:S02]  /*9ab0*/  F2FP.BF16.PACK_AB R5, R34, R33 ;  /* 0x000000212205723e */ /* 0x000fe400000010ff */
[----:B------:R-:W-:Y:S01]  /*9ac0*/  F2FP.BF16.PACK_AB R6, R36, R35 ;  /* 0x000000232406723e */ /* 0x000fe200000010ff */
[----:B------:R-:W-:Y:S01]  /*9ad0*/  STS.U16 [R4+0x14], R7 ;  /* 0x0000140704007388 */ /* 0x000fe20000000400 */
[----:B------:R-:W-:-:S02]  /*9ae0*/  LEA.HI.SX32 R118, R118, R119, 0x1b ;  /* 0x0000007776767211 */ /* 0x000fc400078fdaff */
[----:B------:R-:W-:Y:S01]  /*9af0*/  LEA.HI.SX32 R122, R122, R123, 0x1b ;  /* 0x0000007b7a7a7211 */ /* 0x000fe200078fdaff */
[----:B------:R1:W-:Y:S01]  /*9b00*/  STS.U16 [R4+0x1c], R6 ;  /* 0x00001c0604007388 */ /* 0x0003e20000000400 */
[----:B------:R-:W-:Y:S01]  /*9b10*/  LEA.HI.SX32 R110, R110, R111, 0x1b ;  /* 0x0000006f6e6e7211 */ /* 0x000fe200078fdaff */
[----:B------:R-:W-:Y:S01]  /*9b20*/  IMAD.SHL.U32 R118, R118, 0x2, RZ ;  /* 0x0000000276767824 */ /* 0x000fe200078e00ff */
        /* <DEDUP_REMOVED lines=15> */
[----:B0-----:R-:W-:Y:S01]  /*9c20*/  IMAD.U32 R8, RZ, RZ, UR23 ;  /* 0x00000017ff087e24 */ /* 0x001fe2000f8e00ff */
[----:B------:R-:W-:-:S02]  /*9c30*/  LEA.HI.SX32 R116, R116, R117, 0x1b ;  /* 0x0000007574747211 */ /* 0x000fc400078fdaff */
[----:B------:R-:W-:Y:S02]  /*9c40*/  LEA.HI.SX32 R104, R104, R105, 0x1b ;  /* 0x0000006968687211 */ /* 0x000fe400078fdaff */
[----:B------:R-:W-:Y:S02]  /*9c50*/  LEA.HI.SX32 R108, R108, R109, 0x1b ;  /* 0x0000006d6c6c7211 */ /* 0x000fe400078fdaff */
[----:B------:R-:W-:Y:S02]  /*9c60*/  LEA.HI.SX32 R96, R96, R97, 0x1b ;  /* 0x0000006160607211 */ /* 0x000fe400078fdaff */
[----:B------:R-:W-:Y:S02]  /*9c70*/  LEA.HI.SX32 R100, R100, R101, 0x1b ;  /* 0x0000006564647211 */ /* 0x000fe400078fdaff */
[----:B------:R-:W-:Y:S02]  /*9c80*/  PRMT R9, R7, 0x7632, R9 ;  /* 0x0000763207097816 */ /* 0x000fe40000000009 */
[----:B------:R-:W-:-:S02]  /*9c90*/  PRMT R10, R5, 0x7610, R10 ;  /* 0x00007610050a7816 */ /* 0x000fc4000000000a */
[----:B------:R-:W-:Y:S01]  /*9ca0*/  PRMT R11, R5, 0x7632, R11 ;  /* 0x00007632050b7816 */ /* 0x000fe2000000000b */
[----:B------:R-:W-:Y:S01]  /*9cb0*/  STS.U16 [R4+0x16], R9 ;  /* 0x0000160904007388 */ /* 0x000fe20000000400 */
[----:B------:R-:W-:Y:S02]  /*9cc0*/  PRMT R12, R6, 0x7632, R12 ;  /* 0x00007632060c7816 */ /* 0x000fe4000000000c */
[----:B------:R-:W-:Y:S01]  /*9cd0*/  SHF.L.U32 R124, R124, 0x1, RZ ;  /* 0x000000017c7c7819 */ /* 0x000fe200000006ff */
[----:B------:R-:W-:Y:S01]  /*9ce0*/  STS.U16 [R4+0x18], R10 ;  /* 0x0000180a04007388 */ /* 0x000fe20000000400 */
[----:B------:R-:W-:Y:S02]  /*9cf0*/  SHF.L.U32 R120, R120, 0x1, RZ ;  /* 0x0000000178787819 */ /* 0x000fe400000006ff */
[----:B------:R-:W-:Y:S01]  /*9d00*/  SHF.L.U32 R116, R116, 0x1, RZ ;  /* 0x0000000174747819 */ /* 0x000fe200000006ff */
[----:B------:R-:W-:Y:S01]  /*9d10*/  STS.U16 [R4+0x1a], R11 ;  /* 0x00001a0b04007388 */ /* 0x000fe20000000400 */
[----:B------:R-:W-:-:S02]  /*9d20*/  SHF.L.U32 R112, R112, 0x1, RZ ;  /* 0x0000000170707819 */ /* 0x000fc400000006ff */
[----:B------:R-:W-:Y:S01]  /*9d30*/  SHF.L.U32 R108, R108, 0x1, RZ ;  /* 0x000000016c6c7819 */ /* 0x000fe200000006ff */
[----:B------:R-:W-:Y:S01]  /*9d40*/  STS.U16 [R4+0x1e], R12 ;  /* 0x00001e0c04007388 */ /* 0x000fe20000000400 */
[----:B------:R-:W-:Y:S01]  /*9d50*/  SHF.L.U32 R104, R104, 0x1, RZ ;  /* 0x0000000168687819 */ /* 0x000fe200000006ff */
[----:B------:R-:W-:-:S06]  /*9d60*/  NOP ;  /* 0x0000000000007918 */ /* 0x000fcc0000000000 */
[----:B------:R-:W-:Y:S01]  /*9d70*/  SHF.L.U32 R100, R100, 0x1, RZ ;  /* 0x0000000164647819 */ /* 0x000fe200000006ff */
[----:B------:R-:W-:Y:S01]  /*9d80*/  LDS.U16 R5, [R124] ;  /* 0x000000007c057984 */ /* 0x000fe20000000400 */
[----:B------:R-:W-:Y:S02]  /*9d90*/  SHF.L.U32 R96, R96, 0x1, RZ ;  /* 0x0000000160607819 */ /* 0x000fe400000006ff */
[----:B------:R-:W-:Y:S01]  /*9da0*/  LOP3.LUT R93, R62, 0x1f, R40, 0xf8, !PT ;  /* 0x0000001f3e5d7812 */ /* 0x000fe200078ef828 */
[----:B------:R-:W-:Y:S01]  /*9db0*/  LDS.U16 R19, [R122+0x40] ;  /* 0x000040007a137984 */ /* 0x000fe20000000400 */
[----:B------:R-:W-:Y:S02]  /*9dc0*/  MOV R15, UR7 ;  /* 0x00000007000f7c02 */ /* 0x000fe40008000f00 */
[----:B------:R-:W-:Y:S01]  /*9dd0*/  SHF.R.S32.HI R67, RZ, 0x1f, R93 ;  /* 0x0000001fff437819 */ /* 0x000fe2000001145d */
[----:B------:R-:W-:Y:S01]  /*9de0*/  LDS.U16 R37, [R120+0x80] ;  /* 0x0000800078257984 */ /* 0x000fe20000000400 */
[----:B-1----:R-:W-:Y:S01]  /*9df0*/  IADD3 R6, P2, R93, UR16, RZ ;  /* 0x000000105d067c10 */ /* 0x002fe2000ff5e0ff */
[----:B------:R-:W-:-:S02]  /*9e00*/  IMAD R15, R2, c[0x0][0x204], R15 ;  /* 0x00008100020f7a24 */ /* 0x000fc400078e020f */
[----:B------:R-:W-:Y:S01]  /*9e10*/  LDS.U16 R39, [R118+0xc0] ;  /* 0x0000c00076277984 */ /* 0x000fe20000000400 */
[----:B------:R-:W-:-:S03]  /*9e20*/  IADD3.X R7, R67, UR17, RZ, P2, !PT ;  /* 0x0000001143077c10 */ /* 0x000fc600097fe4ff */
        /* <DEDUP_REMOVED lines=25> */
[----:B------:R-:W-:-:S03]  /*9fc0*/  LEA R12, P1, R10, c[0x0][0x258], 0x1 ;  /* 0x000096000a0c7a11 */ /* 0x000fc600078208ff */
[----:B------:R-:W-:-:S05]  /*9fd0*/  IMAD.IADD R11, R11, 0x1, R13 ;  /* 0x000000010b0b7824 */ /* 0x000fca00078e020d */
[----:B------:R-:W-:-:S05]  /*9fe0*/  LEA.HI.X R13, R10, c[0x0][0x25c], R11, 0x1, P1 ;  /* 0x000097000a0d7a11 */ /* 0x000fca00008f0c0b */
[----:B------:R0:W-:Y:S02]  /*9ff0*/  STG.E.U16 [R12.64], R5 ;  /* 0x000000050c007986 */ /* 0x0001e4000c101512 */
.L_x_354:
[----:B------:R-:W-:Y:S05]  /*a000*/  BSYNC B0 ;  /* 0x0000000000007941 */ /* 0x000fea0003800000 */
.L_x_353:
[----:B------:R-:W-:Y:S01]  /*a010*/  ULDC UR7, c[0x0][0x208] ;  /* 0x0000820000077ab9 */ /* 0x000fe20000000800 */
[----:B------:R-:W-:Y:S01]  /*a020*/  IADD3 R9, R9, R15, RZ ;  /* 0x0000000f09097210 */ /* 0x000fe20007ffe0ff */
[----:B------:R-:W-:Y:S01]  /*a030*/  UIMAD UR7, UR21, UR7, URZ ;  /* 0x00000007150772a4 */ /* 0x000fe2000f8e023f */
[C---:B------:R-:W-:Y:S01]  /*a040*/  LOP3.LUT R10, R93.reuse, 0x40, RZ, 0xfc, !PT ;  /* 0x000000405d0a7812 */ /* 0x040fe200078efcff */
[----:B------:R-:W-:Y:S01]  /*a050*/  IMAD.U32 R43, RZ, RZ, UR17 ;  /* 0x00000011ff2b7e24 */ /* 0x000fe2000f8e00ff */
[C---:B0-----:R-:W-:Y:S01]  /*a060*/  LOP3.LUT R5, R93.reuse, 0x20, RZ, 0xfc, !PT ;  /* 0x000000205d057812 */ /* 0x041fe200078efcff */
[----:B------:R-:W-:Y:S01]  /*a070*/  IMAD.WIDE.U32 R8, R0, c[0x0][0x208], R8 ;  /* 0x0000820000087a25 */ /* 0x000fe200078e0008 */
[-C--:B------:R-:W-:Y:S02]  /*a080*/  ISETP.GE.AND P3, PT, R10, R44.reuse, PT ;  /* 0x0000002c0a00720c */ /* 0x080fe40003f66270 */
[C---:B------:R-:W-:Y:S01]  /*a090*/  LOP3.LUT R14, R93.reuse, 0xc0, RZ, 0xfc, !PT ;  /* 0x000000c05d0e7812 */ /* 0x040fe200078efcff */
[----:B------:R-:W-:Y:S01]  /*a0a0*/  IMAD.U32 R13, RZ, RZ, UR7 ;  /* 0x00000007ff0d7e24 */ /* 0x000fe2000f8e00ff */
[----:B------:R-:W-:Y:S01]  /*a0b0*/  IADD3 R11, P2, R8, UR16, RZ ;  /* 0x00000010080b7c10 */ /* 0x000fe2000ff5e0ff */
[----:B------:R-:W-:Y:S01]  /*a0c0*/  ULDC UR7, c[0x0][0x1f0] ;  /* 0x00007c0000077ab9 */ /* 0x000fe20000000800 */
[C---:B------:R-:W-:Y:S01]  /*a0d0*/  LEA R8, P1, R93.reuse, c[0x0][0x258], 0x1 ;  /* 0x000096005d087a11 */ /* 0x040fe200078208ff */
[----:B------:R-:W-:Y:S01]  /*a0e0*/  IMAD R13, R0, c[0x0][0x20c], R13 ;  /* 0x00008300000d7a24 */ /* 0x000fe200078e020d */
[----:B------:R-:W-:Y:S01]  /*a0f0*/  ISETP.GE.AND P5, PT, R14, R44, PT ;  /* 0x0000002c0e00720c */ /* 0x000fe20003fa6270 */
[----:B------:R-:W-:Y:S01]  /*a100*/  UIMAD UR7, UR20, UR7, URZ ;  /* 0x00000007140772a4 */ /* 0x000fe2000f8e023f */
[----:B------:R-:W-:-:S02]  /*a110*/  LOP3.LUT R17, R93, 0x120, RZ, 0xfc, !PT ;  /* 0x000001205d117812 */ /* 0x000fc400078efcff */
[----:B------:R-:W-:Y:S02]  /*a120*/  IADD3.X R12, R13, UR17, R9, P2, !PT ;  /* 0x000000110d0c7c10 */ /* 0x000fe400097fe409 */
[----:B------:R-:W-:Y:S02]  /*a130*/  LEA.HI.X R9, R93, c[0x0][0x25c], R67, 0x1, P1 ;  /* 0x000097005d097a11 */ /* 0x000fe400008f0c43 */
[----:B------:R-:W-:Y:S02]  /*a140*/  LEA R8, P1, R11, R8, 0x1 ;  /* 0x000000080b087211 */ /* 0x000fe400078208ff */
[----:B------:R-:W-:Y:S02]  /*a150*/  ISETP.GE.AND P2, PT, R5, R44, PT ;  /* 0x0000002c0500720c */ /* 0x000fe40003f46270 */
[----:B------:R-:W-:Y:S02]  /*a160*/  LEA.HI.X R9, R11, R9, R12, 0x1, P1 ;  /* 0x000000090b097211 */ /* 0x000fe400008f0c0c */
[----:B------:R-:W-:-:S02]  /*a170*/  LOP3.LUT R11, R93, 0x60, RZ, 0xfc, !PT ;  /* 0x000000605d0b7812 */ /* 0x000fc400078efcff */
[----:B------:R-:W-:Y:S01]  /*a180*/  LOP3.LUT R12, R93, 0x80, RZ, 0xfc, !PT ;  /* 0x000000805d0c7812 */ /* 0x000fe200078efcff */
[----:B------:R-:W-:Y:S01]  /*a190*/  @!P3 STG.E.U16 [R8.64+0x80], R37 ;  /* 0x000080250800b986 */ /* 0x000fe2000c101512 */
[-C--:B------:R-:W-:Y:S02]  /*a1a0*/  ISETP.GE.AND P1, PT, R11, R44.reuse, PT ;  /* 0x0000002c0b00720c */ /* 0x080fe40003f26270 */
[C---:B------:R-:W-:Y:S01]  /*a1b0*/  LOP3.LUT R13, R93.reuse, 0xa0, RZ, 0xfc, !PT ;  /* 0x000000a05d0d7812 */ /* 0x040fe200078efcff */
[----:B------:R-:W-:Y:S01]  /*a1c0*/  @!P5 STG.E.U16 [R8.64+0x180], R47 ;  /* 0x0001802f0800d986 */ /* 0x000fe2000c101512 */
[C---:B------:R-:W-:Y:S02]  /*a1d0*/  LOP3.LUT R15, R93.reuse, 0xe0, RZ, 0xfc, !PT ;  /* 0x000000e05d0f7812 */ /* 0x040fe400078efcff */
[----:B------:R-:W-:Y:S01]  /*a1e0*/  LOP3.LUT R16, R93, 0x100, RZ, 0xfc, !PT ;  /* 0x000001005d107812 */ /* 0x000fe200078efcff */
[----:B------:R0:W-:Y:S01]  /*a1f0*/  @!P2 STG.E.U16 [R8.64+0x40], R19 ;  /* 0x000040130800a986 */ /* 0x0001e2000c101512 */
[----:B------:R-:W-:-:S02]  /*a200*/  ISETP.GE.AND P3, PT, R12, R44, PT ;  /* 0x0000002c0c00720c */ /* 0x000fc40003f66270 */
[----:B------:R-:W-:Y:S02]  /*a210*/  LOP3.LUT R18, R93, 0x140, RZ, 0xfc, !PT ;  /* 0x000001405d127812 */ /* 0x000fe400078efcff */
[-C--:B------:R-:W-:Y:S01]  /*a220*/  ISETP.GE.AND P4, PT, R13, R44.reuse, PT ;  /* 0x0000002c0d00720c */ /* 0x080fe20003f86270 */
[----:B------:R1:W-:Y:S01]  /*a230*/  @!P1 STG.E.U16 [R8.64+0xc0], R39 ;  /* 0x0000c02708009986 */ /* 0x0003e2000c101512 */
[-C--:B------:R-:W-:Y:S02]  /*a240*/  ISETP.GE.AND P1, PT, R17, R44.reuse, PT ;  /* 0x0000002c1100720c */ /* 0x080fe40003f26270 */
[-C--:B------:R-:W-:Y:S02]  /*a250*/  ISETP.GE.AND P6, PT, R15, R44.reuse, PT ;  /* 0x0000002c0f00720c */ /* 0x080fe40003fc6270 */
[-C--:B------:R-:W-:Y:S02]  /*a260*/  ISETP.GE.AND P2, PT, R16, R44.reuse, PT ;  /* 0x0000002c1000720c */ /* 0x080fe40003f46270 */
[----:B------:R-:W-:Y:S01]  /*a270*/  ISETP.GE.AND P5, PT, R18, R44, PT ;  /* 0x0000002c1200720c */ /* 0x000fe20003fa6270 */
[----:B------:R2:W-:Y:S01]  /*a280*/  @!P3 STG.E.U16 [R8.64+0x100], R41 ;  /* 0x000100290800b986 */ /* 0x0005e2000c101512 */
[----:B0-----:R-:W-:-:S02]  /*a290*/  LOP3.LUT R19, R93, 0x160, RZ, 0xfc, !PT ;  /* 0x000001605d137812 */ /* 0x001fc400078efcff */
[C---:B------:R-:W-:Y:S01]  /*a2a0*/  ISETP.GE.AND P3, PT, R93.reuse, UR23, PT ;  /* 0x000000175d007c0c */ /* 0x040fe2000bf66270 */
[----:B------:R0:W-:Y:S01]  /*a2b0*/  @!P4 STG.E.U16 [R8.64+0x140], R45 ;  /* 0x0001402d0800c986 */ /* 0x0001e2000c101512 */
[C---:B------:R-:W-:Y:S02]  /*a2c0*/  LOP3.LUT R20, R93.reuse, 0x180, RZ, 0xfc, !PT ;  /* 0x000001805d147812 */ /* 0x040fe400078efcff */
[C---:B------:R-:W-:Y:S01]  /*a2d0*/  LOP3.LUT R37, R93.reuse, 0x1a0, RZ, 0xfc, !PT ;  /* 0x000001a05d257812 */ /* 0x040fe200078efcff */
[----:B------:R-:W-:Y:S01]  /*a2e0*/  @!P1 STG.E.U16 [R8.64+0x240], R53 ;  /* 0x0002403508009986 */ /* 0x000fe2000c101512 */
[C---:B------:R-:W-:Y:S02]  /*a2f0*/  LOP3.LUT R38, R93.reuse, 0x1c0, RZ, 0xfc, !PT ;  /* 0x000001c05d267812 */ /* 0x040fe400078efcff */
[----:B-1----:R-:W-:Y:S01]  /*a300*/  LOP3.LUT R39, R93, 0x1e0, RZ, 0xfc, !PT ;  /* 0x000001e05d277812 */ /* 0x002fe200078efcff */
[----:B------:R1:W-:Y:S01]  /*a310*/  @!P6 STG.E.U16 [R8.64+0x1c0], R49 ;  /* 0x0001c0310800e986 */ /* 0x0003e2000c101512 */
[-C--:B------:R-:W-:Y:S01]  /*a320*/  ISETP.GE.AND P1, PT, R19, R44.reuse, PT ;  /* 0x0000002c1300720c */ /* 0x080fe20003f26270 */
[----:B--2---:R-:W-:Y:S01]  /*a330*/  IMAD.WIDE.U32 R40, R2, c[0x0][0x1f0], RZ ;  /* 0x00007c0002287a25 */ /* 0x004fe200078e00ff */
[-C--:B------:R-:W-:Y:S01]  /*a340*/  ISETP.GE.AND P4, PT, R37, R44.reuse, PT ;  /* 0x0000002c2500720c */ /* 0x080fe20003f86270 */
[----:B------:R-:W-:Y:S01]  /*a350*/  @!P2 STG.E.U16 [R8.64+0x200], R51 ;  /* 0x000200330800a986 */ /* 0x000fe2000c101512 */
[----:B------:R-:W-:-:S02]  /*a360*/  ISETP.GE.AND P2, PT, R20, R44, PT ;  /* 0x0000002c1400720c */ /* 0x000fc40003f46270 */
[-C--:B------:R-:W-:Y:S01]  /*a370*/  ISETP.GE.AND P6, PT, R38, R44.reuse, PT ;  /* 0x0000002c2600720c */ /* 0x080fe20003fc6270 */
[----:B------:R-:W-:Y:S01]  /*a380*/  @!P5 STG.E.U16 [R8.64+0x280], R55 ;  /* 0x000280370800d986 */ /* 0x000fe2000c101512 */
[----:B------:R-:W-:Y:S02]  /*a390*/  ISETP.GE.AND P5, PT, R39, R44, PT ;  /* 0x0000002c2700720c */ /* 0x000fe40003fa6270 */
[----:B------:R-:W-:Y:S02]  /*a3a0*/  MOV R42, UR16 ;  /* 0x00000010002a7c02 */ /* 0x000fe40008000f00 */
[----:B0-----:R-:W-:Y:S01]  /*a3b0*/  MOV R45, UR7 ;  /* 0x00000007002d7c02 */ /* 0x001fe20008000f00 */
[----:B------:R-:W-:Y:S01]  /*a3c0*/  ULDC UR7, c[0x0][0x1f8] ;  /* 0x00007e0000077ab9 */ /* 0x000fe20000000800 */
[----:B------:R-:W-:Y:S01]  /*a3d0*/  @!P1 STG.E.U16 [R8.64+0x2c0], R57 ;  /* 0x0002c03908009986 */ /* 0x000fe2000c101512 */
[C---:B------:R-:W-:Y:S01]  /*a3e0*/  @!P3 IMAD.WIDE.U32 R42, R2.reuse, c[0x0][0x1f0], R42 ;  /* 0x00007c00022aba25 */ /* 0x040fe200078e002a */
[----:B------:R-:W-:Y:S01]  /*a3f0*/  UIMAD UR7, UR21, UR7, URZ ;  /* 0x00000007150772a4 */ /* 0x000fe2000f8e023f */
[----:B------:R-:W-:Y:S01]  /*a400*/  IADD3 R46, P1, R93, 0x20, RZ ;  /* 0x000000205d2e7810 */ /* 0x000fe20007f3e0ff */
[----:B------:R-:W-:Y:S01]  /*a410*/  @!P2 STG.E.U16 [R8.64+0x300], R59 ;  /* 0x0003003b0800a986 */ /* 0x000fe2000c101512 */
[----:B------:R-:W-:-:S03]  /*a420*/  IMAD R45, R2, c[0x0][0x1f4], R45 ;  /* 0x00007d00022d7a24 */ /* 0x000fc600078e022d */
[----:B------:R-:W-:Y:S01]  /*a430*/  @!P4 STG.E.U16 [R8.64+0x340], R61 ;  /* 0x0003403d0800c986 */ /* 0x000fe2000c101512 */
[----:B------:R-:W-:Y:S01]  /*a440*/  @!P3 IMAD.IADD R43, R45, 0x1, R43 ;  /* 0x000000012d2bb824 */ /* 0x000fe200078e022b */
[----:B------:R-:W-:Y:S01]  /*a450*/  IADD3 R41, R41, R45, RZ ;  /* 0x0000002d29297210 */ /* 0x000fe20007ffe0ff */
[----:B------:R-:W-:Y:S01]  /*a460*/  IMAD.X R47, RZ, RZ, R67, P1 ;  /* 0x000000ffff2f7224 */ /* 0x000fe200008e0643 */
[----:B------:R-:W-:Y:S01]  /*a470*/  @!P6 STG.E.U16 [R8.64+0x380], R63 ;  /* 0x0003803f0800e986 */ /* 0x000fe2000c101512 */
[----:B-1----:R-:W-:Y:S01]  /*a480*/  MOV R49, UR7 ;  /* 0x0000000700317c02 */ /* 0x002fe20008000f00 */
[C---:B------:R-:W-:Y:S02]  /*a490*/  @!P3 IMAD.WIDE.U32 R42, R0.reuse, c[0x0][0x1f8], R42 ;  /* 0x00007e00002aba25 */ /* 0x040fe400078e002a */
[----:B------:R0:W-:Y:S02]  /*a4a0*/  @!P5 STG.E.U16 [R8.64+0x3c0], R65 ;  /* 0x0003c0410800d986 */ /* 0x0001e4000c101512 */
[----:B------:R-:W-:Y:S01]  /*a4b0*/  IMAD.WIDE.U32 R44, R0, c[0x0][0x1f8], R40 ;  /* 0x00007e00002c7a25 */ /* 0x000fe200078e0028 */
[----:B------:R-:W-:-:S03]  /*a4c0*/  SHF.L.U64.HI R40, R46, 0x1, R47 ;  /* 0x000000012e287819 */ /* 0x000fc6000001022f */
[----:B------:R-:W-:Y:S01]  /*a4d0*/  IMAD.SHL.U32 R41, R46, 0x2, RZ ;  /* 0x000000022e297824 */ /* 0x000fe200078e00ff */
[----:B------:R-:W-:Y:S01]  /*a4e0*/  @!P3 IADD3 R46, P1, R93, R42, RZ ;  /* 0x0000002a5d2eb210 */ /* 0x000fe20007f3e0ff */
[----:B------:R-:W-:Y:S01]  /*a4f0*/  IMAD R49, R0, c[0x0][0x1fc], R49 ;  /* 0x00007f0000317a24 */ /* 0x000fe200078e0231 */
[----:B------:R-:W-:Y:S02]  /*a500*/  IADD3 R47, P2, R44, UR16, RZ ;  /* 0x000000102c2f7c10 */ /* 0x000fe4000ff5e0ff */
[----:B------:R-:W-:Y:S02]  /*a510*/  IADD3 R44, P4, R41, c[0x0][0x268], RZ ;  /* 0x00009a00292c7a10 */ /* 0x000fe40007f9e0ff */
[----:B------:R-:W-:Y:S02]  /*a520*/  @!P3 IADD3.X R43, R67, R43, R49, P1, !PT ;  /* 0x0000002b432bb210 */ /* 0x000fe40000ffe431 */
[----:B------:R-:W-:Y:S02]  /*a530*/  @!P3 LEA R42, P1, R46, c[0x0][0x268], 0x1 ;  /* 0x00009a002e2aba11 */ /* 0x000fe400078208ff */
[----:B------:R-:W-:-:S02]  /*a540*/  IADD3.X R48, R49, UR17, R45, P2, !PT ;  /* 0x0000001131307c10 */ /* 0x000fc400097fe42d */
[----:B------:R-:W-:Y:S02]  /*a550*/  @!P3 LEA.HI.X R43, R46, c[0x0][0x26c], R43, 0x1, P1 ;  /* 0x00009b002e2bba11 */ /* 0x000fe400008f0c2b */
[----:B------:R-:W-:Y:S01]  /*a560*/  PRMT R46, RZ, 0x7610, R46 ;  /* 0x00007610ff2e7816 */ /* 0x000fe2000000002e */
[----:B------:R-:W-:Y:S01]  /*a570*/  BAR.SYNC.DEFER_BLOCKING 0x0 ;  /* 0x0000000000007b1d */ /* 0x000fe20000010000 */
[----:B------:R-:W-:Y:S02]  /*a580*/  IADD3.X R45, R40, c[0x0][0x26c], RZ, P4, !PT ;  /* 0x00009b00282d7a10 */ /* 0x000fe400027fe4ff */
[----:B------:R-:W-:Y:S02]  /*a590*/  LEA R44, P2, R47, R44, 0x1 ;  /* 0x0000002c2f2c7211 */ /* 0x000fe400078408ff */
[----:B------:R-:W-:Y:S02]  /*a5a0*/  ISETP.GE.AND P4, PT, R5, UR23, PT ;  /* 0x0000001705007c0c */ /* 0x000fe4000bf86270 */
[----:B------:R-:W-:-:S02]  /*a5b0*/  LEA.HI.X R45, R47, R45, R48, 0x1, P2 ;  /* 0x0000002d2f2d7211 */ /* 0x000fc400010f0c30 */
[----:B------:R-:W-:Y:S02]  /*a5c0*/  ISETP.GE.AND P2, PT, R11, UR23, PT ;  /* 0x000000170b007c0c */ /* 0x000fe4000bf46270 */
[----:B------:R-:W-:Y:S02]  /*a5d0*/  PRMT R47, RZ, 0x7610, R47 ;  /* 0x00007610ff2f7816 */ /* 0x000fe4000000002f */
[----:B------:R-:W-:Y:S02]  /*a5e0*/  PRMT R48, RZ, 0x7610, R48 ;  /* 0x00007610ff307816 */ /* 0x000fe40000000030 */
[----:B------:R-:W-:Y:S01]  /*a5f0*/  PRMT R49, RZ, 0x7610, R49 ;  /* 0x00007610ff317816 */ /* 0x000fe20000000031 */
[----:B------:R1:W2:Y:S01]  /*a600*/  @!P3 LDG.E.U16 R46, [R42.64] ;  /* 0x000000122a2eb981 */ /* 0x0002a2000c1e1500 */
[----:B------:R-:W-:Y:S02]  /*a610*/  ISETP.GE.AND P3, PT, R10, UR23, PT ;  /* 0x000000170a007c0c */ /* 0x000fe4000bf66270 */
[----:B------:R-:W-:Y:S01]  /*a620*/  ISETP.GE.AND P1, PT, R12, UR23, PT ;  /* 0x000000170c007c0c */ /* 0x000fe2000bf26270 */
[----:B------:R3:W4:Y:S01]  /*a630*/  @!P4 LDG.E.U16 R47, [R44.64] ;  /* 0x000000122c2fc981 */ /* 0x000722000c1e1500 */
[----:B------:R-:W-:-:S02]  /*a640*/  ISETP.GE.AND P6, PT, R13, UR23, PT ;  /* 0x000000170d007c0c */ /* 0x000fc4000bfc6270 */
[----:B------:R-:W-:Y:S01]  /*a650*/  ISETP.GE.AND P5, PT, R14, UR23, PT ;  /* 0x000000170e007c0c */ /* 0x000fe2000bfa6270 */
[----:B------:R3:W5:Y:S01]  /*a660*/  @!P2 LDG.E.U16 R49, [R44.64+0x80] ;  /* 0x000080122c31a981 */ /* 0x000762000c1e1500 */
[----:B------:R-:W-:Y:S02]  /*a670*/  ISETP.GE.AND P4, PT, R15, UR23, PT ;  /* 0x000000170f007c0c */ /* 0x000fe4000bf86270 */
[----:B------:R-:W-:Y:S02]  /*a680*/  ISETP.GE.AND P2, PT, R17, UR23, PT ;  /* 0x0000001711007c0c */ /* 0x000fe4000bf46270 */
[----:B0-----:R-:W-:Y:S01]  /*a690*/  PRMT R8, RZ, 0x7610, R8 ;  /* 0x00007610ff087816 */ /* 0x001fe20000000008 */
[----:B------:R3:W5:Y:S01]  /*a6a0*/  @!P3 LDG.E.U16 R48, [R44.64+0x40] ;  /* 0x000040122c30b981 */ /* 0x000762000c1e1500 */
[----:B------:R-:W-:Y:S02]  /*a6b0*/  ISETP.GE.AND P3, PT, R16, UR23, PT ;  /* 0x0000001710007c0c */ /* 0x000fe4000bf66270 */
[----:B------:R-:W-:-:S02]  /*a6c0*/  PRMT R9, RZ, 0x7610, R9 ;  /* 0x00007610ff097816 */ /* 0x000fc40000000009 */
[----:B------:R-:W-:Y:S01]  /*a6d0*/  PRMT R50, RZ, 0x7610, R50 ;  /* 0x00007610ff327816 */ /* 0x000fe20000000032 */
[----:B------:R3:W5:Y:S01]  /*a6e0*/  @!P1 LDG.E.U16 R8, [R44.64+0xc0] ;  /* 0x0000c0122c089981 */ /* 0x000762000c1e1500 */
[----:B------:R-:W-:Y:S02]  /*a6f0*/  PRMT R51, RZ, 0x7610, R51 ;  /* 0x00007610ff337816 */ /* 0x000fe40000000033 */
[----:B-1----:R-:W-:Y:S01]  /*a700*/  PRMT R42, RZ, 0x7610, R42 ;  /* 0x00007610ff2a7816 */ /* 0x002fe2000000002a */
[----:B------:R3:W5:Y:S01]  /*a710*/  @!P6 LDG.E.U16 R9, [R44.64+0x100] ;  /* 0x000100122c09e981 */ /* 0x000762000c1e1500 */
[----:B------:R-:W-:Y:S02]  /*a720*/  PRMT R43, RZ, 0x7610, R43 ;  /* 0x00007610ff2b7816 */ /* 0x000fe4000000002b */
[----:B------:R-:W-:Y:S01]  /*a730*/  ISETP.GE.AND P1, PT, R18, UR23, PT ;  /* 0x0000001712007c0c */ /* 0x000fe2000bf26270 */
[----:B------:R3:W5:Y:S01]  /*a740*/  @!P5 LDG.E.U16 R50, [R44.64+0x140] ;  /* 0x000140122c32d981 */ /* 0x000762000c1e1500 */
[----:B------:R-:W-:-:S02]  /*a750*/  ISETP.GE.AND P6, PT, R19, UR23, PT ;  /* 0x0000001713007c0c */ /* 0x000fc4000bfc6270 */
[----:B------:R-:W-:Y:S01]  /*a760*/  ISETP.GE.AND P5, PT, R20, UR23, PT ;  /* 0x0000001714007c0c */ /* 0x000fe2000bfa6270 */
        /* <DEDUP_REMOVED lines=19> */
[C---:B---3--:R-:W-:Y:S01]  /*a8a0*/  IADD3 R44, R70.reuse, 0x1, RZ ;  /* 0x00000001462c7810 */ /* 0x048fe20007ffe0ff */
[----:B--2---:R-:W-:Y:S04]  /*a8b0*/  STS.U16 [R124], R46 ;  /* 0x0000002e7c007388 */ /* 0x004fe80000000400 */
[----:B----4-:R-:W-:Y:S04]  /*a8c0*/  STS.U16 [R122+0x40], R47 ;  /* 0x0000402f7a007388 */ /* 0x010fe80000000400 */
[----:B-----5:R-:W-:Y:S04]  /*a8d0*/  STS.U16 [R120+0x80], R48 ;  /* 0x0000803078007388 */ /* 0x020fe80000000400 */
[----:B------:R-:W-:Y:S04]  /*a8e0*/  STS.U16 [R118+0xc0], R49 ;  /* 0x0000c03176007388 */ /* 0x000fe80000000400 */
[----:B------:R-:W-:Y:S04]  /*a8f0*/  STS.U16 [R116+0x100], R8 ;  /* 0x0001000874007388 */ /* 0x000fe80000000400 */
[----:B------:R0:W-:Y:S04]  /*a900*/  STS.U16 [R114+0x140], R9 ;  /* 0x0001400972007388 */ /* 0x0001e80000000400 */
[----:B------:R-:W-:Y:S04]  /*a910*/  STS.U16 [R112+0x180], R50 ;  /* 0x0001803270007388 */ /* 0x000fe80000000400 */
[----:B------:R-:W-:Y:S01]  /*a920*/  STS.U16 [R110+0x1c0], R51 ;  /* 0x0001c0336e007388 */ /* 0x000fe20000000400 */
[----:B0-----:R-:W-:-:S03]  /*a930*/  IADD3 R9, R70, 0x2, RZ ;  /* 0x0000000246097810 */ /* 0x001fc60007ffe0ff */
[----:B------:R0:W-:Y:S04]  /*a940*/  STS.U16 [R108+0x200], R42 ;  /* 0x0002002a6c007388 */ /* 0x0001e80000000400 */
[----:B------:R1:W-:Y:S01]  /*a950*/  STS.U16 [R106+0x240], R43 ;  /* 0x0002402b6a007388 */ /* 0x0003e20000000400 */
[----:B------:R-:W-:-:S03]  /*a960*/  LEA.HI.SX32 R9, R9, R70, 0x1b ;  /* 0x0000004609097211 */ /* 0x000fc600078fdaff */
[----:B------:R-:W-:Y:S04]  /*a970*/  STS.U16 [R104+0x280], R52 ;  /* 0x0002803468007388 */ /* 0x000fe80000000400 */
[----:B------:R-:W-:Y:S04]  /*a980*/  STS.U16 [R102+0x2c0], R53 ;  /* 0x0002c03566007388 */ /* 0x000fe80000000400 */
[----:B------:R-:W-:Y:S01]  /*a990*/  STS.U16 [R100+0x300], R54 ;  /* 0x0003003664007388 */ /* 0x000fe20000000400 */
[----:B------:R-:W-:-:S03]  /*a9a0*/  SHF.L.U32 R9, R9, 0x1, RZ ;  /* 0x0000000109097819 */ /* 0x000fc600000006ff */
[----:B------:R-:W-:Y:S04]  /*a9b0*/  STS.U16 [R98+0x340], R55 ;  /* 0x0003403762007388 */ /* 0x000fe80000000400 */
[----:B------:R-:W-:Y:S01]  /*a9c0*/  STS.U16 [R96+0x380], R56 ;  /* 0x0003803860007388 */ /* 0x000fe20000000400 */
[----:B------:R-:W-:-:S03]  /*a9d0*/  LEA.HI.SX32 R8, R44, R70, 0x1b ;  /* 0x000000462c087211 */ /* 0x000fc600078fdaff */
[----:B------:R-:W-:Y:S01]  /*a9e0*/  STS.U16 [R94+0x3c0], R57 ;  /* 0x0003c0395e007388 */ /* 0x000fe20000000400 */
[----:B------:R-:W-:-:S06]  /*a9f0*/  NOP ;  /* 0x0000000000007918 */ /* 0x000fcc0000000000 */
[----:B------:R-:W2:Y:S01]  /*aa00*/  LDS.U16 R45, [R4] ;  /* 0x00000000042d7984 */ /* 0x000ea20000000400 */
[C---:B0-----:R-:W-:Y:S02]  /*aa10*/  IADD3 R42, R70.reuse, 0x3, RZ ;  /* 0x00000003462a7810 */ /* 0x041fe40007ffe0ff */
[----:B-1----:R-:W-:Y:S01]  /*aa20*/  IADD3 R43, R70, 0x4, RZ ;  /* 0x00000004462b7810 */ /* 0x002fe20007ffe0ff */
[----:B------:R-:W0:Y:S01]  /*aa30*/  LDS.U16 R48, [R9+0x4] ;  /* 0x0000040009307984 */ /* 0x000e220000000400 */
[----:B------:R-:W-:Y:S01]  /*aa40*/  IMAD.SHL.U32 R8, R8, 0x2, RZ ;  /* 0x0000000208087824 */ /* 0x000fe200078e00ff */
[-C--:B------:R-:W-:Y:S02]  /*aa50*/  LEA.HI.SX32 R42, R42, R70.reuse, 0x1b ;  /* 0x000000462a2a7211 */ /* 0x080fe400078fdaff */
[----:B------:R-:W-:Y:S02]  /*aa60*/  LEA.HI.SX32 R43, R43, R70, 0x1b ;  /* 0x000000462b2b7211 */ /* 0x000fe400078fdaff */
[----:B------:R-:W1:Y:S01]  /*aa70*/  LDS.U16 R46, [R8+0x2] ;  /* 0x00000200082e7984 */ /* 0x000e620000000400 */
[----:B------:R-:W-:Y:S01]  /*aa80*/  IMAD.SHL.U32 R42, R42, 0x2, RZ ;  /* 0x000000022a2a7824 */ /* 0x000fe200078e00ff */
[----:B------:R-:W-:-:S02]  /*aa90*/  SHF.L.U32 R43, R43, 0x1, RZ ;  /* 0x000000012b2b7819 */ /* 0x000fc400000006ff */
[----:B------:R-:W-:Y:S02]  /*aaa0*/  IADD3 R44, R70, 0x5, RZ ;  /* 0x00000005462c7810 */ /* 0x000fe40007ffe0ff */
[----:B------:R-:W-:Y:S04]  /*aab0*/  LDS.U16 R58, [R42+0x6] ;  /* 0x000006002a3a7984 */ /* 0x000fe80000000400 */
[----:B------:R-:W3:Y:S01]  /*aac0*/  LDS.U16 R60, [R43+0x8] ;  /* 0x000008002b3c7984 */ /* 0x000ee20000000400 */
[----:B------:R-:W-:-:S05]  /*aad0*/  LEA.HI.SX32 R44, R44, R70, 0x1b ;  /* 0x000000462c2c7211 */ /* 0x000fca00078fdaff */
[----:B------:R-:W-:-:S05]  /*aae0*/  IMAD.SHL.U32 R44, R44, 0x2, RZ ;  /* 0x000000022c2c7824 */ /* 0x000fca00078e00ff */
[----:B------:R-:W4:Y:S01]  /*aaf0*/  LDS.U16 R59, [R44+0xa] ;  /* 0x00000a002c3b7984 */ /* 0x000f220000000400 */
[C---:B------:R-:W-:Y:S02]  /*ab00*/  IADD3 R47, R70.reuse, 0x6, RZ ;  /* 0x00000006462f7810 */ /* 0x040fe40007ffe0ff */
[C---:B------:R-:W-:Y:S02]  /*ab10*/  IADD3 R50, R70.reuse, 0x8, RZ ;  /* 0x0000000846327810 */ /* 0x040fe40007ffe0ff */
[----:B------:R-:W-:Y:S02]  /*ab20*/  LEA.HI.SX32 R47, R47, R70, 0x1b ;  /* 0x000000462f2f7211 */ /* 0x000fe400078fdaff */
[----:B------:R-:W-:Y:S02]  /*ab30*/  IADD3 R51, R70, 0x9, RZ ;  /* 0x0000000946337810 */ /* 0x000fe40007ffe0ff */
[----:B--2---:R-:W-:Y:S02]  /*ab40*/  PRMT R53, RZ, 0x5410, R45 ;  /* 0x00005410ff357816 */ /* 0x004fe4000000002d */
[----:B------:R-:W-:-:S02]  /*ab50*/  SHF.L.U32 R45, R47, 0x1, RZ ;  /* 0x000000012f2d7819 */ /* 0x000fc400000006ff */
[----:B0-----:R-:W-:Y:S01]  /*ab60*/  PRMT R57, RZ, 0x5410, R48 ;  /* 0x00005410ff397816 */ /* 0x001fe20000000030 */
[----:B------:R-:W-:Y:S01]  /*ab70*/  FMUL.FTZ R52, R53, -1.4426950216293334961 ;  /* 0xbfb8aa3b35347820 */ /* 0x000fe20000410000 */
[-C--:B------:R-:W-:Y:S01]  /*ab80*/  LEA.HI.SX32 R47, R50, R70.reuse, 0x1b ;  /* 0x00000046322f7211 */ /* 0x080fe200078fdaff */
[----:B------:R-:W-:Y:S01]  /*ab90*/  LDS.U16 R61, [R45+0xc] ;  /* 0x00000c002d3d7984 */ /* 0x000fe20000000400 */
[-C--:B------:R-:W-:Y:S02]  /*aba0*/  LEA.HI.SX32 R48, R51, R70.reuse, 0x1b ;  /* 0x0000004633307211 */ /* 0x080fe400078fdaff */
[----:B------:R-:W-:Y:S01]  /*abb0*/  IADD3 R51, R70, 0xc, RZ ;  /* 0x0000000c46337810 */ /* 0x000fe20007ffe0ff */
[----:B------:R0:W2:Y:S01]  /*abc0*/  MUFU.EX2 R71, R52 ;  /* 0x0000003400477308 */ /* 0x0000a20000000800 */
[----:B------:R-:W-:Y:S02]  /*abd0*/  SHF.L.U32 R47, R47, 0x1, RZ ;  /* 0x000000012f2f7819 */ /* 0x000fe400000006ff */
[----:B------:R-:W-:-:S02]  /*abe0*/  LEA.HI.SX32 R51, R51, R70, 0x1b ;  /* 0x0000004633337211 */ /* 0x000fc400078fdaff */
[----:B-1----:R-:W-:Y:S01]  /*abf0*/  PRMT R56, RZ, 0x5410, R46 ;  /* 0x00005410ff387816 */ /* 0x002fe2000000002e */
[----:B------:R-:W1:Y:S01]  /*ac00*/  LDS.U16 R62, [R47+0x10] ;  /* 0x000010002f3e7984 */ /* 0x000e620000000400 */
[----:B------:R-:W-:Y:S01]  /*ac10*/  IADD3 R49, R70, 0x7, RZ ;  /* 0x0000000746317810 */ /* 0x000fe20007ffe0ff */
[----:B0-----:R-:W-:Y:S01]  /*ac20*/  FMUL.FTZ R52, R57, -1.4426950216293334961 ;  /* 0xbfb8aa3b39347820 */ /* 0x001fe20000410000 */
[----:B------:R-:W-:Y:S01]  /*ac30*/  SHF.L.U32 R51, R51, 0x1, RZ ;  /* 0x0000000133337819 */ /* 0x000fe200000006ff */
[----:B------:R-:W-:Y:S01]  /*ac40*/  FMUL.FTZ R54, R56, -1.4426950216293334961 ;  /* 0xbfb8aa3b38367820 */ /* 0x000fe20000410000 */
[----:B---3--:R-:W-:Y:S01]  /*ac50*/  PRMT R60, RZ, 0x5410, R60 ;  /* 0x00005410ff3c7816 */ /* 0x008fe2000000003c */
[----:B------:R0:W-:Y:S01]  /*ac60*/  MUFU.EX2 R73, R52 ;  /* 0x0000003400497308 */ /* 0x0001e20000000800 */
[----:B------:R-:W-:Y:S01]  /*ac70*/  LEA.HI.SX32 R49, R49, R70, 0x1b ;  /* 0x0000004631317211 */ /* 0x000fe200078fdaff */
[----:B------:R-:W3:Y:S01]  /*ac80*/  LDS.U16 R64, [R51+0x18] ;  /* 0x0000180033407984 */ /* 0x000ee20000000400 */
[----:B------:R-:W-:Y:S01]  /*ac90*/  PRMT R58, RZ, 0x5410, R58 ;  /* 0x00005410ff3a7816 */ /* 0x000fe2000000003a */
[----:B------:R-:W-:Y:S01]  /*aca0*/  FMUL.FTZ R55, R60, -1.4426950216293334961 ;  /* 0xbfb8aa3b3c377820 */ /* 0x000fe20000410000 */
[----:B------:R-:W-:-:S02]  /*acb0*/  IADD3 R50, R70, 0xb, RZ ;  /* 0x0000000b46327810 */ /* 0x000fc40007ffe0ff */
[----:B0-----:R-:W-:Y:S01]  /*acc0*/  IADD3 R52, R70, 0xd, RZ ;  /* 0x0000000d46347810 */ /* 0x001fe20007ffe0ff */
[----:B------:R0:W5:Y:S01]  /*acd0*/  MUFU.EX2 R72, R54 ;  /* 0x0000003600487308 */ /* 0x0001620000000800 */
[----:B------:R-:W-:Y:S02]  /*ace0*/  IMAD.SHL.U32 R46, R49, 0x2, RZ ;  /* 0x00000002312e7824 */ /* 0x000fe400078e00ff */
[-C--:B------:R-:W-:Y:S02]  /*acf0*/  LEA.HI.SX32 R52, R52, R70.reuse, 0x1b ;  /* 0x0000004634347211 */ /* 0x080fe400078fdaff */
[----:B------:R-:W-:Y:S01]  /*ad00*/  IADD3 R49, R70, 0xa, RZ ;  /* 0x0000000a46317810 */ /* 0x000fe20007ffe0ff */
[----:B------:R-:W-:Y:S01]  /*ad10*/  IMAD.SHL.U32 R48, R48, 0x2, RZ ;  /* 0x0000000230307824 */ /* 0x000fe200078e00ff */
[-C--:B------:R-:W-:Y:S01]  /*ad20*/  LEA.HI.SX32 R50, R50, R70.reuse, 0x1b ;  /* 0x0000004632327211 */ /* 0x080fe200078fdaff */
[----:B0-----:R-:W-:Y:S01]  /*ad30*/  FMUL.FTZ R54, R58, -1.4426950216293334961 ;  /* 0xbfb8aa3b3a367820 */ /* 0x001fe20000410000 */
[----:B------:R0:W-:Y:S01]  /*ad40*/  MUFU.EX2 R75, R55 ;  /* 0x00000037004b7308 */ /* 0x0001e20000000800 */
[----:B------:R-:W-:Y:S01]  /*ad50*/  IMAD.SHL.U32 R52, R52, 0x2, RZ ;  /* 0x0000000234347824 */ /* 0x000fe200078e00ff */
[----:B------:R-:W-:Y:S01]  /*ad60*/  LEA.HI.SX32 R49, R49, R70, 0x1b ;  /* 0x0000004631317211 */ /* 0x000fe200078fdaff */
[----:B------:R-:W-:Y:S01]  /*ad70*/  IMAD.SHL.U32 R50, R50, 0x2, RZ ;  /* 0x0000000232327824 */ /* 0x000fe200078e00ff */
[----:B----4-:R-:W-:Y:S01]  /*ad80*/  PRMT R59, RZ, 0x5410, R59 ;  /* 0x00005410ff3b7816 */ /* 0x010fe2000000003b */
[----:B------:R-:W4:Y:S03]  /*ad90*/  LDS.U16 R67, [R46+0xe] ;  /* 0x00000e002e437984 */ /* 0x000f260000000400 */
[----:B------:R1:W2:Y:S01]  /*ada0*/  MUFU.EX2 R74, R54 ;  /* 0x00000036004a7308 */ /* 0x0002a20000000800 */
[----:B0-----:R-:W-:Y:S01]  /*adb0*/  IADD3 R55, R70, 0xf, RZ ;  /* 0x0000000f46377810 */ /* 0x001fe20007ffe0ff */
[----:B------:R-:W-:Y:S01]  /*adc0*/  LDS.U16 R65, [R52+0x1a] ;  /* 0x00001a0034417984 */ /* 0x000fe20000000400 */
[----:B------:R-:W-:-:S02]  /*add0*/  SHF.L.U32 R49, R49, 0x1, RZ ;  /* 0x0000000131317819 */ /* 0x000fc400000006ff */
[----:B------:R-:W-:Y:S01]  /*ade0*/  LEA.HI.SX32 R55, R55, R70, 0x1b ;  /* 0x0000004637377211 */ /* 0x000fe200078fdaff */
[----:B------:R-:W0:Y:S01]  /*adf0*/  LDS.U16 R63, [R48+0x12] ;  /* 0x00001200303f7984 */ /* 0x000e220000000400 */
[----:B-1----:R-:W-:-:S03]  /*ae00*/  IADD3 R54, R70, 0xe, RZ ;  /* 0x0000000e46367810 */ /* 0x002fc60007ffe0ff */
[----:B------:R-:W1:Y:S01]  /*ae10*/  LDS.U16 R68, [R50+0x16] ;  /* 0x0000160032447984 */ /* 0x000e620000000400 */
[----:B------:R-:W-:Y:S01]  /*ae20*/  LEA.HI.SX32 R54, R54, R70, 0x1b ;  /* 0x0000004636367211 */ /* 0x000fe200078fdaff */
[----:B------:R-:W-:Y:S02]  /*ae30*/  FMUL.FTZ R69, R59, -1.4426950216293334961 ;  /* 0xbfb8aa3b3b457820 */ /* 0x000fe40000410000 */
[----:B------:R-:W2:Y:S01]  /*ae40*/  LDS.U16 R66, [R49+0x14] ;  /* 0x0000140031427984 */ /* 0x000ea20000000400 */
[----:B------:R-:W-:Y:S01]  /*ae50*/  IMAD.SHL.U32 R55, R55, 0x2, RZ ;  /* 0x0000000237377824 */ /* 0x000fe200078e00ff */
[----:B------:R-:W-:Y:S01]  /*ae60*/  SHF.L.U32 R54, R54, 0x1, RZ ;  /* 0x0000000136367819 */ /* 0x000fe200000006ff */
[----:B------:R3:W0:Y:S03]  /*ae70*/  MUFU.EX2 R76, R69 ;  /* 0x00000045004c7308 */ /* 0x0006260000000800 */
[----:B------:R-:W-:Y:S04]  /*ae80*/  LDS.U16 R70, [R55+0x1e] ;  /* 0x00001e0037467984 */ /* 0x000fe80000000400 */
[----:B---3--:R-:W3:Y:S01]  /*ae90*/  LDS.U16 R69, [R54+0x1c] ;  /* 0x00001c0036457984 */ /* 0x008ee20000000400 */
[----:B------:R-:W-:-:S02]  /*aea0*/  PRMT R79, RZ, 0x5410, R62 ;  /* 0x00005410ff4f7816 */ /* 0x000fc4000000003e */
[----:B------:R-:W-:-:S03]  /*aeb0*/  PRMT R84, RZ, 0x5410, R64 ;  /* 0x00005410ff547816 */ /* 0x000fc60000000040 */
[----:B------:R-:W-:-:S04]  /*aec0*/  FMUL.FTZ R62, R79, -1.4426950216293334961 ;  /* 0xbfb8aa3b4f3e7820 */ /* 0x000fc80000410000 */
[----:B------:R0:W-:Y:S01]  /*aed0*/  MUFU.EX2 R80, R62 ;  /* 0x0000003e00507308 */ /* 0x0001e20000000800 */
[----:B----4-:R-:W-:Y:S01]  /*aee0*/  PRMT R67, RZ, 0x5410, R67 ;  /* 0x00005410ff437816 */ /* 0x010fe20000000043 */
[----:B0-----:R-:W-:Y:S01]  /*aef0*/  FMUL.FTZ R62, R84, -1.4426950216293334961 ;  /* 0xbfb8aa3b543e7820 */ /* 0x001fe20000410000 */
[----:B------:R-:W-:-:S05]  /*af00*/  PRMT R61, RZ, 0x5410, R61 ;  /* 0x00005410ff3d7816 */ /* 0x000fca000000003d */
[----:B------:R0:W-:Y:S01]  /*af10*/  MUFU.EX2 R85, R62 ;  /* 0x0000003e00557308 */ /* 0x0001e20000000800 */
[----:B------:R-:W-:Y:S01]  /*af20*/  PRMT R63, RZ, 0x5410, R63 ;  /* 0x00005410ff3f7816 */ /* 0x000fe2000000003f */
[----:B------:R-:W-:Y:S01]  /*af30*/  FMUL.FTZ R78, R67, -1.4426950216293334961 ;  /* 0xbfb8aa3b434e7820 */ /* 0x000fe20000410000 */
[----:B-1----:R-:W-:Y:S02]  /*af40*/  PRMT R68, RZ, 0x5410, R68 ;  /* 0x00005410ff447816 */ /* 0x002fe40000000044 */
[----:B0-----:R-:W-:Y:S01]  /*af50*/  PRMT R62, RZ, 0x5410, R65 ;  /* 0x00005410ff3e7816 */ /* 0x001fe20000000041 */
[----:B------:R-:W-:Y:S01]  /*af60*/  FMUL.FTZ R77, R61, -1.4426950216293334961 ;  /* 0xbfb8aa3b3d4d7820 */ /* 0x000fe20000410000 */
[----:B--2---:R-:W-:-:S03]  /*af70*/  PRMT R66, RZ, 0x5410, R66 ;  /* 0x00005410ff427816 */ /* 0x004fc60000000042 */
[----:B------:R-:W-:Y:S02]  /*af80*/  FMUL.FTZ R64, R62, -1.4426950216293334961 ;  /* 0xbfb8aa3b3e407820 */ /* 0x000fe40000410000 */
[----:B------:R-:W-:Y:S01]  /*af90*/  FMUL.FTZ R81, R63, -1.4426950216293334961 ;  /* 0xbfb8aa3b3f517820 */ /* 0x000fe20000410000 */
[----:B---3--:R-:W-:Y:S01]  /*afa0*/  PRMT R65, RZ, 0x5410, R69 ;  /* 0x00005410ff417816 */ /* 0x008fe20000000045 */
[----:B------:R-:W-:Y:S01]  /*afb0*/  FMUL.FTZ R83, R68, -1.4426950216293334961 ;  /* 0xbfb8aa3b44537820 */ /* 0x000fe20000410000 */
[----:B------:R0:W-:Y:S01]  /*afc0*/  MUFU.EX2 R86, R64 ;  /* 0x0000004000567308 */ /* 0x0001e20000000800 */
[----:B------:R-:W-:Y:S02]  /*afd0*/  FMUL.FTZ R82, R66, -1.4426950216293334961 ;  /* 0xbfb8aa3b42527820 */ /* 0x000fe40000410000 */
[----:B------:R-:W-:-:S05]  /*afe0*/  FMUL.FTZ R69, R65, -1.4426950216293334961 ;  /* 0xbfb8aa3b41457820 */ /* 0x000fca0000410000 */
[----:B------:R-:W1:Y:S01]  /*aff0*/  MUFU.EX2 R78, R78 ;  /* 0x0000004e004e7308 */ /* 0x000e620000000800 */
[----:B0-----:R-:W-:Y:S01]  /*b000*/  PRMT R64, RZ, 0x5410, R70 ;  /* 0x00005410ff407816 */ /* 0x001fe20000000046 */
[----:B------:R-:W-:-:S04]  /*b010*/  FADD.FTZ R71, R71, 1 ;  /* 0x3f80000047477421 */ /* 0x000fc80000010000 */
[----:B------:R-:W-:Y:S02]  /*b020*/  FMUL.FTZ R70, R64, -1.4426950216293334961 ;  /* 0xbfb8aa3b40467820 */ /* 0x000fe40000410000 */
[----:B------:R-:W0:Y:S01]  /*b030*/  MUFU.EX2 R77, R77 ;  /* 0x0000004d004d7308 */ /* 0x000e220000000800 */
[----:B-----5:R-:W-:Y:S02]  /*b040*/  FADD.FTZ R72, R72, 1 ;  /* 0x3f80000048487421 */ /* 0x020fe40000010000 */
[----:B------:R-:W-:-:S05]  /*b050*/  FADD.FTZ R74, R74, 1 ;  /* 0x3f8000004a4a7421 */ /* 0x000fca0000010000 */
[----:B------:R-:W2:Y:S08]  /*b060*/  MUFU.EX2 R81, R81 ;  /* 0x0000005100517308 */ /* 0x000eb00000000800 */
[----:B------:R-:W3:Y:S08]  /*b070*/  MUFU.EX2 R83, R83 ;  /* 0x0000005300537308 */ /* 0x000ef00000000800 */
[----:B------:R-:W4:Y:S01]  /*b080*/  MUFU.EX2 R82, R82 ;  /* 0x0000005200527308 */ /* 0x000f220000000800 */
[----:B------:R-:W-:-:S07]  /*b090*/  FADD.FTZ R73, R73, 1 ;  /* 0x3f80000049497421 */ /* 0x000fce0000010000 */
[----:B------:R-:W-:Y:S01]  /*b0a0*/  MUFU.EX2 R87, R70 ;  /* 0x0000004600577308 */ /* 0x000fe20000000800 */
[----:B------:R-:W-:-:S07]  /*b0b0*/  FADD.FTZ R75, R75, 1 ;  /* 0x3f8000004b4b7421 */ /* 0x000fce0000010000 */
[----:B------:R-:W5:Y:S01]  /*b0c0*/  MUFU.RCP R88, R71 ;  /* 0x0000004700587308 */ /* 0x000f620000001000 */
[----:B------:R-:W-:-:S07]  /*b0d0*/  FADD.FTZ R76, R76, 1 ;  /* 0x3f8000004c4c7421 */ /* 0x000fce0000010000 */
[----:B------:R-:W2:Y:S01]  /*b0e0*/  MUFU.EX2 R69, R69 ;  /* 0x0000004500457308 */ /* 0x000ea20000000800 */
[----:B-1----:R-:W-:Y:S02]  /*b0f0*/  FADD.FTZ R78, R78, 1 ;  /* 0x3f8000004e4e7421 */ /* 0x002fe40000010000 */
[----:B0-----:R-:W-:-:S05]  /*b100*/  FADD.FTZ R77, R77, 1 ;  /* 0x3f8000004d4d7421 */ /* 0x001fca0000010000 */
[----:B------:R-:W0:Y:S01]  /*b110*/  MUFU.RCP R89, R72 ;  /* 0x0000004800597308 */ /* 0x000e220000001000 */
[----:B------:R-:W-:-:S07]  /*b120*/  FADD.FTZ R80, R80, 1 ;  /* 0x3f80000050507421 */ /* 0x000fce0000010000 */
[----:B------:R-:W1:Y:S01]  /*b130*/  MUFU.RCP R91, R74 ;  /* 0x0000004a005b7308 */ /* 0x000e620000001000 */
[----:B--2---:R-:W-:Y:S02]  /*b140*/  FADD.FTZ R81, R81, 1 ;  /* 0x3f80000051517421 */ /* 0x004fe40000010000 */
[----:B---3--:R-:W-:Y:S02]  /*b150*/  FADD.FTZ R83, R83, 1 ;  /* 0x3f80000053537421 */ /* 0x008fe40000010000 */
[----:B------:R-:W-:-:S03]  /*b160*/  FADD.FTZ R85, R85, 1 ;  /* 0x3f80000055557421 */ /* 0x000fc60000010000 */
[----:B------:R-:W2:Y:S01]  /*b170*/  MUFU.RCP R90, R73 ;  /* 0x00000049005a7308 */ /* 0x000ea20000001000 */
[----:B----4-:R-:W-:Y:S02]  /*b180*/  FADD.FTZ R82, R82, 1 ;  /* 0x3f80000052527421 */ /* 0x010fe40000010000 */
[----:B------:R-:W-:-:S05]  /*b190*/  FADD.FTZ R86, R86, 1 ;  /* 0x3f80000056567421 */ /* 0x000fca0000010000 */
[----:B------:R-:W3:Y:S01]  /*b1a0*/  MUFU.RCP R75, R75 ;  /* 0x0000004b004b7308 */ /* 0x000ee20000001000 */
[----:B-----5:R-:W-:Y:S02]  /*b1b0*/  FMUL.FTZ R70, R53, R88 ;  /* 0x0000005835467220 */ /* 0x020fe40000410000 */
[----:B------:R-:W-:-:S05]  /*b1c0*/  FADD.FTZ R87, R87, 1 ;  /* 0x3f80000057577421 */ /* 0x000fca0000010000 */
[----:B------:R-:W4:Y:S01]  /*b1d0*/  MUFU.RCP R76, R76 ;  /* 0x0000004c004c7308 */ /* 0x000f220000001000 */
[----:B------:R-:W-:-:S07]  /*b1e0*/  FADD.FTZ R69, R69, 1 ;  /* 0x3f80000045457421 */ /* 0x000fce0000010000 */
[----:B------:R-:W5:Y:S01]  /*b1f0*/  MUFU.RCP R92, R77 ;  /* 0x0000004d005c7308 */ /* 0x000f620000001000 */
[----:B------:R-:W-:-:S07]  /*b200*/  FMUL.FTZ R70, R70, R21 ;  /* 0x0000001546467220 */ /* 0x000fce0000410000 */
[----:B------:R-:W2:Y:S01]  /*b210*/  MUFU.RCP R78, R78 ;  /* 0x0000004e004e7308 */ /* 0x000ea20000001000 */
[----:B0-----:R-:W-:Y:S02]  /*b220*/  FMUL.FTZ R53, R56, R89 ;  /* 0x0000005938357220 */ /* 0x001fe40000410000 */
[----:B-1----:R-:W-:-:S05]  /*b230*/  FMUL.FTZ R21, R58, R91 ;  /* 0x0000005b3a157220 */ /* 0x002fca0000410000 */
[----:B------:R-:W0:Y:S08]  /*b240*/  MUFU.RCP R80, R80 ;  /* 0x0000005000507308 */ /* 0x000e300000001000 */
[----:B------:R-:W1:Y:S01]  /*b250*/  MUFU.RCP R72, R81 ;  /* 0x0000005100487308 */ /* 0x000e620000001000 */
[----:B------:R-:W-:-:S07]  /*b260*/  FMUL.FTZ R53, R53, R22 ;  /* 0x0000001635357220 */ /* 0x000fce0000410000 */
[----:B------:R-:W0:Y:S08]  /*b270*/  MUFU.RCP R71, R82 ;  /* 0x0000005200477308 */ /* 0x000e300000001000 */
[----:B------:R-:W0:Y:S01]  /*b280*/  MUFU.RCP R83, R83 ;  /* 0x0000005300537308 */ /* 0x000e220000001000 */
[----:B--2---:R-:W-:Y:S01]  /*b290*/  FMUL.FTZ R22, R57, R90 ;  /* 0x0000005a39167220 */ /* 0x004fe20000410000 */
[----:B------:R-:W-:Y:S06]  /*b2a0*/  BAR.SYNC.DEFER_BLOCKING 0x0 ;  /* 0x0000000000007b1d */ /* 0x000fec0000010000 */
[----:B------:R-:W2:Y:S08]  /*b2b0*/  MUFU.RCP R85, R85 ;  /* 0x0000005500557308 */ /* 0x000eb00000001000 */
[----:B------:R-:W0:Y:S01]  /*b2c0*/  MUFU.RCP R73, R86 ;  /* 0x0000005600497308 */ /* 0x000e220000001000 */
[----:B---3--:R-:W-:-:S07]  /*b2d0*/  FMUL.FTZ R60, R60, R75 ;  /* 0x0000004b3c3c7220 */ /* 0x008fce0000410000 */
[----:B------:R-:W3:Y:S01]  /*b2e0*/  MUFU.RCP R58, R69 ;  /* 0x00000045003a7308 */ /* 0x000ee20000001000 */
[----:B----4-:R-:W-:-:S07]  /*b2f0*/  FMUL.FTZ R59, R59, R76 ;  /* 0x0000004c3b3b7220 */ /* 0x010fce0000410000 */
[----:B------:R-:W4:Y:S01]  /*b300*/  MUFU.RCP R87, R87 ;  /* 0x0000005700577308 */ /* 0x000f220000001000 */
[----:B------:R-:W-:Y:S02]  /*b310*/  FMUL.FTZ R21, R21, R24 ;  /* 0x0000001815157220 */ /* 0x000fe40000410000 */
[----:B------:R-:W-:Y:S02]  /*b320*/  FMUL.FTZ R22, R22, R23 ;  /* 0x0000001716167220 */ /* 0x000fe40000410000 */
[----:B-----5:R-:W-:Y:S02]  /*b330*/  FMUL.FTZ R24, R61, R92 ;  /* 0x0000005c3d187220 */ /* 0x020fe40000410000 */
[----:B------:R-:W-:Y:S01]  /*b340*/  FMUL.FTZ R67, R67, R78 ;  /* 0x0000004e43437220 */ /* 0x000fe20000410000 */
[----:B------:R-:W-:Y:S01]  /*b350*/  F2FP.BF16.PACK_AB R53, R53, R70 ;  /* 0x000000463535723e */ /* 0x000fe200000010ff */
[----:B------:R-:W-:Y:S02]  /*b360*/  FMUL.FTZ R60, R60, R25 ;  /* 0x000000193c3c7220 */ /* 0x000fe40000410000 */
[----:B0-----:R-:W-:-:S02]  /*b370*/  FMUL.FTZ R56, R79, R80 ;  /* 0x000000504f387220 */ /* 0x001fc40000410000 */
[----:B------:R-:W-:Y:S02]  /*b380*/  FMUL.FTZ R59, R59, R26 ;  /* 0x0000001a3b3b7220 */ /* 0x000fe40000410000 */
[----:B-1----:R-:W-:Y:S01]  /*b390*/  FMUL.FTZ R63, R63, R72 ;  /* 0x000000483f3f7220 */ /* 0x002fe20000410000 */
[----:B------:R-:W-:Y:S01]  /*b3a0*/  F2FP.BF16.PACK_AB R21, R21, R22 ;  /* 0x000000161515723e */ /* 0x000fe200000010ff */
[----:B------:R-:W-:Y:S02]  /*b3b0*/  FMUL.FTZ R24, R24, R27 ;  /* 0x0000001b18187220 */ /* 0x000fe40000410000 */
[----:B------:R-:W-:Y:S02]  /*b3c0*/  FMUL.FTZ R67, R67, R28 ;  /* 0x0000001c43437220 */ /* 0x000fe40000410000 */
[----:B------:R-:W-:Y:S02]  /*b3d0*/  FMUL.FTZ R66, R66, R71 ;  /* 0x0000004742427220 */ /* 0x000fe40000410000 */
[----:B------:R-:W-:-:S02]  /*b3e0*/  FMUL.FTZ R23, R68, R83 ;  /* 0x0000005344177220 */ /* 0x000fc40000410000 */
[----:B--2---:R-:W-:Y:S02]  /*b3f0*/  FMUL.FTZ R84, R84, R85 ;  /* 0x0000005554547220 */ /* 0x004fe40000410000 */
[----:B------:R-:W-:Y:S01]  /*b400*/  FMUL.FTZ R25, R62, R73 ;  /* 0x000000493e197220 */ /* 0x000fe20000410000 */
[----:B------:R-:W-:Y:S01]  /*b410*/  PRMT R22, R53, 0x7632, R22 ;  /* 0x0000763235167816 */ /* 0x000fe20000000016 */
[----:B------:R-:W-:Y:S01]  /*b420*/  FMUL.FTZ R56, R56, R29 ;  /* 0x0000001d38387220 */ /* 0x000fe20000410000 */
[----:B------:R-:W-:Y:S01]  /*b430*/  F2FP.BF16.PACK_AB R59, R59, R60 ;  /* 0x0000003c3b3b723e */ /* 0x000fe200000010ff */
[----:B------:R-:W-:Y:S01]  /*b440*/  FMUL.FTZ R63, R63, R30 ;  /* 0x0000001e3f3f7220 */ /* 0x000fe20000410000 */
[----:B------:R-:W-:Y:S01]  /*b450*/  PRMT R28, R21, 0x7632, R28 ;  /* 0x00007632151c7816 */ /* 0x000fe2000000001c */
[----:B------:R-:W-:Y:S01]  /*b460*/  FMUL.FTZ R66, R66, R31 ;  /* 0x0000001f42427220 */ /* 0x000fe20000410000 */
[----:B------:R-:W-:Y:S01]  /*b470*/  F2FP.BF16.PACK_AB R24, R67, R24 ;  /* 0x000000184318723e */ /* 0x000fe200000010ff */
[----:B------:R-:W-:-:S02]  /*b480*/  FMUL.FTZ R23, R23, R32 ;  /* 0x0000002017177220 */ /* 0x000fc40000410000 */
[----:B---3--:R-:W-:Y:S02]  /*b490*/  FMUL.FTZ R26, R65, R58 ;  /* 0x0000003a411a7220 */ /* 0x008fe40000410000 */
[----:B----4-:R-:W-:Y:S02]  /*b4a0*/  FMUL.FTZ R27, R64, R87 ;  /* 0x00000057401b7220 */ /* 0x010fe40000410000 */
[----:B------:R-:W-:Y:S02]  /*b4b0*/  FMUL.FTZ R84, R84, R33 ;  /* 0x0000002154547220 */ /* 0x000fe40000410000 */
[----:B------:R-:W-:Y:S01]  /*b4c0*/  FMUL.FTZ R25, R25, R34 ;  /* 0x0000002219197220 */ /* 0x000fe20000410000 */
[----:B------:R0:W-:Y:S01]  /*b4d0*/  STS.U16 [R4], R53 ;  /* 0x0000003504007388 */ /* 0x0001e20000000400 */
[----:B------:R-:W-:Y:S01]  /*b4e0*/  PRMT R29, R59, 0x7632, R29 ;  /* 0x000076323b1d7816 */ /* 0x000fe2000000001d */
[----:B------:R-:W-:Y:S01]  /*b4f0*/  FMUL.FTZ R26, R26, R35 ;  /* 0x000000231a1a7220 */ /* 0x000fe20000410000 */
[----:B------:R-:W-:Y:S01]  /*b500*/  F2FP.BF16.PACK_AB R56, R63, R56 ;  /* 0x000000383f38723e */ /* 0x000fe200000010ff */
[----:B------:R-:W-:Y:S01]  /*b510*/  FMUL.FTZ R27, R27, R36 ;  /* 0x000000241b1b7220 */ /* 0x000fe20000410000 */
[----:B------:R1:W-:Y:S01]  /*b520*/  STS.U16 [R8+0x2], R22 ;  /* 0x0000021608007388 */ /* 0x0003e20000000400 */
[----:B------:R-:W-:-:S02]  /*b530*/  F2FP.BF16.PACK_AB R23, R23, R66 ;  /* 0x000000421717723e */ /* 0x000fc400000010ff */
[----:B------:R-:W-:Y:S01]  /*b540*/  F2FP.BF16.PACK_AB R25, R25, R84 ;  /* 0x000000541919723e */ /* 0x000fe200000010ff */
[----:B------:R2:W-:Y:S01]  /*b550*/  STS.U16 [R9+0x4], R21 ;  /* 0x0000041509007388 */ /* 0x0005e20000000400 */
[----:B0-----:R-:W-:-:S03]  /*b560*/  PRMT R4, R24, 0x7632, R4 ;  /* 0x0000763218047816 */ /* 0x001fc60000000004 */
[----:B------:R0:W-:Y:S01]  /*b570*/  STS.U16 [R42+0x6], R28 ;  /* 0x0000061c2a007388 */ /* 0x0001e20000000400 */
[----:B-1----:R-:W-:-:S03]  /*b580*/  PRMT R8, R56, 0x7632, R8 ;  /* 0x0000763238087816 */ /* 0x002fc60000000008 */
[----:B------:R-:W-:Y:S01]  /*b590*/  STS.U16 [R43+0x8], R59 ;  /* 0x0000083b2b007388 */ /* 0x000fe20000000400 */
[----:B------:R-:W-:Y:S02]  /*b5a0*/  F2FP.BF16.PACK_AB R26, R27, R26 ;  /* 0x0000001a1b1a723e */ /* 0x000fe400000010ff */
[----:B--2---:R-:W-:Y:S01]  /*b5b0*/  PRMT R9, R23, 0x7632, R9 ;  /* 0x0000763217097816 */ /* 0x004fe20000000009 */
[----:B------:R-:W-:Y:S01]  /*b5c0*/  STS.U16 [R44+0xa], R29 ;  /* 0x00000a1d2c007388 */ /* 0x000fe20000000400 */
[----:B------:R-:W-:-:S03]  /*b5d0*/  PRMT R22, R25, 0x7610, R22 ;  /* 0x0000761019167816 */ /* 0x000fc60000000016 */
[----:B------:R1:W-:Y:S01]  /*b5e0*/  STS.U16 [R45+0xc], R24 ;  /* 0x00000c182d007388 */ /* 0x0003e20000000400 */
[----:B0-----:R-:W-:-:S03]  /*b5f0*/  PRMT R28, R25, 0x7632, R28 ;  /* 0x00007632191c7816 */ /* 0x001fc6000000001c */
[----:B------:R0:W-:Y:S04]  /*b600*/  STS.U16 [R46+0xe], R4 ;  /* 0x00000e042e007388 */ /* 0x0001e80000000400 */
[----:B------:R-:W-:Y:S01]  /*b610*/  STS.U16 [R47+0x10], R56 ;  /* 0x000010382f007388 */ /* 0x000fe20000000400 */
[----:B-1----:R-:W-:-:S03]  /*b620*/  PRMT R24, R26, 0x7632, R24 ;  /* 0x000076321a187816 */ /* 0x002fc60000000018 */
[----:B------:R-:W-:Y:S04]  /*b630*/  STS.U16 [R48+0x12], R8 ;  /* 0x0000120830007388 */ /* 0x000fe80000000400 */
[----:B------:R-:W-:Y:S01]  /*b640*/  STS.U16 [R49+0x14], R23 ;  /* 0x0000141731007388 */ /* 0x000fe20000000400 */
[----:B0-----:R-:W-:-:S03]  /*b650*/  MOV R4, UR23 ;  /* 0x0000001700047c02 */ /* 0x001fc60008000f00 */
[----:B------:R0:W-:Y:S04]  /*b660*/  STS.U16 [R50+0x16], R9 ;  /* 0x0000160932007388 */ /* 0x0001e80000000400 */
[----:B------:R-:W-:Y:S04]  /*b670*/  STS.U16 [R51+0x18], R22 ;  /* 0x0000181633007388 */ /* 0x000fe80000000400 */
        /* <DEDUP_REMOVED lines=26> */
[----:B------:R-:W-:Y:S01]  /*b820*/  IMAD.U32 R23, RZ, RZ, UR7 ;  /* 0x00000007ff177e24 */ /* 0x000fe2000f8e00ff */
[----:B------:R-:W-:Y:S03]  /*b830*/  BSSY B0, `(.L_x_355) ;  /* 0x0000010000007945 */ /* 0x000fe60003800000 */
        /* <DEDUP_REMOVED lines=15> */
.L_x_356:
[----:B------:R-:W-:Y:S05]  /*b930*/  BSYNC B0 ;  /* 0x0000000000007941 */ /* 0x000fea0003800000 */
.L_x_355:
[----:B------:R-:W-:Y:S01]  /*b940*/  ULDC UR7, c[0x0][0x218] ;  /* 0x0000860000077ab9 */ /* 0x000fe20000000800 */
[----:B------:R-:W-:Y:S01]  /*b950*/  MOV R6, R8 ;  /* 0x0000000800067202 */ /* 0x000fe20000000f00 */
[----:B------:R-:W-:Y:S01]  /*b960*/  UIMAD UR7, UR21, UR7, URZ ;  /* 0x00000007150772a4 */ /* 0x000fe2000f8e023f */
[----:B------:R-:W-:Y:S01]  /*b970*/  IMAD.MOV.U32 R7, RZ, RZ, R61 ;  /* 0x000000ffff077224 */ /* 0x000fe200078e003d */
[----:B------:R-:W-:Y:S01]  /*b980*/  IADD3 R4, P1, R41, c[0x0][0x270], RZ ;  /* 0x00009c0029047a10 */ /* 0x000fe20007f3e0ff */
[----:B------:R-:W-:Y:S01]  /*b990*/  UIADD3 UR6, UR6, 0x1, URZ ;  /* 0x0000000106067890 */ /* 0x000fe2000fffe03f */
[-C--:B------:R-:W-:Y:S01]  /*b9a0*/  ISETP.GE.AND P3, PT, R5, R24.reuse, PT ;  /* 0x000000180500720c */ /* 0x080fe20003f66270 */
[----:B------:R-:W-:Y:S01]  /*b9b0*/  IMAD.WIDE.U32 R6, R0, c[0x0][0x218], R6 ;  /* 0x0000860000067a25 */ /* 0x000fe200078e0006 */
[----:B0-----:R-:W-:Y:S01]  /*b9c0*/  MOV R21, UR7 ;  /* 0x0000000700157c02 */ /* 0x001fe20008000f00 */
[----:B------:R-:W-:Y:S01]  /*b9d0*/  ULDC UR7, c[0x0][0x174] ;  /* 0x00005d0000077ab9 */ /* 0x000fe20000000800 */
[----:B------:R-:W-:Y:S01]  /*b9e0*/  IADD3.X R40, R40, c[0x0][0x274], RZ, P1, !PT ;  /* 0x00009d0028287a10 */ /* 0x000fe20000ffe4ff */
[----:B------:R-:W-:Y:S01]  /*b9f0*/  UISETP.GE.AND UP0, UPT, UR6, UR7, UPT ;  /* 0x000000070600728c */ /* 0x000fe2000bf06270 */
[----:B------:R-:W-:Y:S01]  /*ba00*/  IADD3 R9, P0, R6, UR16, RZ ;  /* 0x0000001006097c10 */ /* 0x000fe2000ff1e0ff */
[----:B------:R-:W-:Y:S01]  /*ba10*/  IMAD R21, R0, c[0x0][0x21c], R21 ;  /* 0x0000870000157a24 */ /* 0x000fe200078e0215 */
[-C--:B------:R-:W-:Y:S01]  /*ba20*/  ISETP.GE.AND P4, PT, R10, R24.reuse, PT ;  /* 0x000000180a00720c */ /* 0x080fe20003f86270 */
[----:B------:R-:W-:Y:S01]  /*ba30*/  UIADD3 UR10, UP1, UR10, 0x2000, URZ ;  /* 0x000020000a0a7890 */ /* 0x000fe2000ff3e03f */
[----:B------:R-:W-:Y:S01]  /*ba40*/  ISETP.GE.AND P5, PT, R11, R24, PT ;  /* 0x000000180b00720c */ /* 0x000fe20003fa6270 */
[----:B------:R-:W-:Y:S01]  /*ba50*/  UIADD3 UR11, UP2, UR11, 0x2000, URZ ;  /* 0x000020000b0b7890 */ /* 0x000fe2000ff5e03f */
[----:B------:R-:W-:Y:S01]  /*ba60*/  IADD3.X R6, R21, UR17, R7, P0, !PT ;  /* 0x0000001115067c10 */ /* 0x000fe200087fe407 */
[----:B------:R-:W-:Y:S01]  /*ba70*/  UIADD3 UR12, UP3, UR12, 0x1000, URZ ;  /* 0x000010000c0c7890 */ /* 0x000fe2000ff7e03f */
[C---:B------:R-:W-:Y:S01]  /*ba80*/  LEA R4, P0, R9.reuse, R4, 0x1 ;  /* 0x0000000409047211 */ /* 0x040fe200078008ff */
[----:B------:R-:W-:Y:S01]  /*ba90*/  UIADD3 UR8, UP4, UR8, 0x1000, URZ ;  /* 0x0000100008087890 */ /* 0x000fe2000ff9e03f */
[----:B------:R-:W-:Y:S01]  /*baa0*/  ISETP.GE.AND P6, PT, R12, R24, PT ;  /* 0x000000180c00720c */ /* 0x000fe20003fc6270 */
[----:B------:R-:W-:Y:S01]  /*bab0*/  UIADD3.X UR14, URZ, UR14, URZ, UP1, !UPT ;  /* 0x0000000e3f0e7290 */ /* 0x000fe20008ffe43f */
[----:B------:R-:W-:Y:S01]  /*bac0*/  LEA.HI.X R5, R9, R40, R6, 0x1, P0 ;  /* 0x0000002809057211 */ /* 0x000fe200000f0c06 */
[----:B------:R-:W-:Y:S01]  /*bad0*/  UIADD3.X UR15, URZ, UR15, URZ, UP2, !UPT ;  /* 0x0000000f3f0f7290 */ /* 0x000fe200097fe43f */
[-C--:B------:R-:W-:Y:S01]  /*bae0*/  ISETP.GE.AND P1, PT, R14, R24.reuse, PT ;  /* 0x000000180e00720c */ /* 0x080fe20003f26270 */
[----:B------:R-:W-:Y:S01]  /*baf0*/  UIADD3.X UR13, URZ, UR13, URZ, UP3, !UPT ;  /* 0x0000000d3f0d7290 */ /* 0x000fe20009ffe43f */
[-C--:B------:R-:W-:Y:S01]  /*bb00*/  ISETP.GE.AND P2, PT, R15, R24.reuse, PT ;  /* 0x000000180f00720c */ /* 0x080fe20003f46270 */
[----:B------:R0:W-:Y:S01]  /*bb10*/  @!P3 STG.E.U16 [R4.64], R25 ;  /* 0x000000190400b986 */ /* 0x0001e2000c101512 */
[-C--:B------:R-:W-:Y:S01]  /*bb20*/  ISETP.GE.AND P3, PT, R16, R24.reuse, PT ;  /* 0x000000181000720c */ /* 0x080fe20003f66270 */
[----:B------:R-:W-:Y:S01]  /*bb30*/  UIADD3.X UR9, URZ, UR9, URZ, UP4, !UPT ;  /* 0x000000093f097290 */ /* 0x000fe2000a7fe43f */
[-C--:B------:R-:W-:Y:S01]  /*bb40*/  ISETP.GE.AND P0, PT, R13, R24.reuse, PT ;  /* 0x000000180d00720c */ /* 0x080fe20003f06270 */
        /* <DEDUP_REMOVED lines=24> */
.L_x_357:
[----:B------:R-:W-:Y:S05]  /*bcd0*/  EXIT ;  /* 0x000000000000794d */ /* 0x000fea0003800000 */
.L_x_359:
        /* <DEDUP_REMOVED lines=10> */
.L_x_5327:


//--------------------- .text._Z25selective_scan_fwd_kernelI32Selective_Scan_fwd_kernel_traitsILi128ELi16ELi1ELb1ELb0ELb0ELb0EN3c108BFloat16ENS1_7complexIfEEEEv13SSMParamsBase --------------------------
	.section	.text._Z25selective_scan_fwd_kernelI32Selective_Scan_fwd_kernel_traitsILi128ELi16ELi1ELb1ELb0ELb0ELb0EN3c108BFloat16ENS1_7complexIfEEEEv13SSMParamsBase,"ax",@progbits
	.sectioninfo	@"SHI_REGISTERS=131"
	.align	128
        .global         _Z25selective_scan_fwd_kernelI32Selective_Scan_fwd_kernel_traitsILi128ELi16ELi1ELb1ELb0ELb0ELb0EN3c108BFloat16ENS1_7complexIfEEEEv13SSMParamsBase
        .type           _Z25selective_scan_fwd_kernelI32Selective_Scan_fwd_kernel_traitsILi128ELi16ELi1ELb1ELb0ELb0ELb0EN3c108BFloat16ENS1_7complexIfEEEEv13SSMParamsBase,@function
        .size           _Z25selective_scan_fwd_kernelI32Selective_Scan_fwd_kernel_traitsILi128ELi16ELi1ELb1ELb0ELb0ELb0EN3c108BFloat16ENS1_7complexIfEEEEv13SSMParamsBase,(.L_x_5328 - _Z25selective_scan_fwd_kernelI32Selective_Scan_fwd_kernel_traitsILi128ELi16ELi1ELb1ELb0ELb0ELb0EN3c108BFloat16ENS1_7complexIfEEEEv13SSMParamsBase)
        .other          _Z25selective_scan_fwd_kernelI32Selective_Scan_fwd_kernel_traitsILi128ELi16ELi1ELb1ELb0ELb0ELb0EN3c108BFloat16ENS1_7complexIfEEEEv13SSMParamsBase,@"STO_CUDA_ENTRY STV_DEFAULT"
_Z25selective_scan_fwd_kernelI32Selective_Scan_fwd_kernel_traitsILi128ELi16ELi1ELb1ELb0ELb0ELb0EN3c108BFloat16ENS1_7complexIfEEEEv13SSMParamsBase:
.text._Z25selective_scan_fwd_kernelI32Selective_Scan_fwd_kernel_traitsILi128ELi16ELi1ELb1ELb0ELb0ELb0EN3c108BFloat16ENS1_7complexIfEEEEv13SSMParamsBase:
[----:B------:R-:W-:Y:S02]  /*0000*/  MOV R1, c[0x0][0x28] ;  /* 0x00000a0000017a02 */ /* 0x000fe40000000f00 */
[----:B------:R-:W0:Y:S01]  /*0010*/  S2UR UR4, SR_CTAID.Y ;  /* 0x00000000000479c3 */ /* 0x000e220000002600 */
[----:B------:R-:W-:Y:S01]  /*0020*/  ISETP.NE.U32.AND P1, PT, RZ, c[0x0][0x250], PT ;  /* 0x00009400ff007a0c */ /* 0x000fe20003f25070 */
[----:B------:R-:W-:Y:S01]  /*0030*/  HFMA2.MMA R40, -RZ, RZ, 0, 0 ;  /* 0x00000000ff287435 */ /* 0x000fe200000001ff */
[----:B------:R-:W-:Y:S02]  /*0040*/  MOV R39, RZ ;  /* 0x000000ff00277202 */ /* 0x000fe40000000f00 */
[----:B------:R-:W-:Y:S02]  /*0050*/  ISETP.NE.AND.EX P1, PT, RZ, c[0x0][0x254], PT, P1 ;  /* 0x00009500ff007a0c */ /* 0x000fe40003f25310 */
[----:B------:R-:W-:-:S04]  /*0060*/  ISETP.NE.U32.AND P0, PT, RZ, c[0x0][0x238], PT ;  /* 0x00008e00ff007a0c */ /* 0x000fc80003f05070 */
[----:B------:R-:W-:Y:S02]  /*0070*/  ISETP.NE.AND.EX P0, PT, RZ, c[0x0][0x23c], PT, P0 ;  /* 0x00008f00ff007a0c */ /* 0x000fe40003f05300 */
[----:B0-----:R-:W-:Y:S01]  /*0080*/  MOV R42, UR4 ;  /* 0x00000004002a7c02 */ /* 0x001fe20008000f00 */
[----:B------:R-:W-:-:S03]  /*0090*/  ULDC.64 UR4, c[0x0][0x118] ;  /* 0x0000460000047ab9 */ /* 0x000fc60000000a00 */
[----:B------:R-:W-:Y:S02]  /*00a0*/  SHF.R.S32.HI R41, RZ, 0x1f, R42 ;  /* 0x0000001fff297819 */ /* 0x000fe4000001142a */
[C---:B------:R-:W-:Y:S01]  /*00b0*/  @P1 LEA R4, P3, R42.reuse, c[0x0][0x250], 0x2 ;  /* 0x000094002a041a11 */ /* 0x040fe200078610ff */
[----:B------:R-:W0:Y:S04]  /*00c0*/  S2UR UR6, SR_CTAID.X ;  /* 0x00000000000679c3 */ /* 0x000e280000002500 */
        /* <DEDUP_REMOVED lines=12> */
[----:B------:R-:W-:Y:S01]  /*0190*/  MOV R34, RZ ;  /* 0x000000ff00227202 */ /* 0x000fe20000000f00 */
[----:B------:R-:W-:Y:S01]  /*01a0*/  IMAD R9, R37, c[0x0][0x1e0], RZ ;  /* 0x0000780025097a24 */ /* 0x000fe200078e02ff */
[----:B------:R-:W1:Y:S01]  /*01b0*/  S2R R35, SR_LANEID ;  /* 0x0000000000237919 */ /* 0x000e620000000000 */
[----:B------:R-:W-:-:S04]  /*01c0*/  IMAD.WIDE.U32 R2, R38, c[0x0][0x1d0], RZ ;  /* 0x0000740026027a25 */ /* 0x000fc800078e00ff */
[C---:B------:R-:W-:Y:S02]  /*01d0*/  IMAD R7, R38.reuse, c[0x0][0x1d4], R7 ;  /* 0x0000750026077a24 */ /* 0x040fe400078e0207 */
[----:B------:R-:W-:-:S03]  /*01e0*/  IMAD.WIDE.U32 R4, R38, c[0x0][0x1e0], RZ ;  /* 0x0000780026047a25 */ /* 0x000fc600078e00ff */
[----:B------:R-:W-:Y:S01]  /*01f0*/  IADD3 R3, R3, R7, RZ ;  /* 0x0000000703037210 */ /* 0x000fe20007ffe0ff */
[----:B------:R-:W-:Y:S02]  /*0200*/  IMAD R9, R38, c[0x0][0x1e4], R9 ;  /* 0x0000790026097a24 */ /* 0x000fe400078e0209 */
[----:B------:R-:W-:Y:S02]  /*0210*/  IMAD R7, R41, c[0x0][0x1d8], RZ ;  /* 0x0000760029077a24 */ /* 0x000fe400078e02ff */
[----:B------:R-:W-:Y:S01]  /*0220*/  IMAD.WIDE.U32 R2, R42, c[0x0][0x1d8], R2 ;  /* 0x000076002a027a25 */ /* 0x000fe200078e0002 */
[----:B------:R-:W-:-:S03]  /*0230*/  IADD3 R5, R5, R9, RZ ;  /* 0x0000000905057210 */ /* 0x000fc60007ffe0ff */
[----:B------:R-:W-:Y:S01]  /*0240*/  IMAD R9, R41, c[0x0][0x1e8], RZ ;  /* 0x00007a0029097a24 */ /* 0x000fe200078e02ff */
[----:B0-----:R-:W-:Y:S01]  /*0250*/  SHF.L.U32 R0, R36, 0x1, RZ ;  /* 0x0000000124007819 */ /* 0x001fe200000006ff */
[----:B------:R-:W-:Y:S01]  /*0260*/  IMAD R7, R42, c[0x0][0x1dc], R7 ;  /* 0x000077002a077a24 */ /* 0x000fe200078e0207 */
[----:B------:R-:W-:Y:S01]  /*0270*/  LEA R32, P0, R2, c[0x0][0x240], 0x1 ;  /* 0x0000900002207a11 */ /* 0x000fe200078008ff */
[----:B------:R-:W-:Y:S01]  /*0280*/  IMAD R9, R42, c[0x0][0x1ec], R9 ;  /* 0x00007b002a097a24 */ /* 0x000fe200078e0209 */
[----:B------:R-:W-:Y:S01]  /*0290*/  LOP3.LUT R115, R36, 0x1f, RZ, 0xc0, !PT ;  /* 0x0000001f24737812 */ /* 0x000fe200078ec0ff */
[----:B------:R-:W-:Y:S01]  /*02a0*/  IMAD.WIDE.U32 R4, R42, c[0x0][0x1e8], R4 ;  /* 0x00007a002a047a25 */ /* 0x000fe200078e0004 */
[----:B------:R-:W-:Y:S02]  /*02b0*/  IADD3 R33, R3, R7, RZ ;  /* 0x0000000703217210 */ /* 0x000fe40007ffe0ff */
[----:B------:R-:W-:Y:S02]  /*02c0*/  LOP3.LUT R3, R0, 0xffffffc0, RZ, 0xc0, !PT ;  /* 0xffffffc000037812 */ /* 0x000fe400078ec0ff */
[----:B------:R-:W-:-:S02]  /*02d0*/  IADD3 R31, R5, R9, RZ ;  /* 0x00000009051f7210 */ /* 0x000fc40007ffe0ff */
[----:B------:R-:W-:Y:S02]  /*02e0*/  LEA R30, P1, R4, c[0x0][0x248], 0x1 ;  /* 0x00009200041e7a11 */ /* 0x000fe400078208ff */
[----:B------:R-:W-:Y:S02]  /*02f0*/  LEA.HI.X R33, R2, c[0x0][0x244], R33, 0x1, P0 ;  /* 0x0000910002217a11 */ /* 0x000fe400000f0c21 */
[----:B------:R-:W-:Y:S02]  /*0300*/  LEA.HI.X R31, R4, c[0x0][0x24c], R31, 0x1, P1 ;  /* 0x00009300041f7a11 */ /* 0x000fe400008f0c1f */
[----:B-1----:R-:W-:-:S04]  /*0310*/  LOP3.LUT R0, R3, 0x1f, R36, 0xf8, !PT ;  /* 0x0000001f03007812 */ /* 0x002fc800078ef824 */
.L_x_400:
[----:B------:R-:W-:Y:S01]  /*0320*/  BAR.SYNC.DEFER_BLOCKING 0x0 ;  /* 0x0000000000007b1d */ /* 0x000fe20000010000 */
[----:B0-----:R-:W-:-:S05]  /*0330*/  IMAD.WIDE R2, R0, 0x10, R32 ;  /* 0x0000001000027825 */ /* 0x001fca00078e0220 */
[----:B------:R-:W2:Y:S04]  /*0340*/  LDG.E.128 R12, [R2.64] ;  /* 0x00000004020c7981 */ /* 0x000ea8000c1e1d00 */
[----:B------:R-:W3:Y:S01]  /*0350*/  LDG.E.128 R16, [R2.64+0x200] ;  /* 0x0002000402107981 */ /* 0x000ee2000c1e1d00 */
[----:B------:R-:W-:Y:S01]  /*0360*/  SHF.L.U32 R4, R36, 0x1, RZ ;  /* 0x0000000124047819 */ /* 0x000fe200000006ff */
[----:B------:R-:W-:-:S03]  /*0370*/  IMAD.WIDE R20, R0, 0x10, R30 ;  /* 0x0000001000147825 */ /* 0x000fc600078e021e */
[----:B------:R-:W-:-:S04]  /*0380*/  LOP3.LUT R4, R4, 0xffffffc0, RZ, 0xc0, !PT ;  /* 0xffffffc004047812 */ /* 0x000fc800078ec0ff */
[----:B------:R-:W-:-:S04]  /*0390*/  IADD3 R22, R4, R35, RZ ;  /* 0x0000002304167210 */ /* 0x000fc80007ffe0ff */
[----:B------:R-:W-:Y:S01]  /*03a0*/  IADD3 R23, R22, R35, RZ ;  /* 0x0000002316177210 */ /* 0x000fe20007ffe0ff */
[----:B--2---:R-:W-:Y:S04]  /*03b0*/  STS.128 [R22.X16], R12 ;  /* 0x0000000c16007388 */ /* 0x004fe8000000cc00 */
[----:B---3--:R-:W-:Y:S01]  /*03c0*/  STS.128 [R22.X16+0x200], R16 ;  /* 0x0002001016007388 */ /* 0x008fe2000000cc00 */
[----:B------:R-:W-:-:S06]  /*03d0*/  NOP ;  /* 0x0000000000007918 */ /* 0x000fcc0000000000 */
[----:B------:R-:W-:Y:S04]  /*03e0*/  LDS.128 R8, [R23.X16] ;  /* 0x0000000017087984 */ /* 0x000fe8000000cc00 */
[----:B------:R-:W-:Y:S04]  /*03f0*/  LDS.128 R4, [R23.X16+0x10] ;  /* 0x0000100017047984 */ /* 0x000fe8000000cc00 */
[----:B------:R-:W-:Y:S06]  /*0400*/  BAR.SYNC.DEFER_BLOCKING 0x0 ;  /* 0x0000000000007b1d */ /* 0x000fec0000010000 */
[----:B------:R-:W2:Y:S04]  /*0410*/  LDG.E.128 R24, [R20.64] ;  /* 0x0000000414187981 */ /* 0x000ea8000c1e1d00 */
[----:B------:R-:W3:Y:S01]  /*0420*/  LDG.E.128 R44, [R20.64+0x200] ;  /* 0x00020004142c7981 */ /* 0x000ee2000c1e1d00 */
[----:B------:R-:W-:Y:S01]  /*0430*/  ULDC.U8 UR6, c[0x0][0x17e] ;  /* 0x00005f8000067ab9 */ /* 0x000fe20000000000 */
[----:B------:R-:W-:Y:S01]  /*0440*/  MOV R2, c[0x0][0x16c] ;  /* 0x00005b0000027a02 */ /* 0x000fe20000000f00 */
[----:B------:R-:W-:Y:S03]  /*0450*/  BSSY B0, `(.L_x_360) ;  /* 0x000003d000007945 */ /* 0x000fe60003800000 */
[----:B------:R-:W-:Y:S01]  /*0460*/  ISETP.GE.AND P6, PT, R2, 0x1, PT ;  /* 0x000000010200780c */ /* 0x000fe20003fc6270 */
[----:B--2---:R-:W-:Y:S04]  /*0470*/  STS.128 [R22.X16], R24 ;  /* 0x0000001816007388 */ /* 0x004fe8000000cc00 */
[----:B---3--:R-:W-:Y:S01]  /*0480*/  STS.128 [R22.X16+0x200], R44 ;  /* 0x0002002c16007388 */ /* 0x008fe2000000cc00 */
[----:B------:R-:W-:-:S06]  /*0490*/  NOP ;  /* 0x0000000000007918 */ /* 0x000fcc0000000000 */
[----:B------:R-:W0:Y:S04]  /*04a0*/  LDS.128 R16, [R23.X16] ;  /* 0x0000000017107984 */ /* 0x000e28000000cc00 */
[----:B------:R1:W2:Y:S01]  /*04b0*/  LDS.128 R12, [R23.X16+0x10] ;  /* 0x00001000170c7984 */ /* 0x0002a2000000cc00 */
[--C-:B0-----:R-:W-:Y:S02]  /*04c0*/  PRMT R56, RZ, 0x5410, R16.reuse ;  /* 0x00005410ff387816 */ /* 0x101fe40000000010 */
[----:B------:R-:W-:Y:S02]  /*04d0*/  PRMT R16, RZ, 0x7610, R16 ;  /* 0x00007610ff107816 */ /* 0x000fe40000000010 */
[--C-:B------:R-:W-:Y:S01]  /*04e0*/  PRMT R48, RZ, 0x5410, R18.reuse ;  /* 0x00005410ff307816 */ /* 0x100fe20000000012 */
[----:B-----5:R-:W-:Y:S01]  /*04f0*/  FADD.FTZ R56, R56, R39 ;  /* 0x0000002738387221 */ /* 0x020fe20000010000 */
[----:B------:R-:W-:Y:S01]  /*0500*/  PRMT R52, RZ, 0x5410, R17 ;  /* 0x00005410ff347816 */ /* 0x000fe20000000011 */
[----:B------:R-:W-:Y:S01]  /*0510*/  FADD.FTZ R54, R16, R39 ;  /* 0x0000002710367221 */ /* 0x000fe20000010000 */
[----:B------:R-:W-:Y:S01]  /*0520*/  PRMT R50, RZ, 0x7610, R17 ;  /* 0x00007610ff327816 */ /* 0x000fe20000000011 */
[--C-:B------:R-:W-:Y:S01]  /*0530*/  FADD.FTZ R48, R48, R39.reuse ;  /* 0x0000002730307221 */ /* 0x100fe20000010000 */
[----:B------:R-:W-:Y:S01]  /*0540*/  FSETP.GTU.FTZ.AND P4, PT, R56, 20, PT ;  /* 0x41a000003800780b */ /* 0x000fe20003f9c000 */
[--C-:B------:R-:W-:Y:S01]  /*0550*/  FADD.FTZ R52, R52, R39.reuse ;  /* 0x0000002734347221 */ /* 0x100fe20000010000 */
[----:B------:R-:W-:Y:S01]  /*0560*/  PRMT R18, RZ, 0x7610, R18 ;  /* 0x00007610ff127816 */ /* 0x000fe20000000012 */
[----:B------:R-:W-:Y:S01]  /*0570*/  FADD.FTZ R50, R50, R39 ;  /* 0x0000002732327221 */ /* 0x000fe20000010000 */
[----:B------:R-:W-:-:S02]  /*0580*/  ISETP.EQ.OR P4, PT, RZ, UR6, P4 ;  /* 0x00000006ff007c0c */ /* 0x000fc4000a782670 */
[----:B------:R-:W-:Y:S01]  /*0590*/  PRMT R44, RZ, 0x5410, R19 ;  /* 0x00005410ff2c7816 */ /* 0x000fe20000000013 */
[--C-:B------:R-:W-:Y:S01]  /*05a0*/  FADD.FTZ R46, R18, R39.reuse ;  /* 0x00000027122e7221 */ /* 0x100fe20000010000 */
[----:B------:R-:W-:Y:S02]  /*05b0*/  FSETP.GTU.FTZ.AND P5, PT, R54, 20, PT ;  /* 0x41a000003600780b */ /* 0x000fe40003fbc000 */
[----:B------:R-:W-:Y:S01]  /*05c0*/  FSETP.GTU.FTZ.AND P3, PT, R52, 20, PT ;  /* 0x41a000003400780b */ /* 0x000fe20003f7c000 */
[----:B------:R-:W-:Y:S01]  /*05d0*/  FADD.FTZ R44, R44, R39 ;  /* 0x000000272c2c7221 */ /* 0x000fe20000010000 */
[----:B------:R-:W-:Y:S02]  /*05e0*/  FSETP.GTU.FTZ.AND P2, PT, R50, 20, PT ;  /* 0x41a000003200780b */ /* 0x000fe40003f5c000 */
[----:B------:R-:W-:Y:S02]  /*05f0*/  FSETP.GTU.FTZ.AND P1, PT, R48, 20, PT ;  /* 0x41a000003000780b */ /* 0x000fe40003f3c000 */
[----:B------:R-:W-:-:S02]  /*0600*/  FSETP.GTU.FTZ.AND P0, PT, R46, 20, PT ;  /* 0x41a000002e00780b */ /* 0x000fc40003f1c000 */
[----:B------:R-:W-:Y:S01]  /*0610*/  ISETP.EQ.OR P5, PT, RZ, UR6, P5 ;  /* 0x00000006ff007c0c */ /* 0x000fe2000afa2670 */
[----:B------:R-:W-:Y:S07]  /*0620*/  @P4 BRA `(.L_x_361) ;  /* 0x000001f000004947 */ /* 0x000fee0003800000 */
[----:B-12---:R-:W-:Y:S01]  /*0630*/  FMUL.FTZ R56, R56, 1.4426950216293334961 ;  /* 0x3fb8aa3b38387820 */ /* 0x006fe20000410000 */
        /* <DEDUP_REMOVED lines=30> */
.L_x_361:
[----:B-12---:R-:W-:Y:S05]  /*0820*/  BSYNC B0 ;  /* 0x0000000000007941 */ /* 0x006fea0003800000 */
.L_x_360:
        /* <DEDUP_REMOVED lines=36> */
.L_x_363:
[----:B------:R-:W-:Y:S05]  /*0a70*/  BSYNC B0 ;  /* 0x0000000000007941 */ /* 0x000fea0003800000 */
.L_x_362:
        /* <DEDUP_REMOVED lines=38> */
.L_x_365:
[----:B------:R-:W-:Y:S05]  /*0ce0*/  BSYNC B0 ;  /* 0x0000000000007941 */ /* 0x000fea0003800000 */
.L_x_364:
        /* <DEDUP_REMOVED lines=36> */
.L_x_367:
[----:B------:R-:W-:Y:S05]  /*0f30*/  BSYNC B0 ;  /* 0x0000000000007941 */ /* 0x000fea0003800000 */
.L_x_366:
        /* <DEDUP_REMOVED lines=38> */
.L_x_369:
[----:B------:R-:W-:Y:S05]  /*11a0*/  BSYNC B0 ;  /* 0x0000000000007941 */ /* 0x000fea0003800000 */
.L_x_368:
[----:B------:R-:W-:Y:S01]  /*11b0*/  PRMT R66, RZ, 0x7610, R13 ;  /* 0x00007610ff427816 */ /* 0x000fe2000000000d */
[----:B------:R-:W-:Y:S01]  /*11c0*/  BSSY B0, `(.L_x_370) ;  /* 0x0000026000007945 */ /* 0x000fe20003800000 */
[----:B------:R-:W-:Y:S02]  /*11d0*/  FSETP.GTU.FTZ.AND P1, PT, R62, 20, PT ;  /* 0x41a000003e00780b */ /* 0x000fe40003f3c000 */
[--C-:B------:R-:W-:Y:S01]  /*11e0*/  PRMT R59, RZ, 0x5410, R8.reuse ;  /* 0x00005410ff3b7816 */ /* 0x100fe20000000008 */
[----:B------:R-:W-:Y:S01]  /*11f0*/  FADD.FTZ R66, R66, R39 ;  /* 0x0000002742427221 */ /* 0x000fe20000010000 */
[----:B------:R-:W-:Y:S02]  /*1200*/  PRMT R61, RZ, 0x7610, R8 ;  /* 0x00007610ff3d7816 */ /* 0x000fe40000000008 */
[----:B------:R-:W-:Y:S01]  /*1210*/  PRMT R63, RZ, 0x5410, R9 ;  /* 0x00005410ff3f7816 */ /* 0x000fe20000000009 */
[----:B------:R-:W-:Y:S05]  /*1220*/  @P0 BRA `(.L_x_371) ;  /* 0x000001f000000947 */ /* 0x000fea0003800000 */
[----:B------:R-:W-:Y:S01]  /*1230*/  FMUL.FTZ R46, R46, 1.4426950216293334961 ;  /* 0x3fb8aa3b2e2e7820 */ /* 0x000fe20000410000 */
[----:B------:R-:W-:Y:S01]  /*1240*/  HFMA2.MMA R17, -RZ, RZ, 1.625, 0 ;  /* 0x3e800000ff117435 */ /* 0x000fe200000001ff */
[----:B------:R-:W-:-:S02]  /*1250*/  MOV R12, 0x3d39bf78 ;  /* 0x3d39bf78000c7802 */ /* 0x000fc40000000f00 */
        /* <DEDUP_REMOVED lines=28> */
.L_x_371:
[----:B------:R-:W-:Y:S05]  /*1420*/  BSYNC B0 ;  /* 0x0000000000007941 */ /* 0x000fea0003800000 */
.L_x_370:
[----:B------:R-:W-:Y:S01]  /*1430*/  ISETP.EQ.OR P4, PT, RZ, UR6, P4 ;  /* 0x00000006ff007c0c */ /* 0x000fe2000a782670 */
[----:B------:R-:W-:Y:S01]  /*1440*/  BSSY B0, `(.L_x_372) ;  /* 0x000002a000007945 */ /* 0x000fe20003800000 */
[----:B------:R-:W-:Y:S02]  /*1450*/  PRMT R68, RZ, 0x5410, R14 ;  /* 0x00005410ff447816 */ /* 0x000fe4000000000e */
[----:B------:R-:W-:Y:S02]  /*1460*/  PRMT R71, RZ, 0x5410, R11 ;  /* 0x00005410ff477816 */ /* 0x000fe4000000000b */
[----:B------:R-:W-:Y:S01]  /*1470*/  FSETP.GTU.FTZ.AND P0, PT, R66, 20, PT ;  /* 0x41a000004200780b */ /* 0x000fe20003f1c000 */
[----:B------:R-:W-:Y:S01]  /*1480*/  FADD.FTZ R68, R68, R39 ;  /* 0x0000002744447221 */ /* 0x000fe20000010000 */
[----:B------:R-:W-:Y:S02]  /*1490*/  ISETP.EQ.OR P5, PT, RZ, UR6, P5 ;  /* 0x00000006ff007c0c */ /* 0x000fe4000afa2670 */
[----:B------:R-:W-:-:S02]  /*14a0*/  PRMT R9, RZ, 0x7610, R9 ;  /* 0x00007610ff097816 */ /* 0x000fc40000000009 */
[--C-:B------:R-:W-:Y:S02]  /*14b0*/  PRMT R67, RZ, 0x5410, R10.reuse ;  /* 0x00005410ff437816 */ /* 0x100fe4000000000a */
        /* <DEDUP_REMOVED lines=34> */
.L_x_373:
[----:B------:R-:W-:Y:S05]  /*16e0*/  BSYNC B0 ;  /* 0x0000000000007941 */ /* 0x000fea0003800000 */
.L_x_372:
[----:B------:R-:W-:Y:S01]  /*16f0*/  PRMT R14, RZ, 0x7610, R14 ;  /* 0x00007610ff0e7816 */ /* 0x000fe2000000000e */
[----:B------:R-:W-:Y:S01]  /*1700*/  BSSY B0, `(.L_x_374) ;  /* 0x0000028000007945 */ /* 0x000fe20003800000 */
[----:B------:R-:W-:Y:S02]  /*1710*/  FSETP.GTU.FTZ.AND P4, PT, R68, 20, PT ;  /* 0x41a000004400780b */ /* 0x000fe40003f9c000 */
[----:B------:R-:W-:Y:S01]  /*1720*/  PRMT R72, RZ, 0x5410, R15 ;  /* 0x00005410ff487816 */ /* 0x000fe2000000000f */
[----:B------:R-:W-:Y:S01]  /*1730*/  FADD.FTZ R70, R14, R39 ;  /* 0x000000270e467221 */ /* 0x000fe20000010000 */
[----:B------:R-:W-:Y:S02]  /*1740*/  PRMT R82, RZ, 0x7610, R15 ;  /* 0x00007610ff527816 */ /* 0x000fe4000000000f */
[--C-:B------:R-:W-:Y:S02]  /*1750*/  PRMT R75, RZ, 0x5410, R4.reuse ;  /* 0x00005410ff4b7816 */ /* 0x100fe40000000004 */
        /* <DEDUP_REMOVED lines=34> */
.L_x_375:
[----:B------:R-:W-:Y:S05]  /*1980*/  BSYNC B0 ;  /* 0x0000000000007941 */ /* 0x000fea0003800000 */
.L_x_374:
[----:B------:R-:W-:Y:S01]  /*1990*/  ISETP.EQ.OR P3, PT, RZ, UR6, P3 ;  /* 0x00000006ff007c0c */ /* 0x000fe20009f62670 */
[----:B------:R-:W-:Y:S01]  /*19a0*/  BSSY B0, `(.L_x_376) ;  /* 0x000002a000007945 */ /* 0x000fe20003800000 */
[----:B------:R-:W-:Y:S01]  /*19b0*/  FSETP.GTU.FTZ.AND P5, PT, R70, 20, PT ;  /* 0x41a000004600780b */ /* 0x000fe20003fbc000 */
[-C--:B------:R-:W-:Y:S01]  /*19c0*/  FMUL.FTZ R74, R59, R40.reuse ;  /* 0x000000283b4a7220 */ /* 0x080fe20000410000 */
[----:B------:R-:W-:Y:S01]  /*19d0*/  ISETP.EQ.OR P2, PT, RZ, UR6, P2 ;  /* 0x00000006ff007c0c */ /* 0x000fe20009742670 */
[-C--:B------:R-:W-:Y:S01]  /*19e0*/  FMUL.FTZ R45, R61, R40.reuse ;  /* 0x000000283d2d7220 */ /* 0x080fe20000410000 */
[----:B------:R-:W-:Y:S01]  /*19f0*/  PRMT R5, RZ, 0x7610, R5 ;  /* 0x00007610ff057816 */ /* 0x000fe20000000005 */
[----:B------:R-:W-:Y:S01]  /*1a00*/  FMUL.FTZ R43, R63, R40 ;  /* 0x000000283f2b7220 */ /* 0x000fe20000410000 */
[--C-:B------:R-:W-:Y:S01]  /*1a10*/  PRMT R83, RZ, 0x5410, R6.reuse ;  /* 0x00005410ff537816 */ /* 0x100fe20000000006 */
[----:B------:R-:W-:Y:S01]  /*1a20*/  FADD.FTZ R72, R72, R39 ;  /* 0x0000002748487221 */ /* 0x000fe20000010000 */
[----:B------:R-:W-:-:S03]  /*1a30*/  PRMT R85, RZ, 0x7610, R6 ;  /* 0x00007610ff557816 */ /* 0x000fc60000000006 */
        /* <DEDUP_REMOVED lines=32> */
.L_x_377:
[----:B------:R-:W-:Y:S05]  /*1c40*/  BSYNC B0 ;  /* 0x0000000000007941 */ /* 0x000fea0003800000 */
.L_x_376:
[----:B------:R-:W-:Y:S01]  /*1c50*/  BSSY B0, `(.L_x_378) ;  /* 0x0000029000007945 */ /* 0x000fe20003800000 */
[----:B------:R-:W-:Y:S01]  /*1c60*/  FSETP.GTU.FTZ.AND P3, PT, R72, 20, PT ;  /* 0x41a000004800780b */ /* 0x000fe20003f7c000 */
[-C--:B------:R-:W-:Y:S01]  /*1c70*/  FMUL.FTZ R88, R9, R40.reuse ;  /* 0x0000002809587220 */ /* 0x080fe20000410000 */
[----:B------:R-:W-:Y:S01]  /*1c80*/  PRMT R87, RZ, 0x5410, R7 ;  /* 0x00005410ff577816 */ /* 0x000fe20000000007 */
[-C--:B------:R-:W-:Y:S02]  /*1c90*/  FMUL.FTZ R86, R67, R40.reuse ;  /* 0x0000002843567220 */ /* 0x080fe40000410000 */
[-C--:B------:R-:W-:Y:S02]  /*1ca0*/  FMUL.FTZ R55, R69, R40.reuse ;  /* 0x0000002845377220 */ /* 0x080fe40000410000 */
[-C--:B------:R-:W-:Y:S02]  /*1cb0*/  FMUL.FTZ R84, R71, R40.reuse ;  /* 0x0000002847547220 */ /* 0x080fe40000410000 */
[----:B------:R-:W-:-:S02]  /*1cc0*/  FMUL.FTZ R53, R11, R40 ;  /* 0x000000280b357220 */ /* 0x000fc40000410000 */
        /* <DEDUP_REMOVED lines=33> */
.L_x_379:
[----:B------:R-:W-:Y:S05]  /*1ee0*/  BSYNC B0 ;  /* 0x0000000000007941 */ /* 0x000fea0003800000 */
.L_x_378:
[----:B------:R-:W-:Y:S01]  /*1ef0*/  ISETP.EQ.OR P1, PT, RZ, UR6, P1 ;  /* 0x00000006ff007c0c */ /* 0x000fe20008f22670 */
[----:B------:R-:W-:Y:S01]  /*1f00*/  BSSY B0, `(.L_x_380) ;  /* 0x000002e000007945 */ /* 0x000fe20003800000 */
[----:B------:R-:W-:Y:S01]  /*1f10*/  FSETP.GTU.FTZ.AND P2, PT, R82, 20, PT ;  /* 0x41a000005200780b */ /* 0x000fe20003f5c000 */
[-C--:B------:R-:W-:Y:S01]  /*1f20*/  FMUL.FTZ R80, R75, R40.reuse ;  /* 0x000000284b507220 */ /* 0x080fe20000410000 */
[----:B------:R-:W-:Y:S01]  /*1f30*/  ISETP.EQ.OR P0, PT, RZ, UR6, P0 ;  /* 0x00000006ff007c0c */ /* 0x000fe20008702670 */
        /* <DEDUP_REMOVED lines=8> */
[----:B------:R-:W-:Y:S01]  /*1fc0*/  FMUL.FTZ R47, R85, R40 ;  /* 0x00000028552f7220 */ /* 0x000fe20000410000 */
        /* <DEDUP_REMOVED lines=33> */
.L_x_381:
[----:B------:R-:W-:Y:S05]  /*21e0*/  BSYNC B0 ;  /* 0x0000000000007941 */ /* 0x000fea0003800000 */
.L_x_380:
        /* <DEDUP_REMOVED lines=33> */
.L_x_383:
[----:B------:R-:W-:Y:S05]  /*2400*/  BSYNC B0 ;  /* 0x0000000000007941 */ /* 0x000fea0003800000 */
.L_x_382:
        /* <DEDUP_REMOVED lines=33> */
.L_x_385:
[----:B------:R-:W-:Y:S05]  /*2620*/  BSYNC B0 ;  /* 0x0000000000007941 */ /* 0x000fea0003800000 */
.L_x_384:
        /* <DEDUP_REMOVED lines=33> */
.L_x_387:
[----:B------:R-:W-:Y:S05]  /*2840*/  BSYNC B0 ;  /* 0x0000000000007941 */ /* 0x000fea0003800000 */
.L_x_386:
        /* <DEDUP_REMOVED lines=33> */
.L_x_389:
[----:B------:R-:W-:Y:S05]  /*2a60*/  BSYNC B0 ;  /* 0x0000000000007941 */ /* 0x000fea0003800000 */
.L_x_388:
        /* <DEDUP_REMOVED lines=33> */
.L_x_391:
[----:B------:R-:W-:Y:S05]  /*2c80*/  BSYNC B0 ;  /* 0x0000000000007941 */ /* 0x000fea0003800000 */
.L_x_390:
[----:B------:R-:W-:Y:S01]  /*2c90*/  BAR.SYNC.DEFER_BLOCKING 0x0 ;  /* 0x0000000000007b1d */ /* 0x000fe20000010000 */
[-C--:B------:R-:W-:Y:S02]  /*2ca0*/  FMUL.FTZ R90, R87, R40.reuse ;  /* 0x00000028575a7220 */ /* 0x080fe40000410000 */
        /* <DEDUP_REMOVED lines=15> */
[----:B------:R-:W-:Y:S01]  /*2da0*/  FMUL.FTZ R87, R87, R72 ;  /* 0x0000004857577220 */ /* 0x000fe20000410000 */
[----:B------:R-:W-:Y:S05]  /*2db0*/  @!P6 BRA `(.L_x_392) ;  /* 0x000029f00000e947 */ /* 0x000fea0003800000 */
[----:B------:R-:W-:Y:S01]  /*2dc0*/  HFMA2.MMA R91, -RZ, RZ, 0, 0 ;  /* 0x00000000ff5b7435 */ /* 0x000fe200000001ff */
[----:B------:R-:W-:-:S08]  /*2dd0*/  FMUL.FTZ R89, R7, R82 ;  /* 0x0000005207597220 */ /* 0x000fd00000410000 */
.L_x_398:
        /* <DEDUP_REMOVED lines=12> */
[----:B------:R-:W-:-:S04]  /*2ea0*/  IMAD R27, R41, c[0x0][0x1b8], RZ ;  /* 0x00006e00291b7a24 */ /* 0x000fc800078e02ff */
[----:B------:R-:W-:Y:S02]  /*2eb0*/  IMAD R93, R42, c[0x0][0x1bc], R27 ;  /* 0x00006f002a5d7a24 */ /* 0x000fe400078e021b */
[----:B--2---:R-:W-:Y:S02]  /*2ec0*/  FMUL.FTZ R11, R2, 1.4426950216293334961 ;  /* 0x3fb8aa3b020b7820 */ /* 0x004fe40000410000 */
[C---:B------:R-:W-:Y:S02]  /*2ed0*/  FMUL.FTZ R2, R3.reuse, R54 ;  /* 0x0000003603027220 */ /* 0x040fe40000410000 */
[C---:B------:R-:W-:Y:S02]  /*2ee0*/  FMUL.FTZ R6, R3.reuse, R56 ;  /* 0x0000003803067220 */ /* 0x040fe40000410000 */
[----:B------:R-:W-:Y:S02]  /*2ef0*/  FMUL.RZ R7, R2, 0.15915493667125701904 ;  /* 0x3e22f98302077820 */ /* 0x000fe4000040c000 */
[----:B------:R-:W-:-:S02]  /*2f00*/  FMUL.FTZ R2, R3, R52 ;  /* 0x0000003403027220 */ /* 0x000fc40000410000 */
[----:B------:R-:W-:Y:S01]  /*2f10*/  FMUL.RZ R6, R6, 0.15915493667125701904 ;  /* 0x3e22f98306067820 */ /* 0x000fe2000040c000 */
[----:B------:R-:W-:Y:S01]  /*2f20*/  MUFU.SIN R106, R7 ;  /* 0x00000007006a7308 */ /* 0x000fe20000000400 */
[----:B------:R-:W-:Y:S02]  /*2f30*/  FMUL.RZ R4, R2, 0.15915493667125701904 ;  /* 0x3e22f98302047820 */ /* 0x000fe4000040c000 */
[----:B------:R-:W-:Y:S02]  /*2f40*/  FMUL.FTZ R2, R3, R50 ;  /* 0x0000003203027220 */ /* 0x000fe40000410000 */
        /* <DEDUP_REMOVED lines=14> */
[----:B------:R-:W-:Y:S02]  /*3030*/  FMUL.FTZ R2, R3, R46 ;  /* 0x0000002e03027220 */ /* 0x000fe40000410000 */
[C---:B------:R-:W-:Y:S02]  /*3040*/  FMUL.FTZ R10, R11.reuse, R64 ;  /* 0x000000400b0a7220 */ /* 0x040fe40000410000 */
[C---:B------:R-:W-:Y:S01]  /*3050*/  FMUL.FTZ R22, R11.reuse, R56 ;  /* 0x000000380b167220 */ /* 0x040fe20000410000 */
[----:B------:R0:W-:Y:S01]  /*3060*/  MUFU.COS R101, R4 ;  /* 0x0000000400657308 */ /* 0x0001e20000000000 */
[----:B------:R-:W-:-:S07]  /*3070*/  FMUL.FTZ R13, R11, R66 ;  /* 0x000000420b0d7220 */ /* 0x000fce0000410000 */
        /* <DEDUP_REMOVED lines=18> */
[----:B------:R-:W-:-:S04]  /*31a0*/  FMUL.FTZ R2, R3, R62 ;  /* 0x0000003e03027220 */ /* 0x000fc80000410000 */
[----:B------:R-:W-:Y:S01]  /*31b0*/  FMUL.RZ R9, R2, 0.15915493667125701904 ;  /* 0x3e22f98302097820 */ /* 0x000fe2000040c000 */
[----:B------:R0:W-:Y:S01]  /*31c0*/  MUFU.COS R17, R4 ;  /* 0x0000000400117308 */ /* 0x0001e20000000000 */
[----:B------:R-:W-:-:S07]  /*31d0*/  FMUL.FTZ R2, R11, R62 ;  /* 0x0000003e0b027220 */ /* 0x000fce0000410000 */
[----:B------:R-:W-:Y:S01]  /*31e0*/  MUFU.SIN R111, R5 ;  /* 0x00000005006f7308 */ /* 0x000fe20000000400 */
[----:B0-----:R-:W-:-:S04]  /*31f0*/  FMUL.FTZ R4, R3, R66 ;  /* 0x0000004203047220 */ /* 0x001fc80000410000 */
[----:B------:R-:W-:-:S03]  /*3200*/  FMUL.RZ R16, R4, 0.15915493667125701904 ;  /* 0x3e22f98304107820 */ /* 0x000fc6000040c000 */
[----:B------:R0:W-:Y:S08]  /*3210*/  MUFU.COS R15, R5 ;  /* 0x00000005000f7308 */ /* 0x0001f00000000000 */
[----:B------:R-:W1:Y:S01]  /*3220*/  MUFU.EX2 R23, R23 ;  /* 0x0000001700177308 */ /* 0x000e620000000800 */
[----:B0-----:R-:W-:-:S04]  /*3230*/  IMAD R5, R41, c[0x0][0x198], RZ ;  /* 0x0000660029057a24 */ /* 0x001fc800078e02ff */
[C---:B------:R-:W-:Y:S02]  /*3240*/  IMAD R29, R42.reuse, c[0x0][0x19c], R5 ;  /* 0x000067002a1d7a24 */ /* 0x040fe400078e0205 */
[----:B------:R-:W-:Y:S01]  /*3250*/  IMAD.WIDE.U32 R4, R42, c[0x0][0x1b8], RZ ;  /* 0x00006e002a047a25 */ /* 0x000fe200078e00ff */
[----:B------:R-:W0:Y:S04]  /*3260*/  MUFU.COS R108, R7 ;  /* 0x00000007006c7308 */ /* 0x000e280000000000 */
[----:B------:R-:W-:-:S04]  /*3270*/  IADD3 R5, R5, R93, RZ ;  /* 0x0000005d05057210 */ /* 0x000fc80007ffe0ff */
[----:B------:R-:W-:Y:S01]  /*3280*/  MUFU.SIN R103, R6 ;  /* 0x0000000600677308 */ /* 0x000fe20000000400 */
[----:B-1----:R-:W-:-:S07]  /*3290*/  FMUL.FTZ R106, R23, R106 ;  /* 0x0000006a176a7220 */ /* 0x002fce0000410000 */
[----:B------:R1:W-:Y:S01]  /*32a0*/  MUFU.COS R102, R6 ;  /* 0x0000000600667308 */ /* 0x0003e20000000000 */
[----:B0-----:R-:W-:-:S07]  /*32b0*/  FMUL.FTZ R108, R23, R108 ;  /* 0x0000006c176c7220 */ /* 0x001fce0000410000 */
[----:B------:R-:W-:Y:S01]  /*32c0*/  MUFU.SIN R116, R16 ;  /* 0x0000001000747308 */ /* 0x000fe20000000400 */
[----:B-1----:R-:W-:-:S05]  /*32d0*/  IMAD.WIDE.U32 R6, R42, c[0x0][0x198], RZ ;  /* 0x000066002a067a25 */ /* 0x002fca00078e00ff */
[----:B------:R-:W-:Y:S02]  /*32e0*/  IADD3 R7, R7, R29, RZ ;  /* 0x0000001d07077210 */ /* 0x000fe40007ffe0ff */
[----:B------:R0:W-:Y:S03]  /*32f0*/  MUFU.COS R114, R16 ;  /* 0x0000001000727308 */ /* 0x0001e60000000000 */
[----:B------:R-:W-:-:S05]  /*3300*/  IMAD.WIDE.U32 R6, R91, c[0x0][0x1a0], R6 ;  /* 0x000068005b067a25 */ /* 0x000fca00078e0006 */
[----:B------:R-:W-:Y:S01]  /*3310*/  MUFU.SIN R113, R9 ;  /* 0x0000000900717308 */ /* 0x000fe20000000400 */
[C---:B0-----:R-:W-:Y:S02]  /*3320*/  IMAD R16, R8.reuse, c[0x0][0x1a0], RZ ;  /* 0x0000680008107a24 */ /* 0x041fe400078e02ff */
[----:B------:R-:W-:Y:S02]  /*3330*/  IMAD R8, R8, c[0x0][0x1c0], RZ ;  /* 0x0000700008087a24 */ /* 0x000fe400078e02ff */
[C---:B------:R-:W-:Y:S02]  /*3340*/  IMAD R29, R91.reuse, c[0x0][0x1a4], R16 ;  /* 0x000069005b1d7a24 */ /* 0x040fe400078e0210 */
[----:B------:R-:W-:Y:S01]  /*3350*/  IMAD R93, R91, c[0x0][0x1c4], R8 ;  /* 0x000071005b5d7a24 */ /* 0x000fe200078e0208 */
[----:B------:R0:W-:Y:S01]  /*3360*/  MUFU.COS R112, R9 ;  /* 0x0000000900707308 */ /* 0x0001e20000000000 */
[----:B------:R-:W-:-:S07]  /*3370*/  FMUL.FTZ R16, R11, R68 ;  /* 0x000000440b107220 */ /* 0x000fce0000410000 */
[----:B------:R-:W1:Y:S01]  /*3380*/  MUFU.EX2 R21, R21 ;  /* 0x0000001500157308 */ /* 0x000e620000000800 */
[----:B0-----:R-:W-:-:S04]  /*3390*/  FMUL.FTZ R9, R3, R68 ;  /* 0x0000004403097220 */ /* 0x001fc80000410000 */
[----:B------:R-:W-:Y:S02]  /*33a0*/  FMUL.RZ R27, R9, 0.15915493667125701904 ;  /* 0x3e22f983091b7820 */ /* 0x000fe4000040c000 */
[----:B------:R-:W-:Y:S01]  /*33b0*/  IMAD.WIDE.U32 R8, R91, c[0x0][0x1c0], R4 ;  /* 0x000070005b087a25 */ /* 0x000fe200078e0004 */
[----:B------:R-:W0:Y:S01]  /*33c0*/  MUFU.EX2 R19, R19 ;  /* 0x0000001300137308 */ /* 0x000e220000000800 */
[----:B------:R-:W-:Y:S02]  /*33d0*/  IADD3 R5, R7, R29, RZ ;  /* 0x0000001d07057210 */ /* 0x000fe40007ffe0ff */
[----:B------:R-:W-:Y:S01]  /*33e0*/  FMUL.FTZ R4, R3, R70 ;  /* 0x0000004603047220 */ /* 0x000fe20000410000 */
[----:B------:R-:W-:Y:S01]  /*33f0*/  IADD3 R7, R9, R93, RZ ;  /* 0x0000005d09077210 */ /* 0x000fe20007ffe0ff */
[----:B------:R-:W-:Y:S01]  /*3400*/  FMUL.FTZ R9, R59, R106 ;  /* 0x0000006a3b097220 */ /* 0x000fe20000410000 */
[----:B------:R-:W-:Y:S01]  /*3410*/  LEA R28, P1, R8, c[0x0][0x230], 0x3 ;  /* 0x00008c00081c7a11 */ /* 0x000fe200078218ff */
[----:B------:R-:W-:Y:S01]  /*3420*/  FMUL.RZ R93, R4, 0.15915493667125701904 ;  /* 0x3e22f983045d7820 */ /* 0x000fe2000040c000 */
[----:B------:R-:W2:Y:S01]  /*3430*/  MUFU.EX2 R20, R20 ;  /* 0x0000001400147308 */ /* 0x000ea20000000800 */
[----:B------:R-:W-:Y:S01]  /*3440*/  FFMA.FTZ R9, RZ, R108, R9 ;  /* 0x0000006cff097223 */ /* 0x000fe20000010009 */
[----:B------:R-:W-:Y:S01]  /*3450*/  LEA.HI.X R29, R8, c[0x0][0x234], R7, 0x3, P1 ;  /* 0x00008d00081d7a11 */ /* 0x000fe200008f1c07 */
[----:B------:R-:W-:Y:S01]  /*3460*/  FMUL.FTZ R8, RZ, R106 ;  /* 0x0000006aff087220 */ /* 0x000fe20000410000 */
[----:B------:R-:W-:Y:S01]  /*3470*/  LEA R4, P0, R6, c[0x0][0x228], 0x3 ;  /* 0x00008a0006047a11 */ /* 0x000fe200078018ff */
[----:B-1----:R-:W-:-:S02]  /*3480*/  FMUL.FTZ R100, R21, R100 ;  /* 0x0000006415647220 */ /* 0x002fc40000410000 */
[----:B------:R-:W-:Y:S01]  /*3490*/  FFMA.FTZ R8, R59, R108, -R8 ;  /* 0x0000006c3b087223 */ /* 0x000fe20000010808 */
[----:B------:R-:W1:Y:S01]  /*34a0*/  MUFU.EX2 R26, R26 ;  /* 0x0000001a001a7308 */ /* 0x000e620000000800 */
[----:B------:R-:W-:Y:S01]  /*34b0*/  FADD.FTZ R9, RZ, R9 ;  /* 0x00000009ff097221 */ /* 0x000fe20000010000 */
[----:B------:R-:W-:Y:S01]  /*34c0*/  LEA.HI.X R5, R6, c[0x0][0x22c], R5, 0x3, P0 ;  /* 0x00008b0006057a11 */ /* 0x000fe200000f1c05 */
[----:B------:R-:W-:Y:S01]  /*34d0*/  FADD.FTZ R8, R61, R8 ;  /* 0x000000083d087221 */ /* 0x000fe20000010000 */
[----:B------:R-:W3:Y:S01]  /*34e0*/  LDG.E.64 R28, [R28.64] ;  /* 0x000000041c1c7981 */ /* 0x000ee2000c1e1b00 */
[----:B------:R-:W-:Y:S02]  /*34f0*/  FMUL.FTZ R101, R21, R101 ;  /* 0x0000006515657220 */ /* 0x000fe40000410000 */
[----:B0-----:R-:W-:Y:S01]  /*3500*/  FMUL.FTZ R92, R19, R92 ;  /* 0x0000005c135c7220 */ /* 0x001fe20000410000 */
[----:B------:R-:W-:Y:S01]  /*3510*/  MUFU.SIN R120, R93 ;  /* 0x0000005d00787308 */ /* 0x000fe20000000400 */
[----:B--2---:R-:W-:-:S02]  /*3520*/  FMUL.FTZ R95, R20, R95 ;  /* 0x0000005f145f7220 */ /* 0x004fc40000410000 */
[----:B------:R-:W-:Y:S02]  /*3530*/  FMUL.FTZ R94, R20, R94 ;  /* 0x0000005e145e7220 */ /* 0x000fe40000410000 */
[----:B------:R-:W-:Y:S02]  /*3540*/  FMUL.FTZ R20, R100, R8 ;  /* 0x0000000864147220 */ /* 0x000fe40000410000 */
[----:B------:R-:W-:Y:S01]  /*3550*/  FMUL.FTZ R6, R11, R70 ;  /* 0x000000460b067220 */ /* 0x000fe20000410000 */
[----:B------:R0:W-:Y:S01]  /*3560*/  MUFU.COS R119, R93 ;  /* 0x0000005d00777308 */ /* 0x0001e20000000000 */
[----:B------:R-:W-:Y:S02]  /*3570*/  FFMA.FTZ R20, R101, R9, R20 ;  /* 0x0000000965147223 */ /* 0x000fe40000010014 */
[----:B-1----:R-:W-:Y:S02]  /*3580*/  FMUL.FTZ R98, R26, R98 ;  /* 0x000000621a627220 */ /* 0x002fe40000410000 */
[----:B------:R-:W-:-:S02]  /*3590*/  FADD.FTZ R20, RZ, R20 ;  /* 0x00000014ff147221 */ /* 0x000fc40000010000 */
[----:B------:R-:W-:Y:S01]  /*35a0*/  FMUL.FTZ R99, R26, R99 ;  /* 0x000000631a637220 */ /* 0x000fe20000410000 */
[----:B------:R-:W1:Y:S01]  /*35b0*/  MUFU.EX2 R25, R25 ;  /* 0x0000001900197308 */ /* 0x000e620000000800 */
[----:B0-----:R-:W-:Y:S02]  /*35c0*/  FMUL.FTZ R93, R19, R18 ;  /* 0x00000012135d7220 */ /* 0x001fe40000410000 */
[----:B------:R-:W-:Y:S02]  /*35d0*/  FMUL.FTZ R18, R100, R9 ;  /* 0x0000000964127220 */ /* 0x000fe40000410000 */
[----:B------:R-:W-:Y:S02]  /*35e0*/  FMUL.FTZ R7, R11, R72 ;  /* 0x000000480b077220 */ /* 0x000fe40000410000 */
[----:B------:R-:W-:Y:S01]  /*35f0*/  FFMA.FTZ R18, R101, R8, -R18 ;  /* 0x0000000865127223 */ /* 0x000fe20000010812 */
[----:B------:R-:W0:Y:S01]  /*3600*/  MUFU.EX2 R14, R14 ;  /* 0x0000000e000e7308 */ /* 0x000e220000000800 */
[----:B------:R-:W-:-:S02]  /*3610*/  FMUL.FTZ R8, R3, R72 ;  /* 0x0000004803087220 */ /* 0x000fc40000410000 */
[----:B------:R-:W-:Y:S02]  /*3620*/  FADD.FTZ R18, R63, R18 ;  /* 0x000000123f127221 */ /* 0x000fe40000010000 */
[----:B------:R-:W-:Y:S02]  /*3630*/  FMUL.RZ R19, R8, 0.15915493667125701904 ;  /* 0x3e22f98308137820 */ /* 0x000fe4000040c000 */
[C---:B------:R-:W-:Y:S01]  /*3640*/  FMUL.FTZ R9, R98.reuse, R18 ;  /* 0x0000001262097220 */ /* 0x040fe20000410000 */
[----:B------:R-:W2:Y:S01]  /*3650*/  MUFU.EX2 R12, R12 ;  /* 0x0000000c000c7308 */ /* 0x000ea20000000800 */
[-C--:B------:R-:W-:Y:S02]  /*3660*/  FMUL.FTZ R8, R98, R20.reuse ;  /* 0x0000001462087220 */ /* 0x080fe40000410000 */
[C---:B------:R-:W-:Y:S02]  /*3670*/  FFMA.FTZ R9, R99.reuse, R20, R9 ;  /* 0x0000001463097223 */ /* 0x040fe40000010009 */
[----:B------:R-:W-:-:S02]  /*3680*/  FFMA.FTZ R18, R99, R18, -R8 ;  /* 0x0000001263127223 */ /* 0x000fc40000010808 */
[----:B------:R-:W-:Y:S01]  /*3690*/  FMUL.FTZ R3, R3, R82 ;  /* 0x0000005203037220 */ /* 0x000fe20000410000 */
[----:B------:R-:W4:Y:S01]  /*36a0*/  MUFU.EX2 R2, R2 ;  /* 0x0000000200027308 */ /* 0x000f220000000800 */
[----:B-1----:R-:W-:Y:S02]  /*36b0*/  FMUL.FTZ R96, R25, R96 ;  /* 0x0000006019607220 */ /* 0x002fe40000410000 */
[----:B------:R-:W-:Y:S02]  /*36c0*/  FADD.FTZ R9, RZ, R9 ;  /* 0x00000009ff097221 */ /* 0x000fe40000010000 */
[C---:B0-----:R-:W-:Y:S02]  /*36d0*/  FMUL.FTZ R102, R14.reuse, R102 ;  /* 0x000000660e667220 */ /* 0x041fe40000410000 */
[----:B------:R-:W-:Y:S01]  /*36e0*/  FMUL.FTZ R103, R14, R103 ;  /* 0x000000670e677220 */ /* 0x000fe20000410000 */
[----:B------:R-:W0:Y:S01]  /*36f0*/  MUFU.EX2 R10, R10 ;  /* 0x0000000a000a7308 */ /* 0x000e220000000800 */
[----:B------:R-:W-:-:S02]  /*3700*/  FADD.FTZ R18, R65, R18 ;  /* 0x0000001241127221 */ /* 0x000fc40000010000 */
[----:B------:R-:W-:Y:S02]  /*3710*/  FMUL.RZ R14, R3, 0.15915493667125701904 ;  /* 0x3e22f983030e7820 */ /* 0x000fe4000040c000 */
[----:B------:R-:W-:Y:S02]  /*3720*/  FMUL.FTZ R97, R25, R24 ;  /* 0x0000001819617220 */ /* 0x000fe40000410000 */
[----:B------:R-:W-:Y:S01]  /*3730*/  FMUL.FTZ R3, R96, R9 ;  /* 0x0000000960037220 */ /* 0x000fe20000410000 */
[----:B------:R-:W1:Y:S01]  /*3740*/  MUFU.EX2 R6, R6 ;  /* 0x0000000600067308 */ /* 0x000e620000000800 */
[C---:B--2---:R-:W-:Y:S02]  /*3750*/  FMUL.FTZ R104, R12.reuse, R17 ;  /* 0x000000110c687220 */ /* 0x044fe40000410000 */
[----:B------:R-:W-:Y:S02]  /*3760*/  FMUL.FTZ R105, R12, R105 ;  /* 0x000000690c697220 */ /* 0x000fe40000410000 */
[----:B------:R-:W-:-:S02]  /*3770*/  FMUL.FTZ R12, R96, R18 ;  /* 0x00000012600c7220 */ /* 0x000fc40000410000 */
[C---:B------:R-:W-:Y:S01]  /*3780*/  FFMA.FTZ R18, R97.reuse, R18, -R3 ;  /* 0x0000001261127223 */ /* 0x040fe20000010803 */
[----:B------:R-:W-:Y:S01]  /*3790*/  MUFU.EX2 R7, R7 ;  /* 0x0000000700077308 */ /* 0x000fe20000000800 */
[----:B------:R-:W-:Y:S02]  /*37a0*/  FFMA.FTZ R12, R97, R9, R12 ;  /* 0x00000009610c7223 */ /* 0x000fe4000001000c */
[----:B------:R-:W-:Y:S02]  /*37b0*/  FADD.FTZ R18, R67, R18 ;  /* 0x0000001243127221 */ /* 0x000fe40000010000 */
[----:B------:R-:W-:Y:S02]  /*37c0*/  FADD.FTZ R12, RZ, R12 ;  /* 0x0000000cff0c7221 */ /* 0x000fe40000010000 */
[----:B------:R-:W-:Y:S01]  /*37d0*/  FMUL.FTZ R3, R94, R18 ;  /* 0x000000125e037220 */ /* 0x000fe20000410000 */
[----:B------:R-:W2:Y:S01]  /*37e0*/  MUFU.COS R8, R19 ;  /* 0x0000001300087308 */ /* 0x000ea20000000000 */
[----:B------:R-:W-:-:S02]  /*37f0*/  FMUL.FTZ R11, R11, R82 ;  /* 0x000000520b0b7220 */ /* 0x000fc40000410000 */
[C---:B----4-:R-:W-:Y:S02]  /*3800*/  FMUL.FTZ R112, R2.reuse, R112 ;  /* 0x0000007002707220 */ /* 0x050fe40000410000 */
[----:B------:R-:W-:Y:S02]  /*3810*/  FMUL.FTZ R113, R2, R113 ;  /* 0x0000007102717220 */ /* 0x000fe40000410000 */
[-C--:B------:R-:W-:Y:S01]  /*3820*/  FMUL.FTZ R2, R94, R12.reuse ;  /* 0x0000000c5e027220 */ /* 0x080fe20000410000 */
[----:B------:R-:W4:Y:S01]  /*3830*/  MUFU.EX2 R22, R22 ;  /* 0x0000001600167308 */ /* 0x000f220000000800 */
[----:B------:R-:W-:Y:S02]  /*3840*/  FFMA.FTZ R3, R95, R12, R3 ;  /* 0x0000000c5f037223 */ /* 0x000fe40000010003 */
[C---:B0-----:R-:W-:Y:S02]  /*3850*/  FMUL.FTZ R110, R10.reuse, R15 ;  /* 0x0000000f0a6e7220 */ /* 0x041fe40000410000 */
[----:B------:R-:W-:-:S02]  /*3860*/  FMUL.FTZ R111, R10, R111 ;  /* 0x0000006f0a6f7220 */ /* 0x000fc40000410000 */
[----:B------:R-:W-:Y:S01]  /*3870*/  FFMA.FTZ R2, R95, R18, -R2 ;  /* 0x000000125f027223 */ /* 0x000fe20000010802 */
[----:B------:R-:W0:Y:S01]  /*3880*/  MUFU.SIN R122, R19 ;  /* 0x00000013007a7308 */ /* 0x000e220000000400 */
[----:B------:R-:W-:Y:S02]  /*3890*/  FADD.FTZ R3, RZ, R3 ;  /* 0x00000003ff037221 */ /* 0x000fe40000010000 */
[C---:B-1----:R-:W-:Y:S02]  /*38a0*/  FMUL.FTZ R119, R6.reuse, R119 ;  /* 0x0000007706777220 */ /* 0x042fe40000410000 */
[----:B------:R-:W-:Y:S02]  /*38b0*/  FMUL.FTZ R120, R6, R120 ;  /* 0x0000007806787220 */ /* 0x000fe40000410000 */
[----:B------:R-:W-:Y:S01]  /*38c0*/  FADD.FTZ R2, R69, R2 ;  /* 0x0000000245027221 */ /* 0x000fe20000010000 */
[----:B------:R-:W-:Y:S01]  /*38d0*/  MUFU.EX2 R11, R11 ;  /* 0x0000000b000b7308 */ /* 0x000fe20000000800 */
[----:B------:R-:W-:-:S02]  /*38e0*/  FMUL.FTZ R6, R92, R3 ;  /* 0x000000035c067220 */ /* 0x000fc40000410000 */
[----:B--2---:R-:W-:Y:S02]  /*38f0*/  FMUL.FTZ R121, R7, R8 ;  /* 0x0000000807797220 */ /* 0x004fe40000410000 */
[-C--:B------:R-:W-:Y:S02]  /*3900*/  FMUL.FTZ R8, R92, R2.reuse ;  /* 0x000000025c087220 */ /* 0x080fe40000410000 */
[C---:B----4-:R-:W-:Y:S01]  /*3910*/  FMUL.FTZ R107, R22.reuse, R107 ;  /* 0x0000006b166b7220 */ /* 0x050fe20000410000 */
[----:B------:R-:W1:Y:S01]  /*3920*/  MUFU.COS R10, R14 ;  /* 0x0000000e000a7308 */ /* 0x000e620000000000 */
[----:B------:R-:W-:Y:S02]  /*3930*/  FFMA.FTZ R6, R93, R2, -R6 ;  /* 0x000000025d067223 */ /* 0x000fe40000010806 */
[----:B------:R-:W-:Y:S02]  /*3940*/  FMUL.FTZ R109, R22, R109 ;  /* 0x0000006d166d7220 */ /* 0x000fe40000410000 */
[----:B0-----:R-:W-:-:S02]  /*3950*/  FMUL.FTZ R122, R7, R122 ;  /* 0x0000007a077a7220 */ /* 0x001fc40000410000 */
[----:B------:R-:W-:Y:S01]  /*3960*/  FFMA.FTZ R8, R93, R3, R8 ;  /* 0x000000035d087223 */ /* 0x000fe20000010008 */
[----:B------:R-:W0:Y:S01]  /*3970*/  MUFU.SIN R124, R14 ;  /* 0x0000000e007c7308 */ /* 0x000e220000000400 */
[-C--:B------:R-:W-:Y:S02]  /*3980*/  FMUL.FTZ R2, R107, R106.reuse ;  /* 0x0000006a6b027220 */ /* 0x080fe40000410000 */
[----:B------:R-:W-:Y:S02]  /*3990*/  FADD.FTZ R7, R71, R6 ;  /* 0x0000000647077221 */ /* 0x000fe40000010000 */
[----:B------:R-:W-:Y:S02]  /*39a0*/  FMUL.FTZ R3, R109, R106 ;  /* 0x0000006a6d037220 */ /* 0x000fe40000410000 */
[----:B------:R-:W-:Y:S01]  /*39b0*/  FADD.FTZ R9, RZ, R8 ;  /* 0x00000008ff097221 */ /* 0x000fe20000010000 */
[----:B------:R-:W2:Y:S01]  /*39c0*/  MUFU.EX2 R13, R13 ;  /* 0x0000000d000d7308 */ /* 0x000ea20000000800 */
[----:B-1----:R-:W-:-:S02]  /*39d0*/  FMUL.FTZ R123, R11, R10 ;  /* 0x0000000a0b7b7220 */ /* 0x002fc40000410000 */
[-C--:B------:R-:W-:Y:S02]  /*39e0*/  FFMA.FTZ R2, R109, R108.reuse, -R2 ;  /* 0x0000006c6d027223 */ /* 0x080fe40000010802 */
[----:B------:R-:W-:Y:S02]  /*39f0*/  FFMA.FTZ R3, R107, R108, R3 ;  /* 0x0000006c6b037223 */ /* 0x000fe40000010003 */
[----:B------:R-:W-:Y:S01]  /*3a00*/  FMUL.FTZ R10, R103, R9 ;  /* 0x00000009670a7220 */ /* 0x000fe20000410000 */
[----:B------:R-:W-:Y:S01]  /*3a10*/  MUFU.SIN R118, R27 ;  /* 0x0000001b00767308 */ /* 0x000fe20000000400 */
[----:B0-----:R-:W-:Y:S02]  /*3a20*/  FMUL.FTZ R124, R11, R124 ;  /* 0x0000007c0b7c7220 */ /* 0x001fe40000410000 */
[----:B------:R-:W-:Y:S02]  /*3a30*/  FMUL.FTZ R11, R103, R7 ;  /* 0x00000007670b7220 */ /* 0x000fe40000410000 */
[----:B------:R-:W-:-:S02]  /*3a40*/  FMUL.FTZ R8, R100, R2 ;  /* 0x0000000264087220 */ /* 0x000fc40000410000 */
[----:B------:R-:W-:Y:S01]  /*3a50*/  FFMA.FTZ R11, R102, R9, R11 ;  /* 0x00000009660b7223 */ /* 0x000fe2000001000b */
[----:B------:R-:W0:Y:S01]  /*3a60*/  MUFU.EX2 R16, R16 ;  /* 0x0000001000107308 */ /* 0x000e220000000800 */
[----:B------:R-:W-:Y:S02]  /*3a70*/  FMUL.FTZ R6, R100, R3 ;  /* 0x0000000364067220 */ /* 0x000fe40000410000 */
[----:B------:R-:W-:Y:S02]  /*3a80*/  FFMA.FTZ R10, R102, R7, -R10 ;  /* 0x00000007660a7223 */ /* 0x000fe4000001080a */
[C---:B------:R-:W-:Y:S02]  /*3a90*/  FFMA.FTZ R8, R101.reuse, R3, R8 ;  /* 0x0000000365087223 */ /* 0x040fe40000010008 */
[----:B------:R-:W-:Y:S01]  /*3aa0*/  FADD.FTZ R11, RZ, R11 ;  /* 0x0000000bff0b7221 */ /* 0x000fe20000010000 */
[----:B------:R-:W1:Y:S01]  /*3ab0*/  MUFU.COS R117, R27 ;  /* 0x0000001b00757308 */ /* 0x000e620000000000 */
[----:B------:R-:W-:-:S02]  /*3ac0*/  FFMA.FTZ R6, R101, R2, -R6 ;  /* 0x0000000265067223 */ /* 0x000fc40000010806 */
[----:B------:R-:W-:Y:S02]  /*3ad0*/  FADD.FTZ R10, R73, R10 ;  /* 0x0000000a490a7221 */ /* 0x000fe40000010000 */
        /* <DEDUP_REMOVED lines=8> */
[C---:B------:R-:W-:Y:S02]  /*3b60*/  FMUL.FTZ R8, R96.reuse, R2 ;  /* 0x0000000260087220 */ /* 0x040fe40000410000 */
[----:B------:R-:W-:Y:S02]  /*3b70*/  FADD.FTZ R10, R75, R10 ;  /* 0x0000000a4b0a7221 */ /* 0x000fe40000010000 */
[----:B------:R-:W-:-:S02]  /*3b80*/  FMUL.FTZ R6, R96, R3 ;  /* 0x0000000360067220 */ /* 0x000fc40000410000 */
[----:B------:R-:W-:Y:S02]  /*3b90*/  FADD.FTZ R9, RZ, R9 ;  /* 0x00000009ff097221 */ /* 0x000fe40000010000 */
[----:B------:R-:W-:Y:S02]  /*3ba0*/  FFMA.FTZ R8, R97, R3, R8 ;  /* 0x0000000361087223 */ /* 0x000fe40000010008 */
[----:B------:R-:W-:Y:S02]  /*3bb0*/  FMUL.FTZ R11, R111, R10 ;  /* 0x0000000a6f0b7220 */ /* 0x000fe40000410000 */
[----:B------:R-:W-:Y:S02]  /*3bc0*/  FFMA.FTZ R6, R97, R2, -R6 ;  /* 0x0000000261067223 */ /* 0x000fe40000010806 */
[----:B------:R-:W-:Y:S02]  /*3bd0*/  FMUL.FTZ R7, R111, R9 ;  /* 0x000000096f077220 */ /* 0x000fe40000410000 */
[----:B------:R-:W-:-:S02]  /*3be0*/  FMUL.FTZ R2, R94, R8 ;  /* 0x000000085e027220 */ /* 0x000fc40000410000 */
[----:B------:R-:W-:Y:S02]  /*3bf0*/  FFMA.FTZ R11, R110, R9, R11 ;  /* 0x000000096e0b7223 */ /* 0x000fe4000001000b */
[----:B------:R-:W-:Y:S02]  /*3c00*/  FMUL.FTZ R3, R94, R6 ;  /* 0x000000065e037220 */ /* 0x000fe40000410000 */
[----:B------:R-:W-:Y:S02]  /*3c10*/  FFMA.FTZ R10, R110, R10, -R7 ;  /* 0x0000000a6e0a7223 */ /* 0x000fe40000010807 */
[C---:B------:R-:W-:Y:S02]  /*3c20*/  FFMA.FTZ R2, R95.reuse, R6, -R2 ;  /* 0x000000065f027223 */ /* 0x040fe40000010802 */
[----:B------:R-:W-:Y:S02]  /*3c30*/  FADD.FTZ R11, RZ, R11 ;  /* 0x0000000bff0b7221 */ /* 0x000fe40000010000 */
[----:B------:R-:W-:-:S02]  /*3c40*/  FFMA.FTZ R3, R95, R8, R3 ;  /* 0x000000085f037223 */ /* 0x000fc40000010003 */
[----:B------:R-:W-:Y:S02]  /*3c50*/  FADD.FTZ R10, R77, R10 ;  /* 0x0000000a4d0a7221 */ /* 0x000fe40000010000 */
[C---:B------:R-:W-:Y:S02]  /*3c60*/  FMUL.FTZ R8, R92.reuse, R2 ;  /* 0x000000025c087220 */ /* 0x040fe40000410000 */
[C---:B------:R-:W-:Y:S02]  /*3c70*/  FMUL.FTZ R7, R113.reuse, R11 ;  /* 0x0000000b71077220 */ /* 0x040fe40000410000 */
[-C--:B------:R-:W-:Y:S02]  /*3c80*/  FMUL.FTZ R6, R92, R3.reuse ;  /* 0x000000035c067220 */ /* 0x080fe40000410000 */
[----:B------:R-:W-:Y:S02]  /*3c90*/  FMUL.FTZ R9, R113, R10 ;  /* 0x0000000a71097220 */ /* 0x000fe40000410000 */
[----:B------:R-:W-:-:S02]  /*3ca0*/  FFMA.FTZ R8, R93, R3, R8 ;  /* 0x000000035d087223 */ /* 0x000fc40000010008 */
[C---:B------:R-:W-:Y:S02]  /*3cb0*/  FFMA.FTZ R10, R112.reuse, R10, -R7 ;  /* 0x0000000a700a7223 */ /* 0x040fe40000010807 */
[----:B------:R-:W-:Y:S02]  /*3cc0*/  FFMA.FTZ R6, R93, R2, -R6 ;  /* 0x000000025d067223 */ /* 0x000fe40000010806 */
[C---:B--2---:R-:W-:Y:S01]  /*3cd0*/  FMUL.FTZ R114, R13.reuse, R114 ;  /* 0x000000720d727220 */ /* 0x044fe20000410000 */
[----:B------:R2:W3:Y:S01]  /*3ce0*/  LDG.E.64 R2, [R4.64] ;  /* 0x0000000404027981 */ /* 0x0004e2000c1e1b00 */
[----:B------:R-:W-:Y:S02]  /*3cf0*/  FMUL.FTZ R116, R13, R116 ;  /* 0x000000740d747220 */ /* 0x000fe40000410000 */
[----:B------:R-:W-:Y:S02]  /*3d00*/  FFMA.FTZ R11, R112, R11, R9 ;  /* 0x0000000b700b7223 */ /* 0x000fe40000010009 */
[----:B------:R-:W-:-:S02]  /*3d10*/  FMUL.FTZ R7, R103, R8 ;  /* 0x0000000867077220 */ /* 0x000fc40000410000 */
[----:B------:R-:W-:Y:S02]  /*3d20*/  FADD.FTZ R13, R79, R10 ;  /* 0x0000000a4f0d7221 */ /* 0x000fe40000010000 */
[-C--:B------:R-:W-:Y:S02]  /*3d30*/  FMUL.FTZ R9, R103, R6.reuse ;  /* 0x0000000667097220 */ /* 0x080fe40000410000 */
[----:B------:R-:W-:Y:S02]  /*3d40*/  FADD.FTZ R11, RZ, R11 ;  /* 0x0000000bff0b7221 */ /* 0x000fe40000010000 */
[----:B------:R-:W-:Y:S02]  /*3d50*/  FFMA.FTZ R7, R102, R6, -R7 ;  /* 0x0000000666077223 */ /* 0x000fe40000010807 */
[----:B------:R-:W-:Y:S02]  /*3d60*/  FMUL.FTZ R12, R116, R13 ;  /* 0x0000000d740c7220 */ /* 0x000fe40000410000 */
[----:B------:R-:W-:-:S02]  /*3d70*/  FFMA.FTZ R9, R102, R8, R9 ;  /* 0x0000000866097223 */ /* 0x000fc40000010009 */
[----:B------:R-:W-:Y:S02]  /*3d80*/  FMUL.FTZ R10, R116, R11 ;  /* 0x0000000b740a7220 */ /* 0x000fe40000410000 */
[C---:B------:R-:W-:Y:S02]  /*3d90*/  FMUL.FTZ R8, R105.reuse, R7 ;  /* 0x0000000769087220 */ /* 0x040fe40000410000 */
[C---:B------:R-:W-:Y:S02]  /*3da0*/  FFMA.FTZ R12, R114.reuse, R11, R12 ;  /* 0x0000000b720c7223 */ /* 0x040fe4000001000c */
[----:B------:R-:W-:Y:S02]  /*3db0*/  FMUL.FTZ R6, R105, R9 ;  /* 0x0000000969067220 */ /* 0x000fe40000410000 */
[----:B------:R-:W-:Y:S02]  /*3dc0*/  FFMA.FTZ R10, R114, R13, -R10 ;  /* 0x0000000d720a7223 */ /* 0x000fe4000001080a */
[----:B0-----:R-:W-:-:S02]  /*3dd0*/  FMUL.FTZ R118, R16, R118 ;  /* 0x0000007610767220 */ /* 0x001fc40000410000 */
[C---:B------:R-:W-:Y:S02]  /*3de0*/  FFMA.FTZ R8, R104.reuse, R9, R8 ;  /* 0x0000000968087223 */ /* 0x040fe40000010008 */
[----:B------:R-:W-:Y:S02]  /*3df0*/  FADD.FTZ R12, RZ, R12 ;  /* 0x0000000cff0c7221 */ /* 0x000fe40000010000 */
[----:B------:R-:W-:Y:S02]  /*3e00*/  FFMA.FTZ R6, R104, R7, -R6 ;  /* 0x0000000768067223 */ /* 0x000fe40000010806 */
[----:B------:R-:W-:Y:S02]  /*3e10*/  FADD.FTZ R10, R81, R10 ;  /* 0x0000000a510a7221 */ /* 0x000fe40000010000 */
[----:B-1----:R-:W-:Y:S02]  /*3e20*/  FMUL.FTZ R117, R16, R117 ;  /* 0x0000007510757220 */ /* 0x002fe40000410000 */
[----:B--2---:R-:W-:-:S02]  /*3e30*/  FMUL.FTZ R5, R111, R8 ;  /* 0x000000086f057220 */ /* 0x004fc40000410000 */
[C---:B------:R-:W-:Y:S02]  /*3e40*/  FMUL.FTZ R4, R118.reuse, R12 ;  /* 0x0000000c76047220 */ /* 0x040fe40000410000 */
[----:B------:R-:W-:Y:S02]  /*3e50*/  FMUL.FTZ R7, R111, R6 ;  /* 0x000000066f077220 */ /* 0x000fe40000410000 */
[----:B------:R-:W-:Y:S02]  /*3e60*/  FMUL.FTZ R9, R118, R10 ;  /* 0x0000000a76097220 */ /* 0x000fe40000410000 */
[C---:B------:R-:W-:Y:S02]  /*3e70*/  FFMA.FTZ R5, R110.reuse, R6, -R5 ;  /* 0x000000066e057223 */ /* 0x040fe40000010805 */
[----:B------:R-:W-:Y:S02]  /*3e80*/  FFMA.FTZ R10, R117, R10, -R4 ;  /* 0x0000000a750a7223 */ /* 0x000fe40000010804 */
[----:B------:R-:W-:-:S02]  /*3e90*/  FFMA.FTZ R7, R110, R8, R7 ;  /* 0x000000086e077223 */ /* 0x000fc40000010007 */
[----:B------:R-:W-:Y:S02]  /*3ea0*/  FFMA.FTZ R9, R117, R12, R9 ;  /* 0x0000000c75097223 */ /* 0x000fe40000010009 */
[----:B------:R-:W-:Y:S02]  /*3eb0*/  FMUL.FTZ R6, R113, R5 ;  /* 0x0000000571067220 */ /* 0x000fe40000410000 */
[----:B------:R-:W-:Y:S02]  /*3ec0*/  FADD.FTZ R10, R83, R10 ;  /* 0x0000000a530a7221 */ /* 0x000fe40000010000 */
[-C--:B------:R-:W-:Y:S02]  /*3ed0*/  FMUL.FTZ R4, R113, R7.reuse ;  /* 0x0000000771047220 */ /* 0x080fe40000410000 */
[----:B------:R-:W-:Y:S02]  /*3ee0*/  FADD.FTZ R9, RZ, R9 ;  /* 0x00000009ff097221 */ /* 0x000fe40000010000 */
[----:B------:R-:W-:-:S02]  /*3ef0*/  FFMA.FTZ R7, R112, R7, R6 ;  /* 0x0000000770077223 */ /* 0x000fc40000010006 */
[----:B------:R-:W-:Y:S02]  /*3f00*/  FMUL.FTZ R12, R120, R10 ;  /* 0x0000000a780c7220 */ /* 0x000fe40000410000 */
[----:B------:R-:W-:Y:S02]  /*3f10*/  FFMA.FTZ R5, R112, R5, -R4 ;  /* 0x0000000570057223 */ /* 0x000fe40000010804 */
[----:B------:R-:W-:Y:S02]  /*3f20*/  FMUL.FTZ R8, R120, R9 ;  /* 0x0000000978087220 */ /* 0x000fe40000410000 */
[C---:B------:R-:W-:Y:S02]  /*3f30*/  FMUL.FTZ R4, R116.reuse, R7 ;  /* 0x0000000774047220 */ /* 0x040fe40000410000 */
[----:B------:R-:W-:Y:S02]  /*3f40*/  FFMA.FTZ R12, R119, R9, R12 ;  /* 0x00000009770c7223 */ /* 0x000fe4000001000c */
[----:B------:R-:W-:-:S02]  /*3f50*/  FMUL.FTZ R6, R116, R5 ;  /* 0x0000000574067220 */ /* 0x000fc40000410000 */
[----:B------:R-:W-:Y:S02]  /*3f60*/  FFMA.FTZ R8, R119, R10, -R8 ;  /* 0x0000000a77087223 */ /* 0x000fe40000010808 */
[C---:B------:R-:W-:Y:S02]  /*3f70*/  FFMA.FTZ R4, R114.reuse, R5, -R4 ;  /* 0x0000000572047223 */ /* 0x040fe40000010804 */
[----:B------:R-:W-:Y:S02]  /*3f80*/  FADD.FTZ R12, RZ, R12 ;  /* 0x0000000cff0c7221 */ /* 0x000fe40000010000 */
[----:B------:R-:W-:Y:S02]  /*3f90*/  FFMA.FTZ R6, R114, R7, R6 ;  /* 0x0000000772067223 */ /* 0x000fe40000010006 */
[----:B------:R-:W-:Y:S02]  /*3fa0*/  FADD.FTZ R8, R85, R8 ;  /* 0x0000000855087221 */ /* 0x000fe40000010000 */
[----:B------:R-:W-:-:S02]  /*3fb0*/  FMUL.FTZ R7, R118, R4 ;  /* 0x0000000476077220 */ /* 0x000fc40000410000 */
[----:B------:R-:W-:Y:S02]  /*3fc0*/  FMUL.FTZ R9, R122, R12 ;  /* 0x0000000c7a097220 */ /* 0x000fe40000410000 */
[----:B------:R-:W-:Y:S02]  /*3fd0*/  FMUL.FTZ R5, R118, R6 ;  /* 0x0000000676057220 */ /* 0x000fe40000410000 */
[----:B------:R-:W-:Y:S02]  /*3fe0*/  FMUL.FTZ R10, R122, R8 ;  /* 0x000000087a0a7220 */ /* 0x000fe40000410000 */
[----:B------:R-:W-:Y:S02]  /*3ff0*/  FFMA.FTZ R7, R117, R6, R7 ;  /* 0x0000000675077223 */ /* 0x000fe40000010007 */
[----:B------:R-:W-:Y:S02]  /*4000*/  FFMA.FTZ R8, R121, R8, -R9 ;  /* 0x0000000879087223 */ /* 0x000fe40000010809 */
[----:B------:R-:W-:-:S02]  /*4010*/  FFMA.FTZ R5, R117, R4, -R5 ;  /* 0x0000000475057223 */ /* 0x000fc40000010805 */
[----:B------:R-:W-:Y:S02]  /*4020*/  FFMA.FTZ R10, R121, R12, R10 ;  /* 0x0000000c790a7223 */ /* 0x000fe4000001000a */
[C---:B------:R-:W-:Y:S02]  /*4030*/  FMUL.FTZ R4, R120.reuse, R7 ;  /* 0x0000000778047220 */ /* 0x040fe40000410000 */
[----:B------:R-:W-:Y:S02]  /*4040*/  FADD.FTZ R8, R87, R8 ;  /* 0x0000000857087221 */ /* 0x000fe40000010000 */
[-C--:B------:R-:W-:Y:S02]  /*4050*/  FMUL.FTZ R6, R120, R5.reuse ;  /* 0x0000000578067220 */ /* 0x080fe40000410000 */
[----:B------:R-:W-:Y:S02]  /*4060*/  FADD.FTZ R10, RZ, R10 ;  /* 0x0000000aff0a7221 */ /* 0x000fe40000010000 */
[----:B------:R-:W-:-:S02]  /*4070*/  FFMA.FTZ R4, R119, R5, -R4 ;  /* 0x0000000577047223 */ /* 0x000fc40000010804 */
[C---:B------:R-:W-:Y:S02]  /*4080*/  FMUL.FTZ R9, R124.reuse, R8 ;  /* 0x000000087c097220 */ /* 0x040fe40000410000 */
[----:B------:R-:W-:Y:S02]  /*4090*/  FFMA.FTZ R6, R119, R7, R6 ;  /* 0x0000000777067223 */ /* 0x000fe40000010006 */
[----:B------:R-:W-:Y:S02]  /*40a0*/  FMUL.FTZ R7, R124, R10 ;  /* 0x0000000a7c077220 */ /* 0x000fe40000410000 */
[----:B------:R-:W-:Y:S02]  /*40b0*/  FMUL.FTZ R5, R122, R4 ;  /* 0x000000047a057220 */ /* 0x000fe40000410000 */
[C---:B------:R-:W-:Y:S02]  /*40c0*/  FFMA.FTZ R9, R123.reuse, R10, R9 ;  /* 0x0000000a7b097223 */ /* 0x040fe40000010009 */
[----:B------:R-:W-:-:S02]  /*40d0*/  FFMA.FTZ R8, R123, R8, -R7 ;  /* 0x000000087b087223 */ /* 0x000fc40000010807 */
[-C--:B------:R-:W-:Y:S02]  /*40e0*/  FFMA.FTZ R5, R121, R6.reuse, R5 ;  /* 0x0000000679057223 */ /* 0x080fe40000010005 */
[----:B------:R-:W-:Y:S02]  /*40f0*/  FADD.FTZ R11, RZ, R9 ;  /* 0x00000009ff0b7221 */ /* 0x000fe40000010000 */
[----:B------:R-:W-:Y:S02]  /*4100*/  FMUL.FTZ R6, R122, R6 ;  /* 0x000000067a067220 */ /* 0x000fe40000410000 */
[----:B------:R-:W-:Y:S01]  /*4110*/  FADD.FTZ R10, R89, R8 ;  /* 0x00000008590a7221 */ /* 0x000fe20000010000 */
[----:B------:R-:W0:Y:S01]  /*4120*/  SHFL.UP PT, R13, R11, 0x1, RZ ;  /* 0x042000000b0d7989 */ /* 0x000e2200000e00ff */
[----:B------:R-:W-:Y:S02]  /*4130*/  FFMA.FTZ R6, R121, R4, -R6 ;  /* 0x0000000479067223 */ /* 0x000fe40000010806 */
[C---:B------:R-:W-:Y:S01]  /*4140*/  FMUL.FTZ R8, R124.reuse, R5 ;  /* 0x000000057c087220 */ /* 0x040fe20000410000 */
[----:B------:R-:W1:Y:S01]  /*4150*/  SHFL.UP PT, R9, R10, 0x1, RZ ;  /* 0x042000000a097989 */ /* 0x000e6200000e00ff */
[----:B------:R-:W-:-:S02]  /*4160*/  FMUL.FTZ R4, R124, R6 ;  /* 0x000000067c047220 */ /* 0x000fc40000410000 */
[C---:B------:R-:W-:Y:S02]  /*4170*/  FFMA.FTZ R8, R123.reuse, R6, -R8 ;  /* 0x000000067b087223 */ /* 0x040fe40000010808 */
[----:B------:R-:W-:-:S03]  /*4180*/  FFMA.FTZ R4, R123, R5, R4 ;  /* 0x000000057b047223 */ /* 0x000fc60000010004 */
[----:B------:R-:W2:Y:S04]  /*4190*/  SHFL.UP PT, R5, R8, 0x1, RZ ;  /* 0x0420000008057989 */ /* 0x000ea800000e00ff */
        /* <DEDUP_REMOVED lines=8> */
[C---:B--2---:R-:W-:Y:S01]  /*4220*/  FMUL.FTZ R9, R4.reuse, R5 ;  /* 0x0000000504097220 */ /* 0x044fe20000410000 */
[----:B------:R-:W0:Y:S01]  /*4230*/  SHFL.UP PT, R12, R10, 0x2, RZ ;  /* 0x044000000a0c7989 */ /* 0x000e2200000e00ff */
[-C--:B----4-:R-:W-:Y:S02]  /*4240*/  FMUL.FTZ R6, R4, R7.reuse ;  /* 0x0000000704067220 */ /* 0x090fe40000410000 */
[C---:B------:R-:W-:Y:S02]  /*4250*/  FFMA.FTZ R9, R8.reuse, R7, R9 ;  /* 0x0000000708097223 */ /* 0x040fe40000010009 */
[----:B------:R-:W1:Y:S01]  /*4260*/  SHFL.UP PT, R7, R11, 0x2, RZ ;  /* 0x044000000b077989 */ /* 0x000e6200000e00ff */
[----:B------:R-:W-:-:S02]  /*4270*/  @P0 FFMA.FTZ R8, R8, R5, -R6 ;  /* 0x0000000508080223 */ /* 0x000fc40000010806 */
[----:B------:R-:W-:-:S03]  /*4280*/  FSEL R9, R4, R9, !P0 ;  /* 0x0000000904097208 */ /* 0x000fc60004000000 */
[----:B------:R-:W2:Y:S04]  /*4290*/  SHFL.UP PT, R4, R8, 0x2, RZ ;  /* 0x0440000008047989 */ /* 0x000ea800000e00ff */
[----:B------:R-:W4:Y:S01]  /*42a0*/  SHFL.UP PT, R5, R9, 0x2, RZ ;  /* 0x0440000009057989 */ /* 0x000f2200000e00ff */
[----:B------:R-:W-:Y:S01]  /*42b0*/  ISETP.GE.AND P0, PT, R35, 0x2, PT ;  /* 0x000000022300780c */ /* 0x000fe20003f06270 */
[C---:B0-----:R-:W-:Y:S02]  /*42c0*/  FMUL.FTZ R6, R9.reuse, R12 ;  /* 0x0000000c09067220 */ /* 0x041fe40000410000 */
[-C--:B-1----:R-:W-:Y:S02]  /*42d0*/  FMUL.FTZ R13, R9, R7.reuse ;  /* 0x00000007090d7220 */ /* 0x082fe40000410000 */
[----:B------:R-:W-:-:S02]  /*42e0*/  FFMA.FTZ R6, R8, R7, R6 ;  /* 0x0000000708067223 */ /* 0x000fc40000010006 */
[----:B------:R-:W-:-:S06]  /*42f0*/  FFMA.FTZ R13, R8, R12, -R13 ;  /* 0x0000000c080d7223 */ /* 0x000fcc000001080d */
[----:B------:R-:W-:Y:S02]  /*4300*/  @P0 FADD.FTZ R11, R11, R6 ;  /* 0x000000060b0b0221 */ /* 0x000fe40000010000 */
[CC--:B--2---:R-:W-:Y:S02]  /*4310*/  FMUL.FTZ R6, R9.reuse, R4.reuse ;  /* 0x0000000409067220 */ /* 0x0c4fe40000410000 */
[----:B------:R-:W-:Y:S02]  /*4320*/  @P0 FADD.FTZ R10, R10, R13 ;  /* 0x0000000d0a0a0221 */ /* 0x000fe40000010000 */
[-C--:B----4-:R-:W-:Y:S02]  /*4330*/  FMUL.FTZ R7, R9, R5.reuse ;  /* 0x0000000509077220 */ /* 0x090fe40000410000 */
[C---:B------:R-:W-:Y:S01]  /*4340*/  FFMA.FTZ R6, R8.reuse, R5, R6 ;  /* 0x0000000508067223 */ /* 0x040fe20000010006 */
[----:B------:R-:W0:Y:S01]  /*4350*/  SHFL.UP PT, R15, R11, 0x4, RZ ;  /* 0x048000000b0f7989 */ /* 0x000e2200000e00ff */
[----:B------:R-:W-:-:S03]  /*4360*/  @P0 FFMA.FTZ R8, R8, R4, -R7 ;  /* 0x0000000408080223 */ /* 0x000fc60000010807 */
[----:B------:R-:W1:Y:S01]  /*4370*/  SHFL.UP PT, R13, R10, 0x4, RZ ;  /* 0x048000000a0d7989 */ /* 0x000e6200000e00ff */
[----:B------:R-:W-:-:S03]  /*4380*/  FSEL R6, R9, R6, !P0 ;  /* 0x0000000609067208 */ /* 0x000fc60004000000 */
[----:B------:R-:W2:Y:S04]  /*4390*/  SHFL.UP PT, R5, R8, 0x4, RZ ;  /* 0x0480000008057989 */ /* 0x000ea800000e00ff */
[----:B------:R-:W4:Y:S01]  /*43a0*/  SHFL.UP PT, R7, R6, 0x4, RZ ;  /* 0x0480000006077989 */ /* 0x000f2200000e00ff */
[----:B------:R-:W-:Y:S01]  /*43b0*/  ISETP.GE.AND P0, PT, R35, 0x4, PT ;  /* 0x000000042300780c */ /* 0x000fe20003f06270 */
[C---:B0-----:R-:W-:Y:S02]  /*43c0*/  FMUL.FTZ R4, R6.reuse, R15 ;  /* 0x0000000f06047220 */ /* 0x041fe40000410000 */
[-C--:B-1----:R-:W-:Y:S02]  /*43d0*/  FMUL.FTZ R9, R6, R13.reuse ;  /* 0x0000000d06097220 */ /* 0x082fe40000410000 */
[----:B------:R-:W-:-:S02]  /*43e0*/  FFMA.FTZ R13, R8, R13, -R4 ;  /* 0x0000000d080d7223 */ /* 0x000fc40000010804 */
[----:B------:R-:W-:Y:S02]  /*43f0*/  FFMA.FTZ R12, R8, R15, R9 ;  /* 0x0000000f080c7223 */ /* 0x000fe40000010009 */
[----:B--2---:R-:W-:-:S04]  /*4400*/  FMUL.FTZ R9, R6, R5 ;  /* 0x0000000506097220 */ /* 0x004fc80000410000 */
[----:B------:R-:W-:Y:S02]  /*4410*/  @P0 FADD.FTZ R10, R10, R13 ;  /* 0x0000000d0a0a0221 */ /* 0x000fe40000010000 */
[-C--:B----4-:R-:W-:Y:S02]  /*4420*/  FMUL.FTZ R4, R6, R7.reuse ;  /* 0x0000000706047220 */ /* 0x090fe40000410000 */
[C---:B------:R-:W-:Y:S02]  /*4430*/  FFMA.FTZ R9, R8.reuse, R7, R9 ;  /* 0x0000000708097223 */ /* 0x040fe40000010009 */
[----:B------:R-:W-:Y:S01]  /*4440*/  @P0 FADD.FTZ R11, R11, R12 ;  /* 0x0000000c0b0b0221 */ /* 0x000fe20000010000 */
[----:B------:R-:W0:Y:S01]  /*4450*/  SHFL.UP PT, R7, R10, 0x8, RZ ;  /* 0x050000000a077989 */ /* 0x000e2200000e00ff */
[----:B------:R-:W-:Y:S01]  /*4460*/  @P0 FFMA.FTZ R8, R8, R5, -R4 ;  /* 0x0000000508080223 */ /* 0x000fe20000010804 */
[----:B------:R-:W-:Y:S02]  /*4470*/  FSEL R9, R6, R9, !P0 ;  /* 0x0000000906097208 */ /* 0x000fe40004000000 */
[----:B------:R-:W1:Y:S04]  /*4480*/  SHFL.UP PT, R12, R11, 0x8, RZ ;  /* 0x050000000b0c7989 */ /* 0x000e6800000e00ff */
[----:B------:R-:W2:Y:S04]  /*4490*/  SHFL.UP PT, R4, R8, 0x8, RZ ;  /* 0x0500000008047989 */ /* 0x000ea800000e00ff */
[----:B------:R-:W4:Y:S01]  /*44a0*/  SHFL.UP PT, R5, R9, 0x8, RZ ;  /* 0x0500000009057989 */ /* 0x000f2200000e00ff */
[----:B------:R-:W-:Y:S01]  /*44b0*/  ISETP.GE.AND P0, PT, R35, 0x8, PT ;  /* 0x000000082300780c */ /* 0x000fe20003f06270 */
[----:B0-----:R-:W-:-:S02]  /*44c0*/  FMUL.FTZ R15, R9, R7 ;  /* 0x00000007090f7220 */ /* 0x001fc40000410000 */
[CC--:B-1----:R-:W-:Y:S02]  /*44d0*/  FMUL.FTZ R13, R9.reuse, R12.reuse ;  /* 0x0000000c090d7220 */ /* 0x0c2fe40000410000 */
[C---:B------:R-:W-:Y:S02]  /*44e0*/  FFMA.FTZ R12, R8.reuse, R12, R15 ;  /* 0x0000000c080c7223 */ /* 0x040fe4000001000f */
[----:B--2---:R-:W-:Y:S02]  /*44f0*/  FMUL.FTZ R6, R9, R4 ;  /* 0x0000000409067220 */ /* 0x004fe40000410000 */
[----:B------:R-:W-:-:S04]  /*4500*/  FFMA.FTZ R13, R8, R7, -R13 ;  /* 0x00000007080d7223 */ /* 0x000fc8000001080d */
[----:B------:R-:W-:Y:S02]  /*4510*/  @P0 FADD.FTZ R11, R11, R12 ;  /* 0x0000000c0b0b0221 */ /* 0x000fe40000010000 */
[-C--:B----4-:R-:W-:Y:S02]  /*4520*/  FFMA.FTZ R6, R8, R5.reuse, R6 ;  /* 0x0000000508067223 */ /* 0x090fe40000010006 */
[C---:B------:R-:W-:Y:S02]  /*4530*/  FMUL.FTZ R5, R9.reuse, R5 ;  /* 0x0000000509057220 */ /* 0x040fe40000410000 */
[----:B------:R-:W-:Y:S02]  /*4540*/  @P0 FADD.FTZ R10, R10, R13 ;  /* 0x0000000d0a0a0221 */ /* 0x000fe40000010000 */
[----:B------:R-:W0:Y:S01]  /*4550*/  SHFL.UP PT, R13, R11, 0x10, RZ ;  /* 0x060000000b0d7989 */ /* 0x000e2200000e00ff */
[----:B------:R-:W-:Y:S01]  /*4560*/  @P0 FFMA.FTZ R8, R8, R4, -R5 ;  /* 0x0000000408080223 */ /* 0x000fe20000010805 */
[----:B------:R-:W-:-:S02]  /*4570*/  FSEL R6, R9, R6, !P0 ;  /* 0x0000000609067208 */ /* 0x000fc40004000000 */
[----:B------:R-:W1:Y:S04]  /*4580*/  SHFL.UP PT, R9, R10, 0x10, RZ ;  /* 0x060000000a097989 */ /* 0x000e6800000e00ff */
[----:B------:R-:W2:Y:S04]  /*4590*/  SHFL.UP PT, R5, R8, 0x10, RZ ;  /* 0x0600000008057989 */ /* 0x000ea800000e00ff */
[----:B------:R-:W4:Y:S01]  /*45a0*/  SHFL.UP PT, R7, R6, 0x10, RZ ;  /* 0x0600000006077989 */ /* 0x000f2200000e00ff */
[C---:B------:R-:W-:Y:S02]  /*45b0*/  ISETP.GE.AND P1, PT, R35.reuse, 0x10, PT ;  /* 0x000000102300780c */ /* 0x040fe40003f26270 */
[----:B------:R-:W-:-:S02]  /*45c0*/  ISETP.NE.AND P2, PT, R35, 0x1f, PT ;  /* 0x0000001f2300780c */ /* 0x000fc40003f45270 */
[----:B------:R-:W-:Y:S01]  /*45d0*/  ISETP.NE.AND P0, PT, R115, RZ, PT ;  /* 0x000000ff7300720c */ /* 0x000fe20003f05270 */
[----:B0-----:R-:W-:-:S04]  /*45e0*/  FMUL.FTZ R4, R6, R13 ;  /* 0x0000000d06047220 */ /* 0x001fc80000410000 */
[-C--:B-1----:R-:W-:Y:S02]  /*45f0*/  FFMA.FTZ R15, R8, R9.reuse, -R4 ;  /* 0x00000009080f7223 */ /* 0x082fe40000010804 */
[C---:B------:R-:W-:Y:S02]  /*4600*/  FMUL.FTZ R12, R6.reuse, R9 ;  /* 0x00000009060c7220 */ /* 0x040fe40000410000 */
[----:B--2---:R-:W-:Y:S01]  /*4610*/  FMUL.FTZ R9, R6, R5 ;  /* 0x0000000506097220 */ /* 0x004fe20000410000 */
        /* <DEDUP_REMOVED lines=15> */
[----:B------:R-:W-:Y:S06]  /*4710*/  BAR.SYNC.DEFER_BLOCKING 0x0 ;  /* 0x0000000000007b1d */ /* 0x000fec0000010000 */
[----:B------:R-:W-:Y:S04]  /*4720*/  LDS.128 R12, [0x1090] ;  /* 0x00109000ff0c7984 */ /* 0x000fe80000000c00 */
[----:B------:R-:W0:Y:S04]  /*4730*/  LDS.128 R16, [0x10a0] ;  /* 0x0010a000ff107984 */ /* 0x000e280000000c00 */
[----:B------:R-:W1:Y:S04]  /*4740*/  LDS.128 R20, [0x10b0] ;  /* 0x0010b000ff147984 */ /* 0x000e680000000c00 */
[----:B------:R-:W2:Y:S01]  /*4750*/  LDS.128 R24, [0x10c0] ;  /* 0x0010c000ff187984 */ /* 0x000ea20000000c00 */
[----:B---3--:R-:W-:-:S02]  /*4760*/  FMUL.FTZ R125, R3, R29 ;  /* 0x0000001d037d7220 */ /* 0x008fc40000410000 */
[C---:B------:R-:W-:Y:S02]  /*4770*/  FMUL.FTZ R126, R2.reuse, R29 ;  /* 0x0000001d027e7220 */ /* 0x040fe40000410000 */
[-C--:B------:R-:W-:Y:S02]  /*4780*/  FFMA.FTZ R29, R2, R28.reuse, -R125 ;  /* 0x0000001c021d7223 */ /* 0x080fe4000001087d */
[----:B------:R-:W-:Y:S01]  /*4790*/  FFMA.FTZ R28, R3, R28, R126 ;  /* 0x0000001c031c7223 */ /* 0x000fe2000001007e */
[----:B------:R-:W-:-:S04]  /*47a0*/  SHF.R.U32.HI R128, RZ, 0x5, R36 ;  /* 0x00000005ff807819 */ /* 0x000fc80000011624 */
[----:B------:R-:W-:Y:S01]  /*47b0*/  ISETP.NE.AND P1, PT, R128, 0x2, PT ;  /* 0x000000028000780c */ /* 0x000fe20003f25270 */
[-C--:B0-----:R-:W-:Y:S02]  /*47c0*/  FMUL.FTZ R2, R12, R17.reuse ;  /* 0x000000110c027220 */ /* 0x081fe40000410000 */
[-C--:B------:R-:W-:Y:S02]  /*47d0*/  FMUL.FTZ R125, R15, R17.reuse ;  /* 0x000000110f7d7220 */ /* 0x080fe40000410000 */
[CC--:B------:R-:W-:Y:S02]  /*47e0*/  FMUL.FTZ R3, R13.reuse, R17.reuse ;  /* 0x000000110d037220 */ /* 0x0c0fe40000410000 */
[C---:B------:R-:W-:Y:S02]  /*47f0*/  FMUL.FTZ R17, R14.reuse, R17 ;  /* 0x000000110e117220 */ /* 0x040fe40000410000 */
[-C--:B------:R-:W-:Y:S02]  /*4800*/  FFMA.FTZ R2, R13, R16.reuse, R2 ;  /* 0x000000100d027223 */ /* 0x080fe40000010002 */
[----:B------:R-:W-:-:S02]  /*4810*/  FFMA.FTZ R125, R14, R16, -R125 ;  /* 0x000000100e7d7223 */ /* 0x000fc4000001087d */
[-C--:B------:R-:W-:Y:S02]  /*4820*/  FFMA.FTZ R3, R12, R16.reuse, -R3 ;  /* 0x000000100c037223 */ /* 0x080fe40000010803 */
[----:B------:R-:W-:Y:S02]  /*4830*/  FFMA.FTZ R126, R15, R16, R17 ;  /* 0x000000100f7e7223 */ /* 0x000fe40000010011 */
[----:B-1----:R-:W-:Y:S02]  /*4840*/  FMUL.FTZ R17, R2, R21 ;  /* 0x0000001502117220 */ /* 0x002fe40000410000 */
[----:B------:R-:W-:Y:S01]  /*4850*/  FADD.FTZ R125, R18, R125 ;  /* 0x0000007d127d7221 */ /* 0x000fe20000010000 */
[----:B------:R-:W-:Y:S01]  /*4860*/  FSEL R12, R3, R12, !P1 ;  /* 0x0000000c030c7208 */ /* 0x000fe20004800000 */
[----:B------:R-:W-:Y:S02]  /*4870*/  FADD.FTZ R126, R19, R126 ;  /* 0x0000007e137e7221 */ /* 0x000fe40000010000 */
[----:B------:R-:W-:-:S02]  /*4880*/  FFMA.FTZ R17, R3, R20, -R17 ;  /* 0x0000001403117223 */ /* 0x000fc40000010811 */
[-C--:B------:R-:W-:Y:S02]  /*4890*/  FMUL.FTZ R3, R3, R21.reuse ;  /* 0x0000001503037220 */ /* 0x080fe40000410000 */
[C---:B------:R-:W-:Y:S01]  /*48a0*/  FMUL.FTZ R19, R125.reuse, R21 ;  /* 0x000000157d137220 */ /* 0x040fe20000410000 */
[----:B------:R-:W-:Y:S01]  /*48b0*/  FSEL R13, R2, R13, !P1 ;  /* 0x0000000d020d7208 */ /* 0x000fe20004800000 */
[----:B------:R-:W-:Y:S02]  /*48c0*/  FMUL.FTZ R21, R126, R21 ;  /* 0x000000157e157220 */ /* 0x000fe40000410000 */
[-C--:B------:R-:W-:Y:S02]  /*48d0*/  FFMA.FTZ R2, R2, R20.reuse, R3 ;  /* 0x0000001402027223 */ /* 0x080fe40000010003 */
[-C--:B------:R-:W-:Y:S01]  /*48e0*/  FFMA.FTZ R18, R126, R20.reuse, R19 ;  /* 0x000000147e127223 */ /* 0x080fe20000010013 */
[C---:B------:R-:W-:Y:S01]  /*48f0*/  ISETP.NE.AND P2, PT, R128.reuse, RZ, PT ;  /* 0x000000ff8000720c */ /* 0x040fe20003f45270 */
[----:B------:R-:W-:Y:S01]  /*4900*/  FFMA.FTZ R21, R125, R20, -R21 ;  /* 0x000000147d157223 */ /* 0x000fe20000010815 */
[----:B------:R-:W-:Y:S01]  /*4910*/  ISETP.NE.AND P0, PT, R128, 0x3, PT ;  /* 0x000000038000780c */ /* 0x000fe20003f05270 */
[----:B--2---:R-:W-:-:S02]  /*4920*/  FMUL.FTZ R3, R2, R25 ;  /* 0x0000001902037220 */ /* 0x004fc40000410000 */
[----:B------:R-:W-:Y:S02]  /*4930*/  FADD.FTZ R18, R23, R18 ;  /* 0x0000001217127221 */ /* 0x000fe40000010000 */
[----:B------:R-:W-:Y:S01]  /*4940*/  FADD.FTZ R21, R22, R21 ;  /* 0x0000001516157221 */ /* 0x000fe20000010000 */
[----:B------:R0:W1:Y:S01]  /*4950*/  SHFL.UP PT, R16, R11, 0x1, RZ ;  /* 0x042000000b107989 */ /* 0x00006200000e00ff */
[C---:B------:R-:W-:Y:S01]  /*4960*/  FSEL R12, R17.reuse, R12, !P0 ;  /* 0x0000000c110c7208 */ /* 0x040fe20004000000 */
[CC--:B------:R-:W-:Y:S01]  /*4970*/  FFMA.FTZ R3, R17.reuse, R24.reuse, -R3 ;  /* 0x0000001811037223 */ /* 0x0c0fe20000010803 */
[----:B------:R-:W-:Y:S01]  /*4980*/  FSEL R15, R126, R15, !P1 ;  /* 0x0000000f7e0f7208 */ /* 0x000fe20004800000 */
[-C--:B------:R-:W-:Y:S02]  /*4990*/  FMUL.FTZ R17, R17, R25.reuse ;  /* 0x0000001911117220 */ /* 0x080fe40000410000 */
[CC--:B0-----:R-:W-:Y:S02]  /*49a0*/  FMUL.FTZ R11, R18.reuse, R25.reuse ;  /* 0x00000019120b7220 */ /* 0x0c1fe40000410000 */
[C---:B------:R-:W-:Y:S01]  /*49b0*/  FMUL.FTZ R25, R21.reuse, R25 ;  /* 0x0000001915197220 */ /* 0x040fe20000410000 */
[C---:B------:R-:W-:Y:S01]  /*49c0*/  FSEL R15, R18.reuse, R15, !P0 ;  /* 0x0000000f120f7208 */ /* 0x040fe20004000000 */
[----:B------:R-:W-:Y:S01]  /*49d0*/  FFMA.FTZ R11, R21, R24, -R11 ;  /* 0x00000018150b7223 */ /* 0x000fe2000001080b */
[----:B------:R-:W-:Y:S01]  /*49e0*/  FSEL R14, R125, R14, !P1 ;  /* 0x0000000e7d0e7208 */ /* 0x000fe20004800000 */
[----:B------:R-:W-:Y:S01]  /*49f0*/  FFMA.FTZ R18, R18, R24, R25 ;  /* 0x0000001812127223 */ /* 0x000fe20000010019 */
[----:B------:R-:W0:Y:S01]  /*4a00*/  SHFL.UP PT, R10, R10, 0x1, RZ ;  /* 0x042000000a0a7989 */ /* 0x000e2200000e00ff */
[----:B------:R-:W-:Y:S03]  /*4a10*/  BSSY B0, `(.L_x_393) ;  /* 0x0000029000007945 */ /* 0x000fe60003800000 */
[----:B------:R-:W2:Y:S01]  /*4a20*/  SHFL.UP PT, R8, R8, 0x1, RZ ;  /* 0x0420000008087989 */ /* 0x000ea200000e00ff */
[----:B------:R-:W-:-:S03]  /*4a30*/  FSEL R14, R21, R14, !P0 ;  /* 0x0000000e150e7208 */ /* 0x000fc60004000000 */
[----:B------:R-:W3:Y:S01]  /*4a40*/  SHFL.UP PT, R9, R9, 0x1, RZ ;  /* 0x0420000009097989 */ /* 0x000ee200000e00ff */
[C---:B------:R-:W-:Y:S01]  /*4a50*/  FSEL R13, R2.reuse, R13, !P0 ;  /* 0x0000000d020d7208 */ /* 0x040fe20004000000 */
[----:B------:R-:W-:Y:S02]  /*4a60*/  FFMA.FTZ R17, R2, R24, R17 ;  /* 0x0000001802117223 */ /* 0x000fe40000010011 */
[----:B------:R-:W-:Y:S02]  /*4a70*/  FADD.FTZ R11, R26, R11 ;  /* 0x0000000b1a0b7221 */ /* 0x000fe40000010000 */
[----:B------:R-:W-:Y:S01]  /*4a80*/  FADD.FTZ R18, R27, R18 ;  /* 0x000000121b127221 */ /* 0x000fe20000010000 */
[----:B------:R-:W-:Y:S05]  /*4a90*/  @!P2 BRA `(.L_x_394) ;  /* 0x000001000000a947 */ /* 0x000fea0003800000 */
[----:B-1----:R-:W-:Y:S01]  /*4aa0*/  ISETP.NE.AND P0, PT, R35, RZ, PT ;  /* 0x000000ff2300720c */ /* 0x002fe20003f05270 */
[C---:B---3--:R-:W-:Y:S02]  /*4ab0*/  FMUL.FTZ R11, R9.reuse, R15 ;  /* 0x0000000f090b7220 */ /* 0x048fe40000410000 */
[----:B------:R-:W-:-:S02]  /*4ac0*/  FMUL.FTZ R17, R9, R14 ;  /* 0x0000000e09117220 */ /* 0x000fc40000410000 */
[C---:B------:R-:W-:Y:S02]  /*4ad0*/  FMUL.FTZ R3, R9.reuse, R13 ;  /* 0x0000000d09037220 */ /* 0x040fe40000410000 */
[----:B------:R-:W-:Y:S02]  /*4ae0*/  FMUL.FTZ R2, R9, R12 ;  /* 0x0000000c09027220 */ /* 0x000fe40000410000 */
[C---:B--2---:R-:W-:Y:S02]  /*4af0*/  FFMA.FTZ R11, R8.reuse, R14, -R11 ;  /* 0x0000000e080b7223 */ /* 0x044fe4000001080b */
[C---:B------:R-:W-:Y:S02]  /*4b00*/  FFMA.FTZ R17, R8.reuse, R15, R17 ;  /* 0x0000000f08117223 */ /* 0x040fe40000010011 */
[C---:B------:R-:W-:Y:S02]  /*4b10*/  @P0 FFMA.FTZ R12, R8.reuse, R12, -R3 ;  /* 0x0000000c080c0223 */ /* 0x040fe40000010803 */
[----:B------:R-:W-:-:S02]  /*4b20*/  @P0 FFMA.FTZ R13, R8, R13, R2 ;  /* 0x0000000d080d0223 */ /* 0x000fc40000010002 */
[----:B0-----:R-:W-:Y:S01]  /*4b30*/  @P0 FADD.FTZ R14, R10, R11 ;  /* 0x0000000b0a0e0221 */ /* 0x001fe20000010000 */
[----:B------:R-:W-:Y:S01]  /*4b40*/  MOV R8, R12 ;  /* 0x0000000c00087202 */ /* 0x000fe20000000f00 */
[----:B------:R-:W-:Y:S01]  /*4b50*/  @P0 FADD.FTZ R15, R16, R17 ;  /* 0x00000011100f0221 */ /* 0x000fe20000010000 */
[----:B------:R-:W-:Y:S02]  /*4b60*/  MOV R9, R13 ;  /* 0x0000000d00097202 */ /* 0x000fe40000000f00 */
[----:B------:R-:W-:Y:S02]  /*4b70*/  MOV R10, R14 ;  /* 0x0000000e000a7202 */ /* 0x000fe40000000f00 */
[----:B------:R-:W-:Y:S01]  /*4b80*/  MOV R16, R15 ;  /* 0x0000000f00107202 */ /* 0x000fe20000000f00 */
[----:B------:R-:W-:Y:S05]  /*4b90*/  BRA `(.L_x_395) ;  /* 0x0000010000007947 */ /* 0x000fea0003800000 */
.L_x_394:
[----:B-1----:R-:W-:Y:S01]  /*4ba0*/  ISETP.NE.AND P0, PT, R35, RZ, PT ;  /* 0x000000ff2300720c */ /* 0x002fe20003f05270 */
[C---:B------:R-:W-:Y:S02]  /*4bb0*/  FMUL.FTZ R12, R17.reuse, R7 ;  /* 0x00000007110c7220 */ /* 0x040fe40000410000 */
[----:B------:R-:W-:-:S02]  /*4bc0*/  FMUL.FTZ R20, R17, R6 ;  /* 0x0000000611147220 */ /* 0x000fc40000410000 */
[----:B------:R-:W-:Y:S02]  /*4bd0*/  FFMA.FTZ R14, R3, R6, -R12 ;  /* 0x00000006030e7223 */ /* 0x000fe4000001080c */
[C---:B------:R-:W-:Y:S02]  /*4be0*/  FMUL.FTZ R2, R17.reuse, R5 ;  /* 0x0000000511027220 */ /* 0x040fe40000410000 */
[----:B------:R-:W-:Y:S02]  /*4bf0*/  FMUL.FTZ R12, R17, R4 ;  /* 0x00000004110c7220 */ /* 0x000fe40000410000 */
[----:B------:R-:W-:Y:S02]  /*4c00*/  FFMA.FTZ R13, R3, R7, R20 ;  /* 0x00000007030d7223 */ /* 0x000fe40000010014 */
[----:B------:R1:W-:Y:S01]  /*4c10*/  @!P0 STS.128 [0x10e0], R4 ;  /* 0x0010e004ff008388 */ /* 0x0003e20000000c00 */
[----:B0-----:R-:W-:Y:S02]  /*4c20*/  @!P0 MOV R10, R6 ;  /* 0x00000006000a8202 */ /* 0x001fe40000000f00 */
[----:B--2---:R-:W-:-:S02]  /*4c30*/  @!P0 MOV R8, R4 ;  /* 0x0000000400088202 */ /* 0x004fc40000000f00 */
[----:B---3--:R-:W-:Y:S02]  /*4c40*/  @!P0 MOV R9, R5 ;  /* 0x0000000500098202 */ /* 0x008fe40000000f00 */
[----:B------:R-:W-:Y:S01]  /*4c50*/  @!P0 MOV R16, R7 ;  /* 0x0000000700108202 */ /* 0x000fe20000000f00 */
[C---:B-1----:R-:W-:Y:S02]  /*4c60*/  FFMA.FTZ R4, R3.reuse, R4, -R2 ;  /* 0x0000000403047223 */ /* 0x042fe40000010802 */
[----:B------:R-:W-:Y:S02]  /*4c70*/  FFMA.FTZ R5, R3, R5, R12 ;  /* 0x0000000503057223 */ /* 0x000fe4000001000c */
[----:B------:R-:W-:Y:S02]  /*4c80*/  FADD.FTZ R6, R11, R14 ;  /* 0x0000000e0b067221 */ /* 0x000fe40000010000 */
[----:B------:R-:W-:Y:S02]  /*4c90*/  FADD.FTZ R7, R18, R13 ;  /* 0x0000000d12077221 */ /* 0x000fe40000010000 */
.L_x_395:
[----:B------:R-:W-:Y:S05]  /*4ca0*/  BSYNC B0 ;  /* 0x0000000000007941 */ /* 0x000fea0003800000 */
.L_x_393:
        /* <DEDUP_REMOVED lines=122> */
.L_x_397:
[----:B------:R-:W-:Y:S05]  /*5450*/  BSYNC B0 ;  /* 0x0000000000007941 */ /* 0x000fea0003800000 */
.L_x_396:
[----:B-1----:R-:W-:Y:S01]  /*5460*/  IADD3 R91, R91, 0x1, RZ ;  /* 0x000000015b5b7810 */ /* 0x002fe20007ffe0ff */
[C---:B------:R-:W-:Y:S02]  /*5470*/  FMUL.FTZ R2, R28.reuse, R9 ;  /* 0x000000091c027220 */ /* 0x040fe40000410000 */
[C---:B------:R-:W-:Y:S01]  /*5480*/  FMUL.FTZ R17, R28.reuse, R17 ;  /* 0x000000111c117220 */ /* 0x040fe20000410000 */
[----:B------:R-:W-:Y:S01]  /*5490*/  ISETP.GE.AND P0, PT, R91, c[0x0][0x16c], PT ;  /* 0x00005b005b007a0c */ /* 0x000fe20003f06270 */
[C---:B------:R-:W-:Y:S02]  /*54a0*/  FMUL.FTZ R19, R28.reuse, R19 ;  /* 0x000000131c137220 */ /* 0x040fe40000410000 */
[----:B------:R-:W-:Y:S02]  /*54b0*/  FMUL.FTZ R4, R28, R97 ;  /* 0x000000611c047220 */ /* 0x000fe40000410000 */
[----:B------:R-:W-:Y:S02]  /*54c0*/  FADD.FTZ R5, RZ, R124 ;  /* 0x0000007cff057221 */ /* 0x000fe40000010000 */
[----:B------:R-:W-:-:S02]  /*54d0*/  FFMA.FTZ R11, R29, R11, -R2 ;  /* 0x0000000b1d0b7223 */ /* 0x000fc40000010802 */
[C---:B------:R-:W-:Y:S02]  /*54e0*/  FFMA.FTZ R17, R29.reuse, R12, -R17 ;  /* 0x0000000c1d117223 */ /* 0x040fe40000010811 */
[C---:B------:R-:W-:Y:S02]  /*54f0*/  FFMA.FTZ R19, R29.reuse, R14, -R19 ;  /* 0x0000000e1d137223 */ /* 0x040fe40000010813 */
[----:B------:R-:W-:Y:S02]  /*5500*/  FFMA.FTZ R3, R29, R95, -R4 ;  /* 0x0000005f1d037223 */ /* 0x000fe40000010804 */
        /* <DEDUP_REMOVED lines=11> */
[----:B------:R-:W-:Y:S02]  /*55c0*/  FMUL.FTZ R28, R28, R5 ;  /* 0x000000051c1c7220 */ /* 0x000fe40000410000 */
        /* <DEDUP_REMOVED lines=30> */
.L_x_392:
[----:B------:R-:W-:Y:S01]  /*57b0*/  BAR.SYNC.DEFER_BLOCKING 0x0 ;  /* 0x0000000000007b1d */ /* 0x000fe20000010000 */
[----:B------:R-:W-:Y:S01]  /*57c0*/  SHF.L.U32 R2, R36, 0x1, RZ ;  /* 0x0000000124027819 */ /* 0x000fe200000006ff */
[----:B------:R-:W-:Y:S01]  /*57d0*/  IMAD R5, R37, c[0x0][0x200], RZ ;  /* 0x0000800025057a24 */ /* 0x000fe200078e02ff */
[----:B------:R-:W-:Y:S02]  /*57e0*/  F2FP.BF16.PACK_AB R87, R53, R84 ;  /* 0x000000543557723e */ /* 0x000fe400000010ff */
[----:B------:R-:W-:Y:S01]  /*57f0*/  LOP3.LUT R6, R2, 0xffffffc0, RZ, 0xc0, !PT ;  /* 0xffffffc002067812 */ /* 0x000fe200078ec0ff */
[----:B------:R-:W-:Y:S01]  /*5800*/  IMAD R5, R38, c[0x0][0x204], R5 ;  /* 0x0000810026057a24 */ /* 0x000fe200078e0205 */
[----:B------:R-:W-:Y:S02]  /*5810*/  F2FP.BF16.PACK_AB R86, R55, R86 ;  /* 0x000000563756723e */ /* 0x000fe400000010ff */
[----:B------:R-:W-:-:S02]  /*5820*/  F2FP.BF16.PACK_AB R85, R88, R43 ;  /* 0x0000002b5855723e */ /* 0x000fc400000010ff */
[----:B------:R-:W-:Y:S02]  /*5830*/  F2FP.BF16.PACK_AB R84, R45, R74 ;  /* 0x0000004a2d54723e */ /* 0x000fe400000010ff */
[----:B------:R-:W-:Y:S02]  /*5840*/  F2FP.BF16.PACK_AB R83, R57, R90 ;  /* 0x0000005a3953723e */ /* 0x000fe400000010ff */
[----:B------:R-:W-:Y:S02]  /*5850*/  F2FP.BF16.PACK_AB R82, R47, R76 ;  /* 0x0000004c2f52723e */ /* 0x000fe400000010ff */
[----:B------:R-:W-:Y:S02]  /*5860*/  F2FP.BF16.PACK_AB R81, R49, R78 ;  /* 0x0000004e3151723e */ /* 0x000fe400000010ff */
[----:B------:R-:W-:Y:S02]  /*5870*/  LEA R4, R35, R6, 0x1 ;  /* 0x0000000623047211 */ /* 0x000fe400078e08ff */
[----:B------:R-:W-:-:S02]  /*5880*/  F2FP.BF16.PACK_AB R80, R51, R80 ;  /* 0x000000503350723e */ /* 0x000fc400000010ff */
[----:B------:R-:W-:Y:S01]  /*5890*/  IADD3 R6, R6, R35, RZ ;  /* 0x0000002306067210 */ /* 0x000fe20007ffe0ff */
[----:B------:R-:W-:Y:S01]  /*58a0*/  STS.128 [R4.X16], R84 ;  /* 0x0000005404007388 */ /* 0x000fe2000000cc00 */
[C---:B------:R-:W-:Y:S02]  /*58b0*/  SHF.L.U32 R2, R34.reuse, 0xb, RZ ;  /* 0x0000000b22027819 */ /* 0x040fe400000006ff */
[----:B------:R-:W-:Y:S01]  /*58c0*/  IADD3 R34, R34, 0x1, RZ ;  /* 0x0000000122227810 */ /* 0x000fe20007ffe0ff */
[----:B------:R0:W-:Y:S01]  /*58d0*/  STS.128 [R4.X16+0x10], R80 ;  /* 0x0000105004007388 */ /* 0x0001e2000000cc00 */
[----:B------:R-:W-:-:S06]  /*58e0*/  NOP ;  /* 0x0000000000007918 */ /* 0x000fcc0000000000 */
[----:B------:R-:W1:Y:S01]  /*58f0*/  LDS.128 R8, [R6.X16] ;  /* 0x0000000006087984 */ /* 0x000e62000000cc00 */
[--C-:B------:R-:W-:Y:S02]  /*5900*/  SHF.R.S32.HI R3, RZ, 0x1f, R2.reuse ;  /* 0x0000001fff037819 */ /* 0x100fe40000011402 */
[----:B------:R-:W-:Y:S01]  /*5910*/  IADD3 R32, P1, R32, 0x1000, RZ ;  /* 0x0000100020207810 */ /* 0x000fe20007f3e0ff */
[----:B------:R-:W2:Y:S01]  /*5920*/  LDS.128 R12, [R6.X16+0x200] ;  /* 0x00020000060c7984 */ /* 0x000ea2000000cc00 */
[----:B------:R-:W-:Y:S01]  /*5930*/  IADD3 R30, P2, R30, 0x1000, RZ ;  /* 0x000010001e1e7810 */ /* 0x000fe20007f5e0ff */
[----:B------:R-:W-:Y:S01]  /*5940*/  IMAD.WIDE.U32 R2, R38, c[0x0][0x200], R2 ;  /* 0x0000800026027a25 */ /* 0x000fe200078e0002 */
[----:B------:R-:W-:Y:S02]  /*5950*/  IADD3.X R33, RZ, R33, RZ, P1, !PT ;  /* 0x00000021ff217210 */ /* 0x000fe40000ffe4ff */
[----:B------:R-:W-:Y:S02]  /*5960*/  IADD3.X R31, RZ, R31, RZ, P2, !PT ;  /* 0x0000001fff1f7210 */ /* 0x000fe400017fe4ff */
[----:B------:R-:W-:Y:S01]  /*5970*/  IADD3 R3, R3, R5, RZ ;  /* 0x0000000503037210 */ /* 0x000fe20007ffe0ff */
[----:B------:R-:W-:-:S04]  /*5980*/  IMAD R5, R41, c[0x0][0x208], RZ ;  /* 0x0000820029057a24 */ /* 0x000fc800078e02ff */
[C---:B------:R-:W-:Y:S02]  /*5990*/  IMAD R5, R42.reuse, c[0x0][0x20c], R5 ;  /* 0x000083002a057a24 */ /* 0x040fe400078e0205 */
[----:B------:R-:W-:-:S05]  /*59a0*/  IMAD.WIDE.U32 R2, R42, c[0x0][0x208], R2 ;  /* 0x000082002a027a25 */ /* 0x000fca00078e0002 */
[----:B------:R-:W-:Y:S02]  /*59b0*/  IADD3 R3, R3, R5, RZ ;  /* 0x0000000503037210 */ /* 0x000fe40007ffe0ff */
[----:B0-----:R-:W-:-:S04]  /*59c0*/  LEA R4, P0, R2, c[0x0][0x258], 0x1 ;  /* 0x0000960002047a11 */ /* 0x001fc800078008ff */
[----:B------:R-:W-:Y:S02]  /*59d0*/  LEA.HI.X R5, R2, c[0x0][0x25c], R3, 0x1, P0 ;  /* 0x0000970002057a11 */ /* 0x000fe400000f0c03 */
[----:B------:R-:W-:-:S03]  /*59e0*/  ISETP.GE.AND P0, PT, R34, c[0x0][0x174], PT ;  /* 0x00005d0022007a0c */ /* 0x000fc60003f06270 */
[----:B------:R-:W-:-:S05]  /*59f0*/  IMAD.WIDE R2, R0, 0x10, R4 ;  /* 0x0000001000027825 */ /* 0x000fca00078e0204 */
[----:B-1----:R0:W-:Y:S04]  /*5a00*/  STG.E.128 [R2.64], R8 ;  /* 0x0000000802007986 */ /* 0x0021e8000c101d04 */
[----:B--2---:R0:W-:Y:S01]  /*5a10*/  STG.E.128 [R2.64+0x200], R12 ;  /* 0x0002000c02007986 */ /* 0x0041e2000c101d04 */
[----:B------:R-:W-:Y:S01]  /*5a20*/  @P0 CALL.REL.NOINC `(.L_x_399) ;  /* 0x0000001000000944 */ /* 0x000fe20003c00000 */
[----:B------:R-:W-:Y:S05]  /*5a30*/  BRA `(.L_x_400) ;  /* 0xffffa8e000007947 */ /* 0x000fea000383ffff */
.L_x_399:
[----:B------:R-:W-:Y:S05]  /*5a40*/  EXIT ;  /* 0x000000000000794d */ /* 0x000fea0003800000 */
.L_x_401:
        /* <DEDUP_REMOVED lines=11> */
.L_x_5328:


//--------------------- .text._Z25selective_scan_fwd_kernelI32Selective_Scan_fwd_kernel_traitsILi128ELi16ELi1ELb1ELb0ELb0ELb1EN3c108BFloat16ENS1_7complexIfEEEEv13SSMParamsBase --------------------------
	.section	.text._Z25selective_scan_fwd_kernelI32Selective_Scan_fwd_kernel_traitsILi128ELi16ELi1ELb1ELb0ELb0ELb1EN3c108BFloat16ENS1_7complexIfEEEEv13SSMParamsBase,"ax",@progbits
	.sectioninfo	@"SHI_REGISTERS=131"
	.align	128
        .global         _Z25selective_scan_fwd_kernelI32Selective_Scan_fwd_kernel_traitsILi128ELi16ELi1ELb1ELb0ELb0ELb1EN3c108BFloat16ENS1_7complexIfEEEEv13SSMParamsBase
        .type           _Z25selective_scan_fwd_kernelI32Selective_Scan_fwd_kernel_traitsILi128ELi16ELi1ELb1ELb0ELb0ELb1EN3c108BFloat16ENS1_7complexIfEEEEv13SSMParamsBase,@function
        .size           _Z25selective_scan_fwd_kernelI32Selective_Scan_fwd_kernel_traitsILi128ELi16ELi1ELb1ELb0ELb0ELb1EN3c108BFloat16ENS1_7complexIfEEEEv13SSMParamsBase,(.L_x_5329 - _Z25selective_scan_fwd_kernelI32Selective_Scan_fwd_kernel_traitsILi128ELi16ELi1ELb1ELb0ELb0ELb1EN3c108BFloat16ENS1_7complexIfEEEEv13SSMParamsBase)
        .other          _Z25selective_scan_fwd_kernelI32Selective_Scan_fwd_kernel_traitsILi128ELi16ELi1ELb1ELb0ELb0ELb1EN3c108BFloat16ENS1_7complexIfEEEEv13SSMParamsBase,@"STO_CUDA_ENTRY STV_DEFAULT"
_Z25selective_scan_fwd_kernelI32Selective_Scan_fwd_kernel_traitsILi128ELi16ELi1ELb1ELb0ELb0ELb1EN3c108BFloat16ENS1_7complexIfEEEEv13SSMParamsBase:
.text._Z25selective_scan_fwd_kernelI32Selective_Scan_fwd_kernel_traitsILi128ELi16ELi1ELb1ELb0ELb0ELb1EN3c108BFloat16ENS1_7complexIfEEEEv13SSMParamsBase:
        /* <DEDUP_REMOVED lines=50> */
.L_x_442:
        /* <DEDUP_REMOVED lines=80> */
.L_x_403:
[----:B-12---:R-:W-:Y:S05]  /*0820*/  BSYNC B0 ;  /* 0x0000000000007941 */ /* 0x006fea0003800000 */
.L_x_402:
        /* <DEDUP_REMOVED lines=36> */
.L_x_405:
[----:B------:R-:W-:Y:S05]  /*0a70*/  BSYNC B0 ;  /* 0x0000000000007941 */ /* 0x000fea0003800000 */
.L_x_404:
        /* <DEDUP_REMOVED lines=38> */
.L_x_407:
[----:B------:R-:W-:Y:S05]  /*0ce0*/  BSYNC B0 ;  /* 0x0000000000007941 */ /* 0x000fea0003800000 */
.L_x_406:
        /* <DEDUP_REMOVED lines=36> */
.L_x_409:
[----:B------:R-:W-:Y:S05]  /*0f30*/  BSYNC B0 ;  /* 0x0000000000007941 */ /* 0x000fea0003800000 */
.L_x_408:
        /* <DEDUP_REMOVED lines=38> */
.L_x_411:
[----:B------:R-:W-:Y:S05]  /*11a0*/  BSYNC B0 ;  /* 0x0000000000007941 */ /* 0x000fea0003800000 */
.L_x_410:
        /* <DEDUP_REMOVED lines=39> */
.L_x_413:
[----:B------:R-:W-:Y:S05]  /*1420*/  BSYNC B0 ;  /* 0x0000000000007941 */ /* 0x000fea0003800000 */
.L_x_412:
        /* <DEDUP_REMOVED lines=43> */
.L_x_415:
[----:B------:R-:W-:Y:S05]  /*16e0*/  BSYNC B0 ;  /* 0x0000000000007941 */ /* 0x000fea0003800000 */
.L_x_414:
        /* <DEDUP_REMOVED lines=41> */
.L_x_417:
[----:B------:R-:W-:Y:S05]  /*1980*/  BSYNC B0 ;  /* 0x0000000000007941 */ /* 0x000fea0003800000 */
.L_x_416:
        /* <DEDUP_REMOVED lines=43> */
.L_x_419:
[----:B------:R-:W-:Y:S05]  /*1c40*/  BSYNC B0 ;  /* 0x0000000000007941 */ /* 0x000fea0003800000 */
.L_x_418:
        /* <DEDUP_REMOVED lines=41> */
.L_x_421:
[----:B------:R-:W-:Y:S05]  /*1ee0*/  BSYNC B0 ;  /* 0x0000000000007941 */ /* 0x000fea0003800000 */
.L_x_420:
        /* <DEDUP_REMOVED lines=47> */
.L_x_423:
[----:B------:R-:W-:Y:S05]  /*21e0*/  BSYNC B0 ;  /* 0x0000000000007941 */ /* 0x000fea0003800000 */
.L_x_422:
        /* <DEDUP_REMOVED lines=33> */
.L_x_425:
[----:B------:R-:W-:Y:S05]  /*2400*/  BSYNC B0 ;  /* 0x0000000000007941 */ /* 0x000fea0003800000 */
.L_x_424:
        /* <DEDUP_REMOVED lines=33> */
.L_x_427:
[----:B------:R-:W-:Y:S05]  /*2620*/  BSYNC B0 ;  /* 0x0000000000007941 */ /* 0x000fea0003800000 */
.L_x_426:
        /* <DEDUP_REMOVED lines=33> */
.L_x_429:
[----:B------:R-:W-:Y:S05]  /*2840*/  BSYNC B0 ;  /* 0x0000000000007941 */ /* 0x000fea0003800000 */
.L_x_428:
        /* <DEDUP_REMOVED lines=33> */
.L_x_431:
[----:B------:R-:W-:Y:S05]  /*2a60*/  BSYNC B0 ;  /* 0x0000000000007941 */ /* 0x000fea0003800000 */
.L_x_430:
        /* <DEDUP_REMOVED lines=33> */
.L_x_433:
[----:B------:R-:W-:Y:S05]  /*2c80*/  BSYNC B0 ;  /* 0x0000000000007941 */ /* 0x000fea0003800000 */
.L_x_432:
        /* <DEDUP_REMOVED lines=21> */
.L_x_440:
        /* <DEDUP_REMOVED lines=476> */
.L_x_436:
        /* <DEDUP_REMOVED lines=16> */
.L_x_437:
[----:B------:R-:W-:Y:S05]  /*4ca0*/  BSYNC B0 ;  /* 0x0000000000007941 */ /* 0x000fea0003800000 */
.L_x_435:
        /* <DEDUP_REMOVED lines=122> */
.L_x_439:
[----:B------:R-:W-:Y:S05]  /*5450*/  BSYNC B0 ;  /* 0x0000000000007941 */ /* 0x000fea0003800000 */
.L_x_438:
        /* <DEDUP_REMOVED lines=53> */
.L_x_434:
[----:B------:R-:W-:Y:S01]  /*57b0*/  BAR.SYNC.DEFER_BLOCKING 0x0 ;  /* 0x0000000000007b1d */ /* 0x000fe20000010000 */
[----:B------:R-:W-:Y:S01]  /*57c0*/  SHF.L.U32 R2, R36, 0x1, RZ ;  /* 0x0000000124027819 */ /* 0x000fe200000006ff */
[----:B------:R-:W-:Y:S01]  /*57d0*/  IMAD R13, R37, c[0x0][0x200], RZ ;  /* 0x00008000250d7a24 */ /* 0x000fe200078e02ff */
[----:B------:R-:W-:Y:S01]  /*57e0*/  F2FP.BF16.PACK_AB R23, R53, R74 ;  /* 0x0000004a3517723e */ /* 0x000fe200000010ff */
[----:B------:R-:W-:Y:S01]  /*57f0*/  IMAD R15, R37, c[0x0][0x1f0], RZ ;  /* 0x00007c00250f7a24 */ /* 0x000fe200078e02ff */
[----:B------:R-:W-:Y:S01]  /*5800*/  LOP3.LUT R18, R2, 0xffffffc0, RZ, 0xc0, !PT ;  /* 0xffffffc002127812 */ /* 0x000fe200078ec0ff */
[C---:B------:R-:W-:Y:S01]  /*5810*/  IMAD R17, R38.reuse, c[0x0][0x204], R13 ;  /* 0x0000810026117a24 */ /* 0x040fe200078e020d */
[----:B------:R-:W-:Y:S01]  /*5820*/  F2FP.BF16.PACK_AB R22, R55, R76 ;  /* 0x0000004c3716723e */ /* 0x000fe200000010ff */
[----:B------:R-:W-:Y:S01]  /*5830*/  IMAD R19, R38, c[0x0][0x1f4], R15 ;  /* 0x00007d0026137a24 */ /* 0x000fe200078e020f */
        /* <DEDUP_REMOVED lines=8> */
[----:B------:R0:W-:Y:S01]  /*58c0*/  STS.128 [R16.X16], R20 ;  /* 0x0000001410007388 */ /* 0x0001e2000000cc00 */
[----:B------:R-:W-:-:S03]  /*58d0*/  SHF.L.U32 R2, R34, 0xb, RZ ;  /* 0x0000000b22027819 */ /* 0x000fc600000006ff */
[----:B------:R-:W-:Y:S01]  /*58e0*/  STS.128 [R16.X16+0x10], R24 ;  /* 0x0000101810007388 */ /* 0x000fe2000000cc00 */
[----:B------:R-:W-:-:S06]  /*58f0*/  NOP ;  /* 0x0000000000007918 */ /* 0x000fcc0000000000 */
[----:B------:R-:W1:Y:S01]  /*5900*/  LDS.128 R8, [R18.X16] ;  /* 0x0000000012087984 */ /* 0x000e62000000cc00 */
[----:B------:R-:W-:-:S03]  /*5910*/  SHF.R.S32.HI R3, RZ, 0x1f, R2 ;  /* 0x0000001fff037819 */ /* 0x000fc60000011402 */
[----:B------:R-:W2:Y:S02]  /*5920*/  LDS.128 R4, [R18.X16+0x200] ;  /* 0x0002000012047984 */ /* 0x000ea4000000cc00 */
[----:B------:R-:W-:-:S04]  /*5930*/  IMAD.WIDE.U32 R12, R38, c[0x0][0x200], R2 ;  /* 0x00008000260c7a25 */ /* 0x000fc800078e0002 */
[----:B------:R-:W-:Y:S01]  /*5940*/  IMAD.WIDE.U32 R14, R38, c[0x0][0x1f0], R2 ;  /* 0x00007c00260e7a25 */ /* 0x000fe200078e0002 */
[----:B------:R-:W-:-:S03]  /*5950*/  IADD3 R13, R13, R17, RZ ;  /* 0x000000110d0d7210 */ /* 0x000fc60007ffe0ff */
[----:B------:R-:W-:Y:S01]  /*5960*/  IMAD R17, R41, c[0x0][0x208], RZ ;  /* 0x0000820029117a24 */ /* 0x000fe200078e02ff */
[----:B------:R-:W-:Y:S01]  /*5970*/  IADD3 R15, R15, R19, RZ ;  /* 0x000000130f0f7210 */ /* 0x000fe20007ffe0ff */
[----:B------:R-:W-:-:S04]  /*5980*/  IMAD.WIDE.U32 R12, R42, c[0x0][0x208], R12 ;  /* 0x000082002a0c7a25 */ /* 0x000fc800078e000c */
[----:B------:R-:W-:Y:S01]  /*5990*/  IMAD R17, R42, c[0x0][0x20c], R17 ;  /* 0x000083002a117a24 */ /* 0x000fe200078e0211 */
[----:B0-----:R-:W-:Y:S01]  /*59a0*/  LEA R20, P0, R12, c[0x0][0x258], 0x1 ;  /* 0x000096000c147a11 */ /* 0x001fe200078008ff */
[----:B------:R-:W-:Y:S02]  /*59b0*/  IMAD R19, R41, c[0x0][0x1f8], RZ ;  /* 0x00007e0029137a24 */ /* 0x000fe400078e02ff */
[----:B------:R-:W-:Y:S01]  /*59c0*/  IMAD.WIDE.U32 R14, R42, c[0x0][0x1f8], R14 ;  /* 0x00007e002a0e7a25 */ /* 0x000fe200078e000e */
[----:B------:R-:W-:-:S03]  /*59d0*/  IADD3 R17, R13, R17, RZ ;  /* 0x000000110d117210 */ /* 0x000fc60007ffe0ff */
[----:B------:R-:W-:Y:S01]  /*59e0*/  IMAD R19, R42, c[0x0][0x1fc], R19 ;  /* 0x00007f002a137a24 */ /* 0x000fe200078e0213 */
[----:B------:R-:W-:Y:S02]  /*59f0*/  LEA.HI.X R21, R12, c[0x0][0x25c], R17, 0x1, P0 ;  /* 0x000097000c157a11 */ /* 0x000fe400000f0c11 */
[----:B------:R-:W-:Y:S02]  /*5a00*/  LEA R22, P1, R14, c[0x0][0x268], 0x1 ;  /* 0x00009a000e167a11 */ /* 0x000fe400078208ff */
[----:B------:R-:W-:Y:S01]  /*5a10*/  IADD3 R13, R15, R19, RZ ;  /* 0x000000130f0d7210 */ /* 0x000fe20007ffe0ff */
[----:B------:R-:W-:-:S03]  /*5a20*/  IMAD.WIDE R20, R0, 0x10, R20 ;  /* 0x0000001000147825 */ /* 0x000fc600078e0214 */
[----:B------:R-:W-:Y:S02]  /*5a30*/  LEA.HI.X R23, R14, c[0x0][0x26c], R13, 0x1, P1 ;  /* 0x00009b000e177a11 */ /* 0x000fe400008f0c0d */
[----:B-1----:R-:W-:Y:S03]  /*5a40*/  STG.E.128 [R20.64], R8 ;  /* 0x0000000814007986 */ /* 0x002fe6000c101d04 */
[----:B------:R-:W-:Y:S01]  /*5a50*/  IMAD.WIDE R22, R0, 0x10, R22 ;  /* 0x0000001000167825 */ /* 0x000fe200078e0216 */
[----:B--2---:R-:W-:Y:S04]  /*5a60*/  STG.E.128 [R20.64+0x200], R4 ;  /* 0x0002000414007986 */ /* 0x004fe8000c101d04 */
[----:B------:R-:W-:Y:S06]  /*5a70*/  BAR.SYNC.DEFER_BLOCKING 0x0 ;  /* 0x0000000000007b1d */ /* 0x000fec0000010000 */
[----:B------:R-:W2:Y:S04]  /*5a80*/  LDG.E.128 R24, [R22.64] ;  /* 0x0000000416187981 */ /* 0x000ea8000c1e1d00 */
[----:B------:R-:W3:Y:S01]  /*5a90*/  LDG.E.128 R60, [R22.64+0x200] ;  /* 0x00020004163c7981 */ /* 0x000ee2000c1e1d00 */
[----:B------:R-:W-:Y:S01]  /*5aa0*/  IADD3 R17, R18, R35, RZ ;  /* 0x0000002312117210 */ /* 0x000fe20007ffe0ff */
[----:B------:R-:W-:Y:S01]  /*5ab0*/  IMAD.WIDE.U32 R2, R38, c[0x0][0x210], R2 ;  /* 0x0000840026027a25 */ /* 0x000fe200078e0002 */
[----:B------:R-:W-:-:S02]  /*5ac0*/  IADD3 R34, R34, 0x1, RZ ;  /* 0x0000000122227810 */ /* 0x000fc40007ffe0ff */
[----:B------:R-:W-:Y:S02]  /*5ad0*/  IADD3 R32, P1, R32, 0x1000, RZ ;  /* 0x0000100020207810 */ /* 0x000fe40007f3e0ff */
[----:B------:R-:W-:Y:S02]  /*5ae0*/  IADD3 R30, P2, R30, 0x1000, RZ ;  /* 0x000010001e1e7810 */ /* 0x000fe40007f5e0ff */
[----:B------:R-:W-:Y:S02]  /*5af0*/  IADD3.X R33, RZ, R33, RZ, P1, !PT ;  /* 0x00000021ff217210 */ /* 0x000fe40000ffe4ff */
[----:B------:R-:W-:Y:S01]  /*5b00*/  IADD3.X R31, RZ, R31, RZ, P2, !PT ;  /* 0x0000001fff1f7210 */ /* 0x000fe200017fe4ff */
[----:B--2---:R-:W-:Y:S04]  /*5b10*/  STS.128 [R18.X16], R24 ;  /* 0x0000001812007388 */ /* 0x004fe8000000cc00 */
[----:B---3--:R-:W-:Y:S01]  /*5b20*/  STS.128 [R18.X16+0x200], R60 ;  /* 0x0002003c12007388 */ /* 0x008fe2000000cc00 */
[----:B------:R-:W-:-:S06]  /*5b30*/  NOP ;  /* 0x0000000000007918 */ /* 0x000fcc0000000000 */
[----:B------:R-:W0:Y:S04]  /*5b40*/  LDS.128 R12, [R17.X16] ;  /* 0x00000000110c7984 */ /* 0x000e28000000cc00 */
[----:B------:R-:W1:Y:S01]  /*5b50*/  LDS.128 R4, [R17.X16+0x10] ;  /* 0x0000100011047984 */ /* 0x000e62000000cc00 */
[--C-:B0-----:R-:W-:Y:S02]  /*5b60*/  PRMT R22, RZ, 0x5410, R15.reuse ;  /* 0x00005410ff167816 */ /* 0x101fe4000000000f */
[----:B------:R-:W-:Y:S02]  /*5b70*/  PRMT R23, RZ, 0x7610, R15 ;  /* 0x00007610ff177816 */ /* 0x000fe4000000000f */
[--C-:B------:R-:W-:Y:S01]  /*5b80*/  PRMT R19, RZ, 0x5410, R14.reuse ;  /* 0x00005410ff137816 */ /* 0x100fe2000000000e */
[----:B------:R-:W-:Y:S01]  /*5b90*/  FMUL.FTZ R8, R22, -1.4426950216293334961 ;  /* 0xbfb8aa3b16087820 */ /* 0x000fe20000410000 */
[----:B------:R-:W-:Y:S01]  /*5ba0*/  PRMT R14, RZ, 0x7610, R14 ;  /* 0x00007610ff0e7816 */ /* 0x000fe2000000000e */
[----:B------:R-:W-:Y:S01]  /*5bb0*/  FMUL.FTZ R11, R23, -1.4426950216293334961 ;  /* 0xbfb8aa3b170b7820 */ /* 0x000fe20000410000 */
[--C-:B-1----:R-:W-:Y:S01]  /*5bc0*/  PRMT R24, RZ, 0x5410, R4.reuse ;  /* 0x00005410ff187816 */ /* 0x102fe20000000004 */
[----:B------:R0:W-:Y:S01]  /*5bd0*/  MUFU.EX2 R28, R8 ;  /* 0x00000008001c7308 */ /* 0x0001e20000000800 */
[--C-:B------:R-:W-:Y:S01]  /*5be0*/  PRMT R27, RZ, 0x5410, R5.reuse ;  /* 0x00005410ff1b7816 */ /* 0x100fe20000000005 */
[----:B------:R-:W-:Y:S01]  /*5bf0*/  FMUL.FTZ R20, R19, -1.4426950216293334961 ;  /* 0xbfb8aa3b13147820 */ /* 0x000fe20000410000 */
[----:B------:R-:W-:Y:S01]  /*5c00*/  PRMT R46, RZ, 0x7610, R5 ;  /* 0x00007610ff2e7816 */ /* 0x000fe20000000005 */
[----:B------:R-:W-:Y:S01]  /*5c10*/  FMUL.FTZ R21, R14, -1.4426950216293334961 ;  /* 0xbfb8aa3b0e157820 */ /* 0x000fe20000410000 */
[----:B------:R-:W-:Y:S01]  /*5c20*/  PRMT R26, RZ, 0x7610, R4 ;  /* 0x00007610ff1a7816 */ /* 0x000fe20000000004 */
[----:B------:R-:W-:Y:S01]  /*5c30*/  FMUL.FTZ R25, R24, -1.4426950216293334961 ;  /* 0xbfb8aa3b18197820 */ /* 0x000fe20000410000 */
[----:B------:R-:W-:Y:S01]  /*5c40*/  PRMT R48, RZ, 0x5410, R6 ;  /* 0x00005410ff307816 */ /* 0x000fe20000000006 */
[----:B------:R1:W2:Y:S01]  /*5c50*/  MUFU.EX2 R29, R11 ;  /* 0x0000000b001d7308 */ /* 0x0002a20000000800 */
[--C-:B0-----:R-:W-:Y:S01]  /*5c60*/  PRMT R8, RZ, 0x5410, R12.reuse ;  /* 0x00005410ff087816 */ /* 0x101fe2000000000c */
[----:B------:R-:W-:Y:S01]  /*5c70*/  FMUL.FTZ R44, R27, -1.4426950216293334961 ;  /* 0xbfb8aa3b1b2c7820 */ /* 0x000fe20000410000 */
[----:B------:R-:W-:Y:S01]  /*5c80*/  PRMT R12, RZ, 0x7610, R12 ;  /* 0x00007610ff0c7816 */ /* 0x000fe2000000000c */
[----:B------:R-:W-:Y:S01]  /*5c90*/  FMUL.FTZ R5, R46, -1.4426950216293334961 ;  /* 0xbfb8aa3b2e057820 */ /* 0x000fe20000410000 */
[----:B------:R-:W-:Y:S01]  /*5ca0*/  PRMT R52, RZ, 0x7610, R6 ;  /* 0x00007610ff347816 */ /* 0x000fe20000000006 */
[----:B------:R-:W-:Y:S01]  /*5cb0*/  FMUL.FTZ R9, R8, -1.4426950216293334961 ;  /* 0xbfb8aa3b08097820 */ /* 0x000fe20000410000 */
[----:B------:R-:W-:Y:S01]  /*5cc0*/  PRMT R54, RZ, 0x5410, R7 ;  /* 0x00005410ff367816 */ /* 0x000fe20000000007 */
[----:B------:R-:W-:Y:S01]  /*5cd0*/  FMUL.FTZ R10, R12, -1.4426950216293334961 ;  /* 0xbfb8aa3b0c0a7820 */ /* 0x000fe20000410000 */
[--C-:B-1----:R-:W-:Y:S01]  /*5ce0*/  PRMT R11, RZ, 0x5410, R13.reuse ;  /* 0x00005410ff0b7816 */ /* 0x102fe2000000000d */
[----:B------:R-:W-:Y:S01]  /*5cf0*/  FMUL.FTZ R4, R26, -1.4426950216293334961 ;  /* 0xbfb8aa3b1a047820 */ /* 0x000fe20000410000 */
[----:B------:R-:W-:Y:S01]  /*5d00*/  PRMT R13, RZ, 0x7610, R13 ;  /* 0x00007610ff0d7816 */ /* 0x000fe2000000000d */
[----:B------:R-:W0:Y:S01]  /*5d10*/  MUFU.EX2 R9, R9 ;  /* 0x0000000900097308 */ /* 0x000e220000000800 */
[----:B------:R-:W-:Y:S01]  /*5d20*/  PRMT R58, RZ, 0x7610, R7 ;  /* 0x00007610ff3a7816 */ /* 0x000fe20000000007 */
[----:B------:R-:W-:-:S02]  /*5d30*/  FMUL.FTZ R15, R11, -1.4426950216293334961 ;  /* 0xbfb8aa3b0b0f7820 */ /* 0x000fc40000410000 */
[----:B------:R-:W-:Y:S02]  /*5d40*/  FMUL.FTZ R17, R13, -1.4426950216293334961 ;  /* 0xbfb8aa3b0d117820 */ /* 0x000fe40000410000 */
[----:B------:R-:W-:Y:S02]  /*5d50*/  FMUL.FTZ R50, R48, -1.4426950216293334961 ;  /* 0xbfb8aa3b30327820 */ /* 0x000fe40000410000 */
[----:B------:R-:W-:Y:S01]  /*5d60*/  FMUL.FTZ R6, R52, -1.4426950216293334961 ;  /* 0xbfb8aa3b34067820 */ /* 0x000fe20000410000 */
[----:B------:R-:W1:Y:S01]  /*5d70*/  MUFU.EX2 R10, R10 ;  /* 0x0000000a000a7308 */ /* 0x000e620000000800 */
[----:B------:R-:W-:Y:S02]  /*5d80*/  FMUL.FTZ R56, R54, -1.4426950216293334961 ;  /* 0xbfb8aa3b36387820 */ /* 0x000fe40000410000 */
[----:B------:R-:W-:Y:S02]  /*5d90*/  FMUL.FTZ R7, R58, -1.4426950216293334961 ;  /* 0xbfb8aa3b3a077820 */ /* 0x000fe40000410000 */
[----:B--2---:R-:W-:-:S02]  /*5da0*/  FADD.FTZ R29, R29, 1 ;  /* 0x3f8000001d1d7421 */ /* 0x004fc40000010000 */
[----:B0-----:R-:W-:Y:S01]  /*5db0*/  FADD.FTZ R9, R9, 1 ;  /* 0x3f80000009097421 */ /* 0x001fe20000010000 */
[----:B------:R-:W0:Y:S01]  /*5dc0*/  MUFU.EX2 R15, R15 ;  /* 0x0000000f000f7308 */ /* 0x000e220000000800 */
[----:B------:R-:W-:-:S07]  /*5dd0*/  FADD.FTZ R28, R28, 1 ;  /* 0x3f8000001c1c7421 */ /* 0x000fce0000010000 */
[----:B------:R-:W2:Y:S01]  /*5de0*/  MUFU.EX2 R20, R20 ;  /* 0x0000001400147308 */ /* 0x000ea20000000800 */
[----:B-1----:R-:W-:-:S07]  /*5df0*/  FADD.FTZ R10, R10, 1 ;  /* 0x3f8000000a0a7421 */ /* 0x002fce0000010000 */
[----:B------:R-:W1:Y:S01]  /*5e00*/  MUFU.EX2 R21, R21 ;  /* 0x0000001500157308 */ /* 0x000e620000000800 */
[----:B0-----:R-:W-:-:S07]  /*5e10*/  FADD.FTZ R15, R15, 1 ;  /* 0x3f8000000f0f7421 */ /* 0x001fce0000010000 */
[----:B------:R-:W0:Y:S01]  /*5e20*/  MUFU.EX2 R17, R17 ;  /* 0x0000001100117308 */ /* 0x000e220000000800 */
[----:B--2---:R-:W-:-:S07]  /*5e30*/  FADD.FTZ R20, R20, 1 ;  /* 0x3f80000014147421 */ /* 0x004fce0000010000 */
[----:B------:R-:W2:Y:S01]  /*5e40*/  MUFU.EX2 R25, R25 ;  /* 0x0000001900197308 */ /* 0x000ea20000000800 */
[----:B-1----:R-:W-:-:S07]  /*5e50*/  FADD.FTZ R21, R21, 1 ;  /* 0x3f80000015157421 */ /* 0x002fce0000010000 */
[----:B------:R-:W1:Y:S01]  /*5e60*/  MUFU.EX2 R44, R44 ;  /* 0x0000002c002c7308 */ /* 0x000e620000000800 */
[----:B0-----:R-:W-:-:S07]  /*5e70*/  FADD.FTZ R17, R17, 1 ;  /* 0x3f80000011117421 */ /* 0x001fce0000010000 */
[----:B------:R-:W0:Y:S01]  /*5e80*/  MUFU.EX2 R59, R7 ;  /* 0x00000007003b7308 */ /* 0x000e220000000800 */
[----:B--2---:R-:W-:-:S07]  /*5e90*/  FADD.FTZ R25, R25, 1 ;  /* 0x3f80000019197421 */ /* 0x004fce0000010000 */
[----:B------:R-:W-:Y:S01]  /*5ea0*/  MUFU.EX2 R5, R5 ;  /* 0x0000000500057308 */ /* 0x000fe20000000800 */
[----:B-1----:R-:W-:-:S07]  /*5eb0*/  FADD.FTZ R44, R44, 1 ;  /* 0x3f8000002c2c7421 */ /* 0x002fce0000010000 */
[----:B------:R-:W1:Y:S01]  /*5ec0*/  MUFU.EX2 R4, R4 ;  /* 0x0000000400047308 */ /* 0x000e620000000800 */
[----:B0-----:R-:W-:-:S07]  /*5ed0*/  FADD.FTZ R59, R59, 1 ;  /* 0x3f8000003b3b7421 */ /* 0x001fce0000010000 */
[----:B------:R-:W0:Y:S08]  /*5ee0*/  MUFU.EX2 R50, R50 ;  /* 0x0000003200327308 */ /* 0x000e300000000800 */
[----:B------:R-:W-:Y:S01]  /*5ef0*/  MUFU.EX2 R6, R6 ;  /* 0x0000000600067308 */ /* 0x000fe20000000800 */
[----:B-1----:R-:W-:-:S07]  /*5f00*/  FADD.FTZ R4, R4, 1 ;  /* 0x3f80000004047421 */ /* 0x002fce0000010000 */
[----:B------:R-:W1:Y:S01]  /*5f10*/  MUFU.EX2 R56, R56 ;  /* 0x0000003800387308 */ /* 0x000e620000000800 */
[----:B0-----:R-:W-:-:S07]  /*5f20*/  FADD.FTZ R50, R50, 1 ;  /* 0x3f80000032327421 */ /* 0x001fce0000010000 */
[----:B------:R-:W0:Y:S08]  /*5f30*/  MUFU.RCP R64, R29 ;  /* 0x0000001d00407308 */ /* 0x000e300000001000 */
[----:B------:R2:W3:Y:S01]  /*5f40*/  MUFU.RCP R61, R9 ;  /* 0x00000009003d7308 */ /* 0x0004e20000001000 */
[----:B-1----:R-:W-:-:S07]  /*5f50*/  FADD.FTZ R56, R56, 1 ;  /* 0x3f80000038387421 */ /* 0x002fce0000010000 */
[----:B------:R1:W4:Y:S01]  /*5f60*/  MUFU.RCP R63, R10 ;  /* 0x0000000a003f7308 */ /* 0x0003220000001000 */
[----:B--2---:R-:W-:-:S07]  /*5f70*/  FADD.FTZ R9, R5, 1 ;  /* 0x3f80000005097421 */ /* 0x004fce0000010000 */
[----:B------:R-:W-:Y:S01]  /*5f80*/  MUFU.RCP R60, R15 ;  /* 0x0000000f003c7308 */ /* 0x000fe20000001000 */
[----:B-1----:R-:W-:Y:S02]  /*5f90*/  FADD.FTZ R10, R6, 1 ;  /* 0x3f800000060a7421 */ /* 0x002fe40000010000 */
[----:B0-----:R-:W-:Y:S02]  /*5fa0*/  FMUL.FTZ R6, R23, R64 ;  /* 0x0000004017067220 */ /* 0x001fe40000410000 */
[----:B---3--:R-:W-:Y:S02]  /*5fb0*/  FMUL.FTZ R5, R8, R61 ;  /* 0x0000003d08057220 */ /* 0x008fe40000410000 */
[----:B------:R-:W-:Y:S01]  /*5fc0*/  FMUL.FTZ R6, R6, R53 ;  /* 0x0000003506067220 */ /* 0x000fe20000410000 */
[----:B------:R-:W0:Y:S01]  /*5fd0*/  MUFU.RCP R62, R17 ;  /* 0x00000011003e7308 */ /* 0x000e220000001000 */
[----:B----4-:R-:W-:Y:S02]  /*5fe0*/  FMUL.FTZ R12, R12, R63 ;  /* 0x0000003f0c0c7220 */ /* 0x010fe40000410000 */
[----:B------:R-:W-:-:S02]  /*5ff0*/  FMUL.FTZ R5, R5, R66 ;  /* 0x0000004205057220 */ /* 0x000fc40000410000 */
[----:B------:R-:W-:-:S03]  /*6000*/  FMUL.FTZ R12, R12, R45 ;  /* 0x0000002d0c0c7220 */ /* 0x000fc60000410000 */
[----:B------:R-:W1:Y:S08]  /*6010*/  MUFU.RCP R20, R20 ;  /* 0x0000001400147308 */ /* 0x000e700000001000 */
[----:B------:R-:W2:Y:S01]  /*6020*/  MUFU.RCP R21, R21 ;  /* 0x0000001500157308 */ /* 0x000ea20000001000 */
[----:B0-----:R-:W-:-:S04]  /*6030*/  FMUL.FTZ R13, R13, R62 ;  /* 0x0000003e0d0d7220 */ /* 0x001fc80000410000 */
[----:B------:R-:W-:-:S03]  /*6040*/  FMUL.FTZ R13, R13, R78 ;  /* 0x0000004e0d0d7220 */ /* 0x000fc60000410000 */
[----:B------:R-:W0:Y:S01]  /*6050*/  MUFU.RCP R15, R9 ;  /* 0x00000009000f7308 */ /* 0x000e220000001000 */
[----:B-1----:R-:W-:Y:S01]  /*6060*/  FMUL.FTZ R19, R19, R20 ;  /* 0x0000001413137220 */ /* 0x002fe20000410000 */
[----:B------:R-:W-:Y:S01]  /*6070*/  F2FP.BF16.PACK_AB R20, R12, R5 ;  /* 0x000000050c14723e */ /* 0x000fe200000010ff */
[----:B------:R-:W-:Y:S02]  /*6080*/  IMAD R5, R37, c[0x0][0x210], RZ ;  /* 0x0000840025057a24 */ /* 0x000fe400078e02ff */
[----:B------:R-:W-:Y:S02]  /*6090*/  FMUL.FTZ R19, R19, R76 ;  /* 0x0000004c13137220 */ /* 0x000fe40000410000 */
[----:B------:R-:W-:Y:S01]  /*60a0*/  IMAD R5, R38, c[0x0][0x214], R5 ;  /* 0x0000850026057a24 */ /* 0x000fe200078e0205 */
[----:B------:R-:W1:Y:S01]  /*60b0*/  MUFU.RCP R65, R28 ;  /* 0x0000001c00417308 */ /* 0x000e620000001000 */
[----:B--2---:R-:W-:-:S03]  /*60c0*/  FMUL.FTZ R14, R14, R21 ;  /* 0x000000150e0e7220 */ /* 0x004fc60000410000 */
[----:B------:R-:W-:Y:S01]  /*60d0*/  IADD3 R3, R3, R5, RZ ;  /* 0x0000000503037210 */ /* 0x000fe20007ffe0ff */
[----:B------:R-:W-:Y:S02]  /*60e0*/  FMUL.FTZ R14, R14, R55 ;  /* 0x000000370e0e7220 */ /* 0x000fe40000410000 */
[----:B------:R-:W-:Y:S01]  /*60f0*/  IMAD R5, R41, c[0x0][0x218], RZ ;  /* 0x0000860029057a24 */ /* 0x000fe200078e02ff */
[----:B------:R-:W2:Y:S01]  /*6100*/  MUFU.RCP R25, R25 ;  /* 0x0000001900197308 */ /* 0x000ea20000001000 */
[----:B0-----:R-:W-:Y:S02]  /*6110*/  FMUL.FTZ R46, R46, R15 ;  /* 0x0000000f2e2e7220 */ /* 0x001fe40000410000 */
[----:B------:R-:W-:Y:S02]  /*6120*/  IMAD R5, R42, c[0x0][0x21c], R5 ;  /* 0x000087002a057a24 */ /* 0x000fe400078e0205 */
[----:B------:R-:W-:Y:S02]  /*6130*/  FMUL.FTZ R46, R46, R49 ;  /* 0x000000312e2e7220 */ /* 0x000fe40000410000 */
[----:B------:R-:W-:Y:S01]  /*6140*/  IMAD.WIDE.U32 R2, R42, c[0x0][0x218], R2 ;  /* 0x000086002a027a25 */ /* 0x000fe200078e0002 */
[----:B------:R0:W3:Y:S03]  /*6150*/  MUFU.RCP R29, R4 ;  /* 0x00000004001d7308 */ /* 0x0000e60000001000 */
[----:B-1----:R-:W-:Y:S01]  /*6160*/  FMUL.FTZ R7, R22, R65 ;  /* 0x0000004116077220 */ /* 0x002fe20000410000 */
[----:B------:R-:W-:-:S02]  /*6170*/  F2FP.BF16.PACK_AB R22, R14, R19 ;  /* 0x000000130e16723e */ /* 0x000fc400000010ff */
[----:B------:R-:W-:Y:S01]  /*6180*/  IADD3 R3, R3, R5, RZ ;  /* 0x0000000503037210 */ /* 0x000fe20007ffe0ff */
[----:B------:R-:W-:Y:S01]  /*6190*/  FMUL.FTZ R7, R7, R74 ;  /* 0x0000004a07077220 */ /* 0x000fe20000410000 */
[----:B------:R-:W1:Y:S01]  /*61a0*/  MUFU.RCP R44, R44 ;  /* 0x0000002c002c7308 */ /* 0x000e620000001000 */
[----:B0-----:R-:W-:Y:S02]  /*61b0*/  FMUL.FTZ R4, R11, R60 ;  /* 0x0000003c0b047220 */ /* 0x001fe40000410000 */
[----:B--2---:R-:W-:Y:S02]  /*61c0*/  FMUL.FTZ R9, R24, R25 ;  /* 0x0000001918097220 */ /* 0x004fe40000410000 */
[----:B------:R-:W-:Y:S02]  /*61d0*/  FMUL.FTZ R4, R4, R43 ;  /* 0x0000002b04047220 */ /* 0x000fe40000410000 */
[----:B------:R-:W-:Y:S01]  /*61e0*/  FMUL.FTZ R9, R9, R72 ;  /* 0x0000004809097220 */ /* 0x000fe20000410000 */
[----:B------:R-:W0:Y:S01]  /*61f0*/  MUFU.RCP R17, R50 ;  /* 0x0000003200117308 */ /* 0x000e220000001000 */
[----:B---3--:R-:W-:Y:S01]  /*6200*/  FMUL.FTZ R26, R26, R29 ;  /* 0x0000001d1a1a7220 */ /* 0x008fe20000410000 */
[----:B------:R-:W-:Y:S01]  /*6210*/  F2FP.BF16.PACK_AB R21, R13, R4 ;  /* 0x000000040d15723e */ /* 0x000fe200000010ff */
[----:B------:R-:W-:Y:S01]  /*6220*/  BAR.SYNC.DEFER_BLOCKING 0x0 ;  /* 0x0000000000007b1d */ /* 0x000fe20000010000 */
[----:B------:R-:W-:Y:S01]  /*6230*/  LEA R4, P0, R2, c[0x0][0x270], 0x1 ;  /* 0x00009c0002047a11 */ /* 0x000fe200078008ff */
[----:B------:R-:W-:-:S02]  /*6240*/  FMUL.FTZ R26, R26, R51 ;  /* 0x000000331a1a7220 */ /* 0x000fc40000410000 */
[----:B-1----:R-:W-:Y:S02]  /*6250*/  FMUL.FTZ R27, R27, R44 ;  /* 0x0000002c1b1b7220 */ /* 0x002fe40000410000 */
[----:B------:R-:W1:Y:S01]  /*6260*/  MUFU.RCP R67, R10 ;  /* 0x0000000a00437308 */ /* 0x000e620000001000 */
[----:B------:R-:W-:Y:S01]  /*6270*/  F2FP.BF16.PACK_AB R12, R26, R9 ;  /* 0x000000091a0c723e */ /* 0x000fe200000010ff */
[----:B------:R-:W-:Y:S01]  /*6280*/  FMUL.FTZ R27, R27, R70 ;  /* 0x000000461b1b7220 */ /* 0x000fe20000410000 */
[----:B------:R-:W-:Y:S02]  /*6290*/  LEA.HI.X R5, R2, c[0x0][0x274], R3, 0x1, P0 ;  /* 0x00009d0002057a11 */ /* 0x000fe400000f0c03 */
[----:B------:R-:W-:Y:S01]  /*62a0*/  ISETP.GE.AND P0, PT, R34, c[0x0][0x174], PT ;  /* 0x00005d0022007a0c */ /* 0x000fe20003f06270 */
[----:B0-----:R-:W-:Y:S02]  /*62b0*/  FMUL.FTZ R11, R48, R17 ;  /* 0x00000011300b7220 */ /* 0x001fe40000410000 */
[----:B------:R-:W0:Y:S01]  /*62c0*/  MUFU.RCP R23, R56 ;  /* 0x0000003800177308 */ /* 0x000e220000001000 */
[----:B------:R-:W-:Y:S01]  /*62d0*/  F2FP.BF16.PACK_AB R13, R46, R27 ;  /* 0x0000001b2e0d723e */ /* 0x000fe200000010ff */
[----:B------:R-:W-:-:S04]  /*62e0*/  IMAD.WIDE R2, R0, 0x10, R4 ;  /* 0x0000001000027825 */ /* 0x000fc800078e0204 */
[----:B------:R-:W-:Y:S02]  /*62f0*/  FMUL.FTZ R11, R11, R68 ;  /* 0x000000440b0b7220 */ /* 0x000fe40000410000 */
[----:B------:R-:W2:Y:S01]  /*6300*/  MUFU.RCP R59, R59 ;  /* 0x0000003b003b7308 */ /* 0x000ea20000001000 */
[----:B-1----:R-:W-:-:S04]  /*6310*/  FMUL.FTZ R52, R52, R67 ;  /* 0x0000004334347220 */ /* 0x002fc80000410000 */
[----:B------:R-:W-:Y:S02]  /*6320*/  FMUL.FTZ R52, R52, R47 ;  /* 0x0000002f34347220 */ /* 0x000fe40000410000 */
[----:B0-----:R-:W-:Y:S01]  /*6330*/  FMUL.FTZ R15, R54, R23 ;  /* 0x00000017360f7220 */ /* 0x001fe20000410000 */
[----:B------:R-:W-:Y:S02]  /*6340*/  F2FP.BF16.PACK_AB R23, R6, R7 ;  /* 0x000000070617723e */ /* 0x000fe400000010ff */
[----:B------:R-:W-:Y:S01]  /*6350*/  F2FP.BF16.PACK_AB R14, R52, R11 ;  /* 0x0000000b340e723e */ /* 0x000fe200000010ff */
[----:B------:R-:W-:Y:S02]  /*6360*/  FMUL.FTZ R15, R15, R82 ;  /* 0x000000520f0f7220 */ /* 0x000fe40000410000 */
[----:B------:R-:W-:Y:S01]  /*6370*/  STS.128 [R16.X16], R20 ;  /* 0x0000001410007388 */ /* 0x000fe2000000cc00 */
[----:B--2---:R-:W-:-:S04]  /*6380*/  FMUL.FTZ R58, R58, R59 ;  /* 0x0000003b3a3a7220 */ /* 0x004fc80000410000 */
[----:B------:R-:W-:-:S05]  /*6390*/  FMUL.FTZ R58, R58, R57 ;  /* 0x000000393a3a7220 */ /* 0x000fca0000410000 */
[----:B------:R-:W-:-:S05]  /*63a0*/  F2FP.BF16.PACK_AB R15, R58, R15 ;  /* 0x0000000f3a0f723e */ /* 0x000fca00000010ff */
[----:B------:R-:W-:Y:S01]  /*63b0*/  STS.128 [R16.X16+0x10], R12 ;  /* 0x0000100c10007388 */ /* 0x000fe2000000cc00 */
[----:B------:R-:W-:-:S06]  /*63c0*/  NOP ;  /* 0x0000000000007918 */ /* 0x000fcc0000000000 */
[----:B------:R-:W0:Y:S04]  /*63d0*/  LDS.128 R8, [R18.X16] ;  /* 0x0000000012087984 */ /* 0x000e28000000cc00 */
[----:B------:R-:W1:Y:S04]  /*63e0*/  LDS.128 R24, [R18.X16+0x200] ;  /* 0x0002000012187984 */ /* 0x000e68000000cc00 */
[----:B0-----:R0:W-:Y:S04]  /*63f0*/  STG.E.128 [R2.64], R8 ;  /* 0x0000000802007986 */ /* 0x0011e8000c101d04 */
[----:B-1----:R0:W-:Y:S01]  /*6400*/  STG.E.128 [R2.64+0x200], R24 ;  /* 0x0002001802007986 */ /* 0x0021e2000c101d04 */
[----:B------:R-:W-:Y:S01]  /*6410*/  @P0 CALL.REL.NOINC `(.L_x_441) ;  /* 0x0000001000000944 */ /* 0x000fe20003c00000 */
[----:B------:R-:W-:Y:S05]  /*6420*/  BRA `(.L_x_442) ;  /* 0xffff9ef000007947 */ /* 0x000fea000383ffff */
.L_x_441:
[----:B------:R-:W-:Y:S05]  /*6430*/  EXIT ;  /* 0x000000000000794d */ /* 0x000fea0003800000 */
.L_x_443:
        /* <DEDUP_REMOVED lines=12> */
.L_x_5329:


//--------------------- .text._Z25selective_scan_fwd_kernelI32Selective_Scan_fwd_kernel_traitsILi128ELi16ELi1ELb1ELb0ELb1ELb0EN3c108BFloat16ENS1_7complexIfEEEEv13SSMParamsBase --------------------------
	.section	.text._Z25selective_scan_fwd_kernelI32Selective_Scan_fwd_kernel_traitsILi128ELi16ELi1ELb1ELb0ELb1ELb0EN3c108BFloat16ENS1_7complexIfEEEEv13SSMParamsBase,"ax",@progbits
	.sectioninfo	@"SHI_REGISTERS=158"
	.align	128
        .global         _Z25selective_scan_fwd_kernelI32Selective_Scan_fwd_kernel_traitsILi128ELi16ELi1ELb1ELb0ELb1ELb0EN3c108BFloat16ENS1_7complexIfEEEEv13SSMParamsBase
        .type           _Z25selective_scan_fwd_kernelI32Selective_Scan_fwd_kernel_traitsILi128ELi16ELi1ELb1ELb0ELb1ELb0EN3c108BFloat16ENS1_7complexIfEEEEv13SSMParamsBase,@function
        .size           _Z25selective_scan_fwd_kernelI32Selective_Scan_fwd_kernel_traitsILi128ELi16ELi1ELb1ELb0ELb1ELb0EN3c108BFloat16ENS1_7complexIfEEEEv13SSMParamsBase,(.L_x_5330 - _Z25selective_scan_fwd_kernelI32Selective_Scan_fwd_kernel_traitsILi128ELi16ELi1ELb1ELb0ELb1ELb0EN3c108BFloat16ENS1_7complexIfEEEEv13SSMParamsBase)
        .other          _Z25selective_scan_fwd_kernelI32Selective_Scan_fwd_kernel_traitsILi128ELi16ELi1ELb1ELb0ELb1ELb0EN3c108BFloat16ENS1_7complexIfEEEEv13SSMParamsBase,@"STO_CUDA_ENTRY STV_DEFAULT"
_Z25selective_scan_fwd_kernelI32Selective_Scan_fwd_kernel_traitsILi128ELi16ELi1ELb1ELb0ELb1ELb0EN3c108BFloat16ENS1_7complexIfEEEEv13SSMParamsBase:
.text._Z25selective_scan_fwd_kernelI32Selective_Scan_fwd_kernel_traitsILi128ELi16ELi1ELb1ELb0ELb1ELb0EN3c108BFloat16ENS1_7complexIfEEEEv13SSMParamsBase:
[----:B------:R-:W-:Y:S02]  /*0000*/  MOV R1, c[0x0][0x28] ;  /* 0x00000a0000017a02 */ /* 0x000fe40000000f00 */
[----:B------:R-:W-:Y:S01]  /*0010*/  IABS R9, c[0x0][0x178] ;  /* 0x00005e0000097a13 */ /* 0x000fe20000000000 */
[----:B------:R-:W0:Y:S01]  /*0020*/  S2UR UR4, SR_CTAID.Y ;  /* 0x00000000000479c3 */ /* 0x000e220000002600 */
[----:B------:R-:W-:Y:S01]  /*0030*/  ISETP.NE.U32.AND P0, PT, RZ, c[0x0][0x238], PT ;  /* 0x00008e00ff007a0c */ /* 0x000fe20003f05070 */
[----:B------:R-:W-:Y:S01]  /*0040*/  HFMA2.MMA R67, -RZ, RZ, 0, 0 ;  /* 0x00000000ff437435 */ /* 0x000fe200000001ff */
[----:B------:R-:W1:Y:S01]  /*0050*/  I2F.RP R0, R9 ;  /* 0x0000000900007306 */ /* 0x000e620000209400 */
[----:B------:R-:W-:Y:S02]  /*0060*/  ISETP.NE.U32.AND P1, PT, RZ, c[0x0][0x250], PT ;  /* 0x00009400ff007a0c */ /* 0x000fe40003f25070 */
[----:B------:R-:W-:Y:S02]  /*0070*/  ISETP.NE.AND.EX P0, PT, RZ, c[0x0][0x23c], PT, P0 ;  /* 0x00008f00ff007a0c */ /* 0x000fe40003f05300 */
[----:B------:R-:W2:Y:S01]  /*0080*/  S2UR UR6, SR_CTAID.X ;  /* 0x00000000000679c3 */ /* 0x000ea20000002500 */
[----:B------:R-:W-:-:S02]  /*0090*/  ISETP.NE.AND.EX P1, PT, RZ, c[0x0][0x254], PT, P1 ;  /* 0x00009500ff007a0c */ /* 0x000fc40003f25310 */
[----:B------:R-:W-:Y:S01]  /*00a0*/  MOV R65, RZ ;  /* 0x000000ff00417202 */ /* 0x000fe20000000f00 */
[----:B-1----:R-:W1:Y:S01]  /*00b0*/  MUFU.RCP R0, R0 ;  /* 0x0000000000007308 */ /* 0x002e620000001000 */
[----:B0-----:R-:W-:Y:S01]  /*00c0*/  MOV R74, UR4 ;  /* 0x00000004004a7c02 */ /* 0x001fe20008000f00 */
[----:B------:R-:W-:-:S03]  /*00d0*/  ULDC.64 UR4, c[0x0][0x118] ;  /* 0x0000460000047ab9 */ /* 0x000fc60000000a00 */
[----:B------:R-:W-:Y:S02]  /*00e0*/  SHF.R.S32.HI R69, RZ, 0x1f, R74 ;  /* 0x0000001fff457819 */ /* 0x000fe4000001144a */
[C---:B------:R-:W-:Y:S02]  /*00f0*/  @P0 LEA R2, P2, R74.reuse, c[0x0][0x238], 0x2 ;  /* 0x00008e004a020a11 */ /* 0x040fe400078410ff */
[----:B--2---:R-:W-:Y:S02]  /*0100*/  MOV R63, UR6 ;  /* 0x00000006003f7c02 */ /* 0x004fe40008000f00 */
[----:B------:R-:W-:Y:S02]  /*0110*/  @P0 LEA.HI.X R3, R74, c[0x0][0x23c], R69, 0x2, P2 ;  /* 0x00008f004a030a11 */ /* 0x000fe400010f1445 */
[----:B-1----:R-:W-:Y:S02]  /*0120*/  IADD3 R6, R0, 0xffffffe, RZ ;  /* 0x0ffffffe00067810 */ /* 0x002fe40007ffe0ff */
[----:B------:R-:W-:Y:S01]  /*0130*/  @P1 LEA R4, P3, R74, c[0x0][0x250], 0x2 ;  /* 0x000094004a041a11 */ /* 0x000fe200078610ff */
[----:B------:R0:W5:Y:S01]  /*0140*/  @P0 LDG.E R67, [R2.64] ;  /* 0x0000000402430981 */ /* 0x000162000c1e1900 */
[----:B------:R1:W2:Y:S01]  /*0150*/  F2I.FTZ.U32.TRUNC.NTZ R7, R6 ;  /* 0x0000000600077305 */ /* 0x0002a2000021f000 */
[----:B------:R-:W-:-:S02]  /*0160*/  SHF.R.S32.HI R135, RZ, 0x1f, R63 ;  /* 0x0000001fff877819 */ /* 0x000fc4000001143f */
[----:B------:R-:W-:Y:S01]  /*0170*/  @P1 LEA.HI.X R5, R74, c[0x0][0x254], R69, 0x2, P3 ;  /* 0x000095004a051a11 */ /* 0x000fe200018f1445 */
[----:B-1----:R-:W-:Y:S01]  /*0180*/  HFMA2.MMA R6, -RZ, RZ, 0, 0 ;  /* 0x00000000ff067435 */ /* 0x002fe200000001ff */
[----:B--2---:R-:W-:Y:S02]  /*0190*/  IADD3 R8, RZ, -R7, RZ ;  /* 0x80000007ff087210 */ /* 0x004fe40007ffe0ff */
[----:B0-----:R-:W-:Y:S02]  /*01a0*/  IABS R2, R74 ;  /* 0x0000004a00027213 */ /* 0x001fe40000000000 */
[----:B------:R-:W-:Y:S01]  /*01b0*/  MOV R3, c[0x0][0x174] ;  /* 0x00005d0000037a02 */ /* 0x000fe20000000f00 */
[----:B------:R-:W-:Y:S01]  /*01c0*/  IMAD R11, R8, R9, RZ ;  /* 0x00000009080b7224 */ /* 0x000fe200078e02ff */
[----:B------:R0:W5:Y:S03]  /*01d0*/  @P1 LDG.E R65, [R4.64] ;  /* 0x0000000404411981 */ /* 0x000166000c1e1900 */
[----:B------:R-:W-:-:S06]  /*01e0*/  IMAD.HI.U32 R7, R7, R11, R6 ;  /* 0x0000000b07077227 */ /* 0x000fcc00078e0006 */
[----:B------:R-:W-:-:S05]  /*01f0*/  IMAD.HI.U32 R8, R7, R2, RZ ;  /* 0x0000000207087227 */ /* 0x000fca00078e00ff */
[----:B------:R-:W-:-:S05]  /*0200*/  IADD3 R0, -R8, RZ, RZ ;  /* 0x000000ff08007210 */ /* 0x000fca0007ffe1ff */
[----:B------:R-:W-:-:S05]  /*0210*/  IMAD R0, R9, R0, R2 ;  /* 0x0000000009007224 */ /* 0x000fca00078e0202 */
[----:B------:R-:W-:Y:S02]  /*0220*/  ISETP.GT.U32.AND P2, PT, R9, R0, PT ;  /* 0x000000000900720c */ /* 0x000fe40003f44070 */
[----:B------:R-:W-:-:S11]  /*0230*/  ISETP.GE.AND P4, PT, R3, 0x1, PT ;  /* 0x000000010300780c */ /* 0x000fd60003f86270 */
[----:B------:R-:W-:-:S04]  /*0240*/  @!P2 IADD3 R0, R0, -R9, RZ ;  /* 0x800000090000a210 */ /* 0x000fc80007ffe0ff */
[----:B------:R-:W-:Y:S01]  /*0250*/  ISETP.GE.U32.AND P0, PT, R0, R9, PT ;  /* 0x000000090000720c */ /* 0x000fe20003f06070 */
[----:B------:R-:W-:Y:S01]  /*0260*/  IMAD R12, R135, c[0x0][0x1b0], RZ ;  /* 0x00006c00870c7a24 */ /* 0x000fe200078e02ff */
[----:B------:R-:W-:Y:S02]  /*0270*/  LOP3.LUT R2, R74, c[0x0][0x178], RZ, 0x3c, !PT ;  /* 0x00005e004a027a12 */ /* 0x000fe400078e3cff */
[----:B------:R-:W-:Y:S01]  /*0280*/  @!P2 IADD3 R8, R8, 0x1, RZ ;  /* 0x000000010808a810 */ /* 0x000fe20007ffe0ff */
[C---:B------:R-:W-:Y:S01]  /*0290*/  IMAD.WIDE.U32 R6, R63.reuse, c[0x0][0x1b0], RZ ;  /* 0x00006c003f067a25 */ /* 0x040fe200078e00ff */
[----:B------:R-:W-:Y:S02]  /*02a0*/  ISETP.GE.AND P3, PT, R2, RZ, PT ;  /* 0x000000ff0200720c */ /* 0x000fe40003f66270 */
[----:B------:R-:W-:Y:S01]  /*02b0*/  ISETP.NE.AND P1, PT, RZ, c[0x0][0x178], PT ;  /* 0x00005e00ff007a0c */ /* 0x000fe20003f25270 */
[----:B------:R-:W-:-:S04]  /*02c0*/  IMAD.WIDE.U32 R2, R63, c[0x0][0x1d0], RZ ;  /* 0x000074003f027a25 */ /* 0x000fc800078e00ff */
[----:B0-----:R-:W-:Y:S01]  /*02d0*/  IMAD.WIDE.U32 R4, R63, c[0x0][0x1e0], RZ ;  /* 0x000078003f047a25 */ /* 0x001fe200078e00ff */
[----:B------:R-:W-:-:S03]  /*02e0*/  @P0 IADD3 R8, R8, 0x1, RZ ;  /* 0x0000000108080810 */ /* 0x000fc60007ffe0ff */
[C---:B------:R-:W-:Y:S02]  /*02f0*/  IMAD R0, R135.reuse, c[0x0][0x1d0], RZ ;  /* 0x0000740087007a24 */ /* 0x040fe400078e02ff */
[----:B------:R-:W-:Y:S02]  /*0300*/  IMAD R10, R135, c[0x0][0x1e0], RZ ;  /* 0x00007800870a7a24 */ /* 0x000fe400078e02ff */
[----:B------:R-:W-:Y:S01]  /*0310*/  IMAD R9, R63, c[0x0][0x1b4], R12 ;  /* 0x00006d003f097a24 */ /* 0x000fe200078e020c */
[----:B------:R-:W-:Y:S06]  /*0320*/  @!P4 EXIT ;  /* 0x000000000000c94d */ /* 0x000fec0003800000 */
[----:B------:R-:W0:Y:S01]  /*0330*/  S2R R61, SR_TID.X ;  /* 0x00000000003d7919 */ /* 0x000e220000002100 */
[----:B------:R-:W-:Y:S01]  /*0340*/  @!P3 IADD3 R8, -R8, RZ, RZ ;  /* 0x000000ff0808b210 */ /* 0x000fe20007ffe1ff */
[----:B------:R-:W-:Y:S01]  /*0350*/  IMAD R11, R63, c[0x0][0x1e4], R10 ;  /* 0x000079003f0b7a24 */ /* 0x000fe200078e020a */
[----:B------:R-:W-:Y:S01]  /*0360*/  @!P1 LOP3.LUT R8, RZ, c[0x0][0x178], RZ, 0x33, !PT ;  /* 0x00005e00ff089a12 */ /* 0x000fe200078e33ff */
[----:B------:R-:W1:Y:S01]  /*0370*/  S2R R59, SR_LANEID ;  /* 0x00000000003b7919 */ /* 0x000e620000000000 */
[----:B------:R-:W-:Y:S01]  /*0380*/  IADD3 R7, R7, R9, RZ ;  /* 0x0000000907077210 */ /* 0x000fe20007ffe0ff */
[----:B------:R-:W-:Y:S01]  /*0390*/  IMAD R9, R63, c[0x0][0x1d4], R0 ;  /* 0x000075003f097a24 */ /* 0x000fe200078e0200 */
[----:B------:R-:W-:-:S02]  /*03a0*/  SHF.R.S32.HI R0, RZ, 0x1f, R8 ;  /* 0x0000001fff007819 */ /* 0x000fc40000011408 */
[----:B------:R-:W-:Y:S01]  /*03b0*/  IADD3 R5, R5, R11, RZ ;  /* 0x0000000b05057210 */ /* 0x000fe20007ffe0ff */
[----:B------:R-:W-:Y:S01]  /*03c0*/  IMAD R11, R69, c[0x0][0x1e8], RZ ;  /* 0x00007a00450b7a24 */ /* 0x000fe200078e02ff */
[----:B------:R-:W-:Y:S01]  /*03d0*/  IADD3 R3, R3, R9, RZ ;  /* 0x0000000903037210 */ /* 0x000fe20007ffe0ff */
[----:B------:R-:W-:Y:S01]  /*03e0*/  IMAD R9, R69, c[0x0][0x1d8], RZ ;  /* 0x0000760045097a24 */ /* 0x000fe200078e02ff */
[----:B------:R-:W-:Y:S01]  /*03f0*/  MOV R57, RZ ;  /* 0x000000ff00397202 */ /* 0x000fe20000000f00 */
[----:B------:R-:W-:Y:S02]  /*0400*/  IMAD R13, R0, c[0x0][0x1c8], RZ ;  /* 0x00007200000d7a24 */ /* 0x000fe400078e02ff */
[C---:B------:R-:W-:Y:S02]  /*0410*/  IMAD R9, R74.reuse, c[0x0][0x1dc], R9 ;  /* 0x000077004a097a24 */ /* 0x040fe400078e0209 */
[C---:B------:R-:W-:Y:S02]  /*0420*/  IMAD R11, R74.reuse, c[0x0][0x1ec], R11 ;  /* 0x00007b004a0b7a24 */ /* 0x040fe400078e020b */
[----:B------:R-:W-:-:S04]  /*0430*/  IMAD.WIDE.U32 R2, R74, c[0x0][0x1d8], R2 ;  /* 0x000076004a027a25 */ /* 0x000fc800078e0002 */
[----:B------:R-:W-:Y:S01]  /*0440*/  IMAD.WIDE.U32 R4, R74, c[0x0][0x1e8], R4 ;  /* 0x00007a004a047a25 */ /* 0x000fe200078e0004 */
[----:B0-----:R-:W-:Y:S02]  /*0450*/  SHF.L.U32 R72, R61, 0x1, RZ ;  /* 0x000000013d487819 */ /* 0x001fe400000006ff */
[----:B------:R-:W-:Y:S01]  /*0460*/  IADD3 R53, R3, R9, RZ ;  /* 0x0000000903357210 */ /* 0x000fe20007ffe0ff */
[----:B------:R-:W-:Y:S01]  /*0470*/  IMAD.WIDE.U32 R6, R8, c[0x0][0x1c8], R6 ;  /* 0x0000720008067a25 */ /* 0x000fe200078e0006 */
[----:B------:R-:W-:Y:S02]  /*0480*/  IADD3 R51, R5, R11, RZ ;  /* 0x0000000b05337210 */ /* 0x000fe40007ffe0ff */
[----:B------:R-:W-:Y:S01]  /*0490*/  LEA R70, P0, R2, c[0x0][0x240], 0x1 ;  /* 0x0000900002467a11 */ /* 0x000fe200078008ff */
[----:B------:R-:W-:Y:S01]  /*04a0*/  IMAD R13, R8, c[0x0][0x1cc], R13 ;  /* 0x00007300080d7a24 */ /* 0x000fe200078e020d */
[----:B------:R-:W-:Y:S02]  /*04b0*/  LEA R68, P1, R4, c[0x0][0x248], 0x1 ;  /* 0x0000920004447a11 */ /* 0x000fe400078208ff */
[----:B------:R-:W-:-:S02]  /*04c0*/  LEA R49, P2, R6, c[0x0][0x230], 0x1 ;  /* 0x00008c0006317a11 */ /* 0x000fc400078408ff */
[----:B------:R-:W-:Y:S02]  /*04d0*/  IADD3 R47, R7, R13, RZ ;  /* 0x0000000d072f7210 */ /* 0x000fe40007ffe0ff */
[----:B------:R-:W-:Y:S02]  /*04e0*/  LOP3.LUT R72, R72, 0xffffffc0, RZ, 0xc0, !PT ;  /* 0xffffffc048487812 */ /* 0x000fe400078ec0ff */
[----:B------:R-:W-:Y:S02]  /*04f0*/  LEA.HI.X R53, R2, c[0x0][0x244], R53, 0x1, P0 ;  /* 0x0000910002357a11 */ /* 0x000fe400000f0c35 */
[----:B------:R-:W-:Y:S02]  /*0500*/  LEA.HI.X R51, R4, c[0x0][0x24c], R51, 0x1, P1 ;  /* 0x0000930004337a11 */ /* 0x000fe400008f0c33 */
[----:B------:R-:W-:Y:S02]  /*0510*/  LEA.HI.X R47, R6, c[0x0][0x234], R47, 0x1, P2 ;  /* 0x00008d00062f7a11 */ /* 0x000fe400010f0c2f */
[----:B-1----:R-:W-:-:S02]  /*0520*/  LOP3.LUT R55, R72, 0x1f, R61, 0xf8, !PT ;  /* 0x0000001f48377812 */ /* 0x002fc400078ef83d */
.L_x_484:
[----:B------:R-:W-:Y:S01]  /*0530*/  BAR.SYNC.DEFER_BLOCKING 0x0 ;  /* 0x0000000000007b1d */ /* 0x000fe20000010000 */
[----:B------:R-:W-:-:S05]  /*0540*/  MOV R52, R70 ;  /* 0x0000004600347202 */ /* 0x000fca0000000f00 */
[----:B0-----:R-:W-:-:S05]  /*0550*/  IMAD.WIDE R2, R55, 0x10, R52 ;  /* 0x0000001037027825 */ /* 0x001fca00078e0234 */
[----:B------:R-:W2:Y:S04]  /*0560*/  LDG.E.128 R8, [R2.64] ;  /* 0x0000000402087981 */ /* 0x000ea8000c1e1d00 */
[----:B------:R-:W3:Y:S01]  /*0570*/  LDG.E.128 R16, [R2.64+0x200] ;  /* 0x0002000402107981 */ /* 0x000ee2000c1e1d00 */
[-C--:B------:R-:W-:Y:S02]  /*0580*/  IADD3 R45, R72, R59.reuse, RZ ;  /* 0x0000003b482d7210 */ /* 0x080fe40007ffe0ff */
[----:B------:R-:W-:Y:S02]  /*0590*/  MOV R50, R68 ;  /* 0x0000004400327202 */ /* 0x000fe40000000f00 */
[----:B------:R-:W-:-:S03]  /*05a0*/  IADD3 R0, R45, R59, RZ ;  /* 0x0000003b2d007210 */ /* 0x000fc60007ffe0ff */
[----:B------:R-:W-:Y:S01]  /*05b0*/  IMAD.WIDE R20, R55, 0x10, R50 ;  /* 0x0000001037147825 */ /* 0x000fe200078e0232 */
        /* <DEDUP_REMOVED lines=71> */
.L_x_445:
[----:B-12---:R-:W-:Y:S05]  /*0a30*/  BSYNC B0 ;  /* 0x0000000000007941 */ /* 0x006fea0003800000 */
.L_x_444:
        /* <DEDUP_REMOVED lines=36> */
.L_x_447:
[----:B------:R-:W-:Y:S05]  /*0c80*/  BSYNC B0 ;  /* 0x0000000000007941 */ /* 0x000fea0003800000 */
.L_x_446:
        /* <DEDUP_REMOVED lines=38> */
.L_x_449:
[----:B------:R-:W-:Y:S05]  /*0ef0*/  BSYNC B0 ;  /* 0x0000000000007941 */ /* 0x000fea0003800000 */
.L_x_448:
        /* <DEDUP_REMOVED lines=36> */
.L_x_451:
[----:B------:R-:W-:Y:S05]  /*1140*/  BSYNC B0 ;  /* 0x0000000000007941 */ /* 0x000fea0003800000 */
.L_x_450:
        /* <DEDUP_REMOVED lines=38> */
.L_x_453:
[----:B------:R-:W-:Y:S05]  /*13b0*/  BSYNC B0 ;  /* 0x0000000000007941 */ /* 0x000fea0003800000 */
.L_x_452:
[----:B------:R-:W-:Y:S01]  /*13c0*/  PRMT R44, RZ, 0x7610, R9 ;  /* 0x00007610ff2c7816 */ /* 0x000fe20000000009 */
[----:B------:R-:W-:Y:S01]  /*13d0*/  BSSY B0, `(.L_x_454) ;  /* 0x0000026000007945 */ /* 0x000fe20003800000 */
[--C-:B------:R-:W-:Y:S02]  /*13e0*/  PRMT R106, RZ, 0x5410, R12.reuse ;  /* 0x00005410ff6a7816 */ /* 0x100fe4000000000c */
[----:B------:R-:W-:Y:S01]  /*13f0*/  FSETP.GTU.FTZ.AND P1, PT, R46, 20, PT ;  /* 0x41a000002e00780b */ /* 0x000fe20003f3c000 */
        /* <DEDUP_REMOVED lines=35> */
.L_x_455:
[----:B------:R-:W-:Y:S05]  /*1630*/  BSYNC B0 ;  /* 0x0000000000007941 */ /* 0x000fea0003800000 */
.L_x_454:
[----:B------:R-:W-:Y:S01]  /*1640*/  ISETP.EQ.OR P4, PT, RZ, UR6, P4 ;  /* 0x00000006ff007c0c */ /* 0x000fe2000a782670 */
[----:B------:R-:W-:Y:S01]  /*1650*/  BSSY B0, `(.L_x_456) ;  /* 0x000002a000007945 */ /* 0x000fe20003800000 */
[----:B------:R-:W-:Y:S02]  /*1660*/  PRMT R0, RZ, 0x5410, R10 ;  /* 0x00005410ff007816 */ /* 0x000fe4000000000a */
[----:B------:R-:W-:Y:S02]  /*1670*/  PRMT R102, RZ, 0x5410, R14 ;  /* 0x00005410ff667816 */ /* 0x000fe4000000000e */
[----:B------:R-:W-:Y:S01]  /*1680*/  PRMT R100, RZ, 0x5410, R15 ;  /* 0x00005410ff647816 */ /* 0x000fe2000000000f */
[----:B------:R-:W-:Y:S01]  /*1690*/  FADD.FTZ R0, R0, R65 ;  /* 0x0000004100007221 */ /* 0x000fe20000010000 */
[----:B------:R-:W-:Y:S02]  /*16a0*/  FSETP.GTU.FTZ.AND P0, PT, R44, 20, PT ;  /* 0x41a000002c00780b */ /* 0x000fe40003f1c000 */
[----:B------:R-:W-:-:S02]  /*16b0*/  ISETP.EQ.OR P5, PT, RZ, UR6, P5 ;  /* 0x00000006ff007c0c */ /* 0x000fc4000afa2670 */
[----:B------:R-:W-:Y:S02]  /*16c0*/  PRMT R13, RZ, 0x7610, R13 ;  /* 0x00007610ff0d7816 */ /* 0x000fe4000000000d */
        /* <DEDUP_REMOVED lines=34> */
.L_x_457:
[----:B------:R-:W-:Y:S05]  /*18f0*/  BSYNC B0 ;  /* 0x0000000000007941 */ /* 0x000fea0003800000 */
.L_x_456:
[----:B------:R-:W-:Y:S01]  /*1900*/  PRMT R10, RZ, 0x7610, R10 ;  /* 0x00007610ff0a7816 */ /* 0x000fe2000000000a */
[----:B------:R-:W-:Y:S01]  /*1910*/  BSSY B0, `(.L_x_458) ;  /* 0x0000028000007945 */ /* 0x000fe20003800000 */
[--C-:B------:R-:W-:Y:S02]  /*1920*/  PRMT R98, RZ, 0x5410, R4.reuse ;  /* 0x00005410ff627816 */ /* 0x100fe40000000004 */
[----:B------:R-:W-:Y:S01]  /*1930*/  FSETP.GTU.FTZ.AND P4, PT, R0, 20, PT ;  /* 0x41a000000000780b */ /* 0x000fe20003f9c000 */
[----:B------:R-:W-:Y:S01]  /*1940*/  FADD.FTZ R76, R10, R65 ;  /* 0x000000410a4c7221 */ /* 0x000fe20000010000 */
[--C-:B------:R-:W-:Y:S02]  /*1950*/  PRMT R78, RZ, 0x5410, R11.reuse ;  /* 0x00005410ff4e7816 */ /* 0x100fe4000000000b */
        /* <DEDUP_REMOVED lines=35> */
.L_x_459:
[----:B------:R-:W-:Y:S05]  /*1b90*/  BSYNC B0 ;  /* 0x0000000000007941 */ /* 0x000fea0003800000 */
.L_x_458:
[----:B------:R-:W-:Y:S01]  /*1ba0*/  ISETP.EQ.OR P3, PT, RZ, UR6, P3 ;  /* 0x00000006ff007c0c */ /* 0x000fe20009f62670 */
[----:B------:R-:W-:Y:S01]  /*1bb0*/  BSSY B0, `(.L_x_460) ;  /* 0x000002a000007945 */ /* 0x000fe20003800000 */
[--C-:B------:R-:W-:Y:S01]  /*1bc0*/  PRMT R91, RZ, 0x5410, R6.reuse ;  /* 0x00005410ff5b7816 */ /* 0x100fe20000000006 */
[-C--:B------:R-:W-:Y:S01]  /*1bd0*/  FMUL.FTZ R80, R106, R67.reuse ;  /* 0x000000436a507220 */ /* 0x080fe20000410000 */
[----:B------:R-:W-:Y:S01]  /*1be0*/  FSETP.GTU.FTZ.AND P5, PT, R76, 20, PT ;  /* 0x41a000004c00780b */ /* 0x000fe20003fbc000 */
[-C--:B------:R-:W-:Y:S01]  /*1bf0*/  FMUL.FTZ R73, R12, R67.reuse ;  /* 0x000000430c497220 */ /* 0x080fe20000410000 */
[----:B------:R-:W-:Y:S01]  /*1c00*/  ISETP.EQ.OR P2, PT, RZ, UR6, P2 ;  /* 0x00000006ff007c0c */ /* 0x000fe20009742670 */
[----:B------:R-:W-:Y:S01]  /*1c10*/  FMUL.FTZ R71, R104, R67 ;  /* 0x0000004368477220 */ /* 0x000fe20000410000 */
[----:B------:R-:W-:Y:S01]  /*1c20*/  PRMT R5, RZ, 0x7610, R5 ;  /* 0x00007610ff057816 */ /* 0x000fe20000000005 */
        /* <DEDUP_REMOVED lines=34> */
.L_x_461:
[----:B------:R-:W-:Y:S05]  /*1e50*/  BSYNC B0 ;  /* 0x0000000000007941 */ /* 0x000fea0003800000 */
.L_x_460:
        /* <DEDUP_REMOVED lines=41> */
.L_x_463:
[----:B------:R-:W-:Y:S05]  /*20f0*/  BSYNC B0 ;  /* 0x0000000000007941 */ /* 0x000fea0003800000 */
.L_x_462:
        /* <DEDUP_REMOVED lines=47> */
.L_x_465:
[----:B------:R-:W-:Y:S05]  /*23f0*/  BSYNC B0 ;  /* 0x0000000000007941 */ /* 0x000fea0003800000 */
.L_x_464:
        /* <DEDUP_REMOVED lines=33> */
.L_x_467:
[----:B------:R-:W-:Y:S05]  /*2610*/  BSYNC B0 ;  /* 0x0000000000007941 */ /* 0x000fea0003800000 */
.L_x_466:
        /* <DEDUP_REMOVED lines=33> */
.L_x_469:
[----:B------:R-:W-:Y:S05]  /*2830*/  BSYNC B0 ;  /* 0x0000000000007941 */ /* 0x000fea0003800000 */
.L_x_468:
        /* <DEDUP_REMOVED lines=33> */
.L_x_471:
[----:B------:R-:W-:Y:S05]  /*2a50*/  BSYNC B0 ;  /* 0x0000000000007941 */ /* 0x000fea0003800000 */
.L_x_470:
        /* <DEDUP_REMOVED lines=33> */
.L_x_473:
[----:B------:R-:W-:Y:S05]  /*2c70*/  BSYNC B0 ;  /* 0x0000000000007941 */ /* 0x000fea0003800000 */
.L_x_472:
        /* <DEDUP_REMOVED lines=33> */
.L_x_475:
[----:B------:R-:W-:Y:S05]  /*2e90*/  BSYNC B0 ;  /* 0x0000000000007941 */ /* 0x000fea0003800000 */
.L_x_474:
        /* <DEDUP_REMOVED lines=21> */
.L_x_482:
        /* <DEDUP_REMOVED lines=12> */
[----:B------:R-:W-:Y:S02]  /*30b0*/  IMAD R5, R22, c[0x0][0x1c0], RZ ;  /* 0x0000700016057a24 */ /* 0x000fe400078e02ff */
[----:B------:R-:W-:-:S04]  /*30c0*/  IMAD.WIDE.U32 R2, R96, c[0x0][0x1c0], RZ ;  /* 0x0000700060027a25 */ /* 0x000fc800078e00ff */
[----:B------:R-:W-:Y:S01]  /*30d0*/  IMAD R5, R96, c[0x0][0x1c4], R5 ;  /* 0x0000710060057a24 */ /* 0x000fe200078e0205 */
[----:B------:R-:W-:-:S04]  /*30e0*/  LEA R8, P0, R2, R49, 0x1 ;  /* 0x0000003102087211 */ /* 0x000fc800078008ff */
[----:B------:R-:W-:-:S04]  /*30f0*/  IADD3 R3, R3, R5, RZ ;  /* 0x0000000503037210 */ /* 0x000fc80007ffe0ff */
[----:B------:R-:W-:Y:S02]  /*3100*/  LEA.HI.X R9, R2, R47, R3, 0x1, P0 ;  /* 0x0000002f02097211 */ /* 0x000fe400000f0c03 */
[----:B------:R-:W-:-:S05]  /*3110*/  IADD3 R3, R72, R55, RZ ;  /* 0x0000003748037210 */ /* 0x000fca0007ffe0ff */
[----:B------:R-:W-:-:S05]  /*3120*/  IMAD.WIDE R8, R3, 0x10, R8 ;  /* 0x0000001003087825 */ /* 0x000fca00078e0208 */
[----:B------:R0:W3:Y:S04]  /*3130*/  LDG.E.128 R4, [R8.64] ;  /* 0x0000000408047981 */ /* 0x0000e8000c1e1d00 */
[----:B------:R0:W4:Y:S04]  /*3140*/  LDG.E.128 R12, [R8.64+0x200] ;  /* 0x00020004080c7981 */ /* 0x000128000c1e1d00 */
[----:B------:R0:W3:Y:S01]  /*3150*/  LDG.E.128 R16, [R8.64+0x400] ;  /* 0x0004000408107981 */ /* 0x0000e2000c1e1d00 */
[----:B------:R-:W-:-:S04]  /*3160*/  IMAD R43, R69, c[0x0][0x198], RZ ;  /* 0x00006600452b7a24 */ /* 0x000fc800078e02ff */
[----:B------:R-:W-:Y:S02]  /*3170*/  IMAD R127, R74, c[0x0][0x19c], R43 ;  /* 0x000067004a7f7a24 */ /* 0x000fe400078e022b */
[C---:B--2---:R-:W-:Y:S02]  /*3180*/  FMUL.FTZ R2, R21.reuse, R66 ;  /* 0x0000004215027220 */ /* 0x044fe40000410000 */
[----:B------:R-:W-:Y:S02]  /*3190*/  FMUL.FTZ R25, R20, 1.4426950216293334961 ;  /* 0x3fb8aa3b14197820 */ /* 0x000fe40000410000 */
[----:B------:R-:W-:Y:S02]  /*31a0*/  FMUL.RZ R3, R2, 0.15915493667125701904 ;  /* 0x3e22f98302037820 */ /* 0x000fe4000040c000 */
[-C--:B------:R-:W-:Y:S02]  /*31b0*/  FMUL.FTZ R2, R21, R64.reuse ;  /* 0x0000004015027220 */ /* 0x080fe40000410000 */
[----:B------:R-:W-:Y:S01]  /*31c0*/  MUFU.SIN R124, R3 ;  /* 0x00000003007c7308 */ /* 0x000fe20000000400 */
[----:B------:R-:W-:-:S02]  /*31d0*/  FMUL.FTZ R42, R25, R64 ;  /* 0x00000040192a7220 */ /* 0x000fc40000410000 */
[----:B------:R-:W-:Y:S02]  /*31e0*/  FMUL.RZ R10, R2, 0.15915493667125701904 ;  /* 0x3e22f983020a7820 */ /* 0x000fe4000040c000 */
[-C--:B------:R-:W-:Y:S02]  /*31f0*/  FMUL.FTZ R2, R21, R62.reuse ;  /* 0x0000003e15027220 */ /* 0x080fe40000410000 */
[----:B------:R-:W-:Y:S01]  /*3200*/  FMUL.FTZ R39, R25, R62 ;  /* 0x0000003e19277220 */ /* 0x000fe20000410000 */
[----:B------:R-:W-:Y:S01]  /*3210*/  MUFU.SIN R123, R10 ;  /* 0x0000000a007b7308 */ /* 0x000fe20000000400 */
[----:B------:R-:W-:Y:S02]  /*3220*/  FMUL.RZ R11, R2, 0.15915493667125701904 ;  /* 0x3e22f983020b7820 */ /* 0x000fe4000040c000 */
[-C--:B------:R-:W-:Y:S02]  /*3230*/  FMUL.FTZ R2, R21, R60.reuse ;  /* 0x0000003c15027220 */ /* 0x080fe40000410000 */
[----:B------:R-:W-:-:S02]  /*3240*/  FMUL.FTZ R38, R25, R60 ;  /* 0x0000003c19267220 */ /* 0x000fc40000410000 */
[C---:B------:R-:W-:Y:S01]  /*3250*/  FMUL.FTZ R36, R25.reuse, R58 ;  /* 0x0000003a19247220 */ /* 0x040fe20000410000 */
[----:B------:R-:W-:Y:S01]  /*3260*/  MUFU.COS R125, R10 ;  /* 0x0000000a007d7308 */ /* 0x000fe20000000000 */
[C---:B------:R-:W-:Y:S02]  /*3270*/  FMUL.FTZ R37, R25.reuse, R56 ;  /* 0x0000003819257220 */ /* 0x040fe40000410000 */
[C---:B------:R-:W-:Y:S02]  /*3280*/  FMUL.FTZ R32, R25.reuse, R54 ;  /* 0x0000003619207220 */ /* 0x040fe40000410000 */
[----:B------:R-:W-:-:S03]  /*3290*/  FMUL.FTZ R41, R25, R66 ;  /* 0x0000004219297220 */ /* 0x000fc60000410000 */
[----:B------:R-:W-:Y:S08]  /*32a0*/  MUFU.SIN R121, R11 ;  /* 0x0000000b00797308 */ /* 0x000ff00000000400 */
[----:B------:R0:W-:Y:S08]  /*32b0*/  MUFU.COS R122, R11 ;  /* 0x0000000b007a7308 */ /* 0x0001f00000000000 */
[----:B------:R1:W-:Y:S01]  /*32c0*/  MUFU.COS R126, R3 ;  /* 0x00000003007e7308 */ /* 0x0003e20000000000 */
[----:B0-----:R-:W2:Y:S07]  /*32d0*/  LDG.E.128 R8, [R8.64+0x600] ;  /* 0x0006000408087981 */ /* 0x001eae000c1e1d00 */
[----:B------:R-:W0:Y:S01]  /*32e0*/  MUFU.EX2 R42, R42 ;  /* 0x0000002a002a7308 */ /* 0x000e220000000800 */
[----:B-1----:R-:W-:-:S02]  /*32f0*/  FMUL.RZ R3, R2, 0.15915493667125701904 ;  /* 0x3e22f98302037820 */ /* 0x002fc4000040c000 */
[----:B------:R-:W-:-:S04]  /*3300*/  FMUL.FTZ R2, R21, R58 ;  /* 0x0000003a15027220 */ /* 0x000fc80000410000 */
[----:B------:R-:W-:Y:S01]  /*3310*/  FMUL.RZ R20, R2, 0.15915493667125701904 ;  /* 0x3e22f98302147820 */ /* 0x000fe2000040c000 */
[----:B------:R-:W-:Y:S01]  /*3320*/  MUFU.SIN R119, R3 ;  /* 0x0000000300777308 */ /* 0x000fe20000000400 */
[----:B------:R-:W-:-:S04]  /*3330*/  FMUL.FTZ R2, R21, R56 ;  /* 0x0000003815027220 */ /* 0x000fc80000410000 */
[----:B------:R-:W-:Y:S02]  /*3340*/  FMUL.RZ R23, R2, 0.15915493667125701904 ;  /* 0x3e22f98302177820 */ /* 0x000fe4000040c000 */
[----:B------:R-:W-:Y:S01]  /*3350*/  FMUL.FTZ R2, R21, R54 ;  /* 0x0000003615027220 */ /* 0x000fe20000410000 */
[----:B------:R1:W-:Y:S08]  /*3360*/  MUFU.COS R120, R3 ;  /* 0x0000000300787308 */ /* 0x0003f00000000000 */
[----:B------:R-:W-:Y:S01]  /*3370*/  MUFU.SIN R117, R20 ;  /* 0x0000001400757308 */ /* 0x000fe20000000400 */
[----:B-1----:R-:W-:-:S02]  /*3380*/  FMUL.RZ R3, R2, 0.15915493667125701904 ;  /* 0x3e22f98302037820 */ /* 0x002fc4000040c000 */
[----:B------:R-:W-:-:S05]  /*3390*/  FMUL.FTZ R2, R21, R52 ;  /* 0x0000003415027220 */ /* 0x000fca0000410000 */
[----:B------:R1:W-:Y:S01]  /*33a0*/  MUFU.COS R35, R20 ;  /* 0x0000001400237308 */ /* 0x0003e20000000000 */
[----:B0-----:R-:W-:-:S07]  /*33b0*/  FMUL.FTZ R123, R42, R123 ;  /* 0x0000007b2a7b7220 */ /* 0x001fce0000410000 */
[----:B------:R-:W0:Y:S01]  /*33c0*/  MUFU.EX2 R39, R39 ;  /* 0x0000002700277308 */ /* 0x000e220000000800 */
[----:B-1----:R-:W-:-:S07]  /*33d0*/  FMUL.RZ R20, R2, 0.15915493667125701904 ;  /* 0x3e22f98302147820 */ /* 0x002fce000040c000 */
[----:B------:R-:W-:Y:S08]  /*33e0*/  MUFU.SIN R111, R20 ;  /* 0x00000014006f7308 */ /* 0x000ff00000000400 */
[----:B------:R1:W-:Y:S01]  /*33f0*/  MUFU.COS R33, R20 ;  /* 0x0000001400217308 */ /* 0x0003e20000000000 */
[----:B------:R-:W-:-:S07]  /*3400*/  FMUL.FTZ R125, R42, R125 ;  /* 0x0000007d2a7d7220 */ /* 0x000fce0000410000 */
[----:B------:R-:W0:Y:S01]  /*3410*/  MUFU.EX2 R38, R38 ;  /* 0x0000002600267308 */ /* 0x000e220000000800 */
[----:B-1----:R-:W-:-:S04]  /*3420*/  FMUL.FTZ R20, R21, R0 ;  /* 0x0000000015147220 */ /* 0x002fc80000410000 */
[----:B------:R-:W-:Y:S01]  /*3430*/  FMUL.RZ R43, R20, 0.15915493667125701904 ;  /* 0x3e22f983142b7820 */ /* 0x000fe2000040c000 */
[----:B------:R-:W-:Y:S02]  /*3440*/  SHF.L.U32 R20, R61, 0x2, RZ ;  /* 0x000000023d147819 */ /* 0x000fe400000006ff */
[----:B------:R-:W-:Y:S02]  /*3450*/  MUFU.SIN R115, R23 ;  /* 0x0000001700737308 */ /* 0x000fe40000000400 */
[----:B------:R-:W-:-:S04]  /*3460*/  LOP3.LUT R20, R20, 0xffffff80, RZ, 0xc0, !PT ;  /* 0xffffff8014147812 */ /* 0x000fc800078ec0ff */
[----:B------:R-:W-:Y:S02]  /*3470*/  IADD3 R20, R20, R59, RZ ;  /* 0x0000003b14147210 */ /* 0x000fe40007ffe0ff */
[----:B------:R-:W1:Y:S03]  /*3480*/  MUFU.EX2 R36, R36 ;  /* 0x0000002400247308 */ /* 0x000e660000000800 */
[----:B---3--:R3:W-:Y:S01]  /*3490*/  STS.128 [R20.X16], R4 ;  /* 0x0000000414007388 */ /* 0x0087e2000000cc00 */
[----:B------:R-:W-:Y:S02]  /*34a0*/  FMUL.FTZ R2, R21, R50 ;  /* 0x0000003215027220 */ /* 0x000fe40000410000 */
[----:B0-----:R-:W-:Y:S02]  /*34b0*/  FMUL.FTZ R121, R39, R121 ;  /* 0x0000007927797220 */ /* 0x001fe40000410000 */
[----:B------:R0:W-:Y:S08]  /*34c0*/  MUFU.COS R116, R23 ;  /* 0x0000001700747308 */ /* 0x0001f00000000000 */
[----:B------:R-:W1:Y:S01]  /*34d0*/  MUFU.EX2 R37, R37 ;  /* 0x0000002500257308 */ /* 0x000e620000000800 */
[----:B---3--:R-:W-:-:S02]  /*34e0*/  FMUL.FTZ R6, R106, R123 ;  /* 0x0000007b6a067220 */ /* 0x008fc40000410000 */
[----:B------:R-:W-:Y:S02]  /*34f0*/  FMUL.FTZ R5, RZ, R123 ;  /* 0x0000007bff057220 */ /* 0x000fe40000410000 */
[----:B------:R-:W-:-:S03]  /*3500*/  FFMA.FTZ R7, RZ, R125, R6 ;  /* 0x0000007dff077223 */ /* 0x000fc60000010006 */
[----:B------:R-:W-:Y:S01]  /*3510*/  MUFU.EX2 R32, R32 ;  /* 0x0000002000207308 */ /* 0x000fe20000000800 */
[----:B------:R-:W-:Y:S02]  /*3520*/  FFMA.FTZ R6, R106, R125, -R5 ;  /* 0x0000007d6a067223 */ /* 0x000fe40000010805 */
[----:B0-----:R-:W-:Y:S02]  /*3530*/  FMUL.RZ R23, R2, 0.15915493667125701904 ;  /* 0x3e22f98302177820 */ /* 0x001fe4000040c000 */
[----:B------:R-:W-:Y:S02]  /*3540*/  FADD.FTZ R7, RZ, R7 ;  /* 0x00000007ff077221 */ /* 0x000fe40000010000 */
[----:B------:R-:W-:Y:S01]  /*3550*/  FMUL.FTZ R2, R21, R48 ;  /* 0x0000003015027220 */ /* 0x000fe20000410000 */
[----:B------:R-:W-:Y:S01]  /*3560*/  MUFU.EX2 R41, R41 ;  /* 0x0000002900297308 */ /* 0x000fe20000000800 */
[----:B------:R-:W-:Y:S01]  /*3570*/  FADD.FTZ R6, R105, R6 ;  /* 0x0000000669067221 */ /* 0x000fe20000010000 */
[----:B----4-:R0:W-:Y:S01]  /*3580*/  STS.128 [R20.X16+0x200], R12 ;  /* 0x0002000c14007388 */ /* 0x0101e2000000cc00 */
[----:B------:R-:W-:-:S02]  /*3590*/  FMUL.FTZ R122, R39, R122 ;  /* 0x0000007a277a7220 */ /* 0x000fc40000410000 */
[----:B------:R-:W-:-:S03]  /*35a0*/  FMUL.FTZ R5, R121, R7 ;  /* 0x0000000779057220 */ /* 0x000fc60000410000 */
[----:B------:R-:W3:Y:S08]  /*35b0*/  MUFU.SIN R113, R3 ;  /* 0x0000000300717308 */ /* 0x000ef00000000400 */
[----:B------:R4:W1:Y:S01]  /*35c0*/  MUFU.COS R114, R3 ;  /* 0x0000000300727308 */ /* 0x0008620000000000 */
[-C--:B0-----:R-:W-:Y:S02]  /*35d0*/  FMUL.FTZ R12, R121, R6.reuse ;  /* 0x00000006790c7220 */ /* 0x081fe40000410000 */
[----:B------:R-:W-:-:S02]  /*35e0*/  FFMA.FTZ R13, R122, R6, -R5 ;  /* 0x000000067a0d7223 */ /* 0x000fc40000010805 */
[----:B----4-:R-:W-:Y:S02]  /*35f0*/  FMUL.RZ R3, R2, 0.15915493667125701904 ;  /* 0x3e22f98302037820 */ /* 0x010fe4000040c000 */
[C---:B------:R-:W-:Y:S02]  /*3600*/  FMUL.FTZ R2, R21.reuse, R46 ;  /* 0x0000002e15027220 */ /* 0x040fe40000410000 */
[----:B------:R-:W-:Y:S02]  /*3610*/  FFMA.FTZ R12, R122, R7, R12 ;  /* 0x000000077a0c7223 */ /* 0x000fe4000001000c */
[----:B------:R-:W-:Y:S02]  /*3620*/  FMUL.RZ R40, R2, 0.15915493667125701904 ;  /* 0x3e22f98302287820 */ /* 0x000fe4000040c000 */
[----:B------:R-:W-:Y:S02]  /*3630*/  FMUL.FTZ R2, R21, R44 ;  /* 0x0000002c15027220 */ /* 0x000fe40000410000 */
[----:B------:R-:W-:-:S02]  /*3640*/  FMUL.FTZ R119, R38, R119 ;  /* 0x0000007726777220 */ /* 0x000fc40000410000 */
[----:B------:R-:W-:Y:S02]  /*3650*/  FMUL.FTZ R5, R21, R78 ;  /* 0x0000004e15057220 */ /* 0x000fe40000410000 */
[----:B------:R-:W-:Y:S01]  /*3660*/  FADD.FTZ R13, R104, R13 ;  /* 0x0000000d680d7221 */ /* 0x000fe20000010000 */
[----:B------:R-:W-:Y:S01]  /*3670*/  MUFU.SIN R109, R23 ;  /* 0x00000017006d7308 */ /* 0x000fe20000000400 */
[----:B------:R-:W-:Y:S02]  /*3680*/  FADD.FTZ R12, RZ, R12 ;  /* 0x0000000cff0c7221 */ /* 0x000fe40000010000 */
[----:B------:R-:W-:Y:S02]  /*3690*/  FMUL.FTZ R120, R38, R120 ;  /* 0x0000007826787220 */ /* 0x000fe40000410000 */
[----:B------:R-:W-:-:S03]  /*36a0*/  FMUL.RZ R14, R5, 0.15915493667125701904 ;  /* 0x3e22f983050e7820 */ /* 0x000fc6000040c000 */
[----:B------:R0:W-:Y:S01]  /*36b0*/  MUFU.COS R31, R23 ;  /* 0x00000017001f7308 */ /* 0x0001e20000000000 */
[C---:B------:R-:W-:Y:S02]  /*36c0*/  FMUL.FTZ R7, R119.reuse, R13 ;  /* 0x0000000d77077220 */ /* 0x040fe40000410000 */
[----:B------:R-:W-:-:S05]  /*36d0*/  FMUL.FTZ R5, R119, R12 ;  /* 0x0000000c77057220 */ /* 0x000fca0000410000 */
[----:B------:R-:W-:Y:S01]  /*36e0*/  MUFU.SIN R140, R3 ;  /* 0x00000003008c7308 */ /* 0x000fe20000000400 */
[----:B0-----:R-:W-:Y:S02]  /*36f0*/  FMUL.RZ R23, R2, 0.15915493667125701904 ;  /* 0x3e22f98302177820 */ /* 0x001fe4000040c000 */
[----:B------:R-:W-:-:S05]  /*3700*/  FFMA.FTZ R7, R120, R12, R7 ;  /* 0x0000000c78077223 */ /* 0x000fca0000010007 */
[----:B------:R0:W-:Y:S01]  /*3710*/  MUFU.COS R26, R3 ;  /* 0x00000003001a7308 */ /* 0x0001e20000000000 */
[----:B------:R-:W-:Y:S02]  /*3720*/  FFMA.FTZ R12, R120, R13, -R5 ;  /* 0x0000000d780c7223 */ /* 0x000fe40000010805 */
[----:B0-----:R-:W-:-:S05]  /*3730*/  IMAD.WIDE.U32 R2, R74, c[0x0][0x198], RZ ;  /* 0x000066004a027a25 */ /* 0x001fca00078e00ff */
[----:B------:R-:W-:Y:S01]  /*3740*/  MUFU.SIN R136, R23 ;  /* 0x0000001700887308 */ /* 0x000fe20000000400 */
[----:B------:R-:W-:-:S07]  /*3750*/  IADD3 R3, R3, R127, RZ ;  /* 0x0000007f03037210 */ /* 0x000fce0007ffe0ff */
[----:B------:R0:W-:Y:S01]  /*3760*/  MUFU.COS R137, R23 ;  /* 0x0000001700897308 */ /* 0x0001e20000000000 */
[----:B-1----:R-:W-:Y:S02]  /*3770*/  FMUL.FTZ R117, R36, R117 ;  /* 0x0000007524757220 */ /* 0x002fe40000410000 */
[----:B------:R-:W-:Y:S02]  /*3780*/  FADD.FTZ R7, RZ, R7 ;  /* 0x00000007ff077221 */ /* 0x000fe40000010000 */
[----:B------:R-:W-:Y:S02]  /*3790*/  FADD.FTZ R12, R103, R12 ;  /* 0x0000000c670c7221 */ /* 0x000fe40000010000 */
[----:B0-----:R-:W-:-:S04]  /*37a0*/  IMAD R23, R22, c[0x0][0x1a0], RZ ;  /* 0x0000680016177a24 */ /* 0x001fc800078e02ff */
[C---:B------:R-:W-:Y:S02]  /*37b0*/  IMAD R127, R96.reuse, c[0x0][0x1a4], R23 ;  /* 0x00006900607f7a24 */ /* 0x040fe400078e0217 */
[----:B------:R-:W-:-:S04]  /*37c0*/  IMAD.WIDE.U32 R22, R96, c[0x0][0x1a0], R2 ;  /* 0x0000680060167a25 */ /* 0x000fc800078e0002 */
[----:B------:R-:W-:Y:S02]  /*37d0*/  FMUL.FTZ R3, R21, R76 ;  /* 0x0000004c15037220 */ /* 0x000fe40000410000 */
[----:B------:R-:W-:Y:S02]  /*37e0*/  FMUL.FTZ R118, R36, R35 ;  /* 0x0000002324767220 */ /* 0x000fe40000410000 */
[C---:B------:R-:W-:Y:S02]  /*37f0*/  FMUL.FTZ R5, R117.reuse, R7 ;  /* 0x0000000775057220 */ /* 0x040fe40000410000 */
[----:B------:R-:W-:Y:S01]  /*3800*/  FMUL.FTZ R13, R117, R12 ;  /* 0x0000000c750d7220 */ /* 0x000fe20000410000 */
[----:B------:R-:W-:Y:S01]  /*3810*/  IADD3 R127, R23, R127, RZ ;  /* 0x0000007f177f7210 */ /* 0x000fe20007ffe0ff */
[----:B------:R-:W-:Y:S02]  /*3820*/  FMUL.FTZ R4, R25, R76 ;  /* 0x0000004c19047220 */ /* 0x000fe40000410000 */
[----:B------:R-:W-:-:S02]  /*3830*/  FMUL.RZ R23, R3, 0.15915493667125701904 ;  /* 0x3e22f98303177820 */ /* 0x000fc4000040c000 */
[C---:B------:R-:W-:Y:S02]  /*3840*/  FFMA.FTZ R5, R118.reuse, R12, -R5 ;  /* 0x0000000c76057223 */ /* 0x040fe40000010805 */
[----:B------:R-:W-:Y:S01]  /*3850*/  FFMA.FTZ R13, R118, R7, R13 ;  /* 0x00000007760d7223 */ /* 0x000fe2000001000d */
[----:B------:R-:W-:Y:S01]  /*3860*/  MUFU.SIN R138, R40 ;  /* 0x00000028008a7308 */ /* 0x000fe20000000400 */
[----:B------:R-:W-:Y:S02]  /*3870*/  FMUL.FTZ R21, R21, R88 ;  /* 0x0000005815157220 */ /* 0x000fe40000410000 */
[C---:B------:R-:W-:Y:S02]  /*3880*/  FMUL.FTZ R30, R25.reuse, R52 ;  /* 0x00000034191e7220 */ /* 0x040fe40000410000 */
[C---:B------:R-:W-:Y:S02]  /*3890*/  FMUL.FTZ R24, R25.reuse, R50 ;  /* 0x0000003219187220 */ /* 0x040fe40000410000 */
[C---:B------:R-:W-:Y:S01]  /*38a0*/  FMUL.FTZ R29, R25.reuse, R48 ;  /* 0x00000030191d7220 */ /* 0x040fe20000410000 */
[----:B------:R0:W-:Y:S01]  /*38b0*/  MUFU.COS R28, R40 ;  /* 0x00000028001c7308 */ /* 0x0001e20000000000 */
[----:B------:R-:W-:-:S02]  /*38c0*/  FMUL.FTZ R27, R25, R46 ;  /* 0x0000002e191b7220 */ /* 0x000fc40000410000 */
[C---:B------:R-:W-:Y:S02]  /*38d0*/  FMUL.FTZ R34, R25.reuse, R44 ;  /* 0x0000002c19227220 */ /* 0x040fe40000410000 */
[----:B------:R-:W-:Y:S02]  /*38e0*/  FMUL.FTZ R129, R25, R78 ;  /* 0x0000004e19817220 */ /* 0x000fe40000410000 */
[----:B------:R-:W-:Y:S01]  /*38f0*/  FMUL.FTZ R115, R37, R115 ;  /* 0x0000007325737220 */ /* 0x000fe20000410000 */
[----:B------:R-:W-:Y:S01]  /*3900*/  MUFU.SIN R131, R23 ;  /* 0x0000001700837308 */ /* 0x000fe20000000400 */
[C---:B0-----:R-:W-:Y:S02]  /*3910*/  FMUL.FTZ R40, R25.reuse, R0 ;  /* 0x0000000019287220 */ /* 0x041fe40000410000 */
[----:B------:R-:W-:Y:S02]  /*3920*/  FADD.FTZ R5, R102, R5 ;  /* 0x0000000566057221 */ /* 0x000fe40000010000 */
[----:B------:R-:W-:-:S02]  /*3930*/  FMUL.FTZ R25, R25, R88 ;  /* 0x0000005819197220 */ /* 0x000fc40000410000 */
[----:B------:R-:W-:Y:S01]  /*3940*/  FADD.FTZ R13, RZ, R13 ;  /* 0x0000000dff0d7221 */ /* 0x000fe20000010000 */
[----:B------:R-:W-:Y:S01]  /*3950*/  MUFU.COS R132, R23 ;  /* 0x0000001700847308 */ /* 0x000fe20000000000 */
[----:B------:R-:W-:Y:S02]  /*3960*/  FMUL.RZ R21, R21, 0.15915493667125701904 ;  /* 0x3e22f98315157820 */ /* 0x000fe4000040c000 */
[----:B------:R-:W-:-:S05]  /*3970*/  FMUL.FTZ R116, R37, R116 ;  /* 0x0000007425747220 */ /* 0x000fca0000410000 */
[----:B------:R-:W0:Y:S01]  /*3980*/  MUFU.EX2 R4, R4 ;  /* 0x0000000400047308 */ /* 0x000e220000000800 */
[C---:B------:R-:W-:Y:S02]  /*3990*/  FMUL.FTZ R15, R115.reuse, R5 ;  /* 0x00000005730f7220 */ /* 0x040fe40000410000 */
[-C--:B------:R-:W-:Y:S02]  /*39a0*/  FMUL.FTZ R7, R115, R13.reuse ;  /* 0x0000000d73077220 */ /* 0x080fe40000410000 */
[----:B------:R-:W-:-:S03]  /*39b0*/  FFMA.FTZ R15, R116, R13, R15 ;  /* 0x0000000d740f7223 */ /* 0x000fc6000001000f */
[----:B------:R-:W-:Y:S01]  /*39c0*/  MUFU.EX2 R25, R25 ;  /* 0x0000001900197308 */ /* 0x000fe20000000800 */
[----:B---3--:R-:W-:Y:S02]  /*39d0*/  FMUL.FTZ R113, R32, R113 ;  /* 0x0000007120717220 */ /* 0x008fe40000410000 */
[----:B------:R-:W-:-:S05]  /*39e0*/  FADD.FTZ R15, RZ, R15 ;  /* 0x0000000fff0f7221 */ /* 0x000fca0000010000 */
[----:B------:R-:W1:Y:S01]  /*39f0*/  MUFU.SIN R12, R21 ;  /* 0x00000015000c7308 */ /* 0x000e620000000400 */
[----:B------:R-:W-:-:S07]  /*3a00*/  FMUL.FTZ R126, R41, R126 ;  /* 0x0000007e297e7220 */ /* 0x000fce0000410000 */
[----:B------:R-:W3:Y:S08]  /*3a10*/  MUFU.EX2 R30, R30 ;  /* 0x0000001e001e7308 */ /* 0x000ef00000000800 */
[----:B------:R-:W-:Y:S08]  /*3a20*/  MUFU.SIN R6, R14 ;  /* 0x0000000e00067308 */ /* 0x000ff00000000400 */
[----:B------:R4:W-:Y:S01]  /*3a30*/  MUFU.COS R130, R14 ;  /* 0x0000000e00827308 */ /* 0x0009e20000000000 */
[----:B------:R-:W-:-:S02]  /*3a40*/  FMUL.FTZ R114, R32, R114 ;  /* 0x0000007220727220 */ /* 0x000fc40000410000 */
[----:B----4-:R-:W-:-:S05]  /*3a50*/  FFMA.FTZ R14, R116, R5, -R7 ;  /* 0x00000005740e7223 */ /* 0x010fca0000010807 */
[----:B------:R-:W4:Y:S01]  /*3a60*/  MUFU.EX2 R129, R129 ;  /* 0x0000008100817308 */ /* 0x000f220000000800 */
[----:B------:R-:W-:Y:S02]  /*3a70*/  FADD.FTZ R14, R101, R14 ;  /* 0x0000000e650e7221 */ /* 0x000fe40000010000 */
[C---:B0-----:R-:W-:Y:S02]  /*3a80*/  FMUL.FTZ R132, R4.reuse, R132 ;  /* 0x0000008404847220 */ /* 0x041fe40000410000 */
[----:B------:R-:W-:Y:S02]  /*3a90*/  FMUL.FTZ R131, R4, R131 ;  /* 0x0000008304837220 */ /* 0x000fe40000410000 */
[C---:B------:R-:W-:Y:S01]  /*3aa0*/  FMUL.FTZ R7, R113.reuse, R15 ;  /* 0x0000000f71077220 */ /* 0x040fe20000410000 */
[----:B------:R-:W-:Y:S01]  /*3ab0*/  LEA R2, P0, R22, c[0x0][0x228], 0x3 ;  /* 0x00008a0016027a11 */ /* 0x000fe200078018ff */
[----:B------:R-:W-:Y:S02]  /*3ac0*/  FMUL.FTZ R4, R113, R14 ;  /* 0x0000000e71047220 */ /* 0x000fe40000410000 */
[----:B------:R-:W-:Y:S01]  /*3ad0*/  FMUL.FTZ R124, R41, R124 ;  /* 0x0000007c297c7220 */ /* 0x000fe20000410000 */
[----:B------:R-:W0:Y:S01]  /*3ae0*/  MUFU.EX2 R24, R24 ;  /* 0x0000001800187308 */ /* 0x000e220000000800 */
[----:B------:R-:W-:-:S02]  /*3af0*/  FMUL.FTZ R5, R126, R123 ;  /* 0x0000007b7e057220 */ /* 0x000fc40000410000 */
[----:B------:R-:W-:Y:S01]  /*3b00*/  FFMA.FTZ R7, R114, R14, -R7 ;  /* 0x0000000e72077223 */ /* 0x000fe20000010807 */
[----:B------:R-:W-:Y:S01]  /*3b10*/  LEA.HI.X R3, R22, c[0x0][0x22c], R127, 0x3, P0 ;  /* 0x00008b0016037a11 */ /* 0x000fe200000f1c7f */
[----:B------:R-:W-:Y:S02]  /*3b20*/  FFMA.FTZ R15, R114, R15, R4 ;  /* 0x0000000f720f7223 */ /* 0x000fe40000010004 */
[C---:B------:R-:W-:Y:S02]  /*3b30*/  FMUL.FTZ R4, R124.reuse, R123 ;  /* 0x0000007b7c047220 */ /* 0x040fe40000410000 */
[----:B-1----:R-:W-:Y:S02]  /*3b40*/  FMUL.FTZ R127, R25, R12 ;  /* 0x0000000c197f7220 */ /* 0x002fe40000410000 */
[----:B------:R-:W-:Y:S02]  /*3b50*/  FFMA.FTZ R5, R124, R125, R5 ;  /* 0x0000007d7c057223 */ /* 0x000fe40000010005 */
[----:B---3--:R-:W-:-:S02]  /*3b60*/  FMUL.FTZ R111, R30, R111 ;  /* 0x0000006f1e6f7220 */ /* 0x008fc40000410000 */
[----:B------:R-:W-:Y:S02]  /*3b70*/  FADD.FTZ R12, R100, R7 ;  /* 0x00000007640c7221 */ /* 0x000fe40000010000 */
[----:B------:R-:W-:Y:S02]  /*3b80*/  FADD.FTZ R15, RZ, R15 ;  /* 0x0000000fff0f7221 */ /* 0x000fe40000010000 */
[----:B------:R-:W-:Y:S02]  /*3b90*/  FFMA.FTZ R4, R126, R125, -R4 ;  /* 0x0000007d7e047223 */ /* 0x000fe40000010804 */
[----:B------:R-:W-:Y:S02]  /*3ba0*/  FMUL.FTZ R7, R121, R5 ;  /* 0x0000000579077220 */ /* 0x000fe40000410000 */
[----:B------:R-:W-:Y:S02]  /*3bb0*/  FMUL.FTZ R112, R30, R33 ;  /* 0x000000211e707220 */ /* 0x000fe40000410000 */
[----:B----4-:R-:W-:-:S02]  /*3bc0*/  FMUL.FTZ R130, R129, R130 ;  /* 0x0000008281827220 */ /* 0x010fc40000410000 */
[----:B------:R-:W-:Y:S02]  /*3bd0*/  FMUL.FTZ R14, R111, R12 ;  /* 0x0000000c6f0e7220 */ /* 0x000fe40000410000 */
[----:B------:R-:W-:Y:S02]  /*3be0*/  FMUL.FTZ R129, R129, R6 ;  /* 0x0000000681817220 */ /* 0x000fe40000410000 */
[-C--:B------:R-:W-:Y:S02]  /*3bf0*/  FMUL.FTZ R13, R111, R15.reuse ;  /* 0x0000000f6f0d7220 */ /* 0x080fe40000410000 */
[-C--:B------:R-:W-:Y:S01]  /*3c00*/  FMUL.FTZ R6, R121, R4.reuse ;  /* 0x0000000479067220 */ /* 0x080fe20000410000 */
[----:B------:R-:W1:Y:S01]  /*3c10*/  MUFU.EX2 R29, R29 ;  /* 0x0000001d001d7308 */ /* 0x000e620000000800 */
[----:B------:R-:W-:Y:S02]  /*3c20*/  FFMA.FTZ R7, R122, R4, -R7 ;  /* 0x000000047a077223 */ /* 0x000fe40000010807 */
[----:B------:R-:W-:-:S02]  /*3c30*/  FFMA.FTZ R14, R112, R15, R14 ;  /* 0x0000000f700e7223 */ /* 0x000fc4000001000e */
[----:B------:R-:W-:Y:S02]  /*3c40*/  FFMA.FTZ R12, R112, R12, -R13 ;  /* 0x0000000c700c7223 */ /* 0x000fe4000001080d */
[----:B------:R-:W-:Y:S02]  /*3c50*/  FFMA.FTZ R6, R122, R5, R6 ;  /* 0x000000057a067223 */ /* 0x000fe40000010006 */
[----:B------:R-:W-:Y:S02]  /*3c60*/  FMUL.FTZ R5, R119, R7 ;  /* 0x0000000777057220 */ /* 0x000fe40000410000 */
[----:B0-----:R-:W-:Y:S02]  /*3c70*/  FMUL.FTZ R109, R24, R109 ;  /* 0x0000006d186d7220 */ /* 0x001fe40000410000 */
[----:B------:R-:W-:Y:S02]  /*3c80*/  FADD.FTZ R14, RZ, R14 ;  /* 0x0000000eff0e7221 */ /* 0x000fe40000010000 */
[----:B------:R-:W-:-:S02]  /*3c90*/  FADD.FTZ R12, R99, R12 ;  /* 0x0000000c630c7221 */ /* 0x000fc40000010000 */
[-C--:B------:R-:W-:Y:S02]  /*3ca0*/  FMUL.FTZ R4, R119, R6.reuse ;  /* 0x0000000677047220 */ /* 0x080fe40000410000 */
[----:B------:R-:W-:Y:S02]  /*3cb0*/  FFMA.FTZ R5, R120, R6, R5 ;  /* 0x0000000678057223 */ /* 0x000fe40000010005 */
[----:B------:R-:W-:Y:S02]  /*3cc0*/  FMUL.FTZ R110, R24, R31 ;  /* 0x0000001f186e7220 */ /* 0x000fe40000410000 */
[C---:B------:R-:W-:Y:S02]  /*3cd0*/  FMUL.FTZ R13, R109.reuse, R14 ;  /* 0x0000000e6d0d7220 */ /* 0x040fe40000410000 */
[----:B------:R-:W-:Y:S02]  /*3ce0*/  FMUL.FTZ R15, R109, R12 ;  /* 0x0000000c6d0f7220 */ /* 0x000fe40000410000 */
[----:B------:R-:W-:Y:S01]  /*3cf0*/  FFMA.FTZ R4, R120, R7, -R4 ;  /* 0x0000000778047223 */ /* 0x000fe20000010804 */
[----:B------:R-:W0:Y:S01]  /*3d00*/  MUFU.EX2 R27, R27 ;  /* 0x0000001b001b7308 */ /* 0x000e220000000800 */
[----:B------:R-:W-:-:S02]  /*3d10*/  FMUL.FTZ R7, R117, R5 ;  /* 0x0000000575077220 */ /* 0x000fc40000410000 */
[C---:B------:R-:W-:Y:S02]  /*3d20*/  FFMA.FTZ R13, R110.reuse, R12, -R13 ;  /* 0x0000000c6e0d7223 */ /* 0x040fe4000001080d */
[----:B------:R-:W-:Y:S02]  /*3d30*/  FFMA.FTZ R15, R110, R14, R15 ;  /* 0x0000000e6e0f7223 */ /* 0x000fe4000001000f */
[-C--:B------:R-:W-:Y:S02]  /*3d40*/  FMUL.FTZ R6, R117, R4.reuse ;  /* 0x0000000475067220 */ /* 0x080fe40000410000 */
[----:B------:R-:W-:Y:S02]  /*3d50*/  FFMA.FTZ R7, R118, R4, -R7 ;  /* 0x0000000476077223 */ /* 0x000fe40000010807 */
[----:B-1----:R-:W-:Y:S02]  /*3d60*/  FMUL.FTZ R140, R29, R140 ;  /* 0x0000008c1d8c7220 */ /* 0x002fe40000410000 */
[----:B------:R-:W-:-:S02]  /*3d70*/  FADD.FTZ R13, R98, R13 ;  /* 0x0000000d620d7221 */ /* 0x000fc40000010000 */
[----:B------:R-:W-:Y:S02]  /*3d80*/  FADD.FTZ R15, RZ, R15 ;  /* 0x0000000fff0f7221 */ /* 0x000fe40000010000 */
[----:B------:R-:W-:Y:S02]  /*3d90*/  FFMA.FTZ R6, R118, R5, R6 ;  /* 0x0000000576067223 */ /* 0x000fe40000010006 */
[----:B------:R-:W-:Y:S02]  /*3da0*/  FMUL.FTZ R5, R115, R7 ;  /* 0x0000000773057220 */ /* 0x000fe40000410000 */
[----:B------:R-:W-:Y:S02]  /*3db0*/  FMUL.FTZ R141, R29, R26 ;  /* 0x0000001a1d8d7220 */ /* 0x000fe40000410000 */
[C---:B------:R-:W-:Y:S02]  /*3dc0*/  FMUL.FTZ R14, R140.reuse, R13 ;  /* 0x0000000d8c0e7220 */ /* 0x040fe40000410000 */
[----:B------:R-:W-:-:S02]  /*3dd0*/  FMUL.FTZ R12, R140, R15 ;  /* 0x0000000f8c0c7220 */ /* 0x000fc40000410000 */
[-C--:B------:R-:W-:Y:S01]  /*3de0*/  FMUL.FTZ R4, R115, R6.reuse ;  /* 0x0000000673047220 */ /* 0x080fe20000410000 */
[----:B------:R-:W1:Y:S01]  /*3df0*/  MUFU.EX2 R34, R34 ;  /* 0x0000002200227308 */ /* 0x000e620000000800 */
[C---:B------:R-:W-:Y:S02]  /*3e00*/  FFMA.FTZ R5, R116.reuse, R6, R5 ;  /* 0x0000000674057223 */ /* 0x040fe40000010005 */
[C---:B------:R-:W-:Y:S02]  /*3e10*/  FFMA.FTZ R14, R141.reuse, R15, R14 ;  /* 0x0000000f8d0e7223 */ /* 0x040fe4000001000e */
[----:B------:R-:W-:Y:S02]  /*3e20*/  FFMA.FTZ R12, R141, R13, -R12 ;  /* 0x0000000d8d0c7223 */ /* 0x000fe4000001080c */
[----:B------:R-:W-:Y:S02]  /*3e30*/  FFMA.FTZ R4, R116, R7, -R4 ;  /* 0x0000000774047223 */ /* 0x000fe40000010804 */
[----:B------:R-:W-:-:S02]  /*3e40*/  FMUL.FTZ R7, R113, R5 ;  /* 0x0000000571077220 */ /* 0x000fc40000410000 */
[----:B0-----:R-:W-:Y:S02]  /*3e50*/  FMUL.FTZ R138, R27, R138 ;  /* 0x0000008a1b8a7220 */ /* 0x001fe40000410000 */
[----:B------:R-:W-:Y:S02]  /*3e60*/  FADD.FTZ R14, RZ, R14 ;  /* 0x0000000eff0e7221 */ /* 0x000fe40000010000 */
[----:B------:R-:W-:Y:S02]  /*3e70*/  FADD.FTZ R12, R97, R12 ;  /* 0x0000000c610c7221 */ /* 0x000fe40000010000 */
[-C--:B------:R-:W-:Y:S02]  /*3e80*/  FMUL.FTZ R6, R113, R4.reuse ;  /* 0x0000000471067220 */ /* 0x080fe40000410000 */
[----:B------:R-:W-:Y:S02]  /*3e90*/  FFMA.FTZ R7, R114, R4, -R7 ;  /* 0x0000000472077223 */ /* 0x000fe40000010807 */
[----:B------:R-:W-:-:S02]  /*3ea0*/  FMUL.FTZ R139, R27, R28 ;  /* 0x0000001c1b8b7220 */ /* 0x000fc40000410000 */
[C---:B------:R-:W-:Y:S02]  /*3eb0*/  FMUL.FTZ R4, R138.reuse, R14 ;  /* 0x0000000e8a047220 */ /* 0x040fe40000410000 */
[-C--:B------:R-:W-:Y:S02]  /*3ec0*/  FMUL.FTZ R13, R138, R12.reuse ;  /* 0x0000000c8a0d7220 */ /* 0x080fe40000410000 */
[----:B------:R-:W-:Y:S01]  /*3ed0*/  FFMA.FTZ R6, R114, R5, R6 ;  /* 0x0000000572067223 */ /* 0x000fe20000010006 */
[----:B------:R-:W-:Y:S01]  /*3ee0*/  MUFU.SIN R133, R43 ;  /* 0x0000002b00857308 */ /* 0x000fe20000000400 */
[----:B------:R-:W-:Y:S02]  /*3ef0*/  FMUL.FTZ R5, R111, R7 ;  /* 0x000000076f057220 */ /* 0x000fe40000410000 */
[C---:B------:R-:W-:Y:S02]  /*3f00*/  FFMA.FTZ R12, R139.reuse, R12, -R4 ;  /* 0x0000000c8b0c7223 */ /* 0x040fe40000010804 */
[----:B------:R-:W-:-:S03]  /*3f10*/  FFMA.FTZ R13, R139, R14, R13 ;  /* 0x0000000e8b0d7223 */ /* 0x000fc6000001000d */
[----:B------:R-:W0:Y:S01]  /*3f20*/  MUFU.EX2 R40, R40 ;  /* 0x0000002800287308 */ /* 0x000e220000000800 */
[-C--:B------:R-:W-:Y:S02]  /*3f30*/  FMUL.FTZ R4, R111, R6.reuse ;  /* 0x000000066f047220 */ /* 0x080fe40000410000 */
[----:B------:R-:W-:Y:S02]  /*3f40*/  FFMA.FTZ R5, R112, R6, R5 ;  /* 0x0000000670057223 */ /* 0x000fe40000010005 */
[----:B-1----:R-:W-:Y:S02]  /*3f50*/  FMUL.FTZ R136, R34, R136 ;  /* 0x0000008822887220 */ /* 0x002fe40000410000 */
[----:B------:R-:W-:Y:S01]  /*3f60*/  FADD.FTZ R12, R95, R12 ;  /* 0x0000000c5f0c7221 */ /* 0x000fe20000010000 */
[----:B------:R-:W1:Y:S01]  /*3f70*/  MUFU.COS R134, R43 ;  /* 0x0000002b00867308 */ /* 0x000e620000000000 */
[----:B------:R-:W-:Y:S01]  /*3f80*/  FADD.FTZ R13, RZ, R13 ;  /* 0x0000000dff0d7221 */ /* 0x000fe20000010000 */
[----:B------:R3:W-:Y:S01]  /*3f90*/  STS.128 [R20.X16+0x400], R16 ;  /* 0x0004001014007388 */ /* 0x0007e2000000cc00 */
[----:B------:R-:W-:-:S02]  /*3fa0*/  FFMA.FTZ R4, R112, R7, -R4 ;  /* 0x0000000770047223 */ /* 0x000fc40000010804 */
[C---:B------:R-:W-:Y:S02]  /*3fb0*/  FMUL.FTZ R7, R109.reuse, R5 ;  /* 0x000000056d077220 */ /* 0x040fe40000410000 */
[----:B------:R-:W-:Y:S02]  /*3fc0*/  FMUL.FTZ R137, R34, R137 ;  /* 0x0000008922897220 */ /* 0x000fe40000410000 */
[----:B------:R-:W-:Y:S02]  /*3fd0*/  FMUL.FTZ R14, R136, R13 ;  /* 0x0000000d880e7220 */ /* 0x000fe40000410000 */
[-C--:B------:R-:W-:Y:S02]  /*3fe0*/  FMUL.FTZ R6, R109, R4.reuse ;  /* 0x000000046d067220 */ /* 0x080fe40000410000 */
[----:B------:R-:W-:Y:S02]  /*3ff0*/  FFMA.FTZ R7, R110, R4, -R7 ;  /* 0x000000046e077223 */ /* 0x000fe40000010807 */
[----:B---3--:R-:W-:-:S02]  /*4000*/  FMUL.FTZ R16, R136, R12 ;  /* 0x0000000c88107220 */ /* 0x008fc40000410000 */
[C---:B------:R-:W-:Y:S02]  /*4010*/  FFMA.FTZ R14, R137.reuse, R12, -R14 ;  /* 0x0000000c890e7223 */ /* 0x040fe4000001080e */
[----:B------:R-:W-:Y:S02]  /*4020*/  FFMA.FTZ R16, R137, R13, R16 ;  /* 0x0000000d89107223 */ /* 0x000fe40000010010 */
[----:B------:R-:W-:Y:S02]  /*4030*/  FFMA.FTZ R6, R110, R5, R6 ;  /* 0x000000056e067223 */ /* 0x000fe40000010006 */
[----:B------:R-:W-:Y:S02]  /*4040*/  FMUL.FTZ R5, R140, R7 ;  /* 0x000000078c057220 */ /* 0x000fe40000410000 */
[----:B0-----:R-:W-:Y:S02]  /*4050*/  FMUL.FTZ R133, R40, R133 ;  /* 0x0000008528857220 */ /* 0x001fe40000410000 */
[----:B------:R-:W-:-:S02]  /*4060*/  FADD.FTZ R16, RZ, R16 ;  /* 0x00000010ff107221 */ /* 0x000fc40000010000 */
[----:B------:R-:W-:Y:S02]  /*4070*/  FADD.FTZ R14, R93, R14 ;  /* 0x0000000e5d0e7221 */ /* 0x000fe40000010000 */
[-C--:B------:R-:W-:Y:S02]  /*4080*/  FMUL.FTZ R4, R140, R6.reuse ;  /* 0x000000068c047220 */ /* 0x080fe40000410000 */
[----:B------:R-:W-:Y:S02]  /*4090*/  FFMA.FTZ R5, R141, R6, R5 ;  /* 0x000000068d057223 */ /* 0x000fe40000010005 */
[----:B-1----:R-:W-:Y:S02]  /*40a0*/  FMUL.FTZ R134, R40, R134 ;  /* 0x0000008628867220 */ /* 0x002fe40000410000 */
[C---:B------:R-:W-:Y:S02]  /*40b0*/  FMUL.FTZ R13, R133.reuse, R16 ;  /* 0x00000010850d7220 */ /* 0x040fe40000410000 */
[----:B------:R-:W-:-:S02]  /*40c0*/  FMUL.FTZ R15, R133, R14 ;  /* 0x0000000e850f7220 */ /* 0x000fc40000410000 */
[----:B------:R-:W-:Y:S02]  /*40d0*/  FFMA.FTZ R4, R141, R7, -R4 ;  /* 0x000000078d047223 */ /* 0x000fe40000010804 */
[----:B------:R-:W-:Y:S02]  /*40e0*/  FMUL.FTZ R6, R138, R5 ;  /* 0x000000058a067220 */ /* 0x000fe40000410000 */
[C---:B------:R-:W-:Y:S02]  /*40f0*/  FFMA.FTZ R14, R134.reuse, R14, -R13 ;  /* 0x0000000e860e7223 */ /* 0x040fe4000001080d */
[----:B------:R-:W-:Y:S02]  /*4100*/  FFMA.FTZ R15, R134, R16, R15 ;  /* 0x00000010860f7223 */ /* 0x000fe4000001000f */
[-C--:B------:R-:W-:Y:S02]  /*4110*/  FMUL.FTZ R12, R138, R4.reuse ;  /* 0x000000048a0c7220 */ /* 0x080fe40000410000 */
[----:B------:R-:W-:-:S02]  /*4120*/  FFMA.FTZ R6, R139, R4, -R6 ;  /* 0x000000048b067223 */ /* 0x000fc40000010806 */
[----:B------:R-:W-:Y:S02]  /*4130*/  FADD.FTZ R14, R91, R14 ;  /* 0x0000000e5b0e7221 */ /* 0x000fe40000010000 */
[----:B------:R-:W-:Y:S02]  /*4140*/  FADD.FTZ R15, RZ, R15 ;  /* 0x0000000fff0f7221 */ /* 0x000fe40000010000 */
[----:B------:R-:W-:Y:S02]  /*4150*/  FFMA.FTZ R12, R139, R5, R12 ;  /* 0x000000058b0c7223 */ /* 0x000fe4000001000c */
[----:B------:R-:W-:Y:S02]  /*4160*/  FMUL.FTZ R5, R136, R6 ;  /* 0x0000000688057220 */ /* 0x000fe40000410000 */
[C---:B------:R-:W-:Y:S02]  /*4170*/  FMUL.FTZ R13, R131.reuse, R14 ;  /* 0x0000000e830d7220 */ /* 0x040fe40000410000 */
[----:B------:R-:W-:-:S02]  /*4180*/  FMUL.FTZ R7, R131, R15 ;  /* 0x0000000f83077220 */ /* 0x000fc40000410000 */
[-C--:B------:R-:W-:Y:S02]  /*4190*/  FMUL.FTZ R4, R136, R12.reuse ;  /* 0x0000000c88047220 */ /* 0x080fe40000410000 */
[C---:B------:R-:W-:Y:S02]  /*41a0*/  FFMA.FTZ R5, R137.reuse, R12, R5 ;  /* 0x0000000c89057223 */ /* 0x040fe40000010005 */
[C---:B------:R-:W-:Y:S02]  /*41b0*/  FFMA.FTZ R13, R132.reuse, R15, R13 ;  /* 0x0000000f840d7223 */ /* 0x040fe4000001000d */
[----:B------:R-:W-:Y:S02]  /*41c0*/  FFMA.FTZ R14, R132, R14, -R7 ;  /* 0x0000000e840e7223 */ /* 0x000fe40000010807 */
[----:B------:R-:W-:Y:S01]  /*41d0*/  FFMA.FTZ R4, R137, R6, -R4 ;  /* 0x0000000689047223 */ /* 0x000fe20000010804 */
[----:B------:R-:W0:Y:S01]  /*41e0*/  MUFU.COS R128, R21 ;  /* 0x0000001500807308 */ /* 0x000e220000000000 */
[----:B------:R-:W-:-:S02]  /*41f0*/  FMUL.FTZ R7, R133, R5 ;  /* 0x0000000585077220 */ /* 0x000fc40000410000 */
[----:B------:R-:W-:Y:S02]  /*4200*/  FADD.FTZ R13, RZ, R13 ;  /* 0x0000000dff0d7221 */ /* 0x000fe40000010000 */
[----:B------:R-:W-:Y:S02]  /*4210*/  FADD.FTZ R14, R89, R14 ;  /* 0x0000000e590e7221 */ /* 0x000fe40000010000 */
[-C--:B------:R-:W-:Y:S02]  /*4220*/  FMUL.FTZ R6, R133, R4.reuse ;  /* 0x0000000485067220 */ /* 0x080fe40000410000 */
[----:B------:R-:W-:Y:S02]  /*4230*/  FFMA.FTZ R7, R134, R4, -R7 ;  /* 0x0000000486077223 */ /* 0x000fe40000010807 */
[C---:B------:R-:W-:Y:S02]  /*4240*/  FMUL.FTZ R15, R129.reuse, R13 ;  /* 0x0000000d810f7220 */ /* 0x040fe40000410000 */
[----:B------:R-:W-:-:S02]  /*4250*/  FMUL.FTZ R4, R129, R14 ;  /* 0x0000000e81047220 */ /* 0x000fc40000410000 */
[----:B------:R-:W-:Y:S02]  /*4260*/  FFMA.FTZ R6, R134, R5, R6 ;  /* 0x0000000586067223 */ /* 0x000fe40000010006 */
[C---:B------:R-:W-:Y:S02]  /*4270*/  FMUL.FTZ R5, R131.reuse, R7 ;  /* 0x0000000783057220 */ /* 0x040fe40000410000 */
[C---:B------:R-:W-:Y:S02]  /*4280*/  FFMA.FTZ R14, R130.reuse, R14, -R15 ;  /* 0x0000000e820e7223 */ /* 0x040fe4000001080f */
[----:B------:R-:W-:Y:S02]  /*4290*/  FFMA.FTZ R13, R130, R13, R4 ;  /* 0x0000000d820d7223 */ /* 0x000fe40000010004 */
[-C--:B------:R-:W-:Y:S02]  /*42a0*/  FMUL.FTZ R4, R131, R6.reuse ;  /* 0x0000000683047220 */ /* 0x080fe40000410000 */
[----:B------:R-:W-:-:S02]  /*42b0*/  FFMA.FTZ R5, R132, R6, R5 ;  /* 0x0000000684057223 */ /* 0x000fc40000010005 */
[----:B------:R-:W-:Y:S02]  /*42c0*/  FADD.FTZ R14, R87, R14 ;  /* 0x0000000e570e7221 */ /* 0x000fe40000010000 */
[----:B------:R-:W-:Y:S02]  /*42d0*/  FFMA.FTZ R4, R132, R7, -R4 ;  /* 0x0000000784047223 */ /* 0x000fe40000010804 */
[----:B------:R-:W-:Y:S02]  /*42e0*/  FADD.FTZ R13, RZ, R13 ;  /* 0x0000000dff0d7221 */ /* 0x000fe40000010000 */
[----:B------:R-:W-:Y:S02]  /*42f0*/  FMUL.FTZ R7, R129, R5 ;  /* 0x0000000581077220 */ /* 0x000fe40000410000 */
[----:B0-----:R-:W-:Y:S02]  /*4300*/  FMUL.FTZ R128, R25, R128 ;  /* 0x0000008019807220 */ /* 0x001fe40000410000 */
[----:B------:R-:W-:-:S02]  /*4310*/  FMUL.FTZ R12, R127, R14 ;  /* 0x0000000e7f0c7220 */ /* 0x000fc40000410000 */
[-C--:B------:R-:W-:Y:S02]  /*4320*/  FMUL.FTZ R6, R129, R4.reuse ;  /* 0x0000000481067220 */ /* 0x080fe40000410000 */
[-C--:B------:R-:W-:Y:S02]  /*4330*/  FMUL.FTZ R15, R127, R13.reuse ;  /* 0x0000000d7f0f7220 */ /* 0x080fe40000410000 */
[----:B------:R-:W-:Y:S02]  /*4340*/  FFMA.FTZ R4, R130, R4, -R7 ;  /* 0x0000000482047223 */ /* 0x000fe40000010807 */
[C---:B------:R-:W-:Y:S02]  /*4350*/  FFMA.FTZ R7, R128.reuse, R13, R12 ;  /* 0x0000000d80077223 */ /* 0x040fe4000001000c */
[----:B------:R-:W-:Y:S02]  /*4360*/  FFMA.FTZ R14, R128, R14, -R15 ;  /* 0x0000000e800e7223 */ /* 0x000fe4000001080f */
[----:B------:R-:W-:-:S02]  /*4370*/  FADD.FTZ R7, RZ, R7 ;  /* 0x00000007ff077221 */ /* 0x000fc40000010000 */
[----:B------:R-:W-:Y:S02]  /*4380*/  FFMA.FTZ R5, R130, R5, R6 ;  /* 0x0000000582057223 */ /* 0x000fe40000010006 */
[----:B------:R-:W-:Y:S01]  /*4390*/  FADD.FTZ R6, R85, R14 ;  /* 0x0000000e55067221 */ /* 0x000fe20000010000 */
[----:B------:R-:W0:Y:S01]  /*43a0*/  SHFL.UP PT, R17, R7, 0x1, RZ ;  /* 0x0420000007117989 */ /* 0x000e2200000e00ff */
[----:B------:R-:W-:-:S03]  /*43b0*/  FMUL.FTZ R13, R127, R5 ;  /* 0x000000057f0d7220 */ /* 0x000fc60000410000 */
[----:B------:R-:W1:Y:S01]  /*43c0*/  SHFL.UP PT, R15, R6, 0x1, RZ ;  /* 0x04200000060f7989 */ /* 0x000e6200000e00ff */
[-C--:B------:R-:W-:Y:S02]  /*43d0*/  FMUL.FTZ R12, R127, R4.reuse ;  /* 0x000000047f0c7220 */ /* 0x080fe40000410000 */
[C---:B------:R-:W-:Y:S02]  /*43e0*/  FFMA.FTZ R4, R128.reuse, R4, -R13 ;  /* 0x0000000480047223 */ /* 0x040fe4000001080d */
[----:B------:R-:W-:-:S03]  /*43f0*/  FFMA.FTZ R12, R128, R5, R12 ;  /* 0x00000005800c7223 */ /* 0x000fc6000001000c */
[----:B------:R-:W3:Y:S04]  /*4400*/  SHFL.UP PT, R5, R4, 0x1, RZ ;  /* 0x0420000004057989 */ /* 0x000ee800000e00ff */
[----:B------:R-:W4:Y:S01]  /*4410*/  SHFL.UP PT, R13, R12, 0x1, RZ ;  /* 0x042000000c0d7989 */ /* 0x000f2200000e00ff */
[----:B------:R-:W-:-:S03]  /*4420*/  ISETP.GE.AND P0, PT, R59, 0x1, PT ;  /* 0x000000013b00780c */ /* 0x000fc60003f06270 */
[----:B--2---:R0:W-:Y:S01]  /*4430*/  STS.128 [R20.X16+0x600], R8 ;  /* 0x0006000814007388 */ /* 0x0041e2000000cc00 */
[C---:B------:R-:W-:Y:S02]  /*4440*/  ISETP.NE.AND P2, PT, R59.reuse, 0x1f, PT ;  /* 0x0000001f3b00780c */ /* 0x040fe40003f45270 */
[C---:B------:R-:W-:Y:S01]  /*4450*/  ISETP.GE.AND P1, PT, R59.reuse, 0x10, PT ;  /* 0x000000103b00780c */ /* 0x040fe20003f26270 */
[----:B------:R-:W-:Y:S01]  /*4460*/  IMAD R40, R59, 0x3, R20 ;  /* 0x000000033b287824 */ /* 0x000fe200078e0214 */
[----:B------:R-:W-:-:S06]  /*4470*/  NOP ;  /* 0x0000000000007918 */ /* 0x000fcc0000000000 */
[----:B------:R-:W-:Y:S01]  /*4480*/  LDS.128 R20, [R40.X16+0x20] ;  /* 0x0000200028147984 */ /* 0x000fe2000000cc00 */
[C---:B0-----:R-:W-:Y:S02]  /*4490*/  FMUL.FTZ R8, R12.reuse, R17 ;  /* 0x000000110c087220 */ /* 0x041fe40000410000 */
[-C--:B-1----:R-:W-:Y:S01]  /*44a0*/  FMUL.FTZ R9, R12, R15.reuse ;  /* 0x0000000f0c097220 */ /* 0x082fe20000410000 */
[----:B------:R-:W-:Y:S01]  /*44b0*/  @!P2 SHF.R.U32.HI R16, RZ, 0x1, R61 ;  /* 0x00000001ff10a819 */ /* 0x000fe2000001163d */
[C---:B------:R-:W-:Y:S01]  /*44c0*/  FFMA.FTZ R15, R4.reuse, R15, -R8 ;  /* 0x0000000f040f7223 */ /* 0x040fe20000010808 */
[----:B------:R-:W-:Y:S01]  /*44d0*/  LDS.128 R24, [R40.X16+0x30] ;  /* 0x0000300028187984 */ /* 0x000fe2000000cc00 */
[----:B------:R-:W-:Y:S02]  /*44e0*/  FFMA.FTZ R8, R4, R17, R9 ;  /* 0x0000001104087223 */ /* 0x000fe40000010009 */
[----:B------:R-:W-:Y:S01]  /*44f0*/  @P0 FADD.FTZ R6, R6, R15 ;  /* 0x0000000f06060221 */ /* 0x000fe20000010000 */
[----:B------:R-:W5:Y:S01]  /*4500*/  LDG.E.64 R2, [R2.64] ;  /* 0x0000000402027981 */ /* 0x000f62000c1e1b00 */
[----:B------:R-:W-:-:S02]  /*4510*/  @P0 FADD.FTZ R7, R7, R8 ;  /* 0x0000000807070221 */ /* 0x000fc40000010000 */
[C---:B---3--:R-:W-:Y:S01]  /*4520*/  FMUL.FTZ R9, R12.reuse, R5 ;  /* 0x000000050c097220 */ /* 0x048fe20000410000 */
[----:B------:R-:W0:Y:S01]  /*4530*/  SHFL.UP PT, R10, R6, 0x2, RZ ;  /* 0x04400000060a7989 */ /* 0x000e2200000e00ff */
[-C--:B----4-:R-:W-:Y:S02]  /*4540*/  FMUL.FTZ R8, R12, R13.reuse ;  /* 0x0000000d0c087220 */ /* 0x090fe40000410000 */
[C---:B------:R-:W-:Y:S01]  /*4550*/  FFMA.FTZ R9, R4.reuse, R13, R9 ;  /* 0x0000000d04097223 */ /* 0x040fe20000010009 */
[----:B------:R-:W1:Y:S01]  /*4560*/  SHFL.UP PT, R11, R7, 0x2, RZ ;  /* 0x04400000070b7989 */ /* 0x000e6200000e00ff */
[----:B------:R-:W-:-:S03]  /*4570*/  @P0 FFMA.FTZ R4, R4, R5, -R8 ;  /* 0x0000000504040223 */ /* 0x000fc60000010808 */
[----:B------:R-:W-:Y:S02]  /*4580*/  FSEL R9, R12, R9, !P0 ;  /* 0x000000090c097208 */ /* 0x000fe40004000000 */
[----:B------:R-:W2:Y:S04]  /*4590*/  SHFL.UP PT, R5, R4, 0x2, RZ ;  /* 0x0440000004057989 */ /* 0x000ea800000e00ff */
[----:B------:R-:W3:Y:S01]  /*45a0*/  SHFL.UP PT, R8, R9, 0x2, RZ ;  /* 0x0440000009087989 */ /* 0x000ee200000e00ff */
[----:B------:R-:W-:Y:S01]  /*45b0*/  ISETP.GE.AND P0, PT, R59, 0x2, PT ;  /* 0x000000023b00780c */ /* 0x000fe20003f06270 */
[C---:B0-----:R-:W-:Y:S02]  /*45c0*/  FMUL.FTZ R12, R9.reuse, R10 ;  /* 0x0000000a090c7220 */ /* 0x041fe40000410000 */
[----:B-1----:R-:W-:-:S02]  /*45d0*/  FMUL.FTZ R13, R9, R11 ;  /* 0x0000000b090d7220 */ /* 0x002fc40000410000 */
[C---:B------:R-:W-:Y:S02]  /*45e0*/  FFMA.FTZ R12, R4.reuse, R11, R12 ;  /* 0x0000000b040c7223 */ /* 0x040fe4000001000c */
[----:B------:R-:W-:-:S06]  /*45f0*/  FFMA.FTZ R13, R4, R10, -R13 ;  /* 0x0000000a040d7223 */ /* 0x000fcc000001080d */
[----:B------:R-:W-:Y:S02]  /*4600*/  @P0 FADD.FTZ R7, R7, R12 ;  /* 0x0000000c07070221 */ /* 0x000fe40000010000 */
[CC--:B--2---:R-:W-:Y:S02]  /*4610*/  FMUL.FTZ R11, R9.reuse, R5.reuse ;  /* 0x00000005090b7220 */ /* 0x0c4fe40000410000 */
[----:B------:R-:W-:Y:S02]  /*4620*/  @P0 FADD.FTZ R6, R6, R13 ;  /* 0x0000000d06060221 */ /* 0x000fe40000010000 */
[CC--:B---3--:R-:W-:Y:S01]  /*4630*/  FMUL.FTZ R10, R9.reuse, R8.reuse ;  /* 0x00000008090a7220 */ /* 0x0c8fe20000410000 */
[----:B------:R-:W0:Y:S01]  /*4640*/  SHFL.UP PT, R13, R7, 0x4, RZ ;  /* 0x04800000070d7989 */ /* 0x000e2200000e00ff */
[C---:B------:R-:W-:Y:S02]  /*4650*/  FFMA.FTZ R8, R4.reuse, R8, R11 ;  /* 0x0000000804087223 */ /* 0x040fe4000001000b */
[----:B------:R-:W-:Y:S01]  /*4660*/  @P0 FFMA.FTZ R4, R4, R5, -R10 ;  /* 0x0000000504040223 */ /* 0x000fe2000001080a */
[----:B------:R-:W1:Y:S02]  /*4670*/  SHFL.UP PT, R11, R6, 0x4, RZ ;  /* 0x04800000060b7989 */ /* 0x000e6400000e00ff */
[----:B------:R-:W-:-:S02]  /*4680*/  FSEL R8, R9, R8, !P0 ;  /* 0x0000000809087208 */ /* 0x000fc40004000000 */
        /* <DEDUP_REMOVED lines=8> */
[C---:B--2---:R-:W-:Y:S02]  /*4710*/  FMUL.FTZ R11, R8.reuse, R5 ;  /* 0x00000005080b7220 */ /* 0x044fe40000410000 */
[-C--:B---3--:R-:W-:Y:S02]  /*4720*/  FMUL.FTZ R10, R8, R9.reuse ;  /* 0x00000009080a7220 */ /* 0x088fe40000410000 */
[----:B------:R-:W-:Y:S02]  /*4730*/  @P0 FADD.FTZ R7, R7, R12 ;  /* 0x0000000c07070221 */ /* 0x000fe40000010000 */
[C---:B------:R-:W-:Y:S02]  /*4740*/  FFMA.FTZ R11, R4.reuse, R9, R11 ;  /* 0x00000009040b7223 */ /* 0x040fe4000001000b */
[----:B------:R-:W0:Y:S01]  /*4750*/  SHFL.UP PT, R9, R6, 0x8, RZ ;  /* 0x0500000006097989 */ /* 0x000e2200000e00ff */
[----:B------:R-:W-:-:S02]  /*4760*/  @P0 FFMA.FTZ R4, R4, R5, -R10 ;  /* 0x0000000504040223 */ /* 0x000fc4000001080a */
[----:B------:R-:W-:Y:S01]  /*4770*/  FSEL R11, R8, R11, !P0 ;  /* 0x0000000b080b7208 */ /* 0x000fe20004000000 */
[----:B------:R-:W1:Y:S04]  /*4780*/  SHFL.UP PT, R10, R7, 0x8, RZ ;  /* 0x05000000070a7989 */ /* 0x000e6800000e00ff */
[----:B------:R-:W2:Y:S04]  /*4790*/  SHFL.UP PT, R5, R4, 0x8, RZ ;  /* 0x0500000004057989 */ /* 0x000ea800000e00ff */
[----:B------:R-:W3:Y:S01]  /*47a0*/  SHFL.UP PT, R8, R11, 0x8, RZ ;  /* 0x050000000b087989 */ /* 0x000ee200000e00ff */
[----:B------:R-:W-:Y:S01]  /*47b0*/  ISETP.GE.AND P0, PT, R59, 0x8, PT ;  /* 0x000000083b00780c */ /* 0x000fe20003f06270 */
[----:B0-----:R-:W-:-:S02]  /*47c0*/  FMUL.FTZ R13, R11, R9 ;  /* 0x000000090b0d7220 */ /* 0x001fc40000410000 */
[CC--:B-1----:R-:W-:Y:S02]  /*47d0*/  FMUL.FTZ R12, R11.reuse, R10.reuse ;  /* 0x0000000a0b0c7220 */ /* 0x0c2fe40000410000 */
[C---:B------:R-:W-:Y:S02]  /*47e0*/  FFMA.FTZ R10, R4.reuse, R10, R13 ;  /* 0x0000000a040a7223 */ /* 0x040fe4000001000d */
[----:B--2---:R-:W-:Y:S02]  /*47f0*/  FMUL.FTZ R13, R11, R5 ;  /* 0x000000050b0d7220 */ /* 0x004fe40000410000 */
[----:B------:R-:W-:-:S04]  /*4800*/  FFMA.FTZ R15, R4, R9, -R12 ;  /* 0x00000009040f7223 */ /* 0x000fc8000001080c */
[----:B------:R-:W-:Y:S02]  /*4810*/  @P0 FADD.FTZ R7, R7, R10 ;  /* 0x0000000a07070221 */ /* 0x000fe40000010000 */
[CC--:B---3--:R-:W-:Y:S02]  /*4820*/  FMUL.FTZ R9, R11.reuse, R8.reuse ;  /* 0x000000080b097220 */ /* 0x0c8fe40000410000 */
[----:B------:R-:W-:Y:S01]  /*4830*/  FFMA.FTZ R8, R4, R8, R13 ;  /* 0x0000000804087223 */ /* 0x000fe2000001000d */
[----:B------:R-:W0:Y:S01]  /*4840*/  SHFL.UP PT, R12, R7, 0x10, RZ ;  /* 0x06000000070c7989 */ /* 0x000e2200000e00ff */
[----:B------:R-:W-:Y:S02]  /*4850*/  @P0 FADD.FTZ R6, R6, R15 ;  /* 0x0000000f06060221 */ /* 0x000fe40000010000 */
[----:B------:R-:W-:Y:S01]  /*4860*/  @P0 FFMA.FTZ R4, R4, R5, -R9 ;  /* 0x0000000504040223 */ /* 0x000fe20000010809 */
[----:B------:R-:W-:Y:S02]  /*4870*/  FSEL R5, R11, R8, !P0 ;  /* 0x000000080b057208 */ /* 0x000fe40004000000 */
[----:B------:R-:W1:Y:S04]  /*4880*/  SHFL.UP PT, R10, R6, 0x10, RZ ;  /* 0x06000000060a7989 */ /* 0x000e6800000e00ff */
[----:B------:R-:W2:Y:S04]  /*4890*/  SHFL.UP PT, R8, R4, 0x10, RZ ;  /* 0x0600000004087989 */ /* 0x000ea800000e00ff */
[----:B------:R-:W3:Y:S01]  /*48a0*/  SHFL.UP PT, R9, R5, 0x10, RZ ;  /* 0x0600000005097989 */ /* 0x000ee200000e00ff */
[----:B------:R-:W-:-:S04]  /*48b0*/  LOP3.LUT P0, RZ, R61, 0x1f, RZ, 0xc0, !PT ;  /* 0x0000001f3dff7812 */ /* 0x000fc8000780c0ff */
[----:B------:R-:W-:Y:S01]  /*48c0*/  ISETP.EQ.OR P0, PT, R57, RZ, P0 ;  /* 0x000000ff3900720c */ /* 0x000fe20000702670 */
[----:B0-----:R-:W-:-:S04]  /*48d0*/  FMUL.FTZ R11, R5, R12 ;  /* 0x0000000c050b7220 */ /* 0x001fc80000410000 */
[CC--:B-1----:R-:W-:Y:S02]  /*48e0*/  FFMA.FTZ R13, R4.reuse, R10.reuse, -R11 ;  /* 0x0000000a040d7223 */ /* 0x0c2fe4000001080b */
[C---:B------:R-:W-:Y:S02]  /*48f0*/  FMUL.FTZ R15, R5.reuse, R10 ;  /* 0x0000000a050f7220 */ /* 0x040fe40000410000 */
[C---:B--2---:R-:W-:Y:S02]  /*4900*/  FMUL.FTZ R10, R5.reuse, R8 ;  /* 0x00000008050a7220 */ /* 0x044fe40000410000 */
[CC--:B---3--:R-:W-:Y:S02]  /*4910*/  FMUL.FTZ R11, R5.reuse, R9.reuse ;  /* 0x00000009050b7220 */ /* 0x0c8fe40000410000 */
[C---:B------:R-:W-:Y:S02]  /*4920*/  FFMA.FTZ R14, R4.reuse, R9, R10 ;  /* 0x00000009040e7223 */ /* 0x040fe4000001000a */
[C---:B------:R-:W-:Y:S01]  /*4930*/  FFMA.FTZ R12, R4.reuse, R12, R15 ;  /* 0x0000000c040c7223 */ /* 0x040fe2000001000f */
[----:B------:R-:W-:Y:S01]  /*4940*/  MOV R9, RZ ;  /* 0x000000ff00097202 */ /* 0x000fe20000000f00 */
[----:B------:R-:W-:Y:S01]  /*4950*/  @P1 FFMA.FTZ R4, R4, R8, -R11 ;  /* 0x0000000804041223 */ /* 0x000fe2000001080b */
[----:B------:R-:W-:Y:S01]  /*4960*/  MOV R8, 0x3f800000 ;  /* 0x3f80000000087802 */ /* 0x000fe20000000f00 */
[----:B------:R-:W-:Y:S01]  /*4970*/  CS2R R10, SRZ ;  /* 0x00000000000a7805 */ /* 0x000fe2000001ff00 */
[----:B------:R-:W-:Y:S01]  /*4980*/  @P1 FADD.FTZ R6, R6, R13 ;  /* 0x0000000d06061221 */ /* 0x000fe20000010000 */
[----:B------:R-:W-:Y:S01]  /*4990*/  FSEL R5, R5, R14, !P1 ;  /* 0x0000000e05057208 */ /* 0x000fe20004800000 */
[----:B------:R-:W-:Y:S01]  /*49a0*/  @P1 FADD.FTZ R7, R7, R12 ;  /* 0x0000000c07071221 */ /* 0x000fe20000010000 */
[----:B------:R-:W-:Y:S01]  /*49b0*/  @!P2 LOP3.LUT R41, R16, 0x7ffffff0, RZ, 0xc0, !PT ;  /* 0x7ffffff01029a812 */ /* 0x000fe200078ec0ff */
[----:B------:R-:W-:Y:S04]  /*49c0*/  LDS.128 R12, [R40.X16] ;  /* 0x00000000280c7984 */ /* 0x000fe8000000cc00 */
[----:B------:R-:W-:Y:S04]  /*49d0*/  @!P0 LDS.128 R8, [R96.X16+0x2160] ;  /* 0x0021600060088984 */ /* 0x000fe8000000cc00 */
[----:B------:R-:W-:Y:S04]  /*49e0*/  LDS.128 R16, [R40.X16+0x10] ;  /* 0x0000100028107984 */ /* 0x000fe8000000cc00 */
[----:B------:R-:W-:Y:S04]  /*49f0*/  @!P2 STS.128 [R41+0x2100], R4 ;  /* 0x002100042900a388 */ /* 0x000fe80000000c00 */
[----:B------:R-:W-:Y:S01]  /*4a00*/  BAR.SYNC.DEFER_BLOCKING 0x0 ;  /* 0x0000000000007b1d */ /* 0x000fe20000010000 */
[----:B------:R-:W-:-:S05]  /*4a10*/  SHF.R.U32.HI R42, RZ, 0x5, R61 ;  /* 0x00000005ff2a7819 */ /* 0x000fca000001163d */
[----:B------:R-:W-:Y:S04]  /*4a20*/  LDS.128 R28, [0x2100] ;  /* 0x00210000ff1c7984 */ /* 0x000fe80000000c00 */
[----:B------:R-:W0:Y:S04]  /*4a30*/  LDS.128 R32, [0x2110] ;  /* 0x00211000ff207984 */ /* 0x000e280000000c00 */
[----:B------:R-:W1:Y:S01]  /*4a40*/  LDS.128 R36, [0x2120] ;  /* 0x00212000ff247984 */ /* 0x000e620000000c00 */
[C---:B------:R-:W-:Y:S02]  /*4a50*/  ISETP.NE.AND P2, PT, R42.reuse, RZ, PT ;  /* 0x000000ff2a00720c */ /* 0x040fe40003f45270 */
[----:B------:R-:W-:-:S02]  /*4a60*/  ISETP.NE.AND P0, PT, R42, 0x3, PT ;  /* 0x000000032a00780c */ /* 0x000fc40003f05270 */
[----:B------:R-:W-:Y:S02]  /*4a70*/  ISETP.NE.AND P1, PT, R42, 0x2, PT ;  /* 0x000000022a00780c */ /* 0x000fe40003f25270 */
[----:B------:R-:W2:Y:S04]  /*4a80*/  LDS.128 R40, [0x2130] ;  /* 0x00213000ff287984 */ /* 0x000ea80000000c00 */
[----:B------:R3:W4:Y:S04]  /*4a90*/  SHFL.UP PT, R142, R4, 0x1, RZ ;  /* 0x04200000048e7989 */ /* 0x00072800000e00ff */
[----:B------:R0:W1:Y:S02]  /*4aa0*/  SHFL.UP PT, R146, R5, 0x1, RZ ;  /* 0x0420000005927989 */ /* 0x00006400000e00ff */
[----:B0-----:R-:W-:-:S02]  /*4ab0*/  FMUL.FTZ R149, R31, R33 ;  /* 0x000000211f957220 */ /* 0x001fc40000410000 */
[CC--:B---3--:R-:W-:Y:S02]  /*4ac0*/  FMUL.FTZ R4, R30.reuse, R33.reuse ;  /* 0x000000211e047220 */ /* 0x0c8fe40000410000 */
[-C--:B------:R-:W-:Y:S02]  /*4ad0*/  FFMA.FTZ R149, R30, R32.reuse, -R149 ;  /* 0x000000201e957223 */ /* 0x080fe40000010895 */
[-C--:B------:R-:W-:Y:S02]  /*4ae0*/  FMUL.FTZ R5, R29, R33.reuse ;  /* 0x000000211d057220 */ /* 0x080fe40000410000 */
[----:B------:R-:W-:Y:S02]  /*4af0*/  FFMA.FTZ R4, R31, R32, R4 ;  /* 0x000000201f047223 */ /* 0x000fe40000010004 */
[----:B------:R-:W-:Y:S02]  /*4b00*/  FADD.FTZ R149, R34, R149 ;  /* 0x0000009522957221 */ /* 0x000fe40000010000 */
[----:B------:R-:W-:-:S02]  /*4b10*/  FMUL.FTZ R150, R28, R33 ;  /* 0x000000211c967220 */ /* 0x000fc40000410000 */
[----:B------:R-:W-:Y:S02]  /*4b20*/  FFMA.FTZ R5, R28, R32, -R5 ;  /* 0x000000201c057223 */ /* 0x000fe40000010805 */
[----:B------:R-:W-:Y:S02]  /*4b30*/  FADD.FTZ R152, R35, R4 ;  /* 0x0000000423987221 */ /* 0x000fe40000010000 */
[----:B-1----:R-:W-:Y:S01]  /*4b40*/  FMUL.FTZ R151, R149, R37 ;  /* 0x0000002595977220 */ /* 0x002fe20000410000 */
[----:B------:R-:W-:Y:S01]  /*4b50*/  FSEL R148, R5, R28, !P1 ;  /* 0x0000001c05947208 */ /* 0x000fe20004800000 */
[----:B------:R-:W-:Y:S01]  /*4b60*/  FFMA.FTZ R150, R29, R32, R150 ;  /* 0x000000201d967223 */ /* 0x000fe20000010096 */
[C---:B------:R-:W-:Y:S01]  /*4b70*/  FSEL R4, R152.reuse, R31, !P1 ;  /* 0x0000001f98047208 */ /* 0x040fe20004800000 */
[----:B------:R-:W-:Y:S02]  /*4b80*/  FFMA.FTZ R28, R152, R36, R151 ;  /* 0x00000024981c7223 */ /* 0x000fe40000010097 */
[----:B------:R-:W-:-:S02]  /*4b90*/  FMUL.FTZ R31, R5, R37 ;  /* 0x00000025051f7220 */ /* 0x000fc40000410000 */
[-C--:B------:R-:W-:Y:S02]  /*4ba0*/  FMUL.FTZ R152, R152, R37.reuse ;  /* 0x0000002598987220 */ /* 0x080fe40000410000 */
[C---:B------:R-:W-:Y:S01]  /*4bb0*/  FMUL.FTZ R153, R150.reuse, R37 ;  /* 0x0000002596997220 */ /* 0x040fe20000410000 */
[C---:B------:R-:W-:Y:S01]  /*4bc0*/  FSEL R37, R150.reuse, R29, !P1 ;  /* 0x0000001d96257208 */ /* 0x040fe20004800000 */
[----:B------:R-:W-:Y:S01]  /*4bd0*/  FFMA.FTZ R150, R150, R36, R31 ;  /* 0x0000002496967223 */ /* 0x000fe2000001001f */
[C---:B------:R-:W-:Y:S01]  /*4be0*/  FSEL R151, R149.reuse, R30, !P1 ;  /* 0x0000001e95977208 */ /* 0x040fe20004800000 */
[-C--:B------:R-:W-:Y:S02]  /*4bf0*/  FFMA.FTZ R149, R149, R36.reuse, -R152 ;  /* 0x0000002495957223 */ /* 0x080fe40000010898 */
[----:B------:R-:W-:Y:S02]  /*4c00*/  FFMA.FTZ R153, R5, R36, -R153 ;  /* 0x0000002405997223 */ /* 0x000fe40000010899 */
[----:B--2---:R-:W-:-:S02]  /*4c10*/  FMUL.FTZ R36, R150, R41 ;  /* 0x0000002996247220 */ /* 0x004fc40000410000 */
[----:B------:R-:W-:Y:S01]  /*4c20*/  FADD.FTZ R38, R38, R149 ;  /* 0x0000009526267221 */ /* 0x000fe20000010000 */
[----:B------:R-:W-:Y:S01]  /*4c30*/  FSEL R5, R153, R148, !P0 ;  /* 0x0000009499057208 */ /* 0x000fe20004000000 */
[----:B------:R-:W-:Y:S02]  /*4c40*/  FADD.FTZ R39, R39, R28 ;  /* 0x0000001c27277221 */ /* 0x000fe40000010000 */
[-C--:B------:R-:W-:Y:S02]  /*4c50*/  FFMA.FTZ R148, R153, R40.reuse, -R36 ;  /* 0x0000002899947223 */ /* 0x080fe40000010824 */
[-C--:B------:R-:W-:Y:S02]  /*4c60*/  FMUL.FTZ R36, R38, R41.reuse ;  /* 0x0000002926247220 */ /* 0x080fe40000410000 */
[C---:B------:R-:W-:Y:S02]  /*4c70*/  FMUL.FTZ R149, R39.reuse, R41 ;  /* 0x0000002927957220 */ /* 0x040fe40000410000 */
[----:B------:R-:W-:-:S02]  /*4c80*/  FFMA.FTZ R36, R39, R40, R36 ;  /* 0x0000002827247223 */ /* 0x000fc40000010024 */
[----:B------:R-:W-:Y:S01]  /*4c90*/  FFMA.FTZ R155, R38, R40, -R149 ;  /* 0x00000028269b7223 */ /* 0x000fe20000010895 */
[----:B------:R-:W-:Y:S01]  /*4ca0*/  FSEL R149, R150, R37, !P0 ;  /* 0x0000002596957208 */ /* 0x000fe20004000000 */
[----:B------:R-:W-:Y:S01]  /*4cb0*/  FADD.FTZ R43, R43, R36 ;  /* 0x000000242b2b7221 */ /* 0x000fe20000010000 */
[----:B------:R0:W1:Y:S01]  /*4cc0*/  SHFL.UP PT, R145, R7, 0x1, RZ ;  /* 0x0420000007917989 */ /* 0x00006200000e00ff */
[--C-:B------:R-:W-:Y:S01]  /*4cd0*/  PRMT R32, RZ, 0x5410, R16.reuse ;  /* 0x00005410ff207816 */ /* 0x100fe20000000010 */
[----:B------:R-:W-:Y:S01]  /*4ce0*/  FMUL.FTZ R153, R153, R41 ;  /* 0x0000002999997220 */ /* 0x000fe20000410000 */
[----:B------:R-:W-:Y:S01]  /*4cf0*/  PRMT R33, RZ, 0x7610, R16 ;  /* 0x00007610ff217816 */ /* 0x000fe20000000010 */
[----:B------:R2:W3:Y:S01]  /*4d00*/  SHFL.UP PT, R143, R6, 0x1, RZ ;  /* 0x04200000068f7989 */ /* 0x0004e200000e00ff */
[--C-:B------:R-:W-:Y:S01]  /*4d10*/  PRMT R28, RZ, 0x5410, R20.reuse ;  /* 0x00005410ff1c7816 */ /* 0x100fe20000000014 */
[----:B------:R-:W-:Y:S01]  /*4d20*/  BSSY B0, `(.L_x_477) ;  /* 0x0000043000007945 */ /* 0x000fe20003800000 */
[----:B------:R-:W-:-:S02]  /*4d30*/  PRMT R29, RZ, 0x7610, R20 ;  /* 0x00007610ff1d7816 */ /* 0x000fc40000000014 */
[----:B------:R-:W-:Y:S02]  /*4d40*/  FSEL R151, R38, R151, !P0 ;  /* 0x0000009726977208 */ /* 0x000fe40004000000 */
[--C-:B------:R-:W-:Y:S02]  /*4d50*/  PRMT R36, RZ, 0x5410, R24.reuse ;  /* 0x00005410ff247816 */ /* 0x100fe40000000018 */
[----:B------:R-:W-:Y:S02]  /*4d60*/  PRMT R37, RZ, 0x7610, R24 ;  /* 0x00007610ff257816 */ /* 0x000fe40000000018 */
[--C-:B0-----:R-:W-:Y:S02]  /*4d70*/  PRMT R7, RZ, 0x5410, R13.reuse ;  /* 0x00005410ff077816 */ /* 0x101fe4000000000d */
[----:B------:R-:W-:Y:S02]  /*4d80*/  PRMT R144, RZ, 0x7610, R13 ;  /* 0x00007610ff907816 */ /* 0x000fe4000000000d */
[----:B------:R-:W-:-:S02]  /*4d90*/  PRMT R16, RZ, 0x5410, R17 ;  /* 0x00005410ff107816 */ /* 0x000fc40000000011 */
[----:B------:R-:W-:Y:S02]  /*4da0*/  PRMT R34, RZ, 0x7610, R17 ;  /* 0x00007610ff227816 */ /* 0x000fe40000000011 */
[--C-:B------:R-:W-:Y:S02]  /*4db0*/  PRMT R20, RZ, 0x5410, R21.reuse ;  /* 0x00005410ff147816 */ /* 0x100fe40000000015 */
[----:B------:R-:W-:Y:S02]  /*4dc0*/  PRMT R30, RZ, 0x7610, R21 ;  /* 0x00007610ff1e7816 */ /* 0x000fe40000000015 */
[----:B------:R-:W-:Y:S02]  /*4dd0*/  FSEL R41, R39, R4, !P0 ;  /* 0x0000000427297208 */ /* 0x000fe40004000000 */
[--C-:B------:R-:W-:Y:S02]  /*4de0*/  PRMT R24, RZ, 0x5410, R25.reuse ;  /* 0x00005410ff187816 */ /* 0x100fe40000000019 */
[----:B------:R-:W-:-:S02]  /*4df0*/  PRMT R38, RZ, 0x7610, R25 ;  /* 0x00007610ff267816 */ /* 0x000fc40000000019 */
[--C-:B------:R-:W-:Y:S02]  /*4e00*/  PRMT R13, RZ, 0x5410, R14.reuse ;  /* 0x00005410ff0d7816 */ /* 0x100fe4000000000e */
[----:B------:R-:W-:Y:S02]  /*4e10*/  PRMT R147, RZ, 0x7610, R14 ;  /* 0x00007610ff937816 */ /* 0x000fe4000000000e */
[--C-:B------:R-:W-:Y:S02]  /*4e20*/  PRMT R17, RZ, 0x5410, R18.reuse ;  /* 0x00005410ff117816 */ /* 0x100fe40000000012 */
[----:B------:R-:W-:Y:S02]  /*4e30*/  PRMT R35, RZ, 0x7610, R18 ;  /* 0x00007610ff237816 */ /* 0x000fe40000000012 */
[--C-:B------:R-:W-:Y:S02]  /*4e40*/  PRMT R21, RZ, 0x5410, R22.reuse ;  /* 0x00005410ff157816 */ /* 0x100fe40000000016 */
[----:B------:R-:W-:-:S02]  /*4e50*/  PRMT R31, RZ, 0x7610, R22 ;  /* 0x00007610ff1f7816 */ /* 0x000fc40000000016 */
[--C-:B------:R-:W-:Y:S02]  /*4e60*/  PRMT R25, RZ, 0x5410, R26.reuse ;  /* 0x00005410ff197816 */ /* 0x100fe4000000001a */
[----:B------:R-:W-:Y:S01]  /*4e70*/  PRMT R39, RZ, 0x7610, R26 ;  /* 0x00007610ff277816 */ /* 0x000fe2000000001a */
[----:B------:R-:W-:Y:S01]  /*4e80*/  FFMA.FTZ R153, R150, R40, R153 ;  /* 0x0000002896997223 */ /* 0x000fe20000010099 */
[----:B--2---:R-:W-:Y:S01]  /*4e90*/  PRMT R6, RZ, 0x5410, R12 ;  /* 0x00005410ff067816 */ /* 0x004fe2000000000c */
[----:B------:R-:W-:Y:S01]  /*4ea0*/  FADD.FTZ R42, R42, R155 ;  /* 0x0000009b2a2a7221 */ /* 0x000fe20000010000 */
        /* <DEDUP_REMOVED lines=8> */
[----:B------:R-:W-:Y:S01]  /*4f30*/  PRMT R27, RZ, 0x7610, R27 ;  /* 0x00007610ff1b7816 */ /* 0x000fe2000000001b */
[----:B------:R-:W-:Y:S05]  /*4f40*/  @!P2 BRA `(.L_x_478) ;  /* 0x000001000000a947 */ /* 0x000fea0003800000 */
[----:B-1-34-:R-:W-:Y:S01]  /*4f50*/  ISETP.NE.AND P0, PT, R59, RZ, PT ;  /* 0x000000ff3b00720c */ /* 0x01afe20003f05270 */
[----:B------:R-:W-:-:S02]  /*4f60*/  FMUL.FTZ R42, R146, R41 ;  /* 0x00000029922a7220 */ /* 0x000fc40000410000 */
[C---:B------:R-:W-:Y:S02]  /*4f70*/  FMUL.FTZ R43, R146.reuse, R151 ;  /* 0x00000097922b7220 */ /* 0x040fe40000410000 */
[C---:B------:R-:W-:Y:S02]  /*4f80*/  FMUL.FTZ R4, R146.reuse, R149 ;  /* 0x0000009592047220 */ /* 0x040fe40000410000 */
[----:B------:R-:W-:Y:S02]  /*4f90*/  FMUL.FTZ R40, R146, R5 ;  /* 0x0000000592287220 */ /* 0x000fe40000410000 */
[C---:B------:R-:W-:Y:S02]  /*4fa0*/  FFMA.FTZ R42, R142.reuse, R151, -R42 ;  /* 0x000000978e2a7223 */ /* 0x040fe4000001082a */
[C---:B------:R-:W-:Y:S02]  /*4fb0*/  FFMA.FTZ R146, R142.reuse, R41, R43 ;  /* 0x000000298e927223 */ /* 0x040fe4000001002b */
[----:B------:R-:W-:-:S02]  /*4fc0*/  @P0 FFMA.FTZ R5, R142, R5, -R4 ;  /* 0x000000058e050223 */ /* 0x000fc40000010804 */
[----:B------:R-:W-:Y:S02]  /*4fd0*/  @P0 FFMA.FTZ R149, R142, R149, R40 ;  /* 0x000000958e950223 */ /* 0x000fe40000010028 */
[----:B------:R-:W-:Y:S01]  /*4fe0*/  @P0 FADD.FTZ R151, R143, R42 ;  /* 0x0000002a8f970221 */ /* 0x000fe20000010000 */
[----:B------:R-:W-:Y:S01]  /*4ff0*/  MOV R142, R5 ;  /* 0x00000005008e7202 */ /* 0x000fe20000000f00 */
[----:B------:R-:W-:Y:S01]  /*5000*/  @P0 FADD.FTZ R41, R145, R146 ;  /* 0x0000009291290221 */ /* 0x000fe20000010000 */
[----:B------:R-:W-:Y:S02]  /*5010*/  MOV R146, R149 ;  /* 0x0000009500927202 */ /* 0x000fe40000000f00 */
[----:B------:R-:W-:Y:S02]  /*5020*/  MOV R143, R151 ;  /* 0x00000097008f7202 */ /* 0x000fe40000000f00 */
[----:B------:R-:W-:Y:S01]  /*5030*/  MOV R145, R41 ;  /* 0x0000002900917202 */ /* 0x000fe20000000f00 */
[----:B------:R-:W-:Y:S05]  /*5040*/  BRA `(.L_x_479) ;  /* 0x0000010000007947 */ /* 0x000fea0003800000 */
.L_x_478:
[----:B-1-34-:R-:W-:Y:S01]  /*5050*/  ISETP.NE.AND P0, PT, R59, RZ, PT ;  /* 0x000000ff3b00720c */ /* 0x01afe20003f05270 */
[----:B------:R-:W-:-:S02]  /*5060*/  FMUL.FTZ R41, R153, R11 ;  /* 0x0000000b99297220 */ /* 0x000fc40000410000 */
[CC--:B------:R-:W-:Y:S02]  /*5070*/  FMUL.FTZ R4, R153.reuse, R10.reuse ;  /* 0x0000000a99047220 */ /* 0x0c0fe40000410000 */
[C---:B------:R-:W-:Y:S02]  /*5080*/  FMUL.FTZ R5, R153.reuse, R9 ;  /* 0x0000000999057220 */ /* 0x040fe40000410000 */
[C---:B------:R-:W-:Y:S02]  /*5090*/  FFMA.FTZ R41, R148.reuse, R10, -R41 ;  /* 0x0000000a94297223 */ /* 0x040fe40000010829 */
[----:B------:R-:W-:Y:S02]  /*50a0*/  FMUL.FTZ R153, R153, R8 ;  /* 0x0000000899997220 */ /* 0x000fe40000410000 */
[----:B------:R-:W-:Y:S02]  /*50b0*/  FFMA.FTZ R4, R148, R11, R4 ;  /* 0x0000000b94047223 */ /* 0x000fe40000010004 */
[----:B------:R0:W-:Y:S01]  /*50c0*/  @!P0 STS.128 [0x2150], R8 ;  /* 0x00215008ff008388 */ /* 0x0001e20000000c00 */
[----:B------:R-:W-:-:S02]  /*50d0*/  @!P0 MOV R143, R10 ;  /* 0x0000000a008f8202 */ /* 0x000fc40000000f00 */
[-C--:B------:R-:W-:Y:S02]  /*50e0*/  @!P0 MOV R142, R8.reuse ;  /* 0x00000008008e8202 */ /* 0x080fe40000000f00 */
[----:B------:R-:W-:Y:S02]  /*50f0*/  @!P0 MOV R146, R9 ;  /* 0x0000000900928202 */ /* 0x000fe40000000f00 */
[----:B------:R-:W-:Y:S01]  /*5100*/  @!P0 MOV R145, R11 ;  /* 0x0000000b00918202 */ /* 0x000fe20000000f00 */
[C---:B0-----:R-:W-:Y:S02]  /*5110*/  FFMA.FTZ R8, R148.reuse, R8, -R5 ;  /* 0x0000000894087223 */ /* 0x041fe40000010805 */
[----:B------:R-:W-:Y:S02]  /*5120*/  FFMA.FTZ R9, R148, R9, R153 ;  /* 0x0000000994097223 */ /* 0x000fe40000010099 */
[----:B------:R-:W-:Y:S02]  /*5130*/  FADD.FTZ R10, R42, R41 ;  /* 0x000000292a0a7221 */ /* 0x000fe40000010000 */
[----:B------:R-:W-:-:S02]  /*5140*/  FADD.FTZ R11, R43, R4 ;  /* 0x000000042b0b7221 */ /* 0x000fc40000010000 */
.L_x_479:
[----:B------:R-:W-:Y:S05]  /*5150*/  BSYNC B0 ;  /* 0x0000000000007941 */ /* 0x000fea0003800000 */
.L_x_477:
        /* <DEDUP_REMOVED lines=122> */
.L_x_481:
[----:B------:R-:W-:Y:S05]  /*5900*/  BSYNC B0 ;  /* 0x0000000000007941 */ /* 0x000fea0003800000 */
.L_x_480:
[-C--:B-1---5:R-:W-:Y:S01]  /*5910*/  FMUL.FTZ R5, R12, R3.reuse ;  /* 0x000000030c057220 */ /* 0x0a2fe20000410000 */
[----:B------:R-:W-:Y:S01]  /*5920*/  IADD3 R96, R96, 0x1, RZ ;  /* 0x0000000160607810 */ /* 0x000fe20007ffe0ff */
[-C--:B------:R-:W-:Y:S02]  /*5930*/  FMUL.FTZ R9, R12, R2.reuse ;  /* 0x000000020c097220 */ /* 0x080fe40000410000 */
[-C--:B------:R-:W-:Y:S01]  /*5940*/  FMUL.FTZ R4, R144, R3.reuse ;  /* 0x0000000390047220 */ /* 0x080fe20000410000 */
[----:B------:R-:W-:Y:S01]  /*5950*/  ISETP.GE.AND P0, PT, R96, c[0x0][0x16c], PT ;  /* 0x00005b0060007a0c */ /* 0x000fe20003f06270 */
[-C--:B------:R-:W-:Y:S02]  /*5960*/  FMUL.FTZ R10, R144, R2.reuse ;  /* 0x00000002900a7220 */ /* 0x080fe40000410000 */
[C---:B------:R-:W-:Y:S02]  /*5970*/  FFMA.FTZ R5, R6.reuse, R2, -R5 ;  /* 0x0000000206057223 */ /* 0x040fe40000010805 */
[----:B------:R-:W-:-:S02]  /*5980*/  FFMA.FTZ R9, R6, R3, R9 ;  /* 0x0000000306097223 */ /* 0x000fc40000010009 */
[-C--:B------:R-:W-:Y:S02]  /*5990*/  FMUL.FTZ R6, R147, R3.reuse ;  /* 0x0000000393067220 */ /* 0x080fe40000410000 */
[CC--:B------:R-:W-:Y:S02]  /*59a0*/  FFMA.FTZ R4, R7.reuse, R2.reuse, -R4 ;  /* 0x0000000207047223 */ /* 0x0c0fe40000010804 */
[-C--:B------:R-:W-:Y:S02]  /*59b0*/  FFMA.FTZ R10, R7, R3.reuse, R10 ;  /* 0x00000003070a7223 */ /* 0x080fe4000001000a */
[-C--:B------:R-:W-:Y:S02]  /*59c0*/  FMUL.FTZ R8, R147, R2.reuse ;  /* 0x0000000293087220 */ /* 0x080fe40000410000 */
[C---:B------:R-:W-:Y:S02]  /*59d0*/  FMUL.FTZ R7, R15.reuse, R3 ;  /* 0x000000030f077220 */ /* 0x040fe40000410000 */
[----:B------:R-:W-:-:S02]  /*59e0*/  FMUL.FTZ R15, R15, R2 ;  /* 0x000000020f0f7220 */ /* 0x000fc40000410000 */
[CC--:B------:R-:W-:Y:S02]  /*59f0*/  FFMA.FTZ R6, R13.reuse, R2.reuse, -R6 ;  /* 0x000000020d067223 */ /* 0x0c0fe40000010806 */
[-C--:B------:R-:W-:Y:S02]  /*5a00*/  FFMA.FTZ R13, R13, R3.reuse, R8 ;  /* 0x000000030d0d7223 */ /* 0x080fe40000010008 */
[C---:B------:R-:W-:Y:S02]  /*5a10*/  FFMA.FTZ R8, R14.reuse, R2, -R7 ;  /* 0x000000020e087223 */ /* 0x040fe40000010807 */
[-C--:B------:R-:W-:Y:S02]  /*5a20*/  FFMA.FTZ R7, R14, R3.reuse, R15 ;  /* 0x000000030e077223 */ /* 0x080fe4000001000f */
[-C--:B------:R-:W-:Y:S02]  /*5a30*/  FMUL.FTZ R11, R33, R3.reuse ;  /* 0x00000003210b7220 */ /* 0x080fe40000410000 */
[----:B------:R-:W-:-:S02]  /*5a40*/  FMUL.FTZ R15, R34, R3 ;  /* 0x00000003220f7220 */ /* 0x000fc40000410000 */
[-C--:B------:R-:W-:Y:S02]  /*5a50*/  FMUL.FTZ R33, R33, R2.reuse ;  /* 0x0000000221217220 */ /* 0x080fe40000410000 */
[-C--:B------:R-:W-:Y:S02]  /*5a60*/  FMUL.FTZ R34, R34, R2.reuse ;  /* 0x0000000222227220 */ /* 0x080fe40000410000 */
[-C--:B------:R-:W-:Y:S02]  /*5a70*/  FFMA.FTZ R12, R32, R2.reuse, -R11 ;  /* 0x00000002200c7223 */ /* 0x080fe4000001080b */
[----:B------:R-:W-:Y:S02]  /*5a80*/  FFMA.FTZ R14, R16, R2, -R15 ;  /* 0x00000002100e7223 */ /* 0x000fe4000001080f */
[-C--:B------:R-:W-:Y:S02]  /*5a90*/  FFMA.FTZ R11, R32, R3.reuse, R33 ;  /* 0x00000003200b7223 */ /* 0x080fe40000010021 */
[----:B------:R-:W-:-:S02]  /*5aa0*/  FFMA.FTZ R15, R16, R3, R34 ;  /* 0x00000003100f7223 */ /* 0x000fc40000010022 */
[CC--:B------:R-:W-:Y:S02]  /*5ab0*/  FMUL.FTZ R16, R35.reuse, R3.reuse ;  /* 0x0000000323107220 */ /* 0x0c0fe40000410000 */
[-C--:B------:R-:W-:Y:S02]  /*5ac0*/  FMUL.FTZ R32, R35, R2.reuse ;  /* 0x0000000223207220 */ /* 0x080fe40000410000 */
[CC--:B------:R-:W-:Y:S02]  /*5ad0*/  FMUL.FTZ R33, R19.reuse, R3.reuse ;  /* 0x0000000313217220 */ /* 0x0c0fe40000410000 */
[-C--:B------:R-:W-:Y:S02]  /*5ae0*/  FMUL.FTZ R34, R19, R2.reuse ;  /* 0x0000000213227220 */ /* 0x080fe40000410000 */
[C---:B------:R-:W-:Y:S02]  /*5af0*/  FFMA.FTZ R16, R17.reuse, R2, -R16 ;  /* 0x0000000211107223 */ /* 0x040fe40000010810 */
[----:B------:R-:W-:-:S02]  /*5b00*/  FFMA.FTZ R19, R17, R3, R32 ;  /* 0x0000000311137223 */ /* 0x000fc40000010020 */
[CC--:B------:R-:W-:Y:S02]  /*5b10*/  FMUL.FTZ R17, R29.reuse, R3.reuse ;  /* 0x000000031d117220 */ /* 0x0c0fe40000410000 */
[CC--:B------:R-:W-:Y:S02]  /*5b20*/  FFMA.FTZ R32, R18.reuse, R2.reuse, -R33 ;  /* 0x0000000212207223 */ /* 0x0c0fe40000010821 */
[-C--:B------:R-:W-:Y:S02]  /*5b30*/  FFMA.FTZ R33, R18, R3.reuse, R34 ;  /* 0x0000000312217223 */ /* 0x080fe40000010022 */
[-C--:B------:R-:W-:Y:S02]  /*5b40*/  FMUL.FTZ R29, R29, R2.reuse ;  /* 0x000000021d1d7220 */ /* 0x080fe40000410000 */
[----:B------:R-:W-:Y:S02]  /*5b50*/  FMUL.FTZ R35, R30, R3 ;  /* 0x000000031e237220 */ /* 0x000fe40000410000 */
[----:B------:R-:W-:-:S02]  /*5b60*/  FFMA.FTZ R18, R28, R2, -R17 ;  /* 0x000000021c127223 */ /* 0x000fc40000010811 */
[-C--:B------:R-:W-:Y:S02]  /*5b70*/  FMUL.FTZ R30, R30, R2.reuse ;  /* 0x000000021e1e7220 */ /* 0x080fe40000410000 */
[CC--:B------:R-:W-:Y:S02]  /*5b80*/  FMUL.FTZ R17, R23.reuse, R3.reuse ;  /* 0x0000000317117220 */ /* 0x0c0fe40000410000 */
[-C--:B------:R-:W-:Y:S02]  /*5b90*/  FMUL.FTZ R23, R23, R2.reuse ;  /* 0x0000000217177220 */ /* 0x080fe40000410000 */
[-C--:B------:R-:W-:Y:S02]  /*5ba0*/  FFMA.FTZ R29, R28, R3.reuse, R29 ;  /* 0x000000031c1d7223 */ /* 0x080fe4000001001d */
[C---:B------:R-:W-:Y:S02]  /*5bb0*/  FFMA.FTZ R28, R20.reuse, R2, -R35 ;  /* 0x00000002141c7223 */ /* 0x040fe40000010823 */
[----:B------:R-:W-:-:S02]  /*5bc0*/  FFMA.FTZ R35, R20, R3, R30 ;  /* 0x0000000314237223 */ /* 0x000fc4000001001e */
[CC--:B------:R-:W-:Y:S02]  /*5bd0*/  FMUL.FTZ R20, R31.reuse, R3.reuse ;  /* 0x000000031f147220 */ /* 0x0c0fe40000410000 */
[-C--:B------:R-:W-:Y:S02]  /*5be0*/  FMUL.FTZ R30, R31, R2.reuse ;  /* 0x000000021f1e7220 */ /* 0x080fe40000410000 */
[-C--:B------:R-:W-:Y:S02]  /*5bf0*/  FFMA.FTZ R34, R22, R3.reuse, R23 ;  /* 0x0000000316227223 */ /* 0x080fe40000010017 */
[-C--:B------:R-:W-:Y:S02]  /*5c00*/  FMUL.FTZ R23, R37, R3.reuse ;  /* 0x0000000325177220 */ /* 0x080fe40000410000 */
[C---:B------:R-:W-:Y:S02]  /*5c10*/  FMUL.FTZ R31, R38.reuse, R3 ;  /* 0x00000003261f7220 */ /* 0x040fe40000410000 */
[----:B------:R-:W-:-:S02]  /*5c20*/  FMUL.FTZ R38, R38, R2 ;  /* 0x0000000226267220 */ /* 0x000fc40000410000 */
[-C--:B------:R-:W-:Y:S02]  /*5c30*/  FMUL.FTZ R37, R37, R2.reuse ;  /* 0x0000000225257220 */ /* 0x080fe40000410000 */
[CC--:B------:R-:W-:Y:S02]  /*5c40*/  FFMA.FTZ R20, R21.reuse, R2.reuse, -R20 ;  /* 0x0000000215147223 */ /* 0x0c0fe40000010814 */
[-C--:B------:R-:W-:Y:S02]  /*5c50*/  FFMA.FTZ R17, R22, R2.reuse, -R17 ;  /* 0x0000000216117223 */ /* 0x080fe40000010811 */
[----:B------:R-:W-:Y:S02]  /*5c60*/  FFMA.FTZ R21, R21, R3, R30 ;  /* 0x0000000315157223 */ /* 0x000fe4000001001e */
[-C--:B------:R-:W-:Y:S02]  /*5c70*/  FFMA.FTZ R22, R36, R2.reuse, -R23 ;  /* 0x0000000224167223 */ /* 0x080fe40000010817 */
[----:B------:R-:W-:-:S02]  /*5c80*/  FFMA.FTZ R30, R24, R2, -R31 ;  /* 0x00000002181e7223 */ /* 0x000fc4000001081f */
[-C--:B------:R-:W-:Y:S02]  /*5c90*/  FFMA.FTZ R23, R24, R3.reuse, R38 ;  /* 0x0000000318177223 */ /* 0x080fe40000010026 */
[-C--:B------:R-:W-:Y:S02]  /*5ca0*/  FFMA.FTZ R37, R36, R3.reuse, R37 ;  /* 0x0000000324257223 */ /* 0x080fe40000010025 */
[-C--:B------:R-:W-:Y:S02]  /*5cb0*/  FMUL.FTZ R24, R39, R3.reuse ;  /* 0x0000000327187220 */ /* 0x080fe40000410000 */
[----:B------:R-:W-:Y:S02]  /*5cc0*/  FMUL.FTZ R31, R27, R3 ;  /* 0x000000031b1f7220 */ /* 0x000fe40000410000 */
[-C--:B------:R-:W-:Y:S02]  /*5cd0*/  FMUL.FTZ R36, R39, R2.reuse ;  /* 0x0000000227247220 */ /* 0x080fe40000410000 */
[----:B------:R-:W-:-:S02]  /*5ce0*/  FMUL.FTZ R27, R27, R2 ;  /* 0x000000021b1b7220 */ /* 0x000fc40000410000 */
[CC--:B------:R-:W-:Y:S02]  /*5cf0*/  FFMA.FTZ R24, R25.reuse, R2.reuse, -R24 ;  /* 0x0000000219187223 */ /* 0x0c0fe40000010818 */
[-C--:B------:R-:W-:Y:S02]  /*5d00*/  FFMA.FTZ R25, R25, R3.reuse, R36 ;  /* 0x0000000319197223 */ /* 0x080fe40000010024 */
[C---:B------:R-:W-:Y:S02]  /*5d10*/  FFMA.FTZ R27, R26.reuse, R3, R27 ;  /* 0x000000031a1b7223 */ /* 0x040fe4000001001b */
[----:B------:R-:W-:Y:S02]  /*5d20*/  FADD.FTZ R128, RZ, R128 ;  /* 0x00000080ff807221 */ /* 0x000fe40000010000 */
        /* <DEDUP_REMOVED lines=51> */
.L_x_476:
[----:B------:R-:W-:Y:S01]  /*6060*/  BAR.SYNC.DEFER_BLOCKING 0x0 ;  /* 0x0000000000007b1d */ /* 0x000fe20000010000 */
[----:B------:R-:W-:Y:S01]  /*6070*/  F2FP.BF16.PACK_AB R7, R81, R90 ;  /* 0x0000005a5107723e */ /* 0x000fe200000010ff */
[----:B------:R-:W-:Y:S01]  /*6080*/  IMAD R16, R135, c[0x0][0x200], RZ ;  /* 0x0000800087107a24 */ /* 0x000fe200078e02ff */
[----:B------:R-:W-:-:S02]  /*6090*/  F2FP.BF16.PACK_AB R6, R83, R92 ;  /* 0x0000005c5306723e */ /* 0x000fc400000010ff */
[----:B------:R-:W-:Y:S01]  /*60a0*/  F2FP.BF16.PACK_AB R4, R73, R80 ;  /* 0x000000504904723e */ /* 0x000fe200000010ff */
[----:B------:R-:W-:Y:S01]  /*60b0*/  IMAD R17, R63, c[0x0][0x204], R16 ;  /* 0x000081003f117a24 */ /* 0x000fe200078e0210 */
[----:B------:R-:W-:Y:S02]  /*60c0*/  F2FP.BF16.PACK_AB R5, R94, R71 ;  /* 0x000000475e05723e */ /* 0x000fe400000010ff */
[----:B------:R-:W-:Y:S02]  /*60d0*/  F2FP.BF16.PACK_AB R83, R107, R108 ;  /* 0x0000006c6b53723e */ /* 0x000fe400000010ff */
[----:B------:R-:W-:Y:S02]  /*60e0*/  F2FP.BF16.PACK_AB R82, R75, R82 ;  /* 0x000000524b52723e */ /* 0x000fe400000010ff */
[----:B------:R-:W-:Y:S02]  /*60f0*/  F2FP.BF16.PACK_AB R81, R77, R84 ;  /* 0x000000544d51723e */ /* 0x000fe400000010ff */
[----:B------:R-:W-:-:S02]  /*6100*/  LEA R0, R59, R72, 0x1 ;  /* 0x000000483b007211 */ /* 0x000fc400078e08ff */
[----:B------:R-:W-:Y:S02]  /*6110*/  F2FP.BF16.PACK_AB R80, R79, R86 ;  /* 0x000000564f50723e */ /* 0x000fe400000010ff */
[C---:B------:R-:W-:Y:S02]  /*6120*/  SHF.L.U32 R2, R57.reuse, 0xb, RZ ;  /* 0x0000000b39027819 */ /* 0x040fe400000006ff */
[----:B------:R-:W-:Y:S02]  /*6130*/  IADD3 R57, R57, 0x1, RZ ;  /* 0x0000000139397810 */ /* 0x000fe40007ffe0ff */
[----:B------:R-:W-:Y:S01]  /*6140*/  SHF.R.S32.HI R3, RZ, 0x1f, R2 ;  /* 0x0000001fff037819 */ /* 0x000fe20000011402 */
[----:B------:R0:W-:Y:S01]  /*6150*/  STS.128 [R0.X16], R4 ;  /* 0x0000000400007388 */ /* 0x0001e2000000cc00 */
[----:B------:R-:W-:Y:S02]  /*6160*/  IADD3 R49, P1, R49, 0x2000, RZ ;  /* 0x0000200031317810 */ /* 0x000fe40007f3e0ff */
[----:B------:R-:W-:Y:S01]  /*6170*/  IADD3 R70, P2, R70, 0x1000, RZ ;  /* 0x0000100046467810 */ /* 0x000fe20007f5e0ff */
[----:B------:R-:W-:Y:S01]  /*6180*/  STS.128 [R0.X16+0x10], R80 ;  /* 0x0000105000007388 */ /* 0x000fe2000000cc00 */
[----:B------:R-:W-:-:S06]  /*6190*/  NOP ;  /* 0x0000000000007918 */ /* 0x000fcc0000000000 */
[----:B------:R-:W1:Y:S01]  /*61a0*/  LDS.128 R8, [R45.X16] ;  /* 0x000000002d087984 */ /* 0x000e62000000cc00 */
[----:B------:R-:W-:Y:S01]  /*61b0*/  IMAD.WIDE.U32 R2, R63, c[0x0][0x200], R2 ;  /* 0x000080003f027a25 */ /* 0x000fe200078e0002 */
[----:B------:R-:W-:Y:S02]  /*61c0*/  IADD3 R68, P3, R68, 0x1000, RZ ;  /* 0x0000100044447810 */ /* 0x000fe40007f7e0ff */
[----:B------:R-:W2:Y:S01]  /*61d0*/  LDS.128 R12, [R45.X16+0x200] ;  /* 0x000200002d0c7984 */ /* 0x000ea2000000cc00 */
[----:B------:R-:W-:Y:S02]  /*61e0*/  IADD3.X R47, RZ, R47, RZ, P1, !PT ;  /* 0x0000002fff2f7210 */ /* 0x000fe40000ffe4ff */
[----:B------:R-:W-:Y:S01]  /*61f0*/  IADD3 R3, R3, R17, RZ ;  /* 0x0000001103037210 */ /* 0x000fe20007ffe0ff */
[----:B------:R-:W-:Y:S01]  /*6200*/  IMAD R17, R69, c[0x0][0x208], RZ ;  /* 0x0000820045117a24 */ /* 0x000fe200078e02ff */
[----:B------:R-:W-:Y:S02]  /*6210*/  IADD3.X R53, RZ, R53, RZ, P2, !PT ;  /* 0x00000035ff357210 */ /* 0x000fe400017fe4ff */
[----:B------:R-:W-:Y:S01]  /*6220*/  IADD3.X R51, RZ, R51, RZ, P3, !PT ;  /* 0x00000033ff337210 */ /* 0x000fe20001ffe4ff */
[----:B------:R-:W-:-:S02]  /*6230*/  IMAD R17, R74, c[0x0][0x20c], R17 ;  /* 0x000083004a117a24 */ /* 0x000fc400078e0211 */
        /* <DEDUP_REMOVED lines=10> */
.L_x_483:
[----:B------:R-:W-:Y:S05]  /*62e0*/  EXIT ;  /* 0x000000000000794d */ /* 0x000fea0003800000 */
.L_x_485:
        /* <DEDUP_REMOVED lines=9> */
.L_x_5330:


//--------------------- .text._Z25selective_scan_fwd_kernelI32Selective_Scan_fwd_kernel_traitsILi128ELi16ELi1ELb1ELb0ELb1ELb1EN3c108BFloat16ENS1_7complexIfEEEEv13SSMParamsBase --------------------------
	.section	.text._Z25selective_scan_fwd_kernelI32Selective_Scan_fwd_kernel_traitsILi128ELi16ELi1ELb1ELb0ELb1ELb1EN3c108BFloat16ENS1_7complexIfEEEEv13SSMParamsBase,"ax",@progbits
	.sectioninfo	@"SHI_REGISTERS=159"
	.align	128
        .global         _Z25selective_scan_fwd_kernelI32Selective_Scan_fwd_kernel_traitsILi128ELi16ELi1ELb1ELb0ELb1ELb1EN3c108BFloat16ENS1_7complexIfEEEEv13SSMParamsBase
        .type           _Z25selective_scan_fwd_kernelI32Selective_Scan_fwd_kernel_traitsILi128ELi16ELi1ELb1ELb0ELb1ELb1EN3c108BFloat16ENS1_7complexIfEEEEv13SSMParamsBase,@function
        .size           _Z25selective_scan_fwd_kernelI32Selective_Scan_fwd_kernel_traitsILi128ELi16ELi1ELb1ELb0ELb1ELb1EN3c108BFloat16ENS1_7complexIfEEEEv13SSMParamsBase,(.L_x_5331 - _Z25selective_scan_fwd_kernelI32Selective_Scan_fwd_kernel_traitsILi128ELi16ELi1ELb1ELb0ELb1ELb1EN3c108BFloat16ENS1_7complexIfEEEEv13SSMParamsBase)
        .other          _Z25selective_scan_fwd_kernelI32Selective_Scan_fwd_kernel_traitsILi128ELi16ELi1ELb1ELb0ELb1ELb1EN3c108BFloat16ENS1_7complexIfEEEEv13SSMParamsBase,@"STO_CUDA_ENTRY STV_DEFAULT"
_Z25selective_scan_fwd_kernelI32Selective_Scan_fwd_kernel_traitsILi128ELi16ELi1ELb1ELb0ELb1ELb1EN3c108BFloat16ENS1_7complexIfEEEEv13SSMParamsBase:
.text._Z25selective_scan_fwd_kernelI32Selective_Scan_fwd_kernel_traitsILi128ELi16ELi1ELb1ELb0ELb1ELb1EN3c108BFloat16ENS1_7complexIfEEEEv13SSMParamsBase:
        /* <DEDUP_REMOVED lines=83> */
.L_x_526:
        /* <DEDUP_REMOVED lines=80> */
.L_x_487:
[----:B-12---:R-:W-:Y:S05]  /*0a30*/  BSYNC B0 ;  /* 0x0000000000007941 */ /* 0x006fea0003800000 */
.L_x_486:
        /* <DEDUP_REMOVED lines=36> */
.L_x_489:
[----:B------:R-:W-:Y:S05]  /*0c80*/  BSYNC B0 ;  /* 0x0000000000007941 */ /* 0x000fea0003800000 */
.L_x_488:
        /* <DEDUP_REMOVED lines=38> */
.L_x_491:
[----:B------:R-:W-:Y:S05]  /*0ef0*/  BSYNC B0 ;  /* 0x0000000000007941 */ /* 0x000fea0003800000 */
.L_x_490:
        /* <DEDUP_REMOVED lines=36> */
.L_x_493:
[----:B------:R-:W-:Y:S05]  /*1140*/  BSYNC B0 ;  /* 0x0000000000007941 */ /* 0x000fea0003800000 */
.L_x_492:
        /* <DEDUP_REMOVED lines=38> */
.L_x_495:
[----:B------:R-:W-:Y:S05]  /*13b0*/  BSYNC B0 ;  /* 0x0000000000007941 */ /* 0x000fea0003800000 */
.L_x_494:
        /* <DEDUP_REMOVED lines=39> */
.L_x_497:
[----:B------:R-:W-:Y:S05]  /*1630*/  BSYNC B0 ;  /* 0x0000000000007941 */ /* 0x000fea0003800000 */
.L_x_496:
        /* <DEDUP_REMOVED lines=43> */
.L_x_499:
[----:B------:R-:W-:Y:S05]  /*18f0*/  BSYNC B0 ;  /* 0x0000000000007941 */ /* 0x000fea0003800000 */
.L_x_498:
        /* <DEDUP_REMOVED lines=41> */
.L_x_501:
[----:B------:R-:W-:Y:S05]  /*1b90*/  BSYNC B0 ;  /* 0x0000000000007941 */ /* 0x000fea0003800000 */
.L_x_500:
        /* <DEDUP_REMOVED lines=43> */
.L_x_503:
[----:B------:R-:W-:Y:S05]  /*1e50*/  BSYNC B0 ;  /* 0x0000000000007941 */ /* 0x000fea0003800000 */
.L_x_502:
        /* <DEDUP_REMOVED lines=41> */
.L_x_505:
[----:B------:R-:W-:Y:S05]  /*20f0*/  BSYNC B0 ;  /* 0x0000000000007941 */ /* 0x000fea0003800000 */
.L_x_504:
        /* <DEDUP_REMOVED lines=47> */
.L_x_507:
[----:B------:R-:W-:Y:S05]  /*23f0*/  BSYNC B0 ;  /* 0x0000000000007941 */ /* 0x000fea0003800000 */
.L_x_506:
        /* <DEDUP_REMOVED lines=33> */
.L_x_509:
[----:B------:R-:W-:Y:S05]  /*2610*/  BSYNC B0 ;  /* 0x0000000000007941 */ /* 0x000fea0003800000 */
.L_x_508:
        /* <DEDUP_REMOVED lines=33> */
.L_x_511:
[----:B------:R-:W-:Y:S05]  /*2830*/  BSYNC B0 ;  /* 0x0000000000007941 */ /* 0x000fea0003800000 */
.L_x_510:
        /* <DEDUP_REMOVED lines=33> */
.L_x_513:
[----:B------:R-:W-:Y:S05]  /*2a50*/  BSYNC B0 ;  /* 0x0000000000007941 */ /* 0x000fea0003800000 */
.L_x_512:
        /* <DEDUP_REMOVED lines=33> */
.L_x_515:
[----:B------:R-:W-:Y:S05]  /*2c70*/  BSYNC B0 ;  /* 0x0000000000007941 */ /* 0x000fea0003800000 */
.L_x_514:
        /* <DEDUP_REMOVED lines=33> */
.L_x_517:
[----:B------:R-:W-:Y:S05]  /*2e90*/  BSYNC B0 ;  /* 0x0000000000007941 */ /* 0x000fea0003800000 */
.L_x_516:
        /* <DEDUP_REMOVED lines=21> */
.L_x_524:
        /* <DEDUP_REMOVED lines=59> */
[----:B------:R1:W-:Y:S08]  /*33a0*/  MUFU.COS R26, R20 ;  /* 0x00000014001a7308 */ /* 0x0003f00000000000 */
[----:B------:R-:W-:Y:S01]  /*33b0*/  MUFU.SIN R116, R23 ;  /* 0x0000001700747308 */ /* 0x000fe20000000400 */
[----:B-1----:R-:W-:Y:S02]  /*33c0*/  FMUL.RZ R20, R2, 0.15915493667125701904 ;  /* 0x3e22f98302147820 */ /* 0x002fe4000040c000 */
[----:B------:R-:W-:-:S05]  /*33d0*/  FMUL.FTZ R2, R21, R50 ;  /* 0x0000003215027220 */ /* 0x000fca0000410000 */
[----:B------:R1:W-:Y:S08]  /*33e0*/  MUFU.COS R117, R23 ;  /* 0x0000001700757308 */ /* 0x0003f00000000000 */
[----:B------:R-:W0:Y:S01]  /*33f0*/  MUFU.EX2 R37, R37 ;  /* 0x0000002500257308 */ /* 0x000e220000000800 */
[----:B-1----:R-:W-:Y:S02]  /*3400*/  FMUL.RZ R23, R2, 0.15915493667125701904 ;  /* 0x3e22f98302177820 */ /* 0x002fe4000040c000 */
[----:B------:R-:W-:-:S05]  /*3410*/  FMUL.FTZ R2, R21, R48 ;  /* 0x0000003015027220 */ /* 0x000fca0000410000 */
[----:B------:R-:W-:Y:S08]  /*3420*/  MUFU.SIN R114, R3 ;  /* 0x0000000300727308 */ /* 0x000ff00000000400 */
[----:B------:R1:W-:Y:S08]  /*3430*/  MUFU.COS R115, R3 ;  /* 0x0000000300737308 */ /* 0x0003f00000000000 */
[----:B------:R-:W0:Y:S01]  /*3440*/  MUFU.EX2 R36, R36 ;  /* 0x0000002400247308 */ /* 0x000e220000000800 */
[----:B-1----:R-:W-:-:S02]  /*3450*/  FMUL.RZ R3, R2, 0.15915493667125701904 ;  /* 0x3e22f98302037820 */ /* 0x002fc4000040c000 */
[----:B------:R-:W-:-:S04]  /*3460*/  FMUL.FTZ R2, R21, R46 ;  /* 0x0000002e15027220 */ /* 0x000fc80000410000 */
[----:B------:R-:W-:Y:S01]  /*3470*/  FMUL.RZ R42, R2, 0.15915493667125701904 ;  /* 0x3e22f983022a7820 */ /* 0x000fe2000040c000 */
[----:B------:R-:W-:Y:S08]  /*3480*/  MUFU.SIN R112, R20 ;  /* 0x0000001400707308 */ /* 0x000ff00000000400 */
[----:B------:R1:W-:Y:S08]  /*3490*/  MUFU.COS R34, R20 ;  /* 0x0000001400227308 */ /* 0x0003f00000000000 */
[----:B------:R-:W0:Y:S01]  /*34a0*/  MUFU.EX2 R27, R27 ;  /* 0x0000001b001b7308 */ /* 0x000e220000000800 */
[----:B-1----:R-:W-:-:S07]  /*34b0*/  FMUL.FTZ R20, R21, R0 ;  /* 0x0000000015147220 */ /* 0x002fce0000410000 */
[----:B------:R-:W-:Y:S08]  /*34c0*/  MUFU.SIN R139, R42 ;  /* 0x0000002a008b7308 */ /* 0x000ff00000000400 */
[----:B------:R1:W-:Y:S08]  /*34d0*/  MUFU.COS R33, R42 ;  /* 0x0000002a00217308 */ /* 0x0003f00000000000 */
[----:B------:R-:W4:Y:S01]  /*34e0*/  MUFU.EX2 R39, R39 ;  /* 0x0000002700277308 */ /* 0x000f220000000800 */
[----:B-1----:R-:W-:Y:S01]  /*34f0*/  FMUL.RZ R42, R20, 0.15915493667125701904 ;  /* 0x3e22f983142a7820 */ /* 0x002fe2000040c000 */
[----:B------:R-:W-:-:S04]  /*3500*/  SHF.L.U32 R20, R63, 0x2, RZ ;  /* 0x000000023f147819 */ /* 0x000fc800000006ff */
[----:B------:R-:W-:Y:S01]  /*3510*/  LOP3.LUT R20, R20, 0xffffff80, RZ, 0xc0, !PT ;  /* 0xffffff8014147812 */ /* 0x000fe200078ec0ff */
[C---:B0-----:R-:W-:Y:S01]  /*3520*/  FMUL.FTZ R124, R41.reuse, R124 ;  /* 0x0000007c297c7220 */ /* 0x041fe20000410000 */
[----:B------:R-:W0:Y:S02]  /*3530*/  MUFU.EX2 R32, R32 ;  /* 0x0000002000207308 */ /* 0x000e240000000800 */
[----:B------:R-:W-:Y:S01]  /*3540*/  IADD3 R20, R20, R61, RZ ;  /* 0x0000003d14147210 */ /* 0x000fe20007ffe0ff */
[----:B------:R-:W-:-:S04]  /*3550*/  FMUL.FTZ R126, R41, R126 ;  /* 0x0000007e297e7220 */ /* 0x000fc80000410000 */
[----:B---3--:R1:W-:Y:S01]  /*3560*/  STS.128 [R20.X16], R4 ;  /* 0x0000000414007388 */ /* 0x0083e2000000cc00 */
[C---:B------:R-:W-:Y:S01]  /*3570*/  FMUL.FTZ R122, R37.reuse, R122 ;  /* 0x0000007a257a7220 */ /* 0x040fe20000410000 */
[----:B------:R-:W3:Y:S01]  /*3580*/  MUFU.EX2 R40, R40 ;  /* 0x0000002800287308 */ /* 0x000ee20000000800 */
[----:B------:R-:W-:Y:S02]  /*3590*/  FMUL.FTZ R123, R37, R123 ;  /* 0x0000007b257b7220 */ /* 0x000fe40000410000 */
[CC--:B-1----:R-:W-:Y:S02]  /*35a0*/  FMUL.FTZ R7, R107.reuse, R124.reuse ;  /* 0x0000007c6b077220 */ /* 0x0c2fe40000410000 */
[----:B------:R-:W-:Y:S02]  /*35b0*/  FMUL.FTZ R5, RZ, R124 ;  /* 0x0000007cff057220 */ /* 0x000fe40000410000 */
[-C--:B------:R-:W-:Y:S02]  /*35c0*/  FFMA.FTZ R7, RZ, R126.reuse, R7 ;  /* 0x0000007eff077223 */ /* 0x080fe40000010007 */
[----:B------:R-:W-:-:S02]  /*35d0*/  FFMA.FTZ R5, R107, R126, -R5 ;  /* 0x0000007e6b057223 */ /* 0x000fc40000010805 */
[----:B------:R-:W-:Y:S02]  /*35e0*/  FADD.FTZ R7, RZ, R7 ;  /* 0x00000007ff077221 */ /* 0x000fe40000010000 */
[----:B------:R-:W-:Y:S01]  /*35f0*/  FADD.FTZ R5, R106, R5 ;  /* 0x000000056a057221 */ /* 0x000fe20000010000 */
[----:B----4-:R1:W-:Y:S01]  /*3600*/  STS.128 [R20.X16+0x200], R12 ;  /* 0x0002000c14007388 */ /* 0x0103e2000000cc00 */
[----:B------:R-:W-:Y:S02]  /*3610*/  FMUL.FTZ R6, R122, R7 ;  /* 0x000000077a067220 */ /* 0x000fe40000410000 */
[----:B------:R-:W-:Y:S02]  /*3620*/  FMUL.FTZ R2, R21, R44 ;  /* 0x0000002c15027220 */ /* 0x000fe40000410000 */
[----:B------:R-:W-:Y:S01]  /*3630*/  FFMA.FTZ R6, R123, R5, -R6 ;  /* 0x000000057b067223 */ /* 0x000fe20000010806 */
[----:B------:R-:W-:Y:S01]  /*3640*/  MUFU.SIN R110, R23 ;  /* 0x00000017006e7308 */ /* 0x000fe20000000400 */
[----:B------:R-:W-:-:S02]  /*3650*/  FMUL.FTZ R120, R36, R120 ;  /* 0x0000007824787220 */ /* 0x000fc40000410000 */
[----:B------:R-:W-:Y:S02]  /*3660*/  FADD.FTZ R6, R105, R6 ;  /* 0x0000000669067221 */ /* 0x000fe40000010000 */
[----:B-1----:R-:W-:-:S03]  /*3670*/  FMUL.FTZ R12, R122, R5 ;  /* 0x000000057a0c7220 */ /* 0x002fc60000410000 */
[----:B------:R1:W-:Y:S01]  /*3680*/  MUFU.COS R30, R23 ;  /* 0x00000017001e7308 */ /* 0x0003e20000000000 */
[----:B------:R-:W-:Y:S02]  /*3690*/  FFMA.FTZ R12, R123, R7, R12 ;  /* 0x000000077b0c7223 */ /* 0x000fe4000001000c */
[----:B------:R-:W-:Y:S02]  /*36a0*/  FMUL.FTZ R121, R36, R121 ;  /* 0x0000007924797220 */ /* 0x000fe40000410000 */
[----:B------:R-:W-:-:S03]  /*36b0*/  FADD.FTZ R12, RZ, R12 ;  /* 0x0000000cff0c7221 */ /* 0x000fc60000010000 */
[----:B------:R-:W-:Y:S01]  /*36c0*/  MUFU.SIN R141, R3 ;  /* 0x00000003008d7308 */ /* 0x000fe20000000400 */
[----:B-1----:R-:W-:Y:S02]  /*36d0*/  FMUL.RZ R23, R2, 0.15915493667125701904 ;  /* 0x3e22f98302177820 */ /* 0x002fe4000040c000 */
[----:B------:R-:W-:-:S05]  /*36e0*/  FMUL.FTZ R13, R120, R6 ;  /* 0x00000006780d7220 */ /* 0x000fca0000410000 */
[----:B------:R1:W-:Y:S01]  /*36f0*/  MUFU.COS R31, R3 ;  /* 0x00000003001f7308 */ /* 0x0003e20000000000 */
[-C--:B------:R-:W-:Y:S02]  /*3700*/  FMUL.FTZ R7, R120, R12.reuse ;  /* 0x0000000c78077220 */ /* 0x080fe40000410000 */
[----:B------:R-:W-:Y:S02]  /*3710*/  FFMA.FTZ R13, R121, R12, R13 ;  /* 0x0000000c790d7223 */ /* 0x000fe4000001000d */
[----:B-1----:R-:W-:-:S03]  /*3720*/  IMAD.WIDE.U32 R2, R74, c[0x0][0x198], RZ ;  /* 0x000066004a027a25 */ /* 0x002fc600078e00ff */
[----:B------:R-:W-:Y:S02]  /*3730*/  MUFU.SIN R137, R23 ;  /* 0x0000001700897308 */ /* 0x000fe40000000400 */
[----:B------:R-:W-:Y:S01]  /*3740*/  IADD3 R3, R3, R43, RZ ;  /* 0x0000002b03037210 */ /* 0x000fe20007ffe0ff */
[----:B------:R-:W-:-:S05]  /*3750*/  FFMA.FTZ R7, R121, R6, -R7 ;  /* 0x0000000679077223 */ /* 0x000fca0000010807 */
[----:B------:R1:W-:Y:S01]  /*3760*/  MUFU.COS R138, R23 ;  /* 0x00000017008a7308 */ /* 0x0003e20000000000 */
[----:B------:R-:W-:Y:S02]  /*3770*/  FMUL.FTZ R118, R27, R118 ;  /* 0x000000761b767220 */ /* 0x000fe40000410000 */
[----:B------:R-:W-:Y:S02]  /*3780*/  FADD.FTZ R13, RZ, R13 ;  /* 0x0000000dff0d7221 */ /* 0x000fe40000010000 */
[----:B-1----:R-:W-:Y:S02]  /*3790*/  IMAD R23, R22, c[0x0][0x1a0], RZ ;  /* 0x0000680016177a24 */ /* 0x002fe400078e02ff */
[----:B------:R-:W-:Y:S02]  /*37a0*/  FADD.FTZ R7, R104, R7 ;  /* 0x0000000768077221 */ /* 0x000fe40000010000 */
[C---:B------:R-:W-:Y:S02]  /*37b0*/  IMAD R111, R96.reuse, c[0x0][0x1a4], R23 ;  /* 0x00006900606f7a24 */ /* 0x040fe400078e0217 */
[----:B------:R-:W-:-:S04]  /*37c0*/  IMAD.WIDE.U32 R22, R96, c[0x0][0x1a0], R2 ;  /* 0x0000680060167a25 */ /* 0x000fc800078e0002 */
[----:B------:R-:W-:Y:S02]  /*37d0*/  FMUL.FTZ R3, R21, R76 ;  /* 0x0000004c15037220 */ /* 0x000fe40000410000 */
[----:B------:R-:W-:Y:S02]  /*37e0*/  FMUL.FTZ R119, R27, R26 ;  /* 0x0000001a1b777220 */ /* 0x000fe40000410000 */
[C---:B------:R-:W-:Y:S01]  /*37f0*/  FMUL.FTZ R6, R118.reuse, R13 ;  /* 0x0000000d76067220 */ /* 0x040fe20000410000 */
[----:B------:R-:W-:Y:S01]  /*3800*/  IADD3 R111, R23, R111, RZ ;  /* 0x0000006f176f7210 */ /* 0x000fe20007ffe0ff */
[----:B------:R-:W-:Y:S02]  /*3810*/  FMUL.FTZ R4, R25, R76 ;  /* 0x0000004c19047220 */ /* 0x000fe40000410000 */
[----:B------:R-:W-:Y:S02]  /*3820*/  FMUL.FTZ R5, R21, R78 ;  /* 0x0000004e15057220 */ /* 0x000fe40000410000 */
[----:B------:R-:W-:-:S02]  /*3830*/  FMUL.FTZ R14, R118, R7 ;  /* 0x00000007760e7220 */ /* 0x000fc40000410000 */
[----:B------:R-:W-:Y:S02]  /*3840*/  FMUL.RZ R23, R3, 0.15915493667125701904 ;  /* 0x3e22f98303177820 */ /* 0x000fe4000040c000 */
[----:B------:R-:W-:Y:S02]  /*3850*/  FMUL.FTZ R130, R25, R78 ;  /* 0x0000004e19827220 */ /* 0x000fe40000410000 */
[----:B------:R-:W-:Y:S02]  /*3860*/  FMUL.FTZ R21, R21, R88 ;  /* 0x0000005815157220 */ /* 0x000fe40000410000 */
[C---:B------:R-:W-:Y:S02]  /*3870*/  FMUL.FTZ R35, R25.reuse, R52 ;  /* 0x0000003419237220 */ /* 0x040fe40000410000 */
[C---:B------:R-:W-:Y:S02]  /*3880*/  FMUL.FTZ R29, R25.reuse, R50 ;  /* 0x00000032191d7220 */ /* 0x040fe40000410000 */
[----:B------:R-:W-:-:S02]  /*3890*/  FMUL.FTZ R28, R25, R48 ;  /* 0x00000030191c7220 */ /* 0x000fc40000410000 */
[C---:B------:R-:W-:Y:S02]  /*38a0*/  FMUL.FTZ R24, R25.reuse, R46 ;  /* 0x0000002e19187220 */ /* 0x040fe40000410000 */
[C---:B------:R-:W-:Y:S02]  /*38b0*/  FMUL.FTZ R38, R25.reuse, R44 ;  /* 0x0000002c19267220 */ /* 0x040fe40000410000 */
[----:B------:R-:W-:Y:S02]  /*38c0*/  FMUL.FTZ R43, R25, R0 ;  /* 0x00000000192b7220 */ /* 0x000fe40000410000 */
[----:B------:R-:W-:Y:S02]  /*38d0*/  FFMA.FTZ R12, R119, R7, -R6 ;  /* 0x00000007770c7223 */ /* 0x000fe40000010806 */
[----:B------:R-:W-:Y:S02]  /*38e0*/  FMUL.FTZ R25, R25, R88 ;  /* 0x0000005819197220 */ /* 0x000fe40000410000 */
[----:B------:R-:W-:Y:S01]  /*38f0*/  FMUL.RZ R15, R5, 0.15915493667125701904 ;  /* 0x3e22f983050f7820 */ /* 0x000fe2000040c000 */
[----:B------:R-:W-:Y:S01]  /*3900*/  MUFU.SIN R132, R23 ;  /* 0x0000001700847308 */ /* 0x000fe20000000400 */
[----:B------:R-:W-:-:S02]  /*3910*/  FFMA.FTZ R14, R119, R13, R14 ;  /* 0x0000000d770e7223 */ /* 0x000fc4000001000e */
[----:B------:R-:W-:Y:S02]  /*3920*/  FMUL.RZ R21, R21, 0.15915493667125701904 ;  /* 0x3e22f98315157820 */ /* 0x000fe4000040c000 */
[----:B------:R-:W-:Y:S02]  /*3930*/  FMUL.FTZ R116, R39, R116 ;  /* 0x0000007427747220 */ /* 0x000fe40000410000 */
[----:B------:R-:W-:Y:S01]  /*3940*/  FADD.FTZ R12, R103, R12 ;  /* 0x0000000c670c7221 */ /* 0x000fe20000010000 */
[----:B------:R-:W-:Y:S01]  /*3950*/  MUFU.COS R133, R23 ;  /* 0x0000001700857308 */ /* 0x000fe20000000000 */
[----:B------:R-:W-:Y:S02]  /*3960*/  FADD.FTZ R14, RZ, R14 ;  /* 0x0000000eff0e7221 */ /* 0x000fe40000010000 */
[----:B------:R-:W-:-:S05]  /*3970*/  FMUL.FTZ R117, R39, R117 ;  /* 0x0000007527757220 */ /* 0x000fca0000410000 */
[----:B------:R-:W1:Y:S01]  /*3980*/  MUFU.EX2 R4, R4 ;  /* 0x0000000400047308 */ /* 0x000e620000000800 */
[C---:B------:R-:W-:Y:S02]  /*3990*/  FMUL.FTZ R13, R116.reuse, R12 ;  /* 0x0000000c740d7220 */ /* 0x040fe40000410000 */
[----:B------:R-:W-:-:S05]  /*39a0*/  FMUL.FTZ R7, R116, R14 ;  /* 0x0000000e74077220 */ /* 0x000fca0000410000 */
[----:B------:R-:W-:Y:S01]  /*39b0*/  MUFU.EX2 R130, R130 ;  /* 0x0000008200827308 */ /* 0x000fe20000000800 */
[----:B------:R-:W-:-:S07]  /*39c0*/  FFMA.FTZ R13, R117, R14, R13 ;  /* 0x0000000e750d7223 */ /* 0x000fce000001000d */
[----:B------:R-:W4:Y:S08]  /*39d0*/  MUFU.COS R131, R15 ;  /* 0x0000000f00837308 */ /* 0x000f300000000000 */
[----:B------:R-:W0:Y:S01]  /*39e0*/  MUFU.SIN R5, R15 ;  /* 0x0000000f00057308 */ /* 0x000e220000000400 */
[----:B------:R-:W-:-:S07]  /*39f0*/  FFMA.FTZ R7, R117, R12, -R7 ;  /* 0x0000000c75077223 */ /* 0x000fce0000010807 */
[----:B------:R-:W-:Y:S08]  /*3a00*/  MUFU.EX2 R25, R25 ;  /* 0x0000001900197308 */ /* 0x000ff00000000800 */
[----:B------:R-:W2:Y:S01]  /*3a10*/  MUFU.COS R6, R21 ;  /* 0x0000001500067308 */ /* 0x000ea20000000000 */
[----:B0-----:R-:W-:Y:S02]  /*3a20*/  FMUL.FTZ R114, R32, R114 ;  /* 0x0000007220727220 */ /* 0x001fe40000410000 */
[----:B------:R-:W-:-:S05]  /*3a30*/  FADD.FTZ R13, RZ, R13 ;  /* 0x0000000dff0d7221 */ /* 0x000fca0000010000 */
[----:B------:R-:W0:Y:S01]  /*3a40*/  MUFU.EX2 R35, R35 ;  /* 0x0000002300237308 */ /* 0x000e220000000800 */
[----:B------:R-:W-:Y:S02]  /*3a50*/  FADD.FTZ R7, R102, R7 ;  /* 0x0000000766077221 */ /* 0x000fe40000010000 */
[----:B---3--:R-:W-:Y:S02]  /*3a60*/  FMUL.FTZ R127, R40, R127 ;  /* 0x0000007f287f7220 */ /* 0x008fe40000410000 */
[C---:B-1----:R-:W-:Y:S02]  /*3a70*/  FMUL.FTZ R133, R4.reuse, R133 ;  /* 0x0000008504857220 */ /* 0x042fe40000410000 */
[----:B------:R-:W-:Y:S02]  /*3a80*/  FMUL.FTZ R132, R4, R132 ;  /* 0x0000008404847220 */ /* 0x000fe40000410000 */
[----:B------:R-:W-:Y:S02]  /*3a90*/  FMUL.FTZ R115, R32, R115 ;  /* 0x0000007320737220 */ /* 0x000fe40000410000 */
[----:B------:R-:W-:-:S02]  /*3aa0*/  FMUL.FTZ R4, R114, R13 ;  /* 0x0000000d72047220 */ /* 0x000fc40000410000 */
[----:B----4-:R-:W-:Y:S02]  /*3ab0*/  FMUL.FTZ R131, R130, R131 ;  /* 0x0000008382837220 */ /* 0x010fe40000410000 */
[----:B------:R-:W-:Y:S02]  /*3ac0*/  FMUL.FTZ R125, R40, R125 ;  /* 0x0000007d287d7220 */ /* 0x000fe40000410000 */
[----:B------:R-:W-:Y:S02]  /*3ad0*/  FMUL.FTZ R130, R130, R5 ;  /* 0x0000000582827220 */ /* 0x000fe40000410000 */
[----:B------:R-:W-:Y:S01]  /*3ae0*/  FMUL.FTZ R12, R114, R7 ;  /* 0x00000007720c7220 */ /* 0x000fe20000410000 */
[----:B------:R-:W1:Y:S01]  /*3af0*/  MUFU.EX2 R29, R29 ;  /* 0x0000001d001d7308 */ /* 0x000e620000000800 */
[----:B--2---:R-:W-:Y:S02]  /*3b00*/  FMUL.FTZ R129, R25, R6 ;  /* 0x0000000619817220 */ /* 0x004fe40000410000 */
[----:B------:R-:W-:-:S02]  /*3b10*/  FMUL.FTZ R5, R127, R124 ;  /* 0x0000007c7f057220 */ /* 0x000fc40000410000 */
[C---:B------:R-:W-:Y:S02]  /*3b20*/  FFMA.FTZ R6, R115.reuse, R7, -R4 ;  /* 0x0000000773067223 */ /* 0x040fe40000010804 */
[----:B------:R-:W-:Y:S02]  /*3b30*/  FFMA.FTZ R12, R115, R13, R12 ;  /* 0x0000000d730c7223 */ /* 0x000fe4000001000c */
[C---:B------:R-:W-:Y:S02]  /*3b40*/  FMUL.FTZ R4, R125.reuse, R124 ;  /* 0x0000007c7d047220 */ /* 0x040fe40000410000 */
[----:B------:R-:W-:Y:S02]  /*3b50*/  FFMA.FTZ R5, R125, R126, R5 ;  /* 0x0000007e7d057223 */ /* 0x000fe40000010005 */
[----:B0-----:R-:W-:Y:S02]  /*3b60*/  FMUL.FTZ R112, R35, R112 ;  /* 0x0000007023707220 */ /* 0x001fe40000410000 */
[----:B------:R-:W-:Y:S01]  /*3b70*/  FADD.FTZ R7, R101, R6 ;  /* 0x0000000665077221 */ /* 0x000fe20000010000 */
[----:B------:R0:W-:Y:S01]  /*3b80*/  STS.128 [R20.X16+0x400], R16 ;  /* 0x0004001014007388 */ /* 0x0001e2000000cc00 */
[----:B------:R-:W-:-:S02]  /*3b90*/  FADD.FTZ R13, RZ, R12 ;  /* 0x0000000cff0d7221 */ /* 0x000fc40000010000 */
[----:B------:R-:W-:Y:S02]  /*3ba0*/  FFMA.FTZ R4, R127, R126, -R4 ;  /* 0x0000007e7f047223 */ /* 0x000fe40000010804 */
[----:B------:R-:W-:Y:S02]  /*3bb0*/  FMUL.FTZ R6, R122, R5 ;  /* 0x000000057a067220 */ /* 0x000fe40000410000 */
[----:B------:R-:W-:Y:S02]  /*3bc0*/  FMUL.FTZ R113, R35, R34 ;  /* 0x0000002223717220 */ /* 0x000fe40000410000 */
[----:B------:R-:W-:Y:S02]  /*3bd0*/  FMUL.FTZ R14, R112, R13 ;  /* 0x0000000d700e7220 */ /* 0x000fe40000410000 */
[-C--:B------:R-:W-:Y:S01]  /*3be0*/  FMUL.FTZ R12, R122, R4.reuse ;  /* 0x000000047a0c7220 */ /* 0x080fe20000410000 */
[----:B------:R-:W2:Y:S01]  /*3bf0*/  MUFU.EX2 R28, R28 ;  /* 0x0000001c001c7308 */ /* 0x000ea20000000800 */
[----:B------:R-:W-:-:S02]  /*3c00*/  FFMA.FTZ R6, R123, R4, -R6 ;  /* 0x000000047b067223 */ /* 0x000fc40000010806 */
[-C--:B0-----:R-:W-:Y:S01]  /*3c10*/  FMUL.FTZ R16, R112, R7.reuse ;  /* 0x0000000770107220 */ /* 0x081fe20000410000 */
[----:B------:R-:W-:Y:S01]  /*3c20*/  LEA R2, P0, R22, c[0x0][0x228], 0x3 ;  /* 0x00008a0016027a11 */ /* 0x000fe200078018ff */
[C---:B------:R-:W-:Y:S02]  /*3c30*/  FFMA.FTZ R7, R113.reuse, R7, -R14 ;  /* 0x0000000771077223 */ /* 0x040fe4000001080e */
[----:B------:R-:W-:Y:S02]  /*3c40*/  FFMA.FTZ R16, R113, R13, R16 ;  /* 0x0000000d71107223 */ /* 0x000fe40000010010 */
[----:B------:R-:W-:Y:S02]  /*3c50*/  FFMA.FTZ R12, R123, R5, R12 ;  /* 0x000000057b0c7223 */ /* 0x000fe4000001000c */
[----:B------:R-:W-:Y:S02]  /*3c60*/  FMUL.FTZ R5, R120, R6 ;  /* 0x0000000678057220 */ /* 0x000fe40000410000 */
[----:B-1----:R-:W-:-:S02]  /*3c70*/  FMUL.FTZ R110, R29, R110 ;  /* 0x0000006e1d6e7220 */ /* 0x002fc40000410000 */
[----:B------:R-:W-:Y:S01]  /*3c80*/  FADD.FTZ R16, RZ, R16 ;  /* 0x00000010ff107221 */ /* 0x000fe20000010000 */
[----:B------:R-:W-:Y:S01]  /*3c90*/  LEA.HI.X R3, R22, c[0x0][0x22c], R111, 0x3, P0 ;  /* 0x00008b0016037a11 */ /* 0x000fe200000f1c6f */
[----:B------:R-:W-:Y:S02]  /*3ca0*/  FADD.FTZ R7, R100, R7 ;  /* 0x0000000764077221 */ /* 0x000fe40000010000 */
[-C--:B------:R-:W-:Y:S02]  /*3cb0*/  FMUL.FTZ R4, R120, R12.reuse ;  /* 0x0000000c78047220 */ /* 0x080fe40000410000 */
[----:B------:R-:W-:Y:S02]  /*3cc0*/  FFMA.FTZ R5, R121, R12, R5 ;  /* 0x0000000c79057223 */ /* 0x000fe40000010005 */
[----:B------:R-:W-:Y:S02]  /*3cd0*/  FMUL.FTZ R111, R29, R30 ;  /* 0x0000001e1d6f7220 */ /* 0x000fe40000410000 */
[----:B------:R-:W-:-:S02]  /*3ce0*/  FMUL.FTZ R12, R110, R16 ;  /* 0x000000106e0c7220 */ /* 0x000fc40000410000 */
[----:B------:R-:W-:Y:S02]  /*3cf0*/  FMUL.FTZ R13, R110, R7 ;  /* 0x000000076e0d7220 */ /* 0x000fe40000410000 */
[----:B------:R-:W-:Y:S01]  /*3d00*/  FFMA.FTZ R4, R121, R6, -R4 ;  /* 0x0000000679047223 */ /* 0x000fe20000010804 */
[----:B------:R-:W0:Y:S01]  /*3d10*/  MUFU.EX2 R24, R24 ;  /* 0x0000001800187308 */ /* 0x000e220000000800 */
[C---:B------:R-:W-:Y:S02]  /*3d20*/  FMUL.FTZ R6, R118.reuse, R5 ;  /* 0x0000000576067220 */ /* 0x040fe40000410000 */
[C---:B------:R-:W-:Y:S02]  /*3d30*/  FFMA.FTZ R14, R111.reuse, R7, -R12 ;  /* 0x000000076f0e7223 */ /* 0x040fe4000001080c */
[----:B------:R-:W-:Y:S02]  /*3d40*/  FFMA.FTZ R13, R111, R16, R13 ;  /* 0x000000106f0d7223 */ /* 0x000fe4000001000d */
[----:B------:R-:W-:-:S02]  /*3d50*/  FMUL.FTZ R12, R118, R4 ;  /* 0x00000004760c7220 */ /* 0x000fc40000410000 */
[----:B------:R-:W-:Y:S02]  /*3d60*/  FFMA.FTZ R6, R119, R4, -R6 ;  /* 0x0000000477067223 */ /* 0x000fe40000010806 */
[----:B--2---:R-:W-:Y:S02]  /*3d70*/  FMUL.FTZ R141, R28, R141 ;  /* 0x0000008d1c8d7220 */ /* 0x004fe40000410000 */
[----:B------:R-:W-:Y:S02]  /*3d80*/  FADD.FTZ R14, R99, R14 ;  /* 0x0000000e630e7221 */ /* 0x000fe40000010000 */
[----:B------:R-:W-:Y:S02]  /*3d90*/  FADD.FTZ R13, RZ, R13 ;  /* 0x0000000dff0d7221 */ /* 0x000fe40000010000 */
[----:B------:R-:W-:Y:S02]  /*3da0*/  FFMA.FTZ R12, R119, R5, R12 ;  /* 0x00000005770c7223 */ /* 0x000fe4000001000c */
[----:B------:R-:W-:-:S02]  /*3db0*/  FMUL.FTZ R5, R116, R6 ;  /* 0x0000000674057220 */ /* 0x000fc40000410000 */
[----:B------:R-:W-:Y:S02]  /*3dc0*/  FMUL.FTZ R142, R28, R31 ;  /* 0x0000001f1c8e7220 */ /* 0x000fe40000410000 */
[C---:B------:R-:W-:Y:S02]  /*3dd0*/  FMUL.FTZ R15, R141.reuse, R14 ;  /* 0x0000000e8d0f7220 */ /* 0x040fe40000410000 */
[-C--:B------:R-:W-:Y:S02]  /*3de0*/  FMUL.FTZ R7, R141, R13.reuse ;  /* 0x0000000d8d077220 */ /* 0x080fe40000410000 */
[-C--:B------:R-:W-:Y:S01]  /*3df0*/  FMUL.FTZ R4, R116, R12.reuse ;  /* 0x0000000c74047220 */ /* 0x080fe20000410000 */
[----:B------:R-:W1:Y:S01]  /*3e00*/  MUFU.EX2 R38, R38 ;  /* 0x0000002600267308 */ /* 0x000e620000000800 */
[----:B------:R-:W-:Y:S02]  /*3e10*/  FFMA.FTZ R5, R117, R12, R5 ;  /* 0x0000000c75057223 */ /* 0x000fe40000010005 */
[----:B------:R-:W-:-:S02]  /*3e20*/  FFMA.FTZ R15, R142, R13, R15 ;  /* 0x0000000d8e0f7223 */ /* 0x000fc4000001000f */
[----:B------:R-:W-:Y:S02]  /*3e30*/  FFMA.FTZ R7, R142, R14, -R7 ;  /* 0x0000000e8e077223 */ /* 0x000fe40000010807 */
[----:B------:R-:W-:Y:S02]  /*3e40*/  FFMA.FTZ R4, R117, R6, -R4 ;  /* 0x0000000675047223 */ /* 0x000fe40000010804 */
[----:B------:R-:W-:Y:S02]  /*3e50*/  FMUL.FTZ R6, R114, R5 ;  /* 0x0000000572067220 */ /* 0x000fe40000410000 */
[----:B0-----:R-:W-:Y:S02]  /*3e60*/  FMUL.FTZ R139, R24, R139 ;  /* 0x0000008b188b7220 */ /* 0x001fe40000410000 */
[----:B------:R-:W-:Y:S02]  /*3e70*/  FADD.FTZ R15, RZ, R15 ;  /* 0x0000000fff0f7221 */ /* 0x000fe40000010000 */
[----:B------:R-:W-:-:S02]  /*3e80*/  FADD.FTZ R7, R98, R7 ;  /* 0x0000000762077221 */ /* 0x000fc40000010000 */
[-C--:B------:R-:W-:Y:S02]  /*3e90*/  FMUL.FTZ R12, R114, R4.reuse ;  /* 0x00000004720c7220 */ /* 0x080fe40000410000 */
[----:B------:R-:W-:Y:S02]  /*3ea0*/  FFMA.FTZ R6, R115, R4, -R6 ;  /* 0x0000000473067223 */ /* 0x000fe40000010806 */
[----:B------:R-:W-:Y:S02]  /*3eb0*/  FMUL.FTZ R140, R24, R33 ;  /* 0x00000021188c7220 */ /* 0x000fe40000410000 */
[C---:B------:R-:W-:Y:S02]  /*3ec0*/  FMUL.FTZ R4, R139.reuse, R15 ;  /* 0x0000000f8b047220 */ /* 0x040fe40000410000 */
[----:B------:R-:W-:Y:S02]  /*3ed0*/  FMUL.FTZ R13, R139, R7 ;  /* 0x000000078b0d7220 */ /* 0x000fe40000410000 */
[----:B------:R-:W-:Y:S01]  /*3ee0*/  FFMA.FTZ R12, R115, R5, R12 ;  /* 0x00000005730c7223 */ /* 0x000fe2000001000c */
[----:B------:R-:W-:Y:S01]  /*3ef0*/  MUFU.SIN R134, R42 ;  /* 0x0000002a00867308 */ /* 0x000fe20000000400 */
[----:B------:R-:W-:-:S02]  /*3f00*/  FMUL.FTZ R5, R112, R6 ;  /* 0x0000000670057220 */ /* 0x000fc40000410000 */
        /* <DEDUP_REMOVED lines=8> */
[----:B------:R-:W-:Y:S02]  /*3f90*/  FADD.FTZ R13, RZ, R13 ;  /* 0x0000000dff0d7221 */ /* 0x000fe40000010000 */
[----:B------:R-:W-:-:S02]  /*3fa0*/  FFMA.FTZ R4, R113, R6, -R4 ;  /* 0x0000000671047223 */ /* 0x000fc40000010804 */
[----:B------:R-:W-:Y:S02]  /*3fb0*/  FMUL.FTZ R6, R110, R5 ;  /* 0x000000056e067220 */ /* 0x000fe40000410000 */
[----:B------:R-:W-:Y:S02]  /*3fc0*/  FMUL.FTZ R138, R38, R138 ;  /* 0x0000008a268a7220 */ /* 0x000fe40000410000 */
[C---:B------:R-:W-:Y:S02]  /*3fd0*/  FMUL.FTZ R15, R137.reuse, R14 ;  /* 0x0000000e890f7220 */ /* 0x040fe40000410000 */
[----:B------:R-:W-:Y:S02]  /*3fe0*/  FMUL.FTZ R7, R137, R13 ;  /* 0x0000000d89077220 */ /* 0x000fe40000410000 */
[-C--:B------:R-:W-:Y:S02]  /*3ff0*/  FMUL.FTZ R12, R110, R4.reuse ;  /* 0x000000046e0c7220 */ /* 0x080fe40000410000 */
[----:B------:R-:W-:-:S02]  /*4000*/  FFMA.FTZ R6, R111, R4, -R6 ;  /* 0x000000046f067223 */ /* 0x000fc40000010806 */
[C---:B------:R-:W-:Y:S02]  /*4010*/  FFMA.FTZ R15, R138.reuse, R13, R15 ;  /* 0x0000000d8a0f7223 */ /* 0x040fe4000001000f */
[----:B------:R-:W-:Y:S02]  /*4020*/  FFMA.FTZ R14, R138, R14, -R7 ;  /* 0x0000000e8a0e7223 */ /* 0x000fe40000010807 */
[----:B------:R-:W-:Y:S02]  /*4030*/  FFMA.FTZ R12, R111, R5, R12 ;  /* 0x000000056f0c7223 */ /* 0x000fe4000001000c */
[----:B------:R-:W-:Y:S02]  /*4040*/  FMUL.FTZ R7, R141, R6 ;  /* 0x000000068d077220 */ /* 0x000fe40000410000 */
[----:B0-----:R-:W-:Y:S02]  /*4050*/  FMUL.FTZ R134, R43, R134 ;  /* 0x000000862b867220 */ /* 0x001fe40000410000 */
[----:B------:R-:W-:-:S02]  /*4060*/  FADD.FTZ R15, RZ, R15 ;  /* 0x0000000fff0f7221 */ /* 0x000fc40000010000 */
[-C--:B------:R-:W-:Y:S02]  /*4070*/  FMUL.FTZ R5, R141, R12.reuse ;  /* 0x0000000c8d057220 */ /* 0x080fe40000410000 */
[----:B------:R-:W-:Y:S02]  /*4080*/  FADD.FTZ R13, R95, R14 ;  /* 0x0000000e5f0d7221 */ /* 0x000fe40000010000 */
[----:B------:R-:W-:Y:S02]  /*4090*/  FFMA.FTZ R7, R142, R12, R7 ;  /* 0x0000000c8e077223 */ /* 0x000fe40000010007 */
[----:B-1----:R-:W-:Y:S02]  /*40a0*/  FMUL.FTZ R136, R43, R136 ;  /* 0x000000882b887220 */ /* 0x002fe40000410000 */
[----:B------:R-:W-:Y:S02]  /*40b0*/  FMUL.FTZ R12, R134, R15 ;  /* 0x0000000f860c7220 */ /* 0x000fe40000410000 */
[----:B------:R-:W-:-:S02]  /*40c0*/  FFMA.FTZ R5, R142, R6, -R5 ;  /* 0x000000068e057223 */ /* 0x000fc40000010805 */
[----:B------:R-:W-:Y:S02]  /*40d0*/  FMUL.FTZ R14, R134, R13 ;  /* 0x0000000d860e7220 */ /* 0x000fe40000410000 */
[C---:B------:R-:W-:Y:S02]  /*40e0*/  FMUL.FTZ R4, R139.reuse, R7 ;  /* 0x000000078b047220 */ /* 0x040fe40000410000 */
[C---:B------:R-:W-:Y:S02]  /*40f0*/  FFMA.FTZ R12, R136.reuse, R13, -R12 ;  /* 0x0000000d880c7223 */ /* 0x040fe4000001080c */
[----:B------:R-:W-:Y:S02]  /*4100*/  FMUL.FTZ R6, R139, R5 ;  /* 0x000000058b067220 */ /* 0x000fe40000410000 */
[----:B------:R-:W-:Y:S02]  /*4110*/  FFMA.FTZ R14, R136, R15, R14 ;  /* 0x0000000f880e7223 */ /* 0x000fe4000001000e */
[----:B------:R-:W-:-:S02]  /*4120*/  FFMA.FTZ R4, R140, R5, -R4 ;  /* 0x000000058c047223 */ /* 0x000fc40000010804 */
[----:B------:R-:W-:Y:S02]  /*4130*/  FADD.FTZ R12, R93, R12 ;  /* 0x0000000c5d0c7221 */ /* 0x000fe40000010000 */
[----:B------:R-:W-:Y:S02]  /*4140*/  FFMA.FTZ R6, R140, R7, R6 ;  /* 0x000000078c067223 */ /* 0x000fe40000010006 */
[----:B------:R-:W-:Y:S02]  /*4150*/  FADD.FTZ R14, RZ, R14 ;  /* 0x0000000eff0e7221 */ /* 0x000fe40000010000 */
[C---:B------:R-:W-:Y:S02]  /*4160*/  FMUL.FTZ R7, R137.reuse, R4 ;  /* 0x0000000489077220 */ /* 0x040fe40000410000 */
[C---:B------:R-:W-:Y:S02]  /*4170*/  FMUL.FTZ R15, R132.reuse, R12 ;  /* 0x0000000c840f7220 */ /* 0x040fe40000410000 */
[----:B------:R-:W-:Y:S01]  /*4180*/  FMUL.FTZ R5, R137, R6 ;  /* 0x0000000689057220 */ /* 0x000fe20000410000 */
[----:B------:R-:W0:Y:S01]  /*4190*/  MUFU.SIN R128, R21 ;  /* 0x0000001500807308 */ /* 0x000e220000000400 */
[----:B------:R-:W-:-:S02]  /*41a0*/  FMUL.FTZ R13, R132, R14 ;  /* 0x0000000e840d7220 */ /* 0x000fc40000410000 */
[C---:B------:R-:W-:Y:S02]  /*41b0*/  FFMA.FTZ R7, R138.reuse, R6, R7 ;  /* 0x000000068a077223 */ /* 0x040fe40000010007 */
[C---:B------:R-:W-:Y:S02]  /*41c0*/  FFMA.FTZ R15, R133.reuse, R14, R15 ;  /* 0x0000000e850f7223 */ /* 0x040fe4000001000f */
[----:B------:R-:W-:Y:S02]  /*41d0*/  FFMA.FTZ R5, R138, R4, -R5 ;  /* 0x000000048a057223 */ /* 0x000fe40000010805 */
[----:B------:R-:W-:Y:S02]  /*41e0*/  FFMA.FTZ R12, R133, R12, -R13 ;  /* 0x0000000c850c7223 */ /* 0x000fe4000001080d */
[----:B------:R-:W-:Y:S02]  /*41f0*/  FMUL.FTZ R4, R134, R7 ;  /* 0x0000000786047220 */ /* 0x000fe40000410000 */
[----:B------:R-:W-:-:S02]  /*4200*/  FADD.FTZ R15, RZ, R15 ;  /* 0x0000000fff0f7221 */ /* 0x000fc40000010000 */
[----:B------:R-:W-:Y:S02]  /*4210*/  FADD.FTZ R12, R91, R12 ;  /* 0x0000000c5b0c7221 */ /* 0x000fe40000010000 */
[-C--:B------:R-:W-:Y:S02]  /*4220*/  FMUL.FTZ R6, R134, R5.reuse ;  /* 0x0000000586067220 */ /* 0x080fe40000410000 */
[----:B------:R-:W-:Y:S02]  /*4230*/  FFMA.FTZ R4, R136, R5, -R4 ;  /* 0x0000000588047223 */ /* 0x000fe40000010804 */
[C---:B------:R-:W-:Y:S02]  /*4240*/  FMUL.FTZ R5, R130.reuse, R15 ;  /* 0x0000000f82057220 */ /* 0x040fe40000410000 */
[----:B------:R-:W-:Y:S02]  /*4250*/  FMUL.FTZ R14, R130, R12 ;  /* 0x0000000c820e7220 */ /* 0x000fe40000410000 */
[----:B------:R-:W-:-:S02]  /*4260*/  FFMA.FTZ R6, R136, R7, R6 ;  /* 0x0000000788067223 */ /* 0x000fc40000010006 */
[C---:B------:R-:W-:Y:S02]  /*4270*/  FFMA.FTZ R12, R131.reuse, R12, -R5 ;  /* 0x0000000c830c7223 */ /* 0x040fe40000010805 */
[C---:B------:R-:W-:Y:S02]  /*4280*/  FMUL.FTZ R7, R132.reuse, R4 ;  /* 0x0000000484077220 */ /* 0x040fe40000410000 */
[----:B------:R-:W-:Y:S02]  /*4290*/  FFMA.FTZ R14, R131, R15, R14 ;  /* 0x0000000f830e7223 */ /* 0x000fe4000001000e */
[----:B------:R-:W-:Y:S02]  /*42a0*/  FMUL.FTZ R5, R132, R6 ;  /* 0x0000000684057220 */ /* 0x000fe40000410000 */
[----:B0-----:R-:W-:Y:S02]  /*42b0*/  FMUL.FTZ R128, R25, R128 ;  /* 0x0000008019807220 */ /* 0x001fe40000410000 */
[----:B------:R-:W-:-:S02]  /*42c0*/  FADD.FTZ R12, R89, R12 ;  /* 0x0000000c590c7221 */ /* 0x000fc40000010000 */
[C---:B------:R-:W-:Y:S02]  /*42d0*/  FFMA.FTZ R7, R133.reuse, R6, R7 ;  /* 0x0000000685077223 */ /* 0x040fe40000010007 */
[----:B------:R-:W-:Y:S02]  /*42e0*/  FADD.FTZ R14, RZ, R14 ;  /* 0x0000000eff0e7221 */ /* 0x000fe40000010000 */
[----:B------:R-:W-:Y:S02]  /*42f0*/  FFMA.FTZ R5, R133, R4, -R5 ;  /* 0x0000000485057223 */ /* 0x000fe40000010805 */
[----:B------:R-:W-:Y:S02]  /*4300*/  FMUL.FTZ R15, R128, R12 ;  /* 0x0000000c800f7220 */ /* 0x000fe40000410000 */
[----:B------:R-:W-:Y:S02]  /*4310*/  FMUL.FTZ R4, R130, R7 ;  /* 0x0000000782047220 */ /* 0x000fe40000410000 */
[----:B------:R-:W-:-:S02]  /*4320*/  FMUL.FTZ R13, R128, R14 ;  /* 0x0000000e800d7220 */ /* 0x000fc40000410000 */
[-C--:B------:R-:W-:Y:S02]  /*4330*/  FMUL.FTZ R6, R130, R5.reuse ;  /* 0x0000000582067220 */ /* 0x080fe40000410000 */
[----:B------:R-:W-:Y:S02]  /*4340*/  FFMA.FTZ R15, R129, R14, R15 ;  /* 0x0000000e810f7223 */ /* 0x000fe4000001000f */
[----:B------:R-:W-:Y:S02]  /*4350*/  FFMA.FTZ R4, R131, R5, -R4 ;  /* 0x0000000583047223 */ /* 0x000fe40000010804 */
[----:B------:R-:W-:Y:S02]  /*4360*/  FFMA.FTZ R12, R129, R12, -R13 ;  /* 0x0000000c810c7223 */ /* 0x000fe4000001080d */
[----:B------:R-:W-:Y:S02]  /*4370*/  FFMA.FTZ R5, R131, R7, R6 ;  /* 0x0000000783057223 */ /* 0x000fe40000010006 */
[----:B------:R-:W-:-:S02]  /*4380*/  FADD.FTZ R7, RZ, R15 ;  /* 0x0000000fff077221 */ /* 0x000fc40000010000 */
[----:B------:R-:W-:-:S03]  /*4390*/  FADD.FTZ R6, R87, R12 ;  /* 0x0000000c57067221 */ /* 0x000fc60000010000 */
[----:B------:R-:W0:Y:S01]  /*43a0*/  SHFL.UP PT, R17, R7, 0x1, RZ ;  /* 0x0420000007117989 */ /* 0x000e2200000e00ff */
[----:B------:R-:W-:-:S03]  /*43b0*/  FMUL.FTZ R12, R128, R5 ;  /* 0x00000005800c7220 */ /* 0x000fc60000410000 */
[----:B------:R-:W1:Y:S01]  /*43c0*/  SHFL.UP PT, R15, R6, 0x1, RZ ;  /* 0x04200000060f7989 */ /* 0x000e6200000e00ff */
[-C--:B------:R-:W-:Y:S02]  /*43d0*/  FMUL.FTZ R14, R128, R4.reuse ;  /* 0x00000004800e7220 */ /* 0x080fe40000410000 */
[C---:B------:R-:W-:Y:S02]  /*43e0*/  FFMA.FTZ R4, R129.reuse, R4, -R12 ;  /* 0x0000000481047223 */ /* 0x040fe4000001080c */
[----:B------:R-:W-:-:S03]  /*43f0*/  FFMA.FTZ R14, R129, R5, R14 ;  /* 0x00000005810e7223 */ /* 0x000fc6000001000e */
[----:B------:R-:W2:Y:S04]  /*4400*/  SHFL.UP PT, R5, R4, 0x1, RZ ;  /* 0x0420000004057989 */ /* 0x000ea800000e00ff */
[----:B------:R-:W3:Y:S01]  /*4410*/  SHFL.UP PT, R13, R14, 0x1, RZ ;  /* 0x042000000e0d7989 */ /* 0x000ee200000e00ff */
[----:B------:R-:W-:-:S03]  /*4420*/  ISETP.GE.AND P0, PT, R61, 0x1, PT ;  /* 0x000000013d00780c */ /* 0x000fc60003f06270 */
[----:B------:R0:W-:Y:S01]  /*4430*/  STS.128 [R20.X16+0x600], R8 ;  /* 0x0006000814007388 */ /* 0x0001e2000000cc00 */
[C---:B------:R-:W-:Y:S02]  /*4440*/  ISETP.GE.AND P1, PT, R61.reuse, 0x10, PT ;  /* 0x000000103d00780c */ /* 0x040fe40003f26270 */
[C---:B------:R-:W-:Y:S01]  /*4450*/  ISETP.NE.AND P2, PT, R61.reuse, 0x1f, PT ;  /* 0x0000001f3d00780c */ /* 0x040fe20003f45270 */
[----:B------:R-:W-:Y:S01]  /*4460*/  IMAD R40, R61, 0x3, R20 ;  /* 0x000000033d287824 */ /* 0x000fe200078e0214 */
[----:B------:R-:W-:-:S06]  /*4470*/  NOP ;  /* 0x0000000000007918 */ /* 0x000fcc0000000000 */
[----:B------:R-:W-:Y:S04]  /*4480*/  LDS.128 R20, [R40.X16+0x20] ;  /* 0x0000200028147984 */ /* 0x000fe8000000cc00 */
[----:B------:R-:W-:Y:S01]  /*4490*/  LDS.128 R24, [R40.X16+0x30] ;  /* 0x0000300028187984 */ /* 0x000fe2000000cc00 */
[C---:B0-----:R-:W-:Y:S02]  /*44a0*/  FMUL.FTZ R8, R14.reuse, R17 ;  /* 0x000000110e087220 */ /* 0x041fe40000410000 */
[-C--:B-1----:R-:W-:Y:S01]  /*44b0*/  FMUL.FTZ R9, R14, R15.reuse ;  /* 0x0000000f0e097220 */ /* 0x082fe20000410000 */
[----:B------:R-:W5:Y:S01]  /*44c0*/  LDG.E.64 R2, [R2.64] ;  /* 0x0000000402027981 */ /* 0x000f62000c1e1b00 */
[C---:B------:R-:W-:Y:S02]  /*44d0*/  FFMA.FTZ R15, R4.reuse, R15, -R8 ;  /* 0x0000000f040f7223 */ /* 0x040fe40000010808 */
[----:B------:R-:W-:-:S02]  /*44e0*/  FFMA.FTZ R8, R4, R17, R9 ;  /* 0x0000001104087223 */ /* 0x000fc40000010009 */
[----:B------:R-:W-:Y:S01]  /*44f0*/  @P0 FADD.FTZ R6, R6, R15 ;  /* 0x0000000f06060221 */ /* 0x000fe20000010000 */
[----:B------:R-:W-:Y:S01]  /*4500*/  LDS.128 R16, [R40.X16+0x10] ;  /* 0x0000100028107984 */ /* 0x000fe2000000cc00 */
[----:B------:R-:W-:Y:S02]  /*4510*/  @P0 FADD.FTZ R7, R7, R8 ;  /* 0x0000000807070221 */ /* 0x000fe40000010000 */
[C---:B--2---:R-:W-:Y:S01]  /*4520*/  FMUL.FTZ R9, R14.reuse, R5 ;  /* 0x000000050e097220 */ /* 0x044fe20000410000 */
[----:B------:R-:W0:Y:S01]  /*4530*/  SHFL.UP PT, R10, R6, 0x2, RZ ;  /* 0x04400000060a7989 */ /* 0x000e2200000e00ff */
[-C--:B---3--:R-:W-:Y:S02]  /*4540*/  FMUL.FTZ R8, R14, R13.reuse ;  /* 0x0000000d0e087220 */ /* 0x088fe40000410000 */
        /* <DEDUP_REMOVED lines=57> */
[-C--:B-1----:R-:W-:Y:S02]  /*48e0*/  FFMA.FTZ R13, R4, R10.reuse, -R11 ;  /* 0x0000000a040d7223 */ /* 0x082fe4000001080b */
[C---:B------:R-:W-:Y:S02]  /*48f0*/  FMUL.FTZ R15, R5.reuse, R10 ;  /* 0x0000000a050f7220 */ /* 0x040fe40000410000 */
[C---:B--2---:R-:W-:Y:S02]  /*4900*/  FMUL.FTZ R10, R5.reuse, R8 ;  /* 0x00000008050a7220 */ /* 0x044fe40000410000 */
[----:B------:R-:W-:Y:S02]  /*4910*/  @P1 FADD.FTZ R6, R6, R13 ;  /* 0x0000000d06061221 */ /* 0x000fe40000010000 */
[-C--:B---3--:R-:W-:Y:S01]  /*4920*/  FMUL.FTZ R11, R5, R9.reuse ;  /* 0x00000009050b7220 */ /* 0x088fe20000410000 */
[----:B------:R-:W-:Y:S01]  /*4930*/  @!P2 SHF.R.U32.HI R13, RZ, 0x1, R63 ;  /* 0x00000001ff0da819 */ /* 0x000fe2000001163f */
[----:B------:R-:W-:-:S02]  /*4940*/  FFMA.FTZ R14, R4, R9, R10 ;  /* 0x00000009040e7223 */ /* 0x000fc4000001000a */
[C---:B------:R-:W-:Y:S01]  /*4950*/  FFMA.FTZ R12, R4.reuse, R12, R15 ;  /* 0x0000000c040c7223 */ /* 0x040fe2000001000f */
[----:B------:R-:W-:Y:S01]  /*4960*/  MOV R9, RZ ;  /* 0x000000ff00097202 */ /* 0x000fe20000000f00 */
[----:B------:R-:W-:Y:S01]  /*4970*/  @P1 FFMA.FTZ R4, R4, R8, -R11 ;  /* 0x0000000804041223 */ /* 0x000fe2000001080b */
[----:B------:R-:W-:Y:S01]  /*4980*/  MOV R8, 0x3f800000 ;  /* 0x3f80000000087802 */ /* 0x000fe20000000f00 */
[----:B------:R-:W-:Y:S01]  /*4990*/  CS2R R10, SRZ ;  /* 0x00000000000a7805 */ /* 0x000fe2000001ff00 */
[----:B------:R-:W-:Y:S01]  /*49a0*/  @P1 FADD.FTZ R7, R7, R12 ;  /* 0x0000000c07071221 */ /* 0x000fe20000010000 */
[----:B------:R-:W-:Y:S02]  /*49b0*/  FSEL R5, R5, R14, !P1 ;  /* 0x0000000e05057208 */ /* 0x000fe40004800000 */
[----:B------:R-:W-:Y:S02]  /*49c0*/  @!P2 LOP3.LUT R41, R13, 0x7ffffff0, RZ, 0xc0, !PT ;  /* 0x7ffffff00d29a812 */ /* 0x000fe400078ec0ff */
[----:B------:R-:W-:Y:S04]  /*49d0*/  LDS.128 R12, [R40.X16] ;  /* 0x00000000280c7984 */ /* 0x000fe8000000cc00 */
[----:B------:R-:W-:Y:S04]  /*49e0*/  @!P0 LDS.128 R8, [R96.X16+0x2160] ;  /* 0x0021600060088984 */ /* 0x000fe8000000cc00 */
        /* <DEDUP_REMOVED lines=13> */
[-C--:B---3--:R-:W-:Y:S02]  /*4ac0*/  FMUL.FTZ R4, R28, R33.reuse ;  /* 0x000000211c047220 */ /* 0x088fe40000410000 */
[CC--:B------:R-:W-:Y:S02]  /*4ad0*/  FMUL.FTZ R5, R30.reuse, R33.reuse ;  /* 0x000000211e057220 */ /* 0x0c0fe40000410000 */
[----:B------:R-:W-:Y:S02]  /*4ae0*/  FMUL.FTZ R33, R29, R33 ;  /* 0x000000211d217220 */ /* 0x000fe40000410000 */
[-C--:B------:R-:W-:Y:S02]  /*4af0*/  FFMA.FTZ R149, R30, R32.reuse, -R149 ;  /* 0x000000201e957223 */ /* 0x080fe40000010895 */
[-C--:B------:R-:W-:Y:S02]  /*4b00*/  FFMA.FTZ R33, R28, R32.reuse, -R33 ;  /* 0x000000201c217223 */ /* 0x080fe40000010821 */
[----:B------:R-:W-:-:S02]  /*4b10*/  FFMA.FTZ R150, R31, R32, R5 ;  /* 0x000000201f967223 */ /* 0x000fc40000010005 */
[----:B------:R-:W-:Y:S02]  /*4b20*/  FFMA.FTZ R4, R29, R32, R4 ;  /* 0x000000201d047223 */ /* 0x000fe40000010004 */
[-C--:B-1----:R-:W-:Y:S02]  /*4b30*/  FMUL.FTZ R151, R33, R37.reuse ;  /* 0x0000002521977220 */ /* 0x082fe40000410000 */
[----:B------:R-:W-:Y:S02]  /*4b40*/  FADD.FTZ R149, R34, R149 ;  /* 0x0000009522957221 */ /* 0x000fe40000010000 */
[----:B------:R-:W-:Y:S02]  /*4b50*/  FADD.FTZ R152, R35, R150 ;  /* 0x0000009623987221 */ /* 0x000fe40000010000 */
[C---:B------:R-:W-:Y:S02]  /*4b60*/  FFMA.FTZ R150, R4.reuse, R36, R151 ;  /* 0x0000002404967223 */ /* 0x040fe40000010097 */
[----:B------:R-:W-:-:S02]  /*4b70*/  FMUL.FTZ R34, R4, R37 ;  /* 0x0000002504227220 */ /* 0x000fc40000410000 */
[CC--:B------:R-:W-:Y:S02]  /*4b80*/  FMUL.FTZ R151, R149.reuse, R37.reuse ;  /* 0x0000002595977220 */ /* 0x0c0fe40000410000 */
[----:B------:R-:W-:Y:S01]  /*4b90*/  FMUL.FTZ R37, R152, R37 ;  /* 0x0000002598257220 */ /* 0x000fe20000410000 */
[----:B------:R-:W-:Y:S01]  /*4ba0*/  FSEL R5, R4, R29, !P1 ;  /* 0x0000001d04057208 */ /* 0x000fe20004800000 */
[-C--:B------:R-:W-:Y:S02]  /*4bb0*/  FFMA.FTZ R4, R152, R36.reuse, R151 ;  /* 0x0000002498047223 */ /* 0x080fe40000010097 */
[-C--:B------:R-:W-:Y:S02]  /*4bc0*/  FFMA.FTZ R37, R149, R36.reuse, -R37 ;  /* 0x0000002495257223 */ /* 0x080fe40000010825 */
[----:B------:R-:W-:Y:S02]  /*4bd0*/  FFMA.FTZ R34, R33, R36, -R34 ;  /* 0x0000002421227223 */ /* 0x000fe40000010822 */
[----:B------:R-:W-:-:S02]  /*4be0*/  FADD.FTZ R39, R39, R4 ;  /* 0x0000000427277221 */ /* 0x000fc40000010000 */
[----:B------:R-:W-:Y:S01]  /*4bf0*/  FADD.FTZ R37, R38, R37 ;  /* 0x0000002526257221 */ /* 0x000fe20000010000 */
[----:B------:R-:W-:Y:S01]  /*4c00*/  FSEL R30, R149, R30, !P1 ;  /* 0x0000001e951e7208 */ /* 0x000fe20004800000 */
[----:B--2---:R-:W-:Y:S01]  /*4c10*/  FMUL.FTZ R149, R150, R41 ;  /* 0x0000002996957220 */ /* 0x004fe20000410000 */
[----:B------:R-:W-:Y:S01]  /*4c20*/  FSEL R36, R152, R31, !P1 ;  /* 0x0000001f98247208 */ /* 0x000fe20004800000 */
[-C--:B------:R-:W-:Y:S02]  /*4c30*/  FMUL.FTZ R31, R39, R41.reuse ;  /* 0x00000029271f7220 */ /* 0x080fe40000410000 */
[-C--:B------:R-:W-:Y:S02]  /*4c40*/  FMUL.FTZ R151, R34, R41.reuse ;  /* 0x0000002922977220 */ /* 0x080fe40000410000 */
[C---:B------:R-:W-:Y:S01]  /*4c50*/  FMUL.FTZ R41, R37.reuse, R41 ;  /* 0x0000002925297220 */ /* 0x040fe20000410000 */
[C---:B------:R-:W-:Y:S01]  /*4c60*/  FSEL R152, R37.reuse, R30, !P0 ;  /* 0x0000001e25987208 */ /* 0x040fe20004000000 */
[----:B------:R-:W-:Y:S01]  /*4c70*/  FFMA.FTZ R37, R37, R40, -R31 ;  /* 0x0000002825257223 */ /* 0x000fe2000001081f */
[C---:B------:R-:W-:Y:S01]  /*4c80*/  FSEL R154, R39.reuse, R36, !P0 ;  /* 0x00000024279a7208 */ /* 0x040fe20004000000 */
[----:B------:R-:W-:Y:S01]  /*4c90*/  FFMA.FTZ R36, R39, R40, R41 ;  /* 0x0000002827247223 */ /* 0x000fe20000010029 */
[----:B------:R-:W-:Y:S01]  /*4ca0*/  FSEL R35, R33, R28, !P1 ;  /* 0x0000001c21237208 */ /* 0x000fe20004800000 */
[----:B------:R-:W-:Y:S01]  /*4cb0*/  FADD.FTZ R42, R42, R37 ;  /* 0x000000252a2a7221 */ /* 0x000fe20000010000 */
[----:B------:R0:W1:Y:S01]  /*4cc0*/  SHFL.UP PT, R146, R7, 0x1, RZ ;  /* 0x0420000007927989 */ /* 0x00006200000e00ff */
[----:B------:R-:W-:Y:S01]  /*4cd0*/  FADD.FTZ R43, R43, R36 ;  /* 0x000000242b2b7221 */ /* 0x000fe20000010000 */
[--C-:B------:R-:W-:Y:S01]  /*4ce0*/  PRMT R28, RZ, 0x5410, R16.reuse ;  /* 0x00005410ff1c7816 */ /* 0x100fe20000000010 */
[----:B------:R-:W-:Y:S01]  /*4cf0*/  FFMA.FTZ R149, R34, R40, -R149 ;  /* 0x0000002822957223 */ /* 0x000fe20000010895 */
[----:B------:R-:W-:Y:S01]  /*4d00*/  PRMT R29, RZ, 0x7610, R16 ;  /* 0x00007610ff1d7816 */ /* 0x000fe20000000010 */
[----:B------:R2:W3:Y:S01]  /*4d10*/  SHFL.UP PT, R144, R6, 0x1, RZ ;  /* 0x0420000006907989 */ /* 0x0004e200000e00ff */
[--C-:B------:R-:W-:Y:S01]  /*4d20*/  PRMT R36, RZ, 0x5410, R24.reuse ;  /* 0x00005410ff247816 */ /* 0x100fe20000000018 */
[----:B------:R-:W-:Y:S01]  /*4d30*/  BSSY B0, `(.L_x_519) ;  /* 0x0000042000007945 */ /* 0x000fe20003800000 */
[----:B------:R-:W-:-:S02]  /*4d40*/  PRMT R37, RZ, 0x7610, R24 ;  /* 0x00007610ff257816 */ /* 0x000fc40000000018 */
[--C-:B0-----:R-:W-:Y:S02]  /*4d50*/  PRMT R7, RZ, 0x5410, R13.reuse ;  /* 0x00005410ff077816 */ /* 0x101fe4000000000d */
[----:B------:R-:W-:Y:S02]  /*4d60*/  PRMT R145, RZ, 0x7610, R13 ;  /* 0x00007610ff917816 */ /* 0x000fe4000000000d */
[--C-:B------:R-:W-:Y:S02]  /*4d70*/  PRMT R16, RZ, 0x5410, R17.reuse ;  /* 0x00005410ff107816 */ /* 0x100fe40000000011 */
[----:B------:R-:W-:Y:S02]  /*4d80*/  PRMT R32, RZ, 0x7610, R17 ;  /* 0x00007610ff207816 */ /* 0x000fe40000000011 */
[----:B------:R-:W-:Y:S02]  /*4d90*/  FSEL R4, R34, R35, !P0 ;  /* 0x0000002322047208 */ /* 0x000fe40004000000 */
[----:B------:R-:W-:-:S02]  /*4da0*/  PRMT R24, RZ, 0x5410, R25 ;  /* 0x00005410ff187816 */ /* 0x000fc40000000019 */
[----:B------:R-:W-:Y:S02]  /*4db0*/  PRMT R38, RZ, 0x7610, R25 ;  /* 0x00007610ff267816 */ /* 0x000fe40000000019 */
[--C-:B------:R-:W-:Y:S02]  /*4dc0*/  PRMT R13, RZ, 0x5410, R14.reuse ;  /* 0x00005410ff0d7816 */ /* 0x100fe4000000000e */
[----:B------:R-:W-:Y:S02]  /*4dd0*/  PRMT R148, RZ, 0x7610, R14 ;  /* 0x00007610ff947816 */ /* 0x000fe4000000000e */
[--C-:B------:R-:W-:Y:S02]  /*4de0*/  PRMT R17, RZ, 0x5410, R18.reuse ;  /* 0x00005410ff117816 */ /* 0x100fe40000000012 */
[----:B------:R-:W-:Y:S02]  /*4df0*/  PRMT R33, RZ, 0x7610, R18 ;  /* 0x00007610ff217816 */ /* 0x000fe40000000012 */
[----:B------:R-:W-:-:S02]  /*4e00*/  PRMT R30, RZ, 0x5410, R20 ;  /* 0x00005410ff1e7816 */ /* 0x000fc40000000014 */
[----:B------:R-:W-:Y:S02]  /*4e10*/  PRMT R31, RZ, 0x7610, R20 ;  /* 0x00007610ff1f7816 */ /* 0x000fe40000000014 */
[--C-:B------:R-:W-:Y:S02]  /*4e20*/  PRMT R34, RZ, 0x5410, R22.reuse ;  /* 0x00005410ff227816 */ /* 0x100fe40000000016 */
[----:B------:R-:W-:Y:S02]  /*4e30*/  PRMT R35, RZ, 0x7610, R22 ;  /* 0x00007610ff237816 */ /* 0x000fe40000000016 */
[--C-:B------:R-:W-:Y:S02]  /*4e40*/  PRMT R25, RZ, 0x5410, R26.reuse ;  /* 0x00005410ff197816 */ /* 0x100fe4000000001a */
[----:B------:R-:W-:Y:S01]  /*4e50*/  PRMT R39, RZ, 0x7610, R26 ;  /* 0x00007610ff277816 */ /* 0x000fe2000000001a */
[----:B------:R-:W-:Y:S01]  /*4e60*/  FFMA.FTZ R151, R150, R40, R151 ;  /* 0x0000002896977223 */ /* 0x000fe20000010097 */
[----:B--2---:R-:W-:-:S02]  /*4e70*/  PRMT R6, RZ, 0x5410, R12 ;  /* 0x00005410ff067816 */ /* 0x004fc4000000000c */
        /* <DEDUP_REMOVED lines=10> */
[----:B------:R-:W-:Y:S02]  /*4f20*/  FSEL R156, R150, R5, !P0 ;  /* 0x00000005969c7208 */ /* 0x000fe40004000000 */
        /* <DEDUP_REMOVED lines=18> */
.L_x_520:
[----:B-1-34-:R-:W-:Y:S01]  /*5050*/  ISETP.NE.AND P0, PT, R61, RZ, PT ;  /* 0x000000ff3d00720c */ /* 0x01afe20003f05270 */
[----:B------:R-:W-:-:S02]  /*5060*/  FMUL.FTZ R5, R151, R11 ;  /* 0x0000000b97057220 */ /* 0x000fc40000410000 */
[CC--:B------:R-:W-:Y:S02]  /*5070*/  FMUL.FTZ R150, R151.reuse, R10.reuse ;  /* 0x0000000a97967220 */ /* 0x0c0fe40000410000 */
[----:B------:R-:W-:Y:S02]  /*5080*/  FMUL.FTZ R4, R151, R9 ;  /* 0x0000000997047220 */ /* 0x000fe40000410000 */
[----:B------:R-:W-:Y:S02]  /*5090*/  FFMA.FTZ R5, R149, R10, -R5 ;  /* 0x0000000a95057223 */ /* 0x000fe40000010805 */
        /* <DEDUP_REMOVED lines=11> */
.L_x_521:
[----:B------:R-:W-:Y:S05]  /*5150*/  BSYNC B0 ;  /* 0x0000000000007941 */ /* 0x000fea0003800000 */
.L_x_519:
        /* <DEDUP_REMOVED lines=122> */
.L_x_523:
[----:B------:R-:W-:Y:S05]  /*5900*/  BSYNC B0 ;  /* 0x0000000000007941 */ /* 0x000fea0003800000 */
.L_x_522:
[-C--:B-1---5:R-:W-:Y:S01]  /*5910*/  FMUL.FTZ R5, R12, R3.reuse ;  /* 0x000000030c057220 */ /* 0x0a2fe20000410000 */
[----:B------:R-:W-:Y:S01]  /*5920*/  IADD3 R96, R96, 0x1, RZ ;  /* 0x0000000160607810 */ /* 0x000fe20007ffe0ff */
[CC--:B------:R-:W-:Y:S02]  /*5930*/  FMUL.FTZ R8, R145.reuse, R3.reuse ;  /* 0x0000000391087220 */ /* 0x0c0fe40000410000 */
[-C--:B------:R-:W-:Y:S01]  /*5940*/  FMUL.FTZ R10, R145, R2.reuse ;  /* 0x00000002910a7220 */ /* 0x080fe20000410000 */
[----:B------:R-:W-:Y:S01]  /*5950*/  ISETP.GE.AND P0, PT, R96, c[0x0][0x16c], PT ;  /* 0x00005b0060007a0c */ /* 0x000fe20003f06270 */
[-C--:B------:R-:W-:Y:S02]  /*5960*/  FFMA.FTZ R4, R6, R2.reuse, -R5 ;  /* 0x0000000206047223 */ /* 0x080fe40000010805 */
[C---:B------:R-:W-:Y:S02]  /*5970*/  FFMA.FTZ R5, R7.reuse, R2, -R8 ;  /* 0x0000000207057223 */ /* 0x040fe40000010808 */
[----:B------:R-:W-:-:S02]  /*5980*/  FFMA.FTZ R11, R7, R3, R10 ;  /* 0x00000003070b7223 */ /* 0x000fc4000001000a */
[CC--:B------:R-:W-:Y:S02]  /*5990*/  FMUL.FTZ R7, R148.reuse, R3.reuse ;  /* 0x0000000394077220 */ /* 0x0c0fe40000410000 */
[-C--:B------:R-:W-:Y:S02]  /*59a0*/  FMUL.FTZ R8, R148, R2.reuse ;  /* 0x0000000294087220 */ /* 0x080fe40000410000 */
[CC--:B------:R-:W-:Y:S02]  /*59b0*/  FMUL.FTZ R9, R15.reuse, R3.reuse ;  /* 0x000000030f097220 */ /* 0x0c0fe40000410000 */
[-C--:B------:R-:W-:Y:S02]  /*59c0*/  FMUL.FTZ R15, R15, R2.reuse ;  /* 0x000000020f0f7220 */ /* 0x080fe40000410000 */
[C---:B------:R-:W-:Y:S02]  /*59d0*/  FFMA.FTZ R7, R13.reuse, R2, -R7 ;  /* 0x000000020d077223 */ /* 0x040fe40000010807 */
[----:B------:R-:W-:-:S02]  /*59e0*/  FFMA.FTZ R8, R13, R3, R8 ;  /* 0x000000030d087223 */ /* 0x000fc40000010008 */
[-C--:B------:R-:W-:Y:S02]  /*59f0*/  FFMA.FTZ R9, R14, R2.reuse, -R9 ;  /* 0x000000020e097223 */ /* 0x080fe40000010809 */
[-C--:B------:R-:W-:Y:S02]  /*5a00*/  FMUL.FTZ R12, R12, R2.reuse ;  /* 0x000000020c0c7220 */ /* 0x080fe40000410000 */
[-C--:B------:R-:W-:Y:S02]  /*5a10*/  FFMA.FTZ R14, R14, R3.reuse, R15 ;  /* 0x000000030e0e7223 */ /* 0x080fe4000001000f */
[CC--:B------:R-:W-:Y:S02]  /*5a20*/  FMUL.FTZ R13, R29.reuse, R3.reuse ;  /* 0x000000031d0d7220 */ /* 0x0c0fe40000410000 */
[----:B------:R-:W-:Y:S02]  /*5a30*/  FMUL.FTZ R29, R29, R2 ;  /* 0x000000021d1d7220 */ /* 0x000fe40000410000 */
[----:B------:R-:W-:-:S02]  /*5a40*/  FMUL.FTZ R15, R32, R3 ;  /* 0x00000003200f7220 */ /* 0x000fc40000410000 */
[-C--:B------:R-:W-:Y:S02]  /*5a50*/  FMUL.FTZ R32, R32, R2.reuse ;  /* 0x0000000220207220 */ /* 0x080fe40000410000 */
[-C--:B------:R-:W-:Y:S02]  /*5a60*/  FFMA.FTZ R6, R6, R3.reuse, R12 ;  /* 0x0000000306067223 */ /* 0x080fe4000001000c */
[CC--:B------:R-:W-:Y:S02]  /*5a70*/  FFMA.FTZ R13, R28.reuse, R2.reuse, -R13 ;  /* 0x000000021c0d7223 */ /* 0x0c0fe4000001080d */
[-C--:B------:R-:W-:Y:S02]  /*5a80*/  FMUL.FTZ R10, R33, R3.reuse ;  /* 0x00000003210a7220 */ /* 0x080fe40000410000 */
[----:B------:R-:W-:Y:S02]  /*5a90*/  FFMA.FTZ R28, R28, R3, R29 ;  /* 0x000000031c1c7223 */ /* 0x000fe4000001001d */
[----:B------:R-:W-:-:S02]  /*5aa0*/  FFMA.FTZ R15, R16, R2, -R15 ;  /* 0x00000002100f7223 */ /* 0x000fc4000001080f */
[-C--:B------:R-:W-:Y:S02]  /*5ab0*/  FMUL.FTZ R12, R33, R2.reuse ;  /* 0x00000002210c7220 */ /* 0x080fe40000410000 */
[-C--:B------:R-:W-:Y:S02]  /*5ac0*/  FFMA.FTZ R16, R16, R3.reuse, R32 ;  /* 0x0000000310107223 */ /* 0x080fe40000010020 */
[CC--:B------:R-:W-:Y:S02]  /*5ad0*/  FMUL.FTZ R29, R19.reuse, R3.reuse ;  /* 0x00000003131d7220 */ /* 0x0c0fe40000410000 */
[-C--:B------:R-:W-:Y:S02]  /*5ae0*/  FMUL.FTZ R32, R19, R2.reuse ;  /* 0x0000000213207220 */ /* 0x080fe40000410000 */
[C---:B------:R-:W-:Y:S02]  /*5af0*/  FFMA.FTZ R19, R17.reuse, R2, -R10 ;  /* 0x0000000211137223 */ /* 0x040fe4000001080a */
[----:B------:R-:W-:-:S02]  /*5b00*/  FFMA.FTZ R10, R17, R3, R12 ;  /* 0x00000003110a7223 */ /* 0x000fc4000001000c */
[-C--:B------:R-:W-:Y:S02]  /*5b10*/  FFMA.FTZ R17, R18, R2.reuse, -R29 ;  /* 0x0000000212117223 */ /* 0x080fe4000001081d */
[CC--:B------:R-:W-:Y:S02]  /*5b20*/  FMUL.FTZ R29, R31.reuse, R3.reuse ;  /* 0x000000031f1d7220 */ /* 0x0c0fe40000410000 */
[-C--:B------:R-:W-:Y:S02]  /*5b30*/  FMUL.FTZ R31, R31, R2.reuse ;  /* 0x000000021f1f7220 */ /* 0x080fe40000410000 */
[C---:B------:R-:W-:Y:S02]  /*5b40*/  FMUL.FTZ R33, R21.reuse, R3 ;  /* 0x0000000315217220 */ /* 0x040fe40000410000 */
[-C--:B------:R-:W-:Y:S02]  /*5b50*/  FMUL.FTZ R12, R21, R2.reuse ;  /* 0x00000002150c7220 */ /* 0x080fe40000410000 */
[----:B------:R-:W-:-:S02]  /*5b60*/  FFMA.FTZ R21, R30, R2, -R29 ;  /* 0x000000021e157223 */ /* 0x000fc4000001081d */
[-C--:B------:R-:W-:Y:S02]  /*5b70*/  FFMA.FTZ R30, R30, R3.reuse, R31 ;  /* 0x000000031e1e7223 */ /* 0x080fe4000001001f */
[----:B------:R-:W-:Y:S02]  /*5b80*/  FFMA.FTZ R29, R20, R2, -R33 ;  /* 0x00000002141d7223 */ /* 0x000fe40000010821 */
[-C--:B------:R-:W-:Y:S02]  /*5b90*/  FMUL.FTZ R31, R35, R3.reuse ;  /* 0x00000003231f7220 */ /* 0x080fe40000410000 */
[-C--:B------:R-:W-:Y:S02]  /*5ba0*/  FMUL.FTZ R33, R23, R3.reuse ;  /* 0x0000000317217220 */ /* 0x080fe40000410000 */
[-C--:B------:R-:W-:Y:S02]  /*5bb0*/  FFMA.FTZ R18, R18, R3.reuse, R32 ;  /* 0x0000000312127223 */ /* 0x080fe40000010020 */
[----:B------:R-:W-:-:S02]  /*5bc0*/  FFMA.FTZ R20, R20, R3, R12 ;  /* 0x0000000314147223 */ /* 0x000fc4000001000c */
[-C--:B------:R-:W-:Y:S02]  /*5bd0*/  FMUL.FTZ R32, R23, R2.reuse ;  /* 0x0000000217207220 */ /* 0x080fe40000410000 */
[-C--:B------:R-:W-:Y:S02]  /*5be0*/  FFMA.FTZ R23, R34, R2.reuse, -R31 ;  /* 0x0000000222177223 */ /* 0x080fe4000001081f */
[-C--:B------:R-:W-:Y:S02]  /*5bf0*/  FFMA.FTZ R12, R22, R2.reuse, -R33 ;  /* 0x00000002160c7223 */ /* 0x080fe40000010821 */
[CC--:B------:R-:W-:Y:S02]  /*5c00*/  FMUL.FTZ R31, R37.reuse, R3.reuse ;  /* 0x00000003251f7220 */ /* 0x0c0fe40000410000 */
[----:B------:R-:W-:Y:S02]  /*5c10*/  FMUL.FTZ R33, R38, R3 ;  /* 0x0000000326217220 */ /* 0x000fe40000410000 */
[----:B------:R-:W-:-:S02]  /*5c20*/  FMUL.FTZ R37, R37, R2 ;  /* 0x0000000225257220 */ /* 0x000fc40000410000 */
[-C--:B------:R-:W-:Y:S02]  /*5c30*/  FMUL.FTZ R38, R38, R2.reuse ;  /* 0x0000000226267220 */ /* 0x080fe40000410000 */
[-C--:B------:R-:W-:Y:S02]  /*5c40*/  FMUL.FTZ R35, R35, R2.reuse ;  /* 0x0000000223237220 */ /* 0x080fe40000410000 */
[CC--:B------:R-:W-:Y:S02]  /*5c50*/  FFMA.FTZ R31, R36.reuse, R2.reuse, -R31 ;  /* 0x00000002241f7223 */ /* 0x0c0fe4000001081f */
[-C--:B------:R-:W-:Y:S02]  /*5c60*/  FFMA.FTZ R37, R36, R3.reuse, R37 ;  /* 0x0000000324257223 */ /* 0x080fe40000010025 */
[C---:B------:R-:W-:Y:S02]  /*5c70*/  FFMA.FTZ R33, R24.reuse, R2, -R33 ;  /* 0x0000000218217223 */ /* 0x040fe40000010821 */
[----:B------:R-:W-:-:S02]  /*5c80*/  FFMA.FTZ R38, R24, R3, R38 ;  /* 0x0000000318267223 */ /* 0x000fc40000010026 */
[-C--:B------:R-:W-:Y:S02]  /*5c90*/  FMUL.FTZ R24, R39, R2.reuse ;  /* 0x0000000227187220 */ /* 0x080fe40000410000 */
[----:B------:R-:W-:Y:S02]  /*5ca0*/  FMUL.FTZ R36, R27, R2 ;  /* 0x000000021b247220 */ /* 0x000fe40000410000 */
[-C--:B------:R-:W-:Y:S02]  /*5cb0*/  FFMA.FTZ R32, R22, R3.reuse, R32 ;  /* 0x0000000316207223 */ /* 0x080fe40000010020 */
[-C--:B------:R-:W-:Y:S02]  /*5cc0*/  FFMA.FTZ R34, R34, R3.reuse, R35 ;  /* 0x0000000322227223 */ /* 0x080fe40000010023 */
[-C--:B------:R-:W-:Y:S02]  /*5cd0*/  FMUL.FTZ R22, R39, R3.reuse ;  /* 0x0000000327167220 */ /* 0x080fe40000410000 */
[----:B------:R-:W-:-:S02]  /*5ce0*/  FMUL.FTZ R35, R27, R3 ;  /* 0x000000031b237220 */ /* 0x000fc40000410000 */
[CC--:B------:R-:W-:Y:S02]  /*5cf0*/  FFMA.FTZ R24, R25.reuse, R3.reuse, R24 ;  /* 0x0000000319187223 */ /* 0x0c0fe40000010018 */
[C---:B------:R-:W-:Y:S02]  /*5d00*/  FFMA.FTZ R36, R26.reuse, R3, R36 ;  /* 0x000000031a247223 */ /* 0x040fe40000010024 */
[----:B------:R-:W-:Y:S02]  /*5d10*/  FADD.FTZ R129, RZ, R129 ;  /* 0x00000081ff817221 */ /* 0x000fe40000010000 */
        /* <DEDUP_REMOVED lines=52> */
.L_x_518:
[----:B------:R-:W-:Y:S01]  /*6060*/  BAR.SYNC.DEFER_BLOCKING 0x0 ;  /* 0x0000000000007b1d */ /* 0x000fe20000010000 */
[----:B------:R-:W-:Y:S01]  /*6070*/  LEA R0, R61, R72, 0x1 ;  /* 0x000000483d007211 */ /* 0x000fe200078e08ff */
[----:B------:R-:W-:Y:S01]  /*6080*/  IMAD R12, R135, c[0x0][0x200], RZ ;  /* 0x00008000870c7a24 */ /* 0x000fe200078e02ff */
[----:B------:R-:W-:Y:S01]  /*6090*/  F2FP.BF16.PACK_AB R19, R83, R90 ;  /* 0x0000005a5313723e */ /* 0x000fe200000010ff */
[----:B------:R-:W-:Y:S01]  /*60a0*/  IMAD R14, R135, c[0x0][0x1f0], RZ ;  /* 0x00007c00870e7a24 */ /* 0x000fe200078e02ff */
[----:B------:R-:W-:Y:S01]  /*60b0*/  F2FP.BF16.PACK_AB R18, R85, R92 ;  /* 0x0000005c5512723e */ /* 0x000fe200000010ff */
        /* <DEDUP_REMOVED lines=8> */
[----:B------:R-:W-:-:S04]  /*6140*/  SHF.L.U32 R2, R59, 0xb, RZ ;  /* 0x0000000b3b027819 */ /* 0x000fc800000006ff */
[----:B------:R-:W-:Y:S01]  /*6150*/  SHF.R.S32.HI R3, RZ, 0x1f, R2 ;  /* 0x0000001fff037819 */ /* 0x000fe20000011402 */
[----:B------:R0:W-:Y:S04]  /*6160*/  STS.128 [R0.X16], R16 ;  /* 0x0000001000007388 */ /* 0x0001e8000000cc00 */
[----:B------:R-:W-:Y:S01]  /*6170*/  STS.128 [R0.X16+0x10], R20 ;  /* 0x0000101400007388 */ /* 0x000fe2000000cc00 */
[----:B------:R-:W-:-:S06]  /*6180*/  NOP ;  /* 0x0000000000007918 */ /* 0x000fcc0000000000 */
[----:B------:R-:W1:Y:S01]  /*6190*/  LDS.128 R8, [R47.X16] ;  /* 0x000000002f087984 */ /* 0x000e62000000cc00 */
[----:B------:R-:W-:-:S03]  /*61a0*/  IMAD.WIDE.U32 R12, R65, c[0x0][0x200], R2 ;  /* 0x00008000410c7a25 */ /* 0x000fc600078e0002 */
[----:B------:R-:W2:Y:S01]  /*61b0*/  LDS.128 R4, [R47.X16+0x200] ;  /* 0x000200002f047984 */ /* 0x000ea2000000cc00 */
[----:B0-----:R-:W-:Y:S01]  /*61c0*/  IMAD R17, R71, c[0x0][0x208], RZ ;  /* 0x0000820047117a24 */ /* 0x001fe200078e02ff */
[----:B------:R-:W-:Y:S01]  /*61d0*/  IADD3 R13, R13, R25, RZ ;  /* 0x000000190d0d7210 */ /* 0x000fe20007ffe0ff */
[----:B------:R-:W-:-:S04]  /*61e0*/  IMAD.WIDE.U32 R14, R65, c[0x0][0x1f0], R2 ;  /* 0x00007c00410e7a25 */ /* 0x000fc800078e0002 */
[C---:B------:R-:W-:Y:S01]  /*61f0*/  IMAD R17, R74.reuse, c[0x0][0x20c], R17 ;  /* 0x000083004a117a24 */ /* 0x040fe200078e0211 */
[----:B------:R-:W-:Y:S01]  /*6200*/  IADD3 R15, R15, R27, RZ ;  /* 0x0000001b0f0f7210 */ /* 0x000fe20007ffe0ff */
[----:B------:R-:W-:-:S04]  /*6210*/  IMAD.WIDE.U32 R12, R74, c[0x0][0x208], R12 ;  /* 0x000082004a0c7a25 */ /* 0x000fc800078e000c */
[----:B------:R-:W-:Y:S01]  /*6220*/  IMAD R19, R71, c[0x0][0x1f8], RZ ;  /* 0x00007e0047137a24 */ /* 0x000fe200078e02ff */
[----:B------:R-:W-:Y:S01]  /*6230*/  IADD3 R17, R13, R17, RZ ;  /* 0x000000110d117210 */ /* 0x000fe20007ffe0ff */
[----:B------:R-:W-:Y:S01]  /*6240*/  IMAD.WIDE.U32 R14, R74, c[0x0][0x1f8], R14 ;  /* 0x00007e004a0e7a25 */ /* 0x000fe200078e000e */
[----:B------:R-:W-:-:S03]  /*6250*/  LEA R16, P0, R12, c[0x0][0x258], 0x1 ;  /* 0x000096000c107a11 */ /* 0x000fc600078008ff */
[----:B------:R-:W-:Y:S01]  /*6260*/  IMAD R19, R74, c[0x0][0x1fc], R19 ;  /* 0x00007f004a137a24 */ /* 0x000fe200078e0213 */
[----:B------:R-:W-:Y:S02]  /*6270*/  LEA.HI.X R17, R12, c[0x0][0x25c], R17, 0x1, P0 ;  /* 0x000097000c117a11 */ /* 0x000fe400000f0c11 */
[----:B------:R-:W-:Y:S02]  /*6280*/  LEA R18, P1, R14, c[0x0][0x268], 0x1 ;  /* 0x00009a000e127a11 */ /* 0x000fe400078208ff */
[----:B------:R-:W-:Y:S01]  /*6290*/  IADD3 R13, R15, R19, RZ ;  /* 0x000000130f0d7210 */ /* 0x000fe20007ffe0ff */
[----:B------:R-:W-:-:S03]  /*62a0*/  IMAD.WIDE R16, R57, 0x10, R16 ;  /* 0x0000001039107825 */ /* 0x000fc600078e0210 */
[----:B------:R-:W-:-:S05]  /*62b0*/  LEA.HI.X R19, R14, c[0x0][0x26c], R13, 0x1, P1 ;  /* 0x00009b000e137a11 */ /* 0x000fca00008f0c0d */
[----:B------:R-:W-:Y:S01]  /*62c0*/  IMAD.WIDE R18, R57, 0x10, R18 ;  /* 0x0000001039127825 */ /* 0x000fe200078e0212 */
[----:B-1----:R-:W-:Y:S04]  /*62d0*/  STG.E.128 [R16.64], R8 ;  /* 0x0000000810007986 */ /* 0x002fe8000c101d04 */
[----:B--2---:R-:W-:Y:S04]  /*62e0*/  STG.E.128 [R16.64+0x200], R4 ;  /* 0x0002000410007986 */ /* 0x004fe8000c101d04 */
[----:B------:R-:W-:Y:S06]  /*62f0*/  BAR.SYNC.DEFER_BLOCKING 0x0 ;  /* 0x0000000000007b1d */ /* 0x000fec0000010000 */
[----:B------:R-:W2:Y:S04]  /*6300*/  LDG.E.128 R20, [R18.64] ;  /* 0x0000000412147981 */ /* 0x000ea8000c1e1d00 */
[----:B------:R-:W3:Y:S01]  /*6310*/  LDG.E.128 R24, [R18.64+0x200] ;  /* 0x0002000412187981 */ /* 0x000ee2000c1e1d00 */
[----:B------:R-:W-:Y:S01]  /*6320*/  IMAD.WIDE.U32 R2, R65, c[0x0][0x210], R2 ;  /* 0x0000840041027a25 */ /* 0x000fe200078e0002 */
[----:B------:R-:W-:-:S02]  /*6330*/  IADD3 R59, R59, 0x1, RZ ;  /* 0x000000013b3b7810 */ /* 0x000fc40007ffe0ff */
[----:B------:R-:W-:Y:S02]  /*6340*/  IADD3 R51, P1, R51, 0x2000, RZ ;  /* 0x0000200033337810 */ /* 0x000fe40007f3e0ff */
[----:B------:R-:W-:Y:S02]  /*6350*/  IADD3 R70, P2, R70, 0x1000, RZ ;  /* 0x0000100046467810 */ /* 0x000fe40007f5e0ff */
[----:B------:R-:W-:Y:S02]  /*6360*/  IADD3 R68, P3, R68, 0x1000, RZ ;  /* 0x0000100044447810 */ /* 0x000fe40007f7e0ff */
[----:B------:R-:W-:Y:S02]  /*6370*/  IADD3.X R49, RZ, R49, RZ, P1, !PT ;  /* 0x00000031ff317210 */ /* 0x000fe40000ffe4ff */
[----:B------:R-:W-:Y:S02]  /*6380*/  IADD3.X R55, RZ, R55, RZ, P2, !PT ;  /* 0x00000037ff377210 */ /* 0x000fe400017fe4ff */
[----:B------:R-:W-:Y:S01]  /*6390*/  IADD3.X R53, RZ, R53, RZ, P3, !PT ;  /* 0x00000035ff357210 */ /* 0x000fe20001ffe4ff */
[----:B--2---:R-:W-:Y:S04]  /*63a0*/  STS.128 [R47.X16], R20 ;  /* 0x000000142f007388 */ /* 0x004fe8000000cc00 */
[----:B---3--:R-:W-:Y:S01]  /*63b0*/  STS.128 [R47.X16+0x200], R24 ;  /* 0x000200182f007388 */ /* 0x008fe2000000cc00 */
[----:B------:R-:W-:-:S06]  /*63c0*/  NOP ;  /* 0x0000000000007918 */ /* 0x000fcc0000000000 */
[----:B------:R-:W0:Y:S04]  /*63d0*/  LDS.128 R12, [R45.X16] ;  /* 0x000000002d0c7984 */ /* 0x000e28000000cc00 */
[----:B------:R-:W1:Y:S01]  /*63e0*/  LDS.128 R4, [R45.X16+0x10] ;  /* 0x000010002d047984 */ /* 0x000e62000000cc00 */
[----:B0-----:R-:W-:Y:S02]  /*63f0*/  PRMT R8, RZ, 0x5410, R12 ;  /* 0x00005410ff087816 */ /* 0x001fe4000000000c */
[--C-:B------:R-:W-:Y:S02]  /*6400*/  PRMT R20, RZ, 0x5410, R15.reuse ;  /* 0x00005410ff147816 */ /* 0x100fe4000000000f */
[----:B------:R-:W-:Y:S01]  /*6410*/  PRMT R15, RZ, 0x7610, R15 ;  /* 0x00007610ff0f7816 */ /* 0x000fe2000000000f */
[----:B------:R-:W-:Y:S01]  /*6420*/  FMUL.FTZ R28, R8, -1.4426950216293334961 ;  /* 0xbfb8aa3b081c7820 */ /* 0x000fe20000410000 */
[--C-:B------:R-:W-:Y:S01]  /*6430*/  PRMT R17, RZ, 0x5410, R14.reuse ;  /* 0x00005410ff117816 */ /* 0x100fe2000000000e */
[----:B------:R-:W-:Y:S01]  /*6440*/  FMUL.FTZ R21, R20, -1.4426950216293334961 ;  /* 0xbfb8aa3b14157820 */ /* 0x000fe20000410000 */
[--C-:B------:R-:W-:Y:S01]  /*6450*/  PRMT R10, RZ, 0x5410, R13.reuse ;  /* 0x00005410ff0a7816 */ /* 0x100fe2000000000d */
[----:B------:R-:W-:Y:S01]  /*6460*/  FMUL.FTZ R22, R15, -1.4426950216293334961 ;  /* 0xbfb8aa3b0f167820 */ /* 0x000fe20000410000 */
[----:B------:R-:W-:Y:S01]  /*6470*/  PRMT R14, RZ, 0x7610, R14 ;  /* 0x00007610ff0e7816 */ /* 0x000fe2000000000e */
[----:B------:R-:W0:Y:S01]  /*6480*/  MUFU.EX2 R28, R28 ;  /* 0x0000001c001c7308 */ /* 0x000e220000000800 */
[----:B------:R-:W-:Y:S01]  /*6490*/  PRMT R12, RZ, 0x7610, R12 ;  /* 0x00007610ff0c7816 */ /* 0x000fe2000000000c */
[----:B------:R-:W-:Y:S01]  /*64a0*/  FMUL.FTZ R18, R17, -1.4426950216293334961 ;  /* 0xbfb8aa3b11127820 */ /* 0x000fe20000410000 */
[----:B------:R-:W-:Y:S01]  /*64b0*/  PRMT R13, RZ, 0x7610, R13 ;  /* 0x00007610ff0d7816 */ /* 0x000fe2000000000d */
[----:B------:R-:W-:Y:S01]  /*64c0*/  FMUL.FTZ R19, R14, -1.4426950216293334961 ;  /* 0xbfb8aa3b0e137820 */ /* 0x000fe20000410000 */
[--C-:B-1----:R-:W-:Y:S01]  /*64d0*/  PRMT R23, RZ, 0x5410, R4.reuse ;  /* 0x00005410ff177816 */ /* 0x102fe20000000004 */
[----:B------:R-:W-:Y:S01]  /*64e0*/  FMUL.FTZ R9, R12, -1.4426950216293334961 ;  /* 0xbfb8aa3b0c097820 */ /* 0x000fe20000410000 */
[----:B------:R-:W-:Y:S01]  /*64f0*/  PRMT R25, RZ, 0x7610, R4 ;  /* 0x00007610ff197816 */ /* 0x000fe20000000004 */
[----:B------:R-:W1:Y:S01]  /*6500*/  MUFU.EX2 R22, R22 ;  /* 0x0000001600167308 */ /* 0x000e620000000800 */
[--C-:B------:R-:W-:Y:S01]  /*6510*/  PRMT R26, RZ, 0x5410, R5.reuse ;  /* 0x00005410ff1a7816 */ /* 0x100fe20000000005 */
[----:B------:R-:W-:Y:S01]  /*6520*/  FMUL.FTZ R11, R10, -1.4426950216293334961 ;  /* 0xbfb8aa3b0a0b7820 */ /* 0x000fe20000410000 */
[----:B------:R-:W-:Y:S01]  /*6530*/  PRMT R29, RZ, 0x7610, R5 ;  /* 0x00007610ff1d7816 */ /* 0x000fe20000000005 */
[----:B------:R-:W-:Y:S01]  /*6540*/  FMUL.FTZ R16, R13, -1.4426950216293334961 ;  /* 0xbfb8aa3b0d107820 */ /* 0x000fe20000410000 */
[--C-:B------:R-:W-:Y:S01]  /*6550*/  PRMT R30, RZ, 0x5410, R6.reuse ;  /* 0x00005410ff1e7816 */ /* 0x100fe20000000006 */
[----:B------:R-:W-:Y:S01]  /*6560*/  FMUL.FTZ R24, R23, -1.4426950216293334961 ;  /* 0xbfb8aa3b17187820 */ /* 0x000fe20000410000 */
[--C-:B------:R-:W-:Y:S01]  /*6570*/  PRMT R34, RZ, 0x5410, R7.reuse ;  /* 0x00005410ff227816 */ /* 0x100fe20000000007 */
[----:B------:R-:W-:Y:S01]  /*6580*/  FMUL.FTZ R4, R25, -1.4426950216293334961 ;  /* 0xbfb8aa3b19047820 */ /* 0x000fe20000410000 */
[----:B------:R-:W-:Y:S01]  /*6590*/  PRMT R32, RZ, 0x7610, R6 ;  /* 0x00007610ff207816 */ /* 0x000fe20000000006 */
[----:B------:R-:W-:Y:S01]  /*65a0*/  FMUL.FTZ R27, R26, -1.4426950216293334961 ;  /* 0xbfb8aa3b1a1b7820 */ /* 0x000fe20000410000 */
[----:B------:R-:W-:Y:S01]  /*65b0*/  PRMT R36, RZ, 0x7610, R7 ;  /* 0x00007610ff247816 */ /* 0x000fe20000000007 */
[----:B------:R-:W-:Y:S01]  /*65c0*/  FMUL.FTZ R5, R29, -1.4426950216293334961 ;  /* 0xbfb8aa3b1d057820 */ /* 0x000fe20000410000 */
[----:B------:R-:W2:Y:S01]  /*65d0*/  MUFU.EX2 R18, R18 ;  /* 0x0000001200127308 */ /* 0x000ea20000000800 */
[----:B------:R-:W-:-:S02]  /*65e0*/  FMUL.FTZ R31, R30, -1.4426950216293334961 ;  /* 0xbfb8aa3b1e1f7820 */ /* 0x000fc40000410000 */
[----:B------:R-:W-:Y:S02]  /*65f0*/  FMUL.FTZ R35, R34, -1.4426950216293334961 ;  /* 0xbfb8aa3b22237820 */ /* 0x000fe40000410000 */
[----:B------:R-:W-:Y:S02]  /*6600*/  FMUL.FTZ R6, R32, -1.4426950216293334961 ;  /* 0xbfb8aa3b20067820 */ /* 0x000fe40000410000 */
[----:B------:R-:W-:Y:S01]  /*6610*/  FMUL.FTZ R7, R36, -1.4426950216293334961 ;  /* 0xbfb8aa3b24077820 */ /* 0x000fe20000410000 */
[----:B------:R-:W3:Y:S01]  /*6620*/  MUFU.EX2 R19, R19 ;  /* 0x0000001300137308 */ /* 0x000ee20000000800 */
[----:B0-----:R-:W-:Y:S02]  /*6630*/  FADD.FTZ R28, R28, 1 ;  /* 0x3f8000001c1c7421 */ /* 0x001fe40000010000 */
[----:B-1----:R-:W-:-:S05]  /*6640*/  FADD.FTZ R22, R22, 1 ;  /* 0x3f80000016167421 */ /* 0x002fca0000010000 */
[----:B------:R-:W0:Y:S01]  /*6650*/  MUFU.EX2 R9, R9 ;  /* 0x0000000900097308 */ /* 0x000e220000000800 */
[----:B--2---:R-:W-:-:S07]  /*6660*/  FADD.FTZ R18, R18, 1 ;  /* 0x3f80000012127421 */ /* 0x004fce0000010000 */
[----:B------:R-:W1:Y:S01]  /*6670*/  MUFU.EX2 R11, R11 ;  /* 0x0000000b000b7308 */ /* 0x000e620000000800 */
[----:B---3--:R-:W-:-:S07]  /*6680*/  FADD.FTZ R19, R19, 1 ;  /* 0x3f80000013137421 */ /* 0x008fce0000010000 */
[----:B------:R-:W2:Y:S01]  /*6690*/  MUFU.EX2 R16, R16 ;  /* 0x0000001000107308 */ /* 0x000ea20000000800 */
[----:B0-----:R-:W-:-:S07]  /*66a0*/  FADD.FTZ R9, R9, 1 ;  /* 0x3f80000009097421 */ /* 0x001fce0000010000 */
[----:B------:R-:W0:Y:S01]  /*66b0*/  MUFU.EX2 R21, R21 ;  /* 0x0000001500157308 */ /* 0x000e220000000800 */
[----:B-1----:R-:W-:-:S07]  /*66c0*/  FADD.FTZ R11, R11, 1 ;  /* 0x3f8000000b0b7421 */ /* 0x002fce0000010000 */
[----:B------:R-:W1:Y:S01]  /*66d0*/  MUFU.EX2 R24, R24 ;  /* 0x0000001800187308 */ /* 0x000e620000000800 */
[----:B--2---:R-:W-:-:S07]  /*66e0*/  FADD.FTZ R16, R16, 1 ;  /* 0x3f80000010107421 */ /* 0x004fce0000010000 */
        /* <DEDUP_REMOVED lines=8> */
[----:B------:R1:W0:Y:S08]  /*6770*/  MUFU.EX2 R33, R6 ;  /* 0x0000000600217308 */ /* 0x0002300000000800 */
[----:B------:R-:W3:Y:S01]  /*6780*/  MUFU.EX2 R35, R35 ;  /* 0x0000002300237308 */ /* 0x000ee20000000800 */
[----:B-1----:R-:W-:Y:S02]  /*6790*/  FADD.FTZ R6, R5, 1 ;  /* 0x3f80000005067421 */ /* 0x002fe40000010000 */
[----:B--2---:R-:W-:-:S05]  /*67a0*/  FADD.FTZ R31, R31, 1 ;  /* 0x3f8000001f1f7421 */ /* 0x004fca0000010000 */
[----:B------:R-:W1:Y:S01]  /*67b0*/  MUFU.RCP R37, R28 ;  /* 0x0000001c00257308 */ /* 0x000e620000001000 */
[----:B0-----:R-:W-:-:S07]  /*67c0*/  FADD.FTZ R33, R33, 1 ;  /* 0x3f80000021217421 */ /* 0x001fce0000010000 */
[----:B------:R-:W0:Y:S01]  /*67d0*/  MUFU.EX2 R7, R7 ;  /* 0x0000000700077308 */ /* 0x000e220000000800 */
[----:B---3--:R-:W-:-:S07]  /*67e0*/  FADD.FTZ R35, R35, 1 ;  /* 0x3f80000023237421 */ /* 0x008fce0000010000 */
[----:B------:R-:W-:Y:S01]  /*67f0*/  MUFU.RCP R22, R22 ;  /* 0x0000001600167308 */ /* 0x000fe20000001000 */
[----:B-1----:R-:W-:-:S04]  /*6800*/  FMUL.FTZ R5, R8, R37 ;  /* 0x0000002508057220 */ /* 0x002fc80000410000 */
[----:B------:R-:W-:Y:S02]  /*6810*/  FMUL.FTZ R5, R5, R80 ;  /* 0x0000005005057220 */ /* 0x000fe40000410000 */
[----:B0-----:R-:W-:Y:S01]  /*6820*/  FADD.FTZ R8, R7, 1 ;  /* 0x3f80000007087421 */ /* 0x001fe20000010000 */
[----:B------:R-:W0:Y:S08]  /*6830*/  MUFU.RCP R18, R18 ;  /* 0x0000001200127308 */ /* 0x000e300000001000 */
[----:B------:R-:W1:Y:S08]  /*6840*/  MUFU.RCP R19, R19 ;  /* 0x0000001300137308 */ /* 0x000e700000001000 */
[----:B------:R2:W-:Y:S01]  /*6850*/  MUFU.RCP R28, R4 ;  /* 0x00000004001c7308 */ /* 0x0005e20000001000 */
[----:B0-----:R-:W-:-:S04]  /*6860*/  FMUL.FTZ R17, R17, R18 ;  /* 0x0000001211117220 */ /* 0x001fc80000410000 */
[----:B------:R-:W-:-:S03]  /*6870*/  FMUL.FTZ R17, R17, R92 ;  /* 0x0000005c11117220 */ /* 0x000fc60000410000 */
[----:B------:R-:W0:Y:S01]  /*6880*/  MUFU.RCP R9, R9 ;  /* 0x0000000900097308 */ /* 0x000e220000001000 */
[----:B--2---:R-:W-:Y:S02]  /*6890*/  FMUL.FTZ R4, R15, R22 ;  /* 0x000000160f047220 */ /* 0x004fe40000410000 */
[----:B-1----:R-:W-:Y:S02]  /*68a0*/  FMUL.FTZ R14, R14, R19 ;  /* 0x000000130e0e7220 */ /* 0x002fe40000410000 */
[----:B------:R-:W-:Y:S02]  /*68b0*/  FMUL.FTZ R4, R4, R83 ;  /* 0x0000005304047220 */ /* 0x000fe40000410000 */
[----:B------:R-:W-:Y:S01]  /*68c0*/  FMUL.FTZ R14, R14, R85 ;  /* 0x000000550e0e7220 */ /* 0x000fe20000410000 */
[----:B------:R-:W1:Y:S04]  /*68d0*/  MUFU.RCP R11, R11 ;  /* 0x0000000b000b7308 */ /* 0x000e680000001000 */
[----:B------:R-:W-:-:S04]  /*68e0*/  F2FP.BF16.PACK_AB R18, R14, R17 ;  /* 0x000000110e12723e */ /* 0x000fc800000010ff */
[----:B------:R-:W2:Y:S01]  /*68f0*/  MUFU.RCP R16, R16 ;  /* 0x0000001000107308 */ /* 0x000ea20000001000 */
[----:B0-----:R-:W-:-:S04]  /*6900*/  FMUL.FTZ R12, R12, R9 ;  /* 0x000000090c0c7220 */ /* 0x001fc80000410000 */
[----:B------:R-:W-:-:S03]  /*6910*/  FMUL.FTZ R12, R12, R75 ;  /* 0x0000004b0c0c7220 */ /* 0x000fc60000410000 */
[----:B------:R-:W0:Y:S01]  /*6920*/  MUFU.RCP R21, R21 ;  /* 0x0000001500157308 */ /* 0x000e220000001000 */
[----:B-1----:R-:W-:-:S04]  /*6930*/  FMUL.FTZ R10, R10, R11 ;  /* 0x0000000b0a0a7220 */ /* 0x002fc80000410000 */
[----:B------:R-:W-:-:S03]  /*6940*/  FMUL.FTZ R10, R10, R73 ;  /* 0x000000490a0a7220 */ /* 0x000fc60000410000 */
[----:B------:R-:W1:Y:S01]  /*6950*/  MUFU.RCP R24, R24 ;  /* 0x0000001800187308 */ /* 0x000e620000001000 */
[----:B--2---:R-:W-:Y:S01]  /*6960*/  FMUL.FTZ R13, R13, R16 ;  /* 0x000000100d0d7220 */ /* 0x004fe20000410000 */
[----:B------:R-:W-:-:S03]  /*6970*/  F2FP.BF16.PACK_AB R16, R12, R5 ;  /* 0x000000050c10723e */ /* 0x000fc600000010ff */
[----:B------:R-:W-:-:S03]  /*6980*/  FMUL.FTZ R13, R13, R94 ;  /* 0x0000005e0d0d7220 */ /* 0x000fc60000410000 */
[----:B------:R-:W2:Y:S01]  /*6990*/  MUFU.RCP R27, R27 ;  /* 0x0000001b001b7308 */ /* 0x000ea20000001000 */
[----:B0-----:R-:W-:Y:S01]  /*69a0*/  FMUL.FTZ R7, R20, R21 ;  /* 0x0000001514077220 */ /* 0x001fe20000410000 */
[----:B------:R-:W-:-:S03]  /*69b0*/  F2FP.BF16.PACK_AB R17, R13, R10 ;  /* 0x0000000a0d11723e */ /* 0x000fc600000010ff */
[----:B------:R-:W-:-:S03]  /*69c0*/  FMUL.FTZ R7, R7, R90 ;  /* 0x0000005a07077220 */ /* 0x000fc60000410000 */
[----:B------:R0:W-:Y:S01]  /*69d0*/  MUFU.RCP R38, R6 ;  /* 0x0000000600267308 */ /* 0x0001e20000001000 */
[----:B-1----:R-:W-:Y:S01]  /*69e0*/  FMUL.FTZ R23, R23, R24 ;  /* 0x0000001817177220 */ /* 0x002fe20000410000 */
[----:B------:R-:W-:Y:S01]  /*69f0*/  F2FP.BF16.PACK_AB R19, R4, R7 ;  /* 0x000000070413723e */ /* 0x000fe200000010ff */
[----:B------:R-:W-:Y:S01]  /*6a00*/  BAR.SYNC.DEFER_BLOCKING 0x0 ;  /* 0x0000000000007b1d */ /* 0x000fe20000010000 */
[----:B------:R-:W-:Y:S02]  /*6a10*/  IMAD R4, R135, c[0x0][0x210], RZ ;  /* 0x0000840087047a24 */ /* 0x000fe400078e02ff */
[----:B------:R-:W-:Y:S02]  /*6a20*/  FMUL.FTZ R23, R23, R86 ;  /* 0x0000005617177220 */ /* 0x000fe40000410000 */
[----:B--2---:R-:W-:Y:S01]  /*6a30*/  FMUL.FTZ R9, R26, R27 ;  /* 0x0000001b1a097220 */ /* 0x004fe20000410000 */
[----:B------:R-:W1:Y:S01]  /*6a40*/  MUFU.RCP R31, R31 ;  /* 0x0000001f001f7308 */ /* 0x000e620000001000 */
[----:B0-----:R-:W-:-:S02]  /*6a50*/  FMUL.FTZ R6, R25, R28 ;  /* 0x0000001c19067220 */ /* 0x001fc40000410000 */
[----:B------:R-:W-:Y:S02]  /*6a60*/  FMUL.FTZ R9, R9, R84 ;  /* 0x0000005409097220 */ /* 0x000fe40000410000 */
[----:B------:R-:W-:Y:S02]  /*6a70*/  FMUL.FTZ R6, R6, R81 ;  /* 0x0000005106067220 */ /* 0x000fe40000410000 */
[----:B------:R-:W-:Y:S01]  /*6a80*/  IMAD R5, R65, c[0x0][0x214], R4 ;  /* 0x0000850041057a24 */ /* 0x000fe200078e0204 */
[----:B------:R-:W0:Y:S02]  /*6a90*/  MUFU.RCP R33, R33 ;  /* 0x0000002100217308 */ /* 0x000e240000001000 */
[----:B------:R-:W-:Y:S02]  /*6aa0*/  F2FP.BF16.PACK_AB R12, R6, R23 ;  /* 0x00000017060c723e */ /* 0x000fe400000010ff */
[----:B------:R-:W-:Y:S01]  /*6ab0*/  IADD3 R3, R3, R5, RZ ;  /* 0x0000000503037210 */ /* 0x000fe20007ffe0ff */
[----:B------:R-:W-:-:S03]  /*6ac0*/  IMAD R5, R71, c[0x0][0x218], RZ ;  /* 0x0000860047057a24 */ /* 0x000fc600078e02ff */
[----:B------:R-:W2:Y:S01]  /*6ad0*/  MUFU.RCP R35, R35 ;  /* 0x0000002300237308 */ /* 0x000ea20000001000 */
[----:B-1----:R-:W-:Y:S01]  /*6ae0*/  FMUL.FTZ R11, R30, R31 ;  /* 0x0000001f1e0b7220 */ /* 0x002fe20000410000 */
[----:B------:R-:W-:Y:S01]  /*6af0*/  STS.128 [R0.X16], R16 ;  /* 0x0000001000007388 */ /* 0x000fe2000000cc00 */
[C---:B------:R-:W-:Y:S02]  /*6b00*/  IMAD R5, R74.reuse, c[0x0][0x21c], R5 ;  /* 0x000087004a057a24 */ /* 0x040fe400078e0205 */
[----:B------:R-:W-:Y:S02]  /*6b10*/  FMUL.FTZ R11, R11, R82 ;  /* 0x000000520b0b7220 */ /* 0x000fe40000410000 */
[----:B------:R-:W-:Y:S01]  /*6b20*/  IMAD.WIDE.U32 R2, R74, c[0x0][0x218], R2 ;  /* 0x000086004a027a25 */ /* 0x000fe200078e0002 */
[----:B------:R1:W3:Y:S03]  /*6b30*/  MUFU.RCP R15, R8 ;  /* 0x00000008000f7308 */ /* 0x0002e60000001000 */
[----:B0-----:R-:W-:Y:S01]  /*6b40*/  FMUL.FTZ R32, R32, R33 ;  /* 0x0000002120207220 */ /* 0x001fe20000410000 */
[----:B------:R-:W-:-:S02]  /*6b50*/  IADD3 R3, R3, R5, RZ ;  /* 0x0000000503037210 */ /* 0x000fc40007ffe0ff */
[----:B------:R-:W-:Y:S01]  /*6b60*/  LEA R4, P0, R2, c[0x0][0x270], 0x1 ;  /* 0x00009c0002047a11 */ /* 0x000fe200078008ff */
[----:B------:R-:W-:Y:S02]  /*6b70*/  FMUL.FTZ R32, R32, R77 ;  /* 0x0000004d20207220 */ /* 0x000fe40000410000 */
[----:B-1----:R-:W-:Y:S01]  /*6b80*/  FMUL.FTZ R8, R29, R38 ;  /* 0x000000261d087220 */ /* 0x002fe20000410000 */
[----:B------:R-:W-:Y:S01]  /*6b90*/  LEA.HI.X R5, R2, c[0x0][0x274], R3, 0x1, P0 ;  /* 0x00009d0002057a11 */ /* 0x000fe200000f0c03 */
[----:B--2---:R-:W-:Y:S01]  /*6ba0*/  FMUL.FTZ R34, R34, R35 ;  /* 0x0000002322227220 */ /* 0x004fe20000410000 */
[----:B------:R-:W-:Y:S01]  /*6bb0*/  F2FP.BF16.PACK_AB R14, R32, R11 ;  /* 0x0000000b200e723e */ /* 0x000fe200000010ff */
[----:B------:R-:W-:Y:S01]  /*6bc0*/  FMUL.FTZ R8, R8, R79 ;  /* 0x0000004f08087220 */ /* 0x000fe20000410000 */
[----:B------:R-:W-:Y:S01]  /*6bd0*/  ISETP.GE.AND P0, PT, R59, c[0x0][0x174], PT ;  /* 0x00005d003b007a0c */ /* 0x000fe20003f06270 */
[----:B------:R-:W-:Y:S02]  /*6be0*/  FMUL.FTZ R34, R34, R109 ;  /* 0x0000006d22227220 */ /* 0x000fe40000410000 */
[----:B---3--:R-:W-:Y:S01]  /*6bf0*/  FMUL.FTZ R15, R36, R15 ;  /* 0x0000000f240f7220 */ /* 0x008fe20000410000 */
[----:B------:R-:W-:Y:S01]  /*6c00*/  F2FP.BF16.PACK_AB R13, R8, R9 ;  /* 0x00000009080d723e */ /* 0x000fe200000010ff */
[----:B------:R-:W-:-:S04]  /*6c10*/  IMAD.WIDE R2, R57, 0x10, R4 ;  /* 0x0000001039027825 */ /* 0x000fc800078e0204 */
        /* <DEDUP_REMOVED lines=10> */
.L_x_525:
[----:B------:R-:W-:Y:S05]  /*6cc0*/  EXIT ;  /* 0x000000000000794d */ /* 0x000fea0003800000 */
.L_x_527:
        /* <DEDUP_REMOVED lines=11> */
.L_x_5331:


//--------------------- .text._Z25selective_scan_fwd_kernelI32Selective_Scan_fwd_kernel_traitsILi128ELi16ELi1ELb1ELb1ELb0ELb0EN3c108BFloat16ENS1_7complexIfEEEEv13SSMParamsBase --------------------------
	.section	.text._Z25selective_scan_fwd_kernelI32Selective_Scan_fwd_kernel_traitsILi128ELi16ELi1ELb1ELb1ELb0ELb0EN3c108BFloat16ENS1_7complexIfEEEEv13SSMParamsBase,"ax",@progbits
	.sectioninfo	@"SHI_REGISTERS=164"
	.align	128
        .global         _Z25selective_scan_fwd_kernelI32Selective_Scan_fwd_kernel_traitsILi128ELi16ELi1ELb1ELb1ELb0ELb0EN3c108BFloat16ENS1_7complexIfEEEEv13SSMParamsBase
        .type           _Z25selective_scan_fwd_kernelI32Selective_Scan_fwd_kernel_traitsILi128ELi16ELi1ELb1ELb1ELb0ELb0EN3c108BFloat16ENS1_7complexIfEEEEv13SSMParamsBase,@function
        .size           _Z25selective_scan_fwd_kernelI32Selective_Scan_fwd_kernel_traitsILi128ELi16ELi1ELb1ELb1ELb0ELb0EN3c108BFloat16ENS1_7complexIfEEEEv13SSMParamsBase,(.L_x_5332 - _Z25selective_scan_fwd_kernelI32Selective_Scan_fwd_kernel_traitsILi128ELi16ELi1ELb1ELb1ELb0ELb0EN3c108BFloat16ENS1_7complexIfEEEEv13SSMParamsBase)
        .other          _Z25selective_scan_fwd_kernelI32Selective_Scan_fwd_kernel_traitsILi128ELi16ELi1ELb1ELb1ELb0ELb0EN3c108BFloat16ENS1_7complexIfEEEEv13SSMParamsBase,@"STO_CUDA_ENTRY STV_DEFAULT"
_Z25selective_scan_fwd_kernelI32Selective_Scan_fwd_kernel_traitsILi128ELi16ELi1ELb1ELb1ELb0ELb0EN3c108BFloat16ENS1_7complexIfEEEEv13SSMParamsBase:
.text._Z25selective_scan_fwd_kernelI32Selective_Scan_fwd_kernel_traitsILi128ELi16ELi1ELb1ELb1ELb0ELb0EN3c108BFloat16ENS1_7complexIfEEEEv13SSMParamsBase:
        /* <DEDUP_REMOVED lines=83> */
.L_x_568:
        /* <DEDUP_REMOVED lines=80> */
.L_x_529:
[----:B-12---:R-:W-:Y:S05]  /*0a30*/  BSYNC B0 ;  /* 0x0000000000007941 */ /* 0x006fea0003800000 */
.L_x_528:
        /* <DEDUP_REMOVED lines=36> */
.L_x_531:
[----:B------:R-:W-:Y:S05]  /*0c80*/  BSYNC B0 ;  /* 0x0000000000007941 */ /* 0x000fea0003800000 */
.L_x_530:
        /* <DEDUP_REMOVED lines=38> */
.L_x_533:
[----:B------:R-:W-:Y:S05]  /*0ef0*/  BSYNC B0 ;  /* 0x0000000000007941 */ /* 0x000fea0003800000 */
.L_x_532:
        /* <DEDUP_REMOVED lines=36> */
.L_x_535:
[----:B------:R-:W-:Y:S05]  /*1140*/  BSYNC B0 ;  /* 0x0000000000007941 */ /* 0x000fea0003800000 */
.L_x_534:
        /* <DEDUP_REMOVED lines=38> */
.L_x_537:
[----:B------:R-:W-:Y:S05]  /*13b0*/  BSYNC B0 ;  /* 0x0000000000007941 */ /* 0x000fea0003800000 */
.L_x_536:
        /* <DEDUP_REMOVED lines=36> */
.L_x_539:
[----:B------:R-:W-:Y:S05]  /*1600*/  BSYNC B0 ;  /* 0x0000000000007941 */ /* 0x000fea0003800000 */
.L_x_538:
        /* <DEDUP_REMOVED lines=38> */
.L_x_541:
[----:B------:R-:W-:Y:S05]  /*1870*/  BSYNC B0 ;  /* 0x0000000000007941 */ /* 0x000fea0003800000 */
.L_x_540:
        /* <DEDUP_REMOVED lines=36> */
.L_x_543:
[----:B------:R-:W-:Y:S05]  /*1ac0*/  BSYNC B0 ;  /* 0x0000000000007941 */ /* 0x000fea0003800000 */
.L_x_542:
        /* <DEDUP_REMOVED lines=41> */
.L_x_545:
[----:B------:R-:W-:Y:S05]  /*1d60*/  BSYNC B0 ;  /* 0x0000000000007941 */ /* 0x000fea0003800000 */
.L_x_544:
[----:B------:R-:W-:Y:S01]  /*1d70*/  BSSY B0, `(.L_x_546) ;  /* 0x0000029000007945 */ /* 0x000fe20003800000 */
[----:B------:R-:W-:Y:S01]  /*1d80*/  PRMT R41, RZ, 0x5410, R5 ;  /* 0x00005410ff297816 */ /* 0x000fe20000000005 */
[----:B------:R-:W-:Y:S01]  /*1d90*/  FADD.FTZ R60, R60, R81 ;  /* 0x000000513c3c7221 */ /* 0x000fe20000010000 */
[--C-:B------:R-:W-:Y:S02]  /*1da0*/  PRMT R39, RZ, 0x5410, R6.reuse ;  /* 0x00005410ff277816 */ /* 0x100fe40000000006 */
[----:B------:R-:W-:Y:S02]  /*1db0*/  PRMT R37, RZ, 0x5410, R7 ;  /* 0x00005410ff257816 */ /* 0x000fe40000000007 */
[----:B------:R-:W-:Y:S02]  /*1dc0*/  FSETP.GTU.FTZ.AND P3, PT, R62, 20, PT ;  /* 0x41a000003e00780b */ /* 0x000fe40003f7c000 */
        /* <DEDUP_REMOVED lines=35> */
.L_x_547:
[----:B------:R-:W-:Y:S05]  /*2000*/  BSYNC B0 ;  /* 0x0000000000007941 */ /* 0x000fea0003800000 */
.L_x_546:
[----:B------:R-:W-:Y:S01]  /*2010*/  ISETP.EQ.OR P1, PT, RZ, UR6, P1 ;  /* 0x00000006ff007c0c */ /* 0x000fe20008f22670 */
[----:B------:R-:W-:Y:S01]  /*2020*/  BSSY B0, `(.L_x_548) ;  /* 0x000002e000007945 */ /* 0x000fe20003800000 */
[----:B------:R-:W-:Y:S02]  /*2030*/  FSETP.GTU.FTZ.AND P2, PT, R60, 20, PT ;  /* 0x41a000003c00780b */ /* 0x000fe40003f5c000 */
[----:B------:R-:W-:Y:S02]  /*2040*/  PRMT R35, RZ, 0x5410, R8 ;  /* 0x00005410ff237816 */ /* 0x000fe40000000008 */
[----:B------:R-:W-:Y:S02]  /*2050*/  PRMT R33, RZ, 0x5410, R9 ;  /* 0x00005410ff217816 */ /* 0x000fe40000000009 */
[----:B------:R-:W-:Y:S02]  /*2060*/  PRMT R31, RZ, 0x5410, R10 ;  /* 0x00005410ff1f7816 */ /* 0x000fe4000000000a */
[----:B------:R-:W-:-:S02]  /*2070*/  ISETP.EQ.OR P0, PT, RZ, UR6, P0 ;  /* 0x00000006ff007c0c */ /* 0x000fc40008702670 */
[----:B------:R-:W-:Y:S02]  /*2080*/  ISETP.EQ.OR P4, PT, RZ, UR6, P4 ;  /* 0x00000006ff007c0c */ /* 0x000fe4000a782670 */
[----:B------:R-:W-:Y:S02]  /*2090*/  ISETP.EQ.OR P5, PT, RZ, UR6, P5 ;  /* 0x00000006ff007c0c */ /* 0x000fe4000afa2670 */
[----:B------:R-:W-:Y:S02]  /*20a0*/  ISETP.EQ.OR P3, PT, RZ, UR6, P3 ;  /* 0x00000006ff007c0c */ /* 0x000fe40009f62670 */
[----:B------:R-:W-:Y:S02]  /*20b0*/  ISETP.EQ.OR P2, PT, RZ, UR6, P2 ;  /* 0x00000006ff007c0c */ /* 0x000fe40009742670 */
        /* <DEDUP_REMOVED lines=36> */
.L_x_549:
[----:B------:R-:W-:Y:S05]  /*2300*/  BSYNC B0 ;  /* 0x0000000000007941 */ /* 0x000fea0003800000 */
.L_x_548:
        /* <DEDUP_REMOVED lines=33> */
.L_x_551:
[----:B------:R-:W-:Y:S05]  /*2520*/  BSYNC B0 ;  /* 0x0000000000007941 */ /* 0x000fea0003800000 */
.L_x_550:
        /* <DEDUP_REMOVED lines=33> */
.L_x_553:
[----:B------:R-:W-:Y:S05]  /*2740*/  BSYNC B0 ;  /* 0x0000000000007941 */ /* 0x000fea0003800000 */
.L_x_552:
        /* <DEDUP_REMOVED lines=33> */
.L_x_555:
[----:B------:R-:W-:Y:S05]  /*2960*/  BSYNC B0 ;  /* 0x0000000000007941 */ /* 0x000fea0003800000 */
.L_x_554:
        /* <DEDUP_REMOVED lines=33> */
.L_x_557:
[----:B------:R-:W-:Y:S05]  /*2b80*/  BSYNC B0 ;  /* 0x0000000000007941 */ /* 0x000fea0003800000 */
.L_x_556:
        /* <DEDUP_REMOVED lines=33> */
.L_x_559:
[----:B------:R-:W-:Y:S05]  /*2da0*/  BSYNC B0 ;  /* 0x0000000000007941 */ /* 0x000fea0003800000 */
.L_x_558:
        /* <DEDUP_REMOVED lines=36> */
.L_x_566:
        /* <DEDUP_REMOVED lines=11> */
[----:B------:R0:W2:Y:S01]  /*30a0*/  LDG.E.64 R2, [R12.64] ;  /* 0x000000040c027981 */ /* 0x0000a2000c1e1b00 */
        /* <DEDUP_REMOVED lines=10> */
[----:B0-----:R1:W3:Y:S04]  /*3150*/  LDG.E.128 R12, [R20.64+0x400] ;  /* 0x00040004140c7981 */ /* 0x0012e8000c1e1d00 */
[----:B------:R1:W3:Y:S01]  /*3160*/  LDG.E.128 R16, [R20.64+0x600] ;  /* 0x0006000414107981 */ /* 0x0002e2000c1e1d00 */
[----:B------:R-:W-:-:S02]  /*3170*/  IMAD R119, R85, c[0x0][0x1b8], RZ ;  /* 0x00006e0055777a24 */ /* 0x000fc400078e02ff */
        /* <DEDUP_REMOVED lines=9> */
[----:B-1----:R-:W-:Y:S02]  /*3210*/  FMUL.RZ R20, R2, 0.15915493667125701904 ;  /* 0x3e22f98302147820 */ /* 0x002fe4000040c000 */
        /* <DEDUP_REMOVED lines=28> */
[----:B------:R-:W1:Y:S01]  /*33e0*/  MUFU.EX2 R104, R104 ;  /* 0x0000006800687308 */ /* 0x000e620000000800 */
[----:B0-----:R-:W-:Y:S02]  /*33f0*/  FMUL.RZ R20, R2, 0.15915493667125701904 ;  /* 0x3e22f98302147820 */ /* 0x001fe4000040c000 */
[----:B------:R-:W-:-:S04]  /*3400*/  FMUL.FTZ R2, R3, R72 ;  /* 0x0000004803027220 */ /* 0x000fc80000410000 */
[----:B------:R-:W-:Y:S01]  /*3410*/  FMUL.RZ R111, R2, 0.15915493667125701904 ;  /* 0x3e22f983026f7820 */ /* 0x000fe2000040c000 */
[----:B------:R-:W-:Y:S01]  /*3420*/  SHF.L.U32 R2, R77, 0x2, RZ ;  /* 0x000000024d027819 */ /* 0x000fe200000006ff */
[----:B------:R-:W-:Y:S03]  /*3430*/  MUFU.SIN R109, R21 ;  /* 0x00000015006d7308 */ /* 0x000fe60000000400 */
[----:B------:R-:W-:-:S04]  /*3440*/  LOP3.LUT R2, R2, 0xffffff80, RZ, 0xc0, !PT ;  /* 0xffffff8002027812 */ /* 0x000fc800078ec0ff */
[----:B------:R-:W-:Y:S01]  /*3450*/  IADD3 R118, R2, R75, RZ ;  /* 0x0000004b02767210 */ /* 0x000fe20007ffe0ff */
[----:B------:R-:W-:Y:S01]  /*3460*/  FMUL.FTZ R2, R3, R70 ;  /* 0x0000004603027220 */ /* 0x000fe20000410000 */
[----:B------:R-:W-:Y:S01]  /*3470*/  MUFU.COS R117, R21 ;  /* 0x0000001500757308 */ /* 0x000fe20000000000 */
[----:B-1----:R-:W-:Y:S02]  /*3480*/  FMUL.FTZ R97, R104, R97 ;  /* 0x0000006168617220 */ /* 0x002fe40000410000 */
[----:B------:R-:W-:Y:S01]  /*3490*/  FMUL.RZ R120, R2, 0.15915493667125701904 ;  /* 0x3e22f98302787820 */ /* 0x000fe2000040c000 */
[----:B---3--:R0:W-:Y:S01]  /*34a0*/  STS.128 [R118.X16], R4 ;  /* 0x0000000476007388 */ /* 0x0081e2000000cc00 */
[----:B------:R-:W-:Y:S02]  /*34b0*/  IMAD R2, R75, 0x3, R118 ;  /* 0x000000034b027824 */ /* 0x000fe400078e0276 */
[----:B------:R-:W-:Y:S01]  /*34c0*/  FMUL.FTZ R95, R104, R95 ;  /* 0x0000005f685f7220 */ /* 0x000fe20000410000 */
[----:B----4-:R-:W-:Y:S01]  /*34d0*/  STS.128 [R118.X16+0x200], R8 ;  /* 0x0002000876007388 */ /* 0x010fe2000000cc00 */
[----:B------:R-:W-:Y:S03]  /*34e0*/  MUFU.SIN R113, R20 ;  /* 0x0000001400717308 */ /* 0x000fe60000000400 */
[----:B------:R1:W-:Y:S04]  /*34f0*/  STS.128 [R118.X16+0x400], R12 ;  /* 0x0004000c76007388 */ /* 0x0003e8000000cc00 */
[----:B------:R2:W-:Y:S01]  /*3500*/  STS.128 [R118.X16+0x600], R16 ;  /* 0x0006001076007388 */ /* 0x0005e2000000cc00 */
[----:B------:R-:W-:-:S06]  /*3510*/  NOP ;  /* 0x0000000000007918 */ /* 0x000fcc0000000000 */
[----:B------:R-:W3:Y:S01]  /*3520*/  LDS.128 R8, [R2.X16] ;  /* 0x0000000002087984 */ /* 0x000ee2000000cc00 */
[----:B------:R4:W-:Y:S01]  /*3530*/  MUFU.COS R25, R20 ;  /* 0x0000001400197308 */ /* 0x0009e20000000000 */
[----:B0-----:R-:W-:Y:S02]  /*3540*/  FMUL.FTZ R6, R3, R68 ;  /* 0x0000004403067220 */ /* 0x001fe40000410000 */
[----:B-1----:R-:W-:Y:S02]  /*3550*/  FMUL.FTZ R14, R23, R70 ;  /* 0x00000046170e7220 */ /* 0x002fe40000410000 */
[----:B------:R-:W-:-:S03]  /*3560*/  FMUL.RZ R6, R6, 0.15915493667125701904 ;  /* 0x3e22f98306067820 */ /* 0x000fc6000040c000 */
[----:B------:R-:W-:Y:S01]  /*3570*/  MUFU.SIN R121, R111 ;  /* 0x0000006f00797308 */ /* 0x000fe20000000400 */
[----:B----4-:R-:W-:-:S04]  /*3580*/  IMAD.WIDE.U32 R20, R98, c[0x0][0x1b8], RZ ;  /* 0x00006e0062147a25 */ /* 0x010fc800078e00ff */
[C---:B------:R-:W-:Y:S02]  /*3590*/  FMUL.FTZ R15, R23.reuse, R68 ;  /* 0x00000044170f7220 */ /* 0x040fe40000410000 */
[----:B--2---:R-:W-:Y:S01]  /*35a0*/  FMUL.FTZ R17, R23, R66 ;  /* 0x0000004217117220 */ /* 0x004fe20000410000 */
[----:B------:R0:W-:Y:S08]  /*35b0*/  MUFU.COS R122, R111 ;  /* 0x0000006f007a7308 */ /* 0x0001f00000000000 */
[----:B------:R-:W-:Y:S01]  /*35c0*/  MUFU.SIN R103, R22 ;  /* 0x0000001600677308 */ /* 0x000fe20000000400 */
[----:B0-----:R-:W-:-:S05]  /*35d0*/  IMAD R111, R98, c[0x0][0x1bc], R119 ;  /* 0x00006f00626f7a24 */ /* 0x001fca00078e0277 */
[----:B------:R-:W-:Y:S02]  /*35e0*/  IADD3 R21, R21, R111, RZ ;  /* 0x0000006f15157210 */ /* 0x000fe40007ffe0ff */
[----:B------:R-:W0:Y:S03]  /*35f0*/  MUFU.EX2 R116, R116 ;  /* 0x0000007400747308 */ /* 0x000e260000000800 */
[----:B------:R-:W-:Y:S01]  /*3600*/  IMAD.WIDE.U32 R4, R0, c[0x0][0x1c0], R20 ;  /* 0x0000700000047a25 */ /* 0x000fe200078e0014 */
[----:B---3--:R-:W-:-:S04]  /*3610*/  PRMT R104, RZ, 0x5410, R8 ;  /* 0x00005410ff687816 */ /* 0x008fc80000000008 */
[----:B------:R-:W1:Y:S01]  /*3620*/  MUFU.EX2 R108, R108 ;  /* 0x0000006c006c7308 */ /* 0x000e620000000800 */
[----:B------:R-:W-:Y:S02]  /*3630*/  PRMT R8, RZ, 0x7610, R8 ;  /* 0x00007610ff087816 */ /* 0x000fe40000000008 */
[----:B------:R-:W-:Y:S01]  /*3640*/  IADD3 R5, R5, R87, RZ ;  /* 0x0000005705057210 */ /* 0x000fe20007ffe0ff */
[----:B------:R-:W-:Y:S01]  /*3650*/  FMUL.FTZ R104, R43, R104 ;  /* 0x000000682b687220 */ /* 0x000fe20000410000 */
[----:B------:R-:W-:-:S03]  /*3660*/  LEA R12, P0, R4, c[0x0][0x230], 0x3 ;  /* 0x00008c00040c7a11 */ /* 0x000fc600078018ff */
[----:B------:R-:W2:Y:S01]  /*3670*/  MUFU.EX2 R100, R100 ;  /* 0x0000006400647308 */ /* 0x000ea20000000800 */
[----:B0-----:R-:W-:Y:S01]  /*3680*/  FMUL.FTZ R87, R116, R103 ;  /* 0x0000006774577220 */ /* 0x001fe20000410000 */
[----:B------:R-:W-:Y:S01]  /*3690*/  LEA.HI.X R13, R4, c[0x0][0x234], R5, 0x3, P0 ;  /* 0x00008d00040d7a11 */ /* 0x000fe200000f1c05 */
[----:B------:R-:W-:Y:S01]  /*36a0*/  FMUL.FTZ R103, R43, R8 ;  /* 0x000000082b677220 */ /* 0x000fe20000410000 */
[----:B------:R-:W-:Y:S01]  /*36b0*/  PRMT R5, RZ, 0x5410, R9 ;  /* 0x00005410ff057816 */ /* 0x000fe20000000009 */
[----:B------:R-:W-:-:S03]  /*36c0*/  FMUL.FTZ R4, R3, R66 ;  /* 0x0000004203047220 */ /* 0x000fc60000410000 */
[----:B------:R0:W3:Y:S01]  /*36d0*/  MUFU.COS R89, R24 ;  /* 0x0000001800597308 */ /* 0x0000e20000000000 */
[----:B-1----:R-:W-:Y:S02]  /*36e0*/  FMUL.FTZ R99, R108, R99 ;  /* 0x000000636c637220 */ /* 0x002fe40000410000 */
[----:B------:R-:W-:Y:S02]  /*36f0*/  FMUL.RZ R19, R4, 0.15915493667125701904 ;  /* 0x3e22f98304137820 */ /* 0x000fe4000040c000 */
[----:B------:R-:W-:Y:S02]  /*3700*/  FMUL.FTZ R7, R103, R99 ;  /* 0x0000006367077220 */ /* 0x000fe40000410000 */
[----:B------:R-:W-:Y:S01]  /*3710*/  FMUL.FTZ R4, R3, R64 ;  /* 0x0000004003047220 */ /* 0x000fe20000410000 */
[----:B------:R1:W4:Y:S01]  /*3720*/  MUFU.COS R107, R22 ;  /* 0x00000016006b7308 */ /* 0x0003220000000000 */
[C---:B--2---:R-:W-:Y:S02]  /*3730*/  FMUL.FTZ R102, R100.reuse, R102 ;  /* 0x0000006664667220 */ /* 0x044fe40000410000 */
[----:B------:R-:W-:-:S02]  /*3740*/  FMUL.FTZ R101, R100, R101 ;  /* 0x0000006564657220 */ /* 0x000fc40000410000 */
[----:B------:R-:W-:Y:S02]  /*3750*/  FMUL.RZ R21, R4, 0.15915493667125701904 ;  /* 0x3e22f98304157820 */ /* 0x000fe4000040c000 */
[C---:B0-----:R-:W-:Y:S01]  /*3760*/  FMUL.FTZ R24, R23.reuse, R76 ;  /* 0x0000004c17187220 */ /* 0x041fe20000410000 */
[----:B------:R-:W-:Y:S01]  /*3770*/  MUFU.SIN R128, R6 ;  /* 0x0000000600807308 */ /* 0x000fe20000000400 */
[----:B---3--:R-:W-:Y:S02]  /*3780*/  FMUL.FTZ R100, R108, R89 ;  /* 0x000000596c647220 */ /* 0x008fe40000410000 */
[----:B------:R-:W-:Y:S02]  /*3790*/  FMUL.FTZ R108, R42, R5 ;  /* 0x000000052a6c7220 */ /* 0x000fe40000410000 */
[----:B------:R-:W-:Y:S02]  /*37a0*/  FFMA.FTZ R7, R104, R100, -R7 ;  /* 0x0000006468077223 */ /* 0x000fe40000010807 */
[----:B-1----:R-:W-:Y:S01]  /*37b0*/  FMUL.FTZ R22, R23, R74 ;  /* 0x0000004a17167220 */ /* 0x002fe20000410000 */
[----:B------:R0:W-:Y:S01]  /*37c0*/  MUFU.COS R131, R6 ;  /* 0x0000000600837308 */ /* 0x0001e20000000000 */
[----:B----4-:R-:W-:Y:S01]  /*37d0*/  FMUL.FTZ R89, R116, R107 ;  /* 0x0000006b74597220 */ /* 0x010fe20000410000 */
[----:B------:R-:W-:Y:S01]  /*37e0*/  PRMT R107, RZ, 0x7610, R9 ;  /* 0x00007610ff6b7816 */ /* 0x000fe20000000009 */
[----:B------:R-:W-:-:S04]  /*37f0*/  FADD.FTZ R8, R108, R7 ;  /* 0x000000076c087221 */ /* 0x000fc80000010000 */
[----:B------:R-:W-:Y:S01]  /*3800*/  FMUL.FTZ R107, R42, R107 ;  /* 0x0000006b2a6b7220 */ /* 0x000fe20000410000 */
[----:B------:R-:W1:Y:S01]  /*3810*/  MUFU.EX2 R112, R112 ;  /* 0x0000007000707308 */ /* 0x000e620000000800 */
[----:B0-----:R-:W-:-:S04]  /*3820*/  FMUL.FTZ R6, R104, R99 ;  /* 0x0000006368067220 */ /* 0x001fc80000410000 */
[----:B------:R-:W-:-:S03]  /*3830*/  FFMA.FTZ R6, R103, R100, R6 ;  /* 0x0000006467067223 */ /* 0x000fc60000010006 */
[----:B------:R-:W0:Y:S01]  /*3840*/  MUFU.EX2 R110, R110 ;  /* 0x0000006e006e7308 */ /* 0x000e220000000800 */
[----:B------:R-:W-:Y:S02]  /*3850*/  FADD.FTZ R18, R107, R6 ;  /* 0x000000066b127221 */ /* 0x000fe40000010000 */
[----:B------:R-:W2:Y:S02]  /*3860*/  LDS.128 R4, [R2.X16+0x10] ;  /* 0x0000100002047984 */ /* 0x000ea4000000cc00 */
[----:B------:R-:W-:-:S03]  /*3870*/  FMUL.FTZ R9, R95, R18 ;  /* 0x000000125f097220 */ /* 0x000fc60000410000 */
[----:B------:R-:W3:Y:S01]  /*3880*/  MUFU.EX2 R114, R114 ;  /* 0x0000007200727308 */ /* 0x000ee20000000800 */
[C---:B-1----:R-:W-:Y:S02]  /*3890*/  FMUL.FTZ R93, R112.reuse, R93 ;  /* 0x0000005d705d7220 */ /* 0x042fe40000410000 */
[----:B------:R-:W-:Y:S01]  /*38a0*/  FMUL.FTZ R91, R112, R91 ;  /* 0x0000005b705b7220 */ /* 0x000fe20000410000 */
[----:B------:R-:W-:Y:S01]  /*38b0*/  PRMT R112, RZ, 0x7610, R10 ;  /* 0x00007610ff707816 */ /* 0x000fe2000000000a */
[----:B------:R-:W-:-:S03]  /*38c0*/  FFMA.FTZ R20, R97, R8, -R9 ;  /* 0x0000000861147223 */ /* 0x000fc60000010809 */
[----:B------:R-:W-:Y:S01]  /*38d0*/  MUFU.SIN R126, R19 ;  /* 0x00000013007e7308 */ /* 0x000fe20000000400 */
[----:B------:R-:W-:Y:S02]  /*38e0*/  FMUL.FTZ R112, R41, R112 ;  /* 0x0000007029707220 */ /* 0x000fe40000410000 */
[C---:B0-----:R-:W-:Y:S02]  /*38f0*/  FMUL.FTZ R106, R110.reuse, R106 ;  /* 0x0000006a6e6a7220 */ /* 0x041fe40000410000 */
[----:B------:R-:W-:-:S03]  /*3900*/  FMUL.FTZ R105, R110, R105 ;  /* 0x000000696e697220 */ /* 0x000fc60000410000 */
[----:B------:R0:W-:Y:S01]  /*3910*/  MUFU.COS R16, R19 ;  /* 0x0000001300107308 */ /* 0x0001e20000000000 */
[C---:B---3--:R-:W-:Y:S01]  /*3920*/  FMUL.FTZ R110, R114.reuse, R117 ;  /* 0x00000075726e7220 */ /* 0x048fe20000410000 */
[--C-:B------:R-:W-:Y:S01]  /*3930*/  PRMT R117, RZ, 0x5410, R11.reuse ;  /* 0x00005410ff757816 */ /* 0x100fe2000000000b */
[----:B------:R-:W-:Y:S01]  /*3940*/  FMUL.FTZ R109, R114, R109 ;  /* 0x0000006d726d7220 */ /* 0x000fe20000410000 */
[----:B------:R-:W-:-:S03]  /*3950*/  PRMT R11, RZ, 0x7610, R11 ;  /* 0x00007610ff0b7816 */ /* 0x000fc6000000000b */
[C---:B------:R-:W-:Y:S01]  /*3960*/  FMUL.FTZ R117, R40.reuse, R117 ;  /* 0x0000007528757220 */ /* 0x040fe20000410000 */
[----:B------:R-:W-:Y:S01]  /*3970*/  MUFU.SIN R119, R120 ;  /* 0x0000007800777308 */ /* 0x000fe20000000400 */
[----:B0-----:R-:W-:Y:S01]  /*3980*/  FMUL.FTZ R19, R95, R8 ;  /* 0x000000085f137220 */ /* 0x001fe20000410000 */
[----:B------:R-:W-:Y:S01]  /*3990*/  PRMT R8, RZ, 0x5410, R10 ;  /* 0x00005410ff087816 */ /* 0x000fe2000000000a */
[----:B------:R-:W-:Y:S02]  /*39a0*/  FMUL.FTZ R118, R40, R11 ;  /* 0x0000000b28767220 */ /* 0x000fe40000410000 */
[----:B------:R-:W-:Y:S02]  /*39b0*/  FFMA.FTZ R19, R97, R18, R19 ;  /* 0x0000001261137223 */ /* 0x000fe40000010013 */
[----:B------:R-:W-:Y:S01]  /*39c0*/  FMUL.FTZ R111, R41, R8 ;  /* 0x00000008296f7220 */ /* 0x000fe20000410000 */
[----:B------:R-:W-:Y:S01]  /*39d0*/  MUFU.COS R127, R120 ;  /* 0x00000078007f7308 */ /* 0x000fe20000000000 */
[----:B------:R-:W-:-:S02]  /*39e0*/  FADD.FTZ R8, R112, R19 ;  /* 0x0000001370087221 */ /* 0x000fc40000010000 */
[----:B------:R-:W-:Y:S01]  /*39f0*/  FADD.FTZ R20, R111, R20 ;  /* 0x000000146f147221 */ /* 0x000fe20000010000 */
[--C-:B--2---:R-:W-:Y:S01]  /*3a00*/  PRMT R124, RZ, 0x5410, R4.reuse ;  /* 0x00005410ff7c7816 */ /* 0x104fe20000000004 */
[C---:B------:R-:W-:Y:S01]  /*3a10*/  FMUL.FTZ R9, R91.reuse, R8 ;  /* 0x000000085b097220 */ /* 0x040fe20000410000 */
[----:B------:R-:W-:Y:S01]  /*3a20*/  PRMT R4, RZ, 0x7610, R4 ;  /* 0x00007610ff047816 */ /* 0x000fe20000000004 */
[-C--:B------:R-:W-:Y:S01]  /*3a30*/  FMUL.FTZ R10, R91, R20.reuse ;  /* 0x000000145b0a7220 */ /* 0x080fe20000410000 */
[----:B------:R-:W0:Y:S01]  /*3a40*/  MUFU.EX2 R14, R14 ;  /* 0x0000000e000e7308 */ /* 0x000e220000000800 */
[C---:B------:R-:W-:Y:S01]  /*3a50*/  FFMA.FTZ R20, R93.reuse, R20, -R9 ;  /* 0x000000145d147223 */ /* 0x040fe20000010809 */
[--C-:B------:R-:W-:Y:S01]  /*3a60*/  PRMT R129, RZ, 0x5410, R5.reuse ;  /* 0x00005410ff817816 */ /* 0x100fe20000000005 */
[----:B------:R-:W-:Y:S01]  /*3a70*/  FFMA.FTZ R9, R93, R8, R10 ;  /* 0x000000085d097223 */ /* 0x000fe2000001000a */
[----:B------:R-:W-:Y:S01]  /*3a80*/  PRMT R5, RZ, 0x7610, R5 ;  /* 0x00007610ff057816 */ /* 0x000fe20000000005 */
[----:B------:R-:W-:Y:S01]  /*3a90*/  FADD.FTZ R20, R117, R20 ;  /* 0x0000001475147221 */ /* 0x000fe20000010000 */
[--C-:B------:R-:W-:Y:S01]  /*3aa0*/  PRMT R136, RZ, 0x5410, R6.reuse ;  /* 0x00005410ff887816 */ /* 0x100fe20000000006 */
[----:B------:R-:W-:Y:S01]  /*3ab0*/  FADD.FTZ R8, R118, R9 ;  /* 0x0000000976087221 */ /* 0x000fe20000010000 */
[----:B------:R-:W-:Y:S01]  /*3ac0*/  MUFU.SIN R134, R21 ;  /* 0x0000001500867308 */ /* 0x000fe20000000400 */
[C---:B------:R-:W-:Y:S01]  /*3ad0*/  FMUL.FTZ R10, R87.reuse, R20 ;  /* 0x00000014570a7220 */ /* 0x040fe20000410000 */
[----:B------:R-:W-:Y:S01]  /*3ae0*/  PRMT R6, RZ, 0x7610, R6 ;  /* 0x00007610ff067816 */ /* 0x000fe20000000006 */
[----:B------:R-:W-:Y:S01]  /*3af0*/  FMUL.FTZ R9, R87, R8 ;  /* 0x0000000857097220 */ /* 0x000fe20000410000 */
[--C-:B------:R-:W-:Y:S01]  /*3b00*/  PRMT R139, RZ, 0x5410, R7.reuse ;  /* 0x00005410ff8b7816 */ /* 0x100fe20000000007 */
[----:B------:R-:W-:Y:S01]  /*3b10*/  FMUL.FTZ R124, R39, R124 ;  /* 0x0000007c277c7220 */ /* 0x000fe20000410000 */
[----:B------:R-:W-:Y:S01]  /*3b20*/  PRMT R7, RZ, 0x7610, R7 ;  /* 0x00007610ff077816 */ /* 0x000fe20000000007 */
[C---:B------:R-:W-:Y:S01]  /*3b30*/  FFMA.FTZ R9, R89.reuse, R20, -R9 ;  /* 0x0000001459097223 */ /* 0x040fe20000010809 */
[----:B------:R1:W-:Y:S01]  /*3b40*/  MUFU.COS R135, R21 ;  /* 0x0000001500877308 */ /* 0x0003e20000000000 */
[----:B------:R-:W-:-:S02]  /*3b50*/  FFMA.FTZ R10, R89, R8, R10 ;  /* 0x00000008590a7223 */ /* 0x000fc4000001000a */
[----:B------:R-:W-:Y:S02]  /*3b60*/  FMUL.FTZ R125, R39, R4 ;  /* 0x00000004277d7220 */ /* 0x000fe40000410000 */
[----:B------:R-:W-:Y:S02]  /*3b70*/  FADD.FTZ R9, R124, R9 ;  /* 0x000000097c097221 */ /* 0x000fe40000010000 */
[----:B------:R-:W-:Y:S01]  /*3b80*/  FADD.FTZ R10, R125, R10 ;  /* 0x0000000a7d0a7221 */ /* 0x000fe20000010000 */
[----:B------:R-:W-:Y:S01]  /*3b90*/  MUFU.SIN R115, R26 ;  /* 0x0000001a00737308 */ /* 0x000fe20000000400 */
[----:B------:R-:W-:Y:S02]  /*3ba0*/  FMUL.FTZ R11, R105, R9 ;  /* 0x00000009690b7220 */ /* 0x000fe40000410000 */
[----:B------:R-:W-:Y:S02]  /*3bb0*/  FMUL.FTZ R8, R3, R62 ;  /* 0x0000003e03087220 */ /* 0x000fe40000410000 */
[----:B------:R-:W-:-:S02]  /*3bc0*/  FMUL.FTZ R4, R105, R10 ;  /* 0x0000000a69047220 */ /* 0x000fc40000410000 */
[----:B------:R-:W-:Y:S01]  /*3bd0*/  FFMA.FTZ R11, R106, R10, R11 ;  /* 0x0000000a6a0b7223 */ /* 0x000fe2000001000b */
[----:B------:R-:W2:Y:S01]  /*3be0*/  MUFU.EX2 R24, R24 ;  /* 0x0000001800187308 */ /* 0x000ea20000000800 */
[----:B------:R-:W-:Y:S02]  /*3bf0*/  FMUL.FTZ R3, R3, R60 ;  /* 0x0000003c03037220 */ /* 0x000fe40000410000 */
[----:B------:R-:W-:Y:S02]  /*3c00*/  FMUL.FTZ R130, R38, R5 ;  /* 0x0000000526827220 */ /* 0x000fe40000410000 */
[----:B------:R-:W-:Y:S02]  /*3c10*/  FFMA.FTZ R4, R106, R9, -R4 ;  /* 0x000000096a047223 */ /* 0x000fe40000010804 */
[----:B------:R-:W-:Y:S01]  /*3c20*/  FMUL.FTZ R129, R38, R129 ;  /* 0x0000008126817220 */ /* 0x000fe20000410000 */
[----:B------:R-:W3:Y:S01]  /*3c30*/  MUFU.COS R27, R26 ;  /* 0x0000001a001b7308 */ /* 0x000ee20000000000 */
[----:B-1----:R-:W-:-:S02]  /*3c40*/  FMUL.RZ R21, R3, 0.15915493667125701904 ;  /* 0x3e22f98303157820 */ /* 0x002fc4000040c000 */
[----:B------:R-:W-:Y:S02]  /*3c50*/  FMUL.RZ R20, R8, 0.15915493667125701904 ;  /* 0x3e22f98308147820 */ /* 0x000fe4000040c000 */
[----:B------:R-:W-:Y:S02]  /*3c60*/  FADD.FTZ R3, R130, R11 ;  /* 0x0000000b82037221 */ /* 0x000fe40000010000 */
[----:B------:R-:W1:Y:S01]  /*3c70*/  LDS.128 R8, [R2.X16+0x20] ;  /* 0x0000200002087984 */ /* 0x000e62000000cc00 */
[----:B------:R-:W-:Y:S01]  /*3c80*/  FADD.FTZ R4, R129, R4 ;  /* 0x0000000481047221 */ /* 0x000fe20000010000 */
[----:B------:R-:W4:Y:S01]  /*3c90*/  MUFU.EX2 R15, R15 ;  /* 0x0000000f000f7308 */ /* 0x000f220000000800 */
[C---:B0-----:R-:W-:Y:S02]  /*3ca0*/  FMUL.FTZ R120, R14.reuse, R127 ;  /* 0x0000007f0e787220 */ /* 0x041fe40000410000 */
[----:B------:R-:W-:Y:S02]  /*3cb0*/  FMUL.FTZ R119, R14, R119 ;  /* 0x000000770e777220 */ /* 0x000fe40000410000 */
[----:B------:R-:W-:-:S02]  /*3cc0*/  FMUL.FTZ R14, R109, R4 ;  /* 0x000000046d0e7220 */ /* 0x000fc40000410000 */
[-C--:B------:R-:W-:Y:S01]  /*3cd0*/  FMUL.FTZ R5, R109, R3.reuse ;  /* 0x000000036d057220 */ /* 0x080fe20000410000 */
[----:B------:R-:W-:Y:S01]  /*3ce0*/  MUFU.EX2 R138, R138 ;  /* 0x0000008a008a7308 */ /* 0x000fe20000000800 */
[----:B------:R-:W-:Y:S02]  /*3cf0*/  FFMA.FTZ R14, R110, R3, R14 ;  /* 0x000000036e0e7223 */ /* 0x000fe4000001000e */
[C---:B------:R-:W-:Y:S02]  /*3d00*/  FMUL.FTZ R137, R37.reuse, R6 ;  /* 0x0000000625897220 */ /* 0x040fe40000410000 */
[----:B--2---:R-:W-:Y:S02]  /*3d10*/  FMUL.FTZ R115, R24, R115 ;  /* 0x0000007318737220 */ /* 0x004fe40000410000 */
[----:B------:R-:W-:Y:S01]  /*3d20*/  FFMA.FTZ R5, R110, R4, -R5 ;  /* 0x000000046e057223 */ /* 0x000fe20000010805 */
[----:B------:R-:W0:Y:S01]  /*3d30*/  MUFU.COS R141, R21 ;  /* 0x00000015008d7308 */ /* 0x000e220000000000 */
[----:B------:R-:W-:-:S02]  /*3d40*/  FMUL.FTZ R136, R37, R136 ;  /* 0x0000008825887220 */ /* 0x000fc40000410000 */
[----:B------:R-:W-:Y:S02]  /*3d50*/  FADD.FTZ R14, R137, R14 ;  /* 0x0000000e890e7221 */ /* 0x000fe40000010000 */
[----:B---3--:R-:W-:Y:S02]  /*3d60*/  FMUL.FTZ R116, R24, R27 ;  /* 0x0000001b18747220 */ /* 0x008fe40000410000 */
[----:B------:R-:W-:Y:S01]  /*3d70*/  FADD.FTZ R5, R136, R5 ;  /* 0x0000000588057221 */ /* 0x000fe20000010000 */
[----:B------:R-:W2:Y:S01]  /*3d80*/  MUFU.SIN R3, R21 ;  /* 0x0000001500037308 */ /* 0x000ea20000000400 */
[----:B------:R-:W-:Y:S02]  /*3d90*/  FMUL.FTZ R4, R115, R14 ;  /* 0x0000000e73047220 */ /* 0x000fe40000410000 */
[C---:B----4-:R-:W-:Y:S02]  /*3da0*/  FMUL.FTZ R131, R15.reuse, R131 ;  /* 0x000000830f837220 */ /* 0x050fe40000410000 */
[----:B------:R-:W-:-:S02]  /*3db0*/  FMUL.FTZ R128, R15, R128 ;  /* 0x000000800f807220 */ /* 0x000fc40000410000 */
[-C--:B------:R-:W-:Y:S01]  /*3dc0*/  FMUL.FTZ R15, R115, R5.reuse ;  /* 0x00000005730f7220 */ /* 0x080fe20000410000 */
[----:B------:R-:W3:Y:S01]  /*3dd0*/  MUFU.EX2 R22, R22 ;  /* 0x0000001600167308 */ /* 0x000ee20000000800 */
[----:B------:R-:W-:Y:S02]  /*3de0*/  FFMA.FTZ R6, R116, R5, -R4 ;  /* 0x0000000574067223 */ /* 0x000fe40000010804 */
[----:B------:R-:W-:Y:S02]  /*3df0*/  FMUL.FTZ R139, R36, R139 ;  /* 0x0000008b248b7220 */ /* 0x000fe40000410000 */
[----:B------:R-:W-:Y:S01]  /*3e00*/  FMUL.FTZ R4, R102, R99 ;  /* 0x0000006366047220 */ /* 0x000fe20000410000 */
[--C-:B-1----:R-:W-:Y:S01]  /*3e10*/  PRMT R142, RZ, 0x5410, R8.reuse ;  /* 0x00005410ff8e7816 */ /* 0x102fe20000000008 */
[C---:B0-----:R-:W-:Y:S01]  /*3e20*/  FMUL.FTZ R141, R138.reuse, R141 ;  /* 0x0000008d8a8d7220 */ /* 0x041fe20000410000 */
[----:B------:R-:W0:Y:S01]  /*3e30*/  MUFU.EX2 R17, R17 ;  /* 0x0000001100117308 */ /* 0x000e220000000800 */
[----:B--2---:R-:W-:Y:S01]  /*3e40*/  FMUL.FTZ R138, R138, R3 ;  /* 0x000000038a8a7220 */ /* 0x004fe20000410000 */
[----:B------:R-:W-:Y:S01]  /*3e50*/  PRMT R8, RZ, 0x7610, R8 ;  /* 0x00007610ff087816 */ /* 0x000fe20000000008 */
[----:B------:R-:W-:Y:S01]  /*3e60*/  FFMA.FTZ R15, R116, R14, R15 ;  /* 0x0000000e740f7223 */ /* 0x000fe2000001000f */
[----:B------:R-:W-:Y:S01]  /*3e70*/  PRMT R145, RZ, 0x7610, R9 ;  /* 0x00007610ff917816 */ /* 0x000fe20000000009 */
[----:B------:R-:W-:Y:S01]  /*3e80*/  FMUL.FTZ R140, R36, R7 ;  /* 0x00000007248c7220 */ /* 0x000fe20000410000 */
[----:B------:R-:W-:Y:S01]  /*3e90*/  PRMT R146, RZ, 0x5410, R10 ;  /* 0x00005410ff927816 */ /* 0x000fe2000000000a */
[----:B------:R-:W-:Y:S01]  /*3ea0*/  FADD.FTZ R5, R139, R6 ;  /* 0x000000068b057221 */ /* 0x000fe20000010000 */
[----:B------:R-:W-:Y:S01]  /*3eb0*/  MUFU.EX2 R132, R132 ;  /* 0x0000008400847308 */ /* 0x000fe20000000800 */
[----:B---3--:R-:W-:Y:S01]  /*3ec0*/  FMUL.FTZ R113, R22, R113 ;  /* 0x0000007116717220 */ /* 0x008fe20000410000 */
[----:B------:R-:W-:Y:S01]  /*3ed0*/  PRMT R10, RZ, 0x7610, R10 ;  /* 0x00007610ff0a7816 */ /* 0x000fe2000000000a */
[----:B------:R-:W-:Y:S01]  /*3ee0*/  FMUL.FTZ R3, R101, R99 ;  /* 0x0000006365037220 */ /* 0x000fe20000410000 */
[----:B------:R-:W-:Y:S01]  /*3ef0*/  PRMT R149, RZ, 0x7610, R11 ;  /* 0x00007610ff957816 */ /* 0x000fe2000000000b */
[----:B------:R-:W-:-:S02]  /*3f00*/  FMUL.FTZ R26, R23, R72 ;  /* 0x00000048171a7220 */ /* 0x000fc40000410000 */
[-C--:B------:R-:W-:Y:S01]  /*3f10*/  FFMA.FTZ R6, R101, R100.reuse, R4 ;  /* 0x0000006465067223 */ /* 0x080fe20000010004 */
[----:B------:R-:W-:Y:S01]  /*3f20*/  MUFU.COS R133, R20 ;  /* 0x0000001400857308 */ /* 0x000fe20000000000 */
[----:B------:R-:W-:Y:S02]  /*3f30*/  FMUL.FTZ R114, R22, R25 ;  /* 0x0000001916727220 */ /* 0x000fe40000410000 */
[----:B------:R-:W-:Y:S02]  /*3f40*/  FADD.FTZ R15, R140, R15 ;  /* 0x0000000f8c0f7221 */ /* 0x000fe40000010000 */
[----:B------:R-:W-:Y:S02]  /*3f50*/  FMUL.FTZ R14, R113, R5 ;  /* 0x00000005710e7220 */ /* 0x000fe40000410000 */
[----:B------:R-:W-:Y:S01]  /*3f60*/  FFMA.FTZ R4, R102, R100, -R3 ;  /* 0x0000006466047223 */ /* 0x000fe20000010803 */
[----:B------:R-:W1:Y:S01]  /*3f70*/  MUFU.EX2 R26, R26 ;  /* 0x0000001a001a7308 */ /* 0x000e620000000800 */
[----:B------:R-:W-:-:S02]  /*3f80*/  FMUL.FTZ R3, R95, R6 ;  /* 0x000000065f037220 */ /* 0x000fc40000410000 */
[----:B0-----:R-:W-:Y:S02]  /*3f90*/  FMUL.FTZ R127, R17, R16 ;  /* 0x00000010117f7220 */ /* 0x001fe40000410000 */
[CC--:B------:R-:W-:Y:S02]  /*3fa0*/  FFMA.FTZ R16, R114.reuse, R15.reuse, R14 ;  /* 0x0000000f72107223 */ /* 0x0c0fe4000001000e */
[-C--:B------:R-:W-:Y:S01]  /*3fb0*/  FFMA.FTZ R14, R97, R4.reuse, -R3 ;  /* 0x00000004610e7223 */ /* 0x080fe20000010803 */
[----:B------:R-:W0:Y:S01]  /*3fc0*/  MUFU.SIN R19, R20 ;  /* 0x0000001400137308 */ /* 0x000e220000000400 */
[----:B------:R-:W-:Y:S02]  /*3fd0*/  FMUL.FTZ R7, R113, R15 ;  /* 0x0000000f71077220 */ /* 0x000fe40000410000 */
[----:B------:R-:W-:Y:S02]  /*3fe0*/  FMUL.FTZ R4, R95, R4 ;  /* 0x000000045f047220 */ /* 0x000fe40000410000 */
[----:B------:R-:W-:-:S02]  /*3ff0*/  FFMA.FTZ R7, R114, R5, -R7 ;  /* 0x0000000572077223 */ /* 0x000fc40000010807 */
[----:B------:R-:W-:Y:S02]  /*4000*/  FFMA.FTZ R4, R97, R6, R4 ;  /* 0x0000000661047223 */ /* 0x000fe40000010004 */
[C---:B------:R-:W-:Y:S02]  /*4010*/  FMUL.FTZ R5, R91.reuse, R14 ;  /* 0x0000000e5b057220 */ /* 0x040fe40000410000 */
[----:B------:R-:W-:Y:S02]  /*4020*/  FMUL.FTZ R3, R91, R4 ;  /* 0x000000045b037220 */ /* 0x000fe40000410000 */
[----:B------:R-:W-:Y:S02]  /*4030*/  FMUL.FTZ R143, R35, R8 ;  /* 0x00000008238f7220 */ /* 0x000fe40000410000 */
[----:B------:R-:W-:Y:S02]  /*4040*/  FFMA.FTZ R4, R93, R4, R5 ;  /* 0x000000045d047223 */ /* 0x000fe40000010005 */
[----:B------:R-:W-:-:S02]  /*4050*/  FMUL.FTZ R142, R35, R142 ;  /* 0x0000008e238e7220 */ /* 0x000fc40000410000 */
[----:B-1----:R-:W-:Y:S02]  /*4060*/  FMUL.FTZ R121, R26, R121 ;  /* 0x000000791a797220 */ /* 0x002fe40000410000 */
[----:B------:R-:W-:Y:S02]  /*4070*/  FADD.FTZ R16, R143, R16 ;  /* 0x000000108f107221 */ /* 0x000fe40000010000 */
[----:B------:R-:W-:Y:S01]  /*4080*/  FFMA.FTZ R14, R93, R14, -R3 ;  /* 0x0000000e5d0e7223 */ /* 0x000fe20000010803 */
[----:B------:R-:W-:Y:S01]  /*4090*/  PRMT R3, RZ, 0x5410, R9 ;  /* 0x00005410ff037816 */ /* 0x000fe20000000009 */
[----:B------:R-:W-:Y:S02]  /*40a0*/  FMUL.FTZ R5, R87, R4 ;  /* 0x0000000457057220 */ /* 0x000fe40000410000 */
[----:B------:R-:W-:Y:S02]  /*40b0*/  FADD.FTZ R7, R142, R7 ;  /* 0x000000078e077221 */ /* 0x000fe40000010000 */
[----:B------:R-:W-:-:S02]  /*40c0*/  FMUL.FTZ R6, R121, R16 ;  /* 0x0000001079067220 */ /* 0x000fc40000410000 */
[----:B------:R-:W-:Y:S02]  /*40d0*/  FFMA.FTZ R8, R89, R14, -R5 ;  /* 0x0000000e59087223 */ /* 0x000fe40000010805 */
[----:B------:R-:W-:Y:S02]  /*40e0*/  FMUL.FTZ R122, R26, R122 ;  /* 0x0000007a1a7a7220 */ /* 0x000fe40000410000 */
[----:B------:R-:W-:Y:S02]  /*40f0*/  FMUL.FTZ R14, R87, R14 ;  /* 0x0000000e570e7220 */ /* 0x000fe40000410000 */
[----:B------:R-:W-:Y:S02]  /*4100*/  FMUL.FTZ R126, R17, R126 ;  /* 0x0000007e117e7220 */ /* 0x000fe40000410000 */
[-C--:B------:R-:W-:Y:S02]  /*4110*/  FMUL.FTZ R17, R121, R7.reuse ;  /* 0x0000000779117220 */ /* 0x080fe40000410000 */
[----:B------:R-:W-:-:S02]  /*4120*/  FFMA.FTZ R15, R122, R7, -R6 ;  /* 0x000000077a0f7223 */ /* 0x000fc40000010806 */
[----:B------:R-:W-:Y:S02]  /*4130*/  FFMA.FTZ R14, R89, R4, R14 ;  /* 0x00000004590e7223 */ /* 0x000fe4000001000e */
[----:B------:R1:W2:Y:S01]  /*4140*/  LDS.128 R4, [R2.X16+0x30] ;  /* 0x0000300002047984 */ /* 0x0002a2000000cc00 */
[----:B------:R-:W-:Y:S02]  /*4150*/  FFMA.FTZ R16, R122, R16, R17 ;  /* 0x000000107a107223 */ /* 0x000fe40000010011 */
[C---:B------:R-:W-:Y:S02]  /*4160*/  FMUL.FTZ R145, R34.reuse, R145 ;  /* 0x0000009122917220 */ /* 0x040fe40000410000 */
[----:B------:R-:W-:Y:S02]  /*4170*/  FMUL.FTZ R144, R34, R3 ;  /* 0x0000000322907220 */ /* 0x000fe40000410000 */
[----:B------:R-:W-:Y:S02]  /*4180*/  FADD.FTZ R16, R145, R16 ;  /* 0x0000001091107221 */ /* 0x000fe40000010000 */
[----:B------:R-:W-:-:S02]  /*4190*/  FADD.FTZ R15, R144, R15 ;  /* 0x0000000f900f7221 */ /* 0x000fc40000010000 */
[----:B------:R-:W-:Y:S02]  /*41a0*/  FMUL.FTZ R3, R105, R14 ;  /* 0x0000000e69037220 */ /* 0x000fe40000410000 */
[----:B------:R-:W-:Y:S02]  /*41b0*/  FMUL.FTZ R17, R119, R16 ;  /* 0x0000001077117220 */ /* 0x000fe40000410000 */
[C---:B------:R-:W-:Y:S02]  /*41c0*/  FMUL.FTZ R133, R132.reuse, R133 ;  /* 0x0000008584857220 */ /* 0x040fe40000410000 */
[----:B0-----:R-:W-:Y:S02]  /*41d0*/  FMUL.FTZ R132, R132, R19 ;  /* 0x0000001384847220 */ /* 0x001fe40000410000 */
[----:B------:R-:W-:Y:S02]  /*41e0*/  FMUL.FTZ R9, R105, R8 ;  /* 0x0000000869097220 */ /* 0x000fe40000410000 */
[----:B------:R-:W-:-:S02]  /*41f0*/  FMUL.FTZ R19, R119, R15 ;  /* 0x0000000f77137220 */ /* 0x000fc40000410000 */
[----:B------:R-:W-:Y:S02]  /*4200*/  FFMA.FTZ R3, R106, R8, -R3 ;  /* 0x000000086a037223 */ /* 0x000fe40000010803 */
[----:B------:R-:W-:Y:S02]  /*4210*/  FFMA.FTZ R17, R120, R15, -R17 ;  /* 0x0000000f78117223 */ /* 0x000fe40000010811 */
[C---:B------:R-:W-:Y:S02]  /*4220*/  FMUL.FTZ R146, R33.reuse, R146 ;  /* 0x0000009221927220 */ /* 0x040fe40000410000 */
[----:B------:R-:W-:Y:S02]  /*4230*/  FFMA.FTZ R9, R106, R14, R9 ;  /* 0x0000000e6a097223 */ /* 0x000fe40000010009 */
[----:B------:R-:W-:Y:S02]  /*4240*/  FFMA.FTZ R16, R120, R16, R19 ;  /* 0x0000001078107223 */ /* 0x000fe40000010013 */
[----:B------:R-:W-:-:S02]  /*4250*/  FMUL.FTZ R147, R33, R10 ;  /* 0x0000000a21937220 */ /* 0x000fc40000410000 */
[C---:B------:R-:W-:Y:S02]  /*4260*/  FMUL.FTZ R8, R109.reuse, R3 ;  /* 0x000000036d087220 */ /* 0x040fe40000410000 */
[----:B------:R-:W-:Y:S02]  /*4270*/  FADD.FTZ R17, R146, R17 ;  /* 0x0000001192117221 */ /* 0x000fe40000010000 */
[-C--:B-1----:R-:W-:Y:S01]  /*4280*/  FMUL.FTZ R2, R109, R9.reuse ;  /* 0x000000096d027220 */ /* 0x082fe20000410000 */
[----:B--2---:R-:W-:Y:S01]  /*4290*/  PRMT R150, RZ, 0x5410, R4 ;  /* 0x00005410ff967816 */ /* 0x004fe20000000004 */
[----:B------:R-:W-:Y:S01]  /*42a0*/  FADD.FTZ R16, R147, R16 ;  /* 0x0000001093107221 */ /* 0x000fe20000010000 */
[----:B------:R-:W-:Y:S01]  /*42b0*/  PRMT R4, RZ, 0x7610, R4 ;  /* 0x00007610ff047816 */ /* 0x000fe20000000004 */
[----:B------:R-:W-:Y:S01]  /*42c0*/  FFMA.FTZ R8, R110, R9, R8 ;  /* 0x000000096e087223 */ /* 0x000fe20000010008 */
[----:B------:R-:W-:Y:S01]  /*42d0*/  PRMT R153, RZ, 0x7610, R5 ;  /* 0x00007610ff997816 */ /* 0x000fe20000000005 */
[C---:B------:R-:W-:Y:S01]  /*42e0*/  FMUL.FTZ R9, R128.reuse, R17 ;  /* 0x0000001180097220 */ /* 0x040fe20000410000 */
[--C-:B------:R-:W-:Y:S01]  /*42f0*/  PRMT R154, RZ, 0x5410, R6.reuse ;  /* 0x00005410ff9a7816 */ /* 0x100fe20000000006 */
[-C--:B------:R-:W-:Y:S01]  /*4300*/  FMUL.FTZ R10, R128, R16.reuse ;  /* 0x00000010800a7220 */ /* 0x080fe20000410000 */
[----:B------:R-:W-:Y:S01]  /*4310*/  PRMT R6, RZ, 0x7610, R6 ;  /* 0x00007610ff067816 */ /* 0x000fe20000000006 */
[----:B------:R-:W-:Y:S01]  /*4320*/  FFMA.FTZ R2, R110, R3, -R2 ;  /* 0x000000036e027223 */ /* 0x000fe20000010802 */
[----:B------:R-:W-:Y:S01]  /*4330*/  PRMT R3, RZ, 0x5410, R11 ;  /* 0x00005410ff037816 */ /* 0x000fe2000000000b */
[----:B------:R-:W-:Y:S01]  /*4340*/  FFMA.FTZ R16, R131, R16, R9 ;  /* 0x0000001083107223 */ /* 0x000fe20000010009 */
[--C-:B------:R-:W-:Y:S01]  /*4350*/  PRMT R157, RZ, 0x5410, R7.reuse ;  /* 0x00005410ff9d7816 */ /* 0x100fe20000000007 */
[----:B------:R-:W-:Y:S01]  /*4360*/  FMUL.FTZ R9, R115, R8 ;  /* 0x0000000873097220 */ /* 0x000fe20000410000 */
[----:B------:R-:W-:Y:S01]  /*4370*/  PRMT R7, RZ, 0x7610, R7 ;  /* 0x00007610ff077816 */ /* 0x000fe20000000007 */
[----:B------:R-:W-:-:S02]  /*4380*/  FMUL.FTZ R18, R23, R64 ;  /* 0x0000004017127220 */ /* 0x000fc40000410000 */
[-C--:B------:R-:W-:Y:S02]  /*4390*/  FMUL.FTZ R11, R115, R2.reuse ;  /* 0x00000002730b7220 */ /* 0x080fe40000410000 */
[----:B------:R-:W-:Y:S02]  /*43a0*/  FFMA.FTZ R9, R116, R2, -R9 ;  /* 0x0000000274097223 */ /* 0x000fe40000010809 */
[C---:B------:R-:W-:Y:S01]  /*43b0*/  FMUL.FTZ R149, R32.reuse, R149 ;  /* 0x0000009520957220 */ /* 0x040fe20000410000 */
[----:B------:R-:W0:Y:S01]  /*43c0*/  MUFU.EX2 R18, R18 ;  /* 0x0000001200127308 */ /* 0x000e220000000800 */
[----:B------:R-:W-:Y:S02]  /*43d0*/  FMUL.FTZ R148, R32, R3 ;  /* 0x0000000320947220 */ /* 0x000fe40000410000 */
[----:B------:R-:W-:Y:S02]  /*43e0*/  FFMA.FTZ R11, R116, R8, R11 ;  /* 0x00000008740b7223 */ /* 0x000fe4000001000b */
[----:B------:R-:W-:-:S02]  /*43f0*/  FFMA.FTZ R17, R131, R17, -R10 ;  /* 0x0000001183117223 */ /* 0x000fc4000001080a */
[----:B------:R-:W-:Y:S02]  /*4400*/  FMUL.FTZ R3, R113, R9 ;  /* 0x0000000971037220 */ /* 0x000fe40000410000 */
[----:B------:R-:W-:Y:S02]  /*4410*/  FADD.FTZ R16, R149, R16 ;  /* 0x0000001095107221 */ /* 0x000fe40000010000 */
[-C--:B------:R-:W-:Y:S02]  /*4420*/  FMUL.FTZ R2, R113, R11.reuse ;  /* 0x0000000b71027220 */ /* 0x080fe40000410000 */
[----:B------:R-:W-:Y:S02]  /*4430*/  FADD.FTZ R17, R148, R17 ;  /* 0x0000001194117221 */ /* 0x000fe40000010000 */
[----:B------:R-:W-:Y:S02]  /*4440*/  FFMA.FTZ R3, R114, R11, R3 ;  /* 0x0000000b72037223 */ /* 0x000fe40000010003 */
[----:B------:R-:W-:-:S02]  /*4450*/  FMUL.FTZ R8, R126, R16 ;  /* 0x000000107e087220 */ /* 0x000fc40000410000 */
[----:B------:R-:W-:Y:S02]  /*4460*/  FFMA.FTZ R2, R114, R9, -R2 ;  /* 0x0000000972027223 */ /* 0x000fe40000010802 */
[----:B------:R-:W-:Y:S02]  /*4470*/  FMUL.FTZ R10, R126, R17 ;  /* 0x000000117e0a7220 */ /* 0x000fe40000410000 */
[----:B------:R-:W-:Y:S02]  /*4480*/  FMUL.FTZ R9, R121, R3 ;  /* 0x0000000379097220 */ /* 0x000fe40000410000 */
[----:B------:R-:W-:Y:S02]  /*4490*/  FFMA.FTZ R17, R127, R17, -R8 ;  /* 0x000000117f117223 */ /* 0x000fe40000010808 */
[----:B------:R-:W-:Y:S02]  /*44a0*/  FMUL.FTZ R8, R121, R2 ;  /* 0x0000000279087220 */ /* 0x000fe40000410000 */
[----:B------:R-:W-:-:S02]  /*44b0*/  FFMA.FTZ R10, R127, R16, R10 ;  /* 0x000000107f0a7223 */ /* 0x000fc4000001000a */
[C---:B------:R-:W-:Y:S02]  /*44c0*/  FMUL.FTZ R151, R31.reuse, R4 ;  /* 0x000000041f977220 */ /* 0x040fe40000410000 */
[----:B------:R-:W-:Y:S02]  /*44d0*/  FMUL.FTZ R150, R31, R150 ;  /* 0x000000961f967220 */ /* 0x000fe40000410000 */
[C---:B------:R-:W-:Y:S02]  /*44e0*/  FFMA.FTZ R9, R122.reuse, R2, -R9 ;  /* 0x000000027a097223 */ /* 0x040fe40000010809 */
[----:B------:R-:W-:Y:S02]  /*44f0*/  FFMA.FTZ R8, R122, R3, R8 ;  /* 0x000000037a087223 */ /* 0x000fe40000010008 */
[----:B0-----:R-:W-:Y:S02]  /*4500*/  FMUL.FTZ R134, R18, R134 ;  /* 0x0000008612867220 */ /* 0x001fe40000410000 */
[----:B------:R-:W-:-:S02]  /*4510*/  FADD.FTZ R10, R151, R10 ;  /* 0x0000000a970a7221 */ /* 0x000fc40000010000 */
[----:B------:R-:W-:Y:S02]  /*4520*/  FADD.FTZ R17, R150, R17 ;  /* 0x0000001196117221 */ /* 0x000fe40000010000 */
[C---:B------:R-:W-:Y:S02]  /*4530*/  FMUL.FTZ R3, R119.reuse, R9 ;  /* 0x0000000977037220 */ /* 0x040fe40000410000 */
[----:B------:R-:W-:Y:S02]  /*4540*/  FMUL.FTZ R2, R119, R8 ;  /* 0x0000000877027220 */ /* 0x000fe40000410000 */
[----:B------:R-:W-:Y:S02]  /*4550*/  FMUL.FTZ R135, R18, R135 ;  /* 0x0000008712877220 */ /* 0x000fe40000410000 */
[C---:B------:R-:W-:Y:S02]  /*4560*/  FMUL.FTZ R4, R134.reuse, R10 ;  /* 0x0000000a86047220 */ /* 0x040fe40000410000 */
[----:B------:R-:W-:-:S02]  /*4570*/  FMUL.FTZ R11, R134, R17 ;  /* 0x00000011860b7220 */ /* 0x000fc40000410000 */
[C---:B------:R-:W-:Y:S01]  /*4580*/  FFMA.FTZ R8, R120.reuse, R8, R3 ;  /* 0x0000000878087223 */ /* 0x040fe20000010003 */
[----:B------:R-:W-:Y:S01]  /*4590*/  PRMT R3, RZ, 0x5410, R5 ;  /* 0x00005410ff037816 */ /* 0x000fe20000000005 */
[----:B------:R-:W-:Y:S02]  /*45a0*/  FFMA.FTZ R2, R120, R9, -R2 ;  /* 0x0000000978027223 */ /* 0x000fe40000010802 */
[C---:B------:R-:W-:Y:S02]  /*45b0*/  FFMA.FTZ R17, R135.reuse, R17, -R4 ;  /* 0x0000001187117223 */ /* 0x040fe40000010804 */
[----:B------:R-:W-:Y:S02]  /*45c0*/  FFMA.FTZ R10, R135, R10, R11 ;  /* 0x0000000a870a7223 */ /* 0x000fe4000001000b */
[----:B------:R-:W-:Y:S02]  /*45d0*/  FMUL.FTZ R153, R30, R153 ;  /* 0x000000991e997220 */ /* 0x000fe40000410000 */
[----:B------:R-:W-:-:S02]  /*45e0*/  FMUL.FTZ R4, R128, R8 ;  /* 0x0000000880047220 */ /* 0x000fc40000410000 */
[----:B------:R-:W-:Y:S02]  /*45f0*/  FMUL.FTZ R152, R30, R3 ;  /* 0x000000031e987220 */ /* 0x000fe40000410000 */
[-C--:B------:R-:W-:Y:S02]  /*4600*/  FMUL.FTZ R5, R128, R2.reuse ;  /* 0x0000000280057220 */ /* 0x080fe40000410000 */
[----:B------:R-:W-:Y:S02]  /*4610*/  FADD.FTZ R10, R153, R10 ;  /* 0x0000000a990a7221 */ /* 0x000fe40000010000 */
[C---:B------:R-:W-:Y:S02]  /*4620*/  FFMA.FTZ R4, R131.reuse, R2, -R4 ;  /* 0x0000000283047223 */ /* 0x040fe40000010804 */
[----:B------:R-:W-:Y:S02]  /*4630*/  FADD.FTZ R17, R152, R17 ;  /* 0x0000001198117221 */ /* 0x000fe40000010000 */
[----:B------:R-:W-:-:S02]  /*4640*/  FFMA.FTZ R5, R131, R8, R5 ;  /* 0x0000000883057223 */ /* 0x000fc40000010005 */
[----:B------:R-:W-:Y:S02]  /*4650*/  FMUL.FTZ R14, R132, R10 ;  /* 0x0000000a840e7220 */ /* 0x000fe40000410000 */
[----:B------:R-:W-:Y:S02]  /*4660*/  FMUL.FTZ R8, R126, R4 ;  /* 0x000000047e087220 */ /* 0x000fe40000410000 */
[----:B------:R-:W-:Y:S02]  /*4670*/  FMUL.FTZ R3, R132, R17 ;  /* 0x0000001184037220 */ /* 0x000fe40000410000 */
[----:B------:R-:W-:Y:S02]  /*4680*/  FMUL.FTZ R2, R126, R5 ;  /* 0x000000057e027220 */ /* 0x000fe40000410000 */
[----:B------:R-:W-:Y:S02]  /*4690*/  FFMA.FTZ R17, R133, R17, -R14 ;  /* 0x0000001185117223 */ /* 0x000fe4000001080e */
[----:B------:R-:W-:-:S02]  /*46a0*/  FMUL.FTZ R154, R29, R154 ;  /* 0x0000009a1d9a7220 */ /* 0x000fc40000410000 */
[----:B------:R-:W-:Y:S02]  /*46b0*/  FFMA.FTZ R8, R127, R5, R8 ;  /* 0x000000057f087223 */ /* 0x000fe40000010008 */
[----:B------:R-:W-:Y:S02]  /*46c0*/  FFMA.FTZ R10, R133, R10, R3 ;  /* 0x0000000a850a7223 */ /* 0x000fe40000010003 */
[----:B------:R-:W-:Y:S02]  /*46d0*/  FMUL.FTZ R155, R29, R6 ;  /* 0x000000061d9b7220 */ /* 0x000fe40000410000 */
[----:B------:R-:W-:Y:S02]  /*46e0*/  FFMA.FTZ R2, R127, R4, -R2 ;  /* 0x000000047f027223 */ /* 0x000fe40000010802 */
[----:B------:R-:W-:Y:S02]  /*46f0*/  FADD.FTZ R17, R154, R17 ;  /* 0x000000119a117221 */ /* 0x000fe40000010000 */
[----:B------:R-:W-:-:S02]  /*4700*/  FMUL.FTZ R3, R134, R8 ;  /* 0x0000000886037220 */ /* 0x000fc40000410000 */
[----:B------:R-:W-:Y:S02]  /*4710*/  FADD.FTZ R10, R155, R10 ;  /* 0x0000000a9b0a7221 */ /* 0x000fe40000010000 */
[-C--:B------:R-:W-:Y:S02]  /*4720*/  FMUL.FTZ R4, R134, R2.reuse ;  /* 0x0000000286047220 */ /* 0x080fe40000410000 */
[C---:B------:R-:W-:Y:S02]  /*4730*/  FMUL.FTZ R5, R138.reuse, R17 ;  /* 0x000000118a057220 */ /* 0x040fe40000410000 */
[C---:B------:R-:W-:Y:S02]  /*4740*/  FFMA.FTZ R3, R135.reuse, R2, -R3 ;  /* 0x0000000287037223 */ /* 0x040fe40000010803 */
[----:B------:R-:W-:Y:S02]  /*4750*/  FMUL.FTZ R2, R138, R10 ;  /* 0x0000000a8a027220 */ /* 0x000fe40000410000 */
[----:B------:R-:W-:-:S02]  /*4760*/  FFMA.FTZ R4, R135, R8, R4 ;  /* 0x0000000887047223 */ /* 0x000fc40000010004 */
[C---:B------:R-:W-:Y:S02]  /*4770*/  FFMA.FTZ R9, R141.reuse, R10, R5 ;  /* 0x0000000a8d097223 */ /* 0x040fe40000010005 */
[----:B------:R-:W-:Y:S02]  /*4780*/  FMUL.FTZ R156, R28, R7 ;  /* 0x000000071c9c7220 */ /* 0x000fe40000410000 */
[----:B------:R-:W-:Y:S02]  /*4790*/  FMUL.FTZ R6, R132, R3 ;  /* 0x0000000384067220 */ /* 0x000fe40000410000 */
[----:B------:R-:W-:Y:S02]  /*47a0*/  FFMA.FTZ R14, R141, R17, -R2 ;  /* 0x000000118d0e7223 */ /* 0x000fe40000010802 */
[----:B------:R-:W-:Y:S02]  /*47b0*/  FMUL.FTZ R157, R28, R157 ;  /* 0x0000009d1c9d7220 */ /* 0x000fe40000410000 */
[----:B------:R-:W-:-:S02]  /*47c0*/  FMUL.FTZ R2, R132, R4 ;  /* 0x0000000484027220 */ /* 0x000fc40000410000 */
[----:B------:R-:W-:Y:S02]  /*47d0*/  FADD.FTZ R7, R156, R9 ;  /* 0x000000099c077221 */ /* 0x000fe40000010000 */
[----:B------:R-:W-:Y:S02]  /*47e0*/  FFMA.FTZ R8, R133, R4, R6 ;  /* 0x0000000485087223 */ /* 0x000fe40000010006 */
[----:B------:R-:W-:Y:S01]  /*47f0*/  FADD.FTZ R6, R157, R14 ;  /* 0x0000000e9d067221 */ /* 0x000fe20000010000 */
[----:B------:R-:W0:Y:S01]  /*4800*/  SHFL.UP PT, R11, R7, 0x1, RZ ;  /* 0x04200000070b7989 */ /* 0x000e2200000e00ff */
[----:B------:R-:W-:Y:S02]  /*4810*/  FFMA.FTZ R5, R133, R3, -R2 ;  /* 0x0000000385057223 */ /* 0x000fe40000010802 */
[C---:B------:R-:W-:Y:S01]  /*4820*/  FMUL.FTZ R4, R138.reuse, R8 ;  /* 0x000000088a047220 */ /* 0x040fe20000410000 */
[----:B------:R-:W1:Y:S01]  /*4830*/  SHFL.UP PT, R10, R6, 0x1, RZ ;  /* 0x04200000060a7989 */ /* 0x000e6200000e00ff */
[----:B------:R-:W-:-:S02]  /*4840*/  FMUL.FTZ R9, R138, R5 ;  /* 0x000000058a097220 */ /* 0x000fc40000410000 */
[----:B------:R-:W-:Y:S01]  /*4850*/  FFMA.FTZ R4, R141, R5, -R4 ;  /* 0x000000058d047223 */ /* 0x000fe20000010804 */
[----:B------:R-:W-:Y:S01]  /*4860*/  ISETP.GE.AND P0, PT, R75, 0x1, PT ;  /* 0x000000014b00780c */ /* 0x000fe20003f06270 */
[----:B------:R-:W-:Y:S01]  /*4870*/  FFMA.FTZ R9, R141, R8, R9 ;  /* 0x000000088d097223 */ /* 0x000fe20000010009 */
[----:B------:R1:W5:Y:S01]  /*4880*/  LDG.E.64 R2, [R12.64] ;  /* 0x000000040c027981 */ /* 0x000362000c1e1b00 */
[C---:B------:R-:W-:Y:S01]  /*4890*/  ISETP.GE.AND P1, PT, R75.reuse, 0x10, PT ;  /* 0x000000104b00780c */ /* 0x040fe20003f26270 */
[----:B------:R-:W-:Y:S01]  /*48a0*/  BSSY B0, `(.L_x_561) ;  /* 0x00000ab000007945 */ /* 0x000fe20003800000 */
[----:B------:R-:W-:Y:S01]  /*48b0*/  ISETP.NE.AND P2, PT, R75, 0x1f, PT ;  /* 0x0000001f4b00780c */ /* 0x000fe20003f45270 */
[----:B------:R-:W2:Y:S01]  /*48c0*/  SHFL.UP PT, R5, R4, 0x1, RZ ;  /* 0x0420000004057989 */ /* 0x000ea200000e00ff */
[----:B------:R-:W-:-:S03]  /*48d0*/  SHF.R.U32.HI R24, RZ, 0x5, R77 ;  /* 0x00000005ff187819 */ /* 0x000fc6000001164d */
[----:B------:R-:W3:Y:S01]  /*48e0*/  SHFL.UP PT, R8, R9, 0x1, RZ ;  /* 0x0420000009087989 */ /* 0x000ee200000e00ff */
[CC--:B0-----:R-:W-:Y:S02]  /*48f0*/  FMUL.FTZ R15, R9.reuse, R11.reuse ;  /* 0x0000000b090f7220 */ /* 0x0c1fe40000410000 */
[-C--:B-1----:R-:W-:Y:S02]  /*4900*/  FMUL.FTZ R12, R9, R10.reuse ;  /* 0x0000000a090c7220 */ /* 0x082fe40000410000 */
[C---:B------:R-:W-:Y:S02]  /*4910*/  FFMA.FTZ R15, R4.reuse, R10, -R15 ;  /* 0x0000000a040f7223 */ /* 0x040fe4000001080f */
[----:B------:R-:W-:Y:S02]  /*4920*/  FFMA.FTZ R12, R4, R11, R12 ;  /* 0x0000000b040c7223 */ /* 0x000fe4000001000c */
[----:B------:R-:W-:Y:S02]  /*4930*/  @P0 FADD.FTZ R6, R6, R15 ;  /* 0x0000000f06060221 */ /* 0x000fe40000010000 */
[----:B------:R-:W-:-:S02]  /*4940*/  @P0 FADD.FTZ R7, R7, R12 ;  /* 0x0000000c07070221 */ /* 0x000fc40000010000 */
[CC--:B--2---:R-:W-:Y:S01]  /*4950*/  FMUL.FTZ R11, R9.reuse, R5.reuse ;  /* 0x00000005090b7220 */ /* 0x0c4fe20000410000 */
[----:B------:R-:W0:Y:S01]  /*4960*/  SHFL.UP PT, R13, R6, 0x2, RZ ;  /* 0x04400000060d7989 */ /* 0x000e2200000e00ff */
[CC--:B---3--:R-:W-:Y:S02]  /*4970*/  FMUL.FTZ R10, R9.reuse, R8.reuse ;  /* 0x00000008090a7220 */ /* 0x0c8fe40000410000 */
[C---:B------:R-:W-:Y:S02]  /*4980*/  FFMA.FTZ R8, R4.reuse, R8, R11 ;  /* 0x0000000804087223 */ /* 0x040fe4000001000b */
[----:B------:R-:W1:Y:S01]  /*4990*/  SHFL.UP PT, R11, R7, 0x2, RZ ;  /* 0x04400000070b7989 */ /* 0x000e6200000e00ff */
[----:B------:R-:W-:Y:S02]  /*49a0*/  @P0 FFMA.FTZ R4, R4, R5, -R10 ;  /* 0x0000000504040223 */ /* 0x000fe4000001080a */
[----:B------:R-:W-:Y:S02]  /*49b0*/  FSEL R8, R9, R8, !P0 ;  /* 0x0000000809087208 */ /* 0x000fe40004000000 */
[----:B------:R-:W-:Y:S01]  /*49c0*/  ISETP.GE.AND P0, PT, R75, 0x2, PT ;  /* 0x000000024b00780c */ /* 0x000fe20003f06270 */
[----:B------:R-:W2:Y:S04]  /*49d0*/  SHFL.UP PT, R5, R4, 0x2, RZ ;  /* 0x0440000004057989 */ /* 0x000ea800000e00ff */
[----:B------:R-:W3:Y:S01]  /*49e0*/  SHFL.UP PT, R9, R8, 0x2, RZ ;  /* 0x0440000008097989 */ /* 0x000ee200000e00ff */
[----:B0-----:R-:W-:-:S02]  /*49f0*/  FMUL.FTZ R12, R8, R13 ;  /* 0x0000000d080c7220 */ /* 0x001fc40000410000 */
[-C--:B-1----:R-:W-:Y:S02]  /*4a00*/  FMUL.FTZ R10, R8, R11.reuse ;  /* 0x0000000b080a7220 */ /* 0x082fe40000410000 */
[C---:B------:R-:W-:Y:S02]  /*4a10*/  FFMA.FTZ R12, R4.reuse, R11, R12 ;  /* 0x0000000b040c7223 */ /* 0x040fe4000001000c */
[----:B------:R-:W-:Y:S02]  /*4a20*/  FFMA.FTZ R13, R4, R13, -R10 ;  /* 0x0000000d040d7223 */ /* 0x000fe4000001080a */
[----:B------:R-:W-:Y:S02]  /*4a30*/  @P0 FADD.FTZ R7, R7, R12 ;  /* 0x0000000c07070221 */ /* 0x000fe40000010000 */
[----:B--2---:R-:W-:Y:S02]  /*4a40*/  FMUL.FTZ R11, R8, R5 ;  /* 0x00000005080b7220 */ /* 0x004fe40000410000 */
[----:B------:R-:W-:Y:S01]  /*4a50*/  @P0 FADD.FTZ R6, R6, R13 ;  /* 0x0000000d06060221 */ /* 0x000fe20000010000 */
[----:B------:R-:W0:Y:S01]  /*4a60*/  SHFL.UP PT, R12, R7, 0x4, RZ ;  /* 0x04800000070c7989 */ /* 0x000e2200000e00ff */
[----:B---3--:R-:W-:-:S02]  /*4a70*/  FMUL.FTZ R10, R8, R9 ;  /* 0x00000009080a7220 */ /* 0x008fc40000410000 */
[C---:B------:R-:W-:Y:S02]  /*4a80*/  FFMA.FTZ R11, R4.reuse, R9, R11 ;  /* 0x00000009040b7223 */ /* 0x040fe4000001000b */
[----:B------:R-:W-:Y:S01]  /*4a90*/  @P0 FFMA.FTZ R4, R4, R5, -R10 ;  /* 0x0000000504040223 */ /* 0x000fe2000001080a */
[----:B------:R-:W1:Y:S02]  /*4aa0*/  SHFL.UP PT, R9, R6, 0x4, RZ ;  /* 0x0480000006097989 */ /* 0x000e6400000e00ff */
[----:B------:R-:W-:Y:S02]  /*4ab0*/  FSEL R11, R8, R11, !P0 ;  /* 0x0000000b080b7208 */ /* 0x000fe40004000000 */
[----:B------:R-:W2:Y:S01]  /*4ac0*/  SHFL.UP PT, R5, R4, 0x4, RZ ;  /* 0x0480000004057989 */ /* 0x000ea200000e00ff */
[----:B------:R-:W-:-:S03]  /*4ad0*/  ISETP.GE.AND P0, PT, R75, 0x4, PT ;  /* 0x000000044b00780c */ /* 0x000fc60003f06270 */
[----:B------:R-:W3:Y:S01]  /*4ae0*/  SHFL.UP PT, R8, R11, 0x4, RZ ;  /* 0x048000000b087989 */ /* 0x000ee200000e00ff */
[CC--:B0-----:R-:W-:Y:S02]  /*4af0*/  FMUL.FTZ R10, R11.reuse, R12.reuse ;  /* 0x0000000c0b0a7220 */ /* 0x0c1fe40000410000 */
[CC--:B-1----:R-:W-:Y:S02]  /*4b00*/  FMUL.FTZ R13, R11.reuse, R9.reuse ;  /* 0x000000090b0d7220 */ /* 0x0c2fe40000410000 */
[C---:B------:R-:W-:Y:S02]  /*4b10*/  FFMA.FTZ R9, R4.reuse, R9, -R10 ;  /* 0x0000000904097223 */ /* 0x040fe4000001080a */
[----:B------:R-:W-:Y:S02]  /*4b20*/  FFMA.FTZ R12, R4, R12, R13 ;  /* 0x0000000c040c7223 */ /* 0x000fe4000001000d */
[----:B--2---:R-:W-:Y:S02]  /*4b30*/  FMUL.FTZ R13, R11, R5 ;  /* 0x000000050b0d7220 */ /* 0x004fe40000410000 */
[----:B------:R-:W-:-:S02]  /*4b40*/  @P0 FADD.FTZ R6, R6, R9 ;  /* 0x0000000906060221 */ /* 0x000fc40000010000 */
[-C--:B---3--:R-:W-:Y:S02]  /*4b50*/  FMUL.FTZ R9, R11, R8.reuse ;  /* 0x000000080b097220 */ /* 0x088fe40000410000 */
[C---:B------:R-:W-:Y:S02]  /*4b60*/  FFMA.FTZ R8, R4.reuse, R8, R13 ;  /* 0x0000000804087223 */ /* 0x040fe4000001000d */
[----:B------:R-:W-:Y:S01]  /*4b70*/  @P0 FADD.FTZ R7, R7, R12 ;  /* 0x0000000c07070221 */ /* 0x000fe20000010000 */
[----:B------:R-:W0:Y:S01]  /*4b80*/  SHFL.UP PT, R13, R6, 0x8, RZ ;  /* 0x05000000060d7989 */ /* 0x000e2200000e00ff */
[----:B------:R-:W-:Y:S01]  /*4b90*/  @P0 FFMA.FTZ R4, R4, R5, -R9 ;  /* 0x0000000504040223 */ /* 0x000fe20000010809 */
[----:B------:R-:W-:Y:S02]  /*4ba0*/  FSEL R8, R11, R8, !P0 ;  /* 0x000000080b087208 */ /* 0x000fe40004000000 */
[----:B------:R-:W1:Y:S01]  /*4bb0*/  SHFL.UP PT, R15, R7, 0x8, RZ ;  /* 0x05000000070f7989 */ /* 0x000e6200000e00ff */
[----:B------:R-:W-:-:S03]  /*4bc0*/  ISETP.GE.AND P0, PT, R75, 0x8, PT ;  /* 0x000000084b00780c */ /* 0x000fc60003f06270 */
[----:B------:R-:W2:Y:S04]  /*4bd0*/  SHFL.UP PT, R5, R4, 0x8, RZ ;  /* 0x0500000004057989 */ /* 0x000ea800000e00ff */
[----:B------:R-:W3:Y:S01]  /*4be0*/  SHFL.UP PT, R9, R8, 0x8, RZ ;  /* 0x0500000008097989 */ /* 0x000ee200000e00ff */
[C---:B0-----:R-:W-:Y:S02]  /*4bf0*/  FMUL.FTZ R10, R8.reuse, R13 ;  /* 0x0000000d080a7220 */ /* 0x041fe40000410000 */
[-C--:B-1----:R-:W-:Y:S02]  /*4c00*/  FMUL.FTZ R11, R8, R15.reuse ;  /* 0x0000000f080b7220 */ /* 0x082fe40000410000 */
[----:B------:R-:W-:Y:S02]  /*4c10*/  FFMA.FTZ R12, R4, R15, R10 ;  /* 0x0000000f040c7223 */ /* 0x000fe4000001000a */
[----:B--2---:R-:W-:-:S02]  /*4c20*/  FMUL.FTZ R10, R8, R5 ;  /* 0x00000005080a7220 */ /* 0x004fc40000410000 */
[C---:B------:R-:W-:Y:S02]  /*4c30*/  FFMA.FTZ R11, R4.reuse, R13, -R11 ;  /* 0x0000000d040b7223 */ /* 0x040fe4000001080b */
[----:B------:R-:W-:Y:S01]  /*4c40*/  @P0 FADD.FTZ R7, R7, R12 ;  /* 0x0000000c07070221 */ /* 0x000fe20000010000 */
[----:B------:R-:W-:Y:S01]  /*4c50*/  @!P2 SHF.R.U32.HI R12, RZ, 0x1, R77 ;  /* 0x00000001ff0ca819 */ /* 0x000fe2000001164d */
[-C--:B---3--:R-:W-:Y:S02]  /*4c60*/  FFMA.FTZ R13, R4, R9.reuse, R10 ;  /* 0x00000009040d7223 */ /* 0x088fe4000001000a */
[----:B------:R-:W-:Y:S01]  /*4c70*/  FMUL.FTZ R9, R8, R9 ;  /* 0x0000000908097220 */ /* 0x000fe20000410000 */
[----:B------:R-:W0:Y:S01]  /*4c80*/  SHFL.UP PT, R10, R7, 0x10, RZ ;  /* 0x06000000070a7989 */ /* 0x000e2200000e00ff */
[----:B------:R-:W-:Y:S01]  /*4c90*/  @P0 FADD.FTZ R6, R6, R11 ;  /* 0x0000000b06060221 */ /* 0x000fe20000010000 */
[----:B------:R-:W-:Y:S01]  /*4ca0*/  FSEL R13, R8, R13, !P0 ;  /* 0x0000000d080d7208 */ /* 0x000fe20004000000 */
[----:B------:R-:W-:Y:S01]  /*4cb0*/  @P0 FFMA.FTZ R4, R4, R5, -R9 ;  /* 0x0000000504040223 */ /* 0x000fe20000010809 */
[----:B------:R-:W-:-:S02]  /*4cc0*/  LOP3.LUT P0, RZ, R77, 0x1f, RZ, 0xc0, !PT ;  /* 0x0000001f4dff7812 */ /* 0x000fc4000780c0ff */
[----:B------:R-:W1:Y:S01]  /*4cd0*/  SHFL.UP PT, R9, R6, 0x10, RZ ;  /* 0x0600000006097989 */ /* 0x000e6200000e00ff */
[----:B------:R-:W-:Y:S02]  /*4ce0*/  @!P2 LOP3.LUT R158, R12, 0x7ffffff0, RZ, 0xc0, !PT ;  /* 0x7ffffff00c9ea812 */ /* 0x000fe400078ec0ff */
[----:B------:R-:W-:Y:S01]  /*4cf0*/  ISETP.EQ.OR P0, PT, R73, RZ, P0 ;  /* 0x000000ff4900720c */ /* 0x000fe20000702670 */
[----:B------:R-:W2:Y:S04]  /*4d00*/  SHFL.UP PT, R5, R4, 0x10, RZ ;  /* 0x0600000004057989 */ /* 0x000ea800000e00ff */
[----:B------:R-:W3:Y:S01]  /*4d10*/  SHFL.UP PT, R8, R13, 0x10, RZ ;  /* 0x060000000d087989 */ /* 0x000ee200000e00ff */
[----:B0-----:R-:W-:-:S04]  /*4d20*/  FMUL.FTZ R11, R13, R10 ;  /* 0x0000000a0d0b7220 */ /* 0x001fc80000410000 */
[CC--:B-1----:R-:W-:Y:S02]  /*4d30*/  FFMA.FTZ R15, R4.reuse, R9.reuse, -R11 ;  /* 0x00000009040f7223 */ /* 0x0c2fe4000001080b */
[C---:B------:R-:W-:Y:S02]  /*4d40*/  FMUL.FTZ R17, R13.reuse, R9 ;  /* 0x000000090d117220 */ /* 0x040fe40000410000 */
[C---:B--2---:R-:W-:Y:S02]  /*4d50*/  FMUL.FTZ R11, R13.reuse, R5 ;  /* 0x000000050d0b7220 */ /* 0x044fe40000410000 */
[C---:B------:R-:W-:Y:S02]  /*4d60*/  FFMA.FTZ R10, R4.reuse, R10, R17 ;  /* 0x0000000a040a7223 */ /* 0x040fe40000010011 */
[-C--:B---3--:R-:W-:Y:S02]  /*4d70*/  FMUL.FTZ R9, R13, R8.reuse ;  /* 0x000000080d097220 */ /* 0x088fe40000410000 */
[----:B------:R-:W-:-:S02]  /*4d80*/  FFMA.FTZ R8, R4, R8, R11 ;  /* 0x0000000804087223 */ /* 0x000fc4000001000b */
[----:B------:R-:W-:Y:S01]  /*4d90*/  @P1 FFMA.FTZ R4, R4, R5, -R9 ;  /* 0x0000000504041223 */ /* 0x000fe20000010809 */
[----:B------:R-:W-:Y:S01]  /*4da0*/  MOV R9, RZ ;  /* 0x000000ff00097202 */ /* 0x000fe20000000f00 */
[----:B------:R-:W-:Y:S01]  /*4db0*/  @P1 FADD.FTZ R7, R7, R10 ;  /* 0x0000000a07071221 */ /* 0x000fe20000010000 */
[----:B------:R-:W-:Y:S01]  /*4dc0*/  FSEL R5, R13, R8, !P1 ;  /* 0x000000080d057208 */ /* 0x000fe20004800000 */
[----:B------:R-:W-:Y:S01]  /*4dd0*/  CS2R R10, SRZ ;  /* 0x00000000000a7805 */ /* 0x000fe2000001ff00 */
[----:B------:R-:W-:Y:S01]  /*4de0*/  MOV R8, 0x3f800000 ;  /* 0x3f80000000087802 */ /* 0x000fe20000000f00 */
[----:B------:R-:W-:Y:S01]  /*4df0*/  @P1 FADD.FTZ R6, R6, R15 ;  /* 0x0000000f06061221 */ /* 0x000fe20000010000 */
[----:B------:R-:W-:-:S04]  /*4e00*/  ISETP.NE.AND P1, PT, R24, 0x2, PT ;  /* 0x000000021800780c */ /* 0x000fc80003f25270 */
[----:B------:R-:W-:Y:S01]  /*4e10*/  @!P0 LDS.128 R8, [R0.X16+0x2160] ;  /* 0x0021600000088984 */ /* 0x000fe2000000cc00 */
[----:B------:R-:W-:-:S03]  /*4e20*/  ISETP.NE.AND P0, PT, R24, 0x3, PT ;  /* 0x000000031800780c */ /* 0x000fc60003f05270 */
[----:B------:R-:W-:Y:S04]  /*4e30*/  @!P2 STS.128 [R158+0x2100], R4 ;  /* 0x002100049e00a388 */ /* 0x000fe80000000c00 */
[----:B------:R-:W-:Y:S01]  /*4e40*/  BAR.SYNC.DEFER_BLOCKING 0x0 ;  /* 0x0000000000007b1d */ /* 0x000fe20000010000 */
[----:B------:R-:W-:-:S05]  /*4e50*/  ISETP.NE.AND P2, PT, R24, RZ, PT ;  /* 0x000000ff1800720c */ /* 0x000fca0003f45270 */
[----:B------:R-:W-:Y:S04]  /*4e60*/  SHFL.UP PT, R6, R6, 0x1, RZ ;  /* 0x0420000006067989 */ /* 0x000fe800000e00ff */
[----:B------:R-:W-:Y:S04]  /*4e70*/  SHFL.UP PT, R7, R7, 0x1, RZ ;  /* 0x0420000007077989 */ /* 0x000fe800000e00ff */
[----:B------:R-:W-:Y:S04]  /*4e80*/  LDS.128 R12, [0x2100] ;  /* 0x00210000ff0c7984 */ /* 0x000fe80000000c00 */
[----:B------:R-:W0:Y:S04]  /*4e90*/  LDS.128 R16, [0x2110] ;  /* 0x00211000ff107984 */ /* 0x000e280000000c00 */
[----:B------:R-:W1:Y:S04]  /*4ea0*/  LDS.128 R20, [0x2120] ;  /* 0x00212000ff147984 */ /* 0x000e680000000c00 */
[----:B------:R-:W2:Y:S01]  /*4eb0*/  LDS.128 R24, [0x2130] ;  /* 0x00213000ff187984 */ /* 0x000ea20000000c00 */
[----:B0-----:R-:W-:-:S02]  /*4ec0*/  FMUL.FTZ R161, R15, R17 ;  /* 0x000000110fa17220 */ /* 0x001fc40000410000 */
[-C--:B------:R-:W-:Y:S02]  /*4ed0*/  FMUL.FTZ R159, R13, R17.reuse ;  /* 0x000000110d9f7220 */ /* 0x080fe40000410000 */
[-C--:B------:R-:W-:Y:S02]  /*4ee0*/  FMUL.FTZ R160, R14, R17.reuse ;  /* 0x000000110ea07220 */ /* 0x080fe40000410000 */
[----:B------:R-:W-:Y:S02]  /*4ef0*/  FMUL.FTZ R158, R12, R17 ;  /* 0x000000110c9e7220 */ /* 0x000fe40000410000 */
[-C--:B------:R-:W-:Y:S02]  /*4f00*/  FFMA.FTZ R161, R14, R16.reuse, -R161 ;  /* 0x000000100ea17223 */ /* 0x080fe400000108a1 */
[-C--:B------:R-:W-:Y:S02]  /*4f10*/  FFMA.FTZ R17, R12, R16.reuse, -R159 ;  /* 0x000000100c117223 */ /* 0x080fe4000001089f */
[----:B------:R-:W-:-:S02]  /*4f20*/  FFMA.FTZ R160, R15, R16, R160 ;  /* 0x000000100fa07223 */ /* 0x000fc400000100a0 */
[----:B------:R-:W-:Y:S01]  /*4f30*/  FFMA.FTZ R16, R13, R16, R158 ;  /* 0x000000100d107223 */ /* 0x000fe2000001009e */
[----:B------:R-:W-:Y:S01]  /*4f40*/  FSEL R12, R17, R12, !P1 ;  /* 0x0000000c110c7208 */ /* 0x000fe20004800000 */
[----:B------:R-:W-:Y:S02]  /*4f50*/  FADD.FTZ R159, R18, R161 ;  /* 0x000000a1129f7221 */ /* 0x000fe40000010000 */
[----:B------:R-:W-:Y:S01]  /*4f60*/  FADD.FTZ R18, R19, R160 ;  /* 0x000000a013127221 */ /* 0x000fe20000010000 */
[C---:B------:R-:W-:Y:S01]  /*4f70*/  FSEL R13, R16.reuse, R13, !P1 ;  /* 0x0000000d100d7208 */ /* 0x040fe20004800000 */
[-C--:B-1----:R-:W-:Y:S01]  /*4f80*/  FMUL.FTZ R19, R16, R21.reuse ;  /* 0x0000001510137220 */ /* 0x082fe20000410000 */
[----:B------:R-:W-:Y:S01]  /*4f90*/  FSEL R14, R159, R14, !P1 ;  /* 0x0000000e9f0e7208 */ /* 0x000fe20004800000 */
[C---:B------:R-:W-:Y:S02]  /*4fa0*/  FMUL.FTZ R161, R17.reuse, R21 ;  /* 0x0000001511a17220 */ /* 0x040fe40000410000 */
[----:B------:R-:W-:-:S02]  /*4fb0*/  FFMA.FTZ R17, R17, R20, -R19 ;  /* 0x0000001411117223 */ /* 0x000fc40000010813 */
[-C--:B------:R-:W-:Y:S02]  /*4fc0*/  FMUL.FTZ R19, R18, R21.reuse ;  /* 0x0000001512137220 */ /* 0x080fe40000410000 */
[----:B------:R-:W-:Y:S01]  /*4fd0*/  FMUL.FTZ R21, R159, R21 ;  /* 0x000000159f157220 */ /* 0x000fe20000410000 */
[----:B------:R-:W-:Y:S01]  /*4fe0*/  FSEL R12, R17, R12, !P0 ;  /* 0x0000000c110c7208 */ /* 0x000fe20004000000 */
[-C--:B------:R-:W-:Y:S02]  /*4ff0*/  FFMA.FTZ R16, R16, R20.reuse, R161 ;  /* 0x0000001410107223 */ /* 0x080fe400000100a1 */
[-C--:B------:R-:W-:Y:S02]  /*5000*/  FFMA.FTZ R19, R159, R20.reuse, -R19 ;  /* 0x000000149f137223 */ /* 0x080fe40000010813 */
[C---:B------:R-:W-:Y:S01]  /*5010*/  FFMA.FTZ R20, R18.reuse, R20, R21 ;  /* 0x0000001412147223 */ /* 0x040fe20000010015 */
[----:B------:R-:W-:Y:S01]  /*5020*/  FSEL R18, R18, R15, !P1 ;  /* 0x0000000f12127208 */ /* 0x000fe20004800000 */
[----:B------:R-:W-:Y:S01]  /*5030*/  FADD.FTZ R21, R22, R19 ;  /* 0x0000001316157221 */ /* 0x000fe20000010000 */
[----:B------:R0:W1:Y:S01]  /*5040*/  SHFL.UP PT, R15, R4, 0x1, RZ ;  /* 0x04200000040f7989 */ /* 0x00006200000e00ff */
[----:B------:R-:W-:-:S02]  /*5050*/  FADD.FTZ R23, R23, R20 ;  /* 0x0000001417177221 */ /* 0x000fc40000010000 */
[CC--:B--2---:R-:W-:Y:S01]  /*5060*/  FMUL.FTZ R20, R16.reuse, R25.reuse ;  /* 0x0000001910147220 */ /* 0x0c4fe20000410000 */
[----:B------:R0:W2:Y:S01]  /*5070*/  SHFL.UP PT, R19, R5, 0x1, RZ ;  /* 0x0420000005137989 */ /* 0x0000a200000e00ff */
[----:B------:R-:W-:Y:S01]  /*5080*/  FMUL.FTZ R159, R17, R25 ;  /* 0x00000019119f7220 */ /* 0x000fe20000410000 */
[----:B------:R-:W-:Y:S01]  /*5090*/  FSEL R14, R21, R14, !P0 ;  /* 0x0000000e150e7208 */ /* 0x000fe20004000000 */
[----:B------:R-:W-:Y:S01]  /*50a0*/  FFMA.FTZ R17, R17, R24, -R20 ;  /* 0x0000001811117223 */ /* 0x000fe20000010814 */
[C---:B------:R-:W-:Y:S01]  /*50b0*/  FSEL R20, R16.reuse, R13, !P0 ;  /* 0x0000000d10147208 */ /* 0x040fe20004000000 */
[CC--:B------:R-:W-:Y:S01]  /*50c0*/  FMUL.FTZ R13, R23.reuse, R25.reuse ;  /* 0x00000019170d7220 */ /* 0x0c0fe20000410000 */
[----:B------:R-:W-:Y:S01]  /*50d0*/  FSEL R18, R23, R18, !P0 ;  /* 0x0000001217127208 */ /* 0x000fe20004000000 */
[----:B------:R-:W-:Y:S02]  /*50e0*/  FMUL.FTZ R25, R21, R25 ;  /* 0x0000001915197220 */ /* 0x000fe40000410000 */
[----:B------:R-:W-:-:S02]  /*50f0*/  FFMA.FTZ R159, R16, R24, R159 ;  /* 0x00000018109f7223 */ /* 0x000fc4000001009f */
[-C--:B------:R-:W-:Y:S02]  /*5100*/  FFMA.FTZ R13, R21, R24.reuse, -R13 ;  /* 0x00000018150d7223 */ /* 0x080fe4000001080d */
[----:B------:R-:W-:Y:S02]  /*5110*/  FFMA.FTZ R24, R23, R24, R25 ;  /* 0x0000001817187223 */ /* 0x000fe40000010019 */
[----:B------:R-:W-:Y:S02]  /*5120*/  FADD.FTZ R13, R26, R13 ;  /* 0x0000000d1a0d7221 */ /* 0x000fe40000010000 */
[----:B------:R-:W-:Y:S01]  /*5130*/  FADD.FTZ R24, R27, R24 ;  /* 0x000000181b187221 */ /* 0x000fe20000010000 */
[----:B------:R-:W-:Y:S05]  /*5140*/  @!P2 BRA `(.L_x_562) ;  /* 0x000001000000a947 */ /* 0x000fea0003800000 */
[----:B0-----:R-:W-:Y:S01]  /*5150*/  ISETP.NE.AND P0, PT, R75, RZ, PT ;  /* 0x000000ff4b00720c */ /* 0x001fe20003f05270 */
[C---:B--2---:R-:W-:Y:S02]  /*5160*/  FMUL.FTZ R13, R19.reuse, R18 ;  /* 0x00000012130d7220 */ /* 0x044fe40000410000 */
[----:B------:R-:W-:-:S02]  /*5170*/  FMUL.FTZ R16, R19, R14 ;  /* 0x0000000e13107220 */ /* 0x000fc40000410000 */
[C---:B------:R-:W-:Y:S02]  /*5180*/  FMUL.FTZ R4, R19.reuse, R20 ;  /* 0x0000001413047220 */ /* 0x040fe40000410000 */
[----:B------:R-:W-:Y:S02]  /*5190*/  FMUL.FTZ R5, R19, R12 ;  /* 0x0000000c13057220 */ /* 0x000fe40000410000 */
[C---:B-1----:R-:W-:Y:S02]  /*51a0*/  FFMA.FTZ R13, R15.reuse, R14, -R13 ;  /* 0x0000000e0f0d7223 */ /* 0x042fe4000001080d */
[C---:B------:R-:W-:Y:S02]  /*51b0*/  FFMA.FTZ R16, R15.reuse, R18, R16 ;  /* 0x000000120f107223 */ /* 0x040fe40000010010 */
[C---:B------:R-:W-:Y:S02]  /*51c0*/  @P0 FFMA.FTZ R12, R15.reuse, R12, -R4 ;  /* 0x0000000c0f0c0223 */ /* 0x040fe40000010804 */
[----:B------:R-:W-:-:S02]  /*51d0*/  @P0 FFMA.FTZ R20, R15, R20, R5 ;  /* 0x000000140f140223 */ /* 0x000fc40000010005 */
[----:B------:R-:W-:Y:S01]  /*51e0*/  @P0 FADD.FTZ R14, R6, R13 ;  /* 0x0000000d060e0221 */ /* 0x000fe20000010000 */
[----:B------:R-:W-:Y:S01]  /*51f0*/  MOV R15, R12 ;  /* 0x0000000c000f7202 */ /* 0x000fe20000000f00 */
[----:B------:R-:W-:Y:S01]  /*5200*/  @P0 FADD.FTZ R18, R7, R16 ;  /* 0x0000001007120221 */ /* 0x000fe20000010000 */
[----:B------:R-:W-:Y:S02]  /*5210*/  MOV R19, R20 ;  /* 0x0000001400137202 */ /* 0x000fe40000000f00 */
[----:B------:R-:W-:Y:S02]  /*5220*/  MOV R6, R14 ;  /* 0x0000000e00067202 */ /* 0x000fe40000000f00 */
[----:B------:R-:W-:Y:S01]  /*5230*/  MOV R7, R18 ;  /* 0x0000001200077202 */ /* 0x000fe20000000f00 */
[----:B------:R-:W-:Y:S05]  /*5240*/  BRA `(.L_x_563) ;  /* 0x0000010000007947 */ /* 0x000fea0003800000 */
.L_x_562:
[----:B0-----:R-:W-:Y:S01]  /*5250*/  ISETP.NE.AND P0, PT, R75, RZ, PT ;  /* 0x000000ff4b00720c */ /* 0x001fe20003f05270 */
[C---:B------:R-:W-:Y:S02]  /*5260*/  FMUL.FTZ R5, R159.reuse, R11 ;  /* 0x0000000b9f057220 */ /* 0x040fe40000410000 */
[----:B------:R-:W-:-:S02]  /*5270*/  FMUL.FTZ R16, R159, R10 ;  /* 0x0000000a9f107220 */ /* 0x000fc40000410000 */
[----:B------:R-:W-:Y:S02]  /*5280*/  FFMA.FTZ R14, R17, R10, -R5 ;  /* 0x0000000a110e7223 */ /* 0x000fe40000010805 */
[C---:B------:R-:W-:Y:S02]  /*5290*/  FMUL.FTZ R4, R159.reuse, R9 ;  /* 0x000000099f047220 */ /* 0x040fe40000410000 */
[----:B------:R-:W-:Y:S02]  /*52a0*/  FMUL.FTZ R12, R159, R8 ;  /* 0x000000089f0c7220 */ /* 0x000fe40000410000 */
[----:B------:R-:W-:Y:S02]  /*52b0*/  FFMA.FTZ R5, R17, R11, R16 ;  /* 0x0000000b11057223 */ /* 0x000fe40000010010 */
[----:B------:R0:W-:Y:S01]  /*52c0*/  @!P0 STS.128 [0x2150], R8 ;  /* 0x00215008ff008388 */ /* 0x0001e20000000c00 */
[----:B------:R-:W-:Y:S02]  /*52d0*/  @!P0 MOV R6, R10 ;  /* 0x0000000a00068202 */ /* 0x000fe40000000f00 */
[----:B-1----:R-:W-:-:S02]  /*52e0*/  @!P0 MOV R15, R8 ;  /* 0x00000008000f8202 */ /* 0x002fc40000000f00 */
[----:B--2---:R-:W-:Y:S02]  /*52f0*/  @!P0 MOV R19, R9 ;  /* 0x0000000900138202 */ /* 0x004fe40000000f00 */
[----:B------:R-:W-:Y:S01]  /*5300*/  @!P0 MOV R7, R11 ;  /* 0x0000000b00078202 */ /* 0x000fe20000000f00 */
[C---:B0-----:R-:W-:Y:S02]  /*5310*/  FFMA.FTZ R8, R17.reuse, R8, -R4 ;  /* 0x0000000811087223 */ /* 0x041fe40000010804 */
[----:B------:R-:W-:Y:S02]  /*5320*/  FFMA.FTZ R9, R17, R9, R12 ;  /* 0x0000000911097223 */ /* 0x000fe4000001000c */
[----:B------:R-:W-:Y:S02]  /*5330*/  FADD.FTZ R10, R13, R14 ;  /* 0x0000000e0d0a7221 */ /* 0x000fe40000010000 */
[----:B------:R-:W-:Y:S02]  /*5340*/  FADD.FTZ R11, R24, R5 ;  /* 0x00000005180b7221 */ /* 0x000fe40000010000 */
.L_x_563:
[----:B------:R-:W-:Y:S05]  /*5350*/  BSYNC B0 ;  /* 0x0000000000007941 */ /* 0x000fea0003800000 */
.L_x_561:
        /* <DEDUP_REMOVED lines=123> */
.L_x_565:
[----:B------:R-:W-:Y:S05]  /*5b10*/  BSYNC B0 ;  /* 0x0000000000007941 */ /* 0x000fea0003800000 */
.L_x_564:
        /* <DEDUP_REMOVED lines=52> */
.L_x_560:
        /* <DEDUP_REMOVED lines=40> */
.L_x_567:
[----:B------:R-:W-:Y:S05]  /*60e0*/  EXIT ;  /* 0x000000000000794d */ /* 0x000fea0003800000 */
.L_x_569:
        /* <DEDUP_REMOVED lines=9> */
.L_x_5332:


//--------------------- .text._Z25selective_scan_fwd_kernelI32Selective_Scan_fwd_kernel_traitsILi128ELi16ELi1ELb1ELb1ELb0ELb1EN3c108BFloat16ENS1_7complexIfEEEEv13SSMParamsBase --------------------------
	.section	.text._Z25selective_scan_fwd_kernelI32Selective_Scan_fwd_kernel_traitsILi128ELi16ELi1ELb1ELb1ELb0ELb1EN3c108BFloat16ENS1_7complexIfEEEEv13SSMParamsBase,"ax",@progbits
	.sectioninfo	@"SHI_REGISTERS=165"
	.align	128
        .global         _Z25selective_scan_fwd_kernelI32Selective_Scan_fwd_kernel_traitsILi128ELi16ELi1ELb1ELb1ELb0ELb1EN3c108BFloat16ENS1_7complexIfEEEEv13SSMParamsBase
        .type           _Z25selective_scan_fwd_kernelI32Selective_Scan_fwd_kernel_traitsILi128ELi16ELi1ELb1ELb1ELb0ELb1EN3c108BFloat16ENS1_7complexIfEEEEv13SSMParamsBase,@function
        .size           _Z25selective_scan_fwd_kernelI32Selective_Scan_fwd_kernel_traitsILi128ELi16ELi1ELb1ELb1ELb0ELb1EN3c108BFloat16ENS1_7complexIfEEEEv13SSMParamsBase,(.L_x_5333 - _Z25selective_scan_fwd_kernelI32Selective_Scan_fwd_kernel_traitsILi128ELi16ELi1ELb1ELb1ELb0ELb1EN3c108BFloat16ENS1_7complexIfEEEEv13SSMParamsBase)
        .other          _Z25selective_scan_fwd_kernelI32Selective_Scan_fwd_kernel_traitsILi128ELi16ELi1ELb1ELb1ELb0ELb1EN3c108BFloat16ENS1_7complexIfEEEEv13SSMParamsBase,@"STO_CUDA_ENTRY STV_DEFAULT"
_Z25selective_scan_fwd_kernelI32Selective_Scan_fwd_kernel_traitsILi128ELi16ELi1ELb1ELb1ELb0ELb1EN3c108BFloat16ENS1_7complexIfEEEEv13SSMParamsBase:
.text._Z25selective_scan_fwd_kernelI32Selective_Scan_fwd_kernel_traitsILi128ELi16ELi1ELb1ELb1ELb0ELb1EN3c108BFloat16ENS1_7complexIfEEEEv13SSMParamsBase:
        /* <DEDUP_REMOVED lines=83> */
.L_x_610:
        /* <DEDUP_REMOVED lines=80> */
.L_x_571:
[----:B-12---:R-:W-:Y:S05]  /*0a30*/  BSYNC B0 ;  /* 0x0000000000007941 */ /* 0x006fea0003800000 */
.L_x_570:
        /* <DEDUP_REMOVED lines=36> */
.L_x_573:
[----:B------:R-:W-:Y:S05]  /*0c80*/  BSYNC B0 ;  /* 0x0000000000007941 */ /* 0x000fea0003800000 */
.L_x_572:
        /* <DEDUP_REMOVED lines=38> */
.L_x_575:
[----:B------:R-:W-:Y:S05]  /*0ef0*/  BSYNC B0 ;  /* 0x0000000000007941 */ /* 0x000fea0003800000 */
.L_x_574:
        /* <DEDUP_REMOVED lines=36> */
.L_x_577:
[----:B------:R-:W-:Y:S05]  /*1140*/  BSYNC B0 ;  /* 0x0000000000007941 */ /* 0x000fea0003800000 */
.L_x_576:
        /* <DEDUP_REMOVED lines=38> */
.L_x_579:
[----:B------:R-:W-:Y:S05]  /*13b0*/  BSYNC B0 ;  /* 0x0000000000007941 */ /* 0x000fea0003800000 */
.L_x_578:
        /* <DEDUP_REMOVED lines=36> */
.L_x_581:
[----:B------:R-:W-:Y:S05]  /*1600*/  BSYNC B0 ;  /* 0x0000000000007941 */ /* 0x000fea0003800000 */
.L_x_580:
        /* <DEDUP_REMOVED lines=38> */
.L_x_583:
[----:B------:R-:W-:Y:S05]  /*1870*/  BSYNC B0 ;  /* 0x0000000000007941 */ /* 0x000fea0003800000 */
.L_x_582:
        /* <DEDUP_REMOVED lines=36> */
.L_x_585:
[----:B------:R-:W-:Y:S05]  /*1ac0*/  BSYNC B0 ;  /* 0x0000000000007941 */ /* 0x000fea0003800000 */
.L_x_584:
        /* <DEDUP_REMOVED lines=41> */
.L_x_587:
[----:B------:R-:W-:Y:S05]  /*1d60*/  BSYNC B0 ;  /* 0x0000000000007941 */ /* 0x000fea0003800000 */
.L_x_586:
        /* <DEDUP_REMOVED lines=41> */
.L_x_589:
[----:B------:R-:W-:Y:S05]  /*2000*/  BSYNC B0 ;  /* 0x0000000000007941 */ /* 0x000fea0003800000 */
.L_x_588:
        /* <DEDUP_REMOVED lines=47> */
.L_x_591:
[----:B------:R-:W-:Y:S05]  /*2300*/  BSYNC B0 ;  /* 0x0000000000007941 */ /* 0x000fea0003800000 */
.L_x_590:
        /* <DEDUP_REMOVED lines=33> */
.L_x_593:
[----:B------:R-:W-:Y:S05]  /*2520*/  BSYNC B0 ;  /* 0x0000000000007941 */ /* 0x000fea0003800000 */
.L_x_592:
        /* <DEDUP_REMOVED lines=33> */
.L_x_595:
[----:B------:R-:W-:Y:S05]  /*2740*/  BSYNC B0 ;  /* 0x0000000000007941 */ /* 0x000fea0003800000 */
.L_x_594:
        /* <DEDUP_REMOVED lines=33> */
.L_x_597:
[----:B------:R-:W-:Y:S05]  /*2960*/  BSYNC B0 ;  /* 0x0000000000007941 */ /* 0x000fea0003800000 */
.L_x_596:
        /* <DEDUP_REMOVED lines=33> */
.L_x_599:
[----:B------:R-:W-:Y:S05]  /*2b80*/  BSYNC B0 ;  /* 0x0000000000007941 */ /* 0x000fea0003800000 */
.L_x_598:
        /* <DEDUP_REMOVED lines=33> */
.L_x_601:
[----:B------:R-:W-:Y:S05]  /*2da0*/  BSYNC B0 ;  /* 0x0000000000007941 */ /* 0x000fea0003800000 */
.L_x_600:
        /* <DEDUP_REMOVED lines=36> */
.L_x_608:
        /* <DEDUP_REMOVED lines=16> */
[----:B------:R-:W-:Y:S02]  /*30f0*/  IADD3 R0, R5, R7, RZ ;  /* 0x0000000705007210 */ /* 0x000fe40007ffe0ff */
[----:B------:R-:W-:Y:S02]  /*3100*/  IADD3 R5, R100, R75, RZ ;  /* 0x0000004b64057210 */ /* 0x000fe40007ffe0ff */
[----:B------:R-:W-:-:S05]  /*3110*/  LEA.HI.X R21, R4, R67, R0, 0x1, P0 ;  /* 0x0000004304157211 */ /* 0x000fca00000f0c00 */
[----:B------:R-:W-:-:S05]  /*3120*/  IMAD.WIDE R20, R5, 0x10, R20 ;  /* 0x0000001005147825 */ /* 0x000fca00078e0214 */
[----:B------:R1:W3:Y:S04]  /*3130*/  LDG.E.128 R4, [R20.64] ;  /* 0x0000000414047981 */ /* 0x0002e8000c1e1d00 */
[----:B------:R1:W4:Y:S04]  /*3140*/  LDG.E.128 R8, [R20.64+0x200] ;  /* 0x0002000414087981 */ /* 0x000328000c1e1d00 */
[----:B0-----:R1:W3:Y:S04]  /*3150*/  LDG.E.128 R12, [R20.64+0x400] ;  /* 0x00040004140c7981 */ /* 0x0012e8000c1e1d00 */
[----:B------:R1:W3:Y:S01]  /*3160*/  LDG.E.128 R16, [R20.64+0x600] ;  /* 0x0006000414107981 */ /* 0x0002e2000c1e1d00 */
[----:B------:R-:W-:-:S04]  /*3170*/  IMAD R113, R91, c[0x0][0x1b8], RZ ;  /* 0x00006e005b717a24 */ /* 0x000fc800078e02ff */
[----:B------:R-:W-:Y:S02]  /*3180*/  IMAD R113, R102, c[0x0][0x1bc], R113 ;  /* 0x00006f0066717a24 */ /* 0x000fe400078e0271 */
[C---:B--2---:R-:W-:Y:S02]  /*3190*/  FMUL.FTZ R0, R3.reuse, R94 ;  /* 0x0000005e03007220 */ /* 0x044fe40000410000 */
[----:B------:R-:W-:Y:S02]  /*31a0*/  FMUL.FTZ R23, R2, 1.4426950216293334961 ;  /* 0x3fb8aa3b02177820 */ /* 0x000fe40000410000 */
[----:B------:R-:W-:Y:S02]  /*31b0*/  FMUL.RZ R22, R0, 0.15915493667125701904 ;  /* 0x3e22f98300167820 */ /* 0x000fe4000040c000 */
[----:B------:R-:W-:Y:S02]  /*31c0*/  FMUL.FTZ R0, R3, R92 ;  /* 0x0000005c03007220 */ /* 0x000fe40000410000 */
[----:B------:R-:W-:Y:S01]  /*31d0*/  MUFU.SIN R106, R22 ;  /* 0x00000016006a7308 */ /* 0x000fe20000000400 */
[----:B------:R-:W-:-:S02]  /*31e0*/  FMUL.FTZ R105, R23, R94 ;  /* 0x0000005e17697220 */ /* 0x000fc40000410000 */
[----:B------:R-:W-:Y:S02]  /*31f0*/  FMUL.RZ R2, R0, 0.15915493667125701904 ;  /* 0x3e22f98300027820 */ /* 0x000fe4000040c000 */
[----:B------:R-:W-:Y:S02]  /*3200*/  FMUL.FTZ R0, R3, R90 ;  /* 0x0000005a03007220 */ /* 0x000fe40000410000 */
[----:B------:R-:W-:Y:S01]  /*3210*/  FMUL.FTZ R95, R23, R92 ;  /* 0x0000005c175f7220 */ /* 0x000fe20000410000 */
[----:B------:R-:W-:Y:S01]  /*3220*/  MUFU.SIN R104, R2 ;  /* 0x0000000200687308 */ /* 0x000fe20000000400 */
[----:B-1----:R-:W-:Y:S02]  /*3230*/  FMUL.RZ R20, R0, 0.15915493667125701904 ;  /* 0x3e22f98300147820 */ /* 0x002fe4000040c000 */
[----:B------:R-:W-:Y:S02]  /*3240*/  FMUL.FTZ R0, R3, R88 ;  /* 0x0000005803007220 */ /* 0x000fe40000410000 */
[----:B------:R-:W-:-:S02]  /*3250*/  FMUL.FTZ R128, R23, R86 ;  /* 0x0000005617807220 */ /* 0x000fc40000410000 */
[----:B------:R-:W-:Y:S01]  /*3260*/  FMUL.RZ R21, R0, 0.15915493667125701904 ;  /* 0x3e22f98300157820 */ /* 0x000fe2000040c000 */
[----:B------:R0:W-:Y:S01]  /*3270*/  MUFU.COS R112, R2 ;  /* 0x0000000200707308 */ /* 0x0001e20000000000 */
[----:B------:R-:W-:Y:S02]  /*3280*/  FMUL.FTZ R0, R3, R86 ;  /* 0x0000005603007220 */ /* 0x000fe40000410000 */
[C---:B------:R-:W-:Y:S02]  /*3290*/  FMUL.FTZ R108, R23.reuse, R90 ;  /* 0x0000005a176c7220 */ /* 0x040fe40000410000 */
[C---:B------:R-:W-:Y:S02]  /*32a0*/  FMUL.FTZ R115, R23.reuse, R84 ;  /* 0x0000005417737220 */ /* 0x040fe40000410000 */
[----:B------:R-:W-:Y:S01]  /*32b0*/  FMUL.FTZ R122, R23, R88 ;  /* 0x00000058177a7220 */ /* 0x000fe20000410000 */
[----:B------:R-:W-:Y:S01]  /*32c0*/  MUFU.SIN R101, R20 ;  /* 0x0000001400657308 */ /* 0x000fe20000000400 */
[----:B0-----:R-:W-:-:S02]  /*32d0*/  FMUL.RZ R2, R0, 0.15915493667125701904 ;  /* 0x3e22f98300027820 */ /* 0x001fc4000040c000 */
[----:B------:R-:W-:Y:S02]  /*32e0*/  FMUL.FTZ R0, R3, R84 ;  /* 0x0000005403007220 */ /* 0x000fe40000410000 */
[C---:B------:R-:W-:Y:S02]  /*32f0*/  FMUL.FTZ R119, R23.reuse, R82 ;  /* 0x0000005217777220 */ /* 0x040fe40000410000 */
[C---:B------:R-:W-:Y:S01]  /*3300*/  FMUL.FTZ R25, R23.reuse, R78 ;  /* 0x0000004e17197220 */ /* 0x040fe20000410000 */
[----:B------:R0:W-:Y:S01]  /*3310*/  MUFU.COS R103, R20 ;  /* 0x0000001400677308 */ /* 0x0001e20000000000 */
[C---:B------:R-:W-:Y:S02]  /*3320*/  FMUL.FTZ R27, R23.reuse, R80 ;  /* 0x00000050171b7220 */ /* 0x040fe40000410000 */
[C---:B------:R-:W-:Y:S02]  /*3330*/  FMUL.FTZ R142, R23.reuse, R64 ;  /* 0x00000040178e7220 */ /* 0x040fe40000410000 */
[----:B------:R-:W-:-:S03]  /*3340*/  FMUL.FTZ R136, R23, R66 ;  /* 0x0000004217887220 */ /* 0x000fc60000410000 */
        /* <DEDUP_REMOVED lines=9> */
[----:B------:R-:W-:-:S05]  /*33e0*/  FMUL.FTZ R0, R3, R78 ;  /* 0x0000004e03007220 */ /* 0x000fca0000410000 */
[----:B------:R0:W-:Y:S08]  /*33f0*/  MUFU.COS R116, R20 ;  /* 0x0000001400747308 */ /* 0x0001f00000000000 */
        /* <DEDUP_REMOVED lines=16> */
[----:B------:R-:W1:Y:S03]  /*3500*/  MUFU.EX2 R95, R95 ;  /* 0x0000005f005f7308 */ /* 0x000e660000000800 */
[----:B------:R2:W-:Y:S04]  /*3510*/  STS.128 [R130.X16+0x400], R12 ;  /* 0x0004000c82007388 */ /* 0x0005e8000000cc00 */
[----:B------:R-:W-:Y:S01]  /*3520*/  STS.128 [R130.X16+0x600], R16 ;  /* 0x0006001082007388 */ /* 0x000fe2000000cc00 */
[----:B------:R-:W-:-:S06]  /*3530*/  NOP ;  /* 0x0000000000007918 */ /* 0x000fcc0000000000 */
[----:B------:R-:W3:Y:S01]  /*3540*/  LDS.128 R8, [R0.X16] ;  /* 0x0000000000087984 */ /* 0x000ee2000000cc00 */
[----:B------:R-:W-:Y:S01]  /*3550*/  MUFU.SIN R114, R21 ;  /* 0x0000001500727308 */ /* 0x000fe20000000400 */
[----:B0-----:R-:W-:Y:S02]  /*3560*/  IMAD R5, R28, c[0x0][0x1c0], RZ ;  /* 0x000070001c057a24 */ /* 0x001fe400078e02ff */
[C---:B-1----:R-:W-:Y:S02]  /*3570*/  FMUL.FTZ R105, R95.reuse, R112 ;  /* 0x000000705f697220 */ /* 0x042fe40000410000 */
[----:B------:R-:W-:Y:S02]  /*3580*/  IMAD R7, R30, c[0x0][0x1c4], R5 ;  /* 0x000071001e077a24 */ /* 0x000fe400078e0205 */
[----:B------:R-:W-:Y:S01]  /*3590*/  FMUL.FTZ R104, R95, R104 ;  /* 0x000000685f687220 */ /* 0x000fe20000410000 */
[----:B------:R-:W-:Y:S01]  /*35a0*/  MUFU.COS R26, R21 ;  /* 0x00000015001a7308 */ /* 0x000fe20000000000 */
[----:B------:R-:W-:-:S02]  /*35b0*/  FMUL.FTZ R6, R3, R72 ;  /* 0x0000004803067220 */ /* 0x000fc40000410000 */
[C---:B--2---:R-:W-:Y:S02]  /*35c0*/  FMUL.FTZ R12, R23.reuse, R74 ;  /* 0x0000004a170c7220 */ /* 0x044fe40000410000 */
[----:B------:R-:W-:Y:S02]  /*35d0*/  FMUL.RZ R6, R6, 0.15915493667125701904 ;  /* 0x3e22f98306067820 */ /* 0x000fe4000040c000 */
[C---:B------:R-:W-:Y:S01]  /*35e0*/  FMUL.FTZ R13, R23.reuse, R72 ;  /* 0x00000048170d7220 */ /* 0x040fe20000410000 */
[----:B------:R-:W-:Y:S01]  /*35f0*/  MUFU.SIN R118, R20 ;  /* 0x0000001400767308 */ /* 0x000fe20000000400 */
[----:B------:R-:W-:-:S07]  /*3600*/  FMUL.FTZ R14, R23, R70 ;  /* 0x00000046170e7220 */ /* 0x000fce0000410000 */
[----:B------:R0:W-:Y:S08]  /*3610*/  MUFU.COS R2, R20 ;  /* 0x0000001400027308 */ /* 0x0001f00000000000 */
[----:B------:R-:W1:Y:S01]  /*3620*/  MUFU.EX2 R128, R128 ;  /* 0x0000008000807308 */ /* 0x000e620000000800 */
[----:B0-----:R-:W-:-:S05]  /*3630*/  IMAD.WIDE.U32 R20, R102, c[0x0][0x1b8], RZ ;  /* 0x00006e0066147a25 */ /* 0x001fca00078e00ff */
[----:B------:R-:W-:Y:S02]  /*3640*/  IADD3 R21, R21, R113, RZ ;  /* 0x0000007115157210 */ /* 0x000fe40007ffe0ff */
[----:B------:R-:W0:Y:S01]  /*3650*/  MUFU.EX2 R108, R108 ;  /* 0x0000006c006c7308 */ /* 0x000e220000000800 */
[----:B---3--:R-:W-:Y:S02]  /*3660*/  PRMT R112, RZ, 0x7610, R9 ;  /* 0x00007610ff707816 */ /* 0x008fe40000000009 */
[----:B------:R-:W-:Y:S01]  /*3670*/  IMAD.WIDE.U32 R4, R30, c[0x0][0x1c0], R20 ;  /* 0x000070001e047a25 */ /* 0x000fe200078e0014 */
[----:B------:R-:W-:-:S03]  /*3680*/  PRMT R117, RZ, 0x7610, R10 ;  /* 0x00007610ff757816 */ /* 0x000fc6000000000a */
[----:B------:R-:W-:Y:S01]  /*3690*/  FMUL.FTZ R112, R45, R112 ;  /* 0x000000702d707220 */ /* 0x000fe20000410000 */
[----:B------:R-:W-:Y:S01]  /*36a0*/  IADD3 R5, R5, R7, RZ ;  /* 0x0000000705057210 */ /* 0x000fe20007ffe0ff */
[----:B-1----:R-:W-:Y:S01]  /*36b0*/  FMUL.FTZ R95, R128, R109 ;  /* 0x0000006d805f7220 */ /* 0x002fe20000410000 */
[----:B------:R-:W-:Y:S01]  /*36c0*/  LEA R28, P0, R4, c[0x0][0x230], 0x3 ;  /* 0x00008c00041c7a11 */ /* 0x000fe200078018ff */
[----:B------:R-:W-:Y:S01]  /*36d0*/  MUFU.SIN R126, R29 ;  /* 0x0000001d007e7308 */ /* 0x000fe20000000400 */
[----:B------:R-:W-:Y:S01]  /*36e0*/  PRMT R109, RZ, 0x5410, R8 ;  /* 0x00005410ff6d7816 */ /* 0x000fe20000000008 */
[----:B------:R-:W-:Y:S02]  /*36f0*/  FMUL.FTZ R117, R44, R117 ;  /* 0x000000752c757220 */ /* 0x000fe40000410000 */
[----:B------:R-:W-:Y:S02]  /*3700*/  FMUL.FTZ R93, R128, R93 ;  /* 0x0000005d805d7220 */ /* 0x000fe40000410000 */
[----:B------:R-:W-:-:S02]  /*3710*/  FMUL.FTZ R109, R46, R109 ;  /* 0x0000006d2e6d7220 */ /* 0x000fc40000410000 */
[----:B------:R1:W-:Y:S01]  /*3720*/  MUFU.COS R127, R29 ;  /* 0x0000001d007f7308 */ /* 0x0003e20000000000 */
[C---:B0-----:R-:W-:Y:S02]  /*3730*/  FMUL.FTZ R103, R108.reuse, R103 ;  /* 0x000000676c677220 */ /* 0x041fe40000410000 */
[----:B------:R-:W-:-:S05]  /*3740*/  FMUL.FTZ R101, R108, R101 ;  /* 0x000000656c657220 */ /* 0x000fca0000410000 */
[----:B------:R-:W-:Y:S01]  /*3750*/  MUFU.SIN R132, R6 ;  /* 0x0000000600847308 */ /* 0x000fe20000000400 */
[----:B-1----:R-:W-:Y:S01]  /*3760*/  LEA.HI.X R29, R4, c[0x0][0x234], R5, 0x3, P0 ;  /* 0x00008d00041d7a11 */ /* 0x002fe200000f1c05 */
[----:B------:R-:W-:Y:S01]  /*3770*/  FMUL.FTZ R4, R3, R70 ;  /* 0x0000004603047220 */ /* 0x000fe20000410000 */
[----:B------:R-:W-:-:S03]  /*3780*/  PRMT R5, RZ, 0x7610, R8 ;  /* 0x00007610ff057816 */ /* 0x000fc60000000008 */
[----:B------:R-:W-:Y:S01]  /*3790*/  FMUL.RZ R7, R4, 0.15915493667125701904 ;  /* 0x3e22f98304077820 */ /* 0x000fe2000040c000 */
[----:B------:R-:W-:Y:S01]  /*37a0*/  PRMT R4, RZ, 0x5410, R9 ;  /* 0x00005410ff047816 */ /* 0x000fe20000000009 */
[----:B------:R-:W-:Y:S01]  /*37b0*/  FMUL.FTZ R108, R46, R5 ;  /* 0x000000052e6c7220 */ /* 0x000fe20000410000 */
[----:B------:R0:W-:Y:S01]  /*37c0*/  MUFU.COS R135, R6 ;  /* 0x0000000600877308 */ /* 0x0001e20000000000 */
[----:B------:R-:W-:-:S07]  /*37d0*/  FMUL.FTZ R5, R109, R104 ;  /* 0x000000686d057220 */ /* 0x000fce0000410000 */
[----:B------:R-:W1:Y:S01]  /*37e0*/  MUFU.EX2 R115, R115 ;  /* 0x0000007300737308 */ /* 0x000e620000000800 */
[----:B0-----:R-:W-:-:S07]  /*37f0*/  FMUL.FTZ R6, R3, R68 ;  /* 0x0000004403067220 */ /* 0x001fce0000410000 */
[----:B------:R-:W0:Y:S01]  /*3800*/  MUFU.EX2 R122, R122 ;  /* 0x0000007a007a7308 */ /* 0x000e220000000800 */
[----:B------:R-:W-:-:S07]  /*3810*/  FFMA.FTZ R5, R108, R105, R5 ;  /* 0x000000696c057223 */ /* 0x000fce0000010005 */
[----:B------:R-:W-:Y:S01]  /*3820*/  MUFU.SIN R124, R111 ;  /* 0x0000006f007c7308 */ /* 0x000fe20000000400 */
[----:B------:R-:W-:-:S07]  /*3830*/  FMUL.FTZ R113, R45, R4 ;  /* 0x000000042d717220 */ /* 0x000fce0000410000 */
[----:B------:R1:W-:Y:S01]  /*3840*/  MUFU.COS R125, R111 ;  /* 0x0000006f007d7308 */ /* 0x0003e20000000000 */
[----:B------:R-:W-:-:S07]  /*3850*/  FMUL.RZ R18, R6, 0.15915493667125701904 ;  /* 0x3e22f98306127820 */ /* 0x000fce000040c000 */
[----:B------:R-:W2:Y:S01]  /*3860*/  MUFU.EX2 R119, R119 ;  /* 0x0000007700777308 */ /* 0x000ea20000000800 */
[----:B------:R-:W-:-:S07]  /*3870*/  FADD.FTZ R16, R112, R5 ;  /* 0x0000000570107221 */ /* 0x000fce0000010000 */
[----:B------:R-:W3:Y:S01]  /*3880*/  MUFU.EX2 R25, R25 ;  /* 0x0000001900197308 */ /* 0x000ee20000000800 */
[----:B------:R-:W-:-:S07]  /*3890*/  FMUL.FTZ R8, R108, R104 ;  /* 0x000000686c087220 */ /* 0x000fce0000410000 */
[----:B------:R-:W4:Y:S01]  /*38a0*/  MUFU.EX2 R12, R12 ;  /* 0x0000000c000c7308 */ /* 0x000f220000000800 */
[----:B------:R-:W-:-:S07]  /*38b0*/  FFMA.FTZ R8, R109, R105, -R8 ;  /* 0x000000696d087223 */ /* 0x000fce0000010808 */
[----:B------:R-:W0:Y:S01]  /*38c0*/  MUFU.EX2 R13, R13 ;  /* 0x0000000d000d7308 */ /* 0x000e220000000800 */
[----:B------:R-:W-:-:S07]  /*38d0*/  FADD.FTZ R8, R113, R8 ;  /* 0x0000000871087221 */ /* 0x000fce0000010000 */
[----:B------:R-:W-:Y:S01]  /*38e0*/  MUFU.SIN R120, R22 ;  /* 0x0000001600787308 */ /* 0x000fe20000000400 */
[----:B------:R-:W-:-:S07]  /*38f0*/  FMUL.FTZ R9, R101, R16 ;  /* 0x0000001065097220 */ /* 0x000fce0000410000 */
[----:B------:R-:W0:Y:S01]  /*3900*/  MUFU.EX2 R27, R27 ;  /* 0x0000001b001b7308 */ /* 0x000e220000000800 */
[-C--:B------:R-:W-:Y:S01]  /*3910*/  FFMA.FTZ R15, R103, R8.reuse, -R9 ;  /* 0x00000008670f7223 */ /* 0x080fe20000010809 */
[----:B------:R-:W-:Y:S01]  /*3920*/  PRMT R9, RZ, 0x5410, R10 ;  /* 0x00005410ff097816 */ /* 0x000fe2000000000a */
[----:B------:R-:W-:Y:S01]  /*3930*/  FMUL.FTZ R17, R101, R8 ;  /* 0x0000000865117220 */ /* 0x000fe20000410000 */
[----:B------:R-:W-:Y:S01]  /*3940*/  PRMT R8, RZ, 0x7610, R11 ;  /* 0x00007610ff087816 */ /* 0x000fe2000000000b */
[----:B-1----:R-:W-:-:S03]  /*3950*/  FMUL.FTZ R111, R115, R116 ;  /* 0x00000074736f7220 */ /* 0x002fc60000410000 */
[----:B------:R-:W1:Y:S01]  /*3960*/  MUFU.COS R24, R22 ;  /* 0x0000001600187308 */ /* 0x000e620000000000 */
[----:B------:R-:W-:-:S07]  /*3970*/  FMUL.FTZ R116, R44, R9 ;  /* 0x000000092c747220 */ /* 0x000fce0000410000 */
[----:B------:R-:W-:Y:S01]  /*3980*/  MUFU.EX2 R142, R142 ;  /* 0x0000008e008e7308 */ /* 0x000fe20000000800 */
[----:B------:R-:W-:-:S07]  /*3990*/  FFMA.FTZ R16, R103, R16, R17 ;  /* 0x0000001067107223 */ /* 0x000fce0000010011 */
[----:B------:R-:W-:Y:S01]  /*39a0*/  MUFU.EX2 R14, R14 ;  /* 0x0000000e000e7308 */ /* 0x000fe20000000800 */
[----:B0-----:R-:W-:-:S07]  /*39b0*/  FMUL.FTZ R97, R122, R97 ;  /* 0x000000617a617220 */ /* 0x001fce0000410000 */
[----:B------:R-:W-:Y:S01]  /*39c0*/  MUFU.EX2 R136, R136 ;  /* 0x0000008800887308 */ /* 0x000fe20000000800 */
[----:B------:R-:W-:Y:S01]  /*39d0*/  FADD.FTZ R10, R116, R15 ;  /* 0x0000000f740a7221 */ /* 0x000fe20000010000 */
[----:B------:R-:W-:Y:S01]  /*39e0*/  ISETP.GE.AND P0, PT, R79, 0x1, PT ;  /* 0x000000014f00780c */ /* 0x000fe20003f06270 */
[----:B------:R-:W-:Y:S01]  /*39f0*/  FADD.FTZ R16, R117, R16 ;  /* 0x0000001075107221 */ /* 0x000fe20000010000 */
[----:B------:R-:W-:Y:S01]  /*3a00*/  ISETP.GE.AND P1, PT, R79, 0x10, PT ;  /* 0x000000104f00780c */ /* 0x000fe20003f26270 */
[----:B------:R-:W-:Y:S01]  /*3a10*/  FMUL.FTZ R99, R122, R99 ;  /* 0x000000637a637220 */ /* 0x000fe20000410000 */
[----:B------:R-:W-:Y:S01]  /*3a20*/  PRMT R122, RZ, 0x5410, R11 ;  /* 0x00005410ff7a7816 */ /* 0x000fe2000000000b */
[C---:B------:R-:W-:Y:S01]  /*3a30*/  FMUL.FTZ R17, R97.reuse, R10 ;  /* 0x0000000a61117220 */ /* 0x040fe20000410000 */
[----:B------:R-:W-:Y:S01]  /*3a40*/  MUFU.SIN R130, R7 ;  /* 0x0000000700827308 */ /* 0x000fe20000000400 */
[-C--:B------:R-:W-:Y:S01]  /*3a50*/  FMUL.FTZ R9, R97, R16.reuse ;  /* 0x0000001061097220 */ /* 0x080fe20000410000 */
[----:B------:R-:W-:Y:S01]  /*3a60*/  ISETP.NE.AND P2, PT, R79, 0x1f, PT ;  /* 0x0000001f4f00780c */ /* 0x000fe20003f45270 */
[----:B------:R-:W-:Y:S01]  /*3a70*/  FFMA.FTZ R16, R99, R16, R17 ;  /* 0x0000001063107223 */ /* 0x000fe20000010011 */
[----:B------:R-:W5:Y:S01]  /*3a80*/  LDG.E.64 R28, [R28.64] ;  /* 0x000000041c1c7981 */ /* 0x000f62000c1e1b00 */
[----:B------:R-:W-:-:S02]  /*3a90*/  FMUL.FTZ R123, R43, R8 ;  /* 0x000000082b7b7220 */ /* 0x000fc40000410000 */
[----:B------:R-:W-:Y:S01]  /*3aa0*/  FFMA.FTZ R9, R99, R10, -R9 ;  /* 0x0000000a63097223 */ /* 0x000fe20000010809 */
[----:B------:R0:W1:Y:S01]  /*3ab0*/  MUFU.COS R131, R7 ;  /* 0x0000000700837308 */ /* 0x0000620000000000 */
[----:B------:R-:W-:Y:S02]  /*3ac0*/  FMUL.FTZ R122, R43, R122 ;  /* 0x0000007a2b7a7220 */ /* 0x000fe40000410000 */
[----:B------:R-:W-:Y:S02]  /*3ad0*/  FADD.FTZ R16, R123, R16 ;  /* 0x000000107b107221 */ /* 0x000fe40000010000 */
[----:B------:R-:W-:Y:S02]  /*3ae0*/  FADD.FTZ R8, R122, R9 ;  /* 0x000000097a087221 */ /* 0x000fe40000010000 */
[C---:B------:R-:W-:Y:S01]  /*3af0*/  FMUL.FTZ R9, R93.reuse, R16 ;  /* 0x000000105d097220 */ /* 0x040fe20000410000 */
[----:B------:R-:W-:Y:S01]  /*3b00*/  MUFU.SIN R138, R18 ;  /* 0x00000012008a7308 */ /* 0x000fe20000000400 */
[----:B0-----:R-:W0:Y:S01]  /*3b10*/  LDS.128 R4, [R0.X16+0x10] ;  /* 0x0000100000047984 */ /* 0x001e22000000cc00 */
[----:B------:R-:W-:-:S02]  /*3b20*/  FMUL.FTZ R10, R93, R8 ;  /* 0x000000085d0a7220 */ /* 0x000fc40000410000 */
[----:B------:R-:W-:Y:S02]  /*3b30*/  FFMA.FTZ R11, R95, R8, -R9 ;  /* 0x000000085f0b7223 */ /* 0x000fe40000010809 */
[----:B------:R-:W-:Y:S02]  /*3b40*/  FMUL.FTZ R110, R115, R110 ;  /* 0x0000006e736e7220 */ /* 0x000fe40000410000 */
[----:B------:R-:W-:Y:S01]  /*3b50*/  FFMA.FTZ R10, R95, R16, R10 ;  /* 0x000000105f0a7223 */ /* 0x000fe2000001000a */
[----:B------:R-:W-:Y:S01]  /*3b60*/  MUFU.COS R139, R18 ;  /* 0x00000012008b7308 */ /* 0x000fe20000000000 */
[C---:B--2---:R-:W-:Y:S02]  /*3b70*/  FMUL.FTZ R115, R119.reuse, R26 ;  /* 0x0000001a77737220 */ /* 0x044fe40000410000 */
[----:B------:R-:W-:Y:S02]  /*3b80*/  FMUL.FTZ R114, R119, R114 ;  /* 0x0000007277727220 */ /* 0x000fe40000410000 */
[----:B---3--:R-:W-:-:S02]  /*3b90*/  FMUL.FTZ R119, R25, R2 ;  /* 0x0000000219777220 */ /* 0x008fc40000410000 */
[C---:B------:R-:W-:Y:S02]  /*3ba0*/  FMUL.FTZ R2, R3.reuse, R66 ;  /* 0x0000004203027220 */ /* 0x040fe40000410000 */
[----:B------:R-:W-:Y:S02]  /*3bb0*/  FMUL.FTZ R3, R3, R64 ;  /* 0x0000004003037220 */ /* 0x000fe40000410000 */
[----:B------:R-:W-:Y:S02]  /*3bc0*/  FMUL.RZ R16, R2, 0.15915493667125701904 ;  /* 0x3e22f98302107820 */ /* 0x000fe4000040c000 */
[C---:B----4-:R-:W-:Y:S02]  /*3bd0*/  FMUL.FTZ R125, R12.reuse, R125 ;  /* 0x0000007d0c7d7220 */ /* 0x050fe40000410000 */
[----:B------:R-:W-:Y:S01]  /*3be0*/  FMUL.FTZ R124, R12, R124 ;  /* 0x0000007c0c7c7220 */ /* 0x000fe20000410000 */
[----:B------:R-:W-:Y:S01]  /*3bf0*/  MUFU.COS R137, R16 ;  /* 0x0000001000897308 */ /* 0x000fe20000000000 */
[----:B------:R-:W-:-:S02]  /*3c00*/  FMUL.RZ R12, R3, 0.15915493667125701904 ;  /* 0x3e22f983030c7820 */ /* 0x000fc4000040c000 */
[C---:B------:R-:W-:Y:S02]  /*3c10*/  FMUL.FTZ R135, R13.reuse, R135 ;  /* 0x000000870d877220 */ /* 0x040fe40000410000 */
[----:B------:R-:W-:Y:S02]  /*3c20*/  FMUL.FTZ R132, R13, R132 ;  /* 0x000000840d847220 */ /* 0x000fe40000410000 */
[C---:B------:R-:W-:Y:S01]  /*3c30*/  FMUL.FTZ R120, R27.reuse, R120 ;  /* 0x000000781b787220 */ /* 0x040fe20000410000 */
[----:B------:R-:W2:Y:S01]  /*3c40*/  MUFU.COS R145, R12 ;  /* 0x0000000c00917308 */ /* 0x000ea20000000000 */
[----:B-1----:R-:W-:Y:S02]  /*3c50*/  FMUL.FTZ R121, R27, R24 ;  /* 0x000000181b797220 */ /* 0x002fe40000410000 */
[----:B------:R-:W-:Y:S02]  /*3c60*/  FMUL.FTZ R118, R25, R118 ;  /* 0x0000007619767220 */ /* 0x000fe40000410000 */
[----:B------:R-:W-:-:S02]  /*3c70*/  FMUL.FTZ R22, R23, R76 ;  /* 0x0000004c17167220 */ /* 0x000fc40000410000 */
[----:B------:R-:W-:Y:S01]  /*3c80*/  FMUL.FTZ R15, R23, R68 ;  /* 0x00000044170f7220 */ /* 0x000fe20000410000 */
[--C-:B0-----:R-:W-:Y:S01]  /*3c90*/  PRMT R129, RZ, 0x7610, R4.reuse ;  /* 0x00007610ff817816 */ /* 0x101fe20000000004 */
[----:B------:R-:W-:Y:S01]  /*3ca0*/  FMUL.FTZ R131, R14, R131 ;  /* 0x000000830e837220 */ /* 0x000fe20000410000 */
[----:B------:R-:W-:Y:S01]  /*3cb0*/  PRMT R9, RZ, 0x5410, R4 ;  /* 0x00005410ff097816 */ /* 0x000fe20000000004 */
[----:B------:R-:W-:Y:S01]  /*3cc0*/  MUFU.EX2 R22, R22 ;  /* 0x0000001600167308 */ /* 0x000fe20000000800 */
[----:B------:R-:W-:Y:S01]  /*3cd0*/  PRMT R134, RZ, 0x7610, R5 ;  /* 0x00007610ff867816 */ /* 0x000fe20000000005 */
[C---:B------:R-:W-:Y:S01]  /*3ce0*/  FMUL.FTZ R129, R42.reuse, R129 ;  /* 0x000000812a817220 */ /* 0x040fe20000410000 */
[----:B------:R-:W-:Y:S01]  /*3cf0*/  PRMT R141, RZ, 0x7610, R6 ;  /* 0x00007610ff8d7816 */ /* 0x000fe20000000006 */
[----:B------:R-:W-:Y:S01]  /*3d00*/  FMUL.FTZ R128, R42, R9 ;  /* 0x000000092a807220 */ /* 0x000fe20000410000 */
[----:B------:R-:W-:Y:S01]  /*3d10*/  PRMT R144, RZ, 0x7610, R7 ;  /* 0x00007610ff907816 */ /* 0x000fe20000000007 */
[----:B------:R-:W-:-:S02]  /*3d20*/  FADD.FTZ R10, R129, R10 ;  /* 0x0000000a810a7221 */ /* 0x000fc40000010000 */
[----:B------:R-:W-:Y:S01]  /*3d30*/  FADD.FTZ R11, R128, R11 ;  /* 0x0000000b800b7221 */ /* 0x000fe20000010000 */
[----:B------:R-:W-:Y:S01]  /*3d40*/  MUFU.EX2 R15, R15 ;  /* 0x0000000f000f7308 */ /* 0x000fe20000000800 */
[CC--:B------:R-:W-:Y:S02]  /*3d50*/  FMUL.FTZ R2, R110.reuse, R10.reuse ;  /* 0x0000000a6e027220 */ /* 0x0c0fe40000410000 */
[-C--:B------:R-:W-:Y:S02]  /*3d60*/  FMUL.FTZ R8, R110, R11.reuse ;  /* 0x0000000b6e087220 */ /* 0x080fe40000410000 */
[C---:B------:R-:W-:Y:S01]  /*3d70*/  FFMA.FTZ R4, R111.reuse, R11, -R2 ;  /* 0x0000000b6f047223 */ /* 0x040fe20000010802 */
[----:B------:R-:W-:Y:S01]  /*3d80*/  PRMT R2, RZ, 0x5410, R5 ;  /* 0x00005410ff027816 */ /* 0x000fe20000000005 */
[----:B------:R-:W-:Y:S01]  /*3d90*/  FFMA.FTZ R9, R111, R10, R8 ;  /* 0x0000000a6f097223 */ /* 0x000fe20000010008 */
[----:B------:R-:W-:Y:S01]  /*3da0*/  MUFU.SIN R17, R16 ;  /* 0x0000001000117308 */ /* 0x000fe20000000400 */
[----:B------:R-:W-:-:S02]  /*3db0*/  FMUL.FTZ R134, R41, R134 ;  /* 0x0000008629867220 */ /* 0x000fc40000410000 */
[----:B------:R-:W-:Y:S02]  /*3dc0*/  FMUL.FTZ R133, R41, R2 ;  /* 0x0000000229857220 */ /* 0x000fe40000410000 */
[----:B------:R-:W-:Y:S02]  /*3dd0*/  FADD.FTZ R2, R134, R9 ;  /* 0x0000000986027221 */ /* 0x000fe40000010000 */
[----:B------:R-:W0:Y:S01]  /*3de0*/  LDS.128 R8, [R0.X16+0x20] ;  /* 0x0000200000087984 */ /* 0x000e22000000cc00 */
[----:B------:R-:W-:Y:S02]  /*3df0*/  FADD.FTZ R4, R133, R4 ;  /* 0x0000000485047221 */ /* 0x000fe40000010000 */
[C---:B------:R-:W-:Y:S02]  /*3e00*/  FMUL.FTZ R3, R114.reuse, R2 ;  /* 0x0000000272037220 */ /* 0x040fe40000410000 */
[-C--:B------:R-:W-:Y:S02]  /*3e10*/  FMUL.FTZ R5, R114, R4.reuse ;  /* 0x0000000472057220 */ /* 0x080fe40000410000 */
[C---:B------:R-:W-:Y:S01]  /*3e20*/  FFMA.FTZ R13, R115.reuse, R4, -R3 ;  /* 0x00000004730d7223 */ /* 0x040fe20000010803 */
[----:B------:R-:W-:Y:S01]  /*3e30*/  PRMT R3, RZ, 0x5410, R6 ;  /* 0x00005410ff037816 */ /* 0x000fe20000000006 */
[----:B------:R-:W-:-:S02]  /*3e40*/  FFMA.FTZ R2, R115, R2, R5 ;  /* 0x0000000273027223 */ /* 0x000fc40000010005 */
[C---:B------:R-:W-:Y:S01]  /*3e50*/  FMUL.FTZ R141, R40.reuse, R141 ;  /* 0x0000008d288d7220 */ /* 0x040fe20000410000 */
[----:B------:R-:W1:Y:S01]  /*3e60*/  MUFU.SIN R5, R12 ;  /* 0x0000000c00057308 */ /* 0x000e620000000400 */
[----:B------:R-:W-:Y:S02]  /*3e70*/  FMUL.FTZ R140, R40, R3 ;  /* 0x00000003288c7220 */ /* 0x000fe40000410000 */
[----:B------:R-:W-:Y:S01]  /*3e80*/  FADD.FTZ R3, R141, R2 ;  /* 0x000000028d037221 */ /* 0x000fe20000010000 */
[----:B------:R-:W-:Y:S01]  /*3e90*/  PRMT R2, RZ, 0x5410, R7 ;  /* 0x00005410ff027816 */ /* 0x000fe20000000007 */
[----:B------:R-:W-:Y:S02]  /*3ea0*/  FADD.FTZ R13, R140, R13 ;  /* 0x0000000d8c0d7221 */ /* 0x000fe40000010000 */
[C---:B------:R-:W-:Y:S02]  /*3eb0*/  FMUL.FTZ R4, R120.reuse, R3 ;  /* 0x0000000378047220 */ /* 0x040fe40000410000 */
[----:B------:R-:W-:-:S02]  /*3ec0*/  FMUL.FTZ R6, R120, R13 ;  /* 0x0000000d78067220 */ /* 0x000fc40000410000 */
[C---:B------:R-:W-:Y:S02]  /*3ed0*/  FFMA.FTZ R4, R121.reuse, R13, -R4 ;  /* 0x0000000d79047223 */ /* 0x040fe40000010804 */
[----:B------:R-:W-:Y:S02]  /*3ee0*/  FFMA.FTZ R7, R121, R3, R6 ;  /* 0x0000000379077223 */ /* 0x000fe40000010006 */
[C---:B------:R-:W-:Y:S02]  /*3ef0*/  FMUL.FTZ R144, R39.reuse, R144 ;  /* 0x0000009027907220 */ /* 0x040fe40000410000 */
[----:B------:R-:W-:Y:S02]  /*3f00*/  FMUL.FTZ R143, R39, R2 ;  /* 0x00000002278f7220 */ /* 0x000fe40000410000 */
[----:B------:R-:W-:Y:S02]  /*3f10*/  FMUL.FTZ R3, R107, R104 ;  /* 0x000000686b037220 */ /* 0x000fe40000410000 */
[----:B------:R-:W-:-:S02]  /*3f20*/  FADD.FTZ R7, R144, R7 ;  /* 0x0000000790077221 */ /* 0x000fc40000010000 */
[----:B------:R-:W-:Y:S02]  /*3f30*/  FADD.FTZ R6, R143, R4 ;  /* 0x000000048f067221 */ /* 0x000fe40000010000 */
[C---:B------:R-:W-:Y:S02]  /*3f40*/  FMUL.FTZ R2, R106.reuse, R104 ;  /* 0x000000686a027220 */ /* 0x040fe40000410000 */
[----:B------:R-:W-:Y:S01]  /*3f50*/  FFMA.FTZ R4, R106, R105, R3 ;  /* 0x000000696a047223 */ /* 0x000fe20000010003 */
[----:B0-----:R-:W-:Y:S01]  /*3f60*/  PRMT R147, RZ, 0x7610, R8 ;  /* 0x00007610ff937816 */ /* 0x001fe20000000008 */
[C---:B--2---:R-:W-:Y:S01]  /*3f70*/  FMUL.FTZ R145, R142.reuse, R145 ;  /* 0x000000918e917220 */ /* 0x044fe20000410000 */
[----:B------:R-:W-:Y:S01]  /*3f80*/  PRMT R148, RZ, 0x5410, R9 ;  /* 0x00005410ff947816 */ /* 0x000fe20000000009 */
[----:B-1----:R-:W-:Y:S01]  /*3f90*/  FMUL.FTZ R142, R142, R5 ;  /* 0x000000058e8e7220 */ /* 0x002fe20000410000 */
[----:B------:R-:W-:Y:S01]  /*3fa0*/  PRMT R151, RZ, 0x7610, R10 ;  /* 0x00007610ff977816 */ /* 0x000fe2000000000a */
[----:B------:R-:W-:Y:S01]  /*3fb0*/  FMUL.FTZ R3, R118, R7 ;  /* 0x0000000776037220 */ /* 0x000fe20000410000 */
[----:B------:R-:W-:Y:S01]  /*3fc0*/  PRMT R152, RZ, 0x5410, R11 ;  /* 0x00005410ff987816 */ /* 0x000fe2000000000b */
[----:B------:R-:W-:-:S02]  /*3fd0*/  FFMA.FTZ R2, R107, R105, -R2 ;  /* 0x000000696b027223 */ /* 0x000fc40000010802 */
[----:B------:R-:W-:Y:S02]  /*3fe0*/  FMUL.FTZ R5, R101, R4 ;  /* 0x0000000465057220 */ /* 0x000fe40000410000 */
[-C--:B------:R-:W-:Y:S02]  /*3ff0*/  FMUL.FTZ R12, R118, R6.reuse ;  /* 0x00000006760c7220 */ /* 0x080fe40000410000 */
[----:B------:R-:W-:Y:S01]  /*4000*/  FFMA.FTZ R13, R119, R6, -R3 ;  /* 0x00000006770d7223 */ /* 0x000fe20000010803 */
[----:B------:R-:W-:Y:S01]  /*4010*/  PRMT R3, RZ, 0x5410, R8 ;  /* 0x00005410ff037816 */ /* 0x000fe20000000008 */
[-C--:B------:R-:W-:Y:S02]  /*4020*/  FFMA.FTZ R6, R103, R2.reuse, -R5 ;  /* 0x0000000267067223 */ /* 0x080fe40000010805 */
[----:B------:R-:W-:Y:S02]  /*4030*/  FMUL.FTZ R2, R101, R2 ;  /* 0x0000000265027220 */ /* 0x000fe40000410000 */
[----:B------:R-:W-:-:S02]  /*4040*/  FMUL.FTZ R146, R38, R3 ;  /* 0x0000000326927220 */ /* 0x000fc40000410000 */
[----:B------:R-:W-:Y:S02]  /*4050*/  FFMA.FTZ R2, R103, R4, R2 ;  /* 0x0000000467027223 */ /* 0x000fe40000010002 */
[C---:B------:R-:W-:Y:S02]  /*4060*/  FMUL.FTZ R4, R97.reuse, R6 ;  /* 0x0000000661047220 */ /* 0x040fe40000410000 */
[-C--:B------:R-:W-:Y:S02]  /*4070*/  FMUL.FTZ R3, R97, R2.reuse ;  /* 0x0000000261037220 */ /* 0x080fe40000410000 */
[C---:B------:R-:W-:Y:S02]  /*4080*/  FFMA.FTZ R4, R99.reuse, R2, R4 ;  /* 0x0000000263047223 */ /* 0x040fe40000010004 */
[----:B------:R-:W-:Y:S02]  /*4090*/  FFMA.FTZ R6, R99, R6, -R3 ;  /* 0x0000000663067223 */ /* 0x000fe40000010803 */
[----:B------:R-:W-:-:S02]  /*40a0*/  FMUL.FTZ R2, R93, R4 ;  /* 0x000000045d027220 */ /* 0x000fc40000410000 */
[----:B------:R-:W-:Y:S02]  /*40b0*/  FMUL.FTZ R126, R22, R126 ;  /* 0x0000007e167e7220 */ /* 0x000fe40000410000 */
[----:B------:R-:W-:Y:S02]  /*40c0*/  FFMA.FTZ R12, R119, R7, R12 ;  /* 0x00000007770c7223 */ /* 0x000fe4000001000c */
[----:B------:R-:W-:Y:S02]  /*40d0*/  FMUL.FTZ R147, R38, R147 ;  /* 0x0000009326937220 */ /* 0x000fe40000410000 */
[----:B------:R-:W-:Y:S02]  /*40e0*/  FADD.FTZ R13, R146, R13 ;  /* 0x0000000d920d7221 */ /* 0x000fe40000010000 */
[----:B------:R-:W-:Y:S01]  /*40f0*/  FFMA.FTZ R3, R95, R6, -R2 ;  /* 0x000000065f037223 */ /* 0x000fe20000010802 */
[----:B------:R-:W-:Y:S01]  /*4100*/  PRMT R2, RZ, 0x7610, R9 ;  /* 0x00007610ff027816 */ /* 0x000fe20000000009 */
[----:B------:R-:W-:-:S02]  /*4110*/  FADD.FTZ R12, R147, R12 ;  /* 0x0000000c930c7221 */ /* 0x000fc40000010000 */
[----:B------:R-:W-:Y:S02]  /*4120*/  FMUL.FTZ R5, R126, R13 ;  /* 0x0000000d7e057220 */ /* 0x000fe40000410000 */
[----:B------:R-:W-:Y:S02]  /*4130*/  FMUL.FTZ R6, R93, R6 ;  /* 0x000000065d067220 */ /* 0x000fe40000410000 */
[----:B------:R-:W-:Y:S02]  /*4140*/  FMUL.FTZ R127, R22, R127 ;  /* 0x0000007f167f7220 */ /* 0x000fe40000410000 */
[----:B------:R-:W-:Y:S02]  /*4150*/  FMUL.FTZ R8, R126, R12 ;  /* 0x0000000c7e087220 */ /* 0x000fe40000410000 */
[----:B------:R-:W-:Y:S02]  /*4160*/  FMUL.FTZ R149, R37, R2 ;  /* 0x0000000225957220 */ /* 0x000fe40000410000 */
[----:B------:R-:W-:-:S02]  /*4170*/  FFMA.FTZ R12, R127, R12, R5 ;  /* 0x0000000c7f0c7223 */ /* 0x000fc40000010005 */
[----:B------:R-:W-:Y:S02]  /*4180*/  FFMA.FTZ R2, R95, R4, R6 ;  /* 0x000000045f027223 */ /* 0x000fe40000010006 */
[----:B------:R0:W1:Y:S01]  /*4190*/  LDS.128 R4, [R0.X16+0x30] ;  /* 0x0000300000047984 */ /* 0x000062000000cc00 */
[----:B------:R-:W-:Y:S02]  /*41a0*/  FFMA.FTZ R13, R127, R13, -R8 ;  /* 0x0000000d7f0d7223 */ /* 0x000fe40000010808 */
[C---:B------:R-:W-:Y:S02]  /*41b0*/  FMUL.FTZ R8, R110.reuse, R2 ;  /* 0x000000026e087220 */ /* 0x040fe40000410000 */
[----:B------:R-:W-:Y:S02]  /*41c0*/  FMUL.FTZ R148, R37, R148 ;  /* 0x0000009425947220 */ /* 0x000fe40000410000 */
[----:B------:R-:W-:Y:S02]  /*41d0*/  FADD.FTZ R12, R149, R12 ;  /* 0x0000000c950c7221 */ /* 0x000fe40000010000 */
[----:B------:R-:W-:-:S02]  /*41e0*/  FMUL.FTZ R9, R110, R3 ;  /* 0x000000036e097220 */ /* 0x000fc40000410000 */
[----:B------:R-:W-:Y:S01]  /*41f0*/  FFMA.FTZ R8, R111, R3, -R8 ;  /* 0x000000036f087223 */ /* 0x000fe20000010808 */
[----:B------:R-:W-:Y:S01]  /*4200*/  PRMT R3, RZ, 0x5410, R10 ;  /* 0x00005410ff037816 */ /* 0x000fe2000000000a */
[----:B------:R-:W-:Y:S02]  /*4210*/  FMUL.FTZ R130, R14, R130 ;  /* 0x000000820e827220 */ /* 0x000fe40000410000 */
[----:B------:R-:W-:Y:S02]  /*4220*/  FADD.FTZ R13, R148, R13 ;  /* 0x0000000d940d7221 */ /* 0x000fe40000010000 */
[----:B------:R-:W-:Y:S02]  /*4230*/  FMUL.FTZ R14, R124, R12 ;  /* 0x0000000c7c0e7220 */ /* 0x000fe40000410000 */
[C---:B------:R-:W-:Y:S02]  /*4240*/  FMUL.FTZ R139, R15.reuse, R139 ;  /* 0x0000008b0f8b7220 */ /* 0x040fe40000410000 */
[----:B------:R-:W-:-:S02]  /*4250*/  FMUL.FTZ R138, R15, R138 ;  /* 0x0000008a0f8a7220 */ /* 0x000fc40000410000 */
[-C--:B------:R-:W-:Y:S02]  /*4260*/  FMUL.FTZ R15, R124, R13.reuse ;  /* 0x0000000d7c0f7220 */ /* 0x080fe40000410000 */
[----:B------:R-:W-:Y:S02]  /*4270*/  FFMA.FTZ R9, R111, R2, R9 ;  /* 0x000000026f097223 */ /* 0x000fe40000010009 */
[C---:B------:R-:W-:Y:S02]  /*4280*/  FFMA.FTZ R13, R125.reuse, R13, -R14 ;  /* 0x0000000d7d0d7223 */ /* 0x040fe4000001080e */
[C---:B------:R-:W-:Y:S02]  /*4290*/  FMUL.FTZ R150, R36.reuse, R3 ;  /* 0x0000000324967220 */ /* 0x040fe40000410000 */
[----:B------:R-:W-:Y:S02]  /*42a0*/  FFMA.FTZ R12, R125, R12, R15 ;  /* 0x0000000c7d0c7223 */ /* 0x000fe4000001000f */
[----:B------:R-:W-:-:S02]  /*42b0*/  FMUL.FTZ R151, R36, R151 ;  /* 0x0000009724977220 */ /* 0x000fc40000410000 */
[----:B0-----:R-:W-:Y:S02]  /*42c0*/  FMUL.FTZ R0, R114, R9 ;  /* 0x0000000972007220 */ /* 0x001fe40000410000 */
[----:B------:R-:W-:Y:S02]  /*42d0*/  FADD.FTZ R13, R150, R13 ;  /* 0x0000000d960d7221 */ /* 0x000fe40000010000 */
[-C--:B------:R-:W-:Y:S01]  /*42e0*/  FMUL.FTZ R2, R114, R8.reuse ;  /* 0x0000000872027220 */ /* 0x080fe20000410000 */
[----:B-1----:R-:W-:Y:S01]  /*42f0*/  PRMT R155, RZ, 0x7610, R4 ;  /* 0x00007610ff9b7816 */ /* 0x002fe20000000004 */
[----:B------:R-:W-:Y:S01]  /*4300*/  FADD.FTZ R12, R151, R12 ;  /* 0x0000000c970c7221 */ /* 0x000fe20000010000 */
[----:B------:R-:W-:Y:S01]  /*4310*/  PRMT R156, RZ, 0x5410, R5 ;  /* 0x00005410ff9c7816 */ /* 0x000fe20000000005 */
[----:B------:R-:W-:Y:S01]  /*4320*/  FFMA.FTZ R8, R115, R8, -R0 ;  /* 0x0000000873087223 */ /* 0x000fe20000010800 */
[----:B------:R-:W-:Y:S01]  /*4330*/  PRMT R0, RZ, 0x7610, R11 ;  /* 0x00007610ff007816 */ /* 0x000fe2000000000b */
[----:B------:R-:W-:-:S02]  /*4340*/  FMUL.FTZ R3, R132, R13 ;  /* 0x0000000d84037220 */ /* 0x000fc40000410000 */
[----:B------:R-:W-:Y:S02]  /*4350*/  FFMA.FTZ R2, R115, R9, R2 ;  /* 0x0000000973027223 */ /* 0x000fe40000010002 */
[-C--:B------:R-:W-:Y:S02]  /*4360*/  FMUL.FTZ R10, R132, R12.reuse ;  /* 0x0000000c840a7220 */ /* 0x080fe40000410000 */
[----:B------:R-:W-:Y:S02]  /*4370*/  FFMA.FTZ R12, R135, R12, R3 ;  /* 0x0000000c870c7223 */ /* 0x000fe40000010003 */
[C---:B------:R-:W-:Y:S02]  /*4380*/  FMUL.FTZ R9, R120.reuse, R8 ;  /* 0x0000000878097220 */ /* 0x040fe40000410000 */
[----:B------:R-:W-:Y:S02]  /*4390*/  FMUL.FTZ R3, R120, R2 ;  /* 0x0000000278037220 */ /* 0x000fe40000410000 */
[----:B------:R-:W-:-:S02]  /*43a0*/  FMUL.FTZ R153, R35, R0 ;  /* 0x0000000023997220 */ /* 0x000fc40000410000 */
[C---:B------:R-:W-:Y:S02]  /*43b0*/  FFMA.FTZ R9, R121.reuse, R2, R9 ;  /* 0x0000000279097223 */ /* 0x040fe40000010009 */
[----:B------:R-:W-:Y:S02]  /*43c0*/  FFMA.FTZ R3, R121, R8, -R3 ;  /* 0x0000000879037223 */ /* 0x000fe40000010803 */
[----:B------:R-:W-:Y:S02]  /*43d0*/  FFMA.FTZ R13, R135, R13, -R10 ;  /* 0x0000000d870d7223 */ /* 0x000fe4000001080a */
[----:B------:R-:W-:Y:S02]  /*43e0*/  FMUL.FTZ R152, R35, R152 ;  /* 0x0000009823987220 */ /* 0x000fe40000410000 */
[----:B------:R-:W-:Y:S02]  /*43f0*/  FADD.FTZ R12, R153, R12 ;  /* 0x0000000c990c7221 */ /* 0x000fe40000010000 */
[----:B------:R-:W-:-:S02]  /*4400*/  FMUL.FTZ R0, R118, R9 ;  /* 0x0000000976007220 */ /* 0x000fc40000410000 */
[-C--:B------:R-:W-:Y:S02]  /*4410*/  FMUL.FTZ R2, R118, R3.reuse ;  /* 0x0000000376027220 */ /* 0x080fe40000410000 */
[----:B------:R-:W-:Y:S02]  /*4420*/  FADD.FTZ R13, R152, R13 ;  /* 0x0000000d980d7221 */ /* 0x000fe40000010000 */
[C---:B------:R-:W-:Y:S02]  /*4430*/  FMUL.FTZ R8, R130.reuse, R12 ;  /* 0x0000000c82087220 */ /* 0x040fe40000410000 */
[C---:B------:R-:W-:Y:S01]  /*4440*/  FFMA.FTZ R0, R119.reuse, R3, -R0 ;  /* 0x0000000377007223 */ /* 0x040fe20000010800 */
[----:B------:R-:W-:Y:S01]  /*4450*/  PRMT R3, RZ, 0x5410, R4 ;  /* 0x00005410ff037816 */ /* 0x000fe20000000004 */
[----:B------:R-:W-:Y:S02]  /*4460*/  FFMA.FTZ R2, R119, R9, R2 ;  /* 0x0000000977027223 */ /* 0x000fe40000010002 */
[----:B------:R-:W-:-:S02]  /*4470*/  FMUL.FTZ R10, R130, R13 ;  /* 0x0000000d820a7220 */ /* 0x000fc40000410000 */
[----:B------:R-:W-:Y:S02]  /*4480*/  FFMA.FTZ R13, R131, R13, -R8 ;  /* 0x0000000d830d7223 */ /* 0x000fe40000010808 */
[C---:B------:R-:W-:Y:S02]  /*4490*/  FMUL.FTZ R8, R126.reuse, R0 ;  /* 0x000000007e087220 */ /* 0x040fe40000410000 */
[-C--:B------:R-:W-:Y:S02]  /*44a0*/  FMUL.FTZ R4, R126, R2.reuse ;  /* 0x000000027e047220 */ /* 0x080fe40000410000 */
[----:B------:R-:W-:Y:S02]  /*44b0*/  FMUL.FTZ R154, R34, R3 ;  /* 0x00000003229a7220 */ /* 0x000fe40000410000 */
[C---:B------:R-:W-:Y:S02]  /*44c0*/  FFMA.FTZ R8, R127.reuse, R2, R8 ;  /* 0x000000027f087223 */ /* 0x040fe40000010008 */
[----:B------:R-:W-:-:S02]  /*44d0*/  FFMA.FTZ R4, R127, R0, -R4 ;  /* 0x000000007f047223 */ /* 0x000fc40000010804 */
[----:B------:R-:W-:Y:S02]  /*44e0*/  FFMA.FTZ R10, R131, R12, R10 ;  /* 0x0000000c830a7223 */ /* 0x000fe4000001000a */
[----:B------:R-:W-:Y:S02]  /*44f0*/  FMUL.FTZ R155, R34, R155 ;  /* 0x0000009b229b7220 */ /* 0x000fe40000410000 */
[----:B------:R-:W-:Y:S02]  /*4500*/  FADD.FTZ R13, R154, R13 ;  /* 0x0000000d9a0d7221 */ /* 0x000fe40000010000 */
[C---:B------:R-:W-:Y:S02]  /*4510*/  FMUL.FTZ R0, R124.reuse, R8 ;  /* 0x000000087c007220 */ /* 0x040fe40000410000 */
[----:B------:R-:W-:Y:S02]  /*4520*/  FMUL.FTZ R2, R124, R4 ;  /* 0x000000047c027220 */ /* 0x000fe40000410000 */
[----:B------:R-:W-:-:S02]  /*4530*/  FADD.FTZ R10, R155, R10 ;  /* 0x0000000a9b0a7221 */ /* 0x000fc40000010000 */
[C---:B------:R-:W-:Y:S02]  /*4540*/  FMUL.FTZ R3, R138.reuse, R13 ;  /* 0x0000000d8a037220 */ /* 0x040fe40000410000 */
[C---:B------:R-:W-:Y:S01]  /*4550*/  FFMA.FTZ R4, R125.reuse, R4, -R0 ;  /* 0x000000047d047223 */ /* 0x040fe20000010800 */
[----:B------:R-:W-:Y:S01]  /*4560*/  PRMT R0, RZ, 0x7610, R5 ;  /* 0x00007610ff007816 */ /* 0x000fe20000000005 */
[----:B------:R-:W-:Y:S02]  /*4570*/  FFMA.FTZ R2, R125, R8, R2 ;  /* 0x000000087d027223 */ /* 0x000fe40000010002 */
[-C--:B------:R-:W-:Y:S02]  /*4580*/  FMUL.FTZ R12, R138, R10.reuse ;  /* 0x0000000a8a0c7220 */ /* 0x080fe40000410000 */
[----:B------:R-:W-:Y:S02]  /*4590*/  FFMA.FTZ R10, R139, R10, R3 ;  /* 0x0000000a8b0a7223 */ /* 0x000fe40000010003 */
[----:B------:R-:W-:-:S02]  /*45a0*/  FMUL.FTZ R5, R132, R4 ;  /* 0x0000000484057220 */ /* 0x000fc40000410000 */
[-C--:B------:R-:W-:Y:S02]  /*45b0*/  FMUL.FTZ R3, R132, R2.reuse ;  /* 0x0000000284037220 */ /* 0x080fe40000410000 */
[C---:B------:R-:W-:Y:S02]  /*45c0*/  FFMA.FTZ R5, R135.reuse, R2, R5 ;  /* 0x0000000287057223 */ /* 0x040fe40000010005 */
[----:B------:R-:W-:Y:S02]  /*45d0*/  FFMA.FTZ R3, R135, R4, -R3 ;  /* 0x0000000487037223 */ /* 0x000fe40000010803 */
[----:B------:R-:W-:Y:S02]  /*45e0*/  FMUL.FTZ R157, R33, R0 ;  /* 0x00000000219d7220 */ /* 0x000fe40000410000 */
[----:B------:R-:W-:Y:S02]  /*45f0*/  FMUL.FTZ R0, R130, R5 ;  /* 0x0000000582007220 */ /* 0x000fe40000410000 */
[----:B------:R-:W-:-:S02]  /*4600*/  FMUL.FTZ R137, R136, R137 ;  /* 0x0000008988897220 */ /* 0x000fc40000410000 */
[----:B------:R-:W-:Y:S02]  /*4610*/  FFMA.FTZ R13, R139, R13, -R12 ;  /* 0x0000000d8b0d7223 */ /* 0x000fe4000001080c */
[----:B------:R-:W-:Y:S02]  /*4620*/  FMUL.FTZ R156, R33, R156 ;  /* 0x0000009c219c7220 */ /* 0x000fe40000410000 */
[----:B------:R-:W-:Y:S02]  /*4630*/  FMUL.FTZ R2, R130, R3 ;  /* 0x0000000382027220 */ /* 0x000fe40000410000 */
[----:B------:R-:W-:Y:S02]  /*4640*/  FMUL.FTZ R136, R136, R17 ;  /* 0x0000001188887220 */ /* 0x000fe40000410000 */
[----:B------:R-:W-:Y:S02]  /*4650*/  FADD.FTZ R10, R157, R10 ;  /* 0x0000000a9d0a7221 */ /* 0x000fe40000010000 */
[----:B------:R-:W-:Y:S01]  /*4660*/  FFMA.FTZ R0, R131, R3, -R0 ;  /* 0x0000000383007223 */ /* 0x000fe20000010800 */
[----:B------:R-:W-:Y:S01]  /*4670*/  PRMT R3, RZ, 0x5410, R6 ;  /* 0x00005410ff037816 */ /* 0x000fe20000000006 */
[----:B------:R-:W-:-:S02]  /*4680*/  FADD.FTZ R13, R156, R13 ;  /* 0x0000000d9c0d7221 */ /* 0x000fc40000010000 */
[----:B------:R-:W-:Y:S01]  /*4690*/  FFMA.FTZ R2, R131, R5, R2 ;  /* 0x0000000583027223 */ /* 0x000fe20000010002 */
[----:B------:R-:W-:Y:S01]  /*46a0*/  PRMT R5, RZ, 0x7610, R6 ;  /* 0x00007610ff057816 */ /* 0x000fe20000000006 */
[C---:B------:R-:W-:Y:S02]  /*46b0*/  FMUL.FTZ R4, R136.reuse, R10 ;  /* 0x0000000a88047220 */ /* 0x040fe40000410000 */
[-C--:B------:R-:W-:Y:S02]  /*46c0*/  FMUL.FTZ R9, R136, R13.reuse ;  /* 0x0000000d88097220 */ /* 0x080fe40000410000 */
[----:B------:R-:W-:Y:S02]  /*46d0*/  FFMA.FTZ R8, R137, R13, -R4 ;  /* 0x0000000d89087223 */ /* 0x000fe40000010804 */
[C---:B------:R-:W-:Y:S02]  /*46e0*/  FMUL.FTZ R3, R32.reuse, R3 ;  /* 0x0000000320037220 */ /* 0x040fe40000410000 */
[----:B------:R-:W-:-:S02]  /*46f0*/  FMUL.FTZ R158, R32, R5 ;  /* 0x00000005209e7220 */ /* 0x000fc40000410000 */
[C---:B------:R-:W-:Y:S02]  /*4700*/  FMUL.FTZ R5, R138.reuse, R0 ;  /* 0x000000008a057220 */ /* 0x040fe40000410000 */
[----:B------:R-:W-:Y:S02]  /*4710*/  FFMA.FTZ R9, R137, R10, R9 ;  /* 0x0000000a89097223 */ /* 0x000fe40000010009 */
[----:B------:R-:W-:Y:S02]  /*4720*/  FADD.FTZ R8, R3, R8 ;  /* 0x0000000803087221 */ /* 0x000fe40000010000 */
[-C--:B------:R-:W-:Y:S02]  /*4730*/  FMUL.FTZ R4, R138, R2.reuse ;  /* 0x000000028a047220 */ /* 0x080fe40000410000 */
[----:B------:R-:W-:Y:S01]  /*4740*/  FFMA.FTZ R5, R139, R2, R5 ;  /* 0x000000028b057223 */ /* 0x000fe20000010005 */
[----:B------:R-:W-:Y:S01]  /*4750*/  PRMT R2, RZ, 0x7610, R7 ;  /* 0x00007610ff027816 */ /* 0x000fe20000000007 */
[----:B------:R-:W-:-:S02]  /*4760*/  FADD.FTZ R9, R158, R9 ;  /* 0x000000099e097221 */ /* 0x000fc40000010000 */
[C---:B------:R-:W-:Y:S02]  /*4770*/  FMUL.FTZ R10, R142.reuse, R8 ;  /* 0x000000088e0a7220 */ /* 0x040fe40000410000 */
[----:B------:R-:W-:Y:S01]  /*4780*/  FFMA.FTZ R4, R139, R0, -R4 ;  /* 0x000000008b047223 */ /* 0x000fe20000010804 */
[----:B------:R-:W-:Y:S01]  /*4790*/  PRMT R0, RZ, 0x5410, R7 ;  /* 0x00005410ff007816 */ /* 0x000fe20000000007 */
[-C--:B------:R-:W-:Y:S02]  /*47a0*/  FMUL.FTZ R6, R142, R9.reuse ;  /* 0x000000098e067220 */ /* 0x080fe40000410000 */
[----:B------:R-:W-:Y:S02]  /*47b0*/  FFMA.FTZ R9, R145, R9, R10 ;  /* 0x0000000991097223 */ /* 0x000fe4000001000a */
[----:B------:R-:W-:Y:S02]  /*47c0*/  FMUL.FTZ R2, R31, R2 ;  /* 0x000000021f027220 */ /* 0x000fe40000410000 */
[----:B------:R-:W-:-:S02]  /*47d0*/  FFMA.FTZ R7, R145, R8, -R6 ;  /* 0x0000000891077223 */ /* 0x000fc40000010806 */
[----:B------:R-:W-:Y:S02]  /*47e0*/  FMUL.FTZ R0, R31, R0 ;  /* 0x000000001f007220 */ /* 0x000fe40000410000 */
[----:B------:R-:W-:Y:S02]  /*47f0*/  FMUL.FTZ R8, R136, R4 ;  /* 0x0000000488087220 */ /* 0x000fe40000410000 */
[----:B------:R-:W-:Y:S02]  /*4800*/  FADD.FTZ R11, R2, R9 ;  /* 0x00000009020b7221 */ /* 0x000fe40000010000 */
[-C--:B------:R-:W-:Y:S02]  /*4810*/  FMUL.FTZ R6, R136, R5.reuse ;  /* 0x0000000588067220 */ /* 0x080fe40000410000 */
[----:B------:R-:W-:Y:S01]  /*4820*/  FADD.FTZ R10, R0, R7 ;  /* 0x00000007000a7221 */ /* 0x000fe20000010000 */
[----:B------:R-:W0:Y:S01]  /*4830*/  SHFL.UP PT, R13, R11, 0x1, RZ ;  /* 0x042000000b0d7989 */ /* 0x000e2200000e00ff */
[----:B------:R-:W-:-:S02]  /*4840*/  FFMA.FTZ R5, R137, R5, R8 ;  /* 0x0000000589057223 */ /* 0x000fc40000010008 */
[----:B------:R-:W-:Y:S01]  /*4850*/  FFMA.FTZ R6, R137, R4, -R6 ;  /* 0x0000000489067223 */ /* 0x000fe20000010806 */
[----:B------:R-:W1:Y:S01]  /*4860*/  SHFL.UP PT, R9, R10, 0x1, RZ ;  /* 0x042000000a097989 */ /* 0x000e6200000e00ff */
[CC--:B------:R-:W-:Y:S02]  /*4870*/  FMUL.FTZ R8, R142.reuse, R5.reuse ;  /* 0x000000058e087220 */ /* 0x0c0fe40000410000 */
[-C--:B------:R-:W-:Y:S02]  /*4880*/  FMUL.FTZ R4, R142, R6.reuse ;  /* 0x000000068e047220 */ /* 0x080fe40000410000 */
[C---:B------:R-:W-:Y:S02]  /*4890*/  FFMA.FTZ R8, R145.reuse, R6, -R8 ;  /* 0x0000000691087223 */ /* 0x040fe40000010808 */
[----:B------:R-:W-:-:S03]  /*48a0*/  FFMA.FTZ R4, R145, R5, R4 ;  /* 0x0000000591047223 */ /* 0x000fc60000010004 */
[----:B------:R-:W2:Y:S04]  /*48b0*/  SHFL.UP PT, R5, R8, 0x1, RZ ;  /* 0x0420000008057989 */ /* 0x000ea800000e00ff */
[----:B------:R-:W3:Y:S01]  /*48c0*/  SHFL.UP PT, R7, R4, 0x1, RZ ;  /* 0x0420000004077989 */ /* 0x000ee200000e00ff */
[C---:B0-----:R-:W-:Y:S02]  /*48d0*/  FMUL.FTZ R6, R4.reuse, R13 ;  /* 0x0000000d04067220 */ /* 0x041fe40000410000 */
[-C--:B-1----:R-:W-:Y:S02]  /*48e0*/  FMUL.FTZ R12, R4, R9.reuse ;  /* 0x00000009040c7220 */ /* 0x082fe40000410000 */
[C---:B------:R-:W-:Y:S02]  /*48f0*/  FFMA.FTZ R9, R8.reuse, R9, -R6 ;  /* 0x0000000908097223 */ /* 0x040fe40000010806 */
[----:B------:R-:W-:-:S02]  /*4900*/  FFMA.FTZ R12, R8, R13, R12 ;  /* 0x0000000d080c7223 */ /* 0x000fc4000001000c */
[----:B------:R-:W-:Y:S02]  /*4910*/  @P0 FADD.FTZ R10, R10, R9 ;  /* 0x000000090a0a0221 */ /* 0x000fe40000010000 */
[----:B------:R-:W-:Y:S02]  /*4920*/  @P0 FADD.FTZ R11, R11, R12 ;  /* 0x0000000c0b0b0221 */ /* 0x000fe40000010000 */
[C---:B--2---:R-:W-:Y:S01]  /*4930*/  FMUL.FTZ R9, R4.reuse, R5 ;  /* 0x0000000504097220 */ /* 0x044fe20000410000 */
[----:B------:R-:W0:Y:S01]  /*4940*/  SHFL.UP PT, R12, R10, 0x2, RZ ;  /* 0x044000000a0c7989 */ /* 0x000e2200000e00ff */
[-C--:B---3--:R-:W-:Y:S02]  /*4950*/  FMUL.FTZ R6, R4, R7.reuse ;  /* 0x0000000704067220 */ /* 0x088fe40000410000 */
[C---:B------:R-:W-:Y:S02]  /*4960*/  FFMA.FTZ R9, R8.reuse, R7, R9 ;  /* 0x0000000708097223 */ /* 0x040fe40000010009 */
[----:B------:R-:W1:Y:S01]  /*4970*/  SHFL.UP PT, R7, R11, 0x2, RZ ;  /* 0x044000000b077989 */ /* 0x000e6200000e00ff */
[----:B------:R-:W-:-:S02]  /*4980*/  @P0 FFMA.FTZ R8, R8, R5, -R6 ;  /* 0x0000000508080223 */ /* 0x000fc40000010806 */
[----:B------:R-:W-:-:S03]  /*4990*/  FSEL R9, R4, R9, !P0 ;  /* 0x0000000904097208 */ /* 0x000fc60004000000 */
[----:B------:R-:W2:Y:S04]  /*49a0*/  SHFL.UP PT, R4, R8, 0x2, RZ ;  /* 0x0440000008047989 */ /* 0x000ea800000e00ff */
[----:B------:R-:W3:Y:S01]  /*49b0*/  SHFL.UP PT, R5, R9, 0x2, RZ ;  /* 0x0440000009057989 */ /* 0x000ee200000e00ff */
        /* <DEDUP_REMOVED lines=8> */
[-C--:B---3--:R-:W-:Y:S02]  /*4a40*/  FMUL.FTZ R7, R9, R5.reuse ;  /* 0x0000000509077220 */ /* 0x088fe40000410000 */
[C---:B------:R-:W-:Y:S01]  /*4a50*/  FFMA.FTZ R6, R8.reuse, R5, R6 ;  /* 0x0000000508067223 */ /* 0x040fe20000010006 */
[----:B------:R-:W0:Y:S01]  /*4a60*/  SHFL.UP PT, R15, R11, 0x4, RZ ;  /* 0x048000000b0f7989 */ /* 0x000e2200000e00ff */
[----:B------:R-:W-:-:S03]  /*4a70*/  @P0 FFMA.FTZ R8, R8, R4, -R7 ;  /* 0x0000000408080223 */ /* 0x000fc60000010807 */
[----:B------:R-:W1:Y:S01]  /*4a80*/  SHFL.UP PT, R13, R10, 0x4, RZ ;  /* 0x048000000a0d7989 */ /* 0x000e6200000e00ff */
[----:B------:R-:W-:-:S03]  /*4a90*/  FSEL R6, R9, R6, !P0 ;  /* 0x0000000609067208 */ /* 0x000fc60004000000 */
[----:B------:R-:W2:Y:S04]  /*4aa0*/  SHFL.UP PT, R5, R8, 0x4, RZ ;  /* 0x0480000008057989 */ /* 0x000ea800000e00ff */
[----:B------:R-:W3:Y:S01]  /*4ab0*/  SHFL.UP PT, R7, R6, 0x4, RZ ;  /* 0x0480000006077989 */ /* 0x000ee200000e00ff */
[----:B------:R-:W-:Y:S01]  /*4ac0*/  ISETP.GE.AND P0, PT, R79, 0x4, PT ;  /* 0x000000044f00780c */ /* 0x000fe20003f06270 */
[C---:B0-----:R-:W-:Y:S02]  /*4ad0*/  FMUL.FTZ R4, R6.reuse, R15 ;  /* 0x0000000f06047220 */ /* 0x041fe40000410000 */
[-C--:B-1----:R-:W-:Y:S02]  /*4ae0*/  FMUL.FTZ R9, R6, R13.reuse ;  /* 0x0000000d06097220 */ /* 0x082fe40000410000 */
[----:B------:R-:W-:-:S02]  /*4af0*/  FFMA.FTZ R13, R8, R13, -R4 ;  /* 0x0000000d080d7223 */ /* 0x000fc40000010804 */
[----:B------:R-:W-:Y:S02]  /*4b00*/  FFMA.FTZ R12, R8, R15, R9 ;  /* 0x0000000f080c7223 */ /* 0x000fe40000010009 */
[----:B--2---:R-:W-:-:S04]  /*4b10*/  FMUL.FTZ R9, R6, R5 ;  /* 0x0000000506097220 */ /* 0x004fc80000410000 */
[----:B------:R-:W-:Y:S02]  /*4b20*/  @P0 FADD.FTZ R10, R10, R13 ;  /* 0x0000000d0a0a0221 */ /* 0x000fe40000010000 */
[-C--:B---3--:R-:W-:Y:S02]  /*4b30*/  FMUL.FTZ R4, R6, R7.reuse ;  /* 0x0000000706047220 */ /* 0x088fe40000410000 */
[C---:B------:R-:W-:Y:S02]  /*4b40*/  FFMA.FTZ R9, R8.reuse, R7, R9 ;  /* 0x0000000708097223 */ /* 0x040fe40000010009 */
[----:B------:R-:W-:Y:S01]  /*4b50*/  @P0 FADD.FTZ R11, R11, R12 ;  /* 0x0000000c0b0b0221 */ /* 0x000fe20000010000 */
[----:B------:R-:W0:Y:S01]  /*4b60*/  SHFL.UP PT, R7, R10, 0x8, RZ ;  /* 0x050000000a077989 */ /* 0x000e2200000e00ff */
[----:B------:R-:W-:Y:S01]  /*4b70*/  @P0 FFMA.FTZ R8, R8, R5, -R4 ;  /* 0x0000000508080223 */ /* 0x000fe20000010804 */
[----:B------:R-:W-:Y:S02]  /*4b80*/  FSEL R9, R6, R9, !P0 ;  /* 0x0000000906097208 */ /* 0x000fe40004000000 */
        /* <DEDUP_REMOVED lines=10> */
[-C--:B---3--:R-:W-:Y:S02]  /*4c30*/  FFMA.FTZ R6, R8, R5.reuse, R6 ;  /* 0x0000000508067223 */ /* 0x088fe40000010006 */
[C---:B------:R-:W-:Y:S02]  /*4c40*/  FMUL.FTZ R5, R9.reuse, R5 ;  /* 0x0000000509057220 */ /* 0x040fe40000410000 */
[----:B------:R-:W-:Y:S02]  /*4c50*/  @P0 FADD.FTZ R10, R10, R13 ;  /* 0x0000000d0a0a0221 */ /* 0x000fe40000010000 */
[----:B------:R-:W0:Y:S01]  /*4c60*/  SHFL.UP PT, R13, R11, 0x10, RZ ;  /* 0x060000000b0d7989 */ /* 0x000e2200000e00ff */
[----:B------:R-:W-:Y:S01]  /*4c70*/  @P0 FFMA.FTZ R8, R8, R4, -R5 ;  /* 0x0000000408080223 */ /* 0x000fe20000010805 */
[----:B------:R-:W-:-:S02]  /*4c80*/  FSEL R6, R9, R6, !P0 ;  /* 0x0000000609067208 */ /* 0x000fc40004000000 */
[----:B------:R-:W1:Y:S04]  /*4c90*/  SHFL.UP PT, R9, R10, 0x10, RZ ;  /* 0x060000000a097989 */ /* 0x000e6800000e00ff */
[----:B------:R-:W2:Y:S04]  /*4ca0*/  SHFL.UP PT, R5, R8, 0x10, RZ ;  /* 0x0600000008057989 */ /* 0x000ea800000e00ff */
[----:B------:R-:W3:Y:S01]  /*4cb0*/  SHFL.UP PT, R7, R6, 0x10, RZ ;  /* 0x0600000006077989 */ /* 0x000ee200000e00ff */
[----:B------:R-:W-:Y:S01]  /*4cc0*/  LOP3.LUT P0, RZ, R81, 0x1f, RZ, 0xc0, !PT ;  /* 0x0000001f51ff7812 */ /* 0x000fe2000780c0ff */
[----:B0-----:R-:W-:-:S04]  /*4cd0*/  FMUL.FTZ R4, R6, R13 ;  /* 0x0000000d06047220 */ /* 0x001fc80000410000 */
[-C--:B-1----:R-:W-:Y:S02]  /*4ce0*/  FFMA.FTZ R15, R8, R9.reuse, -R4 ;  /* 0x00000009080f7223 */ /* 0x082fe40000010804 */
[C---:B------:R-:W-:Y:S02]  /*4cf0*/  FMUL.FTZ R12, R6.reuse, R9 ;  /* 0x00000009060c7220 */ /* 0x040fe40000410000 */
[----:B--2---:R-:W-:Y:S01]  /*4d00*/  FMUL.FTZ R9, R6, R5 ;  /* 0x0000000506097220 */ /* 0x004fe20000410000 */
[----:B------:R-:W-:Y:S01]  /*4d10*/  ISETP.EQ.OR P0, PT, R77, RZ, P0 ;  /* 0x000000ff4d00720c */ /* 0x000fe20000702670 */
[C---:B------:R-:W-:Y:S02]  /*4d20*/  FFMA.FTZ R12, R8.reuse, R13, R12 ;  /* 0x0000000d080c7223 */ /* 0x040fe4000001000c */
[-C--:B---3--:R-:W-:Y:S02]  /*4d30*/  FFMA.FTZ R9, R8, R7.reuse, R9 ;  /* 0x0000000708097223 */ /* 0x088fe40000010009 */
        /* <DEDUP_REMOVED lines=20> */
[----:B------:R-:W2:Y:S01]  /*4e80*/  LDS.128 R24, [0x2130] ;  /* 0x00213000ff187984 */ /* 0x000ea20000000c00 */
[-C--:B0-----:R-:W-:Y:S02]  /*4e90*/  FMUL.FTZ R161, R15, R17.reuse ;  /* 0x000000110fa17220 */ /* 0x081fe40000410000 */
[-C--:B------:R-:W-:Y:S02]  /*4ea0*/  FMUL.FTZ R159, R13, R17.reuse ;  /* 0x000000110d9f7220 */ /* 0x080fe40000410000 */
[-C--:B------:R-:W-:Y:S02]  /*4eb0*/  FMUL.FTZ R162, R14, R17.reuse ;  /* 0x000000110ea27220 */ /* 0x080fe40000410000 */
[----:B------:R-:W-:Y:S02]  /*4ec0*/  FMUL.FTZ R160, R12, R17 ;  /* 0x000000110ca07220 */ /* 0x000fe40000410000 */
[----:B------:R-:W-:-:S02]  /*4ed0*/  FFMA.FTZ R161, R14, R16, -R161 ;  /* 0x000000100ea17223 */ /* 0x000fc400000108a1 */
[-C--:B------:R-:W-:Y:S02]  /*4ee0*/  FFMA.FTZ R17, R12, R16.reuse, -R159 ;  /* 0x000000100c117223 */ /* 0x080fe4000001089f */
[-C--:B------:R-:W-:Y:S02]  /*4ef0*/  FFMA.FTZ R162, R15, R16.reuse, R162 ;  /* 0x000000100fa27223 */ /* 0x080fe400000100a2 */
[----:B------:R-:W-:Y:S02]  /*4f00*/  FFMA.FTZ R16, R13, R16, R160 ;  /* 0x000000100d107223 */ /* 0x000fe400000100a0 */
[----:B------:R-:W-:Y:S02]  /*4f10*/  FADD.FTZ R159, R18, R161 ;  /* 0x000000a1129f7221 */ /* 0x000fe40000010000 */
[CC--:B-1----:R-:W-:Y:S02]  /*4f20*/  FMUL.FTZ R18, R16.reuse, R21.reuse ;  /* 0x0000001510127220 */ /* 0x0c2fe40000410000 */
[----:B------:R-:W-:Y:S01]  /*4f30*/  FADD.FTZ R160, R19, R162 ;  /* 0x000000a213a07221 */ /* 0x000fe20000010000 */
[C---:B------:R-:W-:Y:S01]  /*4f40*/  FSEL R12, R17.reuse, R12, !P1 ;  /* 0x0000000c110c7208 */ /* 0x040fe20004800000 */
[C---:B------:R-:W-:Y:S01]  /*4f50*/  FMUL.FTZ R19, R17.reuse, R21 ;  /* 0x0000001511137220 */ /* 0x040fe20000410000 */
[----:B------:R-:W-:Y:S01]  /*4f60*/  FSEL R13, R16, R13, !P1 ;  /* 0x0000000d100d7208 */ /* 0x000fe20004800000 */
[----:B------:R-:W-:-:S02]  /*4f70*/  FFMA.FTZ R17, R17, R20, -R18 ;  /* 0x0000001411117223 */ /* 0x000fc40000010812 */
[-C--:B------:R-:W-:Y:S02]  /*4f80*/  FMUL.FTZ R18, R160, R21.reuse ;  /* 0x00000015a0127220 */ /* 0x080fe40000410000 */
[-C--:B------:R-:W-:Y:S02]  /*4f90*/  FFMA.FTZ R16, R16, R20.reuse, R19 ;  /* 0x0000001410107223 */ /* 0x080fe40000010013 */
[C---:B------:R-:W-:Y:S02]  /*4fa0*/  FMUL.FTZ R19, R159.reuse, R21 ;  /* 0x000000159f137220 */ /* 0x040fe40000410000 */
[-C--:B------:R-:W-:Y:S02]  /*4fb0*/  FFMA.FTZ R21, R159, R20.reuse, -R18 ;  /* 0x000000149f157223 */ /* 0x080fe40000010812 */
[----:B------:R-:W-:Y:S02]  /*4fc0*/  FFMA.FTZ R20, R160, R20, R19 ;  /* 0x00000014a0147223 */ /* 0x000fe40000010013 */
[----:B------:R-:W-:-:S02]  /*4fd0*/  FADD.FTZ R21, R22, R21 ;  /* 0x0000001516157221 */ /* 0x000fc40000010000 */
[-C--:B--2---:R-:W-:Y:S02]  /*4fe0*/  FMUL.FTZ R22, R16, R25.reuse ;  /* 0x0000001910167220 */ /* 0x084fe40000410000 */
[----:B------:R-:W-:Y:S01]  /*4ff0*/  FADD.FTZ R20, R23, R20 ;  /* 0x0000001417147221 */ /* 0x000fe20000010000 */
[C---:B------:R-:W-:Y:S01]  /*5000*/  FSEL R12, R17.reuse, R12, !P0 ;  /* 0x0000000c110c7208 */ /* 0x040fe20004000000 */
[CC--:B------:R-:W-:Y:S02]  /*5010*/  FMUL.FTZ R23, R17.reuse, R25.reuse ;  /* 0x0000001911177220 */ /* 0x0c0fe40000410000 */
[----:B------:R-:W-:Y:S02]  /*5020*/  FFMA.FTZ R17, R17, R24, -R22 ;  /* 0x0000001811117223 */ /* 0x000fe40000010816 */
[----:B------:R-:W-:Y:S01]  /*5030*/  FMUL.FTZ R22, R20, R25 ;  /* 0x0000001914167220 */ /* 0x000fe20000410000 */
[----:B------:R-:W-:Y:S01]  /*5040*/  FSEL R13, R16, R13, !P0 ;  /* 0x0000000d100d7208 */ /* 0x000fe20004000000 */
[----:B------:R-:W-:-:S02]  /*5050*/  FMUL.FTZ R25, R21, R25 ;  /* 0x0000001915197220 */ /* 0x000fc40000410000 */
[----:B------:R-:W-:Y:S01]  /*5060*/  FFMA.FTZ R16, R16, R24, R23 ;  /* 0x0000001810107223 */ /* 0x000fe20000010017 */
[----:B------:R-:W-:Y:S01]  /*5070*/  FSEL R18, R159, R14, !P1 ;  /* 0x0000000e9f127208 */ /* 0x000fe20004800000 */
[CC--:B------:R-:W-:Y:S01]  /*5080*/  FFMA.FTZ R23, R21.reuse, R24.reuse, -R22 ;  /* 0x0000001815177223 */ /* 0x0c0fe20000010816 */
[----:B------:R-:W-:Y:S01]  /*5090*/  FSEL R15, R160, R15, !P1 ;  /* 0x0000000fa00f7208 */ /* 0x000fe20004800000 */
[----:B------:R-:W-:Y:S01]  /*50a0*/  FFMA.FTZ R24, R20, R24, R25 ;  /* 0x0000001814187223 */ /* 0x000fe20000010019 */
[----:B------:R-:W0:Y:S01]  /*50b0*/  SHFL.UP PT, R10, R10, 0x1, RZ ;  /* 0x042000000a0a7989 */ /* 0x000e2200000e00ff */
[----:B------:R-:W-:Y:S03]  /*50c0*/  BSSY B0, `(.L_x_603) ;  /* 0x0000029000007945 */ /* 0x000fe60003800000 */
        /* <DEDUP_REMOVED lines=24> */
.L_x_604:
[----:B------:R-:W-:Y:S01]  /*5250*/  ISETP.NE.AND P0, PT, R79, RZ, PT ;  /* 0x000000ff4f00720c */ /* 0x000fe20003f05270 */
[C---:B--2---:R-:W-:Y:S02]  /*5260*/  FMUL.FTZ R9, R16.reuse, R7 ;  /* 0x0000000710097220 */ /* 0x044fe40000410000 */
[CC--:B------:R-:W-:Y:S02]  /*5270*/  FMUL.FTZ R18, R16.reuse, R6.reuse ;  /* 0x0000000610127220 */ /* 0x0c0fe40000410000 */
[----:B------:R-:W-:Y:S02]  /*5280*/  FMUL.FTZ R8, R16, R5 ;  /* 0x0000000510087220 */ /* 0x000fe40000410000 */
[----:B------:R-:W-:-:S02]  /*5290*/  FFMA.FTZ R12, R17, R6, -R9 ;  /* 0x00000006110c7223 */ /* 0x000fc40000010809 */
        /* <DEDUP_REMOVED lines=11> */
.L_x_605:
[----:B------:R-:W-:Y:S05]  /*5350*/  BSYNC B0 ;  /* 0x0000000000007941 */ /* 0x000fea0003800000 */
.L_x_603:
        /* <DEDUP_REMOVED lines=123> */
.L_x_607:
[----:B------:R-:W-:Y:S05]  /*5b10*/  BSYNC B0 ;  /* 0x0000000000007941 */ /* 0x000fea0003800000 */
.L_x_606:
        /* <DEDUP_REMOVED lines=52> */
.L_x_602:
[----:B------:R-:W-:Y:S01]  /*5e60*/  BAR.SYNC.DEFER_BLOCKING 0x0 ;  /* 0x0000000000007b1d */ /* 0x000fe20000010000 */
[----:B------:R-:W-:Y:S01]  /*5e70*/  LEA R0, R79, R100, 0x1 ;  /* 0x000000644f007211 */ /* 0x000fe200078e08ff */
[----:B------:R-:W-:Y:S01]  /*5e80*/  IMAD R12, R83, c[0x0][0x200], RZ ;  /* 0x00008000530c7a24 */ /* 0x000fe200078e02ff */
[----:B------:R-:W-:Y:S01]  /*5e90*/  F2FP.BF16.PACK_AB R19, R55, R56 ;  /* 0x000000383713723e */ /* 0x000fe200000010ff */
[----:B------:R-:W-:Y:S01]  /*5ea0*/  IMAD R14, R83, c[0x0][0x1f0], RZ ;  /* 0x00007c00530e7a24 */ /* 0x000fe200078e02ff */
[----:B------:R-:W-:Y:S01]  /*5eb0*/  F2FP.BF16.PACK_AB R18, R57, R58 ;  /* 0x0000003a3912723e */ /* 0x000fe200000010ff */
[----:B------:R-:W-:Y:S01]  /*5ec0*/  IMAD R25, R85, c[0x0][0x204], R12 ;  /* 0x0000810055197a24 */ /* 0x000fe200078e020c */
        /* <DEDUP_REMOVED lines=52> */
[----:B------:R-:W-:Y:S01]  /*6210*/  PRMT R20, RZ, 0x5410, R15 ;  /* 0x00005410ff147816 */ /* 0x000fe2000000000f */
[----:B------:R-:W-:Y:S01]  /*6220*/  FMUL.FTZ R28, R8, -1.4426950216293334961 ;  /* 0xbfb8aa3b081c7820 */ /* 0x000fe20000410000 */
[----:B------:R-:W-:Y:S01]  /*6230*/  PRMT R10, RZ, 0x5410, R13 ;  /* 0x00005410ff0a7816 */ /* 0x000fe2000000000d */
[----:B------:R-:W-:Y:S01]  /*6240*/  FMUL.FTZ R9, R12, -1.4426950216293334961 ;  /* 0xbfb8aa3b0c097820 */ /* 0x000fe20000410000 */
[--C-:B------:R-:W-:Y:S01]  /*6250*/  PRMT R17, RZ, 0x5410, R14.reuse ;  /* 0x00005410ff117816 */ /* 0x100fe2000000000e */
[----:B------:R-:W-:Y:S01]  /*6260*/  FMUL.FTZ R21, R20, -1.4426950216293334961 ;  /* 0xbfb8aa3b14157820 */ /* 0x000fe20000410000 */
[----:B------:R-:W-:Y:S01]  /*6270*/  PRMT R15, RZ, 0x7610, R15 ;  /* 0x00007610ff0f7816 */ /* 0x000fe2000000000f */
[----:B------:R-:W-:Y:S01]  /*6280*/  FMUL.FTZ R11, R10, -1.4426950216293334961 ;  /* 0xbfb8aa3b0a0b7820 */ /* 0x000fe20000410000 */
[----:B------:R-:W-:Y:S01]  /*6290*/  PRMT R13, RZ, 0x7610, R13 ;  /* 0x00007610ff0d7816 */ /* 0x000fe2000000000d */
[----:B------:R-:W-:Y:S01]  /*62a0*/  FMUL.FTZ R18, R17, -1.4426950216293334961 ;  /* 0xbfb8aa3b11127820 */ /* 0x000fe20000410000 */
[----:B------:R-:W-:Y:S01]  /*62b0*/  PRMT R14, RZ, 0x7610, R14 ;  /* 0x00007610ff0e7816 */ /* 0x000fe2000000000e */
[----:B------:R-:W-:Y:S01]  /*62c0*/  FMUL.FTZ R22, R15, -1.4426950216293334961 ;  /* 0xbfb8aa3b0f167820 */ /* 0x000fe20000410000 */
[----:B-1----:R-:W-:Y:S01]  /*62d0*/  PRMT R26, RZ, 0x5410, R5 ;  /* 0x00005410ff1a7816 */ /* 0x002fe20000000005 */
[----:B------:R-:W-:Y:S01]  /*62e0*/  FMUL.FTZ R16, R13, -1.4426950216293334961 ;  /* 0xbfb8aa3b0d107820 */ /* 0x000fe20000410000 */
[----:B------:R-:W-:Y:S01]  /*62f0*/  PRMT R23, RZ, 0x5410, R4 ;  /* 0x00005410ff177816 */ /* 0x000fe20000000004 */
        /* <DEDUP_REMOVED lines=13> */
[----:B------:R-:W0:Y:S01]  /*63d0*/  MUFU.EX2 R9, R9 ;  /* 0x0000000900097308 */ /* 0x000e220000000800 */
[----:B------:R-:W-:-:S02]  /*63e0*/  FMUL.FTZ R6, R32, -1.4426950216293334961 ;  /* 0xbfb8aa3b20067820 */ /* 0x000fc40000410000 */
[----:B------:R-:W-:-:S05]  /*63f0*/  FMUL.FTZ R7, R36, -1.4426950216293334961 ;  /* 0xbfb8aa3b24077820 */ /* 0x000fca0000410000 */
[----:B------:R-:W1:Y:S08]  /*6400*/  MUFU.EX2 R11, R11 ;  /* 0x0000000b000b7308 */ /* 0x000e700000000800 */
        /* <DEDUP_REMOVED lines=27> */
[----:B-1----:R-:W-:Y:S02]  /*65c0*/  FADD.FTZ R37, R37, 1 ;  /* 0x3f80000025257421 */ /* 0x002fe40000010000 */
[----:B--2---:R-:W-:-:S05]  /*65d0*/  FADD.FTZ R6, R5, 1 ;  /* 0x3f80000005067421 */ /* 0x004fca0000010000 */
[----:B------:R-:W1:Y:S01]  /*65e0*/  MUFU.RCP R9, R9 ;  /* 0x0000000900097308 */ /* 0x000e620000001000 */
[----:B0-----:R-:W-:-:S07]  /*65f0*/  FADD.FTZ R4, R4, 1 ;  /* 0x3f80000004047421 */ /* 0x001fce0000010000 */
[----:B------:R-:W0:Y:S08]  /*6600*/  MUFU.RCP R11, R11 ;  /* 0x0000000b000b7308 */ /* 0x000e300000001000 */
[----:B------:R-:W2:Y:S01]  /*6610*/  MUFU.RCP R21, R21 ;  /* 0x0000001500157308 */ /* 0x000ea20000001000 */
[----:B-1----:R-:W-:-:S04]  /*6620*/  FMUL.FTZ R12, R12, R9 ;  /* 0x000000090c0c7220 */ /* 0x002fc80000410000 */
[----:B------:R-:W-:-:S03]  /*6630*/  FMUL.FTZ R12, R12, R61 ;  /* 0x0000003d0c0c7220 */ /* 0x000fc60000410000 */
[----:B------:R-:W-:Y:S01]  /*6640*/  MUFU.RCP R22, R22 ;  /* 0x0000001600167308 */ /* 0x000fe20000001000 */
[----:B0-----:R-:W-:-:S04]  /*6650*/  FMUL.FTZ R7, R10, R11 ;  /* 0x0000000b0a077220 */ /* 0x001fc80000410000 */
[----:B------:R-:W-:-:S03]  /*6660*/  FMUL.FTZ R7, R7, R60 ;  /* 0x0000003c07077220 */ /* 0x000fc60000410000 */
[----:B------:R-:W0:Y:S01]  /*6670*/  MUFU.RCP R39, R28 ;  /* 0x0000001c00277308 */ /* 0x000e220000001000 */
[----:B--2---:R-:W-:-:S04]  /*6680*/  FMUL.FTZ R9, R20, R21 ;  /* 0x0000001514097220 */ /* 0x004fc80000410000 */
[----:B------:R-:W-:-:S03]  /*6690*/  FMUL.FTZ R9, R9, R56 ;  /* 0x0000003809097220 */ /* 0x000fc60000410000 */
[----:B------:R-:W-:Y:S08]  /*66a0*/  MUFU.RCP R16, R16 ;  /* 0x0000001000107308 */ /* 0x000ff00000001000 */
[----:B------:R-:W1:Y:S01]  /*66b0*/  MUFU.RCP R18, R18 ;  /* 0x0000001200127308 */ /* 0x000e620000001000 */
[----:B0-----:R-:W-:-:S04]  /*66c0*/  FMUL.FTZ R5, R8, R39 ;  /* 0x0000002708057220 */ /* 0x001fc80000410000 */
[----:B------:R-:W-:-:S03]  /*66d0*/  FMUL.FTZ R5, R5, R62 ;  /* 0x0000003e05057220 */ /* 0x000fc60000410000 */
[----:B------:R-:W0:Y:S08]  /*66e0*/  MUFU.RCP R19, R19 ;  /* 0x0000001300137308 */ /* 0x000e300000001000 */
[----:B------:R-:W2:Y:S01]  /*66f0*/  MUFU.RCP R27, R27 ;  /* 0x0000001b001b7308 */ /* 0x000ea20000001000 */
[----:B-1----:R-:W-:-:S04]  /*6700*/  FMUL.FTZ R17, R17, R18 ;  /* 0x0000001211117220 */ /* 0x002fc80000410000 */
[----:B------:R-:W-:-:S03]  /*6710*/  FMUL.FTZ R17, R17, R58 ;  /* 0x0000003a11117220 */ /* 0x000fc60000410000 */
[----:B------:R1:W3:Y:S01]  /*6720*/  MUFU.RCP R38, R6 ;  /* 0x0000000600267308 */ /* 0x0002e20000001000 */
[----:B0-----:R-:W-:-:S04]  /*6730*/  FMUL.FTZ R14, R14, R19 ;  /* 0x000000130e0e7220 */ /* 0x001fc80000410000 */
[----:B------:R-:W-:-:S03]  /*6740*/  FMUL.FTZ R14, R14, R57 ;  /* 0x000000390e0e7220 */ /* 0x000fc60000410000 */
[----:B------:R-:W0:Y:S01]  /*6750*/  MUFU.RCP R24, R24 ;  /* 0x0000001800187308 */ /* 0x000e220000001000 */
[----:B-1----:R-:W-:Y:S01]  /*6760*/  FMUL.FTZ R6, R15, R22 ;  /* 0x000000160f067220 */ /* 0x002fe20000410000 */
[----:B------:R-:W-:Y:S01]  /*6770*/  F2FP.BF16.PACK_AB R18, R14, R17 ;  /* 0x000000110e12723e */ /* 0x000fe200000010ff */
[----:B--2---:R-:W-:Y:S02]  /*6780*/  FMUL.FTZ R11, R26, R27 ;  /* 0x0000001b1a0b7220 */ /* 0x004fe40000410000 */
[----:B------:R-:W-:Y:S02]  /*6790*/  FMUL.FTZ R6, R6, R55 ;  /* 0x0000003706067220 */ /* 0x000fe40000410000 */
[----:B------:R-:W-:Y:S01]  /*67a0*/  FMUL.FTZ R11, R11, R52 ;  /* 0x000000340b0b7220 */ /* 0x000fe20000410000 */
[----:B------:R1:W2:Y:S01]  /*67b0*/  MUFU.RCP R28, R4 ;  /* 0x00000004001c7308 */ /* 0x0002a20000001000 */
[----:B---3--:R-:W-:Y:S01]  /*67c0*/  FMUL.FTZ R10, R29, R38 ;  /* 0x000000261d0a7220 */ /* 0x008fe20000410000 */
[----:B------:R-:W-:-:S03]  /*67d0*/  F2FP.BF16.PACK_AB R19, R6, R9 ;  /* 0x000000090613723e */ /* 0x000fc600000010ff */
[----:B------:R-:W-:-:S03]  /*67e0*/  FMUL.FTZ R10, R10, R51 ;  /* 0x000000330a0a7220 */ /* 0x000fc60000410000 */
[----:B------:R-:W3:Y:S01]  /*67f0*/  MUFU.RCP R31, R31 ;  /* 0x0000001f001f7308 */ /* 0x000ee20000001000 */
[----:B-1----:R-:W-:Y:S01]  /*6800*/  FMUL.FTZ R4, R13, R16 ;  /* 0x000000100d047220 */ /* 0x002fe20000410000 */
[----:B------:R-:W-:Y:S01]  /*6810*/  F2FP.BF16.PACK_AB R9, R10, R11 ;  /* 0x0000000b0a09723e */ /* 0x000fe200000010ff */
[----:B0-----:R-:W-:Y:S01]  /*6820*/  FMUL.FTZ R23, R23, R24 ;  /* 0x0000001817177220 */ /* 0x001fe20000410000 */
[----:B------:R-:W-:Y:S01]  /*6830*/  F2FP.BF16.PACK_AB R16, R12, R5 ;  /* 0x000000050c10723e */ /* 0x000fe200000010ff */
[----:B------:R-:W-:Y:S02]  /*6840*/  FMUL.FTZ R4, R4, R59 ;  /* 0x0000003b04047220 */ /* 0x000fe40000410000 */
[----:B------:R-:W-:Y:S01]  /*6850*/  FMUL.FTZ R23, R23, R54 ;  /* 0x0000003617177220 */ /* 0x000fe20000410000 */
[----:B------:R-:W0:Y:S01]  /*6860*/  MUFU.RCP R33, R33 ;  /* 0x0000002100217308 */ /* 0x000e220000001000 */
[----:B--2---:R-:W-:Y:S01]  /*6870*/  FMUL.FTZ R8, R25, R28 ;  /* 0x0000001c19087220 */ /* 0x004fe20000410000 */
[----:B------:R-:W-:Y:S01]  /*6880*/  F2FP.BF16.PACK_AB R17, R4, R7 ;  /* 0x000000070411723e */ /* 0x000fe200000010ff */
[----:B------:R-:W-:Y:S01]  /*6890*/  BAR.SYNC.DEFER_BLOCKING 0x0 ;  /* 0x0000000000007b1d */ /* 0x000fe20000010000 */
[----:B------:R-:W-:-:S02]  /*68a0*/  IMAD R4, R83, c[0x0][0x210], RZ ;  /* 0x0000840053047a24 */ /* 0x000fc400078e02ff */
[----:B------:R-:W-:Y:S02]  /*68b0*/  FMUL.FTZ R8, R8, R53 ;  /* 0x0000003508087220 */ /* 0x000fe40000410000 */
[----:B---3--:R-:W-:Y:S01]  /*68c0*/  FMUL.FTZ R13, R30, R31 ;  /* 0x0000001f1e0d7220 */ /* 0x008fe20000410000 */
[----:B------:R-:W1:Y:S01]  /*68d0*/  MUFU.RCP R35, R35 ;  /* 0x0000002300237308 */ /* 0x000e620000001000 */
[----:B------:R-:W-:Y:S01]  /*68e0*/  IMAD R5, R85, c[0x0][0x214], R4 ;  /* 0x0000850055057a24 */ /* 0x000fe200078e0204 */
[----:B------:R-:W-:Y:S01]  /*68f0*/  F2FP.BF16.PACK_AB R8, R8, R23 ;  /* 0x000000170808723e */ /* 0x000fe200000010ff */
[----:B------:R-:W-:-:S03]  /*6900*/  FMUL.FTZ R13, R13, R50 ;  /* 0x000000320d0d7220 */ /* 0x000fc60000410000 */
[----:B------:R-:W-:Y:S01]  /*6910*/  IADD3 R3, R3, R5, RZ ;  /* 0x0000000503037210 */ /* 0x000fe20007ffe0ff */
[----:B0-----:R-:W-:Y:S01]  /*6920*/  FMUL.FTZ R32, R32, R33 ;  /* 0x0000002120207220 */ /* 0x001fe20000410000 */
[----:B------:R-:W0:Y:S01]  /*6930*/  MUFU.RCP R37, R37 ;  /* 0x0000002500257308 */ /* 0x000e220000001000 */
[----:B------:R-:W-:Y:S02]  /*6940*/  IMAD R5, R91, c[0x0][0x218], RZ ;  /* 0x000086005b057a24 */ /* 0x000fe400078e02ff */
[----:B------:R-:W-:Y:S02]  /*6950*/  FMUL.FTZ R32, R32, R49 ;  /* 0x0000003120207220 */ /* 0x000fe40000410000 */
[C---:B------:R-:W-:Y:S02]  /*6960*/  IMAD R5, R102.reuse, c[0x0][0x21c], R5 ;  /* 0x0000870066057a24 */ /* 0x040fe400078e0205 */
[----:B------:R-:W-:Y:S01]  /*6970*/  IMAD.WIDE.U32 R2, R102, c[0x0][0x218], R2 ;  /* 0x0000860066027a25 */ /* 0x000fe200078e0002 */
[----:B------:R-:W-:Y:S01]  /*6980*/  F2FP.BF16.PACK_AB R10, R32, R13 ;  /* 0x0000000d200a723e */ /* 0x000fe200000010ff */
[----:B------:R-:W-:Y:S02]  /*6990*/  STS.128 [R0.X16], R16 ;  /* 0x0000001000007388 */ /* 0x000fe4000000cc00 */
[----:B-1----:R-:W-:Y:S01]  /*69a0*/  FMUL.FTZ R15, R34, R35 ;  /* 0x00000023220f7220 */ /* 0x002fe20000410000 */
[----:B------:R-:W-:-:S02]  /*69b0*/  IADD3 R3, R3, R5, RZ ;  /* 0x0000000503037210 */ /* 0x000fc40007ffe0ff */
[----:B------:R-:W-:Y:S01]  /*69c0*/  LEA R4, P0, R2, c[0x0][0x270], 0x1 ;  /* 0x00009c0002047a11 */ /* 0x000fe200078008ff */
[----:B------:R-:W-:Y:S02]  /*69d0*/  FMUL.FTZ R15, R15, R48 ;  /* 0x000000300f0f7220 */ /* 0x000fe40000410000 */
[----:B0-----:R-:W-:Y:S01]  /*69e0*/  FMUL.FTZ R36, R36, R37 ;  /* 0x0000002524247220 */ /* 0x001fe20000410000 */
[----:B------:R-:W-:Y:S02]  /*69f0*/  LEA.HI.X R5, R2, c[0x0][0x274], R3, 0x1, P0 ;  /* 0x00009d0002057a11 */ /* 0x000fe400000f0c03 */
[----:B------:R-:W-:Y:S01]  /*6a00*/  ISETP.GE.AND P0, PT, R77, c[0x0][0x174], PT ;  /* 0x00005d004d007a0c */ /* 0x000fe20003f06270 */
[----:B------:R-:W-:Y:S02]  /*6a10*/  FMUL.FTZ R36, R36, R47 ;  /* 0x0000002f24247220 */ /* 0x000fe40000410000 */
[----:B------:R-:W-:-:S03]  /*6a20*/  IMAD.WIDE R2, R75, 0x10, R4 ;  /* 0x000000104b027825 */ /* 0x000fc600078e0204 */
        /* <DEDUP_REMOVED lines=9> */
.L_x_609:
[----:B------:R-:W-:Y:S05]  /*6ac0*/  EXIT ;  /* 0x000000000000794d */ /* 0x000fea0003800000 */
.L_x_611:
        /* <DEDUP_REMOVED lines=11> */
.L_x_5333:


//--------------------- .text._Z25selective_scan_fwd_kernelI32Selective_Scan_fwd_kernel_traitsILi128ELi16ELi1ELb1ELb1ELb1ELb0EN3c108BFloat16ENS1_7complexIfEEEEv13SSMParamsBase --------------------------
	.section	.text._Z25selective_scan_fwd_kernelI32Selective_Scan_fwd_kernel_traitsILi128ELi16ELi1ELb1ELb1ELb1ELb0EN3c108BFloat16ENS1_7complexIfEEEEv13SSMParamsBase,"ax",@progbits
	.sectioninfo	@"SHI_REGISTERS=168"
	.align	128
        .global         _Z25selective_scan_fwd_kernelI32Selective_Scan_fwd_kernel_traitsILi128ELi16ELi1ELb1ELb1ELb1ELb0EN3c108BFloat16ENS1_7complexIfEEEEv13SSMParamsBase
        .type           _Z25selective_scan_fwd_kernelI32Selective_Scan_fwd_kernel_traitsILi128ELi16ELi1ELb1ELb1ELb1ELb0EN3c108BFloat16ENS1_7complexIfEEEEv13SSMParamsBase,@function
        .size           _Z25selective_scan_fwd_kernelI32Selective_Scan_fwd_kernel_traitsILi128ELi16ELi1ELb1ELb1ELb1ELb0EN3c108BFloat16ENS1_7complexIfEEEEv13SSMParamsBase,(.L_x_5334 - _Z25selective_scan_fwd_kernelI32Selective_Scan_fwd_kernel_traitsILi128ELi16ELi1ELb1ELb1ELb1ELb0EN3c108BFloat16ENS1_7complexIfEEEEv13SSMParamsBase)
        .other          _Z25selective_scan_fwd_kernelI32Selective_Scan_fwd_kernel_traitsILi128ELi16ELi1ELb1ELb1ELb1ELb0EN3c108BFloat16ENS1_7complexIfEEEEv13SSMParamsBase,@"STO_CUDA_ENTRY STV_DEFAULT"
_Z25selective_scan_fwd_kernelI32Selective_Scan_fwd_kernel_traitsILi128ELi16ELi1ELb1ELb1ELb1ELb0EN3c108BFloat16ENS1_7complexIfEEEEv13SSMParamsBase:
.text._Z25selective_scan_fwd_kernelI32Selective_Scan_fwd_kernel_traitsILi128ELi16ELi1ELb1ELb1ELb1ELb0EN3c108BFloat16ENS1_7complexIfEEEEv13SSMParamsBase:
        /* <DEDUP_REMOVED lines=8> */
[----:B------:R-:W-:Y:S02]  /*0080*/  ULDC UR16, c[0x0][0x1d4] ;  /* 0x0000750000107ab9 */ /* 0x000fe40000000800 */
[----:B------:R-:W-:-:S02]  /*0090*/  ULDC UR13, c[0x0][0x1d0] ;  /* 0x00007400000d7ab9 */ /* 0x000fc40000000800 */
[----:B------:R-:W-:Y:S02]  /*00a0*/  ULDC UR11, c[0x0][0x1d8] ;  /* 0x00007600000b7ab9 */ /* 0x000fe40000000800 */
[----:B------:R-:W-:Y:S02]  /*00b0*/  ULDC UR17, c[0x0][0x1d8] ;  /* 0x0000760000117ab9 */ /* 0x000fe40000000800 */
[----:B------:R-:W-:Y:S01]  /*00c0*/  ULDC.64 UR22, c[0x0][0x240] ;  /* 0x0000900000167ab9 */ /* 0x000fe20000000a00 */
[----:B0-----:R-:W-:Y:S01]  /*00d0*/  MOV R79, UR4 ;  /* 0x00000004004f7c02 */ /* 0x001fe20008000f00 */
[----:B------:R-:W0:Y:S01]  /*00e0*/  R2UR UR24, R7 ;  /* 0x00000000071873c2 */ /* 0x000e2200000e0000 */
[----:B------:R-:W-:Y:S02]  /*00f0*/  ISETP.NE.AND.EX P0, PT, RZ, c[0x0][0x23c], PT, P0 ;  /* 0x00008f00ff007a0c */ /* 0x000fe40003f05300 */
[----:B------:R-:W-:-:S05]  /*0100*/  @P1 LEA R4, P3, R79, c[0x0][0x250], 0x2 ;  /* 0x000094004f041a11 */ /* 0x000fca00078610ff */
[----:B------:R-:W1:Y:S06]  /*0110*/  R2UR UR9, R79 ;  /* 0x000000004f0973c2 */ /* 0x000e6c00000e0000 */
[----:B------:R-:W-:Y:S01]  /*0120*/  @P0 LEA R2, P2, R79, c[0x0][0x238], 0x2 ;  /* 0x00008e004f020a11 */ /* 0x000fe200078410ff */
[----:B-1----:R-:W-:-:S06]  /*0130*/  USHF.R.S32.HI UR20, URZ, 0x1f, UR9 ;  /* 0x0000001f3f147899 */ /* 0x002fcc0008011409 */
[----:B------:R-:W-:Y:S02]  /*0140*/  MOV R6, UR20 ;  /* 0x0000001400067c02 */ /* 0x000fe40008000f00 */
[----:B------:R-:W-:Y:S02]  /*0150*/  MOV R0, UR20 ;  /* 0x0000001400007c02 */ /* 0x000fe40008000f00 */
[C---:B------:R-:W-:Y:S02]  /*0160*/  @P1 LEA.HI.X R5, R79.reuse, c[0x0][0x254], R6, 0x2, P3 ;  /* 0x000095004f051a11 */ /* 0x040fe400018f1406 */
[----:B------:R-:W-:-:S03]  /*0170*/  @P0 LEA.HI.X R3, R79, c[0x0][0x23c], R0, 0x2, P2 ;  /* 0x00008f004f030a11 */ /* 0x000fc600010f1400 */
[----:B------:R1:W5:Y:S01]  /*0180*/  @P1 LDG.E R4, [R4.64] ;  /* 0x0000001204041981 */ /* 0x000362000c1e1900 */
[----:B0-----:R-:W0:Y:S01]  /*0190*/  I2F.RP R0, UR24 ;  /* 0x0000001800007d06 */ /* 0x001e220008209400 */
[----:B------:R-:W2:Y:S02]  /*01a0*/  S2UR UR4, SR_CTAID.X ;  /* 0x00000000000479c3 */ /* 0x000ea40000002500 */
[----:B------:R3:W5:Y:S01]  /*01b0*/  @P0 LDG.E R2, [R2.64] ;  /* 0x0000001202020981 */ /* 0x000762000c1e1900 */
[----:B------:R-:W-:Y:S02]  /*01c0*/  UIMAD UR11, UR20, UR11, URZ ;  /* 0x0000000b140b72a4 */ /* 0x000fe4000f8e023f */
[----:B------:R-:W-:Y:S02]  /*01d0*/  ULDC UR25, c[0x0][0x178] ;  /* 0x00005e0000197ab9 */ /* 0x000fe40000000800 */
[----:B------:R-:W-:Y:S01]  /*01e0*/  ULDC UR26, c[0x0][0x1e8] ;  /* 0x00007a00001a7ab9 */ /* 0x000fe20000000800 */
[----:B------:R-:W4:Y:S01]  /*01f0*/  R2UR UR8, R79 ;  /* 0x000000004f0873c2 */ /* 0x000f2200000e0000 */
[----:B------:R-:W-:Y:S01]  /*0200*/  ULDC UR27, c[0x0][0x1ec] ;  /* 0x00007b00001b7ab9 */ /* 0x000fe20000000800 */
[----:B---3--:R-:W-:Y:S01]  /*0210*/  IABS R3, R79 ;  /* 0x0000004f00037213 */ /* 0x008fe20000000000 */
[----:B0-----:R-:W0:Y:S05]  /*0220*/  MUFU.RCP R0, R0 ;  /* 0x0000000000007308 */ /* 0x001e2a0000001000 */
[----:B------:R-:W3:Y:S01]  /*0230*/  R2UR UR12, R3 ;  /* 0x00000000030c73c2 */ /* 0x000ee200000e0000 */
[----:B--2---:R-:W-:Y:S01]  /*0240*/  MOV R78, UR4 ;  /* 0x00000004004e7c02 */ /* 0x004fe20008000f00 */
[----:B------:R-:W-:-:S06]  /*0250*/  UMOV UR4, URZ ;  /* 0x0000003f00047c82 */ /* 0x000fcc0008000000 */
[----:B------:R-:W2:Y:S01]  /*0260*/  R2UR UR14, R78 ;  /* 0x000000004e0e73c2 */ /* 0x000ea200000e0000 */
[----:B0-----:R-:W-:Y:S02]  /*0270*/  IADD3 R6, R0, 0xffffffe, RZ ;  /* 0x0ffffffe00067810 */ /* 0x001fe40007ffe0ff */
[----:B------:R-:W-:-:S05]  /*0280*/  MOV R0, c[0x0][0x174] ;  /* 0x00005d0000007a02 */ /* 0x000fca0000000f00 */
[----:B------:R-:W0:Y:S01]  /*0290*/  R2UR UR15, R78 ;  /* 0x000000004e0f73c2 */ /* 0x000e2200000e0000 */
[----:B------:R-:W1:Y:S01]  /*02a0*/  F2I.FTZ.U32.TRUNC.NTZ R6, R6 ;  /* 0x0000000600067305 */ /* 0x000e62000021f000 */
[----:B------:R-:W-:Y:S01]  /*02b0*/  ISETP.GE.AND P2, PT, R0, 0x1, PT ;  /* 0x000000010000780c */ /* 0x000fe20003f46270 */
[----:B--2---:R-:W-:-:S05]  /*02c0*/  USHF.R.S32.HI UR21, URZ, 0x1f, UR14 ;  /* 0x0000001f3f157899 */ /* 0x004fca000801140e */
[----:B-1----:R-:W1:Y:S01]  /*02d0*/  R2UR UR5, R6 ;  /* 0x00000000060573c2 */ /* 0x002e6200000e0000 */
[----:B------:R-:W-:-:S04]  /*02e0*/  UIMAD UR10, UR21, UR10, URZ ;  /* 0x0000000a150a72a4 */ /* 0x000fc8000f8e023f */
[----:B------:R-:W-:Y:S02]  /*02f0*/  UIMAD UR10, UR14, UR16, UR10 ;  /* 0x000000100e0a72a4 */ /* 0x000fe4000f8e020a */
[----:B-1----:R-:W-:-:S04]  /*0300*/  UIADD3 UR6, URZ, -UR5, URZ ;  /* 0x800000053f067290 */ /* 0x002fc8000fffe03f */
[----:B------:R-:W-:-:S04]  /*0310*/  UIMAD UR6, UR6, UR24, URZ ;  /* 0x00000018060672a4 */ /* 0x000fc8000f8e023f */
[----:B------:R-:W-:Y:S02]  /*0320*/  UIMAD.WIDE.U32 UR6, UR5, UR6, UR4 ;  /* 0x00000006050672a5 */ /* 0x000fe4000f8e0004 */
[----:B0-----:R-:W-:Y:S02]  /*0330*/  UIMAD.WIDE.U32 UR4, UR15, UR13, URZ ;  /* 0x0000000d0f0472a5 */ /* 0x001fe4000f8e003f */
[----:B---3--:R-:W-:Y:S02]  /*0340*/  UIMAD.WIDE.U32 UR6, UR7, UR12, URZ ;  /* 0x0000000c070672a5 */ /* 0x008fe4000f8e003f */
[----:B------:R-:W-:-:S03]  /*0350*/  UIADD3 UR5, UR5, UR10, URZ ;  /* 0x0000000a05057290 */ /* 0x000fc6000fffe03f */
[----:B------:R-:W-:Y:S02]  /*0360*/  ULDC UR10, c[0x0][0x1dc] ;  /* 0x00007700000a7ab9 */ /* 0x000fe40000000800 */
[----:B------:R-:W-:Y:S02]  /*0370*/  UMOV UR16, UR7 ;  /* 0x0000000700107c82 */ /* 0x000fe40008000000 */
[----:B------:R-:W-:Y:S02]  /*0380*/  UIADD3 UR6, -UR16, URZ, URZ ;  /* 0x0000003f10067290 */ /* 0x000fe4000fffe13f */
[----:B------:R-:W-:Y:S02]  /*0390*/  UIMAD UR11, UR9, UR10, UR11 ;  /* 0x0000000a090b72a4 */ /* 0x000fe4000f8e020b */
[----:B------:R-:W-:Y:S02]  /*03a0*/  UIMAD UR6, UR24, UR6, UR12 ;  /* 0x00000006180672a4 */ /* 0x000fe4000f8e020c */
[----:B----4-:R-:W-:-:S02]  /*03b0*/  UIMAD.WIDE.U32 UR4, UR8, UR17, UR4 ;  /* 0x00000011080472a5 */ /* 0x010fc4000f8e0004 */
[----:B------:R-:W-:Y:S02]  /*03c0*/  UISETP.GT.U32.AND UP1, UPT, UR24, UR6, UPT ;  /* 0x000000061800728c */ /* 0x000fe4000bf24070 */
[----:B------:R-:W-:Y:S02]  /*03d0*/  UIADD3 UR13, UR5, UR11, URZ ;  /* 0x0000000b050d7290 */ /* 0x000fe4000fffe03f */
[----:B------:R-:W-:Y:S02]  /*03e0*/  ULEA UR12, UP0, UR4, UR22, 0x1 ;  /* 0x00000016040c7291 */ /* 0x000fe4000f80083f */
[----:B------:R-:W-:Y:S02]  /*03f0*/  ULDC UR7, c[0x0][0x178] ;  /* 0x00005e0000077ab9 */ /* 0x000fe40000000800 */
[----:B------:R-:W-:Y:S02]  /*0400*/  ULEA.HI.X UR13, UR4, UR23, UR13, 0x1, UP0 ;  /* 0x00000017040d7291 */ /* 0x000fe400080f0c0d */
[----:B------:R-:W-:-:S02]  /*0410*/  ULDC UR17, c[0x0][0x190] ;  /* 0x0000640000117ab9 */ /* 0x000fc40000000800 */
[----:B------:R-:W-:Y:S02]  /*0420*/  @!UP1 UIADD3 UR6, UR6, -UR24, URZ ;  /* 0x8000001806069290 */ /* 0x000fe4000fffe03f */
[----:B------:R-:W-:Y:S02]  /*0430*/  @!UP1 UIADD3 UR16, UR16, 0x1, URZ ;  /* 0x0000000110109890 */ /* 0x000fe4000fffe03f */
[----:B------:R-:W-:Y:S02]  /*0440*/  UISETP.GE.U32.AND UP0, UPT, UR6, UR24, UPT ;  /* 0x000000180600728c */ /* 0x000fe4000bf06070 */
[----:B------:R-:W-:Y:S02]  /*0450*/  ULOP3.LUT UR6, UR8, UR7, URZ, 0x3c, !UPT ;  /* 0x0000000708067292 */ /* 0x000fe4000f8e3c3f */
[----:B------:R-:W-:Y:S02]  /*0460*/  UIMAD UR17, UR21, UR17, URZ ;  /* 0x00000011151172a4 */ /* 0x000fe4000f8e023f */
[----:B------:R-:W-:-:S02]  /*0470*/  UISETP.GE.AND UP1, UPT, UR6, URZ, UPT ;  /* 0x0000003f0600728c */ /* 0x000fc4000bf26270 */
[----:B------:R-:W-:Y:S02]  /*0480*/  ULDC UR23, c[0x0][0x194] ;  /* 0x0000650000177ab9 */ /* 0x000fe40000000800 */
[----:B------:R-:W-:Y:S02]  /*0490*/  ULDC UR10, c[0x0][0x190] ;  /* 0x00006400000a7ab9 */ /* 0x000fe40000000800 */
[----:B------:R-:W-:Y:S02]  /*04a0*/  @UP0 UIADD3 UR16, UR16, 0x1, URZ ;  /* 0x0000000110100890 */ /* 0x000fe4000fffe03f */
[----:B------:R-:W-:Y:S02]  /*04b0*/  UISETP.NE.AND UP0, UPT, URZ, UR25, UPT ;  /* 0x000000193f00728c */ /* 0x000fe4000bf05270 */
[----:B------:R-:W-:Y:S02]  /*04c0*/  ULDC UR22, c[0x0][0x1b0] ;  /* 0x00006c0000167ab9 */ /* 0x000fe40000000800 */
[----:B------:R-:W-:-:S02]  /*04d0*/  UIMAD.WIDE.U32 UR6, UR15, UR10, URZ ;  /* 0x0000000a0f0672a5 */ /* 0x000fc4000f8e003f */
[----:B------:R-:W-:Y:S02]  /*04e0*/  @!UP1 UIADD3 UR16, -UR16, URZ, URZ ;  /* 0x0000003f10109290 */ /* 0x000fe4000fffe13f */
[----:B------:R-:W-:Y:S02]  /*04f0*/  UIMAD UR22, UR21, UR22, URZ ;  /* 0x00000016151672a4 */ /* 0x000fe4000f8e023f */
[----:B------:R-:W-:Y:S02]  /*0500*/  UIMAD UR17, UR14, UR23, UR17 ;  /* 0x000000170e1172a4 */ /* 0x000fe4000f8e0211 */
[----:B------:R-:W-:Y:S02]  /*0510*/  @!UP0 ULOP3.LUT UR16, URZ, UR25, URZ, 0x33, !UPT ;  /* 0x000000193f108292 */ /* 0x000fe4000f8e333f */
[----:B------:R-:W-:Y:S02]  /*0520*/  ULDC UR24, c[0x0][0x1b4] ;  /* 0x00006d0000187ab9 */ /* 0x000fe40000000800 */
[----:B------:R-:W-:-:S02]  /*0530*/  ULDC UR11, c[0x0][0x1b0] ;  /* 0x00006c00000b7ab9 */ /* 0x000fc40000000800 */
[----:B------:R-:W-:Y:S02]  /*0540*/  UIMAD.WIDE.U32 UR10, UR15, UR11, URZ ;  /* 0x0000000b0f0a72a5 */ /* 0x000fe4000f8e003f */
[----:B------:R-:W-:Y:S02]  /*0550*/  UIMAD UR22, UR14, UR24, UR22 ;  /* 0x000000180e1672a4 */ /* 0x000fe4000f8e0216 */
[----:B------:R-:W-:Y:S02]  /*0560*/  UIADD3 UR7, UR7, UR17, URZ ;  /* 0x0000001107077290 */ /* 0x000fe4000fffe03f */
[----:B------:R-:W-:Y:S02]  /*0570*/  USHF.R.S32.HI UR17, URZ, 0x1f, UR16 ;  /* 0x0000001f3f117899 */ /* 0x000fe40008011410 */
[----:B------:R-:W-:Y:S02]  /*0580*/  ULDC.64 UR4, c[0x0][0x1a8] ;  /* 0x00006a0000047ab9 */ /* 0x000fe40000000a00 */
[----:B------:R-:W-:-:S02]  /*0590*/  UIADD3 UR11, UR11, UR22, URZ ;  /* 0x000000160b0b7290 */ /* 0x000fc4000fffe03f */
[----:B------:R-:W-:Y:S02]  /*05a0*/  UIMAD UR22, UR17, UR4, URZ ;  /* 0x00000004111672a4 */ /* 0x000fe4000f8e023f */
[----:B------:R-:W-:Y:S02]  /*05b0*/  ULDC.64 UR24, c[0x0][0x1c8] ;  /* 0x0000720000187ab9 */ /* 0x000fe40000000a00 */
[----:B------:R-:W-:Y:S02]  /*05c0*/  UIMAD UR17, UR17, UR24, URZ ;  /* 0x00000018111172a4 */ /* 0x000fe4000f8e023f */
[----:B------:R-:W-:Y:S02]  /*05d0*/  UIMAD UR22, UR16, UR5, UR22 ;  /* 0x00000005101672a4 */ /* 0x000fe4000f8e0216 */
[----:B------:R-:W-:Y:S02]  /*05e0*/  UIMAD.WIDE.U32 UR6, UR16, UR4, UR6 ;  /* 0x00000004100672a5 */ /* 0x000fe4000f8e0006 */
[----:B------:R-:W-:-:S02]  /*05f0*/  ULDC UR5, c[0x0][0x1e0] ;  /* 0x0000780000057ab9 */ /* 0x000fc40000000800 */
[----:B------:R-:W-:Y:S02]  /*0600*/  UIMAD.WIDE.U32 UR10, UR16, UR24, UR10 ;  /* 0x00000018100a72a5 */ /* 0x000fe4000f8e000a */
[----:B------:R-:W-:Y:S02]  /*0610*/  UIMAD UR23, UR16, UR25, UR17 ;  /* 0x00000019101772a4 */ /* 0x000fe4000f8e0211 */
[----:B------:R-:W-:Y:S02]  /*0620*/  UIMAD UR5, UR21, UR5, URZ ;  /* 0x00000005150572a4 */ /* 0x000fe4000f8e023f */
[----:B------:R-:W-:Y:S02]  /*0630*/  ULDC UR16, c[0x0][0x1e0] ;  /* 0x0000780000107ab9 */ /* 0x000fe40000000800 */
[----:B------:R-:W-:Y:S02]  /*0640*/  ULDC UR25, c[0x0][0x1e4] ;  /* 0x0000790000197ab9 */ /* 0x000fe40000000800 */
[----:B------:R-:W-:-:S02]  /*0650*/  ULDC UR24, c[0x0][0x1e8] ;  /* 0x00007a0000187ab9 */ /* 0x000fc40000000800 */
[----:B------:R-:W-:Y:S02]  /*0660*/  UIMAD.WIDE.U32 UR16, UR15, UR16, URZ ;  /* 0x000000100f1072a5 */ /* 0x000fe4000f8e003f */
[----:B------:R-:W-:Y:S02]  /*0670*/  UMOV UR4, URZ ;  /* 0x0000003f00047c82 */ /* 0x000fe40008000000 */
[----:B------:R-:W-:Y:S02]  /*0680*/  UIMAD UR15, UR20, UR24, URZ ;  /* 0x00000018140f72a4 */ /* 0x000fe4000f8e023f */
[----:B------:R-:W-:Y:S01]  /*0690*/  UIMAD UR5, UR14, UR25, UR5 ;  /* 0x000000190e0572a4 */ /* 0x000fe2000f8e0205 */
[----:B------:R-:W-:Y:S11]  /*06a0*/  @!P2 EXIT ;  /* 0x000000000000a94d */ /* 0x000ff60003800000 */
[----:B------:R-:W0:Y:S01]  /*06b0*/  S2R R3, SR_TID.X ;  /* 0x0000000000037919 */ /* 0x000e220000002100 */
[----:B-----5:R1:W2:Y:S01]  /*06c0*/  @P1 R2UR UR4, R4 ;  /* 0x00000000040413c2 */ /* 0x0202a200000e0000 */
[----:B------:R-:W-:Y:S02]  /*06d0*/  UIADD3 UR17, UR17, UR5, URZ ;  /* 0x0000000511117290 */ /* 0x000fe4000fffe03f */
[----:B------:R-:W-:-:S02]  /*06e0*/  UIMAD UR15, UR9, UR27, UR15 ;  /* 0x0000001b090f72a4 */ /* 0x000fc4000f8e020f */
[----:B------:R-:W-:Y:S02]  /*06f0*/  UIMAD.WIDE.U32 UR8, UR8, UR26, UR16 ;  /* 0x0000001a080872a5 */ /* 0x000fe4000f8e0010 */
[----:B------:R-:W-:Y:S02]  /*0700*/  ULDC.64 UR24, c[0x0][0x248] ;  /* 0x0000920000187ab9 */ /* 0x000fe40000000a00 */
[----:B------:R-:W-:Y:S02]  /*0710*/  UIADD3 UR17, UR9, UR15, URZ ;  /* 0x0000000f09117290 */ /* 0x000fe4000fffe03f */
[----:B------:R-:W-:Y:S02]  /*0720*/  ULDC.64 UR26, c[0x0][0x228] ;  /* 0x00008a00001a7ab9 */ /* 0x000fe40000000a00 */
[----:B------:R-:W-:Y:S02]  /*0730*/  ULEA UR9, UP0, UR8, UR24, 0x1 ;  /* 0x0000001808097291 */ /* 0x000fe4000f80083f */
[----:B------:R-:W-:-:S02]  /*0740*/  UMOV UR5, URZ ;  /* 0x0000003f00057c82 */ /* 0x000fc40008000000 */
[----:B------:R-:W-:Y:S02]  /*0750*/  ULEA UR16, UP1, UR6, UR26, 0x1 ;  /* 0x0000001a06107291 */ /* 0x000fe4000f82083f */
[----:B------:R-:W-:Y:S01]  /*0760*/  UIADD3 UR7, UR7, UR22, URZ ;  /* 0x0000001607077290 */ /* 0x000fe2000fffe03f */
[----:B------:R3:W4:Y:S01]  /*0770*/  @P0 R2UR UR5, R2 ;  /* 0x00000000020503c2 */ /* 0x00072200000e0000 */
[----:B------:R-:W-:Y:S01]  /*0780*/  ULDC.64 UR28, c[0x0][0x230] ;  /* 0x00008c00001c7ab9 */ /* 0x000fe20000000a00 */
[----:B0-----:R-:W-:Y:S01]  /*0790*/  SHF.L.U32 R0, R3, 0x1, RZ ;  /* 0x0000000103007819 */ /* 0x001fe200000006ff */
[----:B------:R-:W-:Y:S02]  /*07a0*/  UIADD3 UR15, UR11, UR23, URZ ;  /* 0x000000170b0f7290 */ /* 0x000fe4000fffe03f */
[----:B------:R-:W-:Y:S02]  /*07b0*/  ULEA.HI.X UR11, UR8, UR25, UR17, 0x1, UP0 ;  /* 0x00000019080b7291 */ /* 0x000fe400080f0c11 */
[----:B------:R-:W-:Y:S01]  /*07c0*/  ULEA UR14, UP2, UR10, UR28, 0x1 ;  /* 0x0000001c0a0e7291 */ /* 0x000fe2000f84083f */
[----:B---3--:R-:W-:Y:S01]  /*07d0*/  LOP3.LUT R2, R0, 0xffffffc0, RZ, 0xc0, !PT ;  /* 0xffffffc000027812 */ /* 0x008fe200078ec0ff */
        /* <DEDUP_REMOVED lines=8> */
[----:B-12-4-:R-:W-:Y:S02]  /*0860*/  UMOV UR14, UR7 ;  /* 0x00000007000e7c82 */ /* 0x016fe40008000000 */
.L_x_652:
[----:B0-----:R-:W0:Y:S01]  /*0870*/  S2R R0, SR_TID.X ;  /* 0x0000000000007919 */ /* 0x001e220000002100 */
[----:B------:R-:W-:Y:S02]  /*0880*/  MOV R2, UR12 ;  /* 0x0000000c00027c02 */ /* 0x000fe40008000f00 */
[----:B------:R-:W-:Y:S01]  /*0890*/  MOV R3, UR13 ;  /* 0x0000000d00037c02 */ /* 0x000fe20008000f00 */
[----:B------:R-:W-:Y:S01]  /*08a0*/  BAR.SYNC.DEFER_BLOCKING 0x0 ;  /* 0x0000000000007b1d */ /* 0x000fe20000010000 */
[----:B0-----:R-:W-:-:S04]  /*08b0*/  SHF.L.U32 R5, R0, 0x1, RZ ;  /* 0x0000000100057819 */ /* 0x001fc800000006ff */
[----:B------:R-:W-:-:S04]  /*08c0*/  LOP3.LUT R5, R5, 0xffffffc0, RZ, 0xc0, !PT ;  /* 0xffffffc005057812 */ /* 0x000fc800078ec0ff */
[----:B------:R-:W-:-:S05]  /*08d0*/  LOP3.LUT R4, R5, 0x1f, R0, 0xf8, !PT ;  /* 0x0000001f05047812 */ /* 0x000fca00078ef800 */
[----:B------:R-:W-:-:S05]  /*08e0*/  IMAD.WIDE R2, R4, 0x10, R2 ;  /* 0x0000001004027825 */ /* 0x000fca00078e0202 */
[----:B------:R-:W2:Y:S04]  /*08f0*/  LDG.E.128 R12, [R2.64] ;  /* 0x00000012020c7981 */ /* 0x000ea8000c1e1d00 */
[----:B------:R-:W3:Y:S04]  /*0900*/  LDG.E.128 R16, [R2.64+0x200] ;  /* 0x0002001202107981 */ /* 0x000ee8000c1e1d00 */
[----:B------:R-:W0:Y:S01]  /*0910*/  S2R R0, SR_LANEID ;  /* 0x0000000000007919 */ /* 0x000e220000000000 */
[----:B------:R-:W-:Y:S02]  /*0920*/  MOV R20, UR8 ;  /* 0x0000000800147c02 */ /* 0x000fe40008000f00 */
[----:B------:R-:W-:-:S05]  /*0930*/  MOV R21, UR9 ;  /* 0x0000000900157c02 */ /* 0x000fca0008000f00 */
[----:B------:R-:W-:Y:S01]  /*0940*/  IMAD.WIDE R20, R4, 0x10, R20 ;  /* 0x0000001004147825 */ /* 0x000fe200078e0214 */
[----:B0-----:R-:W-:-:S04]  /*0950*/  IADD3 R22, R5, R0, RZ ;  /* 0x0000000005167210 */ /* 0x001fc80007ffe0ff */
        /* <DEDUP_REMOVED lines=18> */
[----:B0-----:R-:W-:-:S05]  /*0a80*/  PRMT R77, RZ, 0x5410, R16 ;  /* 0x00005410ff4d7816 */ /* 0x001fca0000000010 */
[----:B------:R-:W-:-:S05]  /*0a90*/  FADD.FTZ R77, R77, UR4 ;  /* 0x000000044d4d7e21 */ /* 0x000fca0008010000 */
[----:B------:R-:W-:Y:S02]  /*0aa0*/  FSETP.GTU.FTZ.AND P4, PT, R77, 20, PT ;  /* 0x41a000004d00780b */ /* 0x000fe40003f9c000 */
[----:B------:R-:W-:Y:S02]  /*0ab0*/  PRMT R16, RZ, 0x7610, R16 ;  /* 0x00007610ff107816 */ /* 0x000fe40000000010 */
[----:B------:R-:W-:Y:S02]  /*0ac0*/  ISETP.EQ.OR P4, PT, RZ, UR7, P4 ;  /* 0x00000007ff007c0c */ /* 0x000fe4000a782670 */
[--C-:B------:R-:W-:Y:S02]  /*0ad0*/  PRMT R75, RZ, 0x5410, R17.reuse ;  /* 0x00005410ff4b7816 */ /* 0x100fe40000000011 */
[----:B------:R-:W-:Y:S01]  /*0ae0*/  PRMT R73, RZ, 0x5410, R18 ;  /* 0x00005410ff497816 */ /* 0x000fe20000000012 */
[----:B------:R-:W-:Y:S01]  /*0af0*/  FADD.FTZ R76, R16, UR4 ;  /* 0x00000004104c7e21 */ /* 0x000fe20008010000 */
[----:B------:R-:W-:-:S02]  /*0b00*/  PRMT R17, RZ, 0x7610, R17 ;  /* 0x00007610ff117816 */ /* 0x000fc40000000011 */
[----:B------:R-:W-:Y:S01]  /*0b10*/  PRMT R18, RZ, 0x7610, R18 ;  /* 0x00007610ff127816 */ /* 0x000fe20000000012 */
        /* <DEDUP_REMOVED lines=44> */
.L_x_613:
[----:B-12---:R-:W-:Y:S05]  /*0de0*/  BSYNC B0 ;  /* 0x0000000000007941 */ /* 0x006fea0003800000 */
.L_x_612:
        /* <DEDUP_REMOVED lines=36> */
.L_x_615:
[----:B------:R-:W-:Y:S05]  /*1030*/  BSYNC B0 ;  /* 0x0000000000007941 */ /* 0x000fea0003800000 */
.L_x_614:
        /* <DEDUP_REMOVED lines=38> */
.L_x_617:
[----:B------:R-:W-:Y:S05]  /*12a0*/  BSYNC B0 ;  /* 0x0000000000007941 */ /* 0x000fea0003800000 */
.L_x_616:
        /* <DEDUP_REMOVED lines=36> */
.L_x_619:
[----:B------:R-:W-:Y:S05]  /*14f0*/  BSYNC B0 ;  /* 0x0000000000007941 */ /* 0x000fea0003800000 */
.L_x_618:
        /* <DEDUP_REMOVED lines=38> */
.L_x_621:
[----:B------:R-:W-:Y:S05]  /*1760*/  BSYNC B0 ;  /* 0x0000000000007941 */ /* 0x000fea0003800000 */
.L_x_620:
        /* <DEDUP_REMOVED lines=36> */
.L_x_623:
[----:B------:R-:W-:Y:S05]  /*19b0*/  BSYNC B0 ;  /* 0x0000000000007941 */ /* 0x000fea0003800000 */
.L_x_622:
        /* <DEDUP_REMOVED lines=38> */
.L_x_625:
[----:B------:R-:W-:Y:S05]  /*1c20*/  BSYNC B0 ;  /* 0x0000000000007941 */ /* 0x000fea0003800000 */
.L_x_624:
        /* <DEDUP_REMOVED lines=36> */
.L_x_627:
[----:B------:R-:W-:Y:S05]  /*1e70*/  BSYNC B0 ;  /* 0x0000000000007941 */ /* 0x000fea0003800000 */
.L_x_626:
[----:B------:R-:W-:Y:S01]  /*1e80*/  ISETP.EQ.OR P3, PT, RZ, UR7, P3 ;  /* 0x00000007ff007c0c */ /* 0x000fe20009f62670 */
[----:B------:R-:W-:Y:S01]  /*1e90*/  BSSY B0, `(.L_x_628) ;  /* 0x0000028000007945 */ /* 0x000fe20003800000 */
[--C-:B------:R-:W-:Y:S02]  /*1ea0*/  PRMT R23, RZ, 0x5410, R15.reuse ;  /* 0x00005410ff177816 */ /* 0x100fe4000000000f */
        /* <DEDUP_REMOVED lines=38> */
.L_x_629:
[----:B------:R-:W-:Y:S05]  /*2110*/  BSYNC B0 ;  /* 0x0000000000007941 */ /* 0x000fea0003800000 */
.L_x_628:
[----:B------:R-:W-:Y:S01]  /*2120*/  BSSY B0, `(.L_x_630) ;  /* 0x0000029000007945 */ /* 0x000fe20003800000 */
[----:B------:R-:W-:Y:S01]  /*2130*/  FSETP.GTU.FTZ.AND P3, PT, R23, 20, PT ;  /* 0x41a000001700780b */ /* 0x000fe20003f7c000 */
[----:B------:R-:W-:Y:S01]  /*2140*/  FADD.FTZ R22, R15, UR4 ;  /* 0x000000040f167e21 */ /* 0x000fe20008010000 */
[--C-:B------:R-:W-:Y:S02]  /*2150*/  PRMT R2, RZ, 0x5410, R9.reuse ;  /* 0x00005410ff027816 */ /* 0x100fe40000000009 */
[----:B------:R-:W-:Y:S02]  /*2160*/  PRMT R151, RZ, 0x7610, R9 ;  /* 0x00007610ff977816 */ /* 0x000fe40000000009 */
        /* <DEDUP_REMOVED lines=36> */
.L_x_631:
[----:B------:R-:W-:Y:S05]  /*23b0*/  BSYNC B0 ;  /* 0x0000000000007941 */ /* 0x000fea0003800000 */
.L_x_630:
[----:B------:R-:W-:Y:S01]  /*23c0*/  ISETP.EQ.OR P1, PT, RZ, UR7, P1 ;  /* 0x00000007ff007c0c */ /* 0x000fe20008f22670 */
[----:B------:R-:W-:Y:S01]  /*23d0*/  BSSY B0, `(.L_x_632) ;  /* 0x000002e000007945 */ /* 0x000fe20003800000 */
[----:B------:R-:W-:Y:S02]  /*23e0*/  FSETP.GTU.FTZ.AND P2, PT, R22, 20, PT ;  /* 0x41a000001600780b */ /* 0x000fe40003f5c000 */
[--C-:B------:R-:W-:Y:S02]  /*23f0*/  PRMT R146, RZ, 0x5410, R4.reuse ;  /* 0x00005410ff927816 */ /* 0x100fe40000000004 */
        /* <DEDUP_REMOVED lines=43> */
.L_x_633:
[----:B------:R-:W-:Y:S05]  /*26b0*/  BSYNC B0 ;  /* 0x0000000000007941 */ /* 0x000fea0003800000 */
.L_x_632:
        /* <DEDUP_REMOVED lines=33> */
.L_x_635:
[----:B------:R-:W-:Y:S05]  /*28d0*/  BSYNC B0 ;  /* 0x0000000000007941 */ /* 0x000fea0003800000 */
.L_x_634:
        /* <DEDUP_REMOVED lines=33> */
.L_x_637:
[----:B------:R-:W-:Y:S05]  /*2af0*/  BSYNC B0 ;  /* 0x0000000000007941 */ /* 0x000fea0003800000 */
.L_x_636:
        /* <DEDUP_REMOVED lines=33> */
.L_x_639:
[----:B------:R-:W-:Y:S05]  /*2d10*/  BSYNC B0 ;  /* 0x0000000000007941 */ /* 0x000fea0003800000 */
.L_x_638:
        /* <DEDUP_REMOVED lines=33> */
.L_x_641:
[----:B------:R-:W-:Y:S05]  /*2f30*/  BSYNC B0 ;  /* 0x0000000000007941 */ /* 0x000fea0003800000 */
.L_x_640:
        /* <DEDUP_REMOVED lines=33> */
.L_x_643:
[----:B------:R-:W-:Y:S05]  /*3150*/  BSYNC B0 ;  /* 0x0000000000007941 */ /* 0x000fea0003800000 */
.L_x_642:
        /* <DEDUP_REMOVED lines=36> */
.L_x_650:
[----:B------:R-:W-:Y:S01]  /*33a0*/  ULDC UR16, c[0x0][0x180] ;  /* 0x0000600000107ab9 */ /* 0x000fe20000000800 */
[----:B-1----:R-:W-:Y:S01]  /*33b0*/  IMAD.WIDE.U32 R32, R79, c[0x0][0x180], RZ ;  /* 0x000060004f207a25 */ /* 0x002fe200078e00ff */
[----:B------:R-:W-:Y:S02]  /*33c0*/  UIMAD UR16, UR20, UR16, URZ ;  /* 0x00000010141072a4 */ /* 0x000fe4000f8e023f */
[----:B------:R-:W-:Y:S02]  /*33d0*/  USHF.R.S32.HI UR22, URZ, 0x1f, UR7 ;  /* 0x0000001f3f167899 */ /* 0x000fe40008011407 */
[----:B------:R-:W-:Y:S02]  /*33e0*/  ULDC.64 UR24, c[0x0][0x1a0] ;  /* 0x0000680000187ab9 */ /* 0x000fe40000000a00 */
[----:B------:R-:W-:Y:S01]  /*33f0*/  MOV R34, UR16 ;  /* 0x0000001000227c02 */ /* 0x000fe20008000f00 */
[----:B------:R-:W-:-:S02]  /*3400*/  ULDC.64 UR16, c[0x0][0x188] ;  /* 0x0000620000107ab9 */ /* 0x000fc40000000a00 */
[----:B------:R-:W-:Y:S02]  /*3410*/  UIMAD UR16, UR22, UR16, URZ ;  /* 0x00000010161072a4 */ /* 0x000fe4000f8e023f */
[----:B------:R-:W-:Y:S02]  /*3420*/  IMAD R35, R79, c[0x0][0x184], R34 ;  /* 0x000061004f237a24 */ /* 0x000fe400078e0222 */
[----:B------:R-:W-:-:S03]  /*3430*/  UIMAD UR16, UR7, UR17, UR16 ;  /* 0x00000011071072a4 */ /* 0x000fc6000f8e0210 */
[----:B------:R-:W-:Y:S02]  /*3440*/  IADD3 R33, R33, R35, RZ ;  /* 0x0000002321217210 */ /* 0x000fe40007ffe0ff */
[----:B------:R-:W-:-:S05]  /*3450*/  MOV R35, UR7 ;  /* 0x0000000700237c02 */ /* 0x000fca0008000f00 */
[----:B------:R-:W-:-:S05]  /*3460*/  IMAD.WIDE.U32 R32, R35, c[0x0][0x188], R32 ;  /* 0x0000620023207a25 */ /* 0x000fca00078e0020 */
[----:B------:R-:W-:Y:S02]  /*3470*/  IADD3 R33, R33, UR16, RZ ;  /* 0x0000001021217c10 */ /* 0x000fe4000fffe0ff */
[----:B------:R-:W-:-:S04]  /*3480*/  LEA R48, P0, R32, c[0x0][0x220], 0x3 ;  /* 0x0000880020307a11 */ /* 0x000fc800078018ff */
[----:B------:R-:W-:Y:S01]  /*3490*/  LEA.HI.X R49, R32, c[0x0][0x224], R33, 0x3, P0 ;  /* 0x0000890020317a11 */ /* 0x000fe200000f1c21 */
[----:B------:R-:W0:Y:S05]  /*34a0*/  S2R R38, SR_TID.X ;  /* 0x0000000000267919 */ /* 0x000e2a0000002100 */
[----:B------:R-:W2:Y:S01]  /*34b0*/  LDG.E.64 R48, [R48.64] ;  /* 0x0000001230307981 */ /* 0x000ea2000c1e1b00 */
[----:B------:R-:W-:Y:S02]  /*34c0*/  UIMAD UR23, UR22, UR24, URZ ;  /* 0x00000018161772a4 */ /* 0x000fe4000f8e023f */
[----:B------:R-:W-:Y:S02]  /*34d0*/  UIMAD.WIDE.U32 UR16, UR7, UR24, URZ ;  /* 0x00000018071072a5 */ /* 0x000fe4000f8e003f */
[----:B------:R-:W-:-:S02]  /*34e0*/  UIMAD UR23, UR7, UR25, UR23 ;  /* 0x00000019071772a4 */ /* 0x000fc4000f8e0217 */
[----:B------:R-:W-:Y:S02]  /*34f0*/  ULEA UR24, UP0, UR16, UR10, 0x1 ;  /* 0x0000000a10187291 */ /* 0x000fe4000f80083f */
[----:B------:R-:W-:-:S04]  /*3500*/  UIADD3 UR17, UR17, UR23, URZ ;  /* 0x0000001711117290 */ /* 0x000fc8000fffe03f */
[----:B------:R-:W-:Y:S01]  /*3510*/  ULEA.HI.X UR16, UR16, UR14, UR17, 0x1, UP0 ;  /* 0x0000000e10107291 */ /* 0x000fe200080f0c11 */
[----:B------:R-:W-:Y:S01]  /*3520*/  MOV R50, UR24 ;  /* 0x0000001800327c02 */ /* 0x000fe20008000f00 */
[----:B------:R-:W1:Y:S01]  /*3530*/  S2R R70, SR_TID.X ;  /* 0x0000000000467919 */ /* 0x000e620000002100 */
[----:B------:R-:W-:Y:S01]  /*3540*/  ULDC.64 UR24, c[0x0][0x1c0] ;  /* 0x0000700000187ab9 */ /* 0x000fe20000000a00 */
[C---:B0-----:R-:W-:Y:S02]  /*3550*/  SHF.L.U32 R37, R38.reuse, 0x1, RZ ;  /* 0x0000000126257819 */ /* 0x041fe400000006ff */
[----:B------:R-:W-:Y:S02]  /*3560*/  SHF.L.U32 R36, R38, 0x1, RZ ;  /* 0x0000000126247819 */ /* 0x000fe400000006ff */
[----:B------:R-:W-:Y:S02]  /*3570*/  LOP3.LUT R37, R37, 0xffffffc0, RZ, 0xc0, !PT ;  /* 0xffffffc025257812 */ /* 0x000fe400078ec0ff */
[----:B------:R-:W-:-:S02]  /*3580*/  LOP3.LUT R36, R36, 0xffffffc0, RZ, 0xc0, !PT ;  /* 0xffffffc024247812 */ /* 0x000fc400078ec0ff */
[----:B------:R-:W-:Y:S02]  /*3590*/  LOP3.LUT R37, R37, 0x1f, R38, 0xf8, !PT ;  /* 0x0000001f25257812 */ /* 0x000fe400078ef826 */
[----:B------:R-:W-:Y:S02]  /*35a0*/  MOV R51, UR16 ;  /* 0x0000001000337c02 */ /* 0x000fe40008000f00 */
[----:B------:R-:W-:-:S05]  /*35b0*/  IADD3 R61, R36, R37, RZ ;  /* 0x00000025243d7210 */ /* 0x000fca0007ffe0ff */
[----:B------:R-:W-:-:S05]  /*35c0*/  IMAD.WIDE R50, R61, 0x10, R50 ;  /* 0x000000103d327825 */ /* 0x000fca00078e0232 */
[----:B------:R0:W3:Y:S04]  /*35d0*/  LDG.E.128 R32, [R50.64] ;  /* 0x0000001232207981 */ /* 0x0000e8000c1e1d00 */
[----:B------:R0:W4:Y:S04]  /*35e0*/  LDG.E.128 R36, [R50.64+0x200] ;  /* 0x0002001232247981 */ /* 0x000128000c1e1d00 */
[----:B------:R0:W5:Y:S04]  /*35f0*/  LDG.E.128 R40, [R50.64+0x400] ;  /* 0x0004001232287981 */ /* 0x000168000c1e1d00 */
[----:B------:R0:W3:Y:S01]  /*3600*/  LDG.E.128 R44, [R50.64+0x600] ;  /* 0x00060012322c7981 */ /* 0x0000e2000c1e1d00 */
[----:B------:R-:W-:-:S02]  /*3610*/  UIMAD UR22, UR22, UR24, URZ ;  /* 0x00000018161672a4 */ /* 0x000fc4000f8e023f */
[----:B------:R-:W-:Y:S01]  /*3620*/  UIMAD.WIDE.U32 UR16, UR7, UR24, URZ ;  /* 0x00000018071072a5 */ /* 0x000fe2000f8e003f */
[----:B------:R-:W0:Y:S01]  /*3630*/  S2R R66, SR_LANEID ;  /* 0x0000000000427919 */ /* 0x000e220000000000 */
[----:B------:R-:W-:Y:S02]  /*3640*/  UIMAD UR22, UR7, UR25, UR22 ;  /* 0x00000019071672a4 */ /* 0x000fe4000f8e0216 */
[----:B------:R-:W-:Y:S02]  /*3650*/  ULEA UR23, UP0, UR16, UR11, 0x1 ;  /* 0x0000000b10177291 */ /* 0x000fe4000f80083f */
[----:B------:R-:W-:-:S04]  /*3660*/  UIADD3 UR17, UR17, UR22, URZ ;  /* 0x0000001611117290 */ /* 0x000fc8000fffe03f */
[----:B------:R-:W-:Y:S01]  /*3670*/  ULEA.HI.X UR16, UR16, UR15, UR17, 0x1, UP0 ;  /* 0x0000000f10107291 */ /* 0x000fe200080f0c11 */
[----:B--2---:R-:W-:Y:S02]  /*3680*/  FMUL.FTZ R48, R48, 1.4426950216293334961 ;  /* 0x3fb8aa3b30307820 */ /* 0x004fe40000410000 */
[-C--:B------:R-:W-:Y:S02]  /*3690*/  FMUL.FTZ R53, R49, R76.reuse ;  /* 0x0000004c31357220 */ /* 0x080fe40000410000 */
[----:B0-----:R-:W-:Y:S02]  /*36a0*/  FMUL.FTZ R50, R48, R76 ;  /* 0x0000004c30327220 */ /* 0x001fe40000410000 */
[----:B------:R-:W-:Y:S02]  /*36b0*/  FMUL.RZ R53, R53, 0.15915493667125701904 ;  /* 0x3e22f98335357820 */ /* 0x000fe4000040c000 */
[----:B------:R0:W-:Y:S01]  /*36c0*/  MUFU.EX2 R88, R50 ;  /* 0x0000003200587308 */ /* 0x0001e20000000800 */
[----:B------:R-:W-:-:S02]  /*36d0*/  FMUL.FTZ R52, R49, R77 ;  /* 0x0000004d31347220 */ /* 0x000fc40000410000 */
[C---:B------:R-:W-:Y:S02]  /*36e0*/  FMUL.FTZ R51, R49.reuse, R75 ;  /* 0x0000004b31337220 */ /* 0x040fe40000410000 */
[----:B------:R-:W-:Y:S02]  /*36f0*/  FMUL.RZ R54, R52, 0.15915493667125701904 ;  /* 0x3e22f98334367820 */ /* 0x000fe4000040c000 */
[C---:B------:R-:W-:Y:S01]  /*3700*/  FMUL.FTZ R52, R48.reuse, R77 ;  /* 0x0000004d30347220 */ /* 0x040fe20000410000 */
[----:B------:R-:W-:Y:S01]  /*3710*/  MUFU.SIN R65, R53 ;  /* 0x0000003500417308 */ /* 0x000fe20000000400 */
[----:B0-----:R-:W-:Y:S02]  /*3720*/  FMUL.FTZ R50, R49, R73 ;  /* 0x0000004931327220 */ /* 0x001fe40000410000 */
[----:B------:R-:W-:Y:S02]  /*3730*/  FMUL.RZ R55, R51, 0.15915493667125701904 ;  /* 0x3e22f98333377820 */ /* 0x000fe4000040c000 */
[----:B------:R-:W-:-:S02]  /*3740*/  FMUL.FTZ R51, R48, R75 ;  /* 0x0000004b30337220 */ /* 0x000fc40000410000 */
[C---:B------:R-:W-:Y:S01]  /*3750*/  FMUL.FTZ R59, R48.reuse, R31 ;  /* 0x0000001f303b7220 */ /* 0x040fe20000410000 */
[----:B------:R0:W2:Y:S01]  /*3760*/  MUFU.COS R89, R53 ;  /* 0x0000003500597308 */ /* 0x0000a20000000000 */
[----:B------:R-:W-:-:S07]  /*3770*/  FMUL.FTZ R123, R48, R22 ;  /* 0x00000016307b7220 */ /* 0x000fce0000410000 */
[----:B------:R1:W-:Y:S01]  /*3780*/  MUFU.EX2 R90, R52 ;  /* 0x00000034005a7308 */ /* 0x0003e20000000800 */
[----:B0-----:R-:W-:Y:S02]  /*3790*/  FMUL.RZ R53, R50, 0.15915493667125701904 ;  /* 0x3e22f98332357820 */ /* 0x001fe4000040c000 */
[----:B------:R-:W-:-:S05]  /*37a0*/  FMUL.FTZ R50, R48, R73 ;  /* 0x0000004930327220 */ /* 0x000fca0000410000 */
[----:B------:R0:W-:Y:S01]  /*37b0*/  MUFU.EX2 R82, R50 ;  /* 0x0000003200527308 */ /* 0x0001e20000000800 */
[----:B-1----:R-:W-:Y:S02]  /*37c0*/  FMUL.FTZ R52, R49, R74 ;  /* 0x0000004a31347220 */ /* 0x002fe40000410000 */
[C---:B--2---:R-:W-:Y:S02]  /*37d0*/  FMUL.FTZ R89, R88.reuse, R89 ;  /* 0x0000005958597220 */ /* 0x044fe40000410000 */
[----:B------:R-:W-:-:S03]  /*37e0*/  FMUL.FTZ R88, R88, R65 ;  /* 0x0000004158587220 */ /* 0x000fc60000410000 */
[----:B------:R-:W-:Y:S01]  /*37f0*/  MUFU.SIN R63, R54 ;  /* 0x00000036003f7308 */ /* 0x000fe20000000400 */
[----:B0-----:R-:W-:-:S04]  /*3800*/  FMUL.FTZ R50, R49, R30 ;  /* 0x0000001e31327220 */ /* 0x001fc80000410000 */
[----:B------:R-:W-:Y:S02]  /*3810*/  FMUL.RZ R56, R50, 0.15915493667125701904 ;  /* 0x3e22f98332387820 */ /* 0x000fe4000040c000 */
[C---:B------:R-:W-:Y:S01]  /*3820*/  FMUL.FTZ R50, R49.reuse, R29 ;  /* 0x0000001d31327220 */ /* 0x040fe20000410000 */
[----:B------:R0:W1:Y:S03]  /*3830*/  MUFU.COS R91, R54 ;  /* 0x00000036005b7308 */ /* 0x0000660000000000 */
[----:B------:R-:W-:Y:S02]  /*3840*/  FMUL.RZ R57, R50, 0.15915493667125701904 ;  /* 0x3e22f98332397820 */ /* 0x000fe4000040c000 */
[----:B------:R-:W-:-:S03]  /*3850*/  FMUL.FTZ R50, R49, R28 ;  /* 0x0000001c31327220 */ /* 0x000fc60000410000 */
[----:B------:R-:W-:Y:S01]  /*3860*/  MUFU.SIN R100, R57 ;  /* 0x0000003900647308 */ /* 0x000fe20000000400 */
[----:B------:R-:W-:Y:S01]  /*3870*/  FMUL.RZ R58, R50, 0.15915493667125701904 ;  /* 0x3e22f983323a7820 */ /* 0x000fe2000040c000 */
[----:B------:R-:W-:Y:S01]  /*3880*/  SHF.L.U32 R50, R70, 0x2, RZ ;  /* 0x0000000246327819 */ /* 0x000fe200000006ff */
[----:B0-----:R-:W-:Y:S02]  /*3890*/  FMUL.RZ R54, R52, 0.15915493667125701904 ;  /* 0x3e22f98334367820 */ /* 0x001fe4000040c000 */
[----:B------:R-:W-:Y:S01]  /*38a0*/  FMUL.FTZ R52, R48, R74 ;  /* 0x0000004a30347220 */ /* 0x000fe20000410000 */
[----:B------:R-:W-:Y:S02]  /*38b0*/  LOP3.LUT R50, R50, 0xffffff80, RZ, 0xc0, !PT ;  /* 0xffffff8032327812 */ /* 0x000fe400078ec0ff */
[----:B------:R0:W-:Y:S01]  /*38c0*/  MUFU.COS R101, R57 ;  /* 0x0000003900657308 */ /* 0x0001e20000000000 */
[C---:B-1----:R-:W-:Y:S02]  /*38d0*/  FMUL.FTZ R91, R90.reuse, R91 ;  /* 0x0000005b5a5b7220 */ /* 0x042fe40000410000 */
[----:B------:R-:W-:-:S05]  /*38e0*/  FMUL.FTZ R90, R90, R63 ;  /* 0x0000003f5a5a7220 */ /* 0x000fca0000410000 */
[----:B------:R-:W-:Y:S01]  /*38f0*/  MUFU.SIN R69, R54 ;  /* 0x0000003600457308 */ /* 0x000fe20000000400 */
[----:B0-----:R-:W-:Y:S01]  /*3900*/  IADD3 R57, R50, R66, RZ ;  /* 0x0000004232397210 */ /* 0x001fe20007ffe0ff */
[----:B------:R-:W-:-:S04]  /*3910*/  FMUL.FTZ R50, R49, R26 ;  /* 0x0000001a31327220 */ /* 0x000fc80000410000 */
[----:B---3--:R0:W-:Y:S02]  /*3920*/  STS.128 [R57.X16], R32 ;  /* 0x0000002039007388 */ /* 0x0081e4000000cc00 */
[----:B------:R-:W-:Y:S02]  /*3930*/  MUFU.COS R85, R54 ;  /* 0x0000003600557308 */ /* 0x000fe40000000000 */
[----:B----4-:R-:W-:Y:S04]  /*3940*/  STS.128 [R57.X16+0x200], R36 ;  /* 0x0002002439007388 */ /* 0x010fe8000000cc00 */
[----:B-----5:R1:W-:Y:S02]  /*3950*/  STS.128 [R57.X16+0x400], R40 ;  /* 0x0004002839007388 */ /* 0x0203e4000000cc00 */
[----:B------:R-:W-:Y:S02]  /*3960*/  MUFU.SIN R92, R56 ;  /* 0x00000038005c7308 */ /* 0x000fe40000000400 */
[----:B------:R-:W-:Y:S01]  /*3970*/  STS.128 [R57.X16+0x600], R44 ;  /* 0x0006002c39007388 */ /* 0x000fe2000000cc00 */
[----:B0-----:R-:W-:-:S05]  /*3980*/  FMUL.FTZ R32, R49, R25 ;  /* 0x0000001931207220 */ /* 0x001fca0000410000 */
[----:B------:R0:W-:Y:S01]  /*3990*/  MUFU.COS R54, R56 ;  /* 0x0000003800367308 */ /* 0x0001e20000000000 */
[----:B------:R-:W-:Y:S01]  /*39a0*/  FMUL.RZ R33, R50, 0.15915493667125701904 ;  /* 0x3e22f98332217820 */ /* 0x000fe2000040c000 */
[----:B------:R-:W-:Y:S01]  /*39b0*/  MOV R50, UR23 ;  /* 0x0000001700327c02 */ /* 0x000fe20008000f00 */
[----:B------:R-:W-:Y:S02]  /*39c0*/  FMUL.RZ R34, R32, 0.15915493667125701904 ;  /* 0x3e22f98320227820 */ /* 0x000fe4000040c000 */
[----:B------:R-:W-:Y:S02]  /*39d0*/  FMUL.FTZ R32, R49, R24 ;  /* 0x0000001831207220 */ /* 0x000fe40000410000 */
[----:B-1----:R-:W-:Y:S01]  /*39e0*/  FMUL.FTZ R40, R48, R26 ;  /* 0x0000001a30287220 */ /* 0x002fe20000410000 */
[----:B------:R-:W-:Y:S01]  /*39f0*/  MUFU.COS R87, R55 ;  /* 0x0000003700577308 */ /* 0x000fe20000000000 */
[----:B0-----:R-:W-:Y:S01]  /*3a00*/  IMAD R56, R66, 0x3, R57 ;  /* 0x0000000342387824 */ /* 0x001fe200078e0239 */
[----:B------:R-:W-:-:S06]  /*3a10*/  NOP ;  /* 0x0000000000007918 */ /* 0x000fcc0000000000 */
[----:B------:R-:W0:Y:S01]  /*3a20*/  LDS.128 R36, [R56.X16] ;  /* 0x0000000038247984 */ /* 0x000e22000000cc00 */
[----:B------:R-:W-:Y:S01]  /*3a30*/  FMUL.RZ R121, R32, 0.15915493667125701904 ;  /* 0x3e22f98320797820 */ /* 0x000fe2000040c000 */
[----:B------:R1:W2:Y:S01]  /*3a40*/  MUFU.EX2 R86, R51 ;  /* 0x0000003300567308 */ /* 0x0002a20000000800 */
[C---:B------:R-:W-:Y:S02]  /*3a50*/  FMUL.FTZ R42, R48.reuse, R25 ;  /* 0x00000019302a7220 */ /* 0x040fe40000410000 */
[----:B------:R-:W-:-:S05]  /*3a60*/  FMUL.FTZ R43, R48, R24 ;  /* 0x00000018302b7220 */ /* 0x000fca0000410000 */
[----:B------:R3:W4:Y:S01]  /*3a70*/  MUFU.SIN R67, R55 ;  /* 0x0000003700437308 */ /* 0x0007220000000400 */
[----:B-1----:R-:W-:-:S07]  /*3a80*/  FMUL.FTZ R51, R49, R72 ;  /* 0x0000004831337220 */ /* 0x002fce0000410000 */
[----:B------:R-:W-:Y:S01]  /*3a90*/  MUFU.SIN R113, R33 ;  /* 0x0000002100717308 */ /* 0x000fe20000000400 */
[----:B--2---:R-:W-:Y:S02]  /*3aa0*/  FMUL.FTZ R87, R86, R87 ;  /* 0x0000005756577220 */ /* 0x004fe40000410000 */
[----:B---3--:R-:W-:Y:S02]  /*3ab0*/  FMUL.RZ R55, R51, 0.15915493667125701904 ;  /* 0x3e22f98333377820 */ /* 0x008fe4000040c000 */
[----:B------:R-:W-:-:S03]  /*3ac0*/  FMUL.FTZ R51, R48, R72 ;  /* 0x0000004830337220 */ /* 0x000fc60000410000 */
[----:B------:R1:W-:Y:S01]  /*3ad0*/  MUFU.COS R41, R33 ;  /* 0x0000002100297308 */ /* 0x0003e20000000000 */
[----:B----4-:R-:W-:-:S07]  /*3ae0*/  FMUL.FTZ R86, R86, R67 ;  /* 0x0000004356567220 */ /* 0x010fce0000410000 */
[----:B------:R-:W-:Y:S01]  /*3af0*/  MUFU.SIN R111, R34 ;  /* 0x00000022006f7308 */ /* 0x000fe20000000400 */
[--C-:B0-----:R-:W-:Y:S02]  /*3b00*/  PRMT R32, RZ, 0x5410, R36.reuse ;  /* 0x00005410ff207816 */ /* 0x101fe40000000024 */
[----:B------:R-:W-:-:S05]  /*3b10*/  PRMT R98, RZ, 0x7610, R36 ;  /* 0x00007610ff627816 */ /* 0x000fca0000000024 */
[----:B------:R0:W-:Y:S01]  /*3b20*/  MUFU.COS R112, R34 ;  /* 0x0000002200707308 */ /* 0x0001e20000000000 */
[--C-:B-1----:R-:W-:Y:S01]  /*3b30*/  PRMT R33, RZ, 0x5410, R37.reuse ;  /* 0x00005410ff217816 */ /* 0x102fe20000000025 */
[C---:B------:R-:W-:Y:S01]  /*3b40*/  FMUL.FTZ R99, R165.reuse, R32 ;  /* 0x00000020a5637220 */ /* 0x040fe20000410000 */
[----:B------:R-:W-:Y:S01]  /*3b50*/  PRMT R95, RZ, 0x7610, R37 ;  /* 0x00007610ff5f7816 */ /* 0x000fe20000000025 */
[----:B------:R-:W-:Y:S01]  /*3b60*/  FMUL.FTZ R98, R165, R98 ;  /* 0x00000062a5627220 */ /* 0x000fe20000410000 */
[--C-:B------:R-:W-:Y:S01]  /*3b70*/  PRMT R102, RZ, 0x5410, R38.reuse ;  /* 0x00005410ff667816 */ /* 0x100fe20000000026 */
[----:B------:R-:W-:Y:S01]  /*3b80*/  FMUL.FTZ R96, R164, R33 ;  /* 0x00000021a4607220 */ /* 0x000fe20000410000 */
[----:B------:R-:W-:Y:S01]  /*3b90*/  PRMT R38, RZ, 0x7610, R38 ;  /* 0x00007610ff267816 */ /* 0x000fe20000000026 */
[-C--:B------:R-:W-:Y:S01]  /*3ba0*/  FMUL.FTZ R32, R98, R88.reuse ;  /* 0x0000005862207220 */ /* 0x080fe20000410000 */
[----:B------:R-:W1:Y:S01]  /*3bb0*/  MUFU.EX2 R84, R52 ;  /* 0x0000003400547308 */ /* 0x000e620000000800 */
[C---:B0-----:R-:W-:Y:S01]  /*3bc0*/  FMUL.FTZ R34, R99.reuse, R88 ;  /* 0x0000005863227220 */ /* 0x041fe20000410000 */
[----:B------:R-:W-:Y:S01]  /*3bd0*/  PRMT R108, RZ, 0x5410, R39 ;  /* 0x00005410ff6c7816 */ /* 0x000fe20000000027 */
[----:B------:R-:W-:-:S02]  /*3be0*/  FFMA.FTZ R37, R99, R89, -R32 ;  /* 0x0000005963257223 */ /* 0x000fc40000010820 */
[----:B------:R-:W-:Y:S02]  /*3bf0*/  FFMA.FTZ R36, R98, R89, R34 ;  /* 0x0000005962247223 */ /* 0x000fe40000010022 */
[----:B------:R-:W0:Y:S01]  /*3c00*/  LDS.128 R32, [R56.X16+0x10] ;  /* 0x0000100038207984 */ /* 0x000e22000000cc00 */
[----:B------:R-:W-:Y:S01]  /*3c10*/  FMUL.FTZ R95, R164, R95 ;  /* 0x0000005fa45f7220 */ /* 0x000fe20000410000 */
[----:B------:R-:W2:Y:S01]  /*3c20*/  MUFU.COS R83, R53 ;  /* 0x0000003500537308 */ /* 0x000ea20000000000 */
[----:B------:R-:W-:Y:S02]  /*3c30*/  FADD.FTZ R37, R96, R37 ;  /* 0x0000002560257221 */ /* 0x000fe40000010000 */
[----:B------:R-:W-:Y:S02]  /*3c40*/  FADD.FTZ R36, R95, R36 ;  /* 0x000000245f247221 */ /* 0x000fe40000010000 */
[C---:B------:R-:W-:Y:S02]  /*3c50*/  FMUL.FTZ R45, R86.reuse, R37 ;  /* 0x00000025562d7220 */ /* 0x040fe40000410000 */
[----:B------:R-:W-:Y:S01]  /*3c60*/  FMUL.FTZ R44, R86, R36 ;  /* 0x00000024562c7220 */ /* 0x000fe20000410000 */
[----:B------:R-:W3:Y:S01]  /*3c70*/  MUFU.SIN R71, R53 ;  /* 0x0000003500477308 */ /* 0x000ee20000000400 */
[----:B------:R-:W-:-:S02]  /*3c80*/  FMUL.FTZ R102, R163, R102 ;  /* 0x00000066a3667220 */ /* 0x000fc40000410000 */
[C---:B------:R-:W-:Y:S02]  /*3c90*/  FFMA.FTZ R37, R87.reuse, R37, -R44 ;  /* 0x0000002557257223 */ /* 0x040fe4000001082c */
[----:B------:R-:W-:Y:S02]  /*3ca0*/  FFMA.FTZ R44, R87, R36, R45 ;  /* 0x00000024572c7223 */ /* 0x000fe4000001002d */
[----:B------:R-:W-:Y:S01]  /*3cb0*/  FMUL.FTZ R103, R163, R38 ;  /* 0x00000026a3677220 */ /* 0x000fe20000410000 */
[----:B------:R-:W-:Y:S01]  /*3cc0*/  MUFU.COS R81, R55 ;  /* 0x0000003700517308 */ /* 0x000fe20000000000 */
[----:B------:R-:W-:Y:S02]  /*3cd0*/  FMUL.FTZ R36, R48, R23 ;  /* 0x0000001730247220 */ /* 0x000fe40000410000 */
[C---:B-1----:R-:W-:Y:S02]  /*3ce0*/  FMUL.FTZ R85, R84.reuse, R85 ;  /* 0x0000005554557220 */ /* 0x042fe40000410000 */
[----:B------:R-:W-:-:S02]  /*3cf0*/  FMUL.FTZ R84, R84, R69 ;  /* 0x0000004554547220 */ /* 0x000fc40000410000 */
[----:B------:R-:W-:Y:S01]  /*3d00*/  FADD.FTZ R37, R102, R37 ;  /* 0x0000002566257221 */ /* 0x000fe20000010000 */
[----:B------:R1:W-:Y:S01]  /*3d10*/  MUFU.EX2 R118, R36 ;  /* 0x0000002400767308 */ /* 0x0003e20000000800 */
[----:B------:R-:W-:Y:S02]  /*3d20*/  FADD.FTZ R44, R103, R44 ;  /* 0x0000002c672c7221 */ /* 0x000fe40000010000 */
[CC--:B------:R-:W-:Y:S02]  /*3d30*/  FMUL.FTZ R45, R84.reuse, R37.reuse ;  /* 0x00000025542d7220 */ /* 0x0c0fe40000410000 */
[-C--:B------:R-:W-:Y:S02]  /*3d40*/  FMUL.FTZ R38, R84, R44.reuse ;  /* 0x0000002c54267220 */ /* 0x080fe40000410000 */
[C---:B------:R-:W-:Y:S01]  /*3d50*/  FFMA.FTZ R44, R85.reuse, R44, R45 ;  /* 0x0000002c552c7223 */ /* 0x040fe2000001002d */
[----:B------:R-:W4:Y:S01]  /*3d60*/  MUFU.EX2 R80, R51 ;  /* 0x0000003300507308 */ /* 0x000f220000000800 */
[----:B-1----:R-:W-:Y:S01]  /*3d70*/  PRMT R36, RZ, 0x7610, R39 ;  /* 0x00007610ff247816 */ /* 0x002fe20000000027 */
[----:B------:R-:W-:-:S02]  /*3d80*/  FFMA.FTZ R39, R85, R37, -R38 ;  /* 0x0000002555277223 */ /* 0x000fc40000010826 */
[C---:B------:R-:W-:Y:S02]  /*3d90*/  FMUL.FTZ R108, R151.reuse, R108 ;  /* 0x0000006c976c7220 */ /* 0x040fe40000410000 */
[----:B------:R-:W-:Y:S01]  /*3da0*/  FMUL.FTZ R109, R151, R36 ;  /* 0x00000024976d7220 */ /* 0x000fe20000410000 */
[----:B0-----:R-:W-:Y:S01]  /*3db0*/  PRMT R115, RZ, 0x5410, R32 ;  /* 0x00005410ff737816 */ /* 0x001fe20000000020 */
[C---:B--2---:R-:W-:Y:S01]  /*3dc0*/  FMUL.FTZ R83, R82.reuse, R83 ;  /* 0x0000005352537220 */ /* 0x044fe20000410000 */
[----:B------:R-:W0:Y:S01]  /*3dd0*/  MUFU.SIN R93, R55 ;  /* 0x00000037005d7308 */ /* 0x000e220000000400 */
[----:B---3--:R-:W-:Y:S01]  /*3de0*/  FMUL.FTZ R82, R82, R71 ;  /* 0x0000004752527220 */ /* 0x008fe20000410000 */
[--C-:B------:R-:W-:Y:S01]  /*3df0*/  PRMT R110, RZ, 0x5410, R33.reuse ;  /* 0x00005410ff6e7816 */ /* 0x100fe20000000021 */
[----:B------:R-:W-:Y:S01]  /*3e00*/  FMUL.FTZ R37, R49, R23 ;  /* 0x0000001731257220 */ /* 0x000fe20000410000 */
[----:B------:R-:W-:Y:S01]  /*3e10*/  PRMT R122, RZ, 0x7610, R33 ;  /* 0x00007610ff7a7816 */ /* 0x000fe20000000021 */
[----:B------:R-:W-:Y:S01]  /*3e20*/  FADD.FTZ R44, R109, R44 ;  /* 0x0000002c6d2c7221 */ /* 0x000fe20000010000 */
[--C-:B------:R-:W-:Y:S01]  /*3e30*/  PRMT R117, RZ, 0x7610, R34.reuse ;  /* 0x00007610ff757816 */ /* 0x100fe20000000022 */
[----:B------:R-:W-:Y:S01]  /*3e40*/  FADD.FTZ R39, R108, R39 ;  /* 0x000000276c277221 */ /* 0x000fe20000010000 */
[----:B------:R-:W1:Y:S01]  /*3e50*/  MUFU.EX2 R40, R40 ;  /* 0x0000002800287308 */ /* 0x000e620000000800 */
[----:B------:R-:W-:Y:S01]  /*3e60*/  FMUL.RZ R46, R37, 0.15915493667125701904 ;  /* 0x3e22f983252e7820 */ /* 0x000fe2000040c000 */
[----:B------:R-:W-:Y:S01]  /*3e70*/  PRMT R125, RZ, 0x5410, R34 ;  /* 0x00005410ff7d7816 */ /* 0x000fe20000000022 */
[C---:B------:R-:W-:Y:S01]  /*3e80*/  FMUL.FTZ R36, R82.reuse, R44 ;  /* 0x0000002c52247220 */ /* 0x040fe20000410000 */
[----:B------:R-:W-:Y:S01]  /*3e90*/  PRMT R128, RZ, 0x5410, R35 ;  /* 0x00005410ff807816 */ /* 0x000fe20000000023 */
[----:B------:R-:W-:-:S02]  /*3ea0*/  FMUL.FTZ R37, R82, R39 ;  /* 0x0000002752257220 */ /* 0x000fc40000410000 */
[C---:B------:R-:W-:Y:S01]  /*3eb0*/  FFMA.FTZ R36, R83.reuse, R39, -R36 ;  /* 0x0000002753247223 */ /* 0x040fe20000010824 */
[----:B------:R-:W-:Y:S01]  /*3ec0*/  MUFU.EX2 R59, R59 ;  /* 0x0000003b003b7308 */ /* 0x000fe20000000800 */
[----:B------:R-:W-:Y:S01]  /*3ed0*/  FFMA.FTZ R39, R83, R44, R37 ;  /* 0x0000002c53277223 */ /* 0x000fe20000010025 */
[----:B------:R-:W-:Y:S01]  /*3ee0*/  PRMT R37, RZ, 0x7610, R32 ;  /* 0x00007610ff257816 */ /* 0x000fe20000000020 */
[----:B------:R-:W-:Y:S02]  /*3ef0*/  FMUL.FTZ R52, R49, R31 ;  /* 0x0000001f31347220 */ /* 0x000fe40000410000 */
[C---:B------:R-:W-:Y:S02]  /*3f00*/  FMUL.FTZ R115, R150.reuse, R115 ;  /* 0x0000007396737220 */ /* 0x040fe40000410000 */
[----:B------:R-:W-:Y:S01]  /*3f10*/  FMUL.FTZ R116, R150, R37 ;  /* 0x0000002596747220 */ /* 0x000fe20000410000 */
[----:B------:R-:W-:Y:S01]  /*3f20*/  MUFU.EX2 R42, R42 ;  /* 0x0000002a002a7308 */ /* 0x000fe20000000800 */
[----:B------:R-:W-:-:S02]  /*3f30*/  FMUL.RZ R52, R52, 0.15915493667125701904 ;  /* 0x3e22f98334347820 */ /* 0x000fc4000040c000 */
[C---:B----4-:R-:W-:Y:S02]  /*3f40*/  FMUL.FTZ R81, R80.reuse, R81 ;  /* 0x0000005150517220 */ /* 0x050fe40000410000 */
[----:B0-----:R-:W-:Y:S02]  /*3f50*/  FMUL.FTZ R80, R80, R93 ;  /* 0x0000005d50507220 */ /* 0x001fe40000410000 */
[----:B------:R-:W-:Y:S01]  /*3f60*/  FADD.FTZ R39, R116, R39 ;  /* 0x0000002774277221 */ /* 0x000fe20000010000 */
[----:B------:R-:W0:Y:S01]  /*3f70*/  MUFU.SIN R94, R52 ;  /* 0x00000034005e7308 */ /* 0x000e220000000400 */
[----:B------:R-:W-:Y:S02]  /*3f80*/  FADD.FTZ R36, R115, R36 ;  /* 0x0000002473247221 */ /* 0x000fe40000010000 */
[C---:B------:R-:W-:Y:S02]  /*3f90*/  FMUL.FTZ R37, R80.reuse, R39 ;  /* 0x0000002750257220 */ /* 0x040fe40000410000 */
[----:B------:R-:W-:-:S02]  /*3fa0*/  FMUL.FTZ R38, R80, R36 ;  /* 0x0000002450267220 */ /* 0x000fc40000410000 */
[----:B------:R-:W-:Y:S01]  /*3fb0*/  FMUL.FTZ R55, R48, R30 ;  /* 0x0000001e30377220 */ /* 0x000fe20000410000 */
[----:B------:R-:W2:Y:S01]  /*3fc0*/  MUFU.COS R60, R52 ;  /* 0x00000034003c7308 */ /* 0x000ea20000000000 */
[----:B-1----:R-:W-:Y:S02]  /*3fd0*/  FMUL.FTZ R114, R40, R41 ;  /* 0x0000002928727220 */ /* 0x002fe40000410000 */
[----:B------:R-:W-:Y:S02]  /*3fe0*/  FMUL.FTZ R51, R49, R27 ;  /* 0x0000001b31337220 */ /* 0x000fe40000410000 */
[C---:B------:R-:W-:Y:S02]  /*3ff0*/  FFMA.FTZ R41, R81.reuse, R36, -R37 ;  /* 0x0000002451297223 */ /* 0x040fe40000010825 */
[----:B------:R-:W-:Y:S01]  /*4000*/  FFMA.FTZ R47, R81, R39, R38 ;  /* 0x00000027512f7223 */ /* 0x000fe20000010026 */
[----:B------:R-:W1:Y:S01]  /*4010*/  MUFU.EX2 R55, R55 ;  /* 0x0000003700377308 */ /* 0x000e620000000800 */
[----:B------:R-:W-:Y:S01]  /*4020*/  FMUL.FTZ R49, R49, R22 ;  /* 0x0000001631317220 */ /* 0x000fe20000410000 */
[----:B------:R-:W3:Y:S01]  /*4030*/  LDS.128 R36, [R56.X16+0x20] ;  /* 0x0000200038247984 */ /* 0x000ee2000000cc00 */
[----:B------:R-:W-:-:S02]  /*4040*/  FMUL.FTZ R110, R149, R110 ;  /* 0x0000006e956e7220 */ /* 0x000fc40000410000 */
[----:B------:R-:W-:Y:S02]  /*4050*/  FMUL.RZ R49, R49, 0.15915493667125701904 ;  /* 0x3e22f98331317820 */ /* 0x000fe4000040c000 */
[----:B0-----:R-:W-:Y:S01]  /*4060*/  FMUL.FTZ R94, R59, R94 ;  /* 0x0000005e3b5e7220 */ /* 0x001fe20000410000 */
[----:B------:R-:W-:Y:S01]  /*4070*/  MUFU.EX2 R123, R123 ;  /* 0x0000007b007b7308 */ /* 0x000fe20000000800 */
[----:B------:R-:W-:Y:S02]  /*4080*/  FMUL.FTZ R122, R149, R122 ;  /* 0x0000007a957a7220 */ /* 0x000fe40000410000 */
[----:B------:R-:W-:Y:S02]  /*4090*/  FADD.FTZ R41, R110, R41 ;  /* 0x000000296e297221 */ /* 0x000fe40000010000 */
[C---:B------:R-:W-:Y:S02]  /*40a0*/  FMUL.FTZ R112, R42.reuse, R112 ;  /* 0x000000702a707220 */ /* 0x040fe40000410000 */
[----:B------:R-:W-:Y:S01]  /*40b0*/  FMUL.FTZ R111, R42, R111 ;  /* 0x0000006f2a6f7220 */ /* 0x000fe20000410000 */
[----:B------:R-:W0:Y:S01]  /*40c0*/  MUFU.COS R124, R49 ;  /* 0x00000031007c7308 */ /* 0x000e220000000000 */
[----:B--2---:R-:W-:-:S02]  /*40d0*/  FMUL.FTZ R97, R59, R60 ;  /* 0x0000003c3b617220 */ /* 0x004fc40000410000 */
[----:B------:R-:W-:Y:S02]  /*40e0*/  FADD.FTZ R47, R122, R47 ;  /* 0x0000002f7a2f7221 */ /* 0x000fe40000010000 */
[----:B------:R-:W-:Y:S02]  /*40f0*/  FMUL.FTZ R42, R94, R41 ;  /* 0x000000295e2a7220 */ /* 0x000fe40000410000 */
[----:B------:R-:W-:Y:S01]  /*4100*/  FMUL.FTZ R53, R48, R29 ;  /* 0x0000001d30357220 */ /* 0x000fe20000410000 */
[----:B------:R-:W2:Y:S01]  /*4110*/  MUFU.SIN R32, R49 ;  /* 0x0000003100207308 */ /* 0x000ea20000000400 */
[----:B------:R-:W-:Y:S02]  /*4120*/  FMUL.FTZ R113, R40, R113 ;  /* 0x0000007128717220 */ /* 0x000fe40000410000 */
[-C--:B------:R-:W-:Y:S02]  /*4130*/  FMUL.FTZ R40, R94, R47.reuse ;  /* 0x0000002f5e287220 */ /* 0x080fe40000410000 */
[----:B------:R-:W-:-:S02]  /*4140*/  FFMA.FTZ R42, R97, R47, R42 ;  /* 0x0000002f612a7223 */ /* 0x000fc4000001002a */
[C---:B------:R-:W-:Y:S01]  /*4150*/  FMUL.FTZ R117, R148.reuse, R117 ;  /* 0x0000007594757220 */ /* 0x040fe20000410000 */
[----:B------:R-:W4:Y:S01]  /*4160*/  MUFU.EX2 R53, R53 ;  /* 0x0000003500357308 */ /* 0x000f220000000800 */
[----:B-1----:R-:W-:Y:S02]  /*4170*/  FMUL.FTZ R92, R55, R92 ;  /* 0x0000005c375c7220 */ /* 0x002fe40000410000 */
[----:B------:R-:W-:Y:S02]  /*4180*/  FFMA.FTZ R40, R97, R41, -R40 ;  /* 0x0000002961287223 */ /* 0x000fe40000010828 */
[----:B------:R-:W-:Y:S02]  /*4190*/  FMUL.FTZ R125, R148, R125 ;  /* 0x0000007d947d7220 */ /* 0x000fe40000410000 */
[----:B------:R-:W-:Y:S01]  /*41a0*/  FADD.FTZ R42, R117, R42 ;  /* 0x0000002a752a7221 */ /* 0x000fe20000010000 */
[----:B------:R-:W-:Y:S01]  /*41b0*/  MUFU.SIN R106, R58 ;  /* 0x0000003a006a7308 */ /* 0x000fe20000000400 */
[----:B------:R-:W-:Y:S01]  /*41c0*/  FMUL.FTZ R93, R55, R54 ;  /* 0x00000036375d7220 */ /* 0x000fe20000410000 */
[----:B---3--:R-:W-:Y:S01]  /*41d0*/  PRMT R129, RZ, 0x5410, R36 ;  /* 0x00005410ff817816 */ /* 0x008fe20000000024 */
[----:B------:R-:W-:-:S02]  /*41e0*/  FADD.FTZ R40, R125, R40 ;  /* 0x000000287d287221 */ /* 0x000fc40000010000 */
[----:B------:R-:W-:Y:S02]  /*41f0*/  FMUL.FTZ R33, R92, R42 ;  /* 0x0000002a5c217220 */ /* 0x000fe40000410000 */
[C---:B0-----:R-:W-:Y:S01]  /*4200*/  FMUL.FTZ R124, R123.reuse, R124 ;  /* 0x0000007c7b7c7220 */ /* 0x041fe20000410000 */
[----:B------:R-:W-:Y:S01]  /*4210*/  MUFU.COS R107, R58 ;  /* 0x0000003a006b7308 */ /* 0x000fe20000000000 */
[----:B--2---:R-:W-:Y:S01]  /*4220*/  FMUL.FTZ R123, R123, R32 ;  /* 0x000000207b7b7220 */ /* 0x004fe20000410000 */
[----:B------:R-:W-:Y:S01]  /*4230*/  PRMT R32, RZ, 0x7610, R35 ;  /* 0x00007610ff207816 */ /* 0x000fe20000000023 */
[----:B------:R-:W-:Y:S02]  /*4240*/  FMUL.FTZ R52, R48, R28 ;  /* 0x0000001c30347220 */ /* 0x000fe40000410000 */
[----:B------:R-:W-:Y:S02]  /*4250*/  FFMA.FTZ R35, R93, R40, -R33 ;  /* 0x000000285d237223 */ /* 0x000fe40000010821 */
[----:B------:R-:W-:Y:S01]  /*4260*/  FMUL.FTZ R33, R91, R88 ;  /* 0x000000585b217220 */ /* 0x000fe20000410000 */
[----:B------:R-:W-:Y:S01]  /*4270*/  MUFU.SIN R120, R121 ;  /* 0x0000007900787308 */ /* 0x000fe20000000400 */
[----:B------:R-:W-:-:S02]  /*4280*/  FMUL.FTZ R41, R92, R40 ;  /* 0x000000285c297220 */ /* 0x000fc40000410000 */
[C---:B------:R-:W-:Y:S02]  /*4290*/  FMUL.FTZ R34, R90.reuse, R88 ;  /* 0x000000585a227220 */ /* 0x040fe40000410000 */
[----:B------:R-:W-:Y:S02]  /*42a0*/  FMUL.FTZ R128, R147, R128 ;  /* 0x0000008093807220 */ /* 0x000fe40000410000 */
[-C--:B------:R-:W-:Y:S01]  /*42b0*/  FFMA.FTZ R33, R90, R89.reuse, R33 ;  /* 0x000000595a217223 */ /* 0x080fe20000010021 */
[----:B------:R-:W0:Y:S01]  /*42c0*/  MUFU.EX2 R52, R52 ;  /* 0x0000003400347308 */ /* 0x000e220000000800 */
[----:B------:R-:W-:Y:S02]  /*42d0*/  FFMA.FTZ R42, R93, R42, R41 ;  /* 0x0000002a5d2a7223 */ /* 0x000fe40000010029 */
[----:B------:R-:W-:Y:S02]  /*42e0*/  FFMA.FTZ R34, R91, R89, -R34 ;  /* 0x000000595b227223 */ /* 0x000fe40000010822 */
[----:B------:R-:W-:-:S02]  /*42f0*/  FMUL.FTZ R127, R147, R32 ;  /* 0x00000020937f7220 */ /* 0x000fc40000410000 */
[----:B----4-:R-:W-:Y:S01]  /*4300*/  FMUL.FTZ R100, R53, R100 ;  /* 0x0000006435647220 */ /* 0x010fe20000410000 */
[----:B------:R-:W-:Y:S01]  /*4310*/  MUFU.COS R121, R121 ;  /* 0x0000007900797308 */ /* 0x000fe20000000000 */
[----:B------:R-:W-:Y:S02]  /*4320*/  FADD.FTZ R35, R128, R35 ;  /* 0x0000002380237221 */ /* 0x000fe40000010000 */
[C---:B------:R-:W-:Y:S02]  /*4330*/  FMUL.FTZ R32, R86.reuse, R33 ;  /* 0x0000002156207220 */ /* 0x040fe40000410000 */
[----:B------:R-:W-:Y:S02]  /*4340*/  FMUL.FTZ R40, R86, R34 ;  /* 0x0000002256287220 */ /* 0x000fe40000410000 */
[----:B------:R-:W-:Y:S01]  /*4350*/  FADD.FTZ R42, R127, R42 ;  /* 0x0000002a7f2a7221 */ /* 0x000fe20000010000 */
[----:B------:R-:W1:Y:S01]  /*4360*/  MUFU.EX2 R43, R43 ;  /* 0x0000002b002b7308 */ /* 0x000e620000000800 */
[----:B------:R-:W-:-:S02]  /*4370*/  FMUL.FTZ R101, R53, R101 ;  /* 0x0000006535657220 */ /* 0x000fc40000410000 */
[C---:B------:R-:W-:Y:S02]  /*4380*/  FMUL.FTZ R41, R100.reuse, R35 ;  /* 0x0000002364297220 */ /* 0x040fe40000410000 */
[C---:B------:R-:W-:Y:S02]  /*4390*/  FFMA.FTZ R32, R87.reuse, R34, -R32 ;  /* 0x0000002257207223 */ /* 0x040fe40000010820 */
[----:B------:R-:W-:Y:S01]  /*43a0*/  FFMA.FTZ R40, R87, R33, R40 ;  /* 0x0000002157287223 */ /* 0x000fe20000010028 */
[----:B------:R-:W-:Y:S01]  /*43b0*/  PRMT R33, RZ, 0x7610, R36 ;  /* 0x00007610ff217816 */ /* 0x000fe20000000024 */
[-C--:B------:R-:W-:Y:S01]  /*43c0*/  FMUL.FTZ R34, R100, R42.reuse ;  /* 0x0000002a64227220 */ /* 0x080fe20000410000 */
[----:B------:R-:W2:Y:S01]  /*43d0*/  MUFU.COS R119, R46 ;  /* 0x0000002e00777308 */ /* 0x000ea20000000000 */
[----:B------:R-:W-:Y:S02]  /*43e0*/  FMUL.RZ R51, R51, 0.15915493667125701904 ;  /* 0x3e22f98333337820 */ /* 0x000fe4000040c000 */
[----:B------:R-:W-:-:S02]  /*43f0*/  FFMA.FTZ R41, R101, R42, R41 ;  /* 0x0000002a65297223 */ /* 0x000fc40000010029 */
[----:B------:R-:W-:Y:S02]  /*4400*/  FFMA.FTZ R42, R101, R35, -R34 ;  /* 0x00000023652a7223 */ /* 0x000fe40000010822 */
[C---:B------:R-:W-:Y:S01]  /*4410*/  FMUL.FTZ R129, R146.reuse, R129 ;  /* 0x0000008192817220 */ /* 0x040fe20000410000 */
[----:B------:R-:W-:Y:S01]  /*4420*/  MUFU.SIN R104, R51 ;  /* 0x0000003300687308 */ /* 0x000fe20000000400 */
[----:B------:R-:W-:Y:S02]  /*4430*/  FMUL.FTZ R126, R146, R33 ;  /* 0x00000021927e7220 */ /* 0x000fe40000410000 */
[----:B------:R-:W-:Y:S02]  /*4440*/  FMUL.FTZ R33, R84, R40 ;  /* 0x0000002854217220 */ /* 0x000fe40000410000 */
[----:B0-----:R-:W-:Y:S02]  /*4450*/  FMUL.FTZ R106, R52, R106 ;  /* 0x0000006a346a7220 */ /* 0x001fe40000410000 */
[----:B------:R-:W-:Y:S01]  /*4460*/  FADD.FTZ R42, R129, R42 ;  /* 0x0000002a812a7221 */ /* 0x000fe20000010000 */
[----:B------:R0:W-:Y:S01]  /*4470*/  MUFU.COS R105, R51 ;  /* 0x0000003300697308 */ /* 0x0001e20000000000 */
[----:B------:R-:W-:-:S02]  /*4480*/  FMUL.FTZ R58, R48, R27 ;  /* 0x0000001b303a7220 */ /* 0x000fc40000410000 */
[----:B------:R-:W-:Y:S02]  /*4490*/  FADD.FTZ R35, R126, R41 ;  /* 0x000000297e237221 */ /* 0x000fe40000010000 */
[-C--:B------:R-:W-:Y:S02]  /*44a0*/  FMUL.FTZ R34, R84, R32.reuse ;  /* 0x0000002054227220 */ /* 0x080fe40000410000 */
[----:B------:R-:W-:Y:S01]  /*44b0*/  FFMA.FTZ R36, R85, R32, -R33 ;  /* 0x0000002055247223 */ /* 0x000fe20000010821 */
[----:B------:R-:W3:Y:S01]  /*44c0*/  MUFU.SIN R45, R46 ;  /* 0x0000002e002d7308 */ /* 0x000ee20000000400 */
[----:B0-----:R-:W-:Y:S01]  /*44d0*/  MOV R51, UR16 ;  /* 0x0000001000337c02 */ /* 0x001fe20008000f00 */
[----:B------:R-:W-:Y:S02]  /*44e0*/  FMUL.FTZ R32, R106, R42 ;  /* 0x0000002a6a207220 */ /* 0x000fe40000410000 */
[----:B------:R-:W-:Y:S02]  /*44f0*/  FMUL.FTZ R107, R52, R107 ;  /* 0x0000006b346b7220 */ /* 0x000fe40000410000 */
[----:B------:R-:W-:-:S02]  /*4500*/  IMAD.WIDE R50, R61, 0x10, R50 ;  /* 0x000000103d327825 */ /* 0x000fc400078e0232 */
[----:B------:R-:W0:Y:S02]  /*4510*/  MUFU.EX2 R58, R58 ;  /* 0x0000003a003a7308 */ /* 0x000e240000000800 */
[-C--:B------:R-:W-:Y:S02]  /*4520*/  FMUL.FTZ R41, R106, R35.reuse ;  /* 0x000000236a297220 */ /* 0x080fe40000410000 */
[----:B------:R-:W-:Y:S02]  /*4530*/  FFMA.FTZ R52, R85, R40, R34 ;  /* 0x0000002855347223 */ /* 0x000fe40000010022 */
[----:B------:R-:W-:Y:S02]  /*4540*/  FFMA.FTZ R60, R107, R35, R32 ;  /* 0x000000236b3c7223 */ /* 0x000fe40000010020 */
[----:B------:R4:W5:Y:S01]  /*4550*/  LDG.E.128 R32, [R50.64+0x400] ;  /* 0x0004001232207981 */ /* 0x000962000c1e1d00 */
[C---:B-1----:R-:W-:Y:S02]  /*4560*/  FMUL.FTZ R121, R43.reuse, R121 ;  /* 0x000000792b797220 */ /* 0x042fe40000410000 */
[----:B------:R-:W-:-:S02]  /*4570*/  FMUL.FTZ R120, R43, R120 ;  /* 0x000000782b787220 */ /* 0x000fc40000410000 */
[----:B------:R-:W-:Y:S02]  /*4580*/  FFMA.FTZ R59, R107, R42, -R41 ;  /* 0x0000002a6b3b7223 */ /* 0x000fe40000010829 */
[----:B------:R4:W5:Y:S01]  /*4590*/  LDG.E.128 R40, [R50.64+0x200] ;  /* 0x0002001232287981 */ /* 0x000962000c1e1d00 */
[C---:B--2---:R-:W-:Y:S02]  /*45a0*/  FMUL.FTZ R119, R118.reuse, R119 ;  /* 0x0000007776777220 */ /* 0x044fe40000410000 */
[----:B---3--:R-:W-:Y:S02]  /*45b0*/  FMUL.FTZ R118, R118, R45 ;  /* 0x0000002d76767220 */ /* 0x008fe40000410000 */
[----:B------:R4:W2:Y:S01]  /*45c0*/  LDG.E.128 R44, [R50.64] ;  /* 0x00000012322c7981 */ /* 0x0008a2000c1e1d00 */
[----:B------:R-:W-:Y:S02]  /*45d0*/  FMUL.FTZ R53, R82, R52 ;  /* 0x0000003452357220 */ /* 0x000fe40000410000 */
[----:B0-----:R-:W-:-:S02]  /*45e0*/  FMUL.FTZ R105, R58, R105 ;  /* 0x000000693a697220 */ /* 0x001fc40000410000 */
[----:B------:R-:W-:Y:S01]  /*45f0*/  FMUL.FTZ R104, R58, R104 ;  /* 0x000000683a687220 */ /* 0x000fe20000410000 */
[----:B----4-:R-:W3:Y:S01]  /*4600*/  LDG.E.128 R48, [R50.64+0x600] ;  /* 0x0006001232307981 */ /* 0x010ee2000c1e1d00 */
[-C--:B------:R-:W-:Y:S02]  /*4610*/  FFMA.FTZ R58, R83, R36.reuse, -R53 ;  /* 0x00000024533a7223 */ /* 0x080fe40000010835 */
[----:B------:R-:W-:Y:S01]  /*4620*/  FMUL.FTZ R53, R82, R36 ;  /* 0x0000002452357220 */ /* 0x000fe20000410000 */
[--C-:B------:R-:W-:Y:S02]  /*4630*/  PRMT R36, RZ, 0x7610, R37.reuse ;  /* 0x00007610ff247816 */ /* 0x100fe40000000025 */
[----:B------:R-:W-:-:S03]  /*4640*/  PRMT R130, RZ, 0x5410, R37 ;  /* 0x00005410ff827816 */ /* 0x000fc60000000025 */
[----:B------:R-:W-:Y:S02]  /*4650*/  FMUL.FTZ R131, R145, R36 ;  /* 0x0000002491837220 */ /* 0x000fe40000410000 */
[----:B------:R-:W-:Y:S02]  /*4660*/  FFMA.FTZ R36, R83, R52, R53 ;  /* 0x0000003453247223 */ /* 0x000fe40000010035 */
[----:B------:R-:W0:Y:S01]  /*4670*/  LDS.128 R52, [R56.X16+0x30] ;  /* 0x0000300038347984 */ /* 0x000e22000000cc00 */
[----:B------:R-:W-:Y:S02]  /*4680*/  FMUL.FTZ R130, R145, R130 ;  /* 0x0000008291827220 */ /* 0x000fe40000410000 */
[----:B------:R-:W-:Y:S02]  /*4690*/  FADD.FTZ R61, R131, R60 ;  /* 0x0000003c833d7221 */ /* 0x000fe40000010000 */
[----:B------:R-:W-:Y:S02]  /*46a0*/  FADD.FTZ R60, R130, R59 ;  /* 0x0000003b823c7221 */ /* 0x000fe40000010000 */
[C---:B------:R-:W-:Y:S01]  /*46b0*/  FMUL.FTZ R37, R80.reuse, R36 ;  /* 0x0000002450257220 */ /* 0x040fe20000410000 */
[----:B------:R-:W-:Y:S01]  /*46c0*/  PRMT R133, RZ, 0x7610, R38 ;  /* 0x00007610ff857816 */ /* 0x000fe20000000026 */
[----:B------:R-:W-:-:S02]  /*46d0*/  FMUL.FTZ R59, R80, R58 ;  /* 0x0000003a503b7220 */ /* 0x000fc40000410000 */
[C---:B------:R-:W-:Y:S02]  /*46e0*/  FMUL.FTZ R64, R104.reuse, R60 ;  /* 0x0000003c68407220 */ /* 0x040fe40000410000 */
[C---:B------:R-:W-:Y:S01]  /*46f0*/  FFMA.FTZ R58, R81.reuse, R58, -R37 ;  /* 0x0000003a513a7223 */ /* 0x040fe20000010825 */
[----:B------:R-:W-:Y:S01]  /*4700*/  PRMT R37, RZ, 0x5410, R38 ;  /* 0x00005410ff257816 */ /* 0x000fe20000000026 */
[----:B------:R-:W-:Y:S02]  /*4710*/  FFMA.FTZ R59, R81, R36, R59 ;  /* 0x00000024513b7223 */ /* 0x000fe4000001003b */
[-C--:B------:R-:W-:Y:S02]  /*4720*/  FMUL.FTZ R62, R104, R61.reuse ;  /* 0x0000003d683e7220 */ /* 0x080fe40000410000 */
[----:B------:R-:W-:Y:S02]  /*4730*/  FFMA.FTZ R64, R105, R61, R64 ;  /* 0x0000003d69407223 */ /* 0x000fe40000010040 */
[----:B------:R-:W-:-:S02]  /*4740*/  FMUL.FTZ R133, R144, R133 ;  /* 0x0000008590857220 */ /* 0x000fc40000410000 */
[----:B------:R-:W-:Y:S02]  /*4750*/  FMUL.FTZ R36, R94, R59 ;  /* 0x0000003b5e247220 */ /* 0x000fe40000410000 */
[----:B------:R-:W-:Y:S02]  /*4760*/  FFMA.FTZ R63, R105, R60, -R62 ;  /* 0x0000003c693f7223 */ /* 0x000fe4000001083e */
[----:B------:R-:W-:Y:S02]  /*4770*/  FMUL.FTZ R132, R144, R37 ;  /* 0x0000002590847220 */ /* 0x000fe40000410000 */
[----:B------:R-:W-:Y:S02]  /*4780*/  FADD.FTZ R64, R133, R64 ;  /* 0x0000004085407221 */ /* 0x000fe40000010000 */
[-C--:B------:R-:W-:Y:S02]  /*4790*/  FMUL.FTZ R38, R94, R58.reuse ;  /* 0x0000003a5e267220 */ /* 0x080fe40000410000 */
[----:B------:R-:W-:-:S02]  /*47a0*/  FFMA.FTZ R58, R97, R58, -R36 ;  /* 0x0000003a613a7223 */ /* 0x000fc40000010824 */
[----:B------:R-:W-:Y:S01]  /*47b0*/  FADD.FTZ R63, R132, R63 ;  /* 0x0000003f843f7221 */ /* 0x000fe20000010000 */
[--C-:B------:R-:W-:Y:S01]  /*47c0*/  PRMT R134, RZ, 0x5410, R39.reuse ;  /* 0x00005410ff867816 */ /* 0x100fe20000000027 */
[----:B------:R-:W-:Y:S01]  /*47d0*/  FMUL.FTZ R37, R113, R64 ;  /* 0x0000004071257220 */ /* 0x000fe20000410000 */
[----:B------:R-:W-:Y:S01]  /*47e0*/  PRMT R36, RZ, 0x7610, R39 ;  /* 0x00007610ff247816 */ /* 0x000fe20000000027 */
[----:B------:R-:W-:Y:S02]  /*47f0*/  FFMA.FTZ R38, R97, R59, R38 ;  /* 0x0000003b61267223 */ /* 0x000fe40000010026 */
[----:B------:R-:W-:Y:S02]  /*4800*/  FMUL.FTZ R39, R92, R58 ;  /* 0x0000003a5c277220 */ /* 0x000fe40000410000 */
[-C--:B------:R-:W-:Y:S02]  /*4810*/  FMUL.FTZ R59, R113, R63.reuse ;  /* 0x0000003f713b7220 */ /* 0x080fe40000410000 */
[----:B------:R-:W-:-:S02]  /*4820*/  FFMA.FTZ R63, R114, R63, -R37 ;  /* 0x0000003f723f7223 */ /* 0x000fc40000010825 */
[-C--:B------:R-:W-:Y:S02]  /*4830*/  FMUL.FTZ R37, R92, R38.reuse ;  /* 0x000000265c257220 */ /* 0x080fe40000410000 */
[----:B------:R-:W-:Y:S02]  /*4840*/  FFMA.FTZ R39, R93, R38, R39 ;  /* 0x000000265d277223 */ /* 0x000fe40000010027 */
[----:B------:R-:W-:Y:S02]  /*4850*/  FMUL.FTZ R135, R5, R36 ;  /* 0x0000002405877220 */ /* 0x000fe40000410000 */
[----:B------:R-:W-:Y:S02]  /*4860*/  FFMA.FTZ R37, R93, R58, -R37 ;  /* 0x0000003a5d257223 */ /* 0x000fe40000010825 */
[----:B------:R-:W-:Y:S02]  /*4870*/  FMUL.FTZ R36, R100, R39 ;  /* 0x0000002764247220 */ /* 0x000fe40000410000 */
[----:B------:R-:W-:-:S02]  /*4880*/  FMUL.FTZ R134, R5, R134 ;  /* 0x0000008605867220 */ /* 0x000fc40000410000 */
[-C--:B------:R-:W-:Y:S02]  /*4890*/  FMUL.FTZ R38, R100, R37.reuse ;  /* 0x0000002564267220 */ /* 0x080fe40000410000 */
[C---:B------:R-:W-:Y:S02]  /*48a0*/  FFMA.FTZ R36, R101.reuse, R37, -R36 ;  /* 0x0000002565247223 */ /* 0x040fe40000010824 */
[----:B------:R-:W-:Y:S01]  /*48b0*/  FFMA.FTZ R64, R114, R64, R59 ;  /* 0x0000004072407223 */ /* 0x000fe2000001003b */
[--C-:B0-----:R-:W-:Y:S01]  /*48c0*/  PRMT R37, RZ, 0x5410, R52.reuse ;  /* 0x00005410ff257816 */ /* 0x101fe20000000034 */
[----:B------:R-:W-:Y:S01]  /*48d0*/  FADD.FTZ R63, R134, R63 ;  /* 0x0000003f863f7221 */ /* 0x000fe20000010000 */
[----:B------:R-:W-:Y:S01]  /*48e0*/  PRMT R137, RZ, 0x7610, R52 ;  /* 0x00007610ff897816 */ /* 0x000fe20000000034 */
[----:B------:R-:W-:Y:S02]  /*48f0*/  FFMA.FTZ R38, R101, R39, R38 ;  /* 0x0000002765267223 */ /* 0x000fe40000010026 */
[----:B------:R-:W-:-:S02]  /*4900*/  FMUL.FTZ R52, R106, R36 ;  /* 0x000000246a347220 */ /* 0x000fc40000410000 */
[----:B------:R-:W-:Y:S02]  /*4910*/  FADD.FTZ R64, R135, R64 ;  /* 0x0000004087407221 */ /* 0x000fe40000010000 */
[----:B------:R-:W-:Y:S02]  /*4920*/  FMUL.FTZ R59, R111, R63 ;  /* 0x0000003f6f3b7220 */ /* 0x000fe40000410000 */
[-C--:B------:R-:W-:Y:S02]  /*4930*/  FMUL.FTZ R39, R106, R38.reuse ;  /* 0x000000266a277220 */ /* 0x080fe40000410000 */
[----:B------:R-:W-:Y:S02]  /*4940*/  FFMA.FTZ R52, R107, R38, R52 ;  /* 0x000000266b347223 */ /* 0x000fe40000010034 */
[-C--:B------:R-:W-:Y:S02]  /*4950*/  FMUL.FTZ R58, R111, R64.reuse ;  /* 0x000000406f3a7220 */ /* 0x080fe40000410000 */
[----:B------:R-:W-:-:S02]  /*4960*/  FFMA.FTZ R64, R112, R64, R59 ;  /* 0x0000004070407223 */ /* 0x000fc4000001003b */
[----:B------:R-:W-:Y:S02]  /*4970*/  FMUL.FTZ R137, R4, R137 ;  /* 0x0000008904897220 */ /* 0x000fe40000410000 */
[----:B------:R-:W-:Y:S02]  /*4980*/  FFMA.FTZ R39, R107, R36, -R39 ;  /* 0x000000246b277223 */ /* 0x000fe40000010827 */
[----:B------:R-:W-:Y:S02]  /*4990*/  FMUL.FTZ R36, R104, R52 ;  /* 0x0000003468247220 */ /* 0x000fe40000410000 */
[----:B------:R-:W-:Y:S02]  /*49a0*/  FFMA.FTZ R63, R112, R63, -R58 ;  /* 0x0000003f703f7223 */ /* 0x000fe4000001083a */
[----:B------:R-:W-:Y:S02]  /*49b0*/  FMUL.FTZ R136, R4, R37 ;  /* 0x0000002504887220 */ /* 0x000fe40000410000 */
[----:B------:R-:W-:-:S02]  /*49c0*/  FADD.FTZ R64, R137, R64 ;  /* 0x0000004089407221 */ /* 0x000fc40000010000 */
[-C--:B------:R-:W-:Y:S02]  /*49d0*/  FMUL.FTZ R37, R104, R39.reuse ;  /* 0x0000002768257220 */ /* 0x080fe40000410000 */
[C---:B------:R-:W-:Y:S02]  /*49e0*/  FFMA.FTZ R39, R105.reuse, R39, -R36 ;  /* 0x0000002769277223 */ /* 0x040fe40000010824 */
[----:B------:R-:W-:Y:S02]  /*49f0*/  FADD.FTZ R63, R136, R63 ;  /* 0x0000003f883f7221 */ /* 0x000fe40000010000 */
[----:B------:R-:W-:Y:S01]  /*4a00*/  FMUL.FTZ R38, R120, R64 ;  /* 0x0000004078267220 */ /* 0x000fe20000410000 */
[----:B------:R-:W-:Y:S01]  /*4a10*/  PRMT R138, RZ, 0x5410, R53 ;  /* 0x00005410ff8a7816 */ /* 0x000fe20000000035 */
[----:B------:R-:W-:Y:S01]  /*4a20*/  FFMA.FTZ R37, R105, R52, R37 ;  /* 0x0000003469257223 */ /* 0x000fe20000010025 */
[----:B------:R-:W-:Y:S01]  /*4a30*/  PRMT R36, RZ, 0x7610, R53 ;  /* 0x00007610ff247816 */ /* 0x000fe20000000035 */
[----:B------:R-:W-:-:S02]  /*4a40*/  FMUL.FTZ R52, R113, R39 ;  /* 0x0000002771347220 */ /* 0x000fc40000410000 */
[-C--:B------:R-:W-:Y:S02]  /*4a50*/  FMUL.FTZ R58, R120, R63.reuse ;  /* 0x0000003f783a7220 */ /* 0x080fe40000410000 */
[----:B------:R-:W-:Y:S02]  /*4a60*/  FFMA.FTZ R63, R121, R63, -R38 ;  /* 0x0000003f793f7223 */ /* 0x000fe40000010826 */
[-C--:B------:R-:W-:Y:S02]  /*4a70*/  FMUL.FTZ R38, R113, R37.reuse ;  /* 0x0000002571267220 */ /* 0x080fe40000410000 */
[----:B------:R-:W-:Y:S02]  /*4a80*/  FFMA.FTZ R52, R114, R37, R52 ;  /* 0x0000002572347223 */ /* 0x000fe40000010034 */
[----:B------:R-:W-:Y:S02]  /*4a90*/  FMUL.FTZ R138, R3, R138 ;  /* 0x0000008a038a7220 */ /* 0x000fe40000410000 */
[----:B------:R-:W-:-:S02]  /*4aa0*/  FFMA.FTZ R58, R121, R64, R58 ;  /* 0x00000040793a7223 */ /* 0x000fc4000001003a */
[----:B------:R-:W-:Y:S02]  /*4ab0*/  FMUL.FTZ R139, R3, R36 ;  /* 0x00000024038b7220 */ /* 0x000fe40000410000 */
[----:B------:R-:W-:Y:S02]  /*4ac0*/  FFMA.FTZ R38, R114, R39, -R38 ;  /* 0x0000002772267223 */ /* 0x000fe40000010826 */
[----:B------:R-:W-:Y:S02]  /*4ad0*/  FMUL.FTZ R37, R111, R52 ;  /* 0x000000346f257220 */ /* 0x000fe40000410000 */
[----:B------:R-:W-:Y:S02]  /*4ae0*/  FADD.FTZ R63, R138, R63 ;  /* 0x0000003f8a3f7221 */ /* 0x000fe40000010000 */
[----:B------:R-:W-:Y:S01]  /*4af0*/  FADD.FTZ R58, R139, R58 ;  /* 0x0000003a8b3a7221 */ /* 0x000fe20000010000 */
[----:B------:R-:W-:Y:S01]  /*4b00*/  PRMT R141, RZ, 0x7610, R54 ;  /* 0x00007610ff8d7816 */ /* 0x000fe20000000036 */
[----:B------:R-:W-:-:S02]  /*4b10*/  FMUL.FTZ R39, R111, R38 ;  /* 0x000000266f277220 */ /* 0x000fc40000410000 */
[----:B------:R-:W-:Y:S01]  /*4b20*/  FFMA.FTZ R38, R112, R38, -R37 ;  /* 0x0000002670267223 */ /* 0x000fe20000010825 */
[----:B------:R-:W-:Y:S01]  /*4b30*/  PRMT R37, RZ, 0x5410, R54 ;  /* 0x00005410ff257816 */ /* 0x000fe20000000036 */
[C---:B------:R-:W-:Y:S02]  /*4b40*/  FMUL.FTZ R53, R118.reuse, R63 ;  /* 0x0000003f76357220 */ /* 0x040fe40000410000 */
[-C--:B------:R-:W-:Y:S02]  /*4b50*/  FMUL.FTZ R36, R118, R58.reuse ;  /* 0x0000003a76247220 */ /* 0x080fe40000410000 */
[----:B------:R-:W-:Y:S02]  /*4b60*/  FFMA.FTZ R58, R119, R58, R53 ;  /* 0x0000003a773a7223 */ /* 0x000fe40000010035 */
[----:B------:R-:W-:Y:S02]  /*4b70*/  FMUL.FTZ R141, R2, R141 ;  /* 0x0000008d028d7220 */ /* 0x000fe40000410000 */
[----:B------:R-:W-:-:S02]  /*4b80*/  FFMA.FTZ R39, R112, R52, R39 ;  /* 0x0000003470277223 */ /* 0x000fc40000010027 */
[----:B------:R-:W-:Y:S02]  /*4b90*/  FFMA.FTZ R63, R119, R63, -R36 ;  /* 0x0000003f773f7223 */ /* 0x000fe40000010824 */
[----:B------:R-:W-:Y:S02]  /*4ba0*/  FMUL.FTZ R140, R2, R37 ;  /* 0x00000025028c7220 */ /* 0x000fe40000410000 */
[C---:B------:R-:W-:Y:S02]  /*4bb0*/  FMUL.FTZ R52, R120.reuse, R38 ;  /* 0x0000002678347220 */ /* 0x040fe40000410000 */
[----:B------:R-:W-:Y:S02]  /*4bc0*/  FADD.FTZ R58, R141, R58 ;  /* 0x0000003a8d3a7221 */ /* 0x000fe40000010000 */
[-C--:B------:R-:W-:Y:S02]  /*4bd0*/  FMUL.FTZ R36, R120, R39.reuse ;  /* 0x0000002778247220 */ /* 0x080fe40000410000 */
[----:B------:R-:W-:Y:S01]  /*4be0*/  FADD.FTZ R63, R140, R63 ;  /* 0x0000003f8c3f7221 */ /* 0x000fe20000010000 */
[--C-:B------:R-:W-:Y:S01]  /*4bf0*/  PRMT R143, RZ, 0x5410, R55.reuse ;  /* 0x00005410ff8f7816 */ /* 0x100fe20000000037 */
[----:B------:R-:W-:Y:S01]  /*4c00*/  FFMA.FTZ R52, R121, R39, R52 ;  /* 0x0000002779347223 */ /* 0x000fe20000010034 */
[----:B------:R-:W-:Y:S01]  /*4c10*/  PRMT R55, RZ, 0x7610, R55 ;  /* 0x00007610ff377816 */ /* 0x000fe20000000037 */
[----:B------:R-:W-:-:S02]  /*4c20*/  FMUL.FTZ R37, R123, R58 ;  /* 0x0000003a7b257220 */ /* 0x000fc40000410000 */
[----:B------:R-:W-:Y:S02]  /*4c30*/  FFMA.FTZ R36, R121, R38, -R36 ;  /* 0x0000002679247223 */ /* 0x000fe40000010824 */
[-C--:B------:R-:W-:Y:S02]  /*4c40*/  FMUL.FTZ R39, R123, R63.reuse ;  /* 0x0000003f7b277220 */ /* 0x080fe40000410000 */
[----:B------:R-:W-:Y:S02]  /*4c50*/  FFMA.FTZ R38, R124, R63, -R37 ;  /* 0x0000003f7c267223 */ /* 0x000fe40000010825 */
[----:B------:R-:W-:Y:S02]  /*4c60*/  FMUL.FTZ R37, R118, R36 ;  /* 0x0000002476257220 */ /* 0x000fe40000410000 */
[----:B------:R-:W-:Y:S02]  /*4c70*/  FFMA.FTZ R39, R124, R58, R39 ;  /* 0x0000003a7c277223 */ /* 0x000fe40000010027 */
[----:B------:R-:W-:-:S02]  /*4c80*/  FMUL.FTZ R142, R0, R55 ;  /* 0x00000037008e7220 */ /* 0x000fc40000410000 */
[----:B------:R-:W-:Y:S02]  /*4c90*/  FMUL.FTZ R143, R0, R143 ;  /* 0x0000008f008f7220 */ /* 0x000fe40000410000 */
[-C--:B------:R-:W-:Y:S02]  /*4ca0*/  FFMA.FTZ R37, R119, R52.reuse, R37 ;  /* 0x0000003477257223 */ /* 0x080fe40000010025 */
[----:B------:R-:W-:Y:S02]  /*4cb0*/  FADD.FTZ R39, R142, R39 ;  /* 0x000000278e277221 */ /* 0x000fe40000010000 */
[----:B------:R-:W-:Y:S02]  /*4cc0*/  FMUL.FTZ R52, R118, R52 ;  /* 0x0000003476347220 */ /* 0x000fe40000410000 */
[----:B------:R-:W-:Y:S01]  /*4cd0*/  FADD.FTZ R38, R143, R38 ;  /* 0x000000268f267221 */ /* 0x000fe20000010000 */
[----:B------:R-:W0:Y:S01]  /*4ce0*/  SHFL.UP PT, R59, R39, 0x1, RZ ;  /* 0x04200000273b7989 */ /* 0x000e2200000e00ff */
[----:B------:R-:W-:-:S02]  /*4cf0*/  FFMA.FTZ R36, R119, R36, -R52 ;  /* 0x0000002477247223 */ /* 0x000fc40000010834 */
[CC--:B------:R-:W-:Y:S01]  /*4d00*/  FMUL.FTZ R53, R123.reuse, R37.reuse ;  /* 0x000000257b357220 */ /* 0x0c0fe20000410000 */
[----:B------:R-:W1:Y:S01]  /*4d10*/  SHFL.UP PT, R55, R38, 0x1, RZ ;  /* 0x0420000026377989 */ /* 0x000e6200000e00ff */
[-C--:B------:R-:W-:Y:S02]  /*4d20*/  FMUL.FTZ R52, R123, R36.reuse ;  /* 0x000000247b347220 */ /* 0x080fe40000410000 */
[C---:B------:R-:W-:Y:S02]  /*4d30*/  FFMA.FTZ R36, R124.reuse, R36, -R53 ;  /* 0x000000247c247223 */ /* 0x040fe40000010835 */
[----:B------:R-:W-:-:S03]  /*4d40*/  FFMA.FTZ R52, R124, R37, R52 ;  /* 0x000000257c347223 */ /* 0x000fc60000010034 */
[----:B------:R-:W4:Y:S04]  /*4d50*/  SHFL.UP PT, R37, R36, 0x1, RZ ;  /* 0x0420000024257989 */ /* 0x000f2800000e00ff */
        /* <DEDUP_REMOVED lines=8> */
[C---:B----4-:R-:W-:Y:S01]  /*4de0*/  FMUL.FTZ R55, R52.reuse, R37 ;  /* 0x0000002534377220 */ /* 0x050fe20000410000 */
[----:B------:R-:W0:Y:S01]  /*4df0*/  SHFL.UP PT, R58, R38, 0x2, RZ ;  /* 0x04400000263a7989 */ /* 0x000e2200000e00ff */
[-C--:B------:R-:W-:Y:S02]  /*4e00*/  FMUL.FTZ R54, R52, R53.reuse ;  /* 0x0000003534367220 */ /* 0x080fe40000410000 */
[C---:B------:R-:W-:Y:S02]  /*4e10*/  FFMA.FTZ R55, R36.reuse, R53, R55 ;  /* 0x0000003524377223 */ /* 0x040fe40000010037 */
[----:B------:R-:W1:Y:S01]  /*4e20*/  SHFL.UP PT, R53, R39, 0x2, RZ ;  /* 0x0440000027357989 */ /* 0x000e6200000e00ff */
[----:B------:R-:W-:-:S02]  /*4e30*/  @P0 FFMA.FTZ R36, R36, R37, -R54 ;  /* 0x0000002524240223 */ /* 0x000fc40000010836 */
[----:B------:R-:W-:-:S03]  /*4e40*/  FSEL R55, R52, R55, !P0 ;  /* 0x0000003734377208 */ /* 0x000fc60004000000 */
[----:B------:R-:W4:Y:S04]  /*4e50*/  SHFL.UP PT, R37, R36, 0x2, RZ ;  /* 0x0440000024257989 */ /* 0x000f2800000e00ff */
[----:B------:R-:W4:Y:S01]  /*4e60*/  SHFL.UP PT, R52, R55, 0x2, RZ ;  /* 0x0440000037347989 */ /* 0x000f2200000e00ff */
[----:B------:R-:W-:Y:S01]  /*4e70*/  ISETP.GE.AND P0, PT, R66, 0x2, PT ;  /* 0x000000024200780c */ /* 0x000fe20003f06270 */
[C---:B0-----:R-:W-:Y:S02]  /*4e80*/  FMUL.FTZ R54, R55.reuse, R58 ;  /* 0x0000003a37367220 */ /* 0x041fe40000410000 */
[-C--:B-1----:R-:W-:Y:S02]  /*4e90*/  FMUL.FTZ R59, R55, R53.reuse ;  /* 0x00000035373b7220 */ /* 0x082fe40000410000 */
[----:B------:R-:W-:-:S02]  /*4ea0*/  FFMA.FTZ R54, R36, R53, R54 ;  /* 0x0000003524367223 */ /* 0x000fc40000010036 */
[----:B------:R-:W-:-:S06]  /*4eb0*/  FFMA.FTZ R53, R36, R58, -R59 ;  /* 0x0000003a24357223 */ /* 0x000fcc000001083b */
[----:B------:R-:W-:Y:S02]  /*4ec0*/  @P0 FADD.FTZ R39, R39, R54 ;  /* 0x0000003627270221 */ /* 0x000fe40000010000 */
[CC--:B----4-:R-:W-:Y:S02]  /*4ed0*/  FMUL.FTZ R59, R55.reuse, R37.reuse ;  /* 0x00000025373b7220 */ /* 0x0d0fe40000410000 */
[----:B------:R-:W-:Y:S02]  /*4ee0*/  @P0 FADD.FTZ R38, R38, R53 ;  /* 0x0000003526260221 */ /* 0x000fe40000010000 */
[CC--:B------:R-:W-:Y:S01]  /*4ef0*/  FMUL.FTZ R53, R55.reuse, R52.reuse ;  /* 0x0000003437357220 */ /* 0x0c0fe20000410000 */
[----:B------:R-:W0:Y:S01]  /*4f00*/  SHFL.UP PT, R61, R39, 0x4, RZ ;  /* 0x04800000273d7989 */ /* 0x000e2200000e00ff */
[C---:B------:R-:W-:Y:S02]  /*4f10*/  FFMA.FTZ R52, R36.reuse, R52, R59 ;  /* 0x0000003424347223 */ /* 0x040fe4000001003b */
[----:B------:R-:W-:Y:S01]  /*4f20*/  @P0 FFMA.FTZ R36, R36, R37, -R53 ;  /* 0x0000002524240223 */ /* 0x000fe20000010835 */
[----:B------:R-:W1:Y:S02]  /*4f30*/  SHFL.UP PT, R59, R38, 0x4, RZ ;  /* 0x04800000263b7989 */ /* 0x000e6400000e00ff */
[----:B------:R-:W-:-:S02]  /*4f40*/  FSEL R52, R55, R52, !P0 ;  /* 0x0000003437347208 */ /* 0x000fc40004000000 */
[----:B------:R-:W4:Y:S04]  /*4f50*/  SHFL.UP PT, R37, R36, 0x4, RZ ;  /* 0x0480000024257989 */ /* 0x000f2800000e00ff */
[----:B------:R-:W2:Y:S01]  /*4f60*/  SHFL.UP PT, R53, R52, 0x4, RZ ;  /* 0x0480000034357989 */ /* 0x000ea200000e00ff */
[----:B------:R-:W-:Y:S01]  /*4f70*/  ISETP.GE.AND P0, PT, R66, 0x4, PT ;  /* 0x000000044200780c */ /* 0x000fe20003f06270 */
[C---:B0-----:R-:W-:Y:S02]  /*4f80*/  FMUL.FTZ R54, R52.reuse, R61 ;  /* 0x0000003d34367220 */ /* 0x041fe40000410000 */
[-C--:B-1----:R-:W-:Y:S02]  /*4f90*/  FMUL.FTZ R55, R52, R59.reuse ;  /* 0x0000003b34377220 */ /* 0x082fe40000410000 */
[----:B------:R-:W-:-:S02]  /*4fa0*/  FFMA.FTZ R59, R36, R59, -R54 ;  /* 0x0000003b243b7223 */ /* 0x000fc40000010836 */
[----:B------:R-:W-:Y:S02]  /*4fb0*/  FFMA.FTZ R58, R36, R61, R55 ;  /* 0x0000003d243a7223 */ /* 0x000fe40000010037 */
[----:B----4-:R-:W-:-:S04]  /*4fc0*/  FMUL.FTZ R54, R52, R37 ;  /* 0x0000002534367220 */ /* 0x010fc80000410000 */
[----:B------:R-:W-:Y:S02]  /*4fd0*/  @P0 FADD.FTZ R38, R38, R59 ;  /* 0x0000003b26260221 */ /* 0x000fe40000010000 */
[----:B------:R-:W-:Y:S02]  /*4fe0*/  @P0 FADD.FTZ R39, R39, R58 ;  /* 0x0000003a27270221 */ /* 0x000fe40000010000 */
[-C--:B--2---:R-:W-:Y:S02]  /*4ff0*/  FFMA.FTZ R55, R36, R53.reuse, R54 ;  /* 0x0000003524377223 */ /* 0x084fe40000010036 */
[C---:B------:R-:W-:Y:S01]  /*5000*/  FMUL.FTZ R53, R52.reuse, R53 ;  /* 0x0000003534357220 */ /* 0x040fe20000410000 */
[----:B------:R-:W0:Y:S02]  /*5010*/  SHFL.UP PT, R54, R38, 0x8, RZ ;  /* 0x0500000026367989 */ /* 0x000e2400000e00ff */
[----:B------:R-:W-:Y:S01]  /*5020*/  FSEL R55, R52, R55, !P0 ;  /* 0x0000003734377208 */ /* 0x000fe20004000000 */
[----:B------:R-:W-:Y:S01]  /*5030*/  @P0 FFMA.FTZ R36, R36, R37, -R53 ;  /* 0x0000002524240223 */ /* 0x000fe20000010835 */
[----:B------:R-:W1:Y:S04]  /*5040*/  SHFL.UP PT, R58, R39, 0x8, RZ ;  /* 0x05000000273a7989 */ /* 0x000e6800000e00ff */
[----:B------:R-:W2:Y:S04]  /*5050*/  SHFL.UP PT, R37, R36, 0x8, RZ ;  /* 0x0500000024257989 */ /* 0x000ea800000e00ff */
[----:B------:R-:W4:Y:S01]  /*5060*/  SHFL.UP PT, R52, R55, 0x8, RZ ;  /* 0x0500000037347989 */ /* 0x000f2200000e00ff */
[----:B------:R-:W-:Y:S01]  /*5070*/  ISETP.GE.AND P0, PT, R66, 0x8, PT ;  /* 0x000000084200780c */ /* 0x000fe20003f06270 */
[----:B0-----:R-:W-:-:S02]  /*5080*/  FMUL.FTZ R59, R55, R54 ;  /* 0x00000036373b7220 */ /* 0x001fc40000410000 */
[-C--:B-1----:R-:W-:Y:S02]  /*5090*/  FMUL.FTZ R53, R55, R58.reuse ;  /* 0x0000003a37357220 */ /* 0x082fe40000410000 */
[C---:B------:R-:W-:Y:S02]  /*50a0*/  FFMA.FTZ R58, R36.reuse, R58, R59 ;  /* 0x0000003a243a7223 */ /* 0x040fe4000001003b */
[----:B------:R-:W-:-:S06]  /*50b0*/  FFMA.FTZ R61, R36, R54, -R53 ;  /* 0x00000036243d7223 */ /* 0x000fcc0000010835 */
[----:B------:R-:W-:Y:S02]  /*50c0*/  @P0 FADD.FTZ R39, R39, R58 ;  /* 0x0000003a27270221 */ /* 0x000fe40000010000 */
[CC--:B--2---:R-:W-:Y:S02]  /*50d0*/  FMUL.FTZ R59, R55.reuse, R37.reuse ;  /* 0x00000025373b7220 */ /* 0x0c4fe40000410000 */
[-C--:B----4-:R-:W-:Y:S02]  /*50e0*/  FMUL.FTZ R53, R55, R52.reuse ;  /* 0x0000003437357220 */ /* 0x090fe40000410000 */
[----:B------:R-:W-:Y:S02]  /*50f0*/  @P0 FADD.FTZ R38, R38, R61 ;  /* 0x0000003d26260221 */ /* 0x000fe40000010000 */
[C---:B------:R-:W-:Y:S01]  /*5100*/  FFMA.FTZ R52, R36.reuse, R52, R59 ;  /* 0x0000003424347223 */ /* 0x040fe2000001003b */
[----:B------:R-:W0:Y:S01]  /*5110*/  SHFL.UP PT, R61, R39, 0x10, RZ ;  /* 0x06000000273d7989 */ /* 0x000e2200000e00ff */
[----:B------:R-:W-:-:S03]  /*5120*/  @P0 FFMA.FTZ R36, R36, R37, -R53 ;  /* 0x0000002524240223 */ /* 0x000fc60000010835 */
[----:B------:R-:W1:Y:S01]  /*5130*/  SHFL.UP PT, R59, R38, 0x10, RZ ;  /* 0x06000000263b7989 */ /* 0x000e6200000e00ff */
[----:B------:R-:W-:-:S03]  /*5140*/  FSEL R52, R55, R52, !P0 ;  /* 0x0000003437347208 */ /* 0x000fc60004000000 */
[----:B------:R-:W2:Y:S04]  /*5150*/  SHFL.UP PT, R37, R36, 0x10, RZ ;  /* 0x0600000024257989 */ /* 0x000ea800000e00ff */
[----:B------:R-:W4:Y:S01]  /*5160*/  SHFL.UP PT, R53, R52, 0x10, RZ ;  /* 0x0600000034357989 */ /* 0x000f2200000e00ff */
[C---:B------:R-:W-:Y:S02]  /*5170*/  ISETP.NE.AND P2, PT, R66.reuse, 0x1f, PT ;  /* 0x0000001f4200780c */ /* 0x040fe40003f45270 */
[----:B------:R-:W-:Y:S02]  /*5180*/  ISETP.GE.AND P1, PT, R66, 0x10, PT ;  /* 0x000000104200780c */ /* 0x000fe40003f26270 */
[----:B------:R-:W-:Y:S01]  /*5190*/  LOP3.LUT P0, RZ, R70, 0x1f, RZ, 0xc0, !PT ;  /* 0x0000001f46ff7812 */ /* 0x000fe2000780c0ff */
[----:B0-----:R-:W-:-:S03]  /*51a0*/  FMUL.FTZ R54, R52, R61 ;  /* 0x0000003d34367220 */ /* 0x001fc60000410000 */
[----:B------:R-:W-:Y:S01]  /*51b0*/  ISETP.EQ.OR P0, PT, RZ, UR6, P0 ;  /* 0x00000006ff007c0c */ /* 0x000fe20008702670 */
[-C--:B-1----:R-:W-:Y:S02]  /*51c0*/  FMUL.FTZ R55, R52, R59.reuse ;  /* 0x0000003b34377220 */ /* 0x082fe40000410000 */
[----:B------:R-:W-:Y:S02]  /*51d0*/  FFMA.FTZ R59, R36, R59, -R54 ;  /* 0x0000003b243b7223 */ /* 0x000fe40000010836 */
[----:B--2---:R-:W-:Y:S01]  /*51e0*/  FMUL.FTZ R54, R52, R37 ;  /* 0x0000002534367220 */ /* 0x004fe20000410000 */
[----:B-----5:R0:W-:Y:S01]  /*51f0*/  STS.128 [R57.X16+0x2500], R32 ;  /* 0x0025002039007388 */ /* 0x0201e2000000cc00 */
[C---:B------:R-:W-:Y:S02]  /*5200*/  FFMA.FTZ R58, R36.reuse, R61, R55 ;  /* 0x0000003d243a7223 */ /* 0x040fe40000010037 */
[-C--:B----4-:R-:W-:Y:S01]  /*5210*/  FFMA.FTZ R55, R36, R53.reuse, R54 ;  /* 0x0000003524377223 */ /* 0x090fe20000010036 */
[----:B------:R1:W-:Y:S01]  /*5220*/  STS.128 [R57.X16+0x2300], R40 ;  /* 0x0023002839007388 */ /* 0x0003e2000000cc00 */
[----:B------:R-:W-:Y:S01]  /*5230*/  FMUL.FTZ R53, R52, R53 ;  /* 0x0000003534357220 */ /* 0x000fe20000410000 */
[----:B------:R-:W-:Y:S01]  /*5240*/  MOV R68, UR7 ;  /* 0x0000000700447c02 */ /* 0x000fe20008000f00 */
[----:B------:R-:W-:-:S02]  /*5250*/  @P1 FADD.FTZ R38, R38, R59 ;  /* 0x0000003b26261221 */ /* 0x000fc40000010000 */
[----:B------:R-:W-:Y:S01]  /*5260*/  @P1 FFMA.FTZ R36, R36, R37, -R53 ;  /* 0x0000002524241223 */ /* 0x000fe20000010835 */
[----:B------:R-:W-:Y:S01]  /*5270*/  FSEL R37, R52, R55, !P1 ;  /* 0x0000003734257208 */ /* 0x000fe20004800000 */
[----:B0-----:R-:W-:Y:S01]  /*5280*/  HFMA2.MMA R33, -RZ, RZ, 0, 0 ;  /* 0x00000000ff217435 */ /* 0x001fe200000001ff */
[----:B------:R-:W-:Y:S01]  /*5290*/  MOV R32, 0x3f800000 ;  /* 0x3f80000000207802 */ /* 0x000fe20000000f00 */
[----:B------:R-:W-:Y:S01]  /*52a0*/  CS2R R34, SRZ ;  /* 0x0000000000227805 */ /* 0x000fe2000001ff00 */
[----:B-1----:R-:W-:Y:S01]  /*52b0*/  @!P2 SHF.R.U32.HI R40, RZ, 0x1, R70 ;  /* 0x00000001ff28a819 */ /* 0x002fe20000011646 */
[----:B------:R-:W-:Y:S01]  /*52c0*/  @P1 FADD.FTZ R39, R39, R58 ;  /* 0x0000003a27271221 */ /* 0x000fe20000010000 */
[----:B------:R-:W-:Y:S02]  /*52d0*/  STS.128 [R57.X16+0x2100], R44 ;  /* 0x0021002c39007388 */ /* 0x000fe4000000cc00 */
[----:B------:R-:W-:Y:S02]  /*52e0*/  @!P2 LOP3.LUT R152, R40, 0x7ffffff0, RZ, 0xc0, !PT ;  /* 0x7ffffff02898a812 */ /* 0x000fe400078ec0ff */
[----:B---3--:R-:W-:Y:S01]  /*52f0*/  STS.128 [R57.X16+0x2700], R48 ;  /* 0x0027003039007388 */ /* 0x008fe2000000cc00 */
[----:B------:R-:W-:-:S06]  /*5300*/  NOP ;  /* 0x0000000000007918 */ /* 0x000fcc0000000000 */
[----:B------:R0:W-:Y:S04]  /*5310*/  @!P0 LDS.128 R32, [R68.X16+0x4260] ;  /* 0x0042600044208984 */ /* 0x0001e8000000cc00 */
[----:B------:R-:W-:Y:S04]  /*5320*/  LDS.128 R40, [R56.X16+0x2100] ;  /* 0x0021000038287984 */ /* 0x000fe8000000cc00 */
[----:B------:R-:W-:Y:S04]  /*5330*/  LDS.128 R44, [R56.X16+0x2110] ;  /* 0x00211000382c7984 */ /* 0x000fe8000000cc00 */
[----:B------:R-:W-:Y:S04]  /*5340*/  LDS.128 R48, [R56.X16+0x2120] ;  /* 0x0021200038307984 */ /* 0x000fe8000000cc00 */
[----:B------:R-:W-:Y:S04]  /*5350*/  LDS.128 R52, [R56.X16+0x2130] ;  /* 0x0021300038347984 */ /* 0x000fe8000000cc00 */
[----:B------:R-:W-:Y:S04]  /*5360*/  @!P2 STS.128 [R152+0x4200], R36 ;  /* 0x004200249800a388 */ /* 0x000fe80000000c00 */
[----:B------:R-:W-:Y:S01]  /*5370*/  BAR.SYNC.DEFER_BLOCKING 0x0 ;  /* 0x0000000000007b1d */ /* 0x000fe20000010000 */
[----:B0-----:R-:W-:-:S05]  /*5380*/  SHF.R.U32.HI R68, RZ, 0x5, R70 ;  /* 0x00000005ff447819 */ /* 0x001fca0000011646 */
        /* <DEDUP_REMOVED lines=12> */
[-C--:B------:R-:W-:Y:S02]  /*5450*/  FFMA.FTZ R154, R59, R60.reuse, R154 ;  /* 0x0000003c3b9a7223 */ /* 0x080fe4000001009a */
[-C--:B------:R-:W-:Y:S02]  /*5460*/  FFMA.FTZ R61, R56, R60.reuse, -R153 ;  /* 0x0000003c383d7223 */ /* 0x080fe40000010899 */
[----:B------:R-:W-:Y:S02]  /*5470*/  FFMA.FTZ R152, R57, R60, R152 ;  /* 0x0000003c39987223 */ /* 0x000fe40000010098 */
[----:B------:R-:W-:Y:S02]  /*5480*/  FADD.FTZ R153, R62, R155 ;  /* 0x0000009b3e997221 */ /* 0x000fe40000010000 */
[----:B------:R-:W-:Y:S01]  /*5490*/  FADD.FTZ R62, R63, R154 ;  /* 0x0000009a3f3e7221 */ /* 0x000fe20000010000 */
[C---:B------:R-:W-:Y:S01]  /*54a0*/  FSEL R63, R61.reuse, R56, !P1 ;  /* 0x000000383d3f7208 */ /* 0x040fe20004800000 */
[C---:B-1----:R-:W-:Y:S01]  /*54b0*/  FMUL.FTZ R60, R152.reuse, R65 ;  /* 0x00000041983c7220 */ /* 0x042fe20000410000 */
[----:B------:R-:W-:Y:S01]  /*54c0*/  FSEL R56, R152, R57, !P1 ;  /* 0x0000003998387208 */ /* 0x000fe20004800000 */
[----:B------:R-:W-:-:S02]  /*54d0*/  FMUL.FTZ R155, R61, R65 ;  /* 0x000000413d9b7220 */ /* 0x000fc40000410000 */
[-C--:B------:R-:W-:Y:S02]  /*54e0*/  FMUL.FTZ R57, R62, R65.reuse ;  /* 0x000000413e397220 */ /* 0x080fe40000410000 */
[----:B------:R-:W-:Y:S02]  /*54f0*/  FMUL.FTZ R65, R153, R65 ;  /* 0x0000004199417220 */ /* 0x000fe40000410000 */
[-C--:B------:R-:W-:Y:S02]  /*5500*/  FFMA.FTZ R60, R61, R64.reuse, -R60 ;  /* 0x000000403d3c7223 */ /* 0x080fe4000001083c */
[-C--:B------:R-:W-:Y:S02]  /*5510*/  FFMA.FTZ R61, R152, R64.reuse, R155 ;  /* 0x00000040983d7223 */ /* 0x080fe4000001009b */
[-C--:B------:R-:W-:Y:S02]  /*5520*/  FFMA.FTZ R57, R153, R64.reuse, -R57 ;  /* 0x0000004099397223 */ /* 0x080fe40000010839 */
[----:B------:R-:W-:-:S04]  /*5530*/  FFMA.FTZ R64, R62, R64, R65 ;  /* 0x000000403e407223 */ /* 0x000fc80000010041 */
[----:B------:R-:W-:Y:S02]  /*5540*/  FADD.FTZ R67, R67, R64 ;  /* 0x0000004043437221 */ /* 0x000fe40000010000 */
[----:B--2---:R-:W-:Y:S01]  /*5550*/  FMUL.FTZ R64, R60, R69 ;  /* 0x000000453c407220 */ /* 0x004fe20000410000 */
[----:B------:R-:W-:Y:S01]  /*5560*/  FSEL R62, R62, R59, !P1 ;  /* 0x0000003b3e3e7208 */ /* 0x000fe20004800000 */
[----:B------:R-:W-:Y:S01]  /*5570*/  FADD.FTZ R65, R66, R57 ;  /* 0x0000003942417221 */ /* 0x000fe20000010000 */
[C---:B------:R-:W-:Y:S01]  /*5580*/  FSEL R56, R61.reuse, R56, !P0 ;  /* 0x000000383d387208 */ /* 0x040fe20004000000 */
[C---:B------:R-:W-:Y:S01]  /*5590*/  FMUL.FTZ R59, R61.reuse, R69 ;  /* 0x000000453d3b7220 */ /* 0x040fe20000410000 */
[----:B------:R-:W-:Y:S01]  /*55a0*/  FSEL R57, R60, R63, !P0 ;  /* 0x0000003f3c397208 */ /* 0x000fe20004000000 */
[----:B------:R-:W-:Y:S02]  /*55b0*/  FFMA.FTZ R64, R61, R68, R64 ;  /* 0x000000443d407223 */ /* 0x000fe40000010040 */
[----:B------:R-:W-:-:S02]  /*55c0*/  FMUL.FTZ R61, R67, R69 ;  /* 0x00000045433d7220 */ /* 0x000fc40000410000 */
[----:B------:R-:W-:Y:S01]  /*55d0*/  FMUL.FTZ R63, R65, R69 ;  /* 0x00000045413f7220 */ /* 0x000fe20000410000 */
[----:B------:R-:W-:Y:S01]  /*55e0*/  FSEL R58, R153, R58, !P1 ;  /* 0x0000003a993a7208 */ /* 0x000fe20004800000 */
[-C--:B------:R-:W-:Y:S02]  /*55f0*/  FFMA.FTZ R60, R60, R68.reuse, -R59 ;  /* 0x000000443c3c7223 */ /* 0x080fe4000001083b */
[-C--:B------:R-:W-:Y:S02]  /*5600*/  FFMA.FTZ R69, R65, R68.reuse, -R61 ;  /* 0x0000004441457223 */ /* 0x080fe4000001083d */
[----:B------:R-:W-:Y:S01]  /*5610*/  FFMA.FTZ R68, R67, R68, R63 ;  /* 0x0000004443447223 */ /* 0x000fe2000001003f */
[----:B------:R-:W-:Y:S02]  /*5620*/  FSEL R59, R65, R58, !P0 ;  /* 0x0000003a413b7208 */ /* 0x000fe40004000000 */
[----:B------:R-:W-:Y:S01]  /*5630*/  FSEL R62, R67, R62, !P0 ;  /* 0x0000003e433e7208 */ /* 0x000fe20004000000 */
[----:B------:R0:W1:Y:S01]  /*5640*/  SHFL.UP PT, R58, R38, 0x1, RZ ;  /* 0x04200000263a7989 */ /* 0x00006200000e00ff */
[----:B------:R-:W-:Y:S01]  /*5650*/  FADD.FTZ R71, R71, R68 ;  /* 0x0000004447477221 */ /* 0x000fe20000010000 */
[----:B------:R-:W-:-:S02]  /*5660*/  PRMT R66, RZ, 0x5410, R40 ;  /* 0x00005410ff427816 */ /* 0x000fc40000000028 */
[----:B------:R-:W-:Y:S02]  /*5670*/  PRMT R67, RZ, 0x7610, R40 ;  /* 0x00007610ff437816 */ /* 0x000fe40000000028 */
[----:B------:R-:W-:Y:S01]  /*5680*/  PRMT R40, RZ, 0x5410, R41 ;  /* 0x00005410ff287816 */ /* 0x000fe20000000029 */
[----:B0-----:R-:W-:Y:S01]  /*5690*/  FADD.FTZ R38, R70, R69 ;  /* 0x0000004546267221 */ /* 0x001fe20000010000 */
        /* <DEDUP_REMOVED lines=21> */
[----:B------:R0:W2:Y:S01]  /*57f0*/  SHFL.UP PT, R61, R39, 0x1, RZ ;  /* 0x04200000273d7989 */ /* 0x0000a200000e00ff */
[--C-:B------:R-:W-:Y:S01]  /*5800*/  PRMT R51, RZ, 0x5410, R52.reuse ;  /* 0x00005410ff337816 */ /* 0x100fe20000000034 */
[----:B------:R-:W-:Y:S01]  /*5810*/  BSSY B0, `(.L_x_645) ;  /* 0x0000031000007945 */ /* 0x000fe20003800000 */
[----:B------:R-:W-:Y:S01]  /*5820*/  PRMT R160, RZ, 0x7610, R52 ;  /* 0x00007610ffa07816 */ /* 0x000fe20000000034 */
[----:B------:R0:W3:Y:S01]  /*5830*/  SHFL.UP PT, R63, R36, 0x1, RZ ;  /* 0x04200000243f7989 */ /* 0x0000e200000e00ff */
[----:B------:R-:W-:-:S02]  /*5840*/  PRMT R52, RZ, 0x5410, R53 ;  /* 0x00005410ff347816 */ /* 0x000fc40000000035 */
[----:B------:R-:W-:Y:S01]  /*5850*/  PRMT R161, RZ, 0x7610, R53 ;  /* 0x00007610ffa17816 */ /* 0x000fe20000000035 */
[----:B------:R0:W4:Y:S01]  /*5860*/  SHFL.UP PT, R65, R37, 0x1, RZ ;  /* 0x0420000025417989 */ /* 0x00012200000e00ff */
[--C-:B------:R-:W-:Y:S02]  /*5870*/  PRMT R53, RZ, 0x5410, R54.reuse ;  /* 0x00005410ff357816 */ /* 0x100fe40000000036 */
[----:B------:R-:W-:Y:S02]  /*5880*/  PRMT R162, RZ, 0x7610, R54 ;  /* 0x00007610ffa27816 */ /* 0x000fe40000000036 */
[--C-:B------:R-:W-:Y:S02]  /*5890*/  PRMT R54, RZ, 0x5410, R55.reuse ;  /* 0x00005410ff367816 */ /* 0x100fe40000000037 */
[----:B------:R-:W-:Y:S01]  /*58a0*/  PRMT R55, RZ, 0x7610, R55 ;  /* 0x00007610ff377816 */ /* 0x000fe20000000037 */
[----:B------:R-:W-:Y:S05]  /*58b0*/  @!P2 BRA `(.L_x_646) ;  /* 0x000001500000a947 */ /* 0x000fea0003800000 */
[----:B01----:R-:W0:Y:S01]  /*58c0*/  S2R R39, SR_LANEID ;  /* 0x0000000000277919 */ /* 0x003e220000000000 */
[----:B----4-:R-:W-:-:S02]  /*58d0*/  FMUL.FTZ R37, R65, R57 ;  /* 0x0000003941257220 */ /* 0x010fc40000410000 */
[----:B------:R-:W-:Y:S01]  /*58e0*/  FMUL.FTZ R36, R65, R56 ;  /* 0x0000003841247220 */ /* 0x000fe20000410000 */
[----:B0-----:R-:W-:Y:S02]  /*58f0*/  ISETP.NE.AND P0, PT, R39, RZ, PT ;  /* 0x000000ff2700720c */ /* 0x001fe40003f05270 */
[----:B------:R-:W-:-:S11]  /*5900*/  MOV R39, R35 ;  /* 0x0000002300277202 */ /* 0x000fd60000000f00 */
[C---:B---3--:R-:W-:Y:S02]  /*5910*/  @P0 FFMA.FTZ R56, R63.reuse, R56, R37 ;  /* 0x000000383f380223 */ /* 0x048fe40000010025 */
[----:B------:R-:W-:Y:S02]  /*5920*/  @P0 FFMA.FTZ R57, R63, R57, -R36 ;  /* 0x000000393f390223 */ /* 0x000fe40000010824 */
[CC--:B------:R-:W-:Y:S02]  /*5930*/  FMUL.FTZ R37, R65.reuse, R59.reuse ;  /* 0x0000003b41257220 */ /* 0x0c0fe40000410000 */
[----:B------:R-:W-:Y:S01]  /*5940*/  FMUL.FTZ R36, R65, R62 ;  /* 0x0000003e41247220 */ /* 0x000fe20000410000 */
[----:B------:R-:W-:Y:S01]  /*5950*/  MOV R65, R56 ;  /* 0x0000003800417202 */ /* 0x000fe20000000f00 */
[C---:B------:R-:W-:Y:S02]  /*5960*/  FFMA.FTZ R38, R63.reuse, R62, R37 ;  /* 0x0000003e3f267223 */ /* 0x040fe40000010025 */
[----:B------:R-:W-:Y:S01]  /*5970*/  FFMA.FTZ R37, R63, R59, -R36 ;  /* 0x0000003b3f257223 */ /* 0x000fe20000010824 */
[----:B------:R-:W-:Y:S01]  /*5980*/  MOV R36, R32 ;  /* 0x0000002000247202 */ /* 0x000fe20000000f00 */
[----:B--2---:R-:W-:Y:S01]  /*5990*/  @P0 FADD.FTZ R62, R61, R38 ;  /* 0x000000263d3e0221 */ /* 0x004fe20000010000 */
[----:B------:R-:W-:Y:S01]  /*59a0*/  MOV R38, R34 ;  /* 0x0000002200267202 */ /* 0x000fe20000000f00 */
[----:B------:R-:W-:Y:S01]  /*59b0*/  @P0 FADD.FTZ R59, R58, R37 ;  /* 0x000000253a3b0221 */ /* 0x000fe20000010000 */
[----:B------:R-:W-:-:S02]  /*59c0*/  MOV R37, R33 ;  /* 0x0000002100257202 */ /* 0x000fc40000000f00 */
[----:B------:R-:W-:Y:S02]  /*59d0*/  MOV R63, R57 ;  /* 0x00000039003f7202 */ /* 0x000fe40000000f00 */
[----:B------:R-:W-:Y:S02]  /*59e0*/  MOV R58, R59 ;  /* 0x0000003b003a7202 */ /* 0x000fe40000000f00 */
[----:B------:R-:W-:Y:S01]  /*59f0*/  MOV R61, R62 ;  /* 0x0000003e003d7202 */ /* 0x000fe20000000f00 */
[----:B------:R-:W-:Y:S05]  /*5a00*/  BRA `(.L_x_647) ;  /* 0x0000011000007947 */ /* 0x000fea0003800000 */
.L_x_646:
[----:B01----:R-:W0:Y:S01]  /*5a10*/  S2R R56, SR_LANEID ;  /* 0x0000000000387919 */ /* 0x003e220000000000 */
[C---:B------:R-:W-:Y:S02]  /*5a20*/  FMUL.FTZ R37, R64.reuse, R35 ;  /* 0x0000002340257220 */ /* 0x040fe40000410000 */
[----:B------:R-:W-:Y:S02]  /*5a30*/  FMUL.FTZ R36, R64, R33 ;  /* 0x0000002140247220 */ /* 0x000fe40000410000 */
[----:B------:R-:W-:-:S02]  /*5a40*/  FFMA.FTZ R37, R60, R34, -R37 ;  /* 0x000000223c257223 */ /* 0x000fc40000010825 */
[-C--:B------:R-:W-:Y:S02]  /*5a50*/  FFMA.FTZ R36, R60, R32.reuse, -R36 ;  /* 0x000000203c247223 */ /* 0x080fe40000010824 */
[----:B------:R-:W-:Y:S02]  /*5a60*/  FADD.FTZ R38, R38, R37 ;  /* 0x0000002526267221 */ /* 0x000fe40000010000 */
[C---:B------:R-:W-:Y:S02]  /*5a70*/  FMUL.FTZ R37, R64.reuse, R32 ;  /* 0x0000002040257220 */ /* 0x040fe40000410000 */
[----:B------:R-:W-:Y:S02]  /*5a80*/  FMUL.FTZ R64, R64, R34 ;  /* 0x0000002240407220 */ /* 0x000fe40000410000 */
[C---:B------:R-:W-:Y:S02]  /*5a90*/  FFMA.FTZ R37, R60.reuse, R33, R37 ;  /* 0x000000213c257223 */ /* 0x040fe40000010025 */
[----:B------:R-:W-:-:S04]  /*5aa0*/  FFMA.FTZ R64, R60, R35, R64 ;  /* 0x000000233c407223 */ /* 0x000fc80000010040 */
[----:B------:R-:W-:Y:S01]  /*5ab0*/  FADD.FTZ R39, R71, R64 ;  /* 0x0000004047277221 */ /* 0x000fe20000010000 */
[----:B0-----:R-:W-:-:S13]  /*5ac0*/  ISETP.NE.AND P0, PT, R56, RZ, PT ;  /* 0x000000ff3800720c */ /* 0x001fda0003f05270 */
[----:B------:R0:W-:Y:S01]  /*5ad0*/  @!P0 STS.128 [0x4250], R32 ;  /* 0x00425020ff008388 */ /* 0x0001e20000000c00 */
[----:B---3--:R-:W-:Y:S02]  /*5ae0*/  @!P0 MOV R63, R32 ;  /* 0x00000020003f8202 */ /* 0x008fe40000000f00 */
[----:B----4-:R-:W-:Y:S02]  /*5af0*/  @!P0 MOV R65, R33 ;  /* 0x0000002100418202 */ /* 0x010fe40000000f00 */
[----:B------:R-:W-:Y:S02]  /*5b00*/  @!P0 MOV R58, R34 ;  /* 0x00000022003a8202 */ /* 0x000fe40000000f00 */
[----:B--2---:R-:W-:Y:S02]  /*5b10*/  @!P0 MOV R61, R35 ;  /* 0x00000023003d8202 */ /* 0x004fe40000000f00 */
.L_x_647:
[----:B------:R-:W-:Y:S05]  /*5b20*/  BSYNC B0 ;  /* 0x0000000000007941 */ /* 0x000fea0003800000 */
.L_x_645:
[----:B0-----:R-:W0:Y:S01]  /*5b30*/  S2R R32, SR_TID.X ;  /* 0x0000000000207919 */ /* 0x001e220000002100 */
[----:B------:R-:W-:Y:S03]  /*5b40*/  BSSY B0, `(.L_x_648) ;  /* 0x0000083000007945 */ /* 0x000fe60003800000 */
[----:B------:R-:W-:Y:S01]  /*5b50*/  BAR.SYNC.DEFER_BLOCKING 0x0 ;  /* 0x0000000000007b1d */ /* 0x000fe20000010000 */
[----:B0-----:R-:W-:-:S13]  /*5b60*/  ISETP.NE.AND P0, PT, R32, RZ, PT ;  /* 0x000000ff2000720c */ /* 0x001fda0003f05270 */
[----:B------:R-:W0:Y:S02]  /*5b70*/  @P0 LDS.64 R32, [0x4258] ;  /* 0x00425800ff200984 */ /* 0x000e240000000a00 */
[CC--:B0-----:R-:W-:Y:S02]  /*5b80*/  @P0 FMUL.FTZ R34, R33.reuse, R65.reuse ;  /* 0x0000004121220220 */ /* 0x0c1fe40000410000 */
[C---:B------:R-:W-:Y:S02]  /*5b90*/  @P0 FMUL.FTZ R56, R32.reuse, R65 ;  /* 0x0000004120380220 */ /* 0x040fe40000410000 */
[-C--:B------:R-:W-:Y:S02]  /*5ba0*/  @P0 FFMA.FTZ R35, R32, R63.reuse, -R34 ;  /* 0x0000003f20230223 */ /* 0x080fe40000010822 */
[----:B------:R-:W-:Y:S02]  /*5bb0*/  @P0 FFMA.FTZ R56, R33, R63, R56 ;  /* 0x0000003f21380223 */ /* 0x000fe40000010038 */
[----:B------:R-:W-:-:S02]  /*5bc0*/  @P0 FADD.FTZ R58, R58, R35 ;  /* 0x000000233a3a0221 */ /* 0x000fc40000010000 */
[----:B------:R-:W-:Y:S02]  /*5bd0*/  @P0 FADD.FTZ R61, R61, R56 ;  /* 0x000000383d3d0221 */ /* 0x000fe40000010000 */
[CC--:B------:R-:W-:Y:S02]  /*5be0*/  FMUL.FTZ R32, R90.reuse, R58.reuse ;  /* 0x0000003a5a207220 */ /* 0x0c0fe40000410000 */
[-C--:B------:R-:W-:Y:S02]  /*5bf0*/  FMUL.FTZ R90, R90, R61.reuse ;  /* 0x0000003d5a5a7220 */ /* 0x080fe40000410000 */
[C---:B------:R-:W-:Y:S02]  /*5c00*/  FFMA.FTZ R61, R91.reuse, R61, R32 ;  /* 0x0000003d5b3d7223 */ /* 0x040fe40000010020 */
[----:B------:R-:W-:Y:S02]  /*5c10*/  FFMA.FTZ R90, R91, R58, -R90 ;  /* 0x0000003a5b5a7223 */ /* 0x000fe4000001085a */
[----:B------:R-:W-:Y:S01]  /*5c20*/  FADD.FTZ R98, R98, R61 ;  /* 0x0000003d62627221 */ /* 0x000fe20000010000 */
[----:B------:R-:W0:Y:S01]  /*5c30*/  S2R R91, SR_TID.X ;  /* 0x00000000005b7919 */ /* 0x000e220000002100 */
[----:B------:R-:W-:-:S02]  /*5c40*/  FADD.FTZ R99, R99, R90 ;  /* 0x0000005a63637221 */ /* 0x000fc40000010000 */
[CC--:B------:R-:W-:Y:S02]  /*5c50*/  FMUL.FTZ R32, R88.reuse, R98.reuse ;  /* 0x0000006258207220 */ /* 0x0c0fe40000410000 */
[-C--:B------:R-:W-:Y:S02]  /*5c60*/  FMUL.FTZ R88, R88, R99.reuse ;  /* 0x0000006358587220 */ /* 0x080fe40000410000 */
[C---:B------:R-:W-:Y:S02]  /*5c70*/  FFMA.FTZ R35, R89.reuse, R99, -R32 ;  /* 0x0000006359237223 */ /* 0x040fe40000010820 */
[----:B------:R-:W-:Y:S02]  /*5c80*/  FFMA.FTZ R88, R89, R98, R88 ;  /* 0x0000006259587223 */ /* 0x000fe40000010058 */
[----:B------:R-:W-:Y:S02]  /*5c90*/  FADD.FTZ R35, R96, R35 ;  /* 0x0000002360237221 */ /* 0x000fe40000010000 */
[----:B------:R-:W-:-:S02]  /*5ca0*/  FADD.FTZ R95, R95, R88 ;  /* 0x000000585f5f7221 */ /* 0x000fc40000010000 */
[C---:B------:R-:W-:Y:S02]  /*5cb0*/  FMUL.FTZ R32, R86.reuse, R35 ;  /* 0x0000002356207220 */ /* 0x040fe40000410000 */
[-C--:B------:R-:W-:Y:S02]  /*5cc0*/  FMUL.FTZ R86, R86, R95.reuse ;  /* 0x0000005f56567220 */ /* 0x080fe40000410000 */
[C---:B------:R-:W-:Y:S02]  /*5cd0*/  FFMA.FTZ R32, R87.reuse, R95, R32 ;  /* 0x0000005f57207223 */ /* 0x040fe40000010020 */
[----:B------:R-:W-:Y:S02]  /*5ce0*/  FFMA.FTZ R87, R87, R35, -R86 ;  /* 0x0000002357577223 */ /* 0x000fe40000010856 */
[----:B------:R-:W-:Y:S01]  /*5cf0*/  FADD.FTZ R34, R103, R32 ;  /* 0x0000002067227221 */ /* 0x000fe20000010000 */
[----:B0-----:R-:W-:Y:S01]  /*5d00*/  ISETP.NE.AND P0, PT, R91, RZ, PT ;  /* 0x000000ff5b00720c */ /* 0x001fe20003f05270 */
[----:B------:R-:W-:-:S02]  /*5d10*/  FADD.FTZ R102, R102, R87 ;  /* 0x0000005766667221 */ /* 0x000fc40000010000 */
[C---:B------:R-:W-:Y:S02]  /*5d20*/  FMUL.FTZ R32, R84.reuse, R34 ;  /* 0x0000002254207220 */ /* 0x040fe40000410000 */
        /* <DEDUP_REMOVED lines=9> */
[----:B------:R-:W-:Y:S02]  /*5dc0*/  FADD.FTZ R59, R116, R59 ;  /* 0x0000003b743b7221 */ /* 0x000fe40000010000 */
[----:B------:R-:W-:-:S02]  /*5dd0*/  FADD.FTZ R56, R115, R56 ;  /* 0x0000003873387221 */ /* 0x000fc40000010000 */
[CC--:B------:R-:W-:Y:S02]  /*5de0*/  FMUL.FTZ R32, R80.reuse, R59.reuse ;  /* 0x0000003b50207220 */ /* 0x0c0fe40000410000 */
[-C--:B------:R-:W-:Y:S02]  /*5df0*/  FMUL.FTZ R80, R80, R56.reuse ;  /* 0x0000003850507220 */ /* 0x080fe40000410000 */
[C---:B------:R-:W-:Y:S02]  /*5e00*/  FFMA.FTZ R61, R81.reuse, R56, -R32 ;  /* 0x00000038513d7223 */ /* 0x040fe40000010820 */
[----:B------:R-:W-:Y:S02]  /*5e10*/  FFMA.FTZ R81, R81, R59, R80 ;  /* 0x0000003b51517223 */ /* 0x000fe40000010050 */
[----:B------:R-:W-:Y:S02]  /*5e20*/  FADD.FTZ R61, R110, R61 ;  /* 0x0000003d6e3d7221 */ /* 0x000fe40000010000 */
[----:B------:R-:W-:-:S02]  /*5e30*/  FADD.FTZ R122, R122, R81 ;  /* 0x000000517a7a7221 */ /* 0x000fc40000010000 */
[CC--:B------:R-:W-:Y:S02]  /*5e40*/  FMUL.FTZ R32, R94.reuse, R61.reuse ;  /* 0x0000003d5e207220 */ /* 0x0c0fe40000410000 */
        /* <DEDUP_REMOVED lines=82> */
.L_x_649:
[----:B------:R-:W-:Y:S05]  /*6370*/  BSYNC B0 ;  /* 0x0000000000007941 */ /* 0x000fea0003800000 */
.L_x_648:
        /* <DEDUP_REMOVED lines=54> */
.L_x_644:
[----:B------:R-:W-:-:S02]  /*66e0*/  NOP ;  /* 0x0000000000007918 */ /* 0x000fc40000000000 */
[----:B-1----:R-:W0:Y:S01]  /*66f0*/  S2R R33, SR_TID.X ;  /* 0x0000000000217919 */ /* 0x002e220000002100 */
[----:B------:R-:W-:Y:S01]  /*6700*/  F2FP.BF16.PACK_AB R7, R6, R7 ;  /* 0x000000070607723e */ /* 0x000fe200000010ff */
[----:B------:R-:W-:Y:S01]  /*6710*/  USHF.L.U32 UR17, UR6, 0xb, URZ ;  /* 0x0000000b06117899 */ /* 0x000fe2000800063f */
[----:B------:R-:W-:Y:S01]  /*6720*/  F2FP.BF16.PACK_AB R27, R14, R15 ;  /* 0x0000000f0e1b723e */ /* 0x000fe200000010ff */
[----:B------:R-:W1:Y:S01]  /*6730*/  S2R R34, SR_TID.X ;  /* 0x0000000000227919 */ /* 0x000e620000002100 */
[----:B------:R-:W-:Y:S01]  /*6740*/  F2FP.BF16.PACK_AB R26, R16, R17 ;  /* 0x00000011101a723e */ /* 0x000fe200000010ff */
[----:B------:R-:W-:Y:S01]  /*6750*/  ULDC UR7, c[0x0][0x200] ;  /* 0x0000800000077ab9 */ /* 0x000fe20000000800 */
[----:B------:R-:W-:Y:S01]  /*6760*/  F2FP.BF16.PACK_AB R25, R18, R19 ;  /* 0x000000131219723e */ /* 0x000fe200000010ff */
[----:B------:R-:W2:Y:S01]  /*6770*/  S2R R35, SR_LANEID ;  /* 0x0000000000237919 */ /* 0x000ea20000000000 */
[----:B------:R-:W-:Y:S01]  /*6780*/  F2FP.BF16.PACK_AB R24, R20, R21 ;  /* 0x000000151418723e */ /* 0x000fe200000010ff */
[----:B------:R-:W-:Y:S01]  /*6790*/  USHF.R.S32.HI UR22, URZ, 0x1f, UR17 ;  /* 0x0000001f3f167899 */ /* 0x000fe20008011411 */
[----:B------:R-:W-:Y:S01]  /*67a0*/  F2FP.BF16.PACK_AB R6, R8, R9 ;  /* 0x000000090806723e */ /* 0x000fe200000010ff */
[----:B------:R-:W-:Y:S01]  /*67b0*/  BAR.SYNC.DEFER_BLOCKING 0x0 ;  /* 0x0000000000007b1d */ /* 0x000fe20000010000 */
[----:B------:R-:W-:Y:S01]  /*67c0*/  F2FP.BF16.PACK_AB R5, R10, R11 ;  /* 0x0000000b0a05723e */ /* 0x000fe200000010ff */
[----:B------:R-:W-:Y:S01]  /*67d0*/  UIMAD UR7, UR21, UR7, URZ ;  /* 0x00000007150772a4 */ /* 0x000fe2000f8e023f */
[----:B------:R-:W-:Y:S01]  /*67e0*/  F2FP.BF16.PACK_AB R4, R12, R13 ;  /* 0x0000000d0c04723e */ /* 0x000fe200000010ff */
[----:B------:R-:W-:Y:S01]  /*67f0*/  UIADD3 UR6, UR6, 0x1, URZ ;  /* 0x0000000106067890 */ /* 0x000fe2000fffe03f */
[----:B------:R-:W-:Y:S01]  /*6800*/  MOV R2, UR17 ;  /* 0x0000001100027c02 */ /* 0x000fe20008000f00 */
[----:B------:R-:W-:Y:S01]  /*6810*/  ULDC UR16, c[0x0][0x208] ;  /* 0x0000820000107ab9 */ /* 0x000fe20000000800 */
[----:B------:R-:W-:Y:S01]  /*6820*/  MOV R3, UR22 ;  /* 0x0000001600037c02 */ /* 0x000fe20008000f00 */
[----:B------:R-:W-:Y:S01]  /*6830*/  UIADD3 UR10, UP1, UR10, 0x2000, URZ ;  /* 0x000020000a0a7890 */ /* 0x000fe2000ff3e03f */
[----:B------:R-:W-:Y:S01]  /*6840*/  MOV R17, UR7 ;  /* 0x0000000700117c02 */ /* 0x000fe20008000f00 */
[----:B------:R-:W-:Y:S01]  /*6850*/  UIMAD UR7, UR20, UR16, URZ ;  /* 0x00000010140772a4 */ /* 0x000fe2000f8e023f */
[----:B0-----:R-:W-:Y:S01]  /*6860*/  SHF.L.U32 R32, R33, 0x1, RZ ;  /* 0x0000000121207819 */ /* 0x001fe200000006ff */
[----:B------:R-:W-:Y:S01]  /*6870*/  IMAD.WIDE.U32 R2, R78, c[0x0][0x200], R2 ;  /* 0x000080004e027a25 */ /* 0x000fe200078e0002 */
[----:B------:R-:W-:Y:S01]  /*6880*/  UIADD3 UR11, UP2, UR11, 0x2000, URZ ;  /* 0x000020000b0b7890 */ /* 0x000fe2000ff5e03f */
[----:B-1----:R-:W-:-:S02]  /*6890*/  SHF.L.U32 R34, R34, 0x1, RZ ;  /* 0x0000000122227819 */ /* 0x002fc400000006ff */
[----:B------:R-:W-:Y:S01]  /*68a0*/  IMAD R17, R78, c[0x0][0x204], R17 ;  /* 0x000081004e117a24 */ /* 0x000fe200078e0211 */
[----:B------:R-:W-:Y:S01]  /*68b0*/  LOP3.LUT R32, R32, 0xffffffc0, RZ, 0xc0, !PT ;  /* 0xffffffc020207812 */ /* 0x000fe200078ec0ff */
[----:B------:R-:W-:Y:S01]  /*68c0*/  UIADD3 UR12, UP3, UR12, 0x1000, URZ ;  /* 0x000010000c0c7890 */ /* 0x000fe2000ff7e03f */
[----:B------:R-:W-:Y:S01]  /*68d0*/  LOP3.LUT R34, R34, 0xffffffc0, RZ, 0xc0, !PT ;  /* 0xffffffc022227812 */ /* 0x000fe200078ec0ff */
[----:B------:R-:W-:Y:S01]  /*68e0*/  UIADD3 UR8, UP4, UR8, 0x1000, URZ ;  /* 0x0000100008087890 */ /* 0x000fe2000ff9e03f */
[----:B--2---:R-:W-:Y:S01]  /*68f0*/  LEA R0, R35, R32, 0x1 ;  /* 0x0000002023007211 */ /* 0x004fe200078e08ff */
[----:B------:R-:W-:Y:S01]  /*6900*/  UIADD3.X UR14, URZ, UR14, URZ, UP1, !UPT ;  /* 0x0000000e3f0e7290 */ /* 0x000fe20008ffe43f */
[----:B------:R-:W-:Y:S01]  /*6910*/  IADD3 R34, R34, R35, RZ ;  /* 0x0000002322227210 */ /* 0x000fe20007ffe0ff */
[----:B------:R-:W-:Y:S01]  /*6920*/  UIADD3.X UR15, URZ, UR15, URZ, UP2, !UPT ;  /* 0x0000000f3f0f7290 */ /* 0x000fe200097fe43f */
[----:B------:R-:W-:Y:S01]  /*6930*/  IADD3 R3, R3, R17, RZ ;  /* 0x0000001103037210 */ /* 0x000fe20007ffe0ff */
[----:B------:R-:W-:Y:S01]  /*6940*/  STS.128 [R0.X16], R24 ;  /* 0x0000001800007388 */ /* 0x000fe2000000cc00 */
[----:B------:R-:W-:Y:S01]  /*6950*/  LOP3.LUT R32, R32, 0x1f, R33, 0xf8, !PT ;  /* 0x0000001f20207812 */ /* 0x000fe200078ef821 */
[----:B------:R-:W-:-:S02]  /*6960*/  UIADD3.X UR13, URZ, UR13, URZ, UP3, !UPT ;  /* 0x0000000d3f0d7290 */ /* 0x000fc40009ffe43f */
[----:B------:R0:W-:Y:S01]  /*6970*/  STS.128 [R0.X16+0x10], R4 ;  /* 0x0000100400007388 */ /* 0x0001e2000000cc00 */
[----:B------:R-:W-:-:S06]  /*6980*/  NOP ;  /* 0x0000000000007918 */ /* 0x000fcc0000000000 */
[----:B------:R-:W1:Y:S01]  /*6990*/  LDS.128 R8, [R34.X16] ;  /* 0x0000000022087984 */ /* 0x000e62000000cc00 */
[C---:B------:R-:W-:Y:S01]  /*69a0*/  IMAD.WIDE.U32 R2, R79.reuse, c[0x0][0x208], R2 ;  /* 0x000082004f027a25 */ /* 0x040fe200078e0002 */
[----:B------:R-:W-:Y:S02]  /*69b0*/  UIADD3.X UR9, URZ, UR9, URZ, UP4, !UPT ;  /* 0x000000093f097290 */ /* 0x000fe4000a7fe43f */
[----:B------:R-:W2:Y:S01]  /*69c0*/  LDS.128 R12, [R34.X16+0x200] ;  /* 0x00020000220c7984 */ /* 0x000ea2000000cc00 */
[----:B0-----:R-:W-:Y:S01]  /*69d0*/  MOV R0, UR7 ;  /* 0x0000000700007c02 */ /* 0x001fe20008000f00 */
[----:B------:R-:W-:Y:S01]  /*69e0*/  ULDC UR7, c[0x0][0x174] ;  /* 0x00005d0000077ab9 */ /* 0x000fe20000000800 */
[----:B------:R-:W-:Y:S01]  /*69f0*/  LEA R4, P0, R2, c[0x0][0x258], 0x1 ;  /* 0x0000960002047a11 */ /* 0x000fe200078008ff */
[----:B------:R-:W-:Y:S02]  /*6a00*/  UISETP.GE.AND UP0, UPT, UR6, UR7, UPT ;  /* 0x000000070600728c */ /* 0x000fe4000bf06270 */
[----:B------:R-:W-:-:S05]  /*6a10*/  IMAD R5, R79, c[0x0][0x20c], R0 ;  /* 0x000083004f057a24 */ /* 0x000fca00078e0200 */
[----:B------:R-:W-:-:S04]  /*6a20*/  IADD3 R3, R3, R5, RZ ;  /* 0x0000000503037210 */ /* 0x000fc80007ffe0ff */
[----:B------:R-:W-:Y:S02]  /*6a30*/  LEA.HI.X R5, R2, c[0x0][0x25c], R3, 0x1, P0 ;  /* 0x0000970002057a11 */ /* 0x000fe400000f0c03 */
[----:B------:R-:W-:-:S03]  /*6a40*/  PLOP3.LUT P0, PT, PT, PT, UP0, 0x80, 0x0 ;  /* 0x000000000000781c */ /* 0x000fc60003f0f008 */
[----:B------:R-:W-:-:S05]  /*6a50*/  IMAD.WIDE R2, R32, 0x10, R4 ;  /* 0x0000001020027825 */ /* 0x000fca00078e0204 */
[----:B-1----:R0:W-:Y:S04]  /*6a60*/  STG.E.128 [R2.64], R8 ;  /* 0x0000000802007986 */ /* 0x0021e8000c101d12 */
[----:B--2---:R0:W-:Y:S01]  /*6a70*/  STG.E.128 [R2.64+0x200], R12 ;  /* 0x0002000c02007986 */ /* 0x0041e2000c101d12 */
[----:B------:R-:W-:Y:S01]  /*6a80*/  @P0 CALL.REL.NOINC `(.L_x_651) ;  /* 0x0000001000000944 */ /* 0x000fe20003c00000 */
[----:B------:R-:W-:Y:S05]  /*6a90*/  BRA `(.L_x_652) ;  /* 0xffff9dd000007947 */ /* 0x000fea000383ffff */
.L_x_651:
[----:B------:R-:W-:Y:S05]  /*6aa0*/  EXIT ;  /* 0x000000000000794d */ /* 0x000fea0003800000 */
.L_x_653:
        /* <DEDUP_REMOVED lines=13> */
.L_x_5334:


//--------------------- .text._Z25selective_scan_fwd_kernelI32Selective_Scan_fwd_kernel_traitsILi128ELi16ELi1ELb1ELb1ELb1ELb1EN3c108BFloat16ENS1_7complexIfEEEEv13SSMParamsBase --------------------------
	.section	.text._Z25selective_scan_fwd_kernelI32Selective_Scan_fwd_kernel_traitsILi128ELi16ELi1ELb1ELb1ELb1ELb1EN3c108BFloat16ENS1_7complexIfEEEEv13SSMParamsBase,"ax",@progbits
	.sectioninfo	@"SHI_REGISTERS=168"
	.align	128
        .global         _Z25selective_scan_fwd_kernelI32Selective_Scan_fwd_kernel_traitsILi128ELi16ELi1ELb1ELb1ELb1ELb1EN3c108BFloat16ENS1_7complexIfEEEEv13SSMParamsBase
        .type           _Z25selective_scan_fwd_kernelI32Selective_Scan_fwd_kernel_traitsILi128ELi16ELi1ELb1ELb1ELb1ELb1EN3c108BFloat16ENS1_7complexIfEEEEv13SSMParamsBase,@function
        .size           _Z25selective_scan_fwd_kernelI32Selective_Scan_fwd_kernel_traitsILi128ELi16ELi1ELb1ELb1ELb1ELb1EN3c108BFloat16ENS1_7complexIfEEEEv13SSMParamsBase,(.L_x_5335 - _Z25selective_scan_fwd_kernelI32Selective_Scan_fwd_kernel_traitsILi128ELi16ELi1ELb1ELb1ELb1ELb1EN3c108BFloat16ENS1_7complexIfEEEEv13SSMParamsBase)
        .other          _Z25selective_scan_fwd_kernelI32Selective_Scan_fwd_kernel_traitsILi128ELi16ELi1ELb1ELb1ELb1ELb1EN3c108BFloat16ENS1_7complexIfEEEEv13SSMParamsBase,@"STO_CUDA_ENTRY STV_DEFAULT"
_Z25selective_scan_fwd_kernelI32Selective_Scan_fwd_kernel_traitsILi128ELi16ELi1ELb1ELb1ELb1ELb1EN3c108BFloat16ENS1_7complexIfEEEEv13SSMParamsBase:
.text._Z25selective_scan_fwd_kernelI32Selective_Scan_fwd_kernel_traitsILi128ELi16ELi1ELb1ELb1ELb1ELb1EN3c108BFloat16ENS1_7complexIfEEEEv13SSMParamsBase:
        /* <DEDUP_REMOVED lines=135> */
.L_x_694:
        /* <DEDUP_REMOVED lines=25> */
[----:B------:R-:W-:Y:S02]  /*0a00*/  BSSY B0, `(.L_x_654) ;  /* 0x000003e000007945 */ /* 0x000fe40003800000 */
[----:B--2---:R-:W-:Y:S04]  /*0a10*/  STS.128 [R22.X16], R24 ;  /* 0x0000001816007388 */ /* 0x004fe8000000cc00 */
[----:B---3--:R-:W-:Y:S01]  /*0a20*/  STS.128 [R22.X16+0x200], R28 ;  /* 0x0002001c16007388 */ /* 0x008fe2000000cc00 */
[----:B------:R-:W-:-:S06]  /*0a30*/  NOP ;  /* 0x0000000000007918 */ /* 0x000fcc0000000000 */
[----:B------:R-:W0:Y:S04]  /*0a40*/  LDS.128 R16, [R0.X16] ;  /* 0x0000000000107984 */ /* 0x000e28000000cc00 */
[----:B------:R1:W2:Y:S02]  /*0a50*/  LDS.128 R12, [R0.X16+0x10] ;  /* 0x00001000000c7984 */ /* 0x0002a4000000cc00 */
[----:B-1----:R-:W-:Y:S02]  /*0a60*/  MOV R0, c[0x0][0x16c] ;  /* 0x00005b0000007a02 */ /* 0x002fe40000000f00 */
        /* <DEDUP_REMOVED lines=24> */
[----:B--2---:R-:W-:Y:S01]  /*0bf0*/  FMUL.FTZ R77, R77, 1.4426950216293334961 ;  /* 0x3fb8aa3b4d4d7820 */ /* 0x004fe20000410000 */
        /* <DEDUP_REMOVED lines=30> */
.L_x_655:
[----:B--2---:R-:W-:Y:S05]  /*0de0*/  BSYNC B0 ;  /* 0x0000000000007941 */ /* 0x004fea0003800000 */
.L_x_654:
        /* <DEDUP_REMOVED lines=36> */
.L_x_657:
[----:B------:R-:W-:Y:S05]  /*1030*/  BSYNC B0 ;  /* 0x0000000000007941 */ /* 0x000fea0003800000 */
.L_x_656:
        /* <DEDUP_REMOVED lines=38> */
.L_x_659:
[----:B------:R-:W-:Y:S05]  /*12a0*/  BSYNC B0 ;  /* 0x0000000000007941 */ /* 0x000fea0003800000 */
.L_x_658:
        /* <DEDUP_REMOVED lines=36> */
.L_x_661:
[----:B------:R-:W-:Y:S05]  /*14f0*/  BSYNC B0 ;  /* 0x0000000000007941 */ /* 0x000fea0003800000 */
.L_x_660:
        /* <DEDUP_REMOVED lines=38> */
.L_x_663:
[----:B------:R-:W-:Y:S05]  /*1760*/  BSYNC B0 ;  /* 0x0000000000007941 */ /* 0x000fea0003800000 */
.L_x_662:
        /* <DEDUP_REMOVED lines=36> */
.L_x_665:
[----:B------:R-:W-:Y:S05]  /*19b0*/  BSYNC B0 ;  /* 0x0000000000007941 */ /* 0x000fea0003800000 */
.L_x_664:
        /* <DEDUP_REMOVED lines=38> */
.L_x_667:
[----:B------:R-:W-:Y:S05]  /*1c20*/  BSYNC B0 ;  /* 0x0000000000007941 */ /* 0x000fea0003800000 */
.L_x_666:
        /* <DEDUP_REMOVED lines=36> */
.L_x_669:
[----:B------:R-:W-:Y:S05]  /*1e70*/  BSYNC B0 ;  /* 0x0000000000007941 */ /* 0x000fea0003800000 */
.L_x_668:
        /* <DEDUP_REMOVED lines=41> */
.L_x_671:
[----:B------:R-:W-:Y:S05]  /*2110*/  BSYNC B0 ;  /* 0x0000000000007941 */ /* 0x000fea0003800000 */
.L_x_670:
        /* <DEDUP_REMOVED lines=41> */
.L_x_673:
[----:B------:R-:W-:Y:S05]  /*23b0*/  BSYNC B0 ;  /* 0x0000000000007941 */ /* 0x000fea0003800000 */
.L_x_672:
        /* <DEDUP_REMOVED lines=47> */
.L_x_675:
[----:B------:R-:W-:Y:S05]  /*26b0*/  BSYNC B0 ;  /* 0x0000000000007941 */ /* 0x000fea0003800000 */
.L_x_674:
        /* <DEDUP_REMOVED lines=33> */
.L_x_677:
[----:B------:R-:W-:Y:S05]  /*28d0*/  BSYNC B0 ;  /* 0x0000000000007941 */ /* 0x000fea0003800000 */
.L_x_676:
        /* <DEDUP_REMOVED lines=33> */
.L_x_679:
[----:B------:R-:W-:Y:S05]  /*2af0*/  BSYNC B0 ;  /* 0x0000000000007941 */ /* 0x000fea0003800000 */
.L_x_678:
        /* <DEDUP_REMOVED lines=33> */
.L_x_681:
[----:B------:R-:W-:Y:S05]  /*2d10*/  BSYNC B0 ;  /* 0x0000000000007941 */ /* 0x000fea0003800000 */
.L_x_680:
        /* <DEDUP_REMOVED lines=33> */
.L_x_683:
[----:B------:R-:W-:Y:S05]  /*2f30*/  BSYNC B0 ;  /* 0x0000000000007941 */ /* 0x000fea0003800000 */
.L_x_682:
        /* <DEDUP_REMOVED lines=33> */
.L_x_685:
[----:B------:R-:W-:Y:S05]  /*3150*/  BSYNC B0 ;  /* 0x0000000000007941 */ /* 0x000fea0003800000 */
.L_x_684:
        /* <DEDUP_REMOVED lines=36> */
.L_x_692:
        /* <DEDUP_REMOVED lines=82> */
[----:B------:R-:W-:Y:S01]  /*38c0*/  MUFU.SIN R69, R54 ;  /* 0x0000003600457308 */ /* 0x000fe20000000400 */
[C---:B-1----:R-:W-:Y:S02]  /*38d0*/  FMUL.FTZ R91, R90.reuse, R91 ;  /* 0x0000005b5a5b7220 */ /* 0x042fe40000410000 */
[----:B------:R-:W-:-:S05]  /*38e0*/  FMUL.FTZ R90, R90, R63 ;  /* 0x0000003f5a5a7220 */ /* 0x000fca0000410000 */
[----:B------:R-:W-:Y:S08]  /*38f0*/  MUFU.COS R85, R54 ;  /* 0x0000003600557308 */ /* 0x000ff00000000000 */
[----:B------:R0:W-:Y:S08]  /*3900*/  MUFU.COS R54, R57 ;  /* 0x0000003900367308 */ /* 0x0001f00000000000 */
[----:B------:R-:W-:Y:S01]  /*3910*/  MUFU.SIN R92, R56 ;  /* 0x00000038005c7308 */ /* 0x000fe20000000400 */
[----:B0-----:R-:W-:Y:S01]  /*3920*/  IADD3 R57, R50, R66, RZ ;  /* 0x0000004232397210 */ /* 0x001fe20007ffe0ff */
[----:B------:R-:W-:-:S04]  /*3930*/  FMUL.FTZ R50, R49, R26 ;  /* 0x0000001a31327220 */ /* 0x000fc80000410000 */
[----:B---3--:R0:W-:Y:S02]  /*3940*/  STS.128 [R57.X16], R32 ;  /* 0x0000002039007388 */ /* 0x0081e4000000cc00 */
[----:B------:R1:W-:Y:S02]  /*3950*/  MUFU.COS R93, R56 ;  /* 0x00000038005d7308 */ /* 0x0003e40000000000 */
[----:B----4-:R-:W-:Y:S04]  /*3960*/  STS.128 [R57.X16+0x200], R36 ;  /* 0x0002002439007388 */ /* 0x010fe8000000cc00 */
[----:B-----5:R2:W-:Y:S02]  /*3970*/  STS.128 [R57.X16+0x400], R40 ;  /* 0x0004002839007388 */ /* 0x0205e4000000cc00 */
[----:B------:R3:W-:Y:S01]  /*3980*/  MUFU.EX2 R86, R51 ;  /* 0x0000003300567308 */ /* 0x0007e20000000800 */
[----:B-1----:R-:W-:Y:S01]  /*3990*/  IMAD R56, R66, 0x3, R57 ;  /* 0x0000000342387824 */ /* 0x002fe200078e0239 */
[----:B------:R-:W-:Y:S01]  /*39a0*/  STS.128 [R57.X16+0x600], R44 ;  /* 0x0006002c39007388 */ /* 0x000fe2000000cc00 */
[----:B------:R-:W-:-:S06]  /*39b0*/  NOP ;  /* 0x0000000000007918 */ /* 0x000fcc0000000000 */
[----:B------:R-:W1:Y:S01]  /*39c0*/  LDS.128 R36, [R56.X16] ;  /* 0x0000000038247984 */ /* 0x000e62000000cc00 */
[C---:B---3--:R-:W-:Y:S01]  /*39d0*/  FMUL.FTZ R51, R49.reuse, R72 ;  /* 0x0000004831337220 */ /* 0x048fe20000410000 */
[----:B------:R-:W-:Y:S01]  /*39e0*/  MUFU.SIN R67, R55 ;  /* 0x0000003700437308 */ /* 0x000fe20000000400 */
[C---:B0-----:R-:W-:Y:S02]  /*39f0*/  FMUL.FTZ R32, R49.reuse, R25 ;  /* 0x0000001931207220 */ /* 0x041fe40000410000 */
[----:B------:R-:W-:Y:S01]  /*3a00*/  FMUL.RZ R33, R50, 0.15915493667125701904 ;  /* 0x3e22f98332217820 */ /* 0x000fe2000040c000 */
[----:B------:R-:W-:Y:S01]  /*3a10*/  MOV R50, UR23 ;  /* 0x0000001700327c02 */ /* 0x000fe20008000f00 */
[----:B------:R-:W-:Y:S02]  /*3a20*/  FMUL.RZ R34, R32, 0.15915493667125701904 ;  /* 0x3e22f98320227820 */ /* 0x000fe4000040c000 */
[----:B------:R-:W-:Y:S01]  /*3a30*/  FMUL.FTZ R32, R49, R24 ;  /* 0x0000001831207220 */ /* 0x000fe20000410000 */
[----:B------:R0:W3:Y:S01]  /*3a40*/  MUFU.COS R87, R55 ;  /* 0x0000003700577308 */ /* 0x0000e20000000000 */
[----:B--2---:R-:W-:-:S02]  /*3a50*/  FMUL.FTZ R40, R48, R26 ;  /* 0x0000001a30287220 */ /* 0x004fc40000410000 */
[----:B------:R-:W-:Y:S02]  /*3a60*/  FMUL.RZ R121, R32, 0.15915493667125701904 ;  /* 0x3e22f98320797820 */ /* 0x000fe4000040c000 */
[C---:B------:R-:W-:Y:S02]  /*3a70*/  FMUL.FTZ R42, R48.reuse, R25 ;  /* 0x00000019302a7220 */ /* 0x040fe40000410000 */
[C---:B------:R-:W-:Y:S01]  /*3a80*/  FMUL.FTZ R43, R48.reuse, R24 ;  /* 0x00000018302b7220 */ /* 0x040fe20000410000 */
[----:B------:R-:W-:Y:S01]  /*3a90*/  MUFU.SIN R113, R33 ;  /* 0x0000002100717308 */ /* 0x000fe20000000400 */
[----:B0-----:R-:W-:Y:S02]  /*3aa0*/  FMUL.RZ R55, R51, 0.15915493667125701904 ;  /* 0x3e22f98333377820 */ /* 0x001fe4000040c000 */
[----:B------:R-:W-:-:S05]  /*3ab0*/  FMUL.FTZ R51, R48, R72 ;  /* 0x0000004830337220 */ /* 0x000fca0000410000 */
[----:B------:R-:W-:Y:S01]  /*3ac0*/  MUFU.COS R81, R55 ;  /* 0x0000003700517308 */ /* 0x000fe20000000000 */
[C---:B---3--:R-:W-:Y:S02]  /*3ad0*/  FMUL.FTZ R87, R86.reuse, R87 ;  /* 0x0000005756577220 */ /* 0x048fe40000410000 */
[----:B------:R-:W-:-:S05]  /*3ae0*/  FMUL.FTZ R86, R86, R67 ;  /* 0x0000004356567220 */ /* 0x000fca0000410000 */
[----:B------:R0:W2:Y:S01]  /*3af0*/  MUFU.EX2 R80, R51 ;  /* 0x0000003300507308 */ /* 0x0000a20000000800 */
[----:B-1----:R-:W-:-:S07]  /*3b00*/  PRMT R32, RZ, 0x5410, R36 ;  /* 0x00005410ff207816 */ /* 0x002fce0000000024 */
[----:B------:R-:W1:Y:S01]  /*3b10*/  MUFU.SIN R95, R55 ;  /* 0x00000037005f7308 */ /* 0x000e620000000400 */
[----:B------:R-:W-:Y:S01]  /*3b20*/  PRMT R98, RZ, 0x7610, R36 ;  /* 0x00007610ff627816 */ /* 0x000fe20000000024 */
[----:B0-----:R-:W-:Y:S01]  /*3b30*/  FMUL.FTZ R51, R49, R27 ;  /* 0x0000001b31337220 */ /* 0x001fe20000410000 */
[--C-:B------:R-:W-:Y:S01]  /*3b40*/  PRMT R102, RZ, 0x5410, R38.reuse ;  /* 0x00005410ff667816 */ /* 0x100fe20000000026 */
[C---:B------:R-:W-:Y:S01]  /*3b50*/  FMUL.FTZ R99, R165.reuse, R32 ;  /* 0x00000020a5637220 */ /* 0x040fe20000410000 */
[----:B------:R-:W-:Y:S01]  /*3b60*/  PRMT R38, RZ, 0x7610, R38 ;  /* 0x00007610ff267816 */ /* 0x000fe20000000026 */
[----:B------:R-:W-:Y:S01]  /*3b70*/  FMUL.FTZ R98, R165, R98 ;  /* 0x00000062a5627220 */ /* 0x000fe20000410000 */
[----:B------:R-:W-:Y:S01]  /*3b80*/  PRMT R108, RZ, 0x5410, R39 ;  /* 0x00005410ff6c7816 */ /* 0x000fe20000000027 */
[----:B------:R0:W-:Y:S01]  /*3b90*/  MUFU.COS R41, R33 ;  /* 0x0000002100297308 */ /* 0x0001e20000000000 */
[----:B--2---:R-:W-:Y:S02]  /*3ba0*/  FMUL.FTZ R81, R80, R81 ;  /* 0x0000005150517220 */ /* 0x004fe40000410000 */
[----:B------:R-:W-:-:S02]  /*3bb0*/  FMUL.FTZ R32, R98, R88 ;  /* 0x0000005862207220 */ /* 0x000fc40000410000 */
[C---:B------:R-:W-:Y:S02]  /*3bc0*/  FMUL.FTZ R102, R163.reuse, R102 ;  /* 0x00000066a3667220 */ /* 0x040fe40000410000 */
[----:B------:R-:W-:Y:S01]  /*3bd0*/  FMUL.FTZ R103, R163, R38 ;  /* 0x00000026a3677220 */ /* 0x000fe20000410000 */
[----:B------:R-:W-:Y:S01]  /*3be0*/  MUFU.SIN R111, R34 ;  /* 0x00000022006f7308 */ /* 0x000fe20000000400 */
[--C-:B0-----:R-:W-:Y:S01]  /*3bf0*/  PRMT R33, RZ, 0x5410, R37.reuse ;  /* 0x00005410ff217816 */ /* 0x101fe20000000025 */
[----:B-1----:R-:W-:Y:S01]  /*3c00*/  FMUL.FTZ R80, R80, R95 ;  /* 0x0000005f50507220 */ /* 0x002fe20000410000 */
[----:B------:R-:W-:Y:S01]  /*3c10*/  PRMT R95, RZ, 0x7610, R37 ;  /* 0x00007610ff5f7816 */ /* 0x000fe20000000025 */
[----:B------:R-:W-:Y:S02]  /*3c20*/  FFMA.FTZ R37, R99, R89, -R32 ;  /* 0x0000005963257223 */ /* 0x000fe40000010820 */
[C---:B------:R-:W-:Y:S02]  /*3c30*/  FMUL.FTZ R96, R164.reuse, R33 ;  /* 0x00000021a4607220 */ /* 0x040fe40000410000 */
[----:B------:R0:W-:Y:S01]  /*3c40*/  MUFU.COS R112, R34 ;  /* 0x0000002200707308 */ /* 0x0001e20000000000 */
[----:B------:R-:W-:-:S02]  /*3c50*/  FMUL.FTZ R95, R164, R95 ;  /* 0x0000005fa45f7220 */ /* 0x000fc40000410000 */
[----:B------:R-:W-:Y:S02]  /*3c60*/  FADD.FTZ R37, R96, R37 ;  /* 0x0000002560257221 */ /* 0x000fe40000010000 */
[----:B------:R-:W-:Y:S02]  /*3c70*/  FMUL.FTZ R108, R151, R108 ;  /* 0x0000006c976c7220 */ /* 0x000fe40000410000 */
[----:B------:R-:W-:Y:S01]  /*3c80*/  FMUL.FTZ R45, R86, R37 ;  /* 0x00000025562d7220 */ /* 0x000fe20000410000 */
[----:B------:R1:W2:Y:S01]  /*3c90*/  MUFU.EX2 R84, R52 ;  /* 0x0000003400547308 */ /* 0x0002a20000000800 */
[----:B0-----:R-:W-:Y:S02]  /*3ca0*/  FMUL.FTZ R34, R99, R88 ;  /* 0x0000005863227220 */ /* 0x001fe40000410000 */
[----:B------:R-:W-:Y:S02]  /*3cb0*/  FMUL.FTZ R55, R48, R30 ;  /* 0x0000001e30377220 */ /* 0x000fe40000410000 */
[----:B------:R-:W-:-:S02]  /*3cc0*/  FFMA.FTZ R36, R98, R89, R34 ;  /* 0x0000005962247223 */ /* 0x000fc40000010022 */
[----:B------:R-:W0:Y:S01]  /*3cd0*/  LDS.128 R32, [R56.X16+0x10] ;  /* 0x0000100038207984 */ /* 0x000e22000000cc00 */
[----:B------:R-:W3:Y:S01]  /*3ce0*/  MUFU.COS R83, R53 ;  /* 0x0000003500537308 */ /* 0x000ee20000000000 */
[----:B------:R-:W-:Y:S02]  /*3cf0*/  FADD.FTZ R36, R95, R36 ;  /* 0x000000245f247221 */ /* 0x000fe40000010000 */
[----:B-1----:R-:W-:Y:S02]  /*3d00*/  FMUL.FTZ R52, R49, R31 ;  /* 0x0000001f31347220 */ /* 0x002fe40000410000 */
[----:B------:R-:W-:Y:S02]  /*3d10*/  FMUL.FTZ R44, R86, R36 ;  /* 0x00000024562c7220 */ /* 0x000fe40000410000 */
[----:B------:R-:W-:Y:S01]  /*3d20*/  FMUL.RZ R52, R52, 0.15915493667125701904 ;  /* 0x3e22f98334347820 */ /* 0x000fe2000040c000 */
[----:B------:R-:W1:Y:S01]  /*3d30*/  MUFU.SIN R71, R53 ;  /* 0x0000003500477308 */ /* 0x000e620000000400 */
[----:B------:R-:W-:-:S02]  /*3d40*/  FFMA.FTZ R37, R87, R37, -R44 ;  /* 0x0000002557257223 */ /* 0x000fc4000001082c */
[----:B------:R-:W-:Y:S02]  /*3d50*/  FFMA.FTZ R44, R87, R36, R45 ;  /* 0x00000024572c7223 */ /* 0x000fe4000001002d */
[----:B------:R-:W-:Y:S02]  /*3d60*/  FMUL.FTZ R36, R48, R23 ;  /* 0x0000001730247220 */ /* 0x000fe40000410000 */
[C---:B--2---:R-:W-:Y:S01]  /*3d70*/  FMUL.FTZ R85, R84.reuse, R85 ;  /* 0x0000005554557220 */ /* 0x044fe20000410000 */
[----:B------:R-:W2:Y:S01]  /*3d80*/  MUFU.EX2 R40, R40 ;  /* 0x0000002800287308 */ /* 0x000ea20000000800 */
[----:B------:R-:W-:Y:S02]  /*3d90*/  FMUL.FTZ R84, R84, R69 ;  /* 0x0000004554547220 */ /* 0x000fe40000410000 */
[----:B------:R-:W-:Y:S02]  /*3da0*/  FADD.FTZ R37, R102, R37 ;  /* 0x0000002566257221 */ /* 0x000fe40000010000 */
[----:B------:R-:W-:-:S02]  /*3db0*/  FADD.FTZ R44, R103, R44 ;  /* 0x0000002c672c7221 */ /* 0x000fc40000010000 */
[C---:B------:R-:W-:Y:S01]  /*3dc0*/  FMUL.FTZ R45, R84.reuse, R37 ;  /* 0x00000025542d7220 */ /* 0x040fe20000410000 */
[----:B------:R4:W-:Y:S01]  /*3dd0*/  MUFU.EX2 R118, R36 ;  /* 0x0000002400767308 */ /* 0x0009e20000000800 */
[-C--:B------:R-:W-:Y:S02]  /*3de0*/  FMUL.FTZ R38, R84, R44.reuse ;  /* 0x0000002c54267220 */ /* 0x080fe40000410000 */
[C---:B------:R-:W-:Y:S02]  /*3df0*/  FFMA.FTZ R44, R85.reuse, R44, R45 ;  /* 0x0000002c552c7223 */ /* 0x040fe4000001002d */
[C---:B---3--:R-:W-:Y:S02]  /*3e00*/  FMUL.FTZ R83, R82.reuse, R83 ;  /* 0x0000005352537220 */ /* 0x048fe40000410000 */
[----:B-1----:R-:W-:Y:S01]  /*3e10*/  FMUL.FTZ R82, R82, R71 ;  /* 0x0000004752527220 */ /* 0x002fe20000410000 */
[----:B------:R-:W-:Y:S01]  /*3e20*/  MUFU.SIN R94, R52 ;  /* 0x00000034005e7308 */ /* 0x000fe20000000400 */
[----:B----4-:R-:W-:Y:S01]  /*3e30*/  PRMT R36, RZ, 0x7610, R39 ;  /* 0x00007610ff247816 */ /* 0x010fe20000000027 */
[----:B------:R-:W-:-:S02]  /*3e40*/  FFMA.FTZ R39, R85, R37, -R38 ;  /* 0x0000002555277223 */ /* 0x000fc40000010826 */
[----:B------:R-:W-:Y:S02]  /*3e50*/  FMUL.FTZ R37, R49, R23 ;  /* 0x0000001731257220 */ /* 0x000fe40000410000 */
[----:B------:R-:W-:Y:S01]  /*3e60*/  FMUL.FTZ R109, R151, R36 ;  /* 0x00000024976d7220 */ /* 0x000fe20000410000 */
[----:B0-----:R-:W-:Y:S01]  /*3e70*/  PRMT R115, RZ, 0x5410, R32 ;  /* 0x00005410ff737816 */ /* 0x001fe20000000020 */
[----:B------:R-:W-:Y:S01]  /*3e80*/  FADD.FTZ R39, R108, R39 ;  /* 0x000000276c277221 */ /* 0x000fe20000010000 */
[----:B------:R-:W0:Y:S01]  /*3e90*/  MUFU.EX2 R59, R59 ;  /* 0x0000003b003b7308 */ /* 0x000e220000000800 */
[----:B------:R-:W-:Y:S01]  /*3ea0*/  FADD.FTZ R44, R109, R44 ;  /* 0x0000002c6d2c7221 */ /* 0x000fe20000010000 */
[--C-:B------:R-:W-:Y:S01]  /*3eb0*/  PRMT R110, RZ, 0x5410, R33.reuse ;  /* 0x00005410ff6e7816 */ /* 0x100fe20000000021 */
[----:B------:R-:W-:Y:S01]  /*3ec0*/  FMUL.RZ R46, R37, 0.15915493667125701904 ;  /* 0x3e22f983252e7820 */ /* 0x000fe2000040c000 */
[----:B------:R-:W-:Y:S01]  /*3ed0*/  PRMT R122, RZ, 0x7610, R33 ;  /* 0x00007610ff7a7816 */ /* 0x000fe20000000021 */
[CC--:B------:R-:W-:Y:S01]  /*3ee0*/  FMUL.FTZ R36, R82.reuse, R44.reuse ;  /* 0x0000002c52247220 */ /* 0x0c0fe20000410000 */
[----:B------:R-:W-:Y:S01]  /*3ef0*/  PRMT R117, RZ, 0x7610, R34 ;  /* 0x00007610ff757816 */ /* 0x000fe20000000022 */
[-C--:B------:R-:W-:Y:S01]  /*3f00*/  FMUL.FTZ R37, R82, R39.reuse ;  /* 0x0000002752257220 */ /* 0x080fe20000410000 */
[----:B------:R-:W1:Y:S01]  /*3f10*/  MUFU.EX2 R42, R42 ;  /* 0x0000002a002a7308 */ /* 0x000e620000000800 */
[C---:B------:R-:W-:Y:S01]  /*3f20*/  FFMA.FTZ R36, R83.reuse, R39, -R36 ;  /* 0x0000002753247223 */ /* 0x040fe20000010824 */
[----:B------:R-:W-:Y:S01]  /*3f30*/  PRMT R125, RZ, 0x5410, R34 ;  /* 0x00005410ff7d7816 */ /* 0x000fe20000000022 */
[----:B------:R-:W-:Y:S01]  /*3f40*/  FFMA.FTZ R39, R83, R44, R37 ;  /* 0x0000002c53277223 */ /* 0x000fe20000010025 */
[----:B------:R-:W-:Y:S01]  /*3f50*/  PRMT R37, RZ, 0x7610, R32 ;  /* 0x00007610ff257816 */ /* 0x000fe20000000020 */
[----:B------:R-:W-:Y:S01]  /*3f60*/  FMUL.FTZ R115, R150, R115 ;  /* 0x0000007396737220 */ /* 0x000fe20000410000 */
[----:B------:R-:W-:Y:S01]  /*3f70*/  PRMT R128, RZ, 0x5410, R35 ;  /* 0x00005410ff807816 */ /* 0x000fe20000000023 */
[----:B--2---:R-:W-:Y:S01]  /*3f80*/  FMUL.FTZ R114, R40, R41 ;  /* 0x0000002928727220 */ /* 0x004fe20000410000 */
[----:B------:R-:W2:Y:S01]  /*3f90*/  MUFU.COS R60, R52 ;  /* 0x00000034003c7308 */ /* 0x000ea20000000000 */
[----:B------:R-:W-:-:S02]  /*3fa0*/  FMUL.FTZ R116, R150, R37 ;  /* 0x0000002596747220 */ /* 0x000fc40000410000 */
[----:B------:R-:W-:Y:S02]  /*3fb0*/  FADD.FTZ R36, R115, R36 ;  /* 0x0000002473247221 */ /* 0x000fe40000010000 */
[----:B------:R-:W-:Y:S02]  /*3fc0*/  FADD.FTZ R39, R116, R39 ;  /* 0x0000002774277221 */ /* 0x000fe40000010000 */
[CC--:B------:R-:W-:Y:S01]  /*3fd0*/  FMUL.FTZ R38, R80.reuse, R36.reuse ;  /* 0x0000002450267220 */ /* 0x0c0fe20000410000 */
[----:B------:R-:W3:Y:S01]  /*3fe0*/  MUFU.EX2 R55, R55 ;  /* 0x0000003700377308 */ /* 0x000ee20000000800 */
[-C--:B------:R-:W-:Y:S02]  /*3ff0*/  FMUL.FTZ R37, R80, R39.reuse ;  /* 0x0000002750257220 */ /* 0x080fe40000410000 */
[C---:B------:R-:W-:Y:S02]  /*4000*/  FFMA.FTZ R47, R81.reuse, R39, R38 ;  /* 0x00000027512f7223 */ /* 0x040fe40000010026 */
[----:B------:R-:W-:-:S02]  /*4010*/  FFMA.FTZ R41, R81, R36, -R37 ;  /* 0x0000002451297223 */ /* 0x000fc40000010825 */
[----:B------:R-:W-:Y:S01]  /*4020*/  FMUL.FTZ R49, R49, R22 ;  /* 0x0000001631317220 */ /* 0x000fe20000410000 */
[----:B------:R-:W4:Y:S01]  /*4030*/  LDS.128 R36, [R56.X16+0x20] ;  /* 0x0000200038247984 */ /* 0x000f22000000cc00 */
[----:B------:R-:W-:Y:S01]  /*4040*/  FMUL.FTZ R110, R149, R110 ;  /* 0x0000006e956e7220 */ /* 0x000fe20000410000 */
[----:B------:R-:W-:Y:S01]  /*4050*/  MUFU.EX2 R123, R123 ;  /* 0x0000007b007b7308 */ /* 0x000fe20000000800 */
[----:B------:R-:W-:Y:S02]  /*4060*/  FMUL.RZ R49, R49, 0.15915493667125701904 ;  /* 0x3e22f98331317820 */ /* 0x000fe4000040c000 */
[----:B0-----:R-:W-:Y:S02]  /*4070*/  FMUL.FTZ R94, R59, R94 ;  /* 0x0000005e3b5e7220 */ /* 0x001fe40000410000 */
[----:B------:R-:W-:Y:S02]  /*4080*/  FMUL.FTZ R122, R149, R122 ;  /* 0x0000007a957a7220 */ /* 0x000fe40000410000 */
[----:B------:R-:W-:Y:S01]  /*4090*/  FADD.FTZ R41, R110, R41 ;  /* 0x000000296e297221 */ /* 0x000fe20000010000 */
[----:B------:R-:W0:Y:S01]  /*40a0*/  MUFU.COS R124, R49 ;  /* 0x00000031007c7308 */ /* 0x000e220000000000 */
[----:B-1----:R-:W-:-:S02]  /*40b0*/  FMUL.FTZ R112, R42, R112 ;  /* 0x000000702a707220 */ /* 0x002fc40000410000 */
[----:B------:R-:W-:Y:S02]  /*40c0*/  FMUL.FTZ R111, R42, R111 ;  /* 0x0000006f2a6f7220 */ /* 0x000fe40000410000 */
[----:B--2---:R-:W-:Y:S02]  /*40d0*/  FMUL.FTZ R97, R59, R60 ;  /* 0x0000003c3b617220 */ /* 0x004fe40000410000 */
[----:B------:R-:W-:Y:S01]  /*40e0*/  FADD.FTZ R47, R122, R47 ;  /* 0x0000002f7a2f7221 */ /* 0x000fe20000010000 */
[----:B------:R-:W1:Y:S01]  /*40f0*/  MUFU.SIN R32, R49 ;  /* 0x0000003100207308 */ /* 0x000e620000000400 */
[----:B------:R-:W-:Y:S02]  /*4100*/  FMUL.FTZ R42, R94, R41 ;  /* 0x000000295e2a7220 */ /* 0x000fe40000410000 */
[----:B------:R-:W-:Y:S02]  /*4110*/  FMUL.FTZ R53, R48, R29 ;  /* 0x0000001d30357220 */ /* 0x000fe40000410000 */
[----:B------:R-:W-:-:S02]  /*4120*/  FMUL.FTZ R113, R40, R113 ;  /* 0x0000007128717220 */ /* 0x000fc40000410000 */
[-C--:B------:R-:W-:Y:S01]  /*4130*/  FMUL.FTZ R40, R94, R47.reuse ;  /* 0x0000002f5e287220 */ /* 0x080fe20000410000 */
[----:B------:R-:W-:Y:S01]  /*4140*/  MUFU.SIN R106, R58 ;  /* 0x0000003a006a7308 */ /* 0x000fe20000000400 */
[----:B------:R-:W-:Y:S02]  /*4150*/  FFMA.FTZ R42, R97, R47, R42 ;  /* 0x0000002f612a7223 */ /* 0x000fe4000001002a */
[C---:B------:R-:W-:Y:S02]  /*4160*/  FMUL.FTZ R117, R148.reuse, R117 ;  /* 0x0000007594757220 */ /* 0x040fe40000410000 */
[----:B---3--:R-:W-:Y:S02]  /*4170*/  FMUL.FTZ R92, R55, R92 ;  /* 0x0000005c375c7220 */ /* 0x008fe40000410000 */
[----:B------:R-:W-:Y:S01]  /*4180*/  FFMA.FTZ R40, R97, R41, -R40 ;  /* 0x0000002961287223 */ /* 0x000fe20000010828 */
[----:B------:R-:W2:Y:S01]  /*4190*/  MUFU.EX2 R53, R53 ;  /* 0x0000003500357308 */ /* 0x000ea20000000800 */
[----:B------:R-:W-:-:S02]  /*41a0*/  FMUL.FTZ R125, R148, R125 ;  /* 0x0000007d947d7220 */ /* 0x000fc40000410000 */
[----:B------:R-:W-:Y:S02]  /*41b0*/  FADD.FTZ R42, R117, R42 ;  /* 0x0000002a752a7221 */ /* 0x000fe40000010000 */
[----:B------:R-:W-:Y:S01]  /*41c0*/  FMUL.FTZ R93, R55, R93 ;  /* 0x0000005d375d7220 */ /* 0x000fe20000410000 */
[----:B----4-:R-:W-:Y:S01]  /*41d0*/  PRMT R129, RZ, 0x5410, R36 ;  /* 0x00005410ff817816 */ /* 0x010fe20000000024 */
[----:B------:R-:W-:Y:S01]  /*41e0*/  FADD.FTZ R40, R125, R40 ;  /* 0x000000287d287221 */ /* 0x000fe20000010000 */
[----:B------:R-:W-:Y:S01]  /*41f0*/  MUFU.COS R107, R58 ;  /* 0x0000003a006b7308 */ /* 0x000fe20000000000 */
[----:B------:R-:W-:Y:S02]  /*4200*/  FMUL.FTZ R33, R92, R42 ;  /* 0x0000002a5c217220 */ /* 0x000fe40000410000 */
[C---:B0-----:R-:W-:Y:S02]  /*4210*/  FMUL.FTZ R124, R123.reuse, R124 ;  /* 0x0000007c7b7c7220 */ /* 0x041fe40000410000 */
[----:B-1----:R-:W-:Y:S01]  /*4220*/  FMUL.FTZ R123, R123, R32 ;  /* 0x000000207b7b7220 */ /* 0x002fe20000410000 */
[----:B------:R-:W-:Y:S01]  /*4230*/  PRMT R32, RZ, 0x7610, R35 ;  /* 0x00007610ff207816 */ /* 0x000fe20000000023 */
[----:B------:R-:W-:Y:S01]  /*4240*/  FMUL.FTZ R52, R48, R28 ;  /* 0x0000001c30347220 */ /* 0x000fe20000410000 */
[----:B------:R-:W-:Y:S01]  /*4250*/  MUFU.SIN R120, R121 ;  /* 0x0000007900787308 */ /* 0x000fe20000000400 */
[----:B------:R-:W-:-:S02]  /*4260*/  FFMA.FTZ R35, R93, R40, -R33 ;  /* 0x000000285d237223 */ /* 0x000fc40000010821 */
[----:B------:R-:W-:Y:S02]  /*4270*/  FMUL.FTZ R33, R91, R88 ;  /* 0x000000585b217220 */ /* 0x000fe40000410000 */
[----:B------:R-:W-:Y:S02]  /*4280*/  FMUL.FTZ R41, R92, R40 ;  /* 0x000000285c297220 */ /* 0x000fe40000410000 */
[C---:B------:R-:W-:Y:S01]  /*4290*/  FMUL.FTZ R34, R90.reuse, R88 ;  /* 0x000000585a227220 */ /* 0x040fe20000410000 */
[----:B------:R-:W0:Y:S01]  /*42a0*/  MUFU.EX2 R52, R52 ;  /* 0x0000003400347308 */ /* 0x000e220000000800 */
[----:B------:R-:W-:Y:S02]  /*42b0*/  FMUL.FTZ R128, R147, R128 ;  /* 0x0000008093807220 */ /* 0x000fe40000410000 */
[----:B------:R-:W-:Y:S02]  /*42c0*/  FFMA.FTZ R33, R90, R89, R33 ;  /* 0x000000595a217223 */ /* 0x000fe40000010021 */
[----:B------:R-:W-:-:S02]  /*42d0*/  FFMA.FTZ R42, R93, R42, R41 ;  /* 0x0000002a5d2a7223 */ /* 0x000fc40000010029 */
[----:B------:R-:W-:Y:S01]  /*42e0*/  FFMA.FTZ R34, R91, R89, -R34 ;  /* 0x000000595b227223 */ /* 0x000fe20000010822 */
[----:B------:R-:W-:Y:S01]  /*42f0*/  MUFU.COS R121, R121 ;  /* 0x0000007900797308 */ /* 0x000fe20000000000 */
[----:B------:R-:W-:Y:S02]  /*4300*/  FMUL.FTZ R127, R147, R32 ;  /* 0x00000020937f7220 */ /* 0x000fe40000410000 */
[----:B--2---:R-:W-:Y:S02]  /*4310*/  FMUL.FTZ R100, R53, R100 ;  /* 0x0000006435647220 */ /* 0x004fe40000410000 */
[----:B------:R-:W-:Y:S02]  /*4320*/  FADD.FTZ R35, R128, R35 ;  /* 0x0000002380237221 */ /* 0x000fe40000010000 */
[C---:B------:R-:W-:Y:S01]  /*4330*/  FMUL.FTZ R32, R86.reuse, R33 ;  /* 0x0000002156207220 */ /* 0x040fe20000410000 */
[----:B------:R-:W1:Y:S01]  /*4340*/  MUFU.EX2 R43, R43 ;  /* 0x0000002b002b7308 */ /* 0x000e620000000800 */
[----:B------:R-:W-:-:S02]  /*4350*/  FMUL.FTZ R40, R86, R34 ;  /* 0x0000002256287220 */ /* 0x000fc40000410000 */
[----:B------:R-:W-:Y:S02]  /*4360*/  FADD.FTZ R42, R127, R42 ;  /* 0x0000002a7f2a7221 */ /* 0x000fe40000010000 */
[----:B------:R-:W-:Y:S02]  /*4370*/  FMUL.FTZ R101, R53, R54 ;  /* 0x0000003635657220 */ /* 0x000fe40000410000 */
[C---:B------:R-:W-:Y:S01]  /*4380*/  FMUL.FTZ R41, R100.reuse, R35 ;  /* 0x0000002364297220 */ /* 0x040fe20000410000 */
[----:B------:R-:W2:Y:S01]  /*4390*/  MUFU.COS R119, R46 ;  /* 0x0000002e00777308 */ /* 0x000ea20000000000 */
[C---:B------:R-:W-:Y:S02]  /*43a0*/  FFMA.FTZ R32, R87.reuse, R34, -R32 ;  /* 0x0000002257207223 */ /* 0x040fe40000010820 */
[----:B------:R-:W-:Y:S01]  /*43b0*/  FFMA.FTZ R40, R87, R33, R40 ;  /* 0x0000002157287223 */ /* 0x000fe20000010028 */
[----:B------:R-:W-:Y:S01]  /*43c0*/  PRMT R33, RZ, 0x7610, R36 ;  /* 0x00007610ff217816 */ /* 0x000fe20000000024 */
[----:B------:R-:W-:-:S02]  /*43d0*/  FMUL.FTZ R34, R100, R42 ;  /* 0x0000002a64227220 */ /* 0x000fc40000410000 */
[----:B------:R-:W-:Y:S01]  /*43e0*/  FMUL.RZ R51, R51, 0.15915493667125701904 ;  /* 0x3e22f98333337820 */ /* 0x000fe2000040c000 */
[----:B------:R-:W3:Y:S01]  /*43f0*/  MUFU.SIN R45, R46 ;  /* 0x0000002e002d7308 */ /* 0x000ee20000000400 */
[C---:B------:R-:W-:Y:S02]  /*4400*/  FFMA.FTZ R41, R101.reuse, R42, R41 ;  /* 0x0000002a65297223 */ /* 0x040fe40000010029 */
[----:B------:R-:W-:Y:S02]  /*4410*/  FFMA.FTZ R42, R101, R35, -R34 ;  /* 0x00000023652a7223 */ /* 0x000fe40000010822 */
[C---:B------:R-:W-:Y:S02]  /*4420*/  FMUL.FTZ R129, R146.reuse, R129 ;  /* 0x0000008192817220 */ /* 0x040fe40000410000 */
[----:B------:R-:W-:Y:S01]  /*4430*/  FMUL.FTZ R126, R146, R33 ;  /* 0x00000021927e7220 */ /* 0x000fe20000410000 */
[----:B------:R-:W-:Y:S01]  /*4440*/  MUFU.SIN R104, R51 ;  /* 0x0000003300687308 */ /* 0x000fe20000000400 */
[----:B------:R-:W-:-:S02]  /*4450*/  FMUL.FTZ R33, R84, R40 ;  /* 0x0000002854217220 */ /* 0x000fc40000410000 */
[----:B0-----:R-:W-:Y:S02]  /*4460*/  FMUL.FTZ R106, R52, R106 ;  /* 0x0000006a346a7220 */ /* 0x001fe40000410000 */
[----:B------:R-:W-:Y:S02]  /*4470*/  FADD.FTZ R42, R129, R42 ;  /* 0x0000002a812a7221 */ /* 0x000fe40000010000 */
[----:B------:R-:W-:Y:S01]  /*4480*/  FMUL.FTZ R58, R48, R27 ;  /* 0x0000001b303a7220 */ /* 0x000fe20000410000 */
[----:B------:R0:W-:Y:S01]  /*4490*/  MUFU.COS R105, R51 ;  /* 0x0000003300697308 */ /* 0x0001e20000000000 */
[----:B------:R-:W-:Y:S02]  /*44a0*/  FADD.FTZ R35, R126, R41 ;  /* 0x000000297e237221 */ /* 0x000fe40000010000 */
[-C--:B------:R-:W-:Y:S02]  /*44b0*/  FMUL.FTZ R34, R84, R32.reuse ;  /* 0x0000002054227220 */ /* 0x080fe40000410000 */
[----:B------:R-:W-:-:S02]  /*44c0*/  FFMA.FTZ R36, R85, R32, -R33 ;  /* 0x0000002055247223 */ /* 0x000fc40000010821 */
[----:B------:R-:W-:Y:S01]  /*44d0*/  FMUL.FTZ R32, R106, R42 ;  /* 0x0000002a6a207220 */ /* 0x000fe20000410000 */
[----:B------:R-:W4:Y:S01]  /*44e0*/  MUFU.EX2 R58, R58 ;  /* 0x0000003a003a7308 */ /* 0x000f220000000800 */
[----:B0-----:R-:W-:Y:S01]  /*44f0*/  MOV R51, UR16 ;  /* 0x0000001000337c02 */ /* 0x001fe20008000f00 */
[----:B------:R-:W-:Y:S02]  /*4500*/  FMUL.FTZ R107, R52, R107 ;  /* 0x0000006b346b7220 */ /* 0x000fe40000410000 */
[----:B------:R-:W-:Y:S02]  /*4510*/  FMUL.FTZ R41, R106, R35 ;  /* 0x000000236a297220 */ /* 0x000fe40000410000 */
[----:B------:R-:W-:-:S04]  /*4520*/  IMAD.WIDE R50, R61, 0x10, R50 ;  /* 0x000000103d327825 */ /* 0x000fc800078e0232 */
[----:B------:R-:W-:Y:S02]  /*4530*/  FFMA.FTZ R52, R85, R40, R34 ;  /* 0x0000002855347223 */ /* 0x000fe40000010022 */
[----:B------:R-:W-:Y:S02]  /*4540*/  FFMA.FTZ R60, R107, R35, R32 ;  /* 0x000000236b3c7223 */ /* 0x000fe40000010020 */
[----:B------:R0:W5:Y:S01]  /*4550*/  LDG.E.128 R32, [R50.64+0x400] ;  /* 0x0004001232207981 */ /* 0x000162000c1e1d00 */
[C---:B-1----:R-:W-:Y:S02]  /*4560*/  FMUL.FTZ R121, R43.reuse, R121 ;  /* 0x000000792b797220 */ /* 0x042fe40000410000 */
[----:B------:R-:W-:Y:S02]  /*4570*/  FMUL.FTZ R120, R43, R120 ;  /* 0x000000782b787220 */ /* 0x000fe40000410000 */
[----:B------:R-:W-:Y:S02]  /*4580*/  FFMA.FTZ R59, R107, R42, -R41 ;  /* 0x0000002a6b3b7223 */ /* 0x000fe40000010829 */
[----:B------:R0:W5:Y:S01]  /*4590*/  LDG.E.128 R40, [R50.64+0x200] ;  /* 0x0002001232287981 */ /* 0x000162000c1e1d00 */
[----:B--2---:R-:W-:-:S02]  /*45a0*/  FMUL.FTZ R119, R118, R119 ;  /* 0x0000007776777220 */ /* 0x004fc40000410000 */
[----:B---3--:R-:W-:Y:S02]  /*45b0*/  FMUL.FTZ R118, R118, R45 ;  /* 0x0000002d76767220 */ /* 0x008fe40000410000 */
[----:B------:R0:W2:Y:S01]  /*45c0*/  LDG.E.128 R44, [R50.64] ;  /* 0x00000012322c7981 */ /* 0x0000a2000c1e1d00 */
[----:B------:R-:W-:Y:S02]  /*45d0*/  FMUL.FTZ R53, R82, R52 ;  /* 0x0000003452357220 */ /* 0x000fe40000410000 */
[C---:B----4-:R-:W-:Y:S02]  /*45e0*/  FMUL.FTZ R105, R58.reuse, R105 ;  /* 0x000000693a697220 */ /* 0x050fe40000410000 */
[----:B------:R-:W-:Y:S01]  /*45f0*/  FMUL.FTZ R104, R58, R104 ;  /* 0x000000683a687220 */ /* 0x000fe20000410000 */
[----:B0-----:R-:W3:Y:S01]  /*4600*/  LDG.E.128 R48, [R50.64+0x600] ;  /* 0x0006001232307981 */ /* 0x001ee2000c1e1d00 */
[-C--:B------:R-:W-:Y:S02]  /*4610*/  FFMA.FTZ R58, R83, R36.reuse, -R53 ;  /* 0x00000024533a7223 */ /* 0x080fe40000010835 */
[----:B------:R-:W-:Y:S01]  /*4620*/  FMUL.FTZ R53, R82, R36 ;  /* 0x0000002452357220 */ /* 0x000fe20000410000 */
[----:B------:R-:W-:-:S02]  /*4630*/  PRMT R36, RZ, 0x7610, R37 ;  /* 0x00007610ff247816 */ /* 0x000fc40000000025 */
        /* <DEDUP_REMOVED lines=224> */
[----:B------:R-:W-:-:S02]  /*5440*/  FFMA.FTZ R152, R59, R60, R152 ;  /* 0x0000003c3b987223 */ /* 0x000fc40000010098 */
[-C--:B------:R-:W-:Y:S02]  /*5450*/  FFMA.FTZ R153, R58, R60.reuse, -R153 ;  /* 0x0000003c3a997223 */ /* 0x080fe40000010899 */
[-C--:B------:R-:W-:Y:S02]  /*5460*/  FFMA.FTZ R61, R56, R60.reuse, -R155 ;  /* 0x0000003c383d7223 */ /* 0x080fe4000001089b */
[----:B------:R-:W-:Y:S02]  /*5470*/  FFMA.FTZ R60, R57, R60, R154 ;  /* 0x0000003c393c7223 */ /* 0x000fe4000001009a */
[----:B------:R-:W-:Y:S01]  /*5480*/  FADD.FTZ R152, R63, R152 ;  /* 0x000000983f987221 */ /* 0x000fe20000010000 */
[----:B------:R-:W-:Y:S01]  /*5490*/  FSEL R63, R61, R56, !P1 ;  /* 0x000000383d3f7208 */ /* 0x000fe20004800000 */
[----:B------:R-:W-:Y:S01]  /*54a0*/  FADD.FTZ R153, R62, R153 ;  /* 0x000000993e997221 */ /* 0x000fe20000010000 */
[C---:B------:R-:W-:Y:S01]  /*54b0*/  FSEL R56, R60.reuse, R57, !P1 ;  /* 0x000000393c387208 */ /* 0x040fe20004800000 */
[----:B-1----:R-:W-:-:S02]  /*54c0*/  FMUL.FTZ R62, R60, R65 ;  /* 0x000000413c3e7220 */ /* 0x002fc40000410000 */
[-C--:B------:R-:W-:Y:S02]  /*54d0*/  FMUL.FTZ R155, R61, R65.reuse ;  /* 0x000000413d9b7220 */ /* 0x080fe40000410000 */
[-C--:B------:R-:W-:Y:S02]  /*54e0*/  FMUL.FTZ R57, R152, R65.reuse ;  /* 0x0000004198397220 */ /* 0x080fe40000410000 */
[----:B------:R-:W-:Y:S02]  /*54f0*/  FMUL.FTZ R65, R153, R65 ;  /* 0x0000004199417220 */ /* 0x000fe40000410000 */
[-C--:B------:R-:W-:Y:S02]  /*5500*/  FFMA.FTZ R62, R61, R64.reuse, -R62 ;  /* 0x000000403d3e7223 */ /* 0x080fe4000001083e */
[-C--:B------:R-:W-:Y:S02]  /*5510*/  FFMA.FTZ R61, R60, R64.reuse, R155 ;  /* 0x000000403c3d7223 */ /* 0x080fe4000001009b */
[----:B------:R-:W-:-:S02]  /*5520*/  FFMA.FTZ R57, R153, R64, -R57 ;  /* 0x0000004099397223 */ /* 0x000fc40000010839 */
[C---:B------:R-:W-:Y:S01]  /*5530*/  FFMA.FTZ R64, R152.reuse, R64, R65 ;  /* 0x0000004098407223 */ /* 0x040fe20000010041 */
[----:B------:R-:W-:Y:S01]  /*5540*/  FSEL R152, R152, R59, !P1 ;  /* 0x0000003b98987208 */ /* 0x000fe20004800000 */
[-C--:B--2---:R-:W-:Y:S02]  /*5550*/  FMUL.FTZ R59, R61, R69.reuse ;  /* 0x000000453d3b7220 */ /* 0x084fe40000410000 */
[----:B------:R-:W-:Y:S02]  /*5560*/  FADD.FTZ R67, R67, R64 ;  /* 0x0000004043437221 */ /* 0x000fe40000010000 */
[----:B------:R-:W-:Y:S02]  /*5570*/  FMUL.FTZ R64, R62, R69 ;  /* 0x000000453e407220 */ /* 0x000fe40000410000 */
[----:B------:R-:W-:Y:S01]  /*5580*/  FADD.FTZ R65, R66, R57 ;  /* 0x0000003942417221 */ /* 0x000fe20000010000 */
[C---:B------:R-:W-:Y:S01]  /*5590*/  FSEL R56, R61.reuse, R56, !P0 ;  /* 0x000000383d387208 */ /* 0x040fe20004000000 */
[-C--:B------:R-:W-:Y:S01]  /*55a0*/  FFMA.FTZ R64, R61, R68.reuse, R64 ;  /* 0x000000443d407223 */ /* 0x080fe20000010040 */
[C---:B------:R-:W-:Y:S01]  /*55b0*/  FSEL R57, R62.reuse, R63, !P0 ;  /* 0x0000003f3e397208 */ /* 0x040fe20004000000 */
[----:B------:R-:W-:-:S02]  /*55c0*/  FFMA.FTZ R60, R62, R68, -R59 ;  /* 0x000000443e3c7223 */ /* 0x000fc4000001083b */
[-C--:B------:R-:W-:Y:S02]  /*55d0*/  FMUL.FTZ R61, R67, R69.reuse ;  /* 0x00000045433d7220 */ /* 0x080fe40000410000 */
[----:B------:R-:W-:Y:S01]  /*55e0*/  FMUL.FTZ R62, R65, R69 ;  /* 0x00000045413e7220 */ /* 0x000fe20000410000 */
[----:B------:R-:W-:Y:S01]  /*55f0*/  FSEL R58, R153, R58, !P1 ;  /* 0x0000003a993a7208 */ /* 0x000fe20004800000 */
        /* <DEDUP_REMOVED lines=46> */
[C---:B------:R-:W-:Y:S02]  /*58e0*/  FMUL.FTZ R37, R65.reuse, R57 ;  /* 0x0000003941257220 */ /* 0x040fe40000410000 */
[----:B------:R-:W-:Y:S01]  /*58f0*/  FMUL.FTZ R38, R65, R62 ;  /* 0x0000003e41267220 */ /* 0x000fe20000410000 */
[----:B0-----:R-:W-:Y:S02]  /*5900*/  ISETP.NE.AND P0, PT, R39, RZ, PT ;  /* 0x000000ff2700720c */ /* 0x001fe40003f05270 */
[----:B------:R-:W-:-:S11]  /*5910*/  MOV R39, R35 ;  /* 0x0000002300277202 */ /* 0x000fd60000000f00 */
[----:B---3--:R-:W-:Y:S02]  /*5920*/  @P0 FFMA.FTZ R57, R63, R57, -R36 ;  /* 0x000000393f390223 */ /* 0x008fe40000010824 */
[-C--:B------:R-:W-:Y:S02]  /*5930*/  FMUL.FTZ R36, R65, R59.reuse ;  /* 0x0000003b41247220 */ /* 0x080fe40000410000 */
[C---:B------:R-:W-:Y:S02]  /*5940*/  @P0 FFMA.FTZ R56, R63.reuse, R56, R37 ;  /* 0x000000383f380223 */ /* 0x040fe40000010025 */
        /* <DEDUP_REMOVED lines=9> */
[----:B------:R-:W-:Y:S02]  /*59e0*/  MOV R58, R59 ;  /* 0x0000003b003a7202 */ /* 0x000fe40000000f00 */
[----:B------:R-:W-:Y:S01]  /*59f0*/  MOV R61, R62 ;  /* 0x0000003e003d7202 */ /* 0x000fe20000000f00 */
[----:B------:R-:W-:Y:S05]  /*5a00*/  BRA `(.L_x_689) ;  /* 0x0000011000007947 */ /* 0x000fea0003800000 */
.L_x_688:
[----:B01----:R-:W0:Y:S01]  /*5a10*/  S2R R56, SR_LANEID ;  /* 0x0000000000387919 */ /* 0x003e220000000000 */
[C---:B------:R-:W-:Y:S02]  /*5a20*/  FMUL.FTZ R37, R64.reuse, R35 ;  /* 0x0000002340257220 */ /* 0x040fe40000410000 */
[----:B------:R-:W-:-:S02]  /*5a30*/  FMUL.FTZ R36, R64, R33 ;  /* 0x0000002140247220 */ /* 0x000fc40000410000 */
[C---:B------:R-:W-:Y:S02]  /*5a40*/  FFMA.FTZ R37, R60.reuse, R34, -R37 ;  /* 0x000000223c257223 */ /* 0x040fe40000010825 */
[-C--:B------:R-:W-:Y:S02]  /*5a50*/  FFMA.FTZ R36, R60, R32.reuse, -R36 ;  /* 0x000000203c247223 */ /* 0x080fe40000010824 */
[----:B------:R-:W-:Y:S02]  /*5a60*/  FADD.FTZ R38, R38, R37 ;  /* 0x0000002526267221 */ /* 0x000fe40000010000 */
[C---:B------:R-:W-:Y:S02]  /*5a70*/  FMUL.FTZ R37, R64.reuse, R32 ;  /* 0x0000002040257220 */ /* 0x040fe40000410000 */
[----:B------:R-:W-:Y:S02]  /*5a80*/  FMUL.FTZ R64, R64, R34 ;  /* 0x0000002240407220 */ /* 0x000fe40000410000 */
[----:B------:R-:W-:-:S02]  /*5a90*/  FFMA.FTZ R37, R60, R33, R37 ;  /* 0x000000213c257223 */ /* 0x000fc40000010025 */
        /* <DEDUP_REMOVED lines=8> */
.L_x_689:
[----:B------:R-:W-:Y:S05]  /*5b20*/  BSYNC B0 ;  /* 0x0000000000007941 */ /* 0x000fea0003800000 */
.L_x_687:
[----:B0-----:R-:W0:Y:S01]  /*5b30*/  S2R R32, SR_TID.X ;  /* 0x0000000000207919 */ /* 0x001e220000002100 */
[----:B------:R-:W-:Y:S03]  /*5b40*/  BSSY B0, `(.L_x_690) ;  /* 0x0000083000007945 */ /* 0x000fe60003800000 */
[----:B------:R-:W-:Y:S01]  /*5b50*/  BAR.SYNC.DEFER_BLOCKING 0x0 ;  /* 0x0000000000007b1d */ /* 0x000fe20000010000 */
[----:B0-----:R-:W-:-:S13]  /*5b60*/  ISETP.NE.AND P0, PT, R32, RZ, PT ;  /* 0x000000ff2000720c */ /* 0x001fda0003f05270 */
[----:B------:R-:W0:Y:S02]  /*5b70*/  @P0 LDS.64 R32, [0x4258] ;  /* 0x00425800ff200984 */ /* 0x000e240000000a00 */
[----:B0-----:R-:W-:-:S04]  /*5b80*/  @P0 FMUL.FTZ R34, R33, R65 ;  /* 0x0000004121220220 */ /* 0x001fc80000410000 */
[C---:B------:R-:W-:Y:S02]  /*5b90*/  @P0 FFMA.FTZ R35, R32.reuse, R63, -R34 ;  /* 0x0000003f20230223 */ /* 0x040fe40000010822 */
[----:B------:R-:W-:Y:S02]  /*5ba0*/  @P0 FMUL.FTZ R32, R32, R65 ;  /* 0x0000004120200220 */ /* 0x000fe40000410000 */
[----:B------:R-:W-:Y:S02]  /*5bb0*/  @P0 FADD.FTZ R58, R58, R35 ;  /* 0x000000233a3a0221 */ /* 0x000fe40000010000 */
[----:B------:R-:W-:-:S04]  /*5bc0*/  @P0 FFMA.FTZ R32, R33, R63, R32 ;  /* 0x0000003f21200223 */ /* 0x000fc80000010020 */
        /* <DEDUP_REMOVED lines=122> */
.L_x_691:
[----:B------:R-:W-:Y:S05]  /*6370*/  BSYNC B0 ;  /* 0x0000000000007941 */ /* 0x000fea0003800000 */
.L_x_690:
        /* <DEDUP_REMOVED lines=54> */
.L_x_686:
[----:B------:R-:W0:Y:S01]  /*66e0*/  S2R R40, SR_TID.X ;  /* 0x0000000000287919 */ /* 0x000e220000002100 */
[----:B------:R-:W-:Y:S01]  /*66f0*/  F2FP.BF16.PACK_AB R27, R14, R15 ;  /* 0x0000000f0e1b723e */ /* 0x000fe200000010ff */
[----:B------:R-:W-:Y:S01]  /*6700*/  USHF.L.U32 UR23, UR6, 0xb, URZ ;  /* 0x0000000b06177899 */ /* 0x000fe2000800063f */
[----:B------:R-:W-:Y:S01]  /*6710*/  F2FP.BF16.PACK_AB R26, R16, R17 ;  /* 0x00000011101a723e */ /* 0x000fe200000010ff */
[----:B------:R-:W2:Y:S01]  /*6720*/  S2R R44, SR_LANEID ;  /* 0x00000000002c7919 */ /* 0x000ea20000000000 */
[----:B------:R-:W-:Y:S01]  /*6730*/  F2FP.BF16.PACK_AB R25, R18, R19 ;  /* 0x000000131219723e */ /* 0x000fe200000010ff */
[----:B------:R-:W-:Y:S01]  /*6740*/  ULDC UR7, c[0x0][0x200] ;  /* 0x0000800000077ab9 */ /* 0x000fe20000000800 */
[----:B------:R-:W-:Y:S01]  /*6750*/  F2FP.BF16.PACK_AB R24, R20, R21 ;  /* 0x000000151418723e */ /* 0x000fe200000010ff */
[----:B------:R-:W-:Y:S01]  /*6760*/  BAR.SYNC.DEFER_BLOCKING 0x0 ;  /* 0x0000000000007b1d */ /* 0x000fe20000010000 */
[----:B-1----:R-:W-:Y:S01]  /*6770*/  F2FP.BF16.PACK_AB R39, R6, R7 ;  /* 0x000000070627723e */ /* 0x002fe200000010ff */
[----:B------:R-:W-:Y:S01]  /*6780*/  UIMAD UR7, UR21, UR7, URZ ;  /* 0x00000007150772a4 */ /* 0x000fe2000f8e023f */
[----:B------:R-:W-:Y:S01]  /*6790*/  F2FP.BF16.PACK_AB R38, R8, R9 ;  /* 0x000000090826723e */ /* 0x000fe200000010ff */
[----:B------:R-:W-:Y:S01]  /*67a0*/  USHF.R.S32.HI UR24, URZ, 0x1f, UR23 ;  /* 0x0000001f3f187899 */ /* 0x000fe20008011417 */
[----:B------:R-:W-:Y:S01]  /*67b0*/  F2FP.BF16.PACK_AB R37, R10, R11 ;  /* 0x0000000b0a25723e */ /* 0x000fe200000010ff */
[----:B------:R-:W-:Y:S01]  /*67c0*/  ULDC UR16, c[0x0][0x1f0] ;  /* 0x00007c0000107ab9 */ /* 0x000fe20000000800 */
[----:B------:R-:W-:Y:S01]  /*67d0*/  F2FP.BF16.PACK_AB R36, R12, R13 ;  /* 0x0000000d0c24723e */ /* 0x000fe200000010ff */
[----:B------:R-:W-:Y:S01]  /*67e0*/  UIMAD UR16, UR21, UR16, URZ ;  /* 0x00000010151072a4 */ /* 0x000fe2000f8e023f */
[----:B------:R-:W-:Y:S01]  /*67f0*/  MOV R5, UR7 ;  /* 0x0000000700057c02 */ /* 0x000fe20008000f00 */
[----:B------:R-:W-:Y:S01]  /*6800*/  ULDC UR17, c[0x0][0x208] ;  /* 0x0000820000117ab9 */ /* 0x000fe20000000800 */
[----:B------:R-:W-:Y:S01]  /*6810*/  MOV R2, UR23 ;  /* 0x0000001700027c02 */ /* 0x000fe20008000f00 */
[----:B------:R-:W-:Y:S01]  /*6820*/  UIMAD UR7, UR20, UR17, URZ ;  /* 0x00000011140772a4 */ /* 0x000fe2000f8e023f */
[----:B------:R-:W-:Y:S01]  /*6830*/  MOV R3, UR24 ;  /* 0x0000001800037c02 */ /* 0x000fe20008000f00 */
[----:B------:R-:W-:Y:S01]  /*6840*/  ULDC UR22, c[0x0][0x1f8] ;  /* 0x00007e0000167ab9 */ /* 0x000fe20000000800 */
[----:B0-----:R-:W-:-:S03]  /*6850*/  SHF.L.U32 R45, R40, 0x1, RZ ;  /* 0x00000001282d7819 */ /* 0x001fc600000006ff */
[----:B------:R-:W-:Y:S01]  /*6860*/  IMAD.WIDE.U32 R22, R78, c[0x0][0x1f0], R2 ;  /* 0x00007c004e167a25 */ /* 0x000fe200078e0002 */
[----:B------:R-:W-:-:S04]  /*6870*/  LOP3.LUT R45, R45, 0xffffffc0, RZ, 0xc0, !PT ;  /* 0xffffffc02d2d7812 */ /* 0x000fc800078ec0ff */
[----:B--2---:R-:W-:Y:S02]  /*6880*/  LEA R0, R44, R45, 0x1 ;  /* 0x0000002d2c007211 */ /* 0x004fe400078e08ff */
[C---:B------:R-:W-:Y:S02]  /*6890*/  IADD3 R54, R45.reuse, R44, RZ ;  /* 0x0000002c2d367210 */ /* 0x040fe40007ffe0ff */
[----:B------:R-:W-:Y:S01]  /*68a0*/  LOP3.LUT R52, R45, 0x1f, R40, 0xf8, !PT ;  /* 0x0000001f2d347812 */ /* 0x000fe200078ef828 */
[----:B------:R0:W-:Y:S04]  /*68b0*/  STS.128 [R0.X16], R24 ;  /* 0x0000001800007388 */ /* 0x0001e8000000cc00 */
[----:B------:R1:W-:Y:S01]  /*68c0*/  STS.128 [R0.X16+0x10], R36 ;  /* 0x0000102400007388 */ /* 0x0003e2000000cc00 */
[----:B------:R-:W-:-:S06]  /*68d0*/  NOP ;  /* 0x0000000000007918 */ /* 0x000fcc0000000000 */
[----:B------:R-:W2:Y:S04]  /*68e0*/  LDS.128 R32, [R54.X16] ;  /* 0x0000000036207984 */ /* 0x000ea8000000cc00 */
[----:B------:R-:W3:Y:S01]  /*68f0*/  LDS.128 R28, [R54.X16+0x200] ;  /* 0x00020000361c7984 */ /* 0x000ee2000000cc00 */
[----:B0-----:R-:W-:Y:S01]  /*6900*/  MOV R27, UR16 ;  /* 0x00000010001b7c02 */ /* 0x001fe20008000f00 */
[C---:B------:R-:W-:Y:S01]  /*6910*/  IMAD R25, R78.reuse, c[0x0][0x204], R5 ;  /* 0x000081004e197a24 */ /* 0x040fe200078e0205 */
[----:B------:R-:W-:Y:S01]  /*6920*/  UIMAD UR16, UR20, UR22, URZ ;  /* 0x00000016141072a4 */ /* 0x000fe2000f8e023f */
[----:B------:R-:W-:Y:S01]  /*6930*/  IMAD.WIDE.U32 R4, R78, c[0x0][0x200], R2 ;  /* 0x000080004e047a25 */ /* 0x000fe200078e0002 */
[----:B------:R-:W-:-:S03]  /*6940*/  MOV R24, UR7 ;  /* 0x0000000700187c02 */ /* 0x000fc60008000f00 */
[----:B------:R-:W-:Y:S01]  /*6950*/  IMAD R27, R78, c[0x0][0x1f4], R27 ;  /* 0x00007d004e1b7a24 */ /* 0x000fe200078e021b */
[----:B------:R-:W-:Y:S02]  /*6960*/  IADD3 R5, R5, R25, RZ ;  /* 0x0000001905057210 */ /* 0x000fe40007ffe0ff */
[----:B------:R-:W-:Y:S02]  /*6970*/  MOV R26, UR16 ;  /* 0x00000010001a7c02 */ /* 0x000fe40008000f00 */
[----:B------:R-:W-:Y:S01]  /*6980*/  IADD3 R23, R23, R27, RZ ;  /* 0x0000001b17177210 */ /* 0x000fe20007ffe0ff */
[C---:B------:R-:W-:Y:S02]  /*6990*/  IMAD R27, R79.reuse, c[0x0][0x20c], R24 ;  /* 0x000083004f1b7a24 */ /* 0x040fe400078e0218 */
[----:B------:R-:W-:-:S04]  /*69a0*/  IMAD.WIDE.U32 R4, R79, c[0x0][0x208], R4 ;  /* 0x000082004f047a25 */ /* 0x000fc800078e0004 */
[C---:B-1----:R-:W-:Y:S02]  /*69b0*/  IMAD R37, R79.reuse, c[0x0][0x1fc], R26 ;  /* 0x00007f004f257a24 */ /* 0x042fe400078e021a */
[----:B------:R-:W-:Y:S01]  /*69c0*/  IMAD.WIDE.U32 R24, R79, c[0x0][0x1f8], R22 ;  /* 0x00007e004f187a25 */ /* 0x000fe200078e0016 */
[----:B------:R-:W-:Y:S02]  /*69d0*/  IADD3 R23, R5, R27, RZ ;  /* 0x0000001b05177210 */ /* 0x000fe40007ffe0ff */
[----:B------:R-:W-:Y:S02]  /*69e0*/  LEA R22, P0, R4, c[0x0][0x258], 0x1 ;  /* 0x0000960004167a11 */ /* 0x000fe400078008ff */
[----:B------:R-:W-:Y:S02]  /*69f0*/  IADD3 R5, R25, R37, RZ ;  /* 0x0000002519057210 */ /* 0x000fe40007ffe0ff */
[----:B------:R-:W-:Y:S02]  /*6a00*/  LEA R26, P1, R24, c[0x0][0x268], 0x1 ;  /* 0x00009a00181a7a11 */ /* 0x000fe400078208ff */
[----:B------:R-:W-:-:S02]  /*6a10*/  LEA.HI.X R23, R4, c[0x0][0x25c], R23, 0x1, P0 ;  /* 0x0000970004177a11 */ /* 0x000fc400000f0c17 */
[----:B------:R-:W-:-:S03]  /*6a20*/  LEA.HI.X R27, R24, c[0x0][0x26c], R5, 0x1, P1 ;  /* 0x00009b00181b7a11 */ /* 0x000fc600008f0c05 */
[----:B------:R-:W-:-:S04]  /*6a30*/  IMAD.WIDE R4, R52, 0x10, R22 ;  /* 0x0000001034047825 */ /* 0x000fc800078e0216 */
[----:B------:R-:W-:Y:S01]  /*6a40*/  IMAD.WIDE R22, R52, 0x10, R26 ;  /* 0x0000001034167825 */ /* 0x000fe200078e021a */
[----:B--2---:R-:W-:Y:S04]  /*6a50*/  STG.E.128 [R4.64], R32 ;  /* 0x0000002004007986 */ /* 0x004fe8000c101d12 */
[----:B---3--:R-:W-:Y:S04]  /*6a60*/  STG.E.128 [R4.64+0x200], R28 ;  /* 0x0002001c04007986 */ /* 0x008fe8000c101d12 */
[----:B------:R-:W-:Y:S06]  /*6a70*/  BAR.SYNC.DEFER_BLOCKING 0x0 ;  /* 0x0000000000007b1d */ /* 0x000fec0000010000 */
[----:B------:R-:W2:Y:S04]  /*6a80*/  LDG.E.128 R36, [R22.64] ;  /* 0x0000001216247981 */ /* 0x000ea8000c1e1d00 */
[----:B------:R-:W3:Y:S01]  /*6a90*/  LDG.E.128 R40, [R22.64+0x200] ;  /* 0x0002001216287981 */ /* 0x000ee2000c1e1d00 */
[-C--:B------:R-:W-:Y:S01]  /*6aa0*/  IADD3 R45, R45, R44.reuse, RZ ;  /* 0x0000002c2d2d7210 */ /* 0x080fe20007ffe0ff */
[----:B------:R-:W-:Y:S01]  /*6ab0*/  ULDC UR7, c[0x0][0x210] ;  /* 0x0000840000077ab9 */ /* 0x000fe20000000800 */
[----:B------:R-:W-:Y:S01]  /*6ac0*/  IMAD.WIDE.U32 R2, R78, c[0x0][0x210], R2 ;  /* 0x000084004e027a25 */ /* 0x000fe200078e0002 */
[----:B------:R-:W-:Y:S01]  /*6ad0*/  UIMAD UR7, UR21, UR7, URZ ;  /* 0x00000007150772a4 */ /* 0x000fe2000f8e023f */
[----:B------:R-:W-:Y:S01]  /*6ae0*/  IADD3 R45, R45, R44, RZ ;  /* 0x0000002c2d2d7210 */ /* 0x000fe20007ffe0ff */
[----:B------:R-:W-:-:S02]  /*6af0*/  UIADD3 UR6, UR6, 0x1, URZ ;  /* 0x0000000106067890 */ /* 0x000fc4000fffe03f */
[----:B------:R-:W-:Y:S02]  /*6b00*/  UIADD3 UR10, UP1, UR10, 0x2000, URZ ;  /* 0x000020000a0a7890 */ /* 0x000fe4000ff3e03f */
[----:B------:R-:W-:Y:S02]  /*6b10*/  UIADD3 UR11, UP2, UR11, 0x2000, URZ ;  /* 0x000020000b0b7890 */ /* 0x000fe4000ff5e03f */
[----:B------:R-:W-:Y:S02]  /*6b20*/  UIADD3 UR12, UP3, UR12, 0x1000, URZ ;  /* 0x000010000c0c7890 */ /* 0x000fe4000ff7e03f */
[----:B------:R-:W-:Y:S02]  /*6b30*/  UIADD3 UR8, UP4, UR8, 0x1000, URZ ;  /* 0x0000100008087890 */ /* 0x000fe4000ff9e03f */
[----:B------:R-:W-:Y:S02]  /*6b40*/  UIADD3.X UR14, URZ, UR14, URZ, UP1, !UPT ;  /* 0x0000000e3f0e7290 */ /* 0x000fe40008ffe43f */
[----:B------:R-:W-:-:S02]  /*6b50*/  UIADD3.X UR15, URZ, UR15, URZ, UP2, !UPT ;  /* 0x0000000f3f0f7290 */ /* 0x000fc400097fe43f */
[----:B------:R-:W-:Y:S02]  /*6b60*/  UIADD3.X UR13, URZ, UR13, URZ, UP3, !UPT ;  /* 0x0000000d3f0d7290 */ /* 0x000fe40009ffe43f */
[----:B------:R-:W-:Y:S01]  /*6b70*/  UIADD3.X UR9, URZ, UR9, URZ, UP4, !UPT ;  /* 0x000000093f097290 */ /* 0x000fe2000a7fe43f */
        /* <DEDUP_REMOVED lines=11> */
[----:B------:R-:W-:Y:S01]  /*6c30*/  PRMT R24, RZ, 0x7610, R24 ;  /* 0x00007610ff187816 */ /* 0x000fe20000000018 */
[----:B------:R-:W-:Y:S01]  /*6c40*/  FMUL.FTZ R35, R26, -1.4426950216293334961 ;  /* 0xbfb8aa3b1a237820 */ /* 0x000fe20000410000 */
[--C-:B------:R-:W-:Y:S01]  /*6c50*/  PRMT R36, RZ, 0x5410, R27.reuse ;  /* 0x00005410ff247816 */ /* 0x100fe2000000001b */
[----:B------:R-:W0:Y:S01]  /*6c60*/  MUFU.EX2 R23, R23 ;  /* 0x0000001700177308 */ /* 0x000e220000000800 */
[----:B------:R-:W-:Y:S01]  /*6c70*/  PRMT R27, RZ, 0x7610, R27 ;  /* 0x00007610ff1b7816 */ /* 0x000fe2000000001b */
[----:B------:R-:W-:Y:S01]  /*6c80*/  FMUL.FTZ R5, R24, -1.4426950216293334961 ;  /* 0xbfb8aa3b18057820 */ /* 0x000fe20000410000 */
[--C-:B-1----:R-:W-:Y:S01]  /*6c90*/  PRMT R39, RZ, 0x5410, R28.reuse ;  /* 0x00005410ff277816 */ /* 0x102fe2000000001c */
[----:B------:R-:W-:Y:S01]  /*6ca0*/  FMUL.FTZ R37, R36, -1.4426950216293334961 ;  /* 0xbfb8aa3b24257820 */ /* 0x000fe20000410000 */
[----:B------:R-:W-:Y:S01]  /*6cb0*/  PRMT R25, RZ, 0x7610, R25 ;  /* 0x00007610ff197816 */ /* 0x000fe20000000019 */
[----:B------:R-:W-:Y:S01]  /*6cc0*/  FMUL.FTZ R38, R27, -1.4426950216293334961 ;  /* 0xbfb8aa3b1b267820 */ /* 0x000fe20000410000 */
[----:B------:R-:W-:Y:S01]  /*6cd0*/  PRMT R28, RZ, 0x7610, R28 ;  /* 0x00007610ff1c7816 */ /* 0x000fe2000000001c */
[----:B------:R-:W1:Y:S01]  /*6ce0*/  MUFU.EX2 R35, R35 ;  /* 0x0000002300237308 */ /* 0x000e620000000800 */
[----:B------:R-:W-:Y:S01]  /*6cf0*/  PRMT R42, RZ, 0x5410, R29 ;  /* 0x00005410ff2a7816 */ /* 0x000fe2000000001d */
[----:B------:R-:W-:Y:S01]  /*6d00*/  FMUL.FTZ R44, R4, -1.4426950216293334961 ;  /* 0xbfb8aa3b042c7820 */ /* 0x000fe20000410000 */
[--C-:B------:R-:W-:Y:S01]  /*6d10*/  PRMT R46, RZ, 0x5410, R30.reuse ;  /* 0x00005410ff2e7816 */ /* 0x100fe2000000001e */
[----:B------:R-:W-:Y:S01]  /*6d20*/  FMUL.FTZ R32, R25, -1.4426950216293334961 ;  /* 0xbfb8aa3b19207820 */ /* 0x000fe20000410000 */
[----:B------:R-:W-:Y:S01]  /*6d30*/  PRMT R49, RZ, 0x5410, R31 ;  /* 0x00005410ff317816 */ /* 0x000fe2000000001f */
[----:B------:R-:W-:Y:S01]  /*6d40*/  FMUL.FTZ R40, R39, -1.4426950216293334961 ;  /* 0xbfb8aa3b27287820 */ /* 0x000fe20000410000 */
[----:B------:R-:W-:Y:S01]  /*6d50*/  PRMT R29, RZ, 0x7610, R29 ;  /* 0x00007610ff1d7816 */ /* 0x000fe2000000001d */
[----:B------:R-:W2:Y:S01]  /*6d60*/  MUFU.EX2 R5, R5 ;  /* 0x0000000500057308 */ /* 0x000ea20000000800 */
[----:B------:R-:W-:Y:S01]  /*6d70*/  PRMT R30, RZ, 0x7610, R30 ;  /* 0x00007610ff1e7816 */ /* 0x000fe2000000001e */
[----:B------:R-:W-:Y:S01]  /*6d80*/  FMUL.FTZ R41, R28, -1.4426950216293334961 ;  /* 0xbfb8aa3b1c297820 */ /* 0x000fe20000410000 */
[----:B------:R-:W-:Y:S01]  /*6d90*/  PRMT R31, RZ, 0x7610, R31 ;  /* 0x00007610ff1f7816 */ /* 0x000fe2000000001f */
[----:B------:R-:W-:-:S02]  /*6da0*/  FMUL.FTZ R43, R42, -1.4426950216293334961 ;  /* 0xbfb8aa3b2a2b7820 */ /* 0x000fc40000410000 */
[----:B------:R-:W-:Y:S02]  /*6db0*/  FMUL.FTZ R47, R46, -1.4426950216293334961 ;  /* 0xbfb8aa3b2e2f7820 */ /* 0x000fe40000410000 */
[----:B------:R-:W-:Y:S01]  /*6dc0*/  FMUL.FTZ R50, R49, -1.4426950216293334961 ;  /* 0xbfb8aa3b31327820 */ /* 0x000fe20000410000 */
[----:B------:R-:W3:Y:S01]  /*6dd0*/  MUFU.EX2 R34, R34 ;  /* 0x0000002200227308 */ /* 0x000ee20000000800 */
[----:B------:R-:W-:Y:S02]  /*6de0*/  FMUL.FTZ R45, R29, -1.4426950216293334961 ;  /* 0xbfb8aa3b1d2d7820 */ /* 0x000fe40000410000 */
[----:B------:R-:W-:Y:S02]  /*6df0*/  FMUL.FTZ R48, R30, -1.4426950216293334961 ;  /* 0xbfb8aa3b1e307820 */ /* 0x000fe40000410000 */
[----:B------:R-:W-:Y:S02]  /*6e00*/  FMUL.FTZ R51, R31, -1.4426950216293334961 ;  /* 0xbfb8aa3b1f337820 */ /* 0x000fe40000410000 */
[----:B0-----:R-:W-:Y:S01]  /*6e10*/  FADD.FTZ R23, R23, 1 ;  /* 0x3f80000017177421 */ /* 0x001fe20000010000 */
[----:B------:R-:W0:Y:S01]  /*6e20*/  MUFU.EX2 R37, R37 ;  /* 0x0000002500257308 */ /* 0x000e220000000800 */
[----:B-1----:R-:W-:-:S02]  /*6e30*/  FADD.FTZ R35, R35, 1 ;  /* 0x3f80000023237421 */ /* 0x002fc40000010000 */
[----:B--2---:R-:W-:-:S05]  /*6e40*/  FADD.FTZ R5, R5, 1 ;  /* 0x3f80000005057421 */ /* 0x004fca0000010000 */
        /* <DEDUP_REMOVED lines=22> */
[----:B------:R-:W0:Y:S01]  /*6fb0*/  MUFU.RCP R23, R23 ;  /* 0x0000001700177308 */ /* 0x000e220000001000 */
[----:B-1----:R-:W-:-:S07]  /*6fc0*/  FADD.FTZ R48, R48, 1 ;  /* 0x3f80000030307421 */ /* 0x002fce0000010000 */
[----:B------:R-:W1:Y:S01]  /*6fd0*/  MUFU.RCP R35, R35 ;  /* 0x0000002300237308 */ /* 0x000e620000001000 */
[----:B--2---:R-:W-:-:S07]  /*6fe0*/  FADD.FTZ R51, R51, 1 ;  /* 0x3f80000033337421 */ /* 0x004fce0000010000 */
[----:B------:R-:W2:Y:S01]  /*6ff0*/  MUFU.RCP R5, R5 ;  /* 0x0000000500057308 */ /* 0x000ea20000001000 */
[----:B0-----:R-:W-:-:S04]  /*7000*/  FMUL.FTZ R22, R22, R23 ;  /* 0x0000001716167220 */ /* 0x001fc80000410000 */
[----:B------:R-:W-:-:S03]  /*7010*/  FMUL.FTZ R22, R22, R19 ;  /* 0x0000001316167220 */ /* 0x000fc60000410000 */
[----:B------:R-:W0:Y:S01]  /*7020*/  MUFU.RCP R34, R34 ;  /* 0x0000002200227308 */ /* 0x000e220000001000 */
[----:B-1----:R-:W-:-:S04]  /*7030*/  FMUL.FTZ R23, R26, R35 ;  /* 0x000000231a177220 */ /* 0x002fc80000410000 */
[----:B------:R-:W-:-:S03]  /*7040*/  FMUL.FTZ R23, R23, R16 ;  /* 0x0000001017177220 */ /* 0x000fc60000410000 */
[----:B------:R-:W1:Y:S01]  /*7050*/  MUFU.RCP R37, R37 ;  /* 0x0000002500257308 */ /* 0x000e620000001000 */
[----:B--2---:R-:W-:-:S04]  /*7060*/  FMUL.FTZ R5, R24, R5 ;  /* 0x0000000518057220 */ /* 0x004fc80000410000 */
[----:B------:R-:W-:-:S03]  /*7070*/  FMUL.FTZ R5, R5, R20 ;  /* 0x0000001405057220 */ /* 0x000fc60000410000 */
        /* <DEDUP_REMOVED lines=10> */
[----:B0-----:R-:W-:Y:S01]  /*7120*/  FMUL.FTZ R4, R4, R53 ;  /* 0x0000003504047220 */ /* 0x001fe20000410000 */
[----:B------:R-:W-:-:S03]  /*7130*/  F2FP.BF16.PACK_AB R27, R27, R36 ;  /* 0x000000241b1b723e */ /* 0x000fc600000010ff */
        /* <DEDUP_REMOVED lines=9> */
[----:B0-----:R-:W-:-:S04]  /*71d0*/  FMUL.FTZ R15, R28, R41 ;  /* 0x000000291c0f7220 */ /* 0x001fc80000410000 */
[----:B------:R-:W-:-:S03]  /*71e0*/  FMUL.FTZ R15, R15, R12 ;  /* 0x0000000c0f0f7220 */ /* 0x000fc60000410000 */
[----:B------:R-:W0:Y:S01]  /*71f0*/  MUFU.RCP R47, R47 ;  /* 0x0000002f002f7308 */ /* 0x000e220000001000 */
[----:B-1----:R-:W-:Y:S01]  /*7200*/  FMUL.FTZ R42, R42, R43 ;  /* 0x0000002b2a2a7220 */ /* 0x002fe20000410000 */
[----:B------:R-:W-:Y:S01]  /*7210*/  F2FP.BF16.PACK_AB R28, R15, R14 ;  /* 0x0000000e0f1c723e */ /* 0x000fe200000010ff */
[----:B------:R-:W-:Y:S02]  /*7220*/  BAR.SYNC.DEFER_BLOCKING 0x0 ;  /* 0x0000000000007b1d */ /* 0x000fe40000010000 */
[----:B------:R-:W-:Y:S02]  /*7230*/  FMUL.FTZ R42, R42, R11 ;  /* 0x0000000b2a2a7220 */ /* 0x000fe40000410000 */
[----:B--2---:R-:W-:Y:S02]  /*7240*/  FMUL.FTZ R29, R29, R44 ;  /* 0x0000002c1d1d7220 */ /* 0x004fe40000410000 */
[----:B------:R-:W1:Y:S02]  /*7250*/  MUFU.RCP R55, R48 ;  /* 0x0000003000377308 */ /* 0x000e640000001000 */
[----:B------:R-:W-:-:S02]  /*7260*/  FMUL.FTZ R29, R29, R10 ;  /* 0x0000000a1d1d7220 */ /* 0x000fc40000410000 */
[----:B0-----:R-:W-:-:S04]  /*7270*/  FMUL.FTZ R46, R46, R47 ;  /* 0x0000002f2e2e7220 */ /* 0x001fc80000410000 */
[----:B------:R-:W0:Y:S01]  /*7280*/  MUFU.RCP R50, R50 ;  /* 0x0000003200327308 */ /* 0x000e220000001000 */
[----:B------:R-:W-:Y:S01]  /*7290*/  F2FP.BF16.PACK_AB R29, R29, R42 ;  /* 0x0000002a1d1d723e */ /* 0x000fe200000010ff */
[----:B------:R-:W-:-:S06]  /*72a0*/  FMUL.FTZ R46, R46, R9 ;  /* 0x000000092e2e7220 */ /* 0x000fcc0000410000 */
[----:B------:R-:W2:Y:S01]  /*72b0*/  MUFU.RCP R26, R51 ;  /* 0x00000033001a7308 */ /* 0x000ea20000001000 */
[----:B-1----:R-:W-:-:S04]  /*72c0*/  FMUL.FTZ R17, R30, R55 ;  /* 0x000000371e117220 */ /* 0x002fc80000410000 */
[----:B------:R-:W-:Y:S02]  /*72d0*/  FMUL.FTZ R17, R17, R8 ;  /* 0x0000000811117220 */ /* 0x000fe40000410000 */
[----:B0-----:R-:W-:-:S03]  /*72e0*/  FMUL.FTZ R16, R49, R50 ;  /* 0x0000003231107220 */ /* 0x001fc60000410000 */
[----:B------:R-:W-:Y:S01]  /*72f0*/  F2FP.BF16.PACK_AB R30, R17, R46 ;  /* 0x0000002e111e723e */ /* 0x000fe200000010ff */
[----:B------:R-:W-:Y:S02]  /*7300*/  FMUL.FTZ R16, R16, R7 ;  /* 0x0000000710107220 */ /* 0x000fe40000410000 */
[----:B--2---:R-:W-:Y:S01]  /*7310*/  FMUL.FTZ R31, R31, R26 ;  /* 0x0000001a1f1f7220 */ /* 0x004fe20000410000 */
[----:B------:R-:W-:Y:S02]  /*7320*/  F2FP.BF16.PACK_AB R26, R23, R24 ;  /* 0x00000018171a723e */ /* 0x000fe400000010ff */
[----:B------:R-:W-:Y:S01]  /*7330*/  F2FP.BF16.PACK_AB R24, R5, R4 ;  /* 0x000000040518723e */ /* 0x000fe200000010ff */
[----:B------:R-:W-:Y:S01]  /*7340*/  FMUL.FTZ R31, R31, R6 ;  /* 0x000000061f1f7220 */ /* 0x000fe20000410000 */
[----:B------:R-:W-:Y:S01]  /*7350*/  MOV R5, UR7 ;  /* 0x0000000700057c02 */ /* 0x000fe20008000f00 */
[----:B------:R-:W-:Y:S02]  /*7360*/  ULDC UR7, c[0x0][0x218] ;  /* 0x0000860000077ab9 */ /* 0x000fe40000000800 */
[----:B------:R-:W-:Y:S01]  /*7370*/  STS.128 [R0.X16], R24 ;  /* 0x0000001800007388 */ /* 0x000fe2000000cc00 */
[----:B------:R-:W-:Y:S01]  /*7380*/  F2FP.BF16.PACK_AB R31, R31, R16 ;  /* 0x000000101f1f723e */ /* 0x000fe200000010ff */
[----:B------:R-:W-:Y:S01]  /*7390*/  UIMAD UR7, UR20, UR7, URZ ;  /* 0x00000007140772a4 */ /* 0x000fe2000f8e023f */
[----:B------:R-:W-:-:S03]  /*73a0*/  IMAD R5, R78, c[0x0][0x214], R5 ;  /* 0x000085004e057a24 */ /* 0x000fc600078e0205 */
[----:B------:R-:W-:Y:S01]  /*73b0*/  STS.128 [R0.X16+0x10], R28 ;  /* 0x0000101c00007388 */ /* 0x000fe2000000cc00 */
[----:B------:R-:W-:-:S06]  /*73c0*/  NOP ;  /* 0x0000000000007918 */ /* 0x000fcc0000000000 */
[----:B------:R-:W0:Y:S01]  /*73d0*/  LDS.128 R8, [R54.X16] ;  /* 0x0000000036087984 */ /* 0x000e22000000cc00 */
[----:B------:R-:W-:Y:S02]  /*73e0*/  IADD3 R3, R3, R5, RZ ;  /* 0x0000000503037210 */ /* 0x000fe40007ffe0ff */
[----:B------:R-:W-:Y:S01]  /*73f0*/  MOV R4, UR7 ;  /* 0x0000000700047c02 */ /* 0x000fe20008000f00 */
[----:B------:R-:W1:Y:S01]  /*7400*/  LDS.128 R12, [R54.X16+0x200] ;  /* 0x00020000360c7984 */ /* 0x000e62000000cc00 */
[----:B------:R-:W-:Y:S01]  /*7410*/  ULDC UR7, c[0x0][0x174] ;  /* 0x00005d0000077ab9 */ /* 0x000fe20000000800 */
[----:B------:R-:W-:Y:S01]  /*7420*/  IMAD.WIDE.U32 R2, R79, c[0x0][0x218], R2 ;  /* 0x000086004f027a25 */ /* 0x000fe200078e0002 */
[----:B------:R-:W-:-:S03]  /*7430*/  UISETP.GE.AND UP0, UPT, UR6, UR7, UPT ;  /* 0x000000070600728c */ /* 0x000fc6000bf06270 */
[----:B------:R-:W-:Y:S01]  /*7440*/  IMAD R5, R79, c[0x0][0x21c], R4 ;  /* 0x000087004f057a24 */ /* 0x000fe200078e0204 */
[----:B------:R-:W-:-:S04]  /*7450*/  LEA R4, P0, R2, c[0x0][0x270], 0x1 ;  /* 0x00009c0002047a11 */ /* 0x000fc800078008ff */
[----:B------:R-:W-:-:S04]  /*7460*/  IADD3 R3, R3, R5, RZ ;  /* 0x0000000503037210 */ /* 0x000fc80007ffe0ff */
[----:B------:R-:W-:Y:S02]  /*7470*/  LEA.HI.X R5, R2, c[0x0][0x274], R3, 0x1, P0 ;  /* 0x00009d0002057a11 */ /* 0x000fe400000f0c03 */
[----:B------:R-:W-:-:S03]  /*7480*/  PLOP3.LUT P0, PT, PT, PT, UP0, 0x80, 0x0 ;  /* 0x000000000000781c */ /* 0x000fc60003f0f008 */
[----:B------:R-:W-:-:S05]  /*7490*/  IMAD.WIDE R2, R52, 0x10, R4 ;  /* 0x0000001034027825 */ /* 0x000fca00078e0204 */
[----:B0-----:R0:W-:Y:S04]  /*74a0*/  STG.E.128 [R2.64], R8 ;  /* 0x0000000802007986 */ /* 0x0011e8000c101d12 */
[----:B-1----:R0:W-:Y:S01]  /*74b0*/  STG.E.128 [R2.64+0x200], R12 ;  /* 0x0002000c02007986 */ /* 0x0021e2000c101d12 */
[----:B------:R-:W-:Y:S01]  /*74c0*/  @P0 CALL.REL.NOINC `(.L_x_693) ;  /* 0x0000001000000944 */ /* 0x000fe20003c00000 */
[----:B------:R-:W-:Y:S05]  /*74d0*/  BRA `(.L_x_694) ;  /* 0xffff939000007947 */ /* 0x000fea000383ffff */
.L_x_693:
[----:B------:R-:W-:Y:S05]  /*74e0*/  EXIT ;  /* 0x000000000000794d */ /* 0x000fea0003800000 */
.L_x_695:
        /* <DEDUP_REMOVED lines=9> */
.L_x_5335:


//--------------------- .text._Z25selective_scan_fwd_kernelI32Selective_Scan_fwd_kernel_traitsILi64ELi16ELi1ELb0ELb0ELb0ELb0EN3c108BFloat16ENS1_7complexIfEEEEv13SSMParamsBase --------------------------
	.section	.text._Z25selective_scan_fwd_kernelI32Selective_Scan_fwd_kernel_traitsILi64ELi16ELi1ELb0ELb0ELb0ELb0EN3c108BFloat16ENS1_7complexIfEEEEv13SSMParamsBase,"ax",@progbits
	.sectioninfo	@"SHI_REGISTERS=160"
	.align	128
        .global         _Z25selective_scan_fwd_kernelI32Selective_Scan_fwd_kernel_traitsILi64ELi16ELi1ELb0ELb0ELb0ELb0EN3c108BFloat16ENS1_7complexIfEEEEv13SSMParamsBase
        .type           _Z25selective_scan_fwd_kernelI32Selective_Scan_fwd_kernel_traitsILi64ELi16ELi1ELb0ELb0ELb0ELb0EN3c108BFloat16ENS1_7complexIfEEEEv13SSMParamsBase,@function
        .size           _Z25selective_scan_fwd_kernelI32Selective_Scan_fwd_kernel_traitsILi64ELi16ELi1ELb0ELb0ELb0ELb0EN3c108BFloat16ENS1_7complexIfEEEEv13SSMParamsBase,(.L_x_5336 - _Z25selective_scan_fwd_kernelI32Selective_Scan_fwd_kernel_traitsILi64ELi16ELi1ELb0ELb0ELb0ELb0EN3c108BFloat16ENS1_7complexIfEEEEv13SSMParamsBase)
        .other          _Z25selective_scan_fwd_kernelI32Selective_Scan_fwd_kernel_traitsILi64ELi16ELi1ELb0ELb0ELb0ELb0EN3c108BFloat16ENS1_7complexIfEEEEv13SSMParamsBase,@"STO_CUDA_ENTRY STV_DEFAULT"
_Z25selective_scan_fwd_kernelI32Selective_Scan_fwd_kernel_traitsILi64ELi16ELi1ELb0ELb0ELb0ELb0EN3c108BFloat16ENS1_7complexIfEEEEv13SSMParamsBase:
.text._Z25selective_scan_fwd_kernelI32Selective_Scan_fwd_kernel_traitsILi64ELi16ELi1ELb0ELb0ELb0ELb0EN3c108BFloat16ENS1_7complexIfEEEEv13SSMParamsBase:
        /* <DEDUP_REMOVED lines=36> */
[C---:B------:R-:W-:Y:S01]  /*0240*/  IMAD R87, R101.reuse, c[0x0][0x1ec], R6 ;  /* 0x00007b0065577a24 */ /* 0x040fe200078e0206 */
[C---:B0-----:R-:W-:Y:S01]  /*0250*/  SHF.L.U32 R93, R102.reuse, 0x4, RZ ;  /* 0x00000004665d7819 */ /* 0x041fe200000006ff */
        /* <DEDUP_REMOVED lines=11> */
.L_x_738:
[----:B------:R-:W-:Y:S01]  /*0310*/  BAR.SYNC.DEFER_BLOCKING 0x0 ;  /* 0x0000000000007b1d */ /* 0x000fe20000010000 */
[----:B0-----:R-:W-:Y:S02]  /*0320*/  MOV R3, 0xfffffc00 ;  /* 0xfffffc0000037802 */ /* 0x001fe40000000f00 */
[C-C-:B------:R-:W-:Y:S02]  /*0330*/  LOP3.LUT R21, R93.reuse, 0x20, R94.reuse, 0xfe, !PT ;  /* 0x000000205d157812 */ /* 0x140fe400078efe5e */
[----:B------:R-:W-:Y:S01]  /*0340*/  MOV R2, R90 ;  /* 0x0000005a00027202 */ /* 0x000fe20000000f00 */
[----:B------:R-:W-:Y:S01]  /*0350*/  IMAD R104, R92, R3, c[0x0][0x168] ;  /* 0x00005a005c687624 */ /* 0x000fe200078e0203 */
[----:B------:R-:W-:Y:S02]  /*0360*/  MOV R3, R89 ;  /* 0x0000005900037202 */ /* 0x000fe40000000f00 */
[----:B------:R-:W-:-:S02]  /*0370*/  LOP3.LUT R23, R93, 0x40, R94, 0xfe, !PT ;  /* 0x000000405d177812 */ /* 0x000fc400078efe5e */
[CC--:B------:R-:W-:Y:S01]  /*0380*/  ISETP.GE.AND P2, PT, R91.reuse, R104.reuse, PT ;  /* 0x000000685b00720c */ /* 0x0c0fe20003f46270 */
[----:B------:R-:W-:Y:S01]  /*0390*/  IMAD.WIDE R2, R91, 0x2, R2 ;  /* 0x000000025b027825 */ /* 0x000fe200078e0202 */
[----:B------:R-:W-:Y:S02]  /*03a0*/  ISETP.GE.AND P1, PT, R21, R104, PT ;  /* 0x000000681500720c */ /* 0x000fe40003f26270 */
[C-C-:B------:R-:W-:Y:S02]  /*03b0*/  LOP3.LUT R25, R93.reuse, 0x60, R94.reuse, 0xfe, !PT ;  /* 0x000000605d197812 */ /* 0x140fe400078efe5e */
[----:B------:R-:W-:Y:S02]  /*03c0*/  PRMT R5, RZ, 0x7610, R5 ;  /* 0x00007610ff057816 */ /* 0x000fe40000000005 */
[----:B------:R-:W-:Y:S02]  /*03d0*/  LOP3.LUT R27, R93, 0x80, R94, 0xfe, !PT ;  /* 0x000000805d1b7812 */ /* 0x000fe400078efe5e */
[----:B------:R-:W-:-:S02]  /*03e0*/  PRMT R0, RZ, 0x7610, R0 ;  /* 0x00007610ff007816 */ /* 0x000fc40000000000 */
[C-C-:B------:R-:W-:Y:S01]  /*03f0*/  LOP3.LUT R29, R93.reuse, 0xa0, R94.reuse, 0xfe, !PT ;  /* 0x000000a05d1d7812 */ /* 0x140fe200078efe5e */
[----:B------:R0:W2:Y:S01]  /*0400*/  @!P2 LDG.E.U16 R5, [R2.64] ;  /* 0x000000040205a981 */ /* 0x0000a2000c1e1500 */
[--C-:B------:R-:W-:Y:S02]  /*0410*/  LOP3.LUT R31, R93, 0xc0, R94.reuse, 0xfe, !PT ;  /* 0x000000c05d1f7812 */ /* 0x100fe400078efe5e */
[-C--:B------:R-:W-:Y:S01]  /*0420*/  ISETP.GE.AND P0, PT, R23, R104.reuse, PT ;  /* 0x000000681700720c */ /* 0x080fe20003f06270 */
[----:B------:R0:W3:Y:S01]  /*0430*/  @!P1 LDG.E.U16 R0, [R2.64+0x40] ;  /* 0x0000400402009981 */ /* 0x0000e2000c1e1500 */
[--C-:B------:R-:W-:Y:S02]  /*0440*/  LOP3.LUT R33, R93, 0xe0, R94.reuse, 0xfe, !PT ;  /* 0x000000e05d217812 */ /* 0x100fe400078efe5e */
        /* <DEDUP_REMOVED lines=12> */
[C-C-:B------:R-:W-:Y:S02]  /*0510*/  LOP3.LUT R37, R93.reuse, 0x120, R94.reuse, 0xfe, !PT ;  /* 0x000001205d257812 */ /* 0x140fe400078efe5e */
[----:B------:R-:W-:Y:S01]  /*0520*/  PRMT R11, RZ, 0x7610, R11 ;  /* 0x00007610ff0b7816 */ /* 0x000fe2000000000b */
[----:B------:R0:W4:Y:S01]  /*0530*/  @!P4 LDG.E.U16 R4, [R2.64+0xc0] ;  /* 0x0000c0040204c981 */ /* 0x000122000c1e1500 */
[----:B------:R-:W-:-:S02]  /*0540*/  LOP3.LUT R39, R93, 0x140, R94, 0xfe, !PT ;  /* 0x000001405d277812 */ /* 0x000fc400078efe5e */
[----:B------:R-:W-:Y:S01]  /*0550*/  PRMT R8, RZ, 0x7610, R8 ;  /* 0x00007610ff087816 */ /* 0x000fe20000000008 */
[----:B------:R0:W4:Y:S01]  /*0560*/  @!P6 LDG.E.U16 R9, [R2.64+0x100] ;  /* 0x000100040209e981 */ /* 0x000122000c1e1500 */
[C-C-:B------:R-:W-:Y:S02]  /*0570*/  LOP3.LUT R47, R93.reuse, 0x160, R94.reuse, 0xfe, !PT ;  /* 0x000001605d2f7812 */ /* 0x140fe400078efe5e */
[----:B------:R-:W-:Y:S01]  /*0580*/  PRMT R13, RZ, 0x7610, R13 ;  /* 0x00007610ff0d7816 */ /* 0x000fe2000000000d */
[----:B------:R0:W4:Y:S01]  /*0590*/  @!P5 LDG.E.U16 R6, [R2.64+0x140] ;  /* 0x000140040206d981 */ /* 0x000122000c1e1500 */
[C-C-:B------:R-:W-:Y:S02]  /*05a0*/  LOP3.LUT R53, R93.reuse, 0x180, R94.reuse, 0xfe, !PT ;  /* 0x000001805d357812 */ /* 0x140fe400078efe5e */
[----:B------:R-:W-:Y:S01]  /*05b0*/  LOP3.LUT R57, R93, 0x1a0, R94, 0xfe, !PT ;  /* 0x000001a05d397812 */ /* 0x000fe200078efe5e */
[----:B------:R0:W4:Y:S01]  /*05c0*/  @!P3 LDG.E.U16 R11, [R2.64+0x180] ;  /* 0x00018004020bb981 */ /* 0x000122000c1e1500 */
[----:B------:R-:W-:-:S02]  /*05d0*/  ISETP.GE.AND P0, PT, R37, R104, PT ;  /* 0x000000682500720c */ /* 0x000fc40003f06270 */
[--C-:B------:R-:W-:Y:S01]  /*05e0*/  LOP3.LUT R59, R93, 0x1c0, R94.reuse, 0xfe, !PT ;  /* 0x000001c05d3b7812 */ /* 0x100fe200078efe5e */
        /* <DEDUP_REMOVED lines=250> */
.L_x_697:
[----:B------:R-:W-:Y:S05]  /*1590*/  BSYNC B0 ;  /* 0x0000000000007941 */ /* 0x000fea0003800000 */
.L_x_696:
        /* <DEDUP_REMOVED lines=36> */
.L_x_699:
[----:B------:R-:W-:Y:S05]  /*17e0*/  BSYNC B0 ;  /* 0x0000000000007941 */ /* 0x000fea0003800000 */
.L_x_698:
        /* <DEDUP_REMOVED lines=38> */
.L_x_701:
[----:B------:R-:W-:Y:S05]  /*1a50*/  BSYNC B0 ;  /* 0x0000000000007941 */ /* 0x000fea0003800000 */
.L_x_700:
        /* <DEDUP_REMOVED lines=36> */
.L_x_703:
[----:B------:R-:W-:Y:S05]  /*1ca0*/  BSYNC B0 ;  /* 0x0000000000007941 */ /* 0x000fea0003800000 */
.L_x_702:
        /* <DEDUP_REMOVED lines=38> */
.L_x_705:
[----:B------:R-:W-:Y:S05]  /*1f10*/  BSYNC B0 ;  /* 0x0000000000007941 */ /* 0x000fea0003800000 */
.L_x_704:
        /* <DEDUP_REMOVED lines=36> */
.L_x_707:
[----:B------:R-:W-:Y:S05]  /*2160*/  BSYNC B0 ;  /* 0x0000000000007941 */ /* 0x000fea0003800000 */
.L_x_706:
        /* <DEDUP_REMOVED lines=38> */
.L_x_709:
[----:B------:R-:W-:Y:S05]  /*23d0*/  BSYNC B0 ;  /* 0x0000000000007941 */ /* 0x000fea0003800000 */
.L_x_708:
        /* <DEDUP_REMOVED lines=36> */
.L_x_711:
[----:B------:R-:W-:Y:S05]  /*2620*/  BSYNC B0 ;  /* 0x0000000000007941 */ /* 0x000fea0003800000 */
.L_x_710:
        /* <DEDUP_REMOVED lines=41> */
.L_x_713:
[----:B------:R-:W-:Y:S05]  /*28c0*/  BSYNC B0 ;  /* 0x0000000000007941 */ /* 0x000fea0003800000 */
.L_x_712:
        /* <DEDUP_REMOVED lines=41> */
.L_x_715:
[----:B------:R-:W-:Y:S05]  /*2b60*/  BSYNC B0 ;  /* 0x0000000000007941 */ /* 0x000fea0003800000 */
.L_x_714:
        /* <DEDUP_REMOVED lines=47> */
.L_x_717:
[----:B------:R-:W-:Y:S05]  /*2e60*/  BSYNC B0 ;  /* 0x0000000000007941 */ /* 0x000fea0003800000 */
.L_x_716:
        /* <DEDUP_REMOVED lines=33> */
.L_x_719:
[----:B------:R-:W-:Y:S05]  /*3080*/  BSYNC B0 ;  /* 0x0000000000007941 */ /* 0x000fea0003800000 */
.L_x_718:
        /* <DEDUP_REMOVED lines=33> */
.L_x_721:
[----:B------:R-:W-:Y:S05]  /*32a0*/  BSYNC B0 ;  /* 0x0000000000007941 */ /* 0x000fea0003800000 */
.L_x_720:
        /* <DEDUP_REMOVED lines=33> */
.L_x_723:
[----:B------:R-:W-:Y:S05]  /*34c0*/  BSYNC B0 ;  /* 0x0000000000007941 */ /* 0x000fea0003800000 */
.L_x_722:
        /* <DEDUP_REMOVED lines=33> */
.L_x_725:
[----:B------:R-:W-:Y:S05]  /*36e0*/  BSYNC B0 ;  /* 0x0000000000007941 */ /* 0x000fea0003800000 */
.L_x_724:
        /* <DEDUP_REMOVED lines=33> */
.L_x_727:
[----:B------:R-:W-:Y:S05]  /*3900*/  BSYNC B0 ;  /* 0x0000000000007941 */ /* 0x000fea0003800000 */
.L_x_726:
        /* <DEDUP_REMOVED lines=20> */
.L_x_734:
        /* <DEDUP_REMOVED lines=12> */
[----:B------:R-:W-:Y:S01]  /*3b10*/  MOV R21, 0xfffffc00 ;  /* 0xfffffc0000157802 */ /* 0x000fe20000000f00 */
[----:B------:R-:W-:Y:S02]  /*3b20*/  IMAD R10, R100, c[0x0][0x1b8], RZ ;  /* 0x00006e00640a7a24 */ /* 0x000fe400078e02ff */
[----:B------:R-:W0:Y:S02]  /*3b30*/  S2R R102, SR_TID.X ;  /* 0x0000000000667919 */ /* 0x000e240000002100 */
[----:B------:R-:W-:Y:S01]  /*3b40*/  IMAD R104, R92, R21, c[0x0][0x168] ;  /* 0x00005a005c687624 */ /* 0x000fe200078e0215 */
[----:B0-----:R-:W-:-:S04]  /*3b50*/  SHF.L.U32 R17, R102, 0x4, RZ ;  /* 0x0000000466117819 */ /* 0x001fc800000006ff */
[C---:B------:R-:W-:Y:S02]  /*3b60*/  IADD3 R21, R17.reuse, 0xe, RZ ;  /* 0x0000000e11157810 */ /* 0x040fe40007ffe0ff */
[----:B------:R-:W-:Y:S02]  /*3b70*/  IADD3 R125, R17, 0xb, RZ ;  /* 0x0000000b117d7810 */ /* 0x000fe40007ffe0ff */
[-C--:B------:R-:W-:Y:S02]  /*3b80*/  ISETP.GE.U32.AND P1, PT, R21, R104.reuse, PT ;  /* 0x000000681500720c */ /* 0x080fe40003f26070 */
[----:B------:R-:W-:Y:S02]  /*3b90*/  IADD3 R21, R17, 0xc, RZ ;  /* 0x0000000c11157810 */ /* 0x000fe40007ffe0ff */
[-C--:B------:R-:W-:Y:S02]  /*3ba0*/  ISETP.GE.U32.AND P4, PT, R125, R104.reuse, PT ;  /* 0x000000687d00720c */ /* 0x080fe40003f86070 */
[----:B------:R-:W-:-:S02]  /*3bb0*/  ISETP.GE.U32.AND P3, PT, R21, R104, PT ;  /* 0x000000681500720c */ /* 0x000fc40003f66070 */
[----:B------:R-:W-:Y:S01]  /*3bc0*/  IADD3 R21, R17, 0x8, RZ ;  /* 0x0000000811157810 */ /* 0x000fe20007ffe0ff */
[----:B------:R-:W-:Y:S02]  /*3bd0*/  FMUL.FTZ R141, R41, R58 ;  /* 0x0000003a298d7220 */ /* 0x000fe40000410000 */
        /* <DEDUP_REMOVED lines=18> */
[----:B------:R-:W-:Y:S02]  /*3d00*/  FMUL.FTZ R113, R16, R66 ;  /* 0x0000004210717220 */ /* 0x000fe40000410000 */
        /* <DEDUP_REMOVED lines=8> */
[----:B------:R-:W-:-:S02]  /*3d90*/  FMUL.FTZ R14, R16, R68 ;  /* 0x00000044100e7220 */ /* 0x000fc40000410000 */
[C---:B------:R-:W-:Y:S02]  /*3da0*/  FMUL.FTZ R133, R16.reuse, R58 ;  /* 0x0000003a10857220 */ /* 0x040fe40000410000 */
[----:B------:R-:W-:-:S03]  /*3db0*/  FMUL.FTZ R137, R16, R47 ;  /* 0x0000002f10897220 */ /* 0x000fc60000410000 */
        /* <DEDUP_REMOVED lines=15> */
[----:B------:R0:W-:Y:S08]  /*3eb0*/  MUFU.COS R122, R6 ;  /* 0x00000006007a7308 */ /* 0x0001f00000000000 */
[----:B------:R-:W-:Y:S01]  /*3ec0*/  MUFU.SIN R115, R4 ;  /* 0x0000000400737308 */ /* 0x000fe20000000400 */
[----:B0-----:R-:W-:-:S04]  /*3ed0*/  IMAD R6, R100, c[0x0][0x198], RZ ;  /* 0x0000660064067a24 */ /* 0x001fc800078e02ff */
[----:B------:R-:W-:-:S03]  /*3ee0*/  IMAD R11, R101, c[0x0][0x19c], R6 ;  /* 0x00006700650b7a24 */ /* 0x000fc600078e0206 */
[----:B------:R-:W-:Y:S08]  /*3ef0*/  MUFU.COS R117, R4 ;  /* 0x0000000400757308 */ /* 0x000ff00000000000 */
[----:B------:R-:W-:Y:S08]  /*3f00*/  MUFU.SIN R120, R5 ;  /* 0x0000000500787308 */ /* 0x000ff00000000400 */
[----:B------:R0:W-:Y:S08]  /*3f10*/  MUFU.COS R118, R5 ;  /* 0x0000000500767308 */ /* 0x0001f00000000000 */
[----:B------:R1:W-:Y:S01]  /*3f20*/  MUFU.EX2 R124, R9 ;  /* 0x00000009007c7308 */ /* 0x0003e20000000800 */
[----:B0-----:R-:W-:-:S05]  /*3f30*/  IMAD.WIDE.U32 R4, R101, c[0x0][0x198], RZ ;  /* 0x0000660065047a25 */ /* 0x001fca00078e00ff */
[----:B------:R-:W-:Y:S01]  /*3f40*/  IADD3 R5, R5, R11, RZ ;  /* 0x0000000b05057210 */ /* 0x000fe20007ffe0ff */
[----:B------:R-:W-:Y:S01]  /*3f50*/  IMAD R11, R101, c[0x0][0x1bc], R10 ;  /* 0x00006f00650b7a24 */ /* 0x000fe200078e020a */
[----:B------:R-:W0:Y:S01]  /*3f60*/  MUFU.SIN R127, R7 ;  /* 0x00000007007f7308 */ /* 0x000e220000000400 */
[----:B-1----:R-:W-:Y:S01]  /*3f70*/  IADD3 R9, R17, 0xf, RZ ;  /* 0x0000000f11097810 */ /* 0x002fe20007ffe0ff */
[----:B------:R-:W-:Y:S02]  /*3f80*/  FMUL.FTZ R10, R3, R60 ;  /* 0x0000003c030a7220 */ /* 0x000fe40000410000 */
[----:B------:R-:W-:Y:S01]  /*3f90*/  IMAD.WIDE.U32 R4, R23, c[0x0][0x1a0], R4 ;  /* 0x0000680017047a25 */ /* 0x000fe200078e0004 */
[----:B------:R-:W-:Y:S02]  /*3fa0*/  ISETP.GE.U32.AND P0, PT, R9, R104, PT ;  /* 0x000000680900720c */ /* 0x000fe40003f06070 */
[----:B------:R-:W-:Y:S01]  /*3fb0*/  IADD3 R9, R17, 0xd, RZ ;  /* 0x0000000d11097810 */ /* 0x000fe20007ffe0ff */
[----:B------:R1:W2:Y:S01]  /*3fc0*/  MUFU.COS R129, R7 ;  /* 0x0000000700817308 */ /* 0x0002a20000000000 */
[----:B------:R-:W-:-:S02]  /*3fd0*/  FMUL.RZ R128, R10, 0.15915493667125701904 ;  /* 0x3e22f9830a807820 */ /* 0x000fc4000040c000 */
[----:B------:R-:W-:-:S05]  /*3fe0*/  ISETP.GE.U32.AND P2, PT, R9, R104, PT ;  /* 0x000000680900720c */ /* 0x000fca0003f46070 */
[----:B------:R-:W-:Y:S01]  /*3ff0*/  MUFU.SIN R2, R18 ;  /* 0x0000001200027308 */ /* 0x000fe20000000400 */
[----:B-1----:R-:W-:-:S04]  /*4000*/  IMAD.WIDE.U32 R6, R101, c[0x0][0x1b8], RZ ;  /* 0x00006e0065067a25 */ /* 0x002fc800078e00ff */
[----:B0-----:R-:W-:Y:S01]  /*4010*/  FMUL.FTZ R127, R124, R127 ;  /* 0x0000007f7c7f7220 */ /* 0x001fe20000410000 */
[----:B------:R-:W-:Y:S01]  /*4020*/  IADD3 R7, R7, R11, RZ ;  /* 0x0000000b07077210 */ /* 0x000fe20007ffe0ff */
[----:B------:R-:W-:Y:S01]  /*4030*/  FMUL.FTZ R11, R16, R59 ;  /* 0x0000003b100b7220 */ /* 0x000fe20000410000 */
[----:B------:R0:W-:Y:S01]  /*4040*/  MUFU.COS R12, R18 ;  /* 0x00000012000c7308 */ /* 0x0001e20000000000 */
[----:B--2---:R-:W-:Y:S02]  /*4050*/  FMUL.FTZ R129, R124, R129 ;  /* 0x000000817c817220 */ /* 0x004fe40000410000 */
[----:B------:R-:W-:-:S05]  /*4060*/  IMAD.WIDE.U32 R6, R23, c[0x0][0x1c0], R6 ;  /* 0x0000700017067a25 */ /* 0x000fca00078e0006 */
[----:B------:R-:W1:Y:S01]  /*4070*/  MUFU.EX2 R123, R123 ;  /* 0x0000007b007b7308 */ /* 0x000e620000000800 */
[----:B0-----:R-:W-:Y:S01]  /*4080*/  IMAD R18, R8, c[0x0][0x1a0], RZ ;  /* 0x0000680008127a24 */ /* 0x001fe200078e02ff */
[----:B------:R-:W-:Y:S01]  /*4090*/  LEA R20, P6, R6, c[0x0][0x230], 0x3 ;  /* 0x00008c0006147a11 */ /* 0x000fe200078c18ff */
[----:B------:R-:W-:Y:S02]  /*40a0*/  IMAD R8, R8, c[0x0][0x1c0], RZ ;  /* 0x0000700008087a24 */ /* 0x000fe400078e02ff */
[C---:B------:R-:W-:Y:S02]  /*40b0*/  IMAD R9, R23.reuse, c[0x0][0x1a4], R18 ;  /* 0x0000690017097a24 */ /* 0x040fe400078e0212 */
[----:B------:R-:W-:Y:S01]  /*40c0*/  IMAD R131, R23, c[0x0][0x1c4], R8 ;  /* 0x0000710017837a24 */ /* 0x000fe200078e0208 */
[----:B------:R-:W0:Y:S01]  /*40d0*/  MUFU.EX2 R119, R119 ;  /* 0x0000007700777308 */ /* 0x000e220000000800 */
[----:B------:R-:W-:Y:S02]  /*40e0*/  LEA R8, P5, R4, c[0x0][0x228], 0x3 ;  /* 0x00008a0004087a11 */ /* 0x000fe400078a18ff */
[----:B------:R-:W-:-:S02]  /*40f0*/  IADD3 R9, R5, R9, RZ ;  /* 0x0000000905097210 */ /* 0x000fc40007ffe0ff */
[----:B------:R-:W-:Y:S01]  /*4100*/  IADD3 R7, R7, R131, RZ ;  /* 0x0000008307077210 */ /* 0x000fe20007ffe0ff */
[----:B------:R-:W-:Y:S01]  /*4110*/  FMUL.RZ R131, R126, 0.15915493667125701904 ;  /* 0x3e22f9837e837820 */ /* 0x000fe2000040c000 */
[----:B------:R-:W-:Y:S01]  /*4120*/  LEA.HI.X R9, R4, c[0x0][0x22c], R9, 0x3, P5 ;  /* 0x00008b0004097a11 */ /* 0x000fe200028f1c09 */
[----:B------:R-:W2:Y:S01]  /*4130*/  MUFU.EX2 R116, R116 ;  /* 0x0000007400747308 */ /* 0x000ea20000000800 */
[----:B------:R-:W-:Y:S01]  /*4140*/  ISETP.GE.U32.AND P5, PT, R21, R104, PT ;  /* 0x000000681500720c */ /* 0x000fe20003fa6070 */
[----:B-1----:R-:W-:Y:S01]  /*4150*/  FMUL.FTZ R122, R123, R122 ;  /* 0x0000007a7b7a7220 */ /* 0x002fe20000410000 */
[----:B------:R-:W-:Y:S02]  /*4160*/  LEA.HI.X R21, R6, c[0x0][0x234], R7, 0x3, P6 ;  /* 0x00008d0006157a11 */ /* 0x000fe400030f1c07 */
[----:B------:R-:W-:Y:S02]  /*4170*/  IADD3 R7, R17, 0x7, RZ ;  /* 0x0000000711077810 */ /* 0x000fe40007ffe0ff */
[----:B------:R-:W-:Y:S01]  /*4180*/  FSEL R130, R127, RZ, !P5 ;  /* 0x000000ff7f827208 */ /* 0x000fe20006800000 */
[----:B------:R-:W-:Y:S01]  /*4190*/  MUFU.SIN R10, R128 ;  /* 0x00000080000a7308 */ /* 0x000fe20000000400 */
[----:B------:R-:W-:Y:S01]  /*41a0*/  ISETP.GE.U32.AND P6, PT, R7, R104, PT ;  /* 0x000000680700720c */ /* 0x000fe20003fc6070 */
[----:B------:R-:W-:Y:S01]  /*41b0*/  FMUL.FTZ R127, R123, R121 ;  /* 0x000000797b7f7220 */ /* 0x000fe20000410000 */
[----:B------:R-:W-:Y:S01]  /*41c0*/  IADD3 R7, R17, 0x6, RZ ;  /* 0x0000000611077810 */ /* 0x000fe20007ffe0ff */
[----:B------:R-:W-:Y:S01]  /*41d0*/  FMUL.FTZ R123, R3, R58 ;  /* 0x0000003a037b7220 */ /* 0x000fe20000410000 */
[----:B------:R-:W-:Y:S01]  /*41e0*/  FSEL R126, R122, 1, !P6 ;  /* 0x3f8000007a7e7808 */ /* 0x000fe20007000000 */
[----:B0-----:R-:W-:Y:S01]  /*41f0*/  FMUL.FTZ R120, R119, R120 ;  /* 0x0000007877787220 */ /* 0x001fe20000410000 */
[----:B------:R-:W-:Y:S01]  /*4200*/  FSEL R129, R129, 1, !P5 ;  /* 0x3f80000081817808 */ /* 0x000fe20006800000 */
[----:B------:R0:W-:Y:S01]  /*4210*/  MUFU.COS R18, R128 ;  /* 0x0000008000127308 */ /* 0x0001e20000000000 */
[----:B------:R-:W-:Y:S01]  /*4220*/  FMUL.FTZ R118, R119, R118 ;  /* 0x0000007677767220 */ /* 0x000fe20000410000 */
[C---:B------:R-:W-:Y:S01]  /*4230*/  IADD3 R121, R17.reuse, 0x5, RZ ;  /* 0x0000000511797810 */ /* 0x040fe20007ffe0ff */
[----:B------:R-:W-:Y:S01]  /*4240*/  FMUL.FTZ R122, R48, R63 ;  /* 0x0000003f307a7220 */ /* 0x000fe20000410000 */
[----:B------:R-:W-:Y:S01]  /*4250*/  IADD3 R119, R17, 0x4, RZ ;  /* 0x0000000411777810 */ /* 0x000fe20007ffe0ff */
[----:B------:R-:W-:Y:S01]  /*4260*/  FMUL.RZ R134, R123, 0.15915493667125701904 ;  /* 0x3e22f9837b867820 */ /* 0x000fe2000040c000 */
[----:B------:R-:W-:Y:S01]  /*4270*/  FSEL R127, R127, RZ, !P6 ;  /* 0x000000ff7f7f7208 */ /* 0x000fe20007000000 */
[----:B--2---:R-:W-:Y:S01]  /*4280*/  FMUL.FTZ R117, R116, R117 ;  /* 0x0000007574757220 */ /* 0x004fe20000410000 */
[----:B------:R-:W1:Y:S01]  /*4290*/  MUFU.EX2 R111, R111 ;  /* 0x0000006f006f7308 */ /* 0x000e620000000800 */
[----:B0-----:R-:W-:Y:S01]  /*42a0*/  FMUL.FTZ R128, R45, R62 ;  /* 0x0000003e2d807220 */ /* 0x001fe20000410000 */
[----:B------:R-:W2:Y:S04]  /*42b0*/  LDG.E.64 R20, [R20.64] ;  /* 0x0000000414147981 */ /* 0x000ea8000c1e1b00 */
[----:B------:R-:W-:-:S02]  /*42c0*/  FSEL R128, R128, RZ, !P5 ;  /* 0x000000ff80807208 */ /* 0x000fc40006800000 */
[----:B------:R-:W0:Y:S01]  /*42d0*/  MUFU.EX2 R113, R113 ;  /* 0x0000007100717308 */ /* 0x000e220000000800 */
[----:B------:R-:W-:Y:S01]  /*42e0*/  ISETP.GE.U32.AND P5, PT, R7, R104, PT ;  /* 0x000000680700720c */ /* 0x000fe20003fa6070 */
[----:B------:R-:W-:-:S03]  /*42f0*/  FMUL.FTZ R7, R16, R57 ;  /* 0x0000003910077220 */ /* 0x000fc60000410000 */
[----:B------:R-:W-:Y:S02]  /*4300*/  FSEL R124, R120, RZ, !P5 ;  /* 0x000000ff787c7208 */ /* 0x000fe40006800000 */
[----:B------:R-:W-:Y:S01]  /*4310*/  FSEL R123, R118, 1, !P5 ;  /* 0x3f800000767b7808 */ /* 0x000fe20006800000 */
[----:B------:R3:W4:Y:S01]  /*4320*/  MUFU.EX2 R5, R125 ;  /* 0x0000007d00057308 */ /* 0x0007220000000800 */
[----:B------:R-:W-:Y:S01]  /*4330*/  FSEL R122, R122, RZ, !P5 ;  /* 0x000000ff7a7a7208 */ /* 0x000fe20006800000 */
[----:B-1----:R-:W-:Y:S01]  /*4340*/  FMUL.FTZ R114, R111, R114 ;  /* 0x000000726f727220 */ /* 0x002fe20000410000 */
[----:B------:R-:W-:Y:S01]  /*4350*/  ISETP.GE.U32.AND P5, PT, R119, R104, PT ;  /* 0x000000687700720c */ /* 0x000fe20003fa6070 */
[----:B------:R-:W-:Y:S02]  /*4360*/  FMUL.FTZ R119, R49, R64 ;  /* 0x0000004031777220 */ /* 0x000fe40000410000 */
[----:B------:R-:W-:Y:S02]  /*4370*/  FMUL.FTZ R110, R111, R110 ;  /* 0x0000006e6f6e7220 */ /* 0x000fe40000410000 */
[----:B------:R-:W1:Y:S01]  /*4380*/  MUFU.EX2 R106, R106 ;  /* 0x0000006a006a7308 */ /* 0x000e620000000800 */
[----:B---3--:R-:W-:-:S02]  /*4390*/  FMUL.FTZ R125, R46, R61 ;  /* 0x0000003d2e7d7220 */ /* 0x008fc40000410000 */
[----:B0-----:R-:W-:Y:S01]  /*43a0*/  FMUL.FTZ R112, R113, R112 ;  /* 0x0000007071707220 */ /* 0x001fe20000410000 */
[----:B------:R-:W-:Y:S01]  /*43b0*/  FSEL R118, R110, RZ, !P5 ;  /* 0x000000ff6e767208 */ /* 0x000fe20006800000 */
[----:B------:R-:W-:Y:S01]  /*43c0*/  FMUL.FTZ R110, R52, R67 ;  /* 0x00000043346e7220 */ /* 0x000fe20000410000 */
[----:B------:R-:W-:Y:S02]  /*43d0*/  FSEL R125, R125, RZ, !P6 ;  /* 0x000000ff7d7d7208 */ /* 0x000fe40007000000 */
[----:B------:R-:W-:Y:S01]  /*43e0*/  ISETP.GE.U32.AND P6, PT, R121, R104, PT ;  /* 0x000000687900720c */ /* 0x000fe20003fc6070 */
[----:B------:R-:W-:Y:S01]  /*43f0*/  FMUL.FTZ R121, R116, R115 ;  /* 0x0000007374797220 */ /* 0x000fe20000410000 */
[----:B------:R-:W-:Y:S01]  /*4400*/  IADD3 R115, R17, 0x3, RZ ;  /* 0x0000000311737810 */ /* 0x000fe20007ffe0ff */
[----:B------:R-:W-:Y:S01]  /*4410*/  FMUL.FTZ R116, R3, R56 ;  /* 0x0000003803747220 */ /* 0x000fe20000410000 */
[----:B------:R-:W0:Y:S01]  /*4420*/  MUFU.EX2 R108, R108 ;  /* 0x0000006c006c7308 */ /* 0x000e220000000800 */
[----:B------:R-:W-:Y:S01]  /*4430*/  FSEL R120, R117, 1, !P6 ;  /* 0x3f80000075787808 */ /* 0x000fe20007000000 */
[----:B----4-:R-:W-:Y:S01]  /*4440*/  FMUL.FTZ R18, R5, R18 ;  /* 0x0000001205127220 */ /* 0x010fe20000410000 */
[----:B------:R-:W-:Y:S01]  /*4450*/  FSEL R121, R121, RZ, !P6 ;  /* 0x000000ff79797208 */ /* 0x000fe20007000000 */
[----:B------:R-:W-:Y:S01]  /*4460*/  FMUL.RZ R136, R116, 0.15915493667125701904 ;  /* 0x3e22f98374887820 */ /* 0x000fe2000040c000 */
[----:B------:R-:W-:Y:S01]  /*4470*/  FSEL R119, R119, RZ, !P6 ;  /* 0x000000ff77777208 */ /* 0x000fe20007000000 */
[----:B------:R-:W-:Y:S01]  /*4480*/  FMUL.FTZ R116, R50, R65 ;  /* 0x0000004132747220 */ /* 0x000fe20000410000 */
[----:B------:R-:W-:Y:S01]  /*4490*/  ISETP.GE.U32.AND P6, PT, R115, R104, PT ;  /* 0x000000687300720c */ /* 0x000fe20003fc6070 */
[----:B------:R-:W-:Y:S01]  /*44a0*/  FMUL.FTZ R115, R113, R109 ;  /* 0x0000006d71737220 */ /* 0x000fe20000410000 */
[----:B------:R-:W-:Y:S01]  /*44b0*/  IADD3 R109, R17, 0xa, RZ ;  /* 0x0000000a116d7810 */ /* 0x000fe20007ffe0ff */
[----:B------:R-:W3:Y:S01]  /*44c0*/  MUFU.EX2 R14, R14 ;  /* 0x0000000e000e7308 */ /* 0x000ee20000000800 */
[----:B------:R-:W-:Y:S01]  /*44d0*/  FMUL.FTZ R113, R51, R66 ;  /* 0x0000004233717220 */ /* 0x000fe20000410000 */
[----:B------:R-:W-:Y:S01]  /*44e0*/  FSEL R117, R114, 1, !P5 ;  /* 0x3f80000072757808 */ /* 0x000fe20006800000 */
[----:B-1----:R-:W-:Y:S01]  /*44f0*/  FMUL.FTZ R103, R106, R103 ;  /* 0x000000676a677220 */ /* 0x002fe20000410000 */
[----:B------:R-:W-:Y:S01]  /*4500*/  FSEL R116, R116, RZ, !P5 ;  /* 0x000000ff74747208 */ /* 0x000fe20006800000 */
[----:B------:R-:W-:Y:S01]  /*4510*/  FMUL.FTZ R105, R106, R105 ;  /* 0x000000696a697220 */ /* 0x000fe20000410000 */
[----:B------:R-:W-:Y:S01]  /*4520*/  ISETP.GE.U32.AND P5, PT, R109, R104, PT ;  /* 0x000000686d00720c */ /* 0x000fe20003fa6070 */
[----:B0-----:R-:W-:Y:S01]  /*4530*/  FMUL.FTZ R107, R108, R107 ;  /* 0x0000006b6c6b7220 */ /* 0x001fe20000410000 */
[----:B------:R-:W-:Y:S01]  /*4540*/  IADD3 R109, R17, 0x2, RZ ;  /* 0x00000002116d7810 */ /* 0x000fe20007ffe0ff */
[----:B------:R-:W-:Y:S01]  /*4550*/  FMUL.FTZ R106, R16, R56 ;  /* 0x00000038106a7220 */ /* 0x000fe20000410000 */
[----:B------:R-:W-:Y:S01]  /*4560*/  FSEL R115, R115, RZ, !P6 ;  /* 0x000000ff73737208 */ /* 0x000fe20007000000 */
[----:B------:R-:W-:Y:S01]  /*4570*/  MUFU.SIN R4, R131 ;  /* 0x0000008300047308 */ /* 0x000fe20000000400 */
[----:B------:R-:W-:Y:S01]  /*4580*/  FSEL R114, R112, 1, !P6 ;  /* 0x3f80000070727808 */ /* 0x000fe20007000000 */
[----:B------:R-:W-:Y:S01]  /*4590*/  FMUL.FTZ R10, R5, R10 ;  /* 0x0000000a050a7220 */ /* 0x000fe20000410000 */
[----:B------:R-:W-:-:S02]  /*45a0*/  FSEL R113, R113, RZ, !P6 ;  /* 0x000000ff71717208 */ /* 0x000fc40007000000 */
[----:B------:R-:W-:Y:S01]  /*45b0*/  ISETP.GE.U32.AND P6, PT, R109, R104, PT ;  /* 0x000000686d00720c */ /* 0x000fe20003fc6070 */
[----:B------:R-:W-:Y:S02]  /*45c0*/  FMUL.FTZ R109, R108, R19 ;  /* 0x000000136c6d7220 */ /* 0x000fe40000410000 */
[----:B------:R0:W-:Y:S01]  /*45d0*/  MUFU.EX2 R19, R106 ;  /* 0x0000006a00137308 */ /* 0x0001e20000000800 */
[----:B------:R-:W-:Y:S01]  /*45e0*/  FSEL R112, R105, RZ, !P6 ;  /* 0x000000ff69707208 */ /* 0x000fe20007000000 */
[----:B------:R-:W-:Y:S01]  /*45f0*/  FMUL.FTZ R105, R55, R70 ;  /* 0x0000004637697220 */ /* 0x000fe20000410000 */
[----:B------:R-:W-:Y:S01]  /*4600*/  FSEL R111, R103, 1, !P6 ;  /* 0x3f800000676f7808 */ /* 0x000fe20007000000 */
[----:B---3--:R-:W-:Y:S01]  /*4610*/  FMUL.FTZ R13, R14, R13 ;  /* 0x0000000d0e0d7220 */ /* 0x008fe20000410000 */
[----:B------:R-:W-:Y:S02]  /*4620*/  FSEL R110, R110, RZ, !P6 ;  /* 0x000000ff6e6e7208 */ /* 0x000fe40007000000 */
[C---:B------:R-:W-:Y:S01]  /*4630*/  ISETP.GE.U32.AND P6, PT, R17.reuse, R104, PT ;  /* 0x000000681100720c */ /* 0x040fe20003fc6070 */
[----:B------:R-:W-:Y:S01]  /*4640*/  MUFU.COS R6, R131 ;  /* 0x0000008300067308 */ /* 0x000fe20000000000 */
[----:B------:R-:W-:Y:S01]  /*4650*/  IADD3 R103, R17, 0x1, RZ ;  /* 0x0000000111677810 */ /* 0x000fe20007ffe0ff */
[----:B0-----:R-:W-:Y:S01]  /*4660*/  FMUL.FTZ R106, R14, R15 ;  /* 0x0000000f0e6a7220 */ /* 0x001fe20000410000 */
[----:B------:R-:W-:-:S02]  /*4670*/  FSEL R108, R107, 1, !P6 ;  /* 0x3f8000006b6c7808 */ /* 0x000fc40007000000 */
[----:B------:R-:W-:Y:S02]  /*4680*/  FSEL R109, R109, RZ, !P6 ;  /* 0x000000ff6d6d7208 */ /* 0x000fe40007000000 */
[----:B------:R-:W-:Y:S01]  /*4690*/  FSEL R107, R105, RZ, !P6 ;  /* 0x000000ff696b7208 */ /* 0x000fe20007000000 */
[----:B------:R-:W-:Y:S01]  /*46a0*/  MUFU.SIN R131, R134 ;  /* 0x0000008600837308 */ /* 0x000fe20000000400 */
[----:B------:R-:W-:Y:S01]  /*46b0*/  ISETP.GE.U32.AND P6, PT, R103, R104, PT ;  /* 0x000000686700720c */ /* 0x000fe20003fc6070 */
[----:B------:R-:W-:Y:S01]  /*46c0*/  FMUL.FTZ R103, R54, R68 ;  /* 0x0000004436677220 */ /* 0x000fe20000410000 */
[----:B------:R-:W-:Y:S02]  /*46d0*/  IADD3 R17, R17, 0x9, RZ ;  /* 0x0000000911117810 */ /* 0x000fe40007ffe0ff */
[----:B------:R-:W-:Y:S02]  /*46e0*/  FSEL R106, R106, RZ, !P6 ;  /* 0x000000ff6a6a7208 */ /* 0x000fe40007000000 */
[----:B------:R-:W-:Y:S01]  /*46f0*/  FSEL R105, R13, 1, !P6 ;  /* 0x3f8000000d697808 */ /* 0x000fe20007000000 */
[----:B------:R-:W-:Y:S01]  /*4700*/  MUFU.COS R132, R134 ;  /* 0x0000008600847308 */ /* 0x000fe20000000000 */
[----:B------:R-:W-:Y:S01]  /*4710*/  FSEL R103, R103, RZ, !P6 ;  /* 0x000000ff67677208 */ /* 0x000fe20007000000 */
[----:B------:R-:W-:Y:S01]  /*4720*/  FMUL.FTZ R14, RZ, R106 ;  /* 0x0000006aff0e7220 */ /* 0x000fe20000410000 */
[----:B------:R-:W-:-:S05]  /*4730*/  ISETP.GE.U32.AND P6, PT, R17, R104, PT ;  /* 0x000000681100720c */ /* 0x000fca0003fc6070 */
[----:B------:R-:W0:Y:S08]  /*4740*/  MUFU.SIN R134, R136 ;  /* 0x0000008800867308 */ /* 0x000e300000000400 */
[----:B------:R1:W3:Y:S08]  /*4750*/  MUFU.COS R135, R136 ;  /* 0x0000008800877308 */ /* 0x0002f00000000000 */
[----:B------:R-:W4:Y:S01]  /*4760*/  MUFU.EX2 R11, R11 ;  /* 0x0000000b000b7308 */ /* 0x000f220000000800 */
[----:B-1----:R-:W-:-:S02]  /*4770*/  FMUL.FTZ R136, R16, R53 ;  /* 0x0000003510887220 */ /* 0x002fc40000410000 */
[----:B------:R-:W-:Y:S02]  /*4780*/  FMUL.FTZ R16, R3, R53 ;  /* 0x0000003503107220 */ /* 0x000fe40000410000 */
[C---:B0-----:R-:W-:Y:S02]  /*4790*/  FMUL.FTZ R143, R19.reuse, R134 ;  /* 0x00000086138f7220 */ /* 0x041fe40000410000 */
[----:B------:R-:W-:Y:S01]  /*47a0*/  FMUL.RZ R139, R16, 0.15915493667125701904 ;  /* 0x3e22f983108b7820 */ /* 0x000fe2000040c000 */
[----:B------:R0:W-:Y:S01]  /*47b0*/  MUFU.EX2 R15, R137 ;  /* 0x00000089000f7308 */ /* 0x0001e20000000800 */
[----:B------:R-:W-:Y:S02]  /*47c0*/  FMUL.FTZ R16, R106, R107 ;  /* 0x0000006b6a107220 */ /* 0x000fe40000410000 */
[----:B---3--:R-:W-:-:S05]  /*47d0*/  FMUL.FTZ R145, R19, R135 ;  /* 0x0000008713917220 */ /* 0x008fca0000410000 */
[----:B------:R-:W1:Y:S01]  /*47e0*/  MUFU.EX2 R7, R7 ;  /* 0x0000000700077308 */ /* 0x000e620000000800 */
[----:B0-----:R-:W-:Y:S02]  /*47f0*/  FFMA.FTZ R137, RZ, R105, R16 ;  /* 0x00000069ff897223 */ /* 0x001fe40000010010 */
[----:B------:R-:W-:Y:S02]  /*4800*/  FFMA.FTZ R16, R105, R107, -R14 ;  /* 0x0000006b69107223 */ /* 0x000fe4000001080e */
[----:B------:R-:W-:Y:S02]  /*4810*/  FMUL.FTZ R14, R3, R47 ;  /* 0x0000002f030e7220 */ /* 0x000fe40000410000 */
[----:B------:R-:W-:Y:S01]  /*4820*/  FADD.FTZ R137, RZ, R137 ;  /* 0x00000089ff897221 */ /* 0x000fe20000010000 */
[----:B------:R-:W0:Y:S01]  /*4830*/  MUFU.EX2 R133, R133 ;  /* 0x0000008500857308 */ /* 0x000e220000000800 */
[----:B------:R-:W-:Y:S02]  /*4840*/  FADD.FTZ R16, R16, R103 ;  /* 0x0000006710107221 */ /* 0x000fe40000010000 */
[----:B------:R-:W-:-:S02]  /*4850*/  FMUL.RZ R17, R14, 0.15915493667125701904 ;  /* 0x3e22f9830e117820 */ /* 0x000fc4000040c000 */
[CC--:B------:R-:W-:Y:S02]  /*4860*/  FMUL.FTZ R14, R112.reuse, R137.reuse ;  /* 0x00000089700e7220 */ /* 0x0c0fe40000410000 */
[----:B------:R-:W-:Y:S01]  /*4870*/  FMUL.FTZ R138, R112, R16 ;  /* 0x00000010708a7220 */ /* 0x000fe20000410000 */
[----:B------:R-:W-:Y:S01]  /*4880*/  MUFU.EX2 R136, R136 ;  /* 0x0000008800887308 */ /* 0x000fe20000000800 */
[C---:B----4-:R-:W-:Y:S02]  /*4890*/  FMUL.FTZ R12, R11.reuse, R12 ;  /* 0x0000000c0b0c7220 */ /* 0x050fe40000410000 */
[----:B------:R-:W-:Y:S02]  /*48a0*/  FMUL.FTZ R2, R11, R2 ;  /* 0x000000020b027220 */ /* 0x000fe40000410000 */
[C---:B------:R-:W-:Y:S01]  /*48b0*/  FFMA.FTZ R11, R111.reuse, R16, -R14 ;  /* 0x000000106f0b7223 */ /* 0x040fe2000001080e */
[----:B------:R-:W-:Y:S01]  /*48c0*/  FSEL R135, R12, 1, !P6 ;  /* 0x3f8000000c877808 */ /* 0x000fe20007000000 */
[----:B------:R-:W-:Y:S01]  /*48d0*/  FFMA.FTZ R138, R111, R137, R138 ;  /* 0x000000896f8a7223 */ /* 0x000fe2000001008a */
[----:B------:R-:W3:Y:S01]  /*48e0*/  MUFU.COS R3, R139 ;  /* 0x0000008b00037308 */ /* 0x000ee20000000000 */
[----:B------:R-:W-:-:S02]  /*48f0*/  FADD.FTZ R11, R11, R110 ;  /* 0x0000006e0b0b7221 */ /* 0x000fc40000010000 */
[----:B------:R-:W-:Y:S02]  /*4900*/  FADD.FTZ R138, RZ, R138 ;  /* 0x0000008aff8a7221 */ /* 0x000fe40000010000 */
[C---:B-1----:R-:W-:Y:S02]  /*4910*/  FMUL.FTZ R6, R7.reuse, R6 ;  /* 0x0000000607067220 */ /* 0x042fe40000410000 */
[----:B------:R-:W-:Y:S01]  /*4920*/  FMUL.FTZ R4, R7, R4 ;  /* 0x0000000407047220 */ /* 0x000fe20000410000 */
[----:B------:R-:W1:Y:S01]  /*4930*/  MUFU.SIN R14, R17 ;  /* 0x00000011000e7308 */ /* 0x000e620000000400 */
[C---:B------:R-:W-:Y:S02]  /*4940*/  FMUL.FTZ R7, R115.reuse, R11 ;  /* 0x0000000b73077220 */ /* 0x040fe40000410000 */
[----:B------:R-:W-:Y:S02]  /*4950*/  FMUL.FTZ R5, R115, R138 ;  /* 0x0000008a73057220 */ /* 0x000fe40000410000 */
[----:B0-----:R-:W-:-:S02]  /*4960*/  FMUL.FTZ R142, R133, R132 ;  /* 0x00000084858e7220 */ /* 0x001fc40000410000 */
[C---:B------:R-:W-:Y:S01]  /*4970*/  FFMA.FTZ R7, R114.reuse, R138, R7 ;  /* 0x0000008a72077223 */ /* 0x040fe20000010007 */
[----:B------:R-:W0:Y:S01]  /*4980*/  MUFU.SIN R13, R139 ;  /* 0x0000008b000d7308 */ /* 0x000e220000000400 */
[----:B------:R-:W-:Y:S02]  /*4990*/  FFMA.FTZ R132, R114, R11, -R5 ;  /* 0x0000000b72847223 */ /* 0x000fe40000010805 */
[----:B------:R-:W-:Y:S02]  /*49a0*/  FADD.FTZ R7, RZ, R7 ;  /* 0x00000007ff077221 */ /* 0x000fe40000010000 */
[----:B------:R-:W-:Y:S02]  /*49b0*/  FADD.FTZ R132, R132, R113 ;  /* 0x0000007184847221 */ /* 0x000fe40000010000 */
[----:B---3--:R-:W-:Y:S01]  /*49c0*/  FMUL.FTZ R148, R136, R3 ;  /* 0x0000000388947220 */ /* 0x008fe20000410000 */
[----:B------:R-:W3:Y:S01]  /*49d0*/  MUFU.COS R16, R17 ;  /* 0x0000001100107308 */ /* 0x000ee20000000000 */
[----:B------:R-:W-:-:S02]  /*49e0*/  FMUL.FTZ R3, R118, R7 ;  /* 0x0000000776037220 */ /* 0x000fc40000410000 */
[-C--:B------:R-:W-:Y:S02]  /*49f0*/  FMUL.FTZ R134, R118, R132.reuse ;  /* 0x0000008476867220 */ /* 0x080fe40000410000 */
[C---:B------:R-:W-:Y:S02]  /*4a00*/  FFMA.FTZ R5, R117.reuse, R132, -R3 ;  /* 0x0000008475057223 */ /* 0x040fe40000010803 */
[----:B------:R-:W-:Y:S02]  /*4a10*/  FFMA.FTZ R134, R117, R7, R134 ;  /* 0x0000000775867223 */ /* 0x000fe40000010086 */
[----:B------:R-:W-:Y:S02]  /*4a20*/  FMUL.FTZ R3, R109, R106 ;  /* 0x0000006a6d037220 */ /* 0x000fe40000410000 */
[----:B------:R-:W-:Y:S02]  /*4a30*/  FADD.FTZ R7, R5, R116 ;  /* 0x0000007405077221 */ /* 0x000fe40000010000 */
[----:B-1----:R-:W-:-:S02]  /*4a40*/  FMUL.FTZ R149, R15, R14 ;  /* 0x0000000e0f957220 */ /* 0x002fc40000410000 */
[----:B------:R-:W-:Y:S02]  /*4a50*/  FADD.FTZ R134, RZ, R134 ;  /* 0x00000086ff867221 */ /* 0x000fe40000010000 */
[----:B------:R-:W-:Y:S02]  /*4a60*/  FMUL.FTZ R14, R108, R106 ;  /* 0x0000006a6c0e7220 */ /* 0x000fe40000410000 */
[----:B0-----:R-:W-:Y:S01]  /*4a70*/  FMUL.FTZ R146, R136, R13 ;  /* 0x0000000d88927220 */ /* 0x001fe20000410000 */
[----:B------:R-:W-:Y:S01]  /*4a80*/  FSEL R136, R2, RZ, !P6 ;  /* 0x000000ff02887208 */ /* 0x000fe20007000000 */
[----:B------:R-:W-:Y:S02]  /*4a90*/  FFMA.FTZ R3, R108, R105, -R3 ;  /* 0x000000696c037223 */ /* 0x000fe40000010803 */
[C---:B------:R-:W-:Y:S02]  /*4aa0*/  FMUL.FTZ R13, R121.reuse, R7 ;  /* 0x00000007790d7220 */ /* 0x040fe40000410000 */
[----:B------:R-:W-:-:S02]  /*4ab0*/  FMUL.FTZ R11, R121, R134 ;  /* 0x00000086790b7220 */ /* 0x000fc40000410000 */
[----:B------:R-:W-:Y:S02]  /*4ac0*/  FFMA.FTZ R14, R109, R105, R14 ;  /* 0x000000696d0e7223 */ /* 0x000fe4000001000e */
[----:B------:R-:W-:Y:S02]  /*4ad0*/  FMUL.FTZ R5, R112, R3 ;  /* 0x0000000370057220 */ /* 0x000fe40000410000 */
[C---:B------:R-:W-:Y:S02]  /*4ae0*/  FFMA.FTZ R13, R120.reuse, R134, R13 ;  /* 0x00000086780d7223 */ /* 0x040fe4000001000d */
[----:B---3--:R-:W-:Y:S02]  /*4af0*/  FMUL.FTZ R151, R15, R16 ;  /* 0x000000100f977220 */ /* 0x008fe40000410000 */
[----:B------:R-:W-:Y:S02]  /*4b00*/  FFMA.FTZ R132, R120, R7, -R11 ;  /* 0x0000000778847223 */ /* 0x000fe4000001080b */
[----:B------:R-:W-:-:S02]  /*4b10*/  FMUL.FTZ R16, R112, R14 ;  /* 0x0000000e70107220 */ /* 0x000fc40000410000 */
[C---:B------:R-:W-:Y:S02]  /*4b20*/  FFMA.FTZ R5, R111.reuse, R14, R5 ;  /* 0x0000000e6f057223 */ /* 0x040fe40000010005 */
[----:B------:R-:W-:Y:S02]  /*4b30*/  FADD.FTZ R13, RZ, R13 ;  /* 0x0000000dff0d7221 */ /* 0x000fe40000010000 */
[----:B------:R-:W-:Y:S02]  /*4b40*/  FADD.FTZ R132, R132, R119 ;  /* 0x0000007784847221 */ /* 0x000fe40000010000 */
[----:B------:R-:W-:Y:S02]  /*4b50*/  FFMA.FTZ R16, R111, R3, -R16 ;  /* 0x000000036f107223 */ /* 0x000fe40000010810 */
[----:B------:R-:W-:Y:S02]  /*4b60*/  FMUL.FTZ R3, R115, R5 ;  /* 0x0000000573037220 */ /* 0x000fe40000410000 */
[----:B------:R-:W-:-:S02]  /*4b70*/  FMUL.FTZ R11, R124, R13 ;  /* 0x0000000d7c0b7220 */ /* 0x000fc40000410000 */
[----:B------:R-:W-:Y:S02]  /*4b80*/  FMUL.FTZ R14, R124, R132 ;  /* 0x000000847c0e7220 */ /* 0x000fe40000410000 */
[-C--:B------:R-:W-:Y:S02]  /*4b90*/  FMUL.FTZ R7, R115, R16.reuse ;  /* 0x0000001073077220 */ /* 0x080fe40000410000 */
[C---:B------:R-:W-:Y:S02]  /*4ba0*/  FFMA.FTZ R3, R114.reuse, R16, -R3 ;  /* 0x0000001072037223 */ /* 0x040fe40000010803 */
[C---:B------:R-:W-:Y:S02]  /*4bb0*/  FFMA.FTZ R11, R123.reuse, R132, -R11 ;  /* 0x000000847b0b7223 */ /* 0x040fe4000001080b */
[----:B------:R-:W-:Y:S02]  /*4bc0*/  FFMA.FTZ R13, R123, R13, R14 ;  /* 0x0000000d7b0d7223 */ /* 0x000fe4000001000e */
[----:B------:R-:W-:-:S02]  /*4bd0*/  FFMA.FTZ R7, R114, R5, R7 ;  /* 0x0000000572077223 */ /* 0x000fc40000010007 */
[C---:B------:R-:W-:Y:S02]  /*4be0*/  FMUL.FTZ R16, R118.reuse, R3 ;  /* 0x0000000376107220 */ /* 0x040fe40000410000 */
[----:B------:R-:W-:Y:S02]  /*4bf0*/  FADD.FTZ R11, R11, R122 ;  /* 0x0000007a0b0b7221 */ /* 0x000fe40000010000 */
[----:B------:R-:W-:Y:S02]  /*4c00*/  FADD.FTZ R13, RZ, R13 ;  /* 0x0000000dff0d7221 */ /* 0x000fe40000010000 */
[-C--:B------:R-:W-:Y:S02]  /*4c10*/  FMUL.FTZ R14, R118, R7.reuse ;  /* 0x00000007760e7220 */ /* 0x080fe40000410000 */
[----:B------:R-:W-:Y:S02]  /*4c20*/  FFMA.FTZ R16, R117, R7, R16 ;  /* 0x0000000775107223 */ /* 0x000fe40000010010 */
[----:B------:R-:W-:-:S02]  /*4c30*/  FMUL.FTZ R15, R127, R11 ;  /* 0x0000000b7f0f7220 */ /* 0x000fc40000410000 */
[----:B------:R-:W-:Y:S02]  /*4c40*/  FMUL.FTZ R7, R127, R13 ;  /* 0x0000000d7f077220 */ /* 0x000fe40000410000 */
[----:B------:R-:W-:Y:S02]  /*4c50*/  FFMA.FTZ R14, R117, R3, -R14 ;  /* 0x00000003750e7223 */ /* 0x000fe4000001080e */
[C---:B------:R-:W-:Y:S02]  /*4c60*/  FFMA.FTZ R15, R126.reuse, R13, R15 ;  /* 0x0000000d7e0f7223 */ /* 0x040fe4000001000f */
[----:B------:R-:W-:Y:S02]  /*4c70*/  FFMA.FTZ R132, R126, R11, -R7 ;  /* 0x0000000b7e847223 */ /* 0x000fe40000010807 */
[----:B------:R-:W-:Y:S02]  /*4c80*/  FMUL.FTZ R5, R121, R14 ;  /* 0x0000000e79057220 */ /* 0x000fe40000410000 */
[----:B------:R-:W-:-:S02]  /*4c90*/  FADD.FTZ R15, RZ, R15 ;  /* 0x0000000fff0f7221 */ /* 0x000fc40000010000 */
[-C--:B------:R-:W-:Y:S02]  /*4ca0*/  FMUL.FTZ R3, R121, R16.reuse ;  /* 0x0000001079037220 */ /* 0x080fe40000410000 */
[----:B------:R-:W-:Y:S02]  /*4cb0*/  FADD.FTZ R132, R132, R125 ;  /* 0x0000007d84847221 */ /* 0x000fe40000010000 */
[----:B------:R-:W-:Y:S02]  /*4cc0*/  FFMA.FTZ R5, R120, R16, R5 ;  /* 0x0000001078057223 */ /* 0x000fe40000010005 */
[----:B------:R-:W-:Y:S02]  /*4cd0*/  FMUL.FTZ R7, R130, R15 ;  /* 0x0000000f82077220 */ /* 0x000fe40000410000 */
[----:B------:R-:W-:Y:S02]  /*4ce0*/  FFMA.FTZ R3, R120, R14, -R3 ;  /* 0x0000000e78037223 */ /* 0x000fe40000010803 */
[----:B------:R-:W-:-:S02]  /*4cf0*/  FMUL.FTZ R134, R130, R132 ;  /* 0x0000008482867220 */ /* 0x000fc40000410000 */
[----:B------:R-:W-:Y:S02]  /*4d00*/  FMUL.FTZ R14, R124, R5 ;  /* 0x000000057c0e7220 */ /* 0x000fe40000410000 */
[C---:B------:R-:W-:Y:S01]  /*4d10*/  FFMA.FTZ R7, R129.reuse, R132, -R7 ;  /* 0x0000008481077223 */ /* 0x040fe20000010807 */
[----:B------:R-:W-:Y:S01]  /*4d20*/  FSEL R132, R18, 1, !P5 ;  /* 0x3f80000012847808 */ /* 0x000fe20006800000 */
[----:B------:R-:W-:Y:S02]  /*4d30*/  FMUL.FTZ R16, R124, R3 ;  /* 0x000000037c107220 */ /* 0x000fe40000410000 */
[----:B------:R-:W-:Y:S02]  /*4d40*/  FFMA.FTZ R15, R129, R15, R134 ;  /* 0x0000000f810f7223 */ /* 0x000fe40000010086 */
[----:B------:R-:W-:Y:S02]  /*4d50*/  FFMA.FTZ R14, R123, R3, -R14 ;  /* 0x000000037b0e7223 */ /* 0x000fe4000001080e */
[----:B------:R-:W-:-:S02]  /*4d60*/  FADD.FTZ R7, R7, R128 ;  /* 0x0000008007077221 */ /* 0x000fc40000010000 */
[----:B------:R-:W-:Y:S02]  /*4d70*/  FFMA.FTZ R16, R123, R5, R16 ;  /* 0x000000057b107223 */ /* 0x000fe40000010010 */
[----:B------:R-:W-:Y:S02]  /*4d80*/  FADD.FTZ R15, RZ, R15 ;  /* 0x0000000fff0f7221 */ /* 0x000fe40000010000 */
[C---:B------:R-:W-:Y:S02]  /*4d90*/  FMUL.FTZ R5, R127.reuse, R14 ;  /* 0x0000000e7f057220 */ /* 0x040fe40000410000 */
[----:B------:R-:W-:Y:S02]  /*4da0*/  FMUL.FTZ R134, R44, R59 ;  /* 0x0000003b2c867220 */ /* 0x000fe40000410000 */
[C---:B------:R-:W-:Y:S02]  /*4db0*/  FMUL.FTZ R12, R136.reuse, R7 ;  /* 0x00000007880c7220 */ /* 0x040fe40000410000 */
[----:B------:R-:W-:Y:S01]  /*4dc0*/  FMUL.FTZ R2, R136, R15 ;  /* 0x0000000f88027220 */ /* 0x000fe20000410000 */
[----:B------:R-:W-:Y:S01]  /*4dd0*/  FSEL R134, R134, RZ, !P6 ;  /* 0x000000ff86867208 */ /* 0x000fe20007000000 */
[----:B------:R-:W-:-:S02]  /*4de0*/  FMUL.FTZ R3, R127, R16 ;  /* 0x000000107f037220 */ /* 0x000fc40000410000 */
[----:B------:R-:W-:Y:S02]  /*4df0*/  FFMA.FTZ R5, R126, R16, R5 ;  /* 0x000000107e057223 */ /* 0x000fe40000010005 */
[C---:B------:R-:W-:Y:S02]  /*4e00*/  FFMA.FTZ R12, R135.reuse, R15, R12 ;  /* 0x0000000f870c7223 */ /* 0x040fe4000001000c */
[----:B------:R-:W-:Y:S02]  /*4e10*/  FFMA.FTZ R7, R135, R7, -R2 ;  /* 0x0000000787077223 */ /* 0x000fe40000010802 */
[----:B------:R-:W-:Y:S01]  /*4e20*/  FMUL.FTZ R140, R133, R131 ;  /* 0x00000083858c7220 */ /* 0x000fe20000410000 */
[----:B------:R-:W-:Y:S01]  /*4e30*/  FSEL R133, R10, RZ, !P5 ;  /* 0x000000ff0a857208 */ /* 0x000fe20006800000 */
[----:B------:R-:W-:Y:S02]  /*4e40*/  FFMA.FTZ R3, R126, R14, -R3 ;  /* 0x0000000e7e037223 */ /* 0x000fe40000010803 */
[----:B------:R-:W-:-:S02]  /*4e50*/  FMUL.FTZ R2, R130, R5 ;  /* 0x0000000582027220 */ /* 0x000fc40000410000 */
[----:B------:R-:W-:Y:S02]  /*4e60*/  FADD.FTZ R12, RZ, R12 ;  /* 0x0000000cff0c7221 */ /* 0x000fe40000010000 */
[----:B------:R-:W-:Y:S02]  /*4e70*/  FADD.FTZ R10, R7, R134 ;  /* 0x00000086070a7221 */ /* 0x000fe40000010000 */
[-C--:B------:R-:W-:Y:S02]  /*4e80*/  FFMA.FTZ R7, R129, R3.reuse, -R2 ;  /* 0x0000000381077223 */ /* 0x080fe40000010802 */
[----:B------:R-:W-:Y:S02]  /*4e90*/  FMUL.FTZ R131, R43, R60 ;  /* 0x0000003c2b837220 */ /* 0x000fe40000410000 */
[----:B------:R-:W-:Y:S02]  /*4ea0*/  FMUL.FTZ R2, R130, R3 ;  /* 0x0000000382027220 */ /* 0x000fe40000410000 */
[----:B------:R-:W-:Y:S01]  /*4eb0*/  FMUL.FTZ R3, R133, R12 ;  /* 0x0000000c85037220 */ /* 0x000fe20000410000 */
[----:B------:R-:W-:Y:S01]  /*4ec0*/  FSEL R131, R131, RZ, !P5 ;  /* 0x000000ff83837208 */ /* 0x000fe20006800000 */
[----:B------:R-:W-:-:S02]  /*4ed0*/  FMUL.FTZ R11, R133, R10 ;  /* 0x0000000a850b7220 */ /* 0x000fc40000410000 */
[C---:B------:R-:W-:Y:S02]  /*4ee0*/  FFMA.FTZ R10, R132.reuse, R10, -R3 ;  /* 0x0000000a840a7223 */ /* 0x040fe40000010803 */
[----:B------:R-:W-:Y:S01]  /*4ef0*/  FFMA.FTZ R11, R132, R12, R11 ;  /* 0x0000000c840b7223 */ /* 0x000fe2000001000b */
[----:B------:R-:W-:Y:S01]  /*4f00*/  FSEL R137, R4, RZ, !P4 ;  /* 0x000000ff04897208 */ /* 0x000fe20006000000 */
[----:B------:R-:W-:Y:S02]  /*4f10*/  FADD.FTZ R10, R10, R131 ;  /* 0x000000830a0a7221 */ /* 0x000fe40000010000 */
[----:B------:R-:W-:Y:S01]  /*4f20*/  FADD.FTZ R12, RZ, R11 ;  /* 0x0000000bff0c7221 */ /* 0x000fe20000010000 */
[----:B------:R-:W-:Y:S01]  /*4f30*/  FSEL R139, R6, 1, !P4 ;  /* 0x3f800000068b7808 */ /* 0x000fe20006000000 */
[----:B------:R-:W-:Y:S02]  /*4f40*/  FMUL.FTZ R138, R42, R57 ;  /* 0x000000392a8a7220 */ /* 0x000fe40000410000 */
[----:B------:R-:W-:-:S02]  /*4f50*/  FMUL.FTZ R13, R137, R10 ;  /* 0x0000000a890d7220 */ /* 0x000fc40000410000 */
[----:B------:R-:W-:Y:S02]  /*4f60*/  FFMA.FTZ R5, R129, R5, R2 ;  /* 0x0000000581057223 */ /* 0x000fe40000010002 */
[-C--:B------:R-:W-:Y:S01]  /*4f70*/  FMUL.FTZ R11, R137, R12.reuse ;  /* 0x0000000c890b7220 */ /* 0x080fe20000410000 */
[----:B------:R-:W-:Y:S01]  /*4f80*/  FSEL R138, R138, RZ, !P4 ;  /* 0x000000ff8a8a7208 */ /* 0x000fe20006000000 */
[C---:B------:R-:W-:Y:S01]  /*4f90*/  FFMA.FTZ R13, R139.reuse, R12, R13 ;  /* 0x0000000c8b0d7223 */ /* 0x040fe2000001000d */
[----:B------:R-:W-:Y:S01]  /*4fa0*/  FSEL R140, R140, RZ, !P3 ;  /* 0x000000ff8c8c7208 */ /* 0x000fe20005800000 */
[C---:B------:R-:W-:Y:S01]  /*4fb0*/  FMUL.FTZ R4, R136.reuse, R5 ;  /* 0x0000000588047220 */ /* 0x040fe20000410000 */
[----:B------:R0:W2:Y:S01]  /*4fc0*/  LDG.E.64 R2, [R8.64] ;  /* 0x0000000408027981 */ /* 0x0000a2000c1e1b00 */
[----:B------:R-:W-:Y:S02]  /*4fd0*/  FFMA.FTZ R11, R139, R10, -R11 ;  /* 0x0000000a8b0b7223 */ /* 0x000fe4000001080b */
[----:B------:R-:W-:-:S02]  /*4fe0*/  FMUL.FTZ R6, R136, R7 ;  /* 0x0000000788067220 */ /* 0x000fc40000410000 */
[----:B------:R-:W-:Y:S02]  /*4ff0*/  FADD.FTZ R13, RZ, R13 ;  /* 0x0000000dff0d7221 */ /* 0x000fe40000010000 */
[----:B------:R-:W-:Y:S02]  /*5000*/  FFMA.FTZ R4, R135, R7, -R4 ;  /* 0x0000000787047223 */ /* 0x000fe40000010804 */
[----:B------:R-:W-:Y:S01]  /*5010*/  FADD.FTZ R11, R11, R138 ;  /* 0x0000008a0b0b7221 */ /* 0x000fe20000010000 */
[----:B------:R-:W-:Y:S01]  /*5020*/  FSEL R142, R142, 1, !P3 ;  /* 0x3f8000008e8e7808 */ /* 0x000fe20005800000 */
[----:B------:R-:W-:Y:S02]  /*5030*/  FFMA.FTZ R6, R135, R5, R6 ;  /* 0x0000000587067223 */ /* 0x000fe40000010006 */
[----:B0-----:R-:W-:Y:S02]  /*5040*/  FMUL.FTZ R8, R140, R13 ;  /* 0x0000000d8c087220 */ /* 0x001fe40000410000 */
[----:B------:R-:W-:-:S02]  /*5050*/  FMUL.FTZ R7, R133, R4 ;  /* 0x0000000485077220 */ /* 0x000fc40000410000 */
[-C--:B------:R-:W-:Y:S01]  /*5060*/  FMUL.FTZ R9, R140, R11.reuse ;  /* 0x0000000b8c097220 */ /* 0x080fe20000410000 */
[----:B------:R-:W-:Y:S01]  /*5070*/  FSEL R141, R141, RZ, !P3 ;  /* 0x000000ff8d8d7208 */ /* 0x000fe20005800000 */
[-C--:B------:R-:W-:Y:S02]  /*5080*/  FMUL.FTZ R5, R133, R6.reuse ;  /* 0x0000000685057220 */ /* 0x080fe40000410000 */
[----:B------:R-:W-:Y:S02]  /*5090*/  FFMA.FTZ R8, R142, R11, -R8 ;  /* 0x0000000b8e087223 */ /* 0x000fe40000010808 */
[----:B------:R-:W-:Y:S02]  /*50a0*/  FFMA.FTZ R6, R132, R6, R7 ;  /* 0x0000000684067223 */ /* 0x000fe40000010007 */
[----:B------:R-:W-:Y:S01]  /*50b0*/  FFMA.FTZ R9, R142, R13, R9 ;  /* 0x0000000d8e097223 */ /* 0x000fe20000010009 */
[----:B------:R-:W-:Y:S01]  /*50c0*/  FSEL R143, R143, RZ, !P2 ;  /* 0x000000ff8f8f7208 */ /* 0x000fe20005000000 */
[----:B------:R-:W-:-:S02]  /*50d0*/  FFMA.FTZ R4, R132, R4, -R5 ;  /* 0x0000000484047223 */ /* 0x000fc40000010805 */
[----:B------:R-:W-:Y:S02]  /*50e0*/  FADD.FTZ R8, R8, R141 ;  /* 0x0000008d08087221 */ /* 0x000fe40000010000 */
[----:B------:R-:W-:Y:S02]  /*50f0*/  FMUL.FTZ R5, R137, R6 ;  /* 0x0000000689057220 */ /* 0x000fe40000410000 */
[----:B------:R-:W-:Y:S01]  /*5100*/  FADD.FTZ R10, RZ, R9 ;  /* 0x00000009ff0a7221 */ /* 0x000fe20000010000 */
[----:B------:R-:W-:Y:S01]  /*5110*/  FSEL R145, R145, 1, !P2 ;  /* 0x3f80000091917808 */ /* 0x000fe20005000000 */
[----:B------:R-:W-:Y:S02]  /*5120*/  FMUL.FTZ R144, R40, R56 ;  /* 0x0000003828907220 */ /* 0x000fe40000410000 */
[----:B------:R-:W-:Y:S02]  /*5130*/  FMUL.FTZ R11, R143, R8 ;  /* 0x000000088f0b7220 */ /* 0x000fe40000410000 */
[----:B------:R-:W-:-:S02]  /*5140*/  FFMA.FTZ R5, R139, R4, -R5 ;  /* 0x000000048b057223 */ /* 0x000fc40000010805 */
[----:B------:R-:W-:Y:S02]  /*5150*/  FMUL.FTZ R9, R143, R10 ;  /* 0x0000000a8f097220 */ /* 0x000fe40000410000 */
[----:B------:R-:W-:Y:S01]  /*5160*/  FMUL.FTZ R4, R137, R4 ;  /* 0x0000000489047220 */ /* 0x000fe20000410000 */
[----:B------:R-:W-:Y:S01]  /*5170*/  FSEL R144, R144, RZ, !P2 ;  /* 0x000000ff90907208 */ /* 0x000fe20005000000 */
[C---:B------:R-:W-:Y:S02]  /*5180*/  FFMA.FTZ R11, R145.reuse, R10, R11 ;  /* 0x0000000a910b7223 */ /* 0x040fe4000001000b */
[----:B------:R-:W-:Y:S01]  /*5190*/  FFMA.FTZ R9, R145, R8, -R9 ;  /* 0x0000000891097223 */ /* 0x000fe20000010809 */
[----:B------:R-:W-:Y:S01]  /*51a0*/  FSEL R146, R146, RZ, !P1 ;  /* 0x000000ff92927208 */ /* 0x000fe20004800000 */
[----:B------:R-:W-:Y:S02]  /*51b0*/  FFMA.FTZ R7, R139, R6, R4 ;  /* 0x000000068b077223 */ /* 0x000fe40000010004 */
[----:B------:R-:W-:-:S02]  /*51c0*/  FMUL.FTZ R6, R140, R5 ;  /* 0x000000058c067220 */ /* 0x000fc40000410000 */
[----:B------:R-:W-:Y:S02]  /*51d0*/  FADD.FTZ R11, RZ, R11 ;  /* 0x0000000bff0b7221 */ /* 0x000fe40000010000 */
[----:B------:R-:W-:Y:S01]  /*51e0*/  FADD.FTZ R9, R9, R144 ;  /* 0x0000009009097221 */ /* 0x000fe20000010000 */
[----:B------:R-:W-:Y:S01]  /*51f0*/  FSEL R148, R148, 1, !P1 ;  /* 0x3f80000094947808 */ /* 0x000fe20004800000 */
[----:B------:R-:W-:Y:S02]  /*5200*/  FMUL.FTZ R147, R38, R53 ;  /* 0x0000003526937220 */ /* 0x000fe40000410000 */
[-C--:B------:R-:W-:Y:S02]  /*5210*/  FMUL.FTZ R4, R140, R7.reuse ;  /* 0x000000078c047220 */ /* 0x080fe40000410000 */
[----:B------:R-:W-:Y:S02]  /*5220*/  FFMA.FTZ R6, R142, R7, R6 ;  /* 0x000000078e067223 */ /* 0x000fe40000010006 */
[----:B------:R-:W-:-:S02]  /*5230*/  FMUL.FTZ R8, R146, R11 ;  /* 0x0000000b92087220 */ /* 0x000fc40000410000 */
[----:B------:R-:W-:Y:S01]  /*5240*/  FMUL.FTZ R7, R146, R9 ;  /* 0x0000000992077220 */ /* 0x000fe20000410000 */
[----:B------:R-:W-:Y:S01]  /*5250*/  FSEL R147, R147, RZ, !P1 ;  /* 0x000000ff93937208 */ /* 0x000fe20004800000 */
[----:B------:R-:W-:Y:S02]  /*5260*/  FFMA.FTZ R4, R142, R5, -R4 ;  /* 0x000000058e047223 */ /* 0x000fe40000010804 */
[----:B------:R-:W-:Y:S02]  /*5270*/  FMUL.FTZ R5, R143, R6 ;  /* 0x000000068f057220 */ /* 0x000fe40000410000 */
[C---:B------:R-:W-:Y:S02]  /*5280*/  FFMA.FTZ R8, R148.reuse, R9, -R8 ;  /* 0x0000000994087223 */ /* 0x040fe40000010808 */
        /* <DEDUP_REMOVED lines=9> */
[----:B------:R-:W-:-:S02]  /*5320*/  FFMA.FTZ R7, R145, R6, R4 ;  /* 0x0000000691077223 */ /* 0x000fc40000010004 */
[-C--:B------:R-:W-:Y:S01]  /*5330*/  FMUL.FTZ R6, R149, R10.reuse ;  /* 0x0000000a95067220 */ /* 0x080fe20000410000 */
[----:B------:R-:W-:Y:S01]  /*5340*/  FSEL R150, R150, RZ, !P0 ;  /* 0x000000ff96967208 */ /* 0x000fe20004000000 */
[----:B------:R-:W-:Y:S02]  /*5350*/  FMUL.FTZ R4, R146, R5 ;  /* 0x0000000592047220 */ /* 0x000fe40000410000 */
[C---:B------:R-:W-:Y:S02]  /*5360*/  FFMA.FTZ R10, R151.reuse, R10, R9 ;  /* 0x0000000a970a7223 */ /* 0x040fe40000010009 */
[----:B------:R-:W-:Y:S02]  /*5370*/  FFMA.FTZ R9, R151, R8, -R6 ;  /* 0x0000000897097223 */ /* 0x000fe40000010806 */
[-C--:B------:R-:W-:Y:S02]  /*5380*/  FFMA.FTZ R4, R148, R7.reuse, R4 ;  /* 0x0000000794047223 */ /* 0x080fe40000010004 */
[----:B------:R-:W-:-:S02]  /*5390*/  FMUL.FTZ R7, R146, R7 ;  /* 0x0000000792077220 */ /* 0x000fc40000410000 */
[----:B------:R-:W-:Y:S02]  /*53a0*/  FADD.FTZ R14, R9, R150 ;  /* 0x00000096090e7221 */ /* 0x000fe40000010000 */
[----:B------:R-:W-:Y:S02]  /*53b0*/  FADD.FTZ R15, RZ, R10 ;  /* 0x0000000aff0f7221 */ /* 0x000fe40000010000 */
[----:B------:R-:W-:Y:S01]  /*53c0*/  FFMA.FTZ R12, R148, R5, -R7 ;  /* 0x00000005940c7223 */ /* 0x000fe20000010807 */
[----:B------:R-:W0:Y:S01]  /*53d0*/  SHFL.UP PT, R9, R14, 0x1, RZ ;  /* 0x042000000e097989 */ /* 0x000e2200000e00ff */
[C---:B------:R-:W-:Y:S02]  /*53e0*/  FMUL.FTZ R5, R149.reuse, R4 ;  /* 0x0000000495057220 */ /* 0x040fe40000410000 */
[-C--:B------:R-:W-:Y:S01]  /*53f0*/  FMUL.FTZ R6, R149, R12.reuse ;  /* 0x0000000c95067220 */ /* 0x080fe20000410000 */
[----:B------:R-:W1:Y:S01]  /*5400*/  SHFL.UP PT, R11, R15, 0x1, RZ ;  /* 0x042000000f0b7989 */ /* 0x000e6200000e00ff */
[----:B------:R-:W-:-:S02]  /*5410*/  FFMA.FTZ R12, R151, R12, -R5 ;  /* 0x0000000c970c7223 */ /* 0x000fc40000010805 */
[----:B------:R-:W-:-:S03]  /*5420*/  FFMA.FTZ R6, R151, R4, R6 ;  /* 0x0000000497067223 */ /* 0x000fc60000010006 */
[----:B------:R-:W3:Y:S04]  /*5430*/  SHFL.UP PT, R5, R12, 0x1, RZ ;  /* 0x042000000c057989 */ /* 0x000ee800000e00ff */
[----:B------:R-:W4:Y:S01]  /*5440*/  SHFL.UP PT, R7, R6, 0x1, RZ ;  /* 0x0420000006077989 */ /* 0x000f2200000e00ff */
[----:B------:R-:W-:Y:S01]  /*5450*/  ISETP.GE.AND P0, PT, R96, 0x1, PT ;  /* 0x000000016000780c */ /* 0x000fe20003f06270 */
[C---:B0-----:R-:W-:Y:S02]  /*5460*/  FMUL.FTZ R8, R6.reuse, R9 ;  /* 0x0000000906087220 */ /* 0x041fe40000410000 */
[-C--:B-1----:R-:W-:Y:S02]  /*5470*/  FMUL.FTZ R4, R6, R11.reuse ;  /* 0x0000000b06047220 */ /* 0x082fe40000410000 */
[----:B------:R-:W-:-:S02]  /*5480*/  FFMA.FTZ R8, R12, R11, R8 ;  /* 0x0000000b0c087223 */ /* 0x000fc40000010008 */
[----:B------:R-:W-:-:S06]  /*5490*/  FFMA.FTZ R9, R12, R9, -R4 ;  /* 0x000000090c097223 */ /* 0x000fcc0000010804 */
[----:B------:R-:W-:Y:S02]  /*54a0*/  @P0 FADD.FTZ R15, R15, R8 ;  /* 0x000000080f0f0221 */ /* 0x000fe40000010000 */
[----:B---3--:R-:W-:Y:S02]  /*54b0*/  FMUL.FTZ R8, R6, R5 ;  /* 0x0000000506087220 */ /* 0x008fe40000410000 */
[----:B------:R-:W-:Y:S02]  /*54c0*/  @P0 FADD.FTZ R14, R14, R9 ;  /* 0x000000090e0e0221 */ /* 0x000fe40000010000 */
[-C--:B----4-:R-:W-:Y:S02]  /*54d0*/  FMUL.FTZ R4, R6, R7.reuse ;  /* 0x0000000706047220 */ /* 0x090fe40000410000 */
[C---:B------:R-:W-:Y:S01]  /*54e0*/  FFMA.FTZ R7, R12.reuse, R7, R8 ;  /* 0x000000070c077223 */ /* 0x040fe20000010008 */
[----:B------:R-:W0:Y:S01]  /*54f0*/  SHFL.UP PT, R9, R14, 0x2, RZ ;  /* 0x044000000e097989 */ /* 0x000e2200000e00ff */
[----:B------:R-:W-:-:S03]  /*5500*/  @P0 FFMA.FTZ R12, R12, R5, -R4 ;  /* 0x000000050c0c0223 */ /* 0x000fc60000010804 */
[----:B------:R-:W1:Y:S01]  /*5510*/  SHFL.UP PT, R8, R15, 0x2, RZ ;  /* 0x044000000f087989 */ /* 0x000e6200000e00ff */
[----:B------:R-:W-:-:S03]  /*5520*/  FSEL R7, R6, R7, !P0 ;  /* 0x0000000706077208 */ /* 0x000fc60004000000 */
        /* <DEDUP_REMOVED lines=8> */
[CC--:B---3--:R-:W-:Y:S02]  /*55b0*/  FMUL.FTZ R6, R7.reuse, R4.reuse ;  /* 0x0000000407067220 */ /* 0x0c8fe40000410000 */
[----:B------:R-:W-:Y:S02]  /*55c0*/  @P0 FADD.FTZ R14, R14, R9 ;  /* 0x000000090e0e0221 */ /* 0x000fe40000010000 */
[-C--:B----4-:R-:W-:Y:S01]  /*55d0*/  FMUL.FTZ R9, R7, R5.reuse ;  /* 0x0000000507097220 */ /* 0x090fe20000410000 */
[----:B------:R-:W0:Y:S01]  /*55e0*/  SHFL.UP PT, R11, R15, 0x4, RZ ;  /* 0x048000000f0b7989 */ /* 0x000e2200000e00ff */
[C---:B------:R-:W-:Y:S02]  /*55f0*/  FFMA.FTZ R6, R12.reuse, R5, R6 ;  /* 0x000000050c067223 */ /* 0x040fe40000010006 */
[----:B------:R-:W-:-:S02]  /*5600*/  @P0 FFMA.FTZ R12, R12, R4, -R9 ;  /* 0x000000040c0c0223 */ /* 0x000fc40000010809 */
[----:B------:R-:W1:Y:S01]  /*5610*/  SHFL.UP PT, R9, R14, 0x4, RZ ;  /* 0x048000000e097989 */ /* 0x000e6200000e00ff */
[----:B------:R-:W-:-:S03]  /*5620*/  FSEL R6, R7, R6, !P0 ;  /* 0x0000000607067208 */ /* 0x000fc60004000000 */
        /* <DEDUP_REMOVED lines=16> */
[----:B------:R-:W3:Y:S04]  /*5730*/  SHFL.UP PT, R4, R12, 0x8, RZ ;  /* 0x050000000c047989 */ /* 0x000ee800000e00ff */
[----:B------:R-:W4:Y:S01]  /*5740*/  SHFL.UP PT, R5, R7, 0x8, RZ ;  /* 0x0500000007057989 */ /* 0x000f2200000e00ff */
[----:B------:R-:W-:Y:S01]  /*5750*/  ISETP.GE.AND P0, PT, R96, 0x8, PT ;  /* 0x000000086000780c */ /* 0x000fe20003f06270 */
[----:B0-----:R-:W-:-:S02]  /*5760*/  FMUL.FTZ R6, R7, R8 ;  /* 0x0000000807067220 */ /* 0x001fc40000410000 */
[CC--:B-1----:R-:W-:Y:S02]  /*5770*/  FMUL.FTZ R11, R7.reuse, R9.reuse ;  /* 0x00000009070b7220 */ /* 0x0c2fe40000410000 */
[C---:B------:R-:W-:Y:S02]  /*5780*/  FFMA.FTZ R10, R12.reuse, R9, R6 ;  /* 0x000000090c0a7223 */ /* 0x040fe40000010006 */
[----:B---3--:R-:W-:Y:S02]  /*5790*/  FMUL.FTZ R6, R7, R4 ;  /* 0x0000000407067220 */ /* 0x008fe40000410000 */
[----:B------:R-:W-:-:S04]  /*57a0*/  FFMA.FTZ R11, R12, R8, -R11 ;  /* 0x000000080c0b7223 */ /* 0x000fc8000001080b */
[----:B------:R-:W-:Y:S02]  /*57b0*/  @P0 FADD.FTZ R15, R15, R10 ;  /* 0x0000000a0f0f0221 */ /* 0x000fe40000010000 */
[-C--:B----4-:R-:W-:Y:S02]  /*57c0*/  FFMA.FTZ R6, R12, R5.reuse, R6 ;  /* 0x000000050c067223 */ /* 0x090fe40000010006 */
[C---:B------:R-:W-:Y:S02]  /*57d0*/  FMUL.FTZ R5, R7.reuse, R5 ;  /* 0x0000000507057220 */ /* 0x040fe40000410000 */
[----:B------:R-:W-:Y:S01]  /*57e0*/  @P0 FADD.FTZ R14, R14, R11 ;  /* 0x0000000b0e0e0221 */ /* 0x000fe20000010000 */
[----:B------:R-:W-:Y:S01]  /*57f0*/  FSEL R6, R7, R6, !P0 ;  /* 0x0000000607067208 */ /* 0x000fe20004000000 */
[----:B------:R-:W0:Y:S01]  /*5800*/  SHFL.UP PT, R11, R15, 0x10, RZ ;  /* 0x060000000f0b7989 */ /* 0x000e2200000e00ff */
[----:B------:R-:W-:-:S03]  /*5810*/  @P0 FFMA.FTZ R12, R12, R4, -R5 ;  /* 0x000000040c0c0223 */ /* 0x000fc60000010805 */
[----:B------:R-:W1:Y:S04]  /*5820*/  SHFL.UP PT, R9, R14, 0x10, RZ ;  /* 0x060000000e097989 */ /* 0x000e6800000e00ff */
[----:B------:R-:W3:Y:S04]  /*5830*/  SHFL.UP PT, R5, R12, 0x10, RZ ;  /* 0x060000000c057989 */ /* 0x000ee800000e00ff */
[----:B------:R-:W4:Y:S01]  /*5840*/  SHFL.UP PT, R7, R6, 0x10, RZ ;  /* 0x0600000006077989 */ /* 0x000f2200000e00ff */
[C---:B------:R-:W-:Y:S02]  /*5850*/  ISETP.GE.AND P1, PT, R96.reuse, 0x10, PT ;  /* 0x000000106000780c */ /* 0x040fe40003f26270 */
[----:B------:R-:W-:-:S02]  /*5860*/  ISETP.NE.AND P2, PT, R96, 0x1f, PT ;  /* 0x0000001f6000780c */ /* 0x000fc40003f45270 */
[----:B------:R-:W-:Y:S01]  /*5870*/  ISETP.NE.AND P0, PT, R94, RZ, PT ;  /* 0x000000ff5e00720c */ /* 0x000fe20003f05270 */
[----:B0-----:R-:W-:-:S04]  /*5880*/  FMUL.FTZ R4, R6, R11 ;  /* 0x0000000b06047220 */ /* 0x001fc80000410000 */
[-C--:B-1----:R-:W-:Y:S02]  /*5890*/  FFMA.FTZ R13, R12, R9.reuse, -R4 ;  /* 0x000000090c0d7223 */ /* 0x082fe40000010804 */
[C---:B------:R-:W-:Y:S02]  /*58a0*/  FMUL.FTZ R9, R6.reuse, R9 ;  /* 0x0000000906097220 */ /* 0x040fe40000410000 */
[----:B---3--:R-:W-:Y:S01]  /*58b0*/  FMUL.FTZ R8, R6, R5 ;  /* 0x0000000506087220 */ /* 0x008fe20000410000 */
[----:B------:R-:W-:Y:S01]  /*58c0*/  ISETP.EQ.OR P0, PT, R92, RZ, P0 ;  /* 0x000000ff5c00720c */ /* 0x000fe20000702670 */
[----:B----4-:R-:W-:Y:S02]  /*58d0*/  FMUL.FTZ R4, R6, R7 ;  /* 0x0000000706047220 */ /* 0x010fe40000410000 */
[C---:B------:R-:W-:Y:S02]  /*58e0*/  FFMA.FTZ R10, R12.reuse, R11, R9 ;  /* 0x0000000b0c0a7223 */ /* 0x040fe40000010009 */
[----:B------:R-:W-:-:S02]  /*58f0*/  FFMA.FTZ R7, R12, R7, R8 ;  /* 0x000000070c077223 */ /* 0x000fc40000010008 */
[----:B------:R-:W-:Y:S01]  /*5900*/  @P1 FFMA.FTZ R12, R12, R5, -R4 ;  /* 0x000000050c0c1223 */ /* 0x000fe20000010804 */
[----:B------:R-:W-:Y:S01]  /*5910*/  HFMA2.MMA R5, -RZ, RZ, 0, 0 ;  /* 0x00000000ff057435 */ /* 0x000fe200000001ff */
[----:B------:R-:W-:Y:S01]  /*5920*/  @P1 FADD.FTZ R14, R14, R13 ;  /* 0x0000000d0e0e1221 */ /* 0x000fe20000010000 */
[----:B------:R-:W-:Y:S02]  /*5930*/  @!P2 SHF.R.U32.HI R8, RZ, 0x1, R102 ;  /* 0x00000001ff08a819 */ /* 0x000fe40000011666 */
[----:B------:R-:W-:Y:S02]  /*5940*/  FSEL R13, R6, R7, !P1 ;  /* 0x00000007060d7208 */ /* 0x000fe40004800000 */
        /* <DEDUP_REMOVED lines=8> */
[----:B------:R-:W0:Y:S01]  /*59d0*/  LDS.128 R16, [0x860] ;  /* 0x00086000ff107984 */ /* 0x000e220000000c00 */
[----:B--2---:R-:W-:-:S02]  /*59e0*/  FMUL.FTZ R153, R3, R21 ;  /* 0x0000001503997220 */ /* 0x004fc40000410000 */
[C---:B------:R-:W-:Y:S02]  /*59f0*/  FMUL.FTZ R156, R2.reuse, R21 ;  /* 0x00000015029c7220 */ /* 0x040fe40000410000 */
[----:B------:R-:W-:Y:S01]  /*5a00*/  FFMA.FTZ R21, R2, R20, -R153 ;  /* 0x0000001402157223 */ /* 0x000fe20000010899 */
[----:B------:R-:W-:-:S04]  /*5a10*/  SHF.R.U32.HI R2, RZ, 0x5, R102 ;  /* 0x00000005ff027819 */ /* 0x000fc80000011666 */
[----:B------:R-:W-:Y:S01]  /*5a20*/  ISETP.NE.AND P0, PT, R2, RZ, PT ;  /* 0x000000ff0200720c */ /* 0x000fe20003f05270 */
[----:B------:R-:W-:Y:S01]  /*5a30*/  FFMA.FTZ R20, R3, R20, R156 ;  /* 0x0000001403147223 */ /* 0x000fe2000001009c */
[----:B------:R1:W2:Y:S01]  /*5a40*/  SHFL.UP PT, R152, R14, 0x1, RZ ;  /* 0x042000000e987989 */ /* 0x0002a200000e00ff */
[----:B------:R-:W-:Y:S03]  /*5a50*/  BSSY B0, `(.L_x_729) ;  /* 0x000002f000007945 */ /* 0x000fe60003800000 */
[----:B------:R1:W3:Y:S04]  /*5a60*/  SHFL.UP PT, R153, R15, 0x1, RZ ;  /* 0x042000000f997989 */ /* 0x0002e800000e00ff */
[----:B------:R1:W4:Y:S04]  /*5a70*/  SHFL.UP PT, R154, R12, 0x1, RZ ;  /* 0x042000000c9a7989 */ /* 0x00032800000e00ff */
[----:B------:R1:W1:Y:S01]  /*5a80*/  SHFL.UP PT, R155, R13, 0x1, RZ ;  /* 0x042000000d9b7989 */ /* 0x00026200000e00ff */
[----:B0-----:R-:W-:-:S02]  /*5a90*/  FMUL.FTZ R157, R11, R17 ;  /* 0x000000110b9d7220 */ /* 0x001fc40000410000 */
[-C--:B------:R-:W-:Y:S02]  /*5aa0*/  FMUL.FTZ R2, R10, R17.reuse ;  /* 0x000000110a027220 */ /* 0x080fe40000410000 */
[-C--:B------:R-:W-:Y:S02]  /*5ab0*/  FMUL.FTZ R3, R9, R17.reuse ;  /* 0x0000001109037220 */ /* 0x080fe40000410000 */
[----:B------:R-:W-:Y:S02]  /*5ac0*/  FMUL.FTZ R17, R8, R17 ;  /* 0x0000001108117220 */ /* 0x000fe40000410000 */
[-C--:B------:R-:W-:Y:S02]  /*5ad0*/  FFMA.FTZ R157, R10, R16.reuse, -R157 ;  /* 0x000000100a9d7223 */ /* 0x080fe4000001089d */
[-C--:B------:R-:W-:Y:S02]  /*5ae0*/  FFMA.FTZ R2, R11, R16.reuse, R2 ;  /* 0x000000100b027223 */ /* 0x080fe40000010002 */
[----:B------:R-:W-:-:S02]  /*5af0*/  FFMA.FTZ R3, R8, R16, -R3 ;  /* 0x0000001008037223 */ /* 0x000fc40000010803 */
[----:B------:R-:W-:Y:S02]  /*5b00*/  FFMA.FTZ R17, R9, R16, R17 ;  /* 0x0000001009117223 */ /* 0x000fe40000010011 */
[----:B------:R-:W-:Y:S02]  /*5b10*/  FADD.FTZ R18, R18, R157 ;  /* 0x0000009d12127221 */ /* 0x000fe40000010000 */
[----:B------:R-:W-:Y:S01]  /*5b20*/  FADD.FTZ R2, R19, R2 ;  /* 0x0000000213027221 */ /* 0x000fe20000010000 */
[----:B------:R-:W-:Y:S05]  /*5b30*/  @!P0 BRA `(.L_x_730) ;  /* 0x0000010000008947 */ /* 0x000fea0003800000 */
[----:B-1234-:R-:W-:Y:S01]  /*5b40*/  ISETP.NE.AND P0, PT, R96, RZ, PT ;  /* 0x000000ff6000720c */ /* 0x01efe20003f05270 */
[C---:B------:R-:W-:Y:S02]  /*5b50*/  FMUL.FTZ R13, R155.reuse, R11 ;  /* 0x0000000b9b0d7220 */ /* 0x040fe40000410000 */
[C---:B------:R-:W-:Y:S02]  /*5b60*/  FMUL.FTZ R12, R155.reuse, R10 ;  /* 0x0000000a9b0c7220 */ /* 0x040fe40000410000 */
[----:B------:R-:W-:-:S02]  /*5b70*/  FMUL.FTZ R3, R155, R9 ;  /* 0x000000099b037220 */ /* 0x000fc40000410000 */
[----:B------:R-:W-:Y:S02]  /*5b80*/  FMUL.FTZ R2, R155, R8 ;  /* 0x000000089b027220 */ /* 0x000fe40000410000 */
[C---:B------:R-:W-:Y:S02]  /*5b90*/  FFMA.FTZ R13, R154.reuse, R10, -R13 ;  /* 0x0000000a9a0d7223 */ /* 0x040fe4000001080d */
[C---:B------:R-:W-:Y:S02]  /*5ba0*/  FFMA.FTZ R12, R154.reuse, R11, R12 ;  /* 0x0000000b9a0c7223 */ /* 0x040fe4000001000c */
[C---:B------:R-:W-:Y:S02]  /*5bb0*/  @P0 FFMA.FTZ R8, R154.reuse, R8, -R3 ;  /* 0x000000089a080223 */ /* 0x040fe40000010803 */
[----:B------:R-:W-:Y:S02]  /*5bc0*/  @P0 FFMA.FTZ R9, R154, R9, R2 ;  /* 0x000000099a090223 */ /* 0x000fe40000010002 */
[----:B------:R-:W-:Y:S01]  /*5bd0*/  @P0 FADD.FTZ R10, R152, R13 ;  /* 0x0000000d980a0221 */ /* 0x000fe20000010000 */
[----:B------:R-:W-:Y:S01]  /*5be0*/  MOV R154, R8 ;  /* 0x00000008009a7202 */ /* 0x000fe20000000f00 */
[----:B------:R-:W-:Y:S01]  /*5bf0*/  @P0 FADD.FTZ R11, R153, R12 ;  /* 0x0000000c990b0221 */ /* 0x000fe20000010000 */
[----:B------:R-:W-:-:S02]  /*5c00*/  MOV R155, R9 ;  /* 0x00000009009b7202 */ /* 0x000fc40000000f00 */
[----:B------:R-:W-:Y:S02]  /*5c10*/  MOV R152, R10 ;  /* 0x0000000a00987202 */ /* 0x000fe40000000f00 */
[----:B------:R-:W-:Y:S01]  /*5c20*/  MOV R153, R11 ;  /* 0x0000000b00997202 */ /* 0x000fe20000000f00 */
[----:B------:R-:W-:Y:S05]  /*5c30*/  BRA `(.L_x_731) ;  /* 0x0000010000007947 */ /* 0x000fea0003800000 */
.L_x_730:
[----:B-1234-:R-:W-:Y:S01]  /*5c40*/  ISETP.NE.AND P0, PT, R96, RZ, PT ;  /* 0x000000ff6000720c */ /* 0x01efe20003f05270 */
[C---:B------:R-:W-:Y:S02]  /*5c50*/  FMUL.FTZ R9, R17.reuse, R7 ;  /* 0x0000000711097220 */ /* 0x040fe40000410000 */
[CC--:B------:R-:W-:Y:S02]  /*5c60*/  FMUL.FTZ R12, R17.reuse, R6.reuse ;  /* 0x00000006110c7220 */ /* 0x0c0fe40000410000 */
[----:B------:R-:W-:Y:S02]  /*5c70*/  FMUL.FTZ R8, R17, R5 ;  /* 0x0000000511087220 */ /* 0x000fe40000410000 */
[----:B------:R-:W-:-:S02]  /*5c80*/  FFMA.FTZ R9, R3, R6, -R9 ;  /* 0x0000000603097223 */ /* 0x000fc40000010809 */
[----:B------:R-:W-:Y:S02]  /*5c90*/  FMUL.FTZ R10, R17, R4 ;  /* 0x00000004110a7220 */ /* 0x000fe40000410000 */
[C---:B------:R-:W-:Y:S02]  /*5ca0*/  FFMA.FTZ R11, R3.reuse, R7, R12 ;  /* 0x00000007030b7223 */ /* 0x040fe4000001000c */
[----:B------:R0:W-:Y:S01]  /*5cb0*/  @!P0 STS.128 [0x880], R4 ;  /* 0x00088004ff008388 */ /* 0x0001e20000000c00 */
[----:B------:R-:W-:Y:S02]  /*5cc0*/  @!P0 MOV R152, R6 ;  /* 0x0000000600988202 */ /* 0x000fe40000000f00 */
[-C--:B------:R-:W-:Y:S02]  /*5cd0*/  @!P0 MOV R154, R4.reuse ;  /* 0x00000004009a8202 */ /* 0x080fe40000000f00 */
[----:B------:R-:W-:Y:S02]  /*5ce0*/  @!P0 MOV R155, R5 ;  /* 0x00000005009b8202 */ /* 0x000fe40000000f00 */
[----:B------:R-:W-:Y:S01]  /*5cf0*/  @!P0 MOV R153, R7 ;  /* 0x0000000700998202 */ /* 0x000fe20000000f00 */
[----:B0-----:R-:W-:-:S02]  /*5d00*/  FFMA.FTZ R4, R3, R4, -R8 ;  /* 0x0000000403047223 */ /* 0x001fc40000010808 */
[----:B------:R-:W-:Y:S02]  /*5d10*/  FFMA.FTZ R5, R3, R5, R10 ;  /* 0x0000000503057223 */ /* 0x000fe4000001000a */
[----:B------:R-:W-:Y:S02]  /*5d20*/  FADD.FTZ R6, R18, R9 ;  /* 0x0000000912067221 */ /* 0x000fe40000010000 */
[----:B------:R-:W-:Y:S02]  /*5d30*/  FADD.FTZ R7, R2, R11 ;  /* 0x0000000b02077221 */ /* 0x000fe40000010000 */
.L_x_731:
[----:B------:R-:W-:Y:S05]  /*5d40*/  BSYNC B0 ;  /* 0x0000000000007941 */ /* 0x000fea0003800000 */
.L_x_729:
        /* <DEDUP_REMOVED lines=122> */
.L_x_733:
[----:B------:R-:W-:Y:S05]  /*64f0*/  BSYNC B0 ;  /* 0x0000000000007941 */ /* 0x000fea0003800000 */
.L_x_732:
[----:B-1----:R-:W-:Y:S01]  /*6500*/  IADD3 R23, R23, 0x1, RZ ;  /* 0x0000000117177810 */ /* 0x002fe20007ffe0ff */
[C---:B------:R-:W-:Y:S02]  /*6510*/  FMUL.FTZ R2, R20.reuse, R113 ;  /* 0x0000007114027220 */ /* 0x040fe40000410000 */
[----:B------:R-:W-:Y:S01]  /*6520*/  FADD.FTZ R5, RZ, R151 ;  /* 0x00000097ff057221 */ /* 0x000fe20000010000 */
[----:B------:R-:W-:Y:S01]  /*6530*/  ISETP.GE.AND P0, PT, R23, c[0x0][0x16c], PT ;  /* 0x00005b0017007a0c */ /* 0x000fe20003f06270 */
        /* <DEDUP_REMOVED lines=49> */
.L_x_728:
[----:B------:R-:W-:Y:S01]  /*6850*/  BAR.SYNC.DEFER_BLOCKING 0x0 ;  /* 0x0000000000007b1d */ /* 0x000fe20000010000 */
[----:B------:R-:W-:Y:S02]  /*6860*/  F2FP.BF16.PACK_AB R34, R34, R39 ;  /* 0x000000272222723e */ /* 0x000fe400000010ff */
[----:B------:R-:W-:Y:S02]  /*6870*/  F2FP.BF16.PACK_AB R32, R32, R37 ;  /* 0x000000252020723e */ /* 0x000fe400000010ff */
[----:B------:R-:W-:Y:S01]  /*6880*/  F2FP.BF16.PACK_AB R30, R30, R35 ;  /* 0x000000231e1e723e */ /* 0x000fe200000010ff */
[----:B------:R-:W-:Y:S01]  /*6890*/  BSSY B0, `(.L_x_735) ;  /* 0x0000046000007945 */ /* 0x000fe20003800000 */
[----:B------:R-:W-:Y:S02]  /*68a0*/  PRMT R2, R34, 0x7632, R2 ;  /* 0x0000763222027816 */ /* 0x000fe40000000002 */
[----:B------:R-:W-:-:S02]  /*68b0*/  PRMT R3, R32, 0x7632, R3 ;  /* 0x0000763220037816 */ /* 0x000fc40000000003 */
[----:B------:R-:W-:Y:S02]  /*68c0*/  PRMT R4, R30, 0x7632, R4 ;  /* 0x000076321e047816 */ /* 0x000fe40000000004 */
[----:B------:R-:W-:Y:S02]  /*68d0*/  ISETP.NE.AND P0, PT, R102, RZ, PT ;  /* 0x000000ff6600720c */ /* 0x000fe40003f05270 */
[----:B------:R-:W-:Y:S02]  /*68e0*/  F2FP.BF16.PACK_AB R28, R28, R33 ;  /* 0x000000211c1c723e */ /* 0x000fe400000010ff */
[----:B------:R-:W-:Y:S02]  /*68f0*/  F2FP.BF16.PACK_AB R26, R26, R31 ;  /* 0x0000001f1a1a723e */ /* 0x000fe400000010ff */
[----:B------:R-:W-:Y:S02]  /*6900*/  F2FP.BF16.PACK_AB R24, R24, R29 ;  /* 0x0000001d1818723e */ /* 0x000fe400000010ff */
[----:B------:R-:W-:-:S02]  /*6910*/  F2FP.BF16.PACK_AB R22, R22, R27 ;  /* 0x0000001b1616723e */ /* 0x000fc400000010ff */
[----:B------:R-:W-:Y:S01]  /*6920*/  F2FP.BF16.PACK_AB R0, R0, R25 ;  /* 0x000000190000723e */ /* 0x000fe200000010ff */
[----:B------:R0:W-:Y:S01]  /*6930*/  STS.U16 [R69+0x2], R2 ;  /* 0x0000020245007388 */ /* 0x0001e20000000400 */
[----:B------:R-:W-:Y:S02]  /*6940*/  PRMT R5, R26, 0x7632, R5 ;  /* 0x000076321a057816 */ /* 0x000fe40000000005 */
[----:B------:R-:W-:Y:S01]  /*6950*/  PRMT R6, R0, 0x7632, R6 ;  /* 0x0000763200067816 */ /* 0x000fe20000000006 */
[----:B------:R1:W-:Y:S01]  /*6960*/  STS.U16 [R69+0x6], R3 ;  /* 0x0000060345007388 */ /* 0x0003e20000000400 */
[----:B------:R-:W-:-:S03]  /*6970*/  SHF.R.S32.HI R8, RZ, 0x1f, R91 ;  /* 0x0000001fff087819 */ /* 0x000fc6000001145b */
[----:B------:R2:W-:Y:S01]  /*6980*/  STS.U16 [R69+0xa], R4 ;  /* 0x00000a0445007388 */ /* 0x0005e20000000400 */
[----:B0-----:R-:W-:-:S03]  /*6990*/  PRMT R2, R28, 0x7632, R2 ;  /* 0x000076321c027816 */ /* 0x001fc60000000002 */
        /* <DEDUP_REMOVED lines=12> */
[----:B------:R1:W-:Y:S01]  /*6a60*/  STS.U16 [R69+0x1a], R4 ;  /* 0x00001a0445007388 */ /* 0x0003e20000000400 */
[----:B0-----:R-:W-:-:S03]  /*6a70*/  IMAD.WIDE.U32 R2, R97, c[0x0][0x200], RZ ;  /* 0x0000800061027a25 */ /* 0x001fc600078e00ff */
[----:B------:R-:W-:Y:S04]  /*6a80*/  STS.U16 [R69+0x1c], R0 ;  /* 0x00001c0045007388 */ /* 0x000fe80000000400 */
[----:B------:R-:W-:Y:S01]  /*6a90*/  STS.U16 [R69+0x1e], R6 ;  /* 0x00001e0645007388 */ /* 0x000fe20000000400 */
[----:B------:R-:W-:-:S06]  /*6aa0*/  NOP ;  /* 0x0000000000007918 */ /* 0x000fcc0000000000 */
[----:B------:R-:W-:Y:S01]  /*6ab0*/  LDS.U16 R9, [R86] ;  /* 0x0000000056097984 */ /* 0x000fe20000000400 */
        /* <DEDUP_REMOVED lines=35> */
.L_x_736:
[----:B------:R-:W-:Y:S05]  /*6cf0*/  BSYNC B0 ;  /* 0x0000000000007941 */ /* 0x000fea0003800000 */
.L_x_735:
        /* <DEDUP_REMOVED lines=11> */
[----:B------:R-:W-:Y:S02]  /*6db0*/  LEA R5, P0, R91, c[0x0][0x258], 0x1 ;  /* 0x000096005b057a11 */ /* 0x000fe400078008ff */
[----:B------:R-:W-:Y:S02]  /*6dc0*/  LOP3.LUT R25, R93, 0x80, R94, 0xfe, !PT ;  /* 0x000000805d197812 */ /* 0x000fe400078efe5e */
[----:B------:R-:W-:Y:S02]  /*6dd0*/  LEA.HI.X R8, R91, c[0x0][0x25c], R8, 0x1, P0 ;  /* 0x000097005b087a11 */ /* 0x000fe400000f0c08 */
[----:B------:R-:W-:-:S02]  /*6de0*/  IADD3.X R3, R7, R6, R3, P1, !PT ;  /* 0x0000000607037210 */ /* 0x000fc40000ffe403 */
[C---:B------:R-:W-:Y:S02]  /*6df0*/  LEA R2, P0, R4.reuse, R5, 0x1 ;  /* 0x0000000504027211 */ /* 0x040fe400078008ff */
[----:B------:R-:W-:Y:S02]  /*6e00*/  ISETP.GE.AND P6, PT, R25, R0, PT ;  /* 0x000000001900720c */ /* 0x000fe40003fc6270 */
[C-C-:B------:R-:W-:Y:S02]  /*6e10*/  LOP3.LUT R7, R93.reuse, 0xc0, R94.reuse, 0xfe, !PT ;  /* 0x000000c05d077812 */ /* 0x140fe400078efe5e */
[----:B------:R-:W-:Y:S02]  /*6e20*/  LOP3.LUT R5, R93, 0xa0, R94, 0xfe, !PT ;  /* 0x000000a05d057812 */ /* 0x000fe400078efe5e */
[----:B------:R-:W-:Y:S02]  /*6e30*/  LEA.HI.X R3, R4, R8, R3, 0x1, P0 ;  /* 0x0000000804037211 */ /* 0x000fe400000f0c03 */
[----:B------:R-:W-:-:S02]  /*6e40*/  ISETP.GE.AND P1, PT, R7, R0, PT ;  /* 0x000000000700720c */ /* 0x000fc40003f26270 */
[--C-:B------:R-:W-:Y:S01]  /*6e50*/  LOP3.LUT R9, R93, 0x60, R94.reuse, 0xfe, !PT ;  /* 0x000000605d097812 */ /* 0x100fe200078efe5e */
        /* <DEDUP_REMOVED lines=11> */
[--C-:B------:R-:W-:Y:S01]  /*6f10*/  LOP3.LUT R5, R93, 0x140, R94.reuse, 0xfe, !PT ;  /* 0x000001405d057812 */ /* 0x100fe200078efe5e */
[----:B------:R0:W-:Y:S01]  /*6f20*/  @!P0 STG.E.U16 [R2.64+0x140], R81 ;  /* 0x0001405102008986 */ /* 0x0001e2000c101504 */
[----:B------:R-:W-:Y:S02]  /*6f30*/  ISETP.GE.AND P6, PT, R7, R0, PT ;  /* 0x000000000700720c */ /* 0x000fe40003fc6270 */
[C-C-:B------:R-:W-:Y:S01]  /*6f40*/  LOP3.LUT R7, R93.reuse, 0x1a0, R94.reuse, 0xfe, !PT ;  /* 0x000001a05d077812 */ /* 0x140fe200078efe5e */
[----:B------:R0:W-:Y:S01]  /*6f50*/  @!P5 STG.E.U16 [R2.64+0xc0], R83 ;  /* 0x0000c0530200d986 */ /* 0x0001e2000c101504 */
[----:B------:R-:W-:-:S02]  /*6f60*/  LOP3.LUT R9, R93, 0xe0, R94, 0xfe, !PT ;  /* 0x000000e05d097812 */ /* 0x000fc400078efe5e */
[-C--:B------:R-:W-:Y:S01]  /*6f70*/  ISETP.GE.AND P1, PT, R7, R0.reuse, PT ;  /* 0x000000000700720c */ /* 0x080fe20003f26270 */
[----:B------:R0:W-:Y:S01]  /*6f80*/  @!P3 STG.E.U16 [R2.64+0x200], R17 ;  /* 0x000200110200b986 */ /* 0x0001e2000c101504 */
[--C-:B------:R-:W-:Y:S02]  /*6f90*/  LOP3.LUT R7, R93, 0x1e0, R94.reuse, 0xfe, !PT ;  /* 0x000001e05d077812 */ /* 0x100fe400078efe5e */
        /* <DEDUP_REMOVED lines=23> */
.L_x_737:
[----:B------:R-:W-:Y:S05]  /*7110*/  EXIT ;  /* 0x000000000000794d */ /* 0x000fea0003800000 */
.L_x_739:
        /* <DEDUP_REMOVED lines=14> */
.L_x_5336:


//--------------------- .text._Z25selective_scan_fwd_kernelI32Selective_Scan_fwd_kernel_traitsILi64ELi16ELi1ELb0ELb0ELb0ELb1EN3c108BFloat16ENS1_7complexIfEEEEv13SSMParamsBase --------------------------
	.section	.text._Z25selective_scan_fwd_kernelI32Selective_Scan_fwd_kernel_traitsILi64ELi16ELi1ELb0ELb0ELb0ELb1EN3c108BFloat16ENS1_7complexIfEEEEv13SSMParamsBase,"ax",@progbits
	.sectioninfo	@"SHI_REGISTERS=160"
	.align	128
        .global         _Z25selective_scan_fwd_kernelI32Selective_Scan_fwd_kernel_traitsILi64ELi16ELi1ELb0ELb0ELb0ELb1EN3c108BFloat16ENS1_7complexIfEEEEv13SSMParamsBase
        .type           _Z25selective_scan_fwd_kernelI32Selective_Scan_fwd_kernel_traitsILi64ELi16ELi1ELb0ELb0ELb0ELb1EN3c108BFloat16ENS1_7complexIfEEEEv13SSMParamsBase,@function
        .size           _Z25selective_scan_fwd_kernelI32Selective_Scan_fwd_kernel_traitsILi64ELi16ELi1ELb0ELb0ELb0ELb1EN3c108BFloat16ENS1_7complexIfEEEEv13SSMParamsBase,(.L_x_5337 - _Z25selective_scan_fwd_kernelI32Selective_Scan_fwd_kernel_traitsILi64ELi16ELi1ELb0ELb0ELb0ELb1EN3c108BFloat16ENS1_7complexIfEEEEv13SSMParamsBase)
        .other          _Z25selective_scan_fwd_kernelI32Selective_Scan_fwd_kernel_traitsILi64ELi16ELi1ELb0ELb0ELb0ELb1EN3c108BFloat16ENS1_7complexIfEEEEv13SSMParamsBase,@"STO_CUDA_ENTRY STV_DEFAULT"
_Z25selective_scan_fwd_kernelI32Selective_Scan_fwd_kernel_traitsILi64ELi16ELi1ELb0ELb0ELb0ELb1EN3c108BFloat16ENS1_7complexIfEEEEv13SSMParamsBase:
.text._Z25selective_scan_fwd_kernelI32Selective_Scan_fwd_kernel_traitsILi64ELi16ELi1ELb0ELb0ELb0ELb1EN3c108BFloat16ENS1_7complexIfEEEEv13SSMParamsBase:
        /* <DEDUP_REMOVED lines=49> */
.L_x_784:
[----:B------:R-:W-:Y:S01]  /*0310*/  BAR.SYNC.DEFER_BLOCKING 0x0 ;  /* 0x0000000000007b1d */ /* 0x000fe20000010000 */
[----:B0-----:R-:W-:Y:S02]  /*0320*/  MOV R3, 0xfffffc00 ;  /* 0xfffffc0000037802 */ /* 0x001fe40000000f00 */
[----:B------:R-:W-:Y:S02]  /*0330*/  LOP3.LUT R21, R91, 0x20, RZ, 0xfc, !PT ;  /* 0x000000205b157812 */ /* 0x000fe400078efcff */
[----:B------:R-:W-:Y:S01]  /*0340*/  MOV R2, R90 ;  /* 0x0000005a00027202 */ /* 0x000fe20000000f00 */
        /* <DEDUP_REMOVED lines=294> */
.L_x_741:
[----:B------:R-:W-:Y:S05]  /*15b0*/  BSYNC B0 ;  /* 0x0000000000007941 */ /* 0x000fea0003800000 */
.L_x_740:
        /* <DEDUP_REMOVED lines=36> */
.L_x_743:
[----:B------:R-:W-:Y:S05]  /*1800*/  BSYNC B0 ;  /* 0x0000000000007941 */ /* 0x000fea0003800000 */
.L_x_742:
        /* <DEDUP_REMOVED lines=38> */
.L_x_745:
[----:B------:R-:W-:Y:S05]  /*1a70*/  BSYNC B0 ;  /* 0x0000000000007941 */ /* 0x000fea0003800000 */
.L_x_744:
        /* <DEDUP_REMOVED lines=36> */
.L_x_747:
[----:B------:R-:W-:Y:S05]  /*1cc0*/  BSYNC B0 ;  /* 0x0000000000007941 */ /* 0x000fea0003800000 */
.L_x_746:
        /* <DEDUP_REMOVED lines=38> */
.L_x_749:
[----:B------:R-:W-:Y:S05]  /*1f30*/  BSYNC B0 ;  /* 0x0000000000007941 */ /* 0x000fea0003800000 */
.L_x_748:
        /* <DEDUP_REMOVED lines=36> */
.L_x_751:
[----:B------:R-:W-:Y:S05]  /*2180*/  BSYNC B0 ;  /* 0x0000000000007941 */ /* 0x000fea0003800000 */
.L_x_750:
        /* <DEDUP_REMOVED lines=38> */
.L_x_753:
[----:B------:R-:W-:Y:S05]  /*23f0*/  BSYNC B0 ;  /* 0x0000000000007941 */ /* 0x000fea0003800000 */
.L_x_752:
        /* <DEDUP_REMOVED lines=36> */
.L_x_755:
[----:B------:R-:W-:Y:S05]  /*2640*/  BSYNC B0 ;  /* 0x0000000000007941 */ /* 0x000fea0003800000 */
.L_x_754:
        /* <DEDUP_REMOVED lines=41> */
.L_x_757:
[----:B------:R-:W-:Y:S05]  /*28e0*/  BSYNC B0 ;  /* 0x0000000000007941 */ /* 0x000fea0003800000 */
.L_x_756:
        /* <DEDUP_REMOVED lines=41> */
.L_x_759:
[----:B------:R-:W-:Y:S05]  /*2b80*/  BSYNC B0 ;  /* 0x0000000000007941 */ /* 0x000fea0003800000 */
.L_x_758:
        /* <DEDUP_REMOVED lines=47> */
.L_x_761:
[----:B------:R-:W-:Y:S05]  /*2e80*/  BSYNC B0 ;  /* 0x0000000000007941 */ /* 0x000fea0003800000 */
.L_x_760:
        /* <DEDUP_REMOVED lines=33> */
.L_x_763:
[----:B------:R-:W-:Y:S05]  /*30a0*/  BSYNC B0 ;  /* 0x0000000000007941 */ /* 0x000fea0003800000 */
.L_x_762:
        /* <DEDUP_REMOVED lines=33> */
.L_x_765:
[----:B------:R-:W-:Y:S05]  /*32c0*/  BSYNC B0 ;  /* 0x0000000000007941 */ /* 0x000fea0003800000 */
.L_x_764:
        /* <DEDUP_REMOVED lines=33> */
.L_x_767:
[----:B------:R-:W-:Y:S05]  /*34e0*/  BSYNC B0 ;  /* 0x0000000000007941 */ /* 0x000fea0003800000 */
.L_x_766:
        /* <DEDUP_REMOVED lines=33> */
.L_x_769:
[----:B------:R-:W-:Y:S05]  /*3700*/  BSYNC B0 ;  /* 0x0000000000007941 */ /* 0x000fea0003800000 */
.L_x_768:
        /* <DEDUP_REMOVED lines=33> */
.L_x_771:
[----:B------:R-:W-:Y:S05]  /*3920*/  BSYNC B0 ;  /* 0x0000000000007941 */ /* 0x000fea0003800000 */
.L_x_770:
        /* <DEDUP_REMOVED lines=20> */
.L_x_778:
        /* <DEDUP_REMOVED lines=18> */
[C---:B------:R-:W-:Y:S02]  /*3b90*/  IADD3 R17, R102.reuse, 0x1, RZ ;  /* 0x0000000166117810 */ /* 0x040fe40007ffe0ff */
[-C--:B------:R-:W-:Y:S02]  /*3ba0*/  ISETP.GE.U32.AND P3, PT, R21, R104.reuse, PT ;  /* 0x000000681500720c */ /* 0x080fe40003f66070 */
[C---:B------:R-:W-:Y:S02]  /*3bb0*/  IADD3 R21, R102.reuse, 0x8, RZ ;  /* 0x0000000866157810 */ /* 0x040fe40007ffe0ff */
[----:B------:R-:W-:Y:S02]  /*3bc0*/  ISETP.GE.U32.AND P1, PT, R17, R104, PT ;  /* 0x000000681100720c */ /* 0x000fe40003f26070 */
[----:B------:R-:W-:-:S04]  /*3bd0*/  IADD3 R17, R102, 0x4, RZ ;  /* 0x0000000466117810 */ /* 0x000fc80007ffe0ff */
[----:B------:R-:W-:Y:S01]  /*3be0*/  ISETP.GE.U32.AND P5, PT, R17, R104, PT ;  /* 0x000000681100720c */ /* 0x000fe20003fa6070 */
        /* <DEDUP_REMOVED lines=29> */
[----:B------:R-:W-:Y:S02]  /*3dc0*/  FMUL.FTZ R133, R16, R58 ;  /* 0x0000003a10857220 */ /* 0x000fe40000410000 */
[----:B------:R-:W-:-:S03]  /*3dd0*/  FMUL.RZ R131, R127, 0.15915493667125701904 ;  /* 0x3e22f9837f837820 */ /* 0x000fc6000040c000 */
        /* <DEDUP_REMOVED lines=27> */
[C---:B-1----:R-:W-:Y:S01]  /*3f90*/  IADD3 R9, R102.reuse, 0x2, RZ ;  /* 0x0000000266097810 */ /* 0x042fe20007ffe0ff */
        /* <DEDUP_REMOVED lines=16> */
[C---:B0-----:R-:W-:Y:S02]  /*40a0*/  IMAD R20, R8.reuse, c[0x0][0x1a0], RZ ;  /* 0x0000680008147a24 */ /* 0x041fe400078e02ff */
[----:B------:R-:W-:Y:S02]  /*40b0*/  IMAD R8, R8, c[0x0][0x1c0], RZ ;  /* 0x0000700008087a24 */ /* 0x000fe400078e02ff */
[C---:B------:R-:W-:Y:S01]  /*40c0*/  IMAD R9, R23.reuse, c[0x0][0x1a4], R20 ;  /* 0x0000690017097a24 */ /* 0x040fe200078e0214 */
[----:B------:R-:W-:Y:S01]  /*40d0*/  LEA R20, P4, R6, c[0x0][0x230], 0x3 ;  /* 0x00008c0006147a11 */ /* 0x000fe200078818ff */
[----:B------:R-:W-:Y:S01]  /*40e0*/  IMAD R129, R23, c[0x0][0x1c4], R8 ;  /* 0x0000710017817a24 */ /* 0x000fe200078e0208 */
[----:B------:R-:W0:Y:S01]  /*40f0*/  MUFU.EX2 R122, R122 ;  /* 0x0000007a007a7308 */ /* 0x000e220000000800 */
[----:B------:R-:W-:Y:S02]  /*4100*/  LEA R8, P0, R4, c[0x0][0x228], 0x3 ;  /* 0x00008a0004087a11 */ /* 0x000fe400078018ff */
[----:B------:R-:W-:-:S02]  /*4110*/  IADD3 R9, R5, R9, RZ ;  /* 0x0000000905097210 */ /* 0x000fc40007ffe0ff */
[----:B------:R-:W-:Y:S02]  /*4120*/  IADD3 R7, R7, R129, RZ ;  /* 0x0000008107077210 */ /* 0x000fe40007ffe0ff */
[----:B------:R-:W-:Y:S01]  /*4130*/  LEA.HI.X R9, R4, c[0x0][0x22c], R9, 0x3, P0 ;  /* 0x00008b0004097a11 */ /* 0x000fe200000f1c09 */
[----:B------:R-:W2:Y:S01]  /*4140*/  MUFU.EX2 R115, R115 ;  /* 0x0000007300737308 */ /* 0x000ea20000000800 */
[-C--:B------:R-:W-:Y:S01]  /*4150*/  ISETP.GE.U32.AND P0, PT, R21, R104.reuse, PT ;  /* 0x000000681500720c */ /* 0x080fe20003f06070 */
[----:B-1----:R-:W-:Y:S01]  /*4160*/  FMUL.FTZ R119, R118, R119 ;  /* 0x0000007776777220 */ /* 0x002fe20000410000 */
[----:B------:R-:W-:Y:S01]  /*4170*/  LEA.HI.X R21, R6, c[0x0][0x234], R7, 0x3, P4 ;  /* 0x00008d0006157a11 */ /* 0x000fe200020f1c07 */
[----:B------:R-:W-:Y:S01]  /*4180*/  FMUL.FTZ R123, R118, R117 ;  /* 0x00000075767b7220 */ /* 0x000fe20000410000 */
[----:B------:R-:W-:Y:S02]  /*4190*/  IADD3 R7, R102, 0x6, RZ ;  /* 0x0000000666077810 */ /* 0x000fe40007ffe0ff */
[----:B------:R-:W-:Y:S01]  /*41a0*/  FSEL R129, R126, 1, !P0 ;  /* 0x3f8000007e817808 */ /* 0x000fe20004000000 */
[----:B------:R-:W1:Y:S01]  /*41b0*/  MUFU.EX2 R113, R113 ;  /* 0x0000007100717308 */ /* 0x000e620000000800 */
[----:B------:R-:W-:Y:S01]  /*41c0*/  ISETP.GE.U32.AND P4, PT, R7, R104, PT ;  /* 0x000000680700720c */ /* 0x000fe20003f86070 */
[----:B0-----:R-:W-:Y:S01]  /*41d0*/  FMUL.FTZ R126, R122, R121 ;  /* 0x000000797a7e7220 */ /* 0x001fe20000410000 */
[----:B------:R-:W-:Y:S01]  /*41e0*/  IADD3 R7, R102, 0x7, RZ ;  /* 0x0000000766077810 */ /* 0x000fe20007ffe0ff */
[----:B------:R-:W-:Y:S01]  /*41f0*/  FMUL.FTZ R120, R122, R120 ;  /* 0x000000787a787220 */ /* 0x000fe20000410000 */
[----:B------:R-:W-:Y:S01]  /*4200*/  FSEL R130, R124, RZ, !P0 ;  /* 0x000000ff7c827208 */ /* 0x000fe20004000000 */
[----:B------:R-:W-:Y:S01]  /*4210*/  FMUL.FTZ R122, R3, R58 ;  /* 0x0000003a037a7220 */ /* 0x000fe20000410000 */
[----:B------:R-:W-:Y:S01]  /*4220*/  FSEL R124, R119, RZ, !P4 ;  /* 0x000000ff777c7208 */ /* 0x000fe20006000000 */
[----:B------:R-:W0:Y:S01]  /*4230*/  MUFU.EX2 R112, R112 ;  /* 0x0000007000707308 */ /* 0x000e220000000800 */
[C---:B------:R-:W-:Y:S01]  /*4240*/  IADD3 R121, R102.reuse, 0x9, RZ ;  /* 0x0000000966797810 */ /* 0x040fe20007ffe0ff */
[C---:B--2---:R-:W-:Y:S01]  /*4250*/  FMUL.FTZ R116, R115.reuse, R116 ;  /* 0x0000007473747220 */ /* 0x044fe20000410000 */
[C---:B------:R-:W-:Y:S01]  /*4260*/  IADD3 R117, R102.reuse, 0xa, RZ ;  /* 0x0000000a66757810 */ /* 0x040fe20007ffe0ff */
[----:B------:R-:W-:Y:S01]  /*4270*/  FMUL.FTZ R114, R115, R114 ;  /* 0x0000007273727220 */ /* 0x000fe20000410000 */
[----:B------:R-:W-:Y:S01]  /*4280*/  IADD3 R115, R102, 0xb, RZ ;  /* 0x0000000b66737810 */ /* 0x000fe20007ffe0ff */
[----:B------:R-:W-:Y:S01]  /*4290*/  FMUL.FTZ R119, R49, R64 ;  /* 0x0000004031777220 */ /* 0x000fe20000410000 */
[----:B------:R-:W-:Y:S01]  /*42a0*/  FSEL R123, R123, 1, !P4 ;  /* 0x3f8000007b7b7808 */ /* 0x000fe20006000000 */
[----:B------:R-:W-:Y:S01]  /*42b0*/  MUFU.SIN R10, R128 ;  /* 0x00000080000a7308 */ /* 0x000fe20000000400 */
[----:B------:R-:W-:Y:S01]  /*42c0*/  FMUL.RZ R134, R122, 0.15915493667125701904 ;  /* 0x3e22f9837a867820 */ /* 0x000fe2000040c000 */
[----:B------:R-:W2:Y:S01]  /*42d0*/  LDG.E.64 R20, [R20.64] ;  /* 0x0000000414147981 */ /* 0x000ea2000c1e1b00 */
[----:B------:R-:W-:Y:S01]  /*42e0*/  FMUL.FTZ R122, R48, R63 ;  /* 0x0000003f307a7220 */ /* 0x000fe20000410000 */
[----:B------:R-:W-:Y:S01]  /*42f0*/  FSEL R119, R119, RZ, !P6 ;  /* 0x000000ff77777208 */ /* 0x000fe20007000000 */
[----:B-1----:R-:W-:-:S02]  /*4300*/  FMUL.FTZ R110, R113, R110 ;  /* 0x0000006e716e7220 */ /* 0x002fc40000410000 */
[----:B------:R-:W-:Y:S01]  /*4310*/  FMUL.FTZ R108, R113, R108 ;  /* 0x0000006c716c7220 */ /* 0x000fe20000410000 */
[----:B------:R1:W-:Y:S01]  /*4320*/  MUFU.COS R17, R128 ;  /* 0x0000008000117308 */ /* 0x0003e20000000000 */
[----:B------:R-:W-:Y:S01]  /*4330*/  FSEL R122, R122, RZ, !P4 ;  /* 0x000000ff7a7a7208 */ /* 0x000fe20006000000 */
[----:B0-----:R-:W-:Y:S01]  /*4340*/  FMUL.FTZ R111, R112, R111 ;  /* 0x0000006f706f7220 */ /* 0x001fe20000410000 */
[----:B------:R-:W-:Y:S01]  /*4350*/  ISETP.GE.U32.AND P4, PT, R117, R104, PT ;  /* 0x000000687500720c */ /* 0x000fe20003f86070 */
[----:B------:R-:W-:Y:S01]  /*4360*/  FMUL.FTZ R113, R51, R66 ;  /* 0x0000004233717220 */ /* 0x000fe20000410000 */
[----:B------:R-:W-:Y:S02]  /*4370*/  FSEL R118, R108, RZ, !P5 ;  /* 0x000000ff6c767208 */ /* 0x000fe40006800000 */
[----:B------:R-:W-:Y:S01]  /*4380*/  FSEL R117, R110, 1, !P5 ;  /* 0x3f8000006e757808 */ /* 0x000fe20006800000 */
[----:B------:R-:W0:Y:S01]  /*4390*/  MUFU.EX2 R106, R106 ;  /* 0x0000006a006a7308 */ /* 0x000e220000000800 */
[----:B-1----:R-:W-:Y:S01]  /*43a0*/  FMUL.FTZ R128, R45, R62 ;  /* 0x0000003e2d807220 */ /* 0x002fe20000410000 */
[----:B------:R-:W-:Y:S01]  /*43b0*/  FSEL R113, R113, RZ, !P3 ;  /* 0x000000ff71717208 */ /* 0x000fe20005800000 */
[----:B------:R-:W-:-:S03]  /*43c0*/  FMUL.FTZ R110, R52, R67 ;  /* 0x00000043346e7220 */ /* 0x000fc60000410000 */
[----:B------:R-:W-:Y:S02]  /*43d0*/  FSEL R128, R128, RZ, !P0 ;  /* 0x000000ff80807208 */ /* 0x000fe40004000000 */
[----:B------:R1:W-:Y:S01]  /*43e0*/  MUFU.EX2 R5, R125 ;  /* 0x0000007d00057308 */ /* 0x0003e20000000800 */
[----:B------:R-:W-:Y:S01]  /*43f0*/  ISETP.GE.U32.AND P0, PT, R7, R104, PT ;  /* 0x000000680700720c */ /* 0x000fe20003f06070 */
[----:B------:R-:W-:Y:S01]  /*4400*/  FMUL.FTZ R7, R16, R57 ;  /* 0x0000003910077220 */ /* 0x000fe20000410000 */
[----:B------:R-:W-:Y:S02]  /*4410*/  FSEL R110, R110, RZ, !P2 ;  /* 0x000000ff6e6e7208 */ /* 0x000fe40005000000 */
[----:B------:R-:W-:Y:S02]  /*4420*/  FSEL R127, R120, RZ, !P0 ;  /* 0x000000ff787f7208 */ /* 0x000fe40004000000 */
[----:B------:R-:W-:Y:S01]  /*4430*/  FSEL R126, R126, 1, !P0 ;  /* 0x3f8000007e7e7808 */ /* 0x000fe20004000000 */
[----:B------:R-:W3:Y:S01]  /*4440*/  MUFU.EX2 R107, R107 ;  /* 0x0000006b006b7308 */ /* 0x000ee20000000800 */
[----:B-1----:R-:W-:Y:S01]  /*4450*/  FMUL.FTZ R125, R46, R61 ;  /* 0x0000003d2e7d7220 */ /* 0x002fe20000410000 */
[----:B------:R-:W-:Y:S01]  /*4460*/  FSEL R120, R116, 1, !P6 ;  /* 0x3f80000074787808 */ /* 0x000fe20007000000 */
[----:B------:R-:W-:-:S02]  /*4470*/  FMUL.FTZ R116, R50, R65 ;  /* 0x0000004132747220 */ /* 0x000fc40000410000 */
[C---:B0-----:R-:W-:Y:S01]  /*4480*/  FMUL.FTZ R19, R106.reuse, R19 ;  /* 0x000000136a137220 */ /* 0x041fe20000410000 */
[----:B------:R-:W-:Y:S01]  /*4490*/  FSEL R125, R125, RZ, !P0 ;  /* 0x000000ff7d7d7208 */ /* 0x000fe20004000000 */
[----:B------:R-:W-:Y:S01]  /*44a0*/  FMUL.FTZ R103, R106, R103 ;  /* 0x000000676a677220 */ /* 0x000fe20000410000 */
[----:B------:R-:W0:Y:S01]  /*44b0*/  MUFU.EX2 R14, R14 ;  /* 0x0000000e000e7308 */ /* 0x000e220000000800 */
[----:B------:R-:W-:Y:S01]  /*44c0*/  ISETP.GE.U32.AND P0, PT, R121, R104, PT ;  /* 0x000000687900720c */ /* 0x000fe20003f06070 */
[-C--:B------:R-:W-:Y:S01]  /*44d0*/  FMUL.FTZ R106, R16, R56.reuse ;  /* 0x00000038106a7220 */ /* 0x080fe20000410000 */
[----:B------:R-:W-:Y:S01]  /*44e0*/  FSEL R121, R114, RZ, !P6 ;  /* 0x000000ff72797208 */ /* 0x000fe20007000000 */
[----:B------:R-:W-:Y:S01]  /*44f0*/  FMUL.FTZ R114, R3, R56 ;  /* 0x0000003803727220 */ /* 0x000fe20000410000 */
[-C--:B------:R-:W-:Y:S01]  /*4500*/  ISETP.GE.U32.AND P6, PT, R115, R104.reuse, PT ;  /* 0x000000687300720c */ /* 0x080fe20003fc6070 */
[----:B------:R-:W-:Y:S01]  /*4510*/  FMUL.FTZ R115, R112, R109 ;  /* 0x0000006d70737220 */ /* 0x000fe20000410000 */
[----:B------:R-:W-:Y:S01]  /*4520*/  IADD3 R109, R102, 0xc, RZ ;  /* 0x0000000c666d7810 */ /* 0x000fe20007ffe0ff */
[----:B------:R-:W-:Y:S01]  /*4530*/  FMUL.RZ R136, R114, 0.15915493667125701904 ;  /* 0x3e22f98372887820 */ /* 0x000fe2000040c000 */
[----:B------:R-:W-:Y:S01]  /*4540*/  FSEL R116, R116, RZ, !P5 ;  /* 0x000000ff74747208 */ /* 0x000fe20006800000 */
[----:B---3--:R-:W-:Y:S01]  /*4550*/  FMUL.FTZ R105, R107, R105 ;  /* 0x000000696b697220 */ /* 0x008fe20000410000 */
[----:B------:R-:W-:Y:S01]  /*4560*/  ISETP.GE.U32.AND P5, PT, R109, R104, PT ;  /* 0x000000686d00720c */ /* 0x000fe20003fa6070 */
[----:B------:R-:W-:Y:S01]  /*4570*/  MUFU.SIN R4, R131 ;  /* 0x0000008300047308 */ /* 0x000fe20000000400 */
[----:B------:R-:W-:Y:S01]  /*4580*/  IADD3 R109, R102, 0xd, RZ ;  /* 0x0000000d666d7810 */ /* 0x000fe20007ffe0ff */
[----:B------:R-:W-:Y:S01]  /*4590*/  FMUL.FTZ R17, R5, R17 ;  /* 0x0000001105117220 */ /* 0x000fe20000410000 */
[----:B------:R-:W-:Y:S01]  /*45a0*/  FSEL R115, R115, RZ, !P3 ;  /* 0x000000ff73737208 */ /* 0x000fe20005800000 */
[----:B------:R-:W-:Y:S01]  /*45b0*/  FMUL.FTZ R10, R5, R10 ;  /* 0x0000000a050a7220 */ /* 0x000fe20000410000 */
[----:B------:R-:W-:-:S02]  /*45c0*/  FSEL R114, R111, 1, !P3 ;  /* 0x3f8000006f727808 */ /* 0x000fc40005800000 */
[----:B------:R-:W-:Y:S01]  /*45d0*/  ISETP.GE.U32.AND P3, PT, R109, R104, PT ;  /* 0x000000686d00720c */ /* 0x000fe20003f66070 */
[----:B------:R-:W-:Y:S01]  /*45e0*/  FMUL.FTZ R109, R107, R18 ;  /* 0x000000126b6d7220 */ /* 0x000fe20000410000 */
[----:B------:R-:W-:Y:S01]  /*45f0*/  FSEL R112, R103, RZ, !P2 ;  /* 0x000000ff67707208 */ /* 0x000fe20005000000 */
[----:B------:R0:W-:Y:S01]  /*4600*/  MUFU.EX2 R18, R106 ;  /* 0x0000006a00127308 */ /* 0x0001e20000000800 */
[----:B------:R-:W-:Y:S01]  /*4610*/  FSEL R111, R19, 1, !P2 ;  /* 0x3f800000136f7808 */ /* 0x000fe20005000000 */
[----:B------:R-:W-:Y:S01]  /*4620*/  FMUL.FTZ R107, R55, R70 ;  /* 0x00000046376b7220 */ /* 0x000fe20000410000 */
[----:B------:R-:W-:Y:S01]  /*4630*/  ISETP.GE.U32.AND P2, PT, R102, R104, PT ;  /* 0x000000686600720c */ /* 0x000fe20003f46070 */
[----:B------:R-:W-:Y:S01]  /*4640*/  FMUL.FTZ R19, R16, R53 ;  /* 0x0000003510137220 */ /* 0x000fe20000410000 */
[----:B------:R-:W-:Y:S02]  /*4650*/  IADD3 R103, R102, 0xe, RZ ;  /* 0x0000000e66677810 */ /* 0x000fe40007ffe0ff */
[----:B------:R-:W-:Y:S01]  /*4660*/  FSEL R108, R105, 1, !P2 ;  /* 0x3f800000696c7808 */ /* 0x000fe20005000000 */
[----:B------:R-:W-:Y:S01]  /*4670*/  MUFU.COS R6, R131 ;  /* 0x0000008300067308 */ /* 0x000fe20000000000 */
[C---:B0-----:R-:W-:Y:S01]  /*4680*/  FMUL.FTZ R106, R14.reuse, R15 ;  /* 0x0000000f0e6a7220 */ /* 0x041fe20000410000 */
[----:B------:R-:W-:Y:S01]  /*4690*/  FSEL R107, R107, RZ, !P2 ;  /* 0x000000ff6b6b7208 */ /* 0x000fe20005000000 */
[----:B------:R-:W-:Y:S01]  /*46a0*/  FMUL.FTZ R105, R14, R13 ;  /* 0x0000000d0e697220 */ /* 0x000fe20000410000 */
[----:B------:R-:W-:-:S02]  /*46b0*/  FSEL R109, R109, RZ, !P2 ;  /* 0x000000ff6d6d7208 */ /* 0x000fc40005000000 */
[----:B------:R-:W-:Y:S02]  /*46c0*/  FSEL R106, R106, RZ, !P1 ;  /* 0x000000ff6a6a7208 */ /* 0x000fe40004800000 */
[----:B------:R-:W-:Y:S01]  /*46d0*/  MUFU.SIN R131, R134 ;  /* 0x0000008600837308 */ /* 0x000fe20000000400 */
[----:B------:R-:W-:Y:S01]  /*46e0*/  ISETP.GE.U32.AND P2, PT, R103, R104, PT ;  /* 0x000000686700720c */ /* 0x000fe20003f46070 */
[----:B------:R-:W-:Y:S01]  /*46f0*/  FMUL.FTZ R103, R54, R68 ;  /* 0x0000004436677220 */ /* 0x000fe20000410000 */
[----:B------:R-:W-:Y:S01]  /*4700*/  FSEL R105, R105, 1, !P1 ;  /* 0x3f80000069697808 */ /* 0x000fe20004800000 */
[----:B------:R-:W-:Y:S01]  /*4710*/  FMUL.FTZ R14, RZ, R106 ;  /* 0x0000006aff0e7220 */ /* 0x000fe20000410000 */
[----:B------:R-:W-:Y:S02]  /*4720*/  IADD3 R13, R102, 0xf, RZ ;  /* 0x0000000f660d7810 */ /* 0x000fe40007ffe0ff */
[----:B------:R-:W-:Y:S01]  /*4730*/  FSEL R103, R103, RZ, !P1 ;  /* 0x000000ff67677208 */ /* 0x000fe20004800000 */
[----:B------:R-:W-:Y:S01]  /*4740*/  MUFU.COS R132, R134 ;  /* 0x0000008600847308 */ /* 0x000fe20000000000 */
[----:B------:R-:W-:Y:S01]  /*4750*/  FFMA.FTZ R14, R105, R107, -R14 ;  /* 0x0000006b690e7223 */ /* 0x000fe2000001080e */
[----:B------:R-:W-:-:S03]  /*4760*/  ISETP.GE.U32.AND P1, PT, R13, R104, PT ;  /* 0x000000680d00720c */ /* 0x000fc60003f26070 */
[----:B------:R-:W-:-:S03]  /*4770*/  FADD.FTZ R14, R14, R103 ;  /* 0x000000670e0e7221 */ /* 0x000fc60000010000 */
[----:B------:R-:W-:Y:S08]  /*4780*/  MUFU.SIN R134, R136 ;  /* 0x0000008800867308 */ /* 0x000ff00000000400 */
[----:B------:R0:W1:Y:S08]  /*4790*/  MUFU.COS R135, R136 ;  /* 0x0000008800877308 */ /* 0x0000700000000000 */
[----:B------:R-:W3:Y:S01]  /*47a0*/  MUFU.EX2 R7, R7 ;  /* 0x0000000700077308 */ /* 0x000ee20000000800 */
[----:B0-----:R-:W-:-:S02]  /*47b0*/  FMUL.FTZ R136, R16, R47 ;  /* 0x0000002f10887220 */ /* 0x001fc40000410000 */
[C---:B------:R-:W-:Y:S02]  /*47c0*/  FMUL.FTZ R16, R3.reuse, R53 ;  /* 0x0000003503107220 */ /* 0x040fe40000410000 */
[----:B------:R-:W-:Y:S02]  /*47d0*/  FMUL.FTZ R3, R3, R47 ;  /* 0x0000002f03037220 */ /* 0x000fe40000410000 */
[----:B------:R-:W-:Y:S01]  /*47e0*/  FMUL.RZ R137, R16, 0.15915493667125701904 ;  /* 0x3e22f98310897820 */ /* 0x000fe2000040c000 */
[----:B------:R-:W0:Y:S01]  /*47f0*/  MUFU.EX2 R133, R133 ;  /* 0x0000008500857308 */ /* 0x000e220000000800 */
[----:B------:R-:W-:Y:S02]  /*4800*/  FMUL.FTZ R16, R106, R107 ;  /* 0x0000006b6a107220 */ /* 0x000fe40000410000 */
[----:B------:R-:W-:Y:S02]  /*4810*/  FMUL.RZ R138, R3, 0.15915493667125701904 ;  /* 0x3e22f983038a7820 */ /* 0x000fe4000040c000 */
[----:B------:R-:W-:-:S02]  /*4820*/  FFMA.FTZ R16, RZ, R105, R16 ;  /* 0x00000069ff107223 */ /* 0x000fc40000010010 */
[----:B-1----:R-:W-:Y:S01]  /*4830*/  FMUL.FTZ R145, R18, R135 ;  /* 0x0000008712917220 */ /* 0x002fe20000410000 */
[----:B------:R1:W-:Y:S01]  /*4840*/  MUFU.EX2 R15, R136 ;  /* 0x00000088000f7308 */ /* 0x0003e20000000800 */
[----:B------:R-:W-:Y:S02]  /*4850*/  FADD.FTZ R13, RZ, R16 ;  /* 0x00000010ff0d7221 */ /* 0x000fe40000010000 */
[C---:B---3--:R-:W-:Y:S02]  /*4860*/  FMUL.FTZ R6, R7.reuse, R6 ;  /* 0x0000000607067220 */ /* 0x048fe40000410000 */
[C---:B------:R-:W-:Y:S02]  /*4870*/  FMUL.FTZ R3, R112.reuse, R13 ;  /* 0x0000000d70037220 */ /* 0x040fe40000410000 */
[----:B------:R-:W-:Y:S01]  /*4880*/  FMUL.FTZ R4, R7, R4 ;  /* 0x0000000407047220 */ /* 0x000fe20000410000 */
[----:B------:R-:W-:Y:S01]  /*4890*/  MUFU.EX2 R11, R11 ;  /* 0x0000000b000b7308 */ /* 0x000fe20000000800 */
[----:B-1----:R-:W-:-:S02]  /*48a0*/  FMUL.FTZ R136, R112, R14 ;  /* 0x0000000e70887220 */ /* 0x002fc40000410000 */
[C---:B------:R-:W-:Y:S02]  /*48b0*/  FFMA.FTZ R3, R111.reuse, R14, -R3 ;  /* 0x0000000e6f037223 */ /* 0x040fe40000010803 */
[----:B------:R-:W-:Y:S02]  /*48c0*/  FFMA.FTZ R136, R111, R13, R136 ;  /* 0x0000000d6f887223 */ /* 0x000fe40000010088 */
[----:B------:R-:W-:Y:S01]  /*48d0*/  FADD.FTZ R3, R3, R110 ;  /* 0x0000006e03037221 */ /* 0x000fe20000010000 */
[----:B------:R-:W1:Y:S01]  /*48e0*/  MUFU.SIN R14, R138 ;  /* 0x0000008a000e7308 */ /* 0x000e620000000400 */
[----:B------:R-:W-:Y:S02]  /*48f0*/  FADD.FTZ R136, RZ, R136 ;  /* 0x00000088ff887221 */ /* 0x000fe40000010000 */
[C---:B------:R-:W-:Y:S02]  /*4900*/  FMUL.FTZ R7, R115.reuse, R3 ;  /* 0x0000000373077220 */ /* 0x040fe40000410000 */
[----:B------:R-:W-:-:S02]  /*4910*/  FMUL.FTZ R5, R115, R136 ;  /* 0x0000008873057220 */ /* 0x000fc40000410000 */
[----:B0-----:R-:W-:Y:S01]  /*4920*/  FMUL.FTZ R142, R133, R132 ;  /* 0x00000084858e7220 */ /* 0x001fe20000410000 */
[----:B------:R-:W0:Y:S01]  /*4930*/  MUFU.COS R16, R138 ;  /* 0x0000008a00107308 */ /* 0x000e220000000000 */
[C---:B------:R-:W-:Y:S02]  /*4940*/  FFMA.FTZ R7, R114.reuse, R136, R7 ;  /* 0x0000008872077223 */ /* 0x040fe40000010007 */
[----:B------:R-:W-:Y:S02]  /*4950*/  FFMA.FTZ R132, R114, R3, -R5 ;  /* 0x0000000372847223 */ /* 0x000fe40000010805 */
[----:B------:R-:W-:Y:S02]  /*4960*/  FADD.FTZ R7, RZ, R7 ;  /* 0x00000007ff077221 */ /* 0x000fe40000010000 */
[----:B------:R-:W-:Y:S01]  /*4970*/  FADD.FTZ R132, R132, R113 ;  /* 0x0000007184847221 */ /* 0x000fe20000010000 */
[----:B------:R-:W-:Y:S01]  /*4980*/  MUFU.SIN R146, R137 ;  /* 0x0000008900927308 */ /* 0x000fe20000000400 */
[----:B------:R-:W-:-:S02]  /*4990*/  FMUL.FTZ R143, R18, R134 ;  /* 0x00000086128f7220 */ /* 0x000fc40000410000 */
[CC--:B------:R-:W-:Y:S02]  /*49a0*/  FMUL.FTZ R3, R118.reuse, R7.reuse ;  /* 0x0000000776037220 */ /* 0x0c0fe40000410000 */
[-C--:B------:R-:W-:Y:S02]  /*49b0*/  FMUL.FTZ R18, R118, R132.reuse ;  /* 0x0000008476127220 */ /* 0x080fe40000410000 */
[C---:B------:R-:W-:Y:S01]  /*49c0*/  FFMA.FTZ R5, R117.reuse, R132, -R3 ;  /* 0x0000008475057223 */ /* 0x040fe20000010803 */
[----:B------:R3:W-:Y:S01]  /*49d0*/  MUFU.COS R148, R137 ;  /* 0x0000008900947308 */ /* 0x0007e20000000000 */
[----:B------:R-:W-:Y:S02]  /*49e0*/  FFMA.FTZ R18, R117, R7, R18 ;  /* 0x0000000775127223 */ /* 0x000fe40000010012 */
[----:B------:R-:W-:Y:S02]  /*49f0*/  FMUL.FTZ R3, R109, R106 ;  /* 0x0000006a6d037220 */ /* 0x000fe40000410000 */
[----:B------:R-:W-:-:S02]  /*4a00*/  FADD.FTZ R7, R5, R116 ;  /* 0x0000007405077221 */ /* 0x000fc40000010000 */
[----:B-1----:R-:W-:Y:S01]  /*4a10*/  FMUL.FTZ R149, R15, R14 ;  /* 0x0000000e0f957220 */ /* 0x002fe20000410000 */
[----:B------:R-:W1:Y:S01]  /*4a20*/  MUFU.EX2 R19, R19 ;  /* 0x0000001300137308 */ /* 0x000e620000000800 */
[----:B------:R-:W-:Y:S02]  /*4a30*/  FADD.FTZ R18, RZ, R18 ;  /* 0x00000012ff127221 */ /* 0x000fe40000010000 */
[C---:B------:R-:W-:Y:S02]  /*4a40*/  FMUL.FTZ R14, R108.reuse, R106 ;  /* 0x0000006a6c0e7220 */ /* 0x040fe40000410000 */
[C---:B------:R-:W-:Y:S02]  /*4a50*/  FMUL.FTZ R12, R11.reuse, R12 ;  /* 0x0000000c0b0c7220 */ /* 0x040fe40000410000 */
[----:B------:R-:W-:Y:S02]  /*4a60*/  FMUL.FTZ R2, R11, R2 ;  /* 0x000000020b027220 */ /* 0x000fe40000410000 */
[----:B------:R-:W-:Y:S01]  /*4a70*/  FFMA.FTZ R3, R108, R105, -R3 ;  /* 0x000000696c037223 */ /* 0x000fe20000010803 */
[----:B------:R-:W-:Y:S01]  /*4a80*/  FSEL R135, R12, 1, !P0 ;  /* 0x3f8000000c877808 */ /* 0x000fe20004000000 */
[C---:B------:R-:W-:Y:S01]  /*4a90*/  FMUL.FTZ R13, R121.reuse, R7 ;  /* 0x00000007790d7220 */ /* 0x040fe20000410000 */
[----:B------:R-:W-:Y:S01]  /*4aa0*/  FSEL R136, R2, RZ, !P0 ;  /* 0x000000ff02887208 */ /* 0x000fe20004000000 */
[----:B------:R-:W-:-:S02]  /*4ab0*/  FMUL.FTZ R11, R121, R18 ;  /* 0x00000012790b7220 */ /* 0x000fc40000410000 */
[----:B------:R-:W-:Y:S02]  /*4ac0*/  FFMA.FTZ R14, R109, R105, R14 ;  /* 0x000000696d0e7223 */ /* 0x000fe4000001000e */
[----:B------:R-:W-:Y:S02]  /*4ad0*/  FMUL.FTZ R5, R112, R3 ;  /* 0x0000000370057220 */ /* 0x000fe40000410000 */
[C---:B------:R-:W-:Y:S02]  /*4ae0*/  FFMA.FTZ R13, R120.reuse, R18, R13 ;  /* 0x00000012780d7223 */ /* 0x040fe4000001000d */
[----:B0-----:R-:W-:Y:S02]  /*4af0*/  FMUL.FTZ R151, R15, R16 ;  /* 0x000000100f977220 */ /* 0x001fe40000410000 */
        /* <DEDUP_REMOVED lines=32> */
[C---:B------:R-:W-:Y:S02]  /*4d00*/  FMUL.FTZ R14, R124.reuse, R5 ;  /* 0x000000057c0e7220 */ /* 0x040fe40000410000 */
[C---:B------:R-:W-:Y:S02]  /*4d10*/  FFMA.FTZ R7, R129.reuse, R18, -R7 ;  /* 0x0000001281077223 */ /* 0x040fe40000010807 */
        /* <DEDUP_REMOVED lines=13> */
[----:B------:R-:W-:Y:S01]  /*4df0*/  FFMA.FTZ R11, R135, R132, R11 ;  /* 0x00000084870b7223 */ /* 0x000fe2000001000b */
[----:B------:R-:W-:Y:S01]  /*4e00*/  FSEL R132, R17, 1, !P4 ;  /* 0x3f80000011847808 */ /* 0x000fe20006000000 */
        /* <DEDUP_REMOVED lines=15> */
[----:B---3--:R-:W-:Y:S01]  /*4f00*/  FSEL R137, R4, RZ, !P6 ;  /* 0x000000ff04897208 */ /* 0x008fe20007000000 */
        /* <DEDUP_REMOVED lines=37> */
[----:B-1----:R-:W-:Y:S02]  /*5160*/  FMUL.FTZ R146, R19, R146 ;  /* 0x0000009213927220 */ /* 0x002fe40000410000 */
[----:B------:R-:W-:Y:S01]  /*5170*/  FMUL.FTZ R4, R137, R4 ;  /* 0x0000000489047220 */ /* 0x000fe20000410000 */
[----:B------:R-:W-:Y:S01]  /*5180*/  FSEL R144, R144, RZ, !P3 ;  /* 0x000000ff90907208 */ /* 0x000fe20005800000 */
[C---:B------:R-:W-:Y:S02]  /*5190*/  FFMA.FTZ R11, R145.reuse, R10, R11 ;  /* 0x0000000a910b7223 */ /* 0x040fe4000001000b */
[----:B------:R-:W-:Y:S01]  /*51a0*/  FFMA.FTZ R9, R145, R8, -R9 ;  /* 0x0000000891097223 */ /* 0x000fe20000010809 */
[----:B------:R-:W-:Y:S01]  /*51b0*/  FSEL R146, R146, RZ, !P2 ;  /* 0x000000ff92927208 */ /* 0x000fe20005000000 */
[----:B------:R-:W-:-:S02]  /*51c0*/  FMUL.FTZ R148, R19, R148 ;  /* 0x0000009413947220 */ /* 0x000fc40000410000 */
[----:B------:R-:W-:Y:S02]  /*51d0*/  FFMA.FTZ R7, R139, R6, R4 ;  /* 0x000000068b077223 */ /* 0x000fe40000010004 */
[----:B------:R-:W-:Y:S02]  /*51e0*/  FMUL.FTZ R6, R140, R5 ;  /* 0x000000058c067220 */ /* 0x000fe40000410000 */
[----:B------:R-:W-:Y:S02]  /*51f0*/  FADD.FTZ R11, RZ, R11 ;  /* 0x0000000bff0b7221 */ /* 0x000fe40000010000 */
[----:B------:R-:W-:Y:S01]  /*5200*/  FADD.FTZ R9, R9, R144 ;  /* 0x0000009009097221 */ /* 0x000fe20000010000 */
[----:B------:R-:W-:Y:S01]  /*5210*/  FSEL R148, R148, 1, !P2 ;  /* 0x3f80000094947808 */ /* 0x000fe20005000000 */
[----:B------:R-:W-:Y:S02]  /*5220*/  FMUL.FTZ R147, R38, R53 ;  /* 0x0000003526937220 */ /* 0x000fe40000410000 */
[----:B------:R-:W-:-:S02]  /*5230*/  FMUL.FTZ R4, R140, R7 ;  /* 0x000000078c047220 */ /* 0x000fc40000410000 */
[----:B------:R-:W-:Y:S02]  /*5240*/  FFMA.FTZ R6, R142, R7, R6 ;  /* 0x000000078e067223 */ /* 0x000fe40000010006 */
[C---:B------:R-:W-:Y:S02]  /*5250*/  FMUL.FTZ R8, R146.reuse, R11 ;  /* 0x0000000b92087220 */ /* 0x040fe40000410000 */
[----:B------:R-:W-:Y:S01]  /*5260*/  FMUL.FTZ R7, R146, R9 ;  /* 0x0000000992077220 */ /* 0x000fe20000410000 */
[----:B------:R-:W-:Y:S01]  /*5270*/  FSEL R147, R147, RZ, !P2 ;  /* 0x000000ff93937208 */ /* 0x000fe20005000000 */
[----:B------:R-:W-:Y:S02]  /*5280*/  FFMA.FTZ R4, R142, R5, -R4 ;  /* 0x000000058e047223 */ /* 0x000fe40000010804 */
[----:B------:R-:W-:Y:S02]  /*5290*/  FMUL.FTZ R5, R143, R6 ;  /* 0x000000068f057220 */ /* 0x000fe40000410000 */
[----:B------:R-:W-:-:S02]  /*52a0*/  FFMA.FTZ R8, R148, R9, -R8 ;  /* 0x0000000994087223 */ /* 0x000fc40000010808 */
[----:B------:R-:W-:Y:S01]  /*52b0*/  FFMA.FTZ R7, R148, R11, R7 ;  /* 0x0000000b94077223 */ /* 0x000fe20000010007 */
[----:B------:R-:W-:Y:S01]  /*52c0*/  FSEL R149, R149, RZ, !P1 ;  /* 0x000000ff95957208 */ /* 0x000fe20004800000 */
[-C--:B------:R-:W-:Y:S02]  /*52d0*/  FFMA.FTZ R5, R145, R4.reuse, -R5 ;  /* 0x0000000491057223 */ /* 0x080fe40000010805 */
[----:B------:R-:W-:Y:S02]  /*52e0*/  FADD.FTZ R8, R8, R147 ;  /* 0x0000009308087221 */ /* 0x000fe40000010000 */
[----:B------:R-:W-:Y:S02]  /*52f0*/  FMUL.FTZ R4, R143, R4 ;  /* 0x000000048f047220 */ /* 0x000fe40000410000 */
[----:B------:R-:W-:Y:S01]  /*5300*/  FADD.FTZ R10, RZ, R7 ;  /* 0x00000007ff0a7221 */ /* 0x000fe20000010000 */
[----:B------:R-:W-:Y:S01]  /*5310*/  FSEL R151, R151, 1, !P1 ;  /* 0x3f80000097977808 */ /* 0x000fe20004800000 */
[----:B------:R-:W-:-:S02]  /*5320*/  FMUL.FTZ R150, R36, R47 ;  /* 0x0000002f24967220 */ /* 0x000fc40000410000 */
[----:B------:R-:W-:Y:S02]  /*5330*/  FMUL.FTZ R9, R149, R8 ;  /* 0x0000000895097220 */ /* 0x000fe40000410000 */
[----:B------:R-:W-:Y:S02]  /*5340*/  FFMA.FTZ R7, R145, R6, R4 ;  /* 0x0000000691077223 */ /* 0x000fe40000010004 */
[-C--:B------:R-:W-:Y:S01]  /*5350*/  FMUL.FTZ R6, R149, R10.reuse ;  /* 0x0000000a95067220 */ /* 0x080fe20000410000 */
[----:B------:R-:W-:Y:S01]  /*5360*/  FSEL R150, R150, RZ, !P1 ;  /* 0x000000ff96967208 */ /* 0x000fe20004800000 */
[----:B------:R-:W-:Y:S02]  /*5370*/  FMUL.FTZ R4, R146, R5 ;  /* 0x0000000592047220 */ /* 0x000fe40000410000 */
[C---:B------:R-:W-:Y:S02]  /*5380*/  FFMA.FTZ R10, R151.reuse, R10, R9 ;  /* 0x0000000a970a7223 */ /* 0x040fe40000010009 */
[----:B------:R-:W-:-:S02]  /*5390*/  FFMA.FTZ R9, R151, R8, -R6 ;  /* 0x0000000897097223 */ /* 0x000fc40000010806 */
[-C--:B------:R-:W-:Y:S02]  /*53a0*/  FFMA.FTZ R4, R148, R7.reuse, R4 ;  /* 0x0000000794047223 */ /* 0x080fe40000010004 */
[----:B------:R-:W-:Y:S02]  /*53b0*/  FMUL.FTZ R7, R146, R7 ;  /* 0x0000000792077220 */ /* 0x000fe40000410000 */
[----:B------:R-:W-:Y:S02]  /*53c0*/  FADD.FTZ R14, R9, R150 ;  /* 0x00000096090e7221 */ /* 0x000fe40000010000 */
[----:B------:R-:W-:Y:S02]  /*53d0*/  FADD.FTZ R15, RZ, R10 ;  /* 0x0000000aff0f7221 */ /* 0x000fe40000010000 */
[----:B------:R-:W-:Y:S01]  /*53e0*/  FFMA.FTZ R12, R148, R5, -R7 ;  /* 0x00000005940c7223 */ /* 0x000fe20000010807 */
[----:B------:R-:W0:Y:S01]  /*53f0*/  SHFL.UP PT, R9, R14, 0x1, RZ ;  /* 0x042000000e097989 */ /* 0x000e2200000e00ff */
[----:B------:R-:W-:-:S02]  /*5400*/  FMUL.FTZ R5, R149, R4 ;  /* 0x0000000495057220 */ /* 0x000fc40000410000 */
        /* <DEDUP_REMOVED lines=55> */
[----:B0-----:R-:W-:-:S04]  /*5780*/  FMUL.FTZ R6, R7, R8 ;  /* 0x0000000807067220 */ /* 0x001fc80000410000 */
[CC--:B-1----:R-:W-:Y:S02]  /*5790*/  FFMA.FTZ R10, R12.reuse, R9.reuse, R6 ;  /* 0x000000090c0a7223 */ /* 0x0c2fe40000010006 */
[C---:B------:R-:W-:Y:S02]  /*57a0*/  FMUL.FTZ R11, R7.reuse, R9 ;  /* 0x00000009070b7220 */ /* 0x040fe40000410000 */
[C---:B---3--:R-:W-:Y:S02]  /*57b0*/  FMUL.FTZ R6, R7.reuse, R4 ;  /* 0x0000000407067220 */ /* 0x048fe40000410000 */
[C---:B------:R-:W-:Y:S02]  /*57c0*/  FFMA.FTZ R11, R12.reuse, R8, -R11 ;  /* 0x000000080c0b7223 */ /* 0x040fe4000001080b */
[-C--:B----4-:R-:W-:Y:S02]  /*57d0*/  FFMA.FTZ R6, R12, R5.reuse, R6 ;  /* 0x000000050c067223 */ /* 0x090fe40000010006 */
[----:B------:R-:W-:-:S02]  /*57e0*/  FMUL.FTZ R5, R7, R5 ;  /* 0x0000000507057220 */ /* 0x000fc40000410000 */
[----:B------:R-:W-:Y:S02]  /*57f0*/  @P0 FADD.FTZ R15, R15, R10 ;  /* 0x0000000a0f0f0221 */ /* 0x000fe40000010000 */
[----:B------:R-:W-:Y:S01]  /*5800*/  @P0 FFMA.FTZ R12, R12, R4, -R5 ;  /* 0x000000040c0c0223 */ /* 0x000fe20000010805 */
[----:B------:R-:W-:Y:S01]  /*5810*/  FSEL R6, R7, R6, !P0 ;  /* 0x0000000607067208 */ /* 0x000fe20004000000 */
[----:B------:R-:W-:Y:S02]  /*5820*/  @P0 FADD.FTZ R14, R14, R11 ;  /* 0x0000000b0e0e0221 */ /* 0x000fe40000010000 */
[----:B------:R-:W0:Y:S04]  /*5830*/  SHFL.UP PT, R11, R15, 0x10, RZ ;  /* 0x060000000f0b7989 */ /* 0x000e2800000e00ff */
[----:B------:R-:W1:Y:S04]  /*5840*/  SHFL.UP PT, R5, R12, 0x10, RZ ;  /* 0x060000000c057989 */ /* 0x000e6800000e00ff */
[----:B------:R-:W3:Y:S04]  /*5850*/  SHFL.UP PT, R9, R14, 0x10, RZ ;  /* 0x060000000e097989 */ /* 0x000ee800000e00ff */
[----:B------:R-:W4:Y:S01]  /*5860*/  SHFL.UP PT, R7, R6, 0x10, RZ ;  /* 0x0600000006077989 */ /* 0x000f2200000e00ff */
[----:B------:R-:W-:-:S02]  /*5870*/  ISETP.GE.AND P1, PT, R94, 0x10, PT ;  /* 0x000000105e00780c */ /* 0x000fc40003f26270 */
[----:B------:R-:W-:Y:S02]  /*5880*/  ISETP.NE.AND P2, PT, R94, 0x1f, PT ;  /* 0x0000001f5e00780c */ /* 0x000fe40003f45270 */
[----:B------:R-:W-:Y:S01]  /*5890*/  ISETP.NE.AND P0, PT, R93, RZ, PT ;  /* 0x000000ff5d00720c */ /* 0x000fe20003f05270 */
[----:B0-----:R-:W-:-:S03]  /*58a0*/  FMUL.FTZ R4, R6, R11 ;  /* 0x0000000b06047220 */ /* 0x001fc60000410000 */
[----:B------:R-:W-:Y:S01]  /*58b0*/  ISETP.EQ.OR P0, PT, R92, RZ, P0 ;  /* 0x000000ff5c00720c */ /* 0x000fe20000702670 */
[----:B-1----:R-:W-:Y:S02]  /*58c0*/  FMUL.FTZ R8, R6, R5 ;  /* 0x0000000506087220 */ /* 0x002fe40000410000 */
[-C--:B---3--:R-:W-:Y:S02]  /*58d0*/  FFMA.FTZ R13, R12, R9.reuse, -R4 ;  /* 0x000000090c0d7223 */ /* 0x088fe40000010804 */
[C---:B------:R-:W-:Y:S02]  /*58e0*/  FMUL.FTZ R9, R6.reuse, R9 ;  /* 0x0000000906097220 */ /* 0x040fe40000410000 */
[-C--:B----4-:R-:W-:Y:S02]  /*58f0*/  FMUL.FTZ R4, R6, R7.reuse ;  /* 0x0000000706047220 */ /* 0x090fe40000410000 */
[C---:B------:R-:W-:Y:S01]  /*5900*/  FFMA.FTZ R7, R12.reuse, R7, R8 ;  /* 0x000000070c077223 */ /* 0x040fe20000010008 */
[----:B------:R-:W-:Y:S01]  /*5910*/  @!P2 SHF.R.U32.HI R8, RZ, 0x1, R100 ;  /* 0x00000001ff08a819 */ /* 0x000fe20000011664 */
[----:B------:R-:W-:-:S02]  /*5920*/  FFMA.FTZ R10, R12, R11, R9 ;  /* 0x0000000b0c0a7223 */ /* 0x000fc40000010009 */
[----:B------:R-:W-:Y:S01]  /*5930*/  @P1 FADD.FTZ R14, R14, R13 ;  /* 0x0000000d0e0e1221 */ /* 0x000fe20000010000 */
[----:B------:R-:W-:Y:S01]  /*5940*/  FSEL R13, R6, R7, !P1 ;  /* 0x00000007060d7208 */ /* 0x000fe20004800000 */
[----:B------:R-:W-:Y:S01]  /*5950*/  @P1 FFMA.FTZ R12, R12, R5, -R4 ;  /* 0x000000050c0c1223 */ /* 0x000fe20000010804 */
        /* <DEDUP_REMOVED lines=48> */
.L_x_774:
        /* <DEDUP_REMOVED lines=16> */
.L_x_775:
[----:B------:R-:W-:Y:S05]  /*5d60*/  BSYNC B0 ;  /* 0x0000000000007941 */ /* 0x000fea0003800000 */
.L_x_773:
        /* <DEDUP_REMOVED lines=122> */
.L_x_777:
[----:B------:R-:W-:Y:S05]  /*6510*/  BSYNC B0 ;  /* 0x0000000000007941 */ /* 0x000fea0003800000 */
.L_x_776:
        /* <DEDUP_REMOVED lines=53> */
.L_x_772:
[----:B------:R-:W-:Y:S01]  /*6870*/  BAR.SYNC.DEFER_BLOCKING 0x0 ;  /* 0x0000000000007b1d */ /* 0x000fe20000010000 */
[----:B------:R-:W-:Y:S02]  /*6880*/  F2FP.BF16.PACK_AB R2, R34, R39 ;  /* 0x000000272202723e */ /* 0x000fe400000010ff */
[----:B------:R-:W-:Y:S02]  /*6890*/  F2FP.BF16.PACK_AB R3, R32, R37 ;  /* 0x000000252003723e */ /* 0x000fe400000010ff */
[C---:B------:R-:W-:Y:S01]  /*68a0*/  PRMT R4, R2.reuse, 0x7610, R4 ;  /* 0x0000761002047816 */ /* 0x040fe20000000004 */
[----:B------:R-:W-:Y:S01]  /*68b0*/  BSSY B0, `(.L_x_779) ;  /* 0x000005f000007945 */ /* 0x000fe20003800000 */
[----:B------:R-:W-:Y:S02]  /*68c0*/  PRMT R5, R2, 0x7632, R5 ;  /* 0x0000763202057816 */ /* 0x000fe40000000005 */
[----:B------:R-:W-:-:S02]  /*68d0*/  F2FP.BF16.PACK_AB R2, R30, R35 ;  /* 0x000000231e02723e */ /* 0x000fc400000010ff */
[C---:B------:R-:W-:Y:S02]  /*68e0*/  PRMT R6, R3.reuse, 0x7610, R6 ;  /* 0x0000761003067816 */ /* 0x040fe40000000006 */
[----:B------:R-:W-:Y:S02]  /*68f0*/  PRMT R7, R3, 0x7632, R7 ;  /* 0x0000763203077816 */ /* 0x000fe40000000007 */
[C---:B------:R-:W-:Y:S02]  /*6900*/  PRMT R8, R2.reuse, 0x7610, R8 ;  /* 0x0000761002087816 */ /* 0x040fe40000000008 */
[----:B------:R-:W-:Y:S02]  /*6910*/  PRMT R9, R2, 0x7632, R9 ;  /* 0x0000763202097816 */ /* 0x000fe40000000009 */
[----:B------:R-:W-:Y:S02]  /*6920*/  F2FP.BF16.PACK_AB R2, R28, R33 ;  /* 0x000000211c02723e */ /* 0x000fe400000010ff */
[----:B------:R-:W-:-:S02]  /*6930*/  F2FP.BF16.PACK_AB R3, R26, R31 ;  /* 0x0000001f1a03723e */ /* 0x000fc400000010ff */
[----:B------:R-:W-:Y:S01]  /*6940*/  PRMT R10, R2, 0x7610, R10 ;  /* 0x00007610020a7816 */ /* 0x000fe2000000000a */
[----:B------:R0:W-:Y:S01]  /*6950*/  STS.U16 [R69+0x2], R5 ;  /* 0x0000020545007388 */ /* 0x0001e20000000400 */
[C---:B------:R-:W-:Y:S02]  /*6960*/  PRMT R11, R3.reuse, 0x7610, R11 ;  /* 0x00007610030b7816 */ /* 0x040fe4000000000b */
[----:B------:R-:W-:Y:S01]  /*6970*/  PRMT R12, R3, 0x7632, R12 ;  /* 0x00007632030c7816 */ /* 0x000fe2000000000c */
[----:B------:R1:W-:Y:S01]  /*6980*/  STS.U16 [R69], R4 ;  /* 0x0000000445007388 */ /* 0x0003e20000000400 */
[----:B------:R-:W-:Y:S02]  /*6990*/  ISETP.NE.AND P0, PT, R100, RZ, PT ;  /* 0x000000ff6400720c */ /* 0x000fe40003f05270 */
[----:B------:R-:W-:Y:S01]  /*69a0*/  F2FP.BF16.PACK_AB R3, R0, R25 ;  /* 0x000000190003723e */ /* 0x000fe200000010ff */
[----:B------:R2:W-:Y:S01]  /*69b0*/  STS.U16 [R69+0x4], R6 ;  /* 0x0000040645007388 */ /* 0x0005e20000000400 */
[----:B------:R-:W-:-:S02]  /*69c0*/  ISETP.GE.AND P1, PT, R91, R104, PT ;  /* 0x000000685b00720c */ /* 0x000fc40003f26270 */
[----:B0-----:R-:W-:Y:S01]  /*69d0*/  PRMT R5, R2, 0x7632, R5 ;  /* 0x0000763202057816 */ /* 0x001fe20000000005 */
[----:B------:R0:W-:Y:S01]  /*69e0*/  STS.U16 [R69+0x6], R7 ;  /* 0x0000060745007388 */ /* 0x0001e20000000400 */
[----:B------:R-:W-:Y:S02]  /*69f0*/  F2FP.BF16.PACK_AB R2, R22, R27 ;  /* 0x0000001b1602723e */ /* 0x000fe400000010ff */
[----:B-1----:R-:W-:Y:S01]  /*6a00*/  F2FP.BF16.PACK_AB R4, R24, R29 ;  /* 0x0000001d1804723e */ /* 0x002fe200000010ff */
[----:B------:R1:W-:Y:S01]  /*6a10*/  STS.U16 [R69+0x8], R8 ;  /* 0x0000080845007388 */ /* 0x0003e20000000400 */
[----:B------:R-:W-:Y:S02]  /*6a20*/  SHF.R.S32.HI R109, RZ, 0x1f, R91 ;  /* 0x0000001fff6d7819 */ /* 0x000fe4000001145b */
[----:B--2---:R-:W-:Y:S01]  /*6a30*/  PRMT R6, R4, 0x7632, R6 ;  /* 0x0000763204067816 */ /* 0x004fe20000000006 */
[----:B------:R2:W-:Y:S01]  /*6a40*/  STS.U16 [R69+0xa], R9 ;  /* 0x00000a0945007388 */ /* 0x0005e20000000400 */
[----:B------:R-:W-:-:S02]  /*6a50*/  LOP3.LUT R13, R91, 0x40, RZ, 0xfc, !PT ;  /* 0x000000405b0d7812 */ /* 0x000fc400078efcff */
[----:B0-----:R-:W-:Y:S01]  /*6a60*/  PRMT R7, R2, 0x7632, R7 ;  /* 0x0000763202077816 */ /* 0x001fe20000000007 */
[----:B------:R-:W-:Y:S01]  /*6a70*/  STS.U16 [R69+0xc], R10 ;  /* 0x00000c0a45007388 */ /* 0x000fe20000000400 */
[----:B-1----:R-:W-:-:S03]  /*6a80*/  PRMT R8, R3, 0x7632, R8 ;  /* 0x0000763203087816 */ /* 0x002fc60000000008 */
[----:B------:R0:W-:Y:S01]  /*6a90*/  STS.U16 [R69+0xe], R5 ;  /* 0x00000e0545007388 */ /* 0x0001e20000000400 */
[----:B--2---:R-:W-:-:S03]  /*6aa0*/  IMAD R9, R95, c[0x0][0x1f0], RZ ;  /* 0x00007c005f097a24 */ /* 0x004fc600078e02ff */
[----:B------:R-:W-:Y:S01]  /*6ab0*/  STS.U16 [R69+0x10], R11 ;  /* 0x0000100b45007388 */ /* 0x000fe20000000400 */
[----:B------:R-:W-:-:S03]  /*6ac0*/  IMAD R111, R96, c[0x0][0x1f4], R9 ;  /* 0x00007d00606f7a24 */ /* 0x000fc600078e0209 */
[----:B------:R-:W-:Y:S01]  /*6ad0*/  STS.U16 [R69+0x12], R12 ;  /* 0x0000120c45007388 */ /* 0x000fe20000000400 */
[----:B0-----:R-:W-:-:S03]  /*6ae0*/  IMAD R5, R95, c[0x0][0x200], RZ ;  /* 0x000080005f057a24 */ /* 0x001fc600078e02ff */
[----:B------:R-:W-:Y:S01]  /*6af0*/  STS.U16 [R69+0x14], R4 ;  /* 0x0000140445007388 */ /* 0x000fe20000000400 */
[----:B------:R-:W-:-:S03]  /*6b00*/  IMAD R17, R96, c[0x0][0x204], R5 ;  /* 0x0000810060117a24 */ /* 0x000fc600078e0205 */
[----:B------:R0:W-:Y:S04]  /*6b10*/  STS.U16 [R69+0x16], R6 ;  /* 0x0000160645007388 */ /* 0x0001e80000000400 */
[----:B------:R-:W-:Y:S04]  /*6b20*/  STS.U16 [R69+0x18], R2 ;  /* 0x0000180245007388 */ /* 0x000fe80000000400 */
[----:B------:R-:W-:Y:S01]  /*6b30*/  STS.U16 [R69+0x1a], R7 ;  /* 0x00001a0745007388 */ /* 0x000fe20000000400 */
[----:B0-----:R-:W-:-:S03]  /*6b40*/  IMAD R6, R98, c[0x0][0x208], RZ ;  /* 0x0000820062067a24 */ /* 0x001fc600078e02ff */
[----:B------:R0:W-:Y:S01]  /*6b50*/  STS.U16 [R69+0x1c], R3 ;  /* 0x00001c0345007388 */ /* 0x0001e20000000400 */
[----:B------:R-:W-:Y:S01]  /*6b60*/  IMAD R11, R101, c[0x0][0x20c], R6 ;  /* 0x00008300650b7a24 */ /* 0x000fe200078e0206 */
[----:B------:R-:W-:Y:S02]  /*6b70*/  LEA R6, P5, R91, c[0x0][0x258], 0x1 ;  /* 0x000096005b067a11 */ /* 0x000fe400078a08ff */
[----:B------:R1:W-:Y:S01]  /*6b80*/  STS.U16 [R69+0x1e], R8 ;  /* 0x00001e0845007388 */ /* 0x0003e20000000400 */
[----:B------:R-:W-:-:S06]  /*6b90*/  NOP ;  /* 0x0000000000007918 */ /* 0x000fcc0000000000 */
[----:B------:R-:W-:Y:S01]  /*6ba0*/  LDS.U16 R19, [R86] ;  /* 0x0000000056137984 */ /* 0x000fe20000000400 */
[----:B0-----:R-:W-:-:S03]  /*6bb0*/  IMAD.WIDE.U32 R2, R96, c[0x0][0x200], RZ ;  /* 0x0000800060027a25 */ /* 0x001fc600078e00ff */
[----:B------:R-:W-:Y:S02]  /*6bc0*/  LDS.U16 R45, [R85+0x40] ;  /* 0x00004000552d7984 */ /* 0x000fe40000000400 */
[----:B------:R-:W-:Y:S02]  /*6bd0*/  IADD3 R5, R3, R17, RZ ;  /* 0x0000001103057210 */ /* 0x000fe40007ffe0ff */
[----:B------:R-:W-:Y:S01]  /*6be0*/  LDS.U16 R47, [R84+0x80] ;  /* 0x00008000542f7984 */ /* 0x000fe20000000400 */
[----:B------:R-:W-:Y:S02]  /*6bf0*/  MOV R4, R2 ;  /* 0x0000000200047202 */ /* 0x000fe40000000f00 */
[----:B------:R-:W-:Y:S01]  /*6c00*/  SHF.L.U32 R2, R92, 0xa, RZ ;  /* 0x0000000a5c027819 */ /* 0x000fe200000006ff */
[----:B------:R-:W-:Y:S02]  /*6c10*/  LDS.U16 R49, [R83+0xc0] ;  /* 0x0000c00053317984 */ /* 0x000fe40000000400 */
[----:B------:R-:W-:Y:S01]  /*6c20*/  IMAD.WIDE.U32 R4, R101, c[0x0][0x208], R4 ;  /* 0x0000820065047a25 */ /* 0x000fe200078e0004 */
[--C-:B------:R-:W-:Y:S01]  /*6c30*/  SHF.R.S32.HI R3, RZ, 0x1f, R2.reuse ;  /* 0x0000001fff037819 */ /* 0x100fe20000011402 */
[----:B------:R-:W-:Y:S03]  /*6c40*/  LDS.U16 R51, [R82+0x100] ;  /* 0x0001000052337984 */ /* 0x000fe60000000400 */
[----:B------:R-:W-:Y:S01]  /*6c50*/  IADD3 R7, P2, R2, R4, RZ ;  /* 0x0000000402077210 */ /* 0x000fe20007f5e0ff */
[----:B------:R-:W-:Y:S01]  /*6c60*/  LDS.U16 R53, [R81+0x140] ;  /* 0x0001400051357984 */ /* 0x000fe20000000400 */
[----:B-1----:R-:W-:-:S02]  /*6c70*/  @!P1 IMAD.WIDE.U32 R8, R96, c[0x0][0x1f0], R2 ;  /* 0x00007c0060089a25 */ /* 0x002fc400078e0002 */
[----:B------:R-:W-:Y:S01]  /*6c80*/  IADD3.X R10, R3, R11, R5, P2, !PT ;  /* 0x0000000b030a7210 */ /* 0x000fe200017fe405 */
[----:B------:R-:W-:Y:S01]  /*6c90*/  LDS.U16 R55, [R80+0x180] ;  /* 0x0001800050377984 */ /* 0x000fe20000000400 */
[----:B------:R-:W-:Y:S02]  /*6ca0*/  LEA.HI.X R5, R91, c[0x0][0x25c], R109, 0x1, P5 ;  /* 0x000097005b057a11 */ /* 0x000fe400028f0c6d */
[----:B------:R-:W-:Y:S01]  /*6cb0*/  LEA R6, P6, R7, R6, 0x1 ;  /* 0x0000000607067211 */ /* 0x000fe200078c08ff */
[----:B------:R-:W-:Y:S01]  /*6cc0*/  LDS.U16 R57, [R79+0x1c0] ;  /* 0x0001c0004f397984 */ /* 0x000fe20000000400 */
[C---:B------:R-:W-:Y:S02]  /*6cd0*/  LOP3.LUT R11, R91.reuse, 0x20, RZ, 0xfc, !PT ;  /* 0x000000205b0b7812 */ /* 0x040fe400078efcff */
[----:B------:R-:W-:Y:S01]  /*6ce0*/  IADD3 R4, P5, R91, R2, RZ ;  /* 0x000000025b047210 */ /* 0x000fe20007fbe0ff */
[----:B------:R-:W-:Y:S01]  /*6cf0*/  LDS.U16 R59, [R78+0x200] ;  /* 0x000200004e3b7984 */ /* 0x000fe20000000400 */
[----:B------:R-:W-:-:S02]  /*6d00*/  LEA.HI.X R7, R7, R5, R10, 0x1, P6 ;  /* 0x0000000507077211 */ /* 0x000fc400030f0c0a */
[----:B------:R-:W-:Y:S01]  /*6d10*/  @!P1 IADD3 R9, R111, R9, RZ ;  /* 0x000000096f099210 */ /* 0x000fe20007ffe0ff */
[----:B------:R-:W-:Y:S01]  /*6d20*/  LDS.U16 R61, [R77+0x240] ;  /* 0x000240004d3d7984 */ /* 0x000fe20000000400 */
[----:B------:R-:W-:-:S03]  /*6d30*/  IADD3.X R5, R3, R109, RZ, P5, !PT ;  /* 0x0000006d03057210 */ /* 0x000fc60002ffe4ff */
        /* <DEDUP_REMOVED lines=22> */
.L_x_780:
[----:B------:R-:W-:Y:S05]  /*6ea0*/  BSYNC B0 ;  /* 0x0000000000007941 */ /* 0x000fea0003800000 */
.L_x_779:
        /* <DEDUP_REMOVED lines=65> */
[-C--:B------:R-:W-:Y:S02]  /*72c0*/  ISETP.GE.AND P2, PT, R17, R104.reuse, PT ;  /* 0x000000681100720c */ /* 0x080fe40003f46270 */
        /* <DEDUP_REMOVED lines=50> */
[----:B-----5:R-:W-:Y:S04]  /*75f0*/  STS.U16 [R85+0x40], R16 ;  /* 0x0000401055007388 */ /* 0x020fe80000000400 */
[----:B------:R-:W-:Y:S04]  /*7600*/  STS.U16 [R84+0x80], R61 ;  /* 0x0000803d54007388 */ /* 0x000fe80000000400 */
[----:B------:R-:W-:Y:S04]  /*7610*/  STS.U16 [R83+0xc0], R18 ;  /* 0x0000c01253007388 */ /* 0x000fe80000000400 */
[----:B------:R-:W-:Y:S04]  /*7620*/  STS.U16 [R82+0x100], R63 ;  /* 0x0001003f52007388 */ /* 0x000fe80000000400 */
[----:B--2---:R-:W-:Y:S04]  /*7630*/  STS.U16 [R81+0x140], R20 ;  /* 0x0001401451007388 */ /* 0x004fe80000000400 */
[----:B------:R0:W-:Y:S04]  /*7640*/  STS.U16 [R80+0x180], R7 ;  /* 0x0001800750007388 */ /* 0x0001e80000000400 */
[----:B------:R-:W-:Y:S01]  /*7650*/  STS.U16 [R79+0x1c0], R6 ;  /* 0x0001c0064f007388 */ /* 0x000fe20000000400 */
[----:B0-----:R-:W-:-:S03]  /*7660*/  IADD3 R7, R109, 0x2, RZ ;  /* 0x000000026d077810 */ /* 0x001fc60007ffe0ff */
[----:B------:R0:W-:Y:S01]  /*7670*/  STS.U16 [R78+0x200], R9 ;  /* 0x000200094e007388 */ /* 0x0001e20000000400 */
[----:B------:R-:W-:-:S03]  /*7680*/  LEA.HI.SX32 R7, R7, R109, 0x1b ;  /* 0x0000006d07077211 */ /* 0x000fc600078fdaff */
[----:B------:R1:W-:Y:S01]  /*7690*/  STS.U16 [R77+0x240], R8 ;  /* 0x000240084d007388 */ /* 0x0003e20000000400 */
[----:B------:R-:W-:Y:S02]  /*76a0*/  SHF.L.U32 R7, R7, 0x1, RZ ;  /* 0x0000000107077819 */ /* 0x000fe400000006ff */
[C---:B0-----:R-:W-:Y:S01]  /*76b0*/  IADD3 R9, R109.reuse, 0x4, RZ ;  /* 0x000000046d097810 */ /* 0x041fe20007ffe0ff */
[----:B------:R-:W-:Y:S04]  /*76c0*/  STS.U16 [R76+0x280], R65 ;  /* 0x000280414c007388 */ /* 0x000fe80000000400 */
[----:B------:R0:W-:Y:S01]  /*76d0*/  STS.U16 [R75+0x2c0], R36 ;  /* 0x0002c0244b007388 */ /* 0x0001e20000000400 */
[----:B-1----:R-:W-:Y:S02]  /*76e0*/  IADD3 R8, R109, 0x3, RZ ;  /* 0x000000036d087810 */ /* 0x002fe40007ffe0ff */
[----:B------:R-:W-:Y:S01]  /*76f0*/  LEA.HI.SX32 R9, R9, R109, 0x1b ;  /* 0x0000006d09097211 */ /* 0x000fe200078fdaff */
[----:B------:R-:W-:Y:S01]  /*7700*/  STS.U16 [R74+0x300], R67 ;  /* 0x000300434a007388 */ /* 0x000fe20000000400 */
[----:B------:R-:W-:-:S03]  /*7710*/  SHF.L.U32 R6, R14, 0x1, RZ ;  /* 0x000000010e067819 */ /* 0x000fc600000006ff */
[----:B------:R-:W-:Y:S01]  /*7720*/  STS.U16 [R73+0x340], R38 ;  /* 0x0003402649007388 */ /* 0x000fe20000000400 */
[----:B------:R-:W-:-:S03]  /*7730*/  LEA.HI.SX32 R8, R8, R109, 0x1b ;  /* 0x0000006d08087211 */ /* 0x000fc600078fdaff */
[----:B------:R-:W-:Y:S01]  /*7740*/  STS.U16 [R72+0x380], R103 ;  /* 0x0003806748007388 */ /* 0x000fe20000000400 */
[----:B------:R-:W-:-:S03]  /*7750*/  SHF.L.U32 R9, R9, 0x1, RZ ;  /* 0x0000000109097819 */ /* 0x000fc600000006ff */
[----:B------:R-:W-:Y:S01]  /*7760*/  STS.U16 [R71+0x3c0], R40 ;  /* 0x0003c02847007388 */ /* 0x000fe20000000400 */
[----:B------:R-:W-:-:S06]  /*7770*/  NOP ;  /* 0x0000000000007918 */ /* 0x000fcc0000000000 */
[----:B------:R-:W1:Y:S01]  /*7780*/  LDS.U16 R48, [R7+0x4] ;  /* 0x0000040007307984 */ /* 0x000e620000000400 */
[----:B------:R-:W-:-:S03]  /*7790*/  SHF.L.U32 R8, R8, 0x1, RZ ;  /* 0x0000000108087819 */ /* 0x000fc600000006ff */
[----:B------:R-:W2:Y:S01]  /*77a0*/  LDS.U16 R15, [R69] ;  /* 0x00000000450f7984 */ /* 0x000ea20000000400 */
[----:B------:R-:W-:-:S03]  /*77b0*/  IADD3 R14, R109, 0x5, RZ ;  /* 0x000000056d0e7810 */ /* 0x000fc60007ffe0ff */
[----:B------:R-:W3:Y:S01]  /*77c0*/  LDS.U16 R46, [R6+0x2] ;  /* 0x00000200062e7984 */ /* 0x000ee20000000400 */
[----:B------:R-:W-:-:S03]  /*77d0*/  LEA.HI.SX32 R14, R14, R109, 0x1b ;  /* 0x0000006d0e0e7211 */ /* 0x000fc600078fdaff */
[----:B------:R-:W4:Y:S01]  /*77e0*/  LDS.U16 R58, [R9+0x8] ;  /* 0x00000800093a7984 */ /* 0x000f220000000400 */
[----:B------:R-:W-:-:S03]  /*77f0*/  SHF.L.U32 R14, R14, 0x1, RZ ;  /* 0x000000010e0e7819 */ /* 0x000fc600000006ff */
[----:B------:R-:W5:Y:S04]  /*7800*/  LDS.U16 R54, [R8+0x6] ;  /* 0x0000060008367984 */ /* 0x000f680000000400 */
[----:B------:R-:W5:Y:S01]  /*7810*/  LDS.U16 R56, [R14+0xa] ;  /* 0x00000a000e387984 */ /* 0x000f620000000400 */
[C---:B------:R-:W-:Y:S02]  /*7820*/  IADD3 R16, R109.reuse, 0x6, RZ ;  /* 0x000000066d107810 */ /* 0x040fe40007ffe0ff */
[C---:B------:R-:W-:Y:S02]  /*7830*/  IADD3 R18, R109.reuse, 0x7, RZ ;  /* 0x000000076d127810 */ /* 0x040fe40007ffe0ff */
[----:B------:R-:W-:Y:S02]  /*7840*/  LEA.HI.SX32 R16, R16, R109, 0x1b ;  /* 0x0000006d10107211 */ /* 0x000fe400078fdaff */
[----:B------:R-:W-:-:S02]  /*7850*/  IADD3 R20, R109, 0x8, RZ ;  /* 0x000000086d147810 */ /* 0x000fc40007ffe0ff */
[----:B0-----:R-:W-:Y:S02]  /*7860*/  IADD3 R36, R109, 0x9, RZ ;  /* 0x000000096d247810 */ /* 0x001fe40007ffe0ff */
[----:B-1----:R-:W-:Y:S02]  /*7870*/  PRMT R48, RZ, 0x5410, R48 ;  /* 0x00005410ff307816 */ /* 0x002fe40000000030 */
[----:B--2---:R-:W-:-:S03]  /*7880*/  PRMT R40, RZ, 0x5410, R15 ;  /* 0x00005410ff287816 */ /* 0x004fc6000000000f */
[----:B------:R-:W-:Y:S01]  /*7890*/  FMUL.FTZ R52, R48, -1.4426950216293334961 ;  /* 0xbfb8aa3b30347820 */ /* 0x000fe20000410000 */
[----:B---3--:R-:W-:Y:S01]  /*78a0*/  PRMT R46, RZ, 0x5410, R46 ;  /* 0x00005410ff2e7816 */ /* 0x008fe2000000002e */
[----:B------:R-:W-:Y:S01]  /*78b0*/  FMUL.FTZ R44, R40, -1.4426950216293334961 ;  /* 0xbfb8aa3b282c7820 */ /* 0x000fe20000410000 */
[----:B----4-:R-:W-:-:S03]  /*78c0*/  PRMT R58, RZ, 0x5410, R58 ;  /* 0x00005410ff3a7816 */ /* 0x010fc6000000003a */
[----:B------:R-:W-:Y:S01]  /*78d0*/  FMUL.FTZ R50, R46, -1.4426950216293334961 ;  /* 0xbfb8aa3b2e327820 */ /* 0x000fe20000410000 */
[----:B------:R0:W-:Y:S01]  /*78e0*/  MUFU.EX2 R103, R52 ;  /* 0x0000003400677308 */ /* 0x0001e20000000800 */
[----:B------:R-:W-:Y:S02]  /*78f0*/  SHF.L.U32 R15, R16, 0x1, RZ ;  /* 0x00000001100f7819 */ /* 0x000fe400000006ff */
[----:B-----5:R-:W-:Y:S02]  /*7900*/  PRMT R54, RZ, 0x5410, R54 ;  /* 0x00005410ff367816 */ /* 0x020fe40000000036 */
[----:B------:R-:W-:Y:S01]  /*7910*/  IADD3 R38, R109, 0xa, RZ ;  /* 0x0000000a6d267810 */ /* 0x000fe20007ffe0ff */
[----:B------:R-:W-:Y:S01]  /*7920*/  LDS.U16 R59, [R15+0xc] ;  /* 0x00000c000f3b7984 */ /* 0x000fe20000000400 */
[-C--:B------:R-:W-:Y:S01]  /*7930*/  LEA.HI.SX32 R16, R18, R109.reuse, 0x1b ;  /* 0x0000006d12107211 */ /* 0x080fe200078fdaff */
[----:B------:R1:W2:Y:S01]  /*7940*/  MUFU.EX2 R70, R44 ;  /* 0x0000002c00467308 */ /* 0x0002a20000000800 */
[----:B0-----:R-:W-:Y:S01]  /*7950*/  FMUL.FTZ R52, R58, -1.4426950216293334961 ;  /* 0xbfb8aa3b3a347820 */ /* 0x001fe20000410000 */
[----:B------:R-:W-:-:S02]  /*7960*/  LEA.HI.SX32 R18, R20, R109, 0x1b ;  /* 0x0000006d14127211 */ /* 0x000fc400078fdaff */
[-C--:B------:R-:W-:Y:S02]  /*7970*/  LEA.HI.SX32 R20, R36, R109.reuse, 0x1b ;  /* 0x0000006d24147211 */ /* 0x080fe400078fdaff */
[-C--:B------:R-:W-:Y:S02]  /*7980*/  LEA.HI.SX32 R36, R38, R109.reuse, 0x1b ;  /* 0x0000006d26247211 */ /* 0x080fe400078fdaff */
[----:B------:R0:W-:Y:S01]  /*7990*/  MUFU.EX2 R102, R50 ;  /* 0x0000003200667308 */ /* 0x0001e20000000800 */
[----:B-1----:R-:W-:Y:S02]  /*79a0*/  IADD3 R44, R109, 0xc, RZ ;  /* 0x0000000c6d2c7810 */ /* 0x002fe40007ffe0ff */
[-C--:B------:R-:W-:Y:S02]  /*79b0*/  LEA.HI.SX32 R38, R42, R109.reuse, 0x1b ;  /* 0x0000006d2a267211 */ /* 0x080fe400078fdaff */
[----:B------:R-:W-:-:S03]  /*79c0*/  LEA.HI.SX32 R42, R44, R109, 0x1b ;  /* 0x0000006d2c2a7211 */ /* 0x000fc600078fdaff */
[----:B------:R1:W-:Y:S01]  /*79d0*/  MUFU.EX2 R106, R52 ;  /* 0x00000034006a7308 */ /* 0x0003e20000000800 */
[----:B0-----:R-:W-:Y:S01]  /*79e0*/  FMUL.FTZ R50, R54, -1.4426950216293334961 ;  /* 0xbfb8aa3b36327820 */ /* 0x001fe20000410000 */
[----:B------:R-:W-:Y:S02]  /*79f0*/  SHF.L.U32 R16, R16, 0x1, RZ ;  /* 0x0000000110107819 */ /* 0x000fe400000006ff */
[C---:B------:R-:W-:Y:S02]  /*7a00*/  IADD3 R44, R109.reuse, 0xd, RZ ;  /* 0x0000000d6d2c7810 */ /* 0x040fe40007ffe0ff */
[----:B------:R-:W-:Y:S01]  /*7a10*/  PRMT R56, RZ, 0x5410, R56 ;  /* 0x00005410ff387816 */ /* 0x000fe20000000038 */
[----:B------:R-:W0:Y:S01]  /*7a20*/  LDS.U16 R65, [R16+0xe] ;  /* 0x00000e0010417984 */ /* 0x000e220000000400 */
[----:B-1----:R-:W-:Y:S01]  /*7a30*/  IADD3 R52, R109, 0xf, RZ ;  /* 0x0000000f6d347810 */ /* 0x002fe20007ffe0ff */
[----:B------:R1:W3:Y:S01]  /*7a40*/  MUFU.EX2 R105, R50 ;  /* 0x0000003200697308 */ /* 0x0002e20000000800 */
[----:B------:R-:W-:-:S02]  /*7a50*/  SHF.L.U32 R18, R18, 0x1, RZ ;  /* 0x0000000112127819 */ /* 0x000fc400000006ff */
[-C--:B------:R-:W-:Y:S02]  /*7a60*/  LEA.HI.SX32 R52, R52, R109.reuse, 0x1b ;  /* 0x0000006d34347211 */ /* 0x080fe400078fdaff */
[----:B------:R-:W-:Y:S02]  /*7a70*/  SHF.L.U32 R36, R36, 0x1, RZ ;  /* 0x0000000124247819 */ /* 0x000fe400000006ff */
[----:B------:R-:W-:Y:S01]  /*7a80*/  SHF.L.U32 R42, R42, 0x1, RZ ;  /* 0x000000012a2a7819 */ /* 0x000fe200000006ff */
[----:B------:R-:W-:Y:S01]  /*7a90*/  FMUL.FTZ R62, R56, -1.4426950216293334961 ;  /* 0xbfb8aa3b383e7820 */ /* 0x000fe20000410000 */
[----:B-1----:R-:W-:Y:S01]  /*7aa0*/  IADD3 R50, R109, 0xe, RZ ;  /* 0x0000000e6d327810 */ /* 0x002fe20007ffe0ff */
[----:B------:R-:W1:Y:S01]  /*7ab0*/  LDS.U16 R68, [R18+0x10] ;  /* 0x0000100012447984 */ /* 0x000e620000000400 */
[-C--:B------:R-:W-:Y:S02]  /*7ac0*/  LEA.HI.SX32 R44, R44, R109.reuse, 0x1b ;  /* 0x0000006d2c2c7211 */ /* 0x080fe400078fdaff */
[----:B------:R-:W-:Y:S01]  /*7ad0*/  SHF.L.U32 R38, R38, 0x1, RZ ;  /* 0x0000000126267819 */ /* 0x000fe200000006ff */
[----:B------:R-:W4:Y:S01]  /*7ae0*/  LDS.U16 R64, [R36+0x14] ;  /* 0x0000140024407984 */ /* 0x000f220000000400 */
[----:B------:R-:W-:-:S02]  /*7af0*/  LEA.HI.SX32 R50, R50, R109, 0x1b ;  /* 0x0000006d32327211 */ /* 0x000fc400078fdaff */
[----:B------:R-:W-:Y:S01]  /*7b00*/  SHF.L.U32 R52, R52, 0x1, RZ ;  /* 0x0000000134347819 */ /* 0x000fe200000006ff */
[----:B------:R-:W5:Y:S01]  /*7b10*/  LDS.U16 R67, [R42+0x18] ;  /* 0x000018002a437984 */ /* 0x000f620000000400 */
[----:B------:R-:W-:Y:S02]  /*7b20*/  SHF.L.U32 R20, R20, 0x1, RZ ;  /* 0x0000000114147819 */ /* 0x000fe400000006ff */
[----:B------:R-:W-:Y:S01]  /*7b30*/  SHF.L.U32 R44, R44, 0x1, RZ ;  /* 0x000000012c2c7819 */ /* 0x000fe200000006ff */
[----:B------:R-:W2:Y:S01]  /*7b40*/  LDS.U16 R66, [R38+0x16] ;  /* 0x0000160026427984 */ /* 0x000ea20000000400 */
[----:B------:R3:W-:Y:S01]  /*7b50*/  MUFU.EX2 R107, R62 ;  /* 0x0000003e006b7308 */ /* 0x0007e20000000800 */
[----:B------:R-:W-:Y:S02]  /*7b60*/  SHF.L.U32 R50, R50, 0x1, RZ ;  /* 0x0000000132327819 */ /* 0x000fe400000006ff */
[----:B------:R-:W2:Y:S04]  /*7b70*/  LDS.U16 R61, [R20+0x12] ;  /* 0x00001200143d7984 */ /* 0x000ea80000000400 */
[----:B------:R-:W2:Y:S04]  /*7b80*/  LDS.U16 R60, [R44+0x1a] ;  /* 0x00001a002c3c7984 */ /* 0x000ea80000000400 */
[----:B---3--:R-:W3:Y:S04]  /*7b90*/  LDS.U16 R62, [R52+0x1e] ;  /* 0x00001e00343e7984 */ /* 0x008ee80000000400 */
[----:B------:R-:W3:Y:S01]  /*7ba0*/  LDS.U16 R63, [R50+0x1c] ;  /* 0x00001c00323f7984 */ /* 0x000ee20000000400 */
[----:B0-----:R-:W-:-:S02]  /*7bb0*/  PRMT R65, RZ, 0x5410, R65 ;  /* 0x00005410ff417816 */ /* 0x001fc40000000041 */
[----:B------:R-:W-:-:S03]  /*7bc0*/  PRMT R59, RZ, 0x5410, R59 ;  /* 0x00005410ff3b7816 */ /* 0x000fc6000000003b */
[----:B------:R-:W-:Y:S01]  /*7bd0*/  FMUL.FTZ R109, R65, -1.4426950216293334961 ;  /* 0xbfb8aa3b416d7820 */ /* 0x000fe20000410000 */
[----:B-1----:R-:W-:Y:S02]  /*7be0*/  PRMT R68, RZ, 0x5410, R68 ;  /* 0x00005410ff447816 */ /* 0x002fe40000000044 */
[----:B----4-:R-:W-:Y:S02]  /*7bf0*/  PRMT R64, RZ, 0x5410, R64 ;  /* 0x00005410ff407816 */ /* 0x010fe40000000040 */
[----:B-----5:R-:W-:Y:S01]  /*7c00*/  PRMT R67, RZ, 0x5410, R67 ;  /* 0x00005410ff437816 */ /* 0x020fe20000000043 */
[----:B------:R-:W-:Y:S01]  /*7c10*/  FMUL.FTZ R110, R68, -1.4426950216293334961 ;  /* 0xbfb8aa3b446e7820 */ /* 0x000fe20000410000 */
[----:B--2---:R-:W-:Y:S01]  /*7c20*/  PRMT R66, RZ, 0x5410, R66 ;  /* 0x00005410ff427816 */ /* 0x004fe20000000042 */
[----:B------:R-:W-:Y:S02]  /*7c30*/  FMUL.FTZ R112, R64, -1.4426950216293334961 ;  /* 0xbfb8aa3b40707820 */ /* 0x000fe40000410000 */
[----:B------:R-:W-:Y:S01]  /*7c40*/  FMUL.FTZ R114, R67, -1.4426950216293334961 ;  /* 0xbfb8aa3b43727820 */ /* 0x000fe20000410000 */
[----:B------:R-:W-:Y:S01]  /*7c50*/  PRMT R61, RZ, 0x5410, R61 ;  /* 0x00005410ff3d7816 */ /* 0x000fe2000000003d */
[----:B------:R-:W-:Y:S01]  /*7c60*/  FMUL.FTZ R108, R59, -1.4426950216293334961 ;  /* 0xbfb8aa3b3b6c7820 */ /* 0x000fe20000410000 */
[----:B------:R-:W-:-:S02]  /*7c70*/  PRMT R60, RZ, 0x5410, R60 ;  /* 0x00005410ff3c7816 */ /* 0x000fc4000000003c */
[----:B---3--:R-:W-:Y:S01]  /*7c80*/  PRMT R62, RZ, 0x5410, R62 ;  /* 0x00005410ff3e7816 */ /* 0x008fe2000000003e */
[----:B------:R-:W-:Y:S01]  /*7c90*/  FMUL.FTZ R113, R66, -1.4426950216293334961 ;  /* 0xbfb8aa3b42717820 */ /* 0x000fe20000410000 */
[----:B------:R-:W0:Y:S01]  /*7ca0*/  MUFU.EX2 R109, R109 ;  /* 0x0000006d006d7308 */ /* 0x000e220000000800 */
[----:B------:R-:W-:Y:S02]  /*7cb0*/  PRMT R63, RZ, 0x5410, R63 ;  /* 0x00005410ff3f7816 */ /* 0x000fe4000000003f */
[----:B------:R-:W-:Y:S02]  /*7cc0*/  FMUL.FTZ R117, R62, -1.4426950216293334961 ;  /* 0xbfb8aa3b3e757820 */ /* 0x000fe40000410000 */
[----:B------:R-:W-:Y:S02]  /*7cd0*/  FMUL.FTZ R111, R61, -1.4426950216293334961 ;  /* 0xbfb8aa3b3d6f7820 */ /* 0x000fe40000410000 */
[----:B------:R-:W-:Y:S01]  /*7ce0*/  FMUL.FTZ R115, R60, -1.4426950216293334961 ;  /* 0xbfb8aa3b3c737820 */ /* 0x000fe20000410000 */
[----:B------:R-:W1:Y:S01]  /*7cf0*/  MUFU.EX2 R110, R110 ;  /* 0x0000006e006e7308 */ /* 0x000e620000000800 */
[----:B------:R-:W-:-:S07]  /*7d00*/  FMUL.FTZ R116, R63, -1.4426950216293334961 ;  /* 0xbfb8aa3b3f747820 */ /* 0x000fce0000410000 */
[----:B------:R-:W2:Y:S08]  /*7d10*/  MUFU.EX2 R112, R112 ;  /* 0x0000007000707308 */ /* 0x000eb00000000800 */
[----:B------:R-:W3:Y:S08]  /*7d20*/  MUFU.EX2 R114, R114 ;  /* 0x0000007200727308 */ /* 0x000ef00000000800 */
[----:B------:R-:W4:Y:S01]  /*7d30*/  MUFU.EX2 R108, R108 ;  /* 0x0000006c006c7308 */ /* 0x000f220000000800 */
[----:B------:R-:W-:-:S07]  /*7d40*/  FADD.FTZ R70, R70, 1 ;  /* 0x3f80000046467421 */ /* 0x000fce0000010000 */
[----:B------:R-:W5:Y:S08]  /*7d50*/  MUFU.EX2 R113, R113 ;  /* 0x0000007100717308 */ /* 0x000f700000000800 */
[----:B------:R-:W0:Y:S01]  /*7d60*/  MUFU.EX2 R117, R117 ;  /* 0x0000007500757308 */ /* 0x000e220000000800 */
[----:B------:R-:W-:-:S07]  /*7d70*/  FADD.FTZ R105, R105, 1 ;  /* 0x3f80000069697421 */ /* 0x000fce0000010000 */
[----:B------:R-:W0:Y:S01]  /*7d80*/  MUFU.EX2 R111, R111 ;  /* 0x0000006f006f7308 */ /* 0x000e220000000800 */
[----:B------:R-:W-:-:S07]  /*7d90*/  FADD.FTZ R106, R106, 1 ;  /* 0x3f8000006a6a7421 */ /* 0x000fce0000010000 */
[----:B------:R-:W1:Y:S01]  /*7da0*/  MUFU.EX2 R115, R115 ;  /* 0x0000007300737308 */ /* 0x000e620000000800 */
[----:B------:R-:W-:-:S07]  /*7db0*/  FADD.FTZ R102, R102, 1 ;  /* 0x3f80000066667421 */ /* 0x000fce0000010000 */
[----:B------:R-:W5:Y:S01]  /*7dc0*/  MUFU.EX2 R116, R116 ;  /* 0x0000007400747308 */ /* 0x000f620000000800 */
[----:B0-----:R-:W-:Y:S02]  /*7dd0*/  FADD.FTZ R109, R109, 1 ;  /* 0x3f8000006d6d7421 */ /* 0x001fe40000010000 */
[----:B------:R-:W-:Y:S02]  /*7de0*/  FADD.FTZ R103, R103, 1 ;  /* 0x3f80000067677421 */ /* 0x000fe40000010000 */
[----:B------:R-:W-:-:S03]  /*7df0*/  FADD.FTZ R107, R107, 1 ;  /* 0x3f8000006b6b7421 */ /* 0x000fc60000010000 */
[----:B------:R-:W0:Y:S01]  /*7e00*/  MUFU.RCP R119, R70 ;  /* 0x0000004600777308 */ /* 0x000e220000001000 */
[----:B-1----:R-:W-:Y:S02]  /*7e10*/  FADD.FTZ R110, R110, 1 ;  /* 0x3f8000006e6e7421 */ /* 0x002fe40000010000 */
[----:B--2---:R-:W-:Y:S02]  /*7e20*/  FADD.FTZ R112, R112, 1 ;  /* 0x3f80000070707421 */ /* 0x004fe40000010000 */
[----:B---3--:R-:W-:Y:S02]  /*7e30*/  FADD.FTZ R114, R114, 1 ;  /* 0x3f80000072727421 */ /* 0x008fe40000010000 */
[----:B----4-:R-:W-:Y:S01]  /*7e40*/  FADD.FTZ R108, R108, 1 ;  /* 0x3f8000006c6c7421 */ /* 0x010fe20000010000 */
[----:B------:R-:W1:Y:S01]  /*7e50*/  MUFU.RCP R125, R106 ;  /* 0x0000006a007d7308 */ /* 0x000e620000001000 */
[----:B-----5:R-:W-:Y:S02]  /*7e60*/  FADD.FTZ R113, R113, 1 ;  /* 0x3f80000071717421 */ /* 0x020fe40000010000 */
[----:B------:R-:W-:-:S05]  /*7e70*/  FADD.FTZ R117, R117, 1 ;  /* 0x3f80000075757421 */ /* 0x000fca0000010000 */
[----:B------:R-:W2:Y:S01]  /*7e80*/  MUFU.RCP R121, R102 ;  /* 0x0000006600797308 */ /* 0x000ea20000001000 */
[----:B------:R-:W-:Y:S02]  /*7e90*/  FADD.FTZ R111, R111, 1 ;  /* 0x3f8000006f6f7421 */ /* 0x000fe40000010000 */
[----:B------:R-:W-:-:S05]  /*7ea0*/  FADD.FTZ R115, R115, 1 ;  /* 0x3f80000073737421 */ /* 0x000fca0000010000 */
[----:B------:R-:W3:Y:S01]  /*7eb0*/  MUFU.RCP R70, R109 ;  /* 0x0000006d00467308 */ /* 0x000ee20000001000 */
[----:B------:R-:W-:-:S07]  /*7ec0*/  FADD.FTZ R116, R116, 1 ;  /* 0x3f80000074747421 */ /* 0x000fce0000010000 */
[----:B------:R-:W4:Y:S08]  /*7ed0*/  MUFU.RCP R105, R105 ;  /* 0x0000006900697308 */ /* 0x000f300000001000 */
[----:B------:R2:W5:Y:S08]  /*7ee0*/  MUFU.RCP R123, R103 ;  /* 0x00000067007b7308 */ /* 0x0005700000001000 */
[----:B------:R-:W0:Y:S08]  /*7ef0*/  MUFU.RCP R127, R110 ;  /* 0x0000006e007f7308 */ /* 0x000e300000001000 */
[----:B------:R-:W1:Y:S08]  /*7f00*/  MUFU.RCP R129, R112 ;  /* 0x0000007000817308 */ /* 0x000e700000001000 */
[----:B------:R-:W1:Y:S01]  /*7f10*/  MUFU.RCP R107, R107 ;  /* 0x0000006b006b7308 */ /* 0x000e620000001000 */
[----:B0-----:R-:W-:-:S07]  /*7f20*/  FMUL.FTZ R40, R40, R119 ;  /* 0x0000007728287220 */ /* 0x001fce0000410000 */
[----:B------:R-:W0:Y:S08]  /*7f30*/  MUFU.RCP R114, R114 ;  /* 0x0000007200727308 */ /* 0x000e300000001000 */
[----:B------:R-:W0:Y:S08]  /*7f40*/  MUFU.RCP R108, R108 ;  /* 0x0000006c006c7308 */ /* 0x000e300000001000 */
[----:B------:R-:W0:Y:S01]  /*7f50*/  MUFU.RCP R113, R113 ;  /* 0x0000007100717308 */ /* 0x000e220000001000 */
[----:B-1----:R-:W-:-:S07]  /*7f60*/  FMUL.FTZ R58, R58, R125 ;  /* 0x0000007d3a3a7220 */ /* 0x002fce0000410000 */
[----:B------:R-:W1:Y:S08]  /*7f70*/  MUFU.RCP R102, R111 ;  /* 0x0000006f00667308 */ /* 0x000e700000001000 */
[----:B------:R-:W0:Y:S01]  /*7f80*/  MUFU.RCP R117, R117 ;  /* 0x0000007500757308 */ /* 0x000e220000001000 */
[----:B--2---:R-:W-:-:S07]  /*7f90*/  FMUL.FTZ R103, R46, R121 ;  /* 0x000000792e677220 */ /* 0x004fce0000410000 */
[----:B------:R-:W2:Y:S01]  /*7fa0*/  MUFU.RCP R115, R115 ;  /* 0x0000007300737308 */ /* 0x000ea20000001000 */
[----:B------:R-:W-:Y:S02]  /*7fb0*/  FMUL.FTZ R40, R40, R39 ;  /* 0x0000002728287220 */ /* 0x000fe40000410000 */
[----:B---3--:R-:W-:-:S05]  /*7fc0*/  FMUL.FTZ R65, R65, R70 ;  /* 0x0000004641417220 */ /* 0x008fca0000410000 */
[----:B------:R-:W3:Y:S01]  /*7fd0*/  MUFU.RCP R116, R116 ;  /* 0x0000007400747308 */ /* 0x000ee20000001000 */
[----:B----4-:R-:W-:Y:S02]  /*7fe0*/  FMUL.FTZ R39, R54, R105 ;  /* 0x0000006936277220 */ /* 0x010fe40000410000 */
[----:B-----5:R-:W-:Y:S02]  /*7ff0*/  FMUL.FTZ R48, R48, R123 ;  /* 0x0000007b30307220 */ /* 0x020fe40000410000 */
[----:B------:R-:W-:Y:S02]  /*8000*/  FMUL.FTZ R68, R68, R127 ;  /* 0x0000007f44447220 */ /* 0x000fe40000410000 */
[----:B------:R-:W-:Y:S02]  /*8010*/  FMUL.FTZ R58, R58, R35 ;  /* 0x000000233a3a7220 */ /* 0x000fe40000410000 */
[----:B------:R-:W-:Y:S02]  /*8020*/  FMUL.FTZ R64, R64, R129 ;  /* 0x0000008140407220 */ /* 0x000fe40000410000 */
[----:B------:R-:W-:-:S02]  /*8030*/  FMUL.FTZ R103, R103, R34 ;  /* 0x0000002267677220 */ /* 0x000fc40000410000 */
[----:B------:R-:W-:Y:S02]  /*8040*/  FMUL.FTZ R35, R56, R107 ;  /* 0x0000006b38237220 */ /* 0x000fe40000410000 */
[----:B------:R-:W-:Y:S02]  /*8050*/  FMUL.FTZ R65, R65, R28 ;  /* 0x0000001c41417220 */ /* 0x000fe40000410000 */
[----:B------:R-:W-:Y:S02]  /*8060*/  FMUL.FTZ R39, R39, R32 ;  /* 0x0000002027277220 */ /* 0x000fe40000410000 */
[----:B0-----:R-:W-:Y:S02]  /*8070*/  FMUL.FTZ R28, R67, R114 ;  /* 0x00000072431c7220 */ /* 0x001fe40000410000 */
[----:B------:R-:W-:Y:S01]  /*8080*/  FMUL.FTZ R48, R48, R37 ;  /* 0x0000002530307220 */ /* 0x000fe20000410000 */
[----:B------:R-:W-:Y:S01]  /*8090*/  BAR.SYNC.DEFER_BLOCKING 0x0 ;  /* 0x0000000000007b1d */ /* 0x000fe20000010000 */
[----:B------:R-:W-:-:S02]  /*80a0*/  FMUL.FTZ R32, R59, R108 ;  /* 0x0000006c3b207220 */ /* 0x000fc40000410000 */
[----:B------:R-:W-:Y:S02]  /*80b0*/  FMUL.FTZ R68, R68, R31 ;  /* 0x0000001f44447220 */ /* 0x000fe40000410000 */
[----:B------:R-:W-:Y:S02]  /*80c0*/  FMUL.FTZ R31, R66, R113 ;  /* 0x00000071421f7220 */ /* 0x000fe40000410000 */
[----:B------:R-:W-:Y:S01]  /*80d0*/  FMUL.FTZ R64, R64, R29 ;  /* 0x0000001d40407220 */ /* 0x000fe20000410000 */
[----:B------:R-:W-:Y:S01]  /*80e0*/  F2FP.BF16.PACK_AB R40, R103, R40 ;  /* 0x000000286728723e */ /* 0x000fe200000010ff */
[----:B------:R-:W-:Y:S02]  /*80f0*/  FMUL.FTZ R35, R35, R30 ;  /* 0x0000001e23237220 */ /* 0x000fe40000410000 */
[----:B-1----:R-:W-:Y:S02]  /*8100*/  FMUL.FTZ R61, R61, R102 ;  /* 0x000000663d3d7220 */ /* 0x002fe40000410000 */
[----:B------:R-:W-:-:S02]  /*8110*/  FMUL.FTZ R29, R62, R117 ;  /* 0x000000753e1d7220 */ /* 0x000fc40000410000 */
[----:B------:R-:W-:Y:S01]  /*8120*/  FMUL.FTZ R28, R28, R27 ;  /* 0x0000001b1c1c7220 */ /* 0x000fe20000410000 */
[----:B------:R-:W-:Y:S01]  /*8130*/  F2FP.BF16.PACK_AB R39, R39, R48 ;  /* 0x000000302727723e */ /* 0x000fe200000010ff */
[----:B------:R-:W-:Y:S02]  /*8140*/  FMUL.FTZ R32, R32, R33 ;  /* 0x0000002120207220 */ /* 0x000fe40000410000 */
[----:B--2---:R-:W-:Y:S02]  /*8150*/  FMUL.FTZ R27, R60, R115 ;  /* 0x000000733c1b7220 */ /* 0x004fe40000410000 */
[----:B------:R-:W-:Y:S01]  /*8160*/  FMUL.FTZ R31, R31, R24 ;  /* 0x000000181f1f7220 */ /* 0x000fe20000410000 */
[----:B------:R-:W-:Y:S01]  /*8170*/  F2FP.BF16.PACK_AB R35, R35, R58 ;  /* 0x0000003a2323723e */ /* 0x000fe200000010ff */
[----:B------:R-:W-:Y:S02]  /*8180*/  FMUL.FTZ R61, R61, R26 ;  /* 0x0000001a3d3d7220 */ /* 0x000fe40000410000 */
[----:B---3--:R-:W-:-:S02]  /*8190*/  FMUL.FTZ R24, R63, R116 ;  /* 0x000000743f187220 */ /* 0x008fc40000410000 */
        /* <DEDUP_REMOVED lines=12> */
[----:B------:R1:W-:Y:S01]  /*8260*/  STS.U16 [R7+0x4], R39 ;  /* 0x0000042707007388 */ /* 0x0003e20000000400 */
[----:B------:R-:W-:-:S03]  /*8270*/  F2FP.BF16.PACK_AB R27, R27, R28 ;  /* 0x0000001c1b1b723e */ /* 0x000fc600000010ff */
[----:B------:R2:W-:Y:S01]  /*8280*/  STS.U16 [R8+0x6], R22 ;  /* 0x0000061608007388 */ /* 0x0005e20000000400 */
[----:B0-----:R-:W-:-:S03]  /*8290*/  PRMT R0, R61, 0x7632, R0 ;  /* 0x000076323d007816 */ /* 0x001fc60000000000 */
[----:B------:R-:W-:Y:S01]  /*82a0*/  STS.U16 [R9+0x8], R35 ;  /* 0x0000082309007388 */ /* 0x000fe20000000400 */
[----:B------:R-:W-:Y:S02]  /*82b0*/  F2FP.BF16.PACK_AB R24, R29, R24 ;  /* 0x000000181d18723e */ /* 0x000fe400000010ff */
[----:B------:R-:W-:Y:S01]  /*82c0*/  PRMT R6, R31, 0x7632, R6 ;  /* 0x000076321f067816 */ /* 0x000fe20000000006 */
[----:B------:R-:W-:Y:S01]  /*82d0*/  STS.U16 [R14+0xa], R25 ;  /* 0x00000a190e007388 */ /* 0x000fe20000000400 */
[----:B-1----:R-:W-:-:S03]  /*82e0*/  PRMT R7, R27, 0x7610, R7 ;  /* 0x000076101b077816 */ /* 0x002fc60000000007 */
[----:B------:R-:W-:Y:S01]  /*82f0*/  STS.U16 [R15+0xc], R32 ;  /* 0x00000c200f007388 */ /* 0x000fe20000000400 */
[----:B--2---:R-:W-:-:S03]  /*8300*/  PRMT R22, R27, 0x7632, R22 ;  /* 0x000076321b167816 */ /* 0x004fc60000000016 */
[----:B------:R0:W-:Y:S04]  /*8310*/  STS.U16 [R16+0xe], R26 ;  /* 0x00000e1a10007388 */ /* 0x0001e80000000400 */
[----:B------:R-:W-:Y:S04]  /*8320*/  STS.U16 [R18+0x10], R61 ;  /* 0x0000103d12007388 */ /* 0x000fe80000000400 */
[----:B------:R-:W-:Y:S01]  /*8330*/  STS.U16 [R20+0x12], R0 ;  /* 0x0000120014007388 */ /* 0x000fe20000000400 */
[----:B0-----:R-:W-:-:S03]  /*8340*/  PRMT R26, R24, 0x7632, R26 ;  /* 0x00007632181a7816 */ /* 0x001fc6000000001a */
[----:B------:R-:W-:Y:S04]  /*8350*/  STS.U16 [R36+0x14], R31 ;  /* 0x0000141f24007388 */ /* 0x000fe80000000400 */
[----:B------:R-:W-:Y:S04]  /*8360*/  STS.U16 [R38+0x16], R6 ;  /* 0x0000160626007388 */ /* 0x000fe80000000400 */
        /* <DEDUP_REMOVED lines=24> */
[----:B------:R-:W-:-:S02]  /*84f0*/  IMAD R9, R95, c[0x0][0x210], RZ ;  /* 0x000084005f097a24 */ /* 0x000fc400078e02ff */
[C---:B0-----:R-:W-:Y:S01]  /*8500*/  IMAD.WIDE.U32 R6, R96.reuse, c[0x0][0x210], RZ ;  /* 0x0000840060067a25 */ /* 0x041fe200078e00ff */
[----:B------:R-:W-:Y:S03]  /*8510*/  BSSY B0, `(.L_x_781) ;  /* 0x000000e000007945 */ /* 0x000fe60003800000 */
[----:B------:R-:W-:-:S05]  /*8520*/  IMAD R9, R96, c[0x0][0x214], R9 ;  /* 0x0000850060097a24 */ /* 0x000fca00078e0209 */
[----:B------:R-:W-:Y:S02]  /*8530*/  IADD3 R39, R7, R9, RZ ;  /* 0x0000000907277210 */ /* 0x000fe40007ffe0ff */
[----:B-1----:R-:W-:-:S13]  /*8540*/  ISETP.GE.AND P0, PT, R91, R0, PT ;  /* 0x000000005b00720c */ /* 0x002fda0003f06270 */
        /* <DEDUP_REMOVED lines=10> */
.L_x_782:
[----:B------:R-:W-:Y:S05]  /*85f0*/  BSYNC B0 ;  /* 0x0000000000007941 */ /* 0x000fea0003800000 */
.L_x_781:
[----:B------:R-:W-:Y:S01]  /*8600*/  MOV R4, R6 ;  /* 0x0000000600047202 */ /* 0x000fe20000000f00 */
[----:B------:R-:W-:Y:S01]  /*8610*/  IMAD R6, R98, c[0x0][0x218], RZ ;  /* 0x0000860062067a24 */ /* 0x000fe200078e02ff */
[----:B------:R-:W-:Y:S02]  /*8620*/  MOV R5, R39 ;  /* 0x0000002700057202 */ /* 0x000fe40000000f00 */
[-C--:B------:R-:W-:Y:S01]  /*8630*/  ISETP.GE.AND P3, PT, R11, R0.reuse, PT ;  /* 0x000000000b00720c */ /* 0x080fe20003f66270 */
[----:B0-----:R-:W-:Y:S01]  /*8640*/  IMAD R9, R101, c[0x0][0x21c], R6 ;  /* 0x0000870065097a24 */ /* 0x001fe200078e0206 */
[-C--:B------:R-:W-:Y:S01]  /*8650*/  ISETP.GE.AND P4, PT, R13, R0.reuse, PT ;  /* 0x000000000d00720c */ /* 0x080fe20003f86270 */
[----:B------:R-:W-:Y:S01]  /*8660*/  IMAD.WIDE.U32 R4, R101, c[0x0][0x218], R4 ;  /* 0x0000860065047a25 */ /* 0x000fe200078e0004 */
[-C--:B------:R-:W-:Y:S02]  /*8670*/  ISETP.GE.AND P5, PT, R17, R0.reuse, PT ;  /* 0x000000001100720c */ /* 0x080fe40003fa6270 */
[----:B------:R-:W-:-:S02]  /*8680*/  ISETP.GE.AND P6, PT, R19, R0, PT ;  /* 0x000000001300720c */ /* 0x000fc40003fc6270 */
[----:B------:R-:W-:Y:S02]  /*8690*/  IADD3 R7, P0, R2, R4, RZ ;  /* 0x0000000402077210 */ /* 0x000fe40007f1e0ff */
[----:B------:R-:W-:Y:S02]  /*86a0*/  IADD3 R2, P1, R12, c[0x0][0x270], RZ ;  /* 0x00009c000c027a10 */ /* 0x000fe40007f3e0ff */
[----:B------:R-:W-:Y:S02]  /*86b0*/  IADD3.X R3, R3, R9, R5, P0, !PT ;  /* 0x0000000903037210 */ /* 0x000fe400007fe405 */
[----:B------:R-:W-:Y:S02]  /*86c0*/  IADD3.X R10, R10, c[0x0][0x274], RZ, P1, !PT ;  /* 0x00009d000a0a7a10 */ /* 0x000fe40000ffe4ff */
[----:B------:R-:W-:Y:S02]  /*86d0*/  LEA R2, P0, R7, R2, 0x1 ;  /* 0x0000000207027211 */ /* 0x000fe400078008ff */
[----:B------:R-:W-:-:S02]  /*86e0*/  ISETP.GE.AND P1, PT, R23, R0, PT ;  /* 0x000000001700720c */ /* 0x000fc40003f26270 */
        /* <DEDUP_REMOVED lines=34> */
.L_x_783:
[----:B------:R-:W-:Y:S05]  /*8910*/  EXIT ;  /* 0x000000000000794d */ /* 0x000fea0003800000 */
.L_x_785:
        /* <DEDUP_REMOVED lines=14> */
.L_x_5337:


//--------------------- .text._Z25selective_scan_fwd_kernelI32Selective_Scan_fwd_kernel_traitsILi64ELi16ELi1ELb0ELb0ELb1ELb0EN3c108BFloat16ENS1_7complexIfEEEEv13SSMParamsBase --------------------------
	.section	.text._Z25selective_scan_fwd_kernelI32Selective_Scan_fwd_kernel_traitsILi64ELi16ELi1ELb0ELb0ELb1ELb0EN3c108BFloat16ENS1_7complexIfEEEEv13SSMParamsBase,"ax",@progbits
	.sectioninfo	@"SHI_REGISTERS=168"
	.align	128
        .global         _Z25selective_scan_fwd_kernelI32Selective_Scan_fwd_kernel_traitsILi64ELi16ELi1ELb0ELb0ELb1ELb0EN3c108BFloat16ENS1_7complexIfEEEEv13SSMParamsBase
        .type           _Z25selective_scan_fwd_kernelI32Selective_Scan_fwd_kernel_traitsILi64ELi16ELi1ELb0ELb0ELb1ELb0EN3c108BFloat16ENS1_7complexIfEEEEv13SSMParamsBase,@function
        .size           _Z25selective_scan_fwd_kernelI32Selective_Scan_fwd_kernel_traitsILi64ELi16ELi1ELb0ELb0ELb1ELb0EN3c108BFloat16ENS1_7complexIfEEEEv13SSMParamsBase,(.L_x_5338 - _Z25selective_scan_fwd_kernelI32Selective_Scan_fwd_kernel_traitsILi64ELi16ELi1ELb0ELb0ELb1ELb0EN3c108BFloat16ENS1_7complexIfEEEEv13SSMParamsBase)
        .other          _Z25selective_scan_fwd_kernelI32Selective_Scan_fwd_kernel_traitsILi64ELi16ELi1ELb0ELb0ELb1ELb0EN3c108BFloat16ENS1_7complexIfEEEEv13SSMParamsBase,@"STO_CUDA_ENTRY STV_DEFAULT"
_Z25selective_scan_fwd_kernelI32Selective_Scan_fwd_kernel_traitsILi64ELi16ELi1ELb0ELb0ELb1ELb0EN3c108BFloat16ENS1_7complexIfEEEEv13SSMParamsBase:
.text._Z25selective_scan_fwd_kernelI32Selective_Scan_fwd_kernel_traitsILi64ELi16ELi1ELb0ELb0ELb1ELb0EN3c108BFloat16ENS1_7complexIfEEEEv13SSMParamsBase:
[----:B------:R-:W-:Y:S02]  /*0000*/  MOV R1, c[0x0][0x28] ;  /* 0x00000a0000017a02 */ /* 0x000fe40000000f00 */
[----:B------:R-:W0:Y:S01]  /*0010*/  S2UR UR4, SR_CTAID.Y ;  /* 0x00000000000479c3 */ /* 0x000e220000002600 */
[----:B------:R-:W-:Y:S01]  /*0020*/  ISETP.NE.U32.AND P0, PT, RZ, c[0x0][0x238], PT ;  /* 0x00008e00ff007a0c */ /* 0x000fe20003f05070 */
[----:B------:R-:W-:Y:S01]  /*0030*/  ULDC.64 UR22, c[0x0][0x118] ;  /* 0x0000460000167ab9 */ /* 0x000fe20000000a00 */
[----:B------:R-:W-:Y:S01]  /*0040*/  IABS R7, c[0x0][0x178] ;  /* 0x00005e0000077a13 */ /* 0x000fe20000000000 */
[----:B------:R-:W-:Y:S01]  /*0050*/  ULDC.64 UR28, c[0x0][0x1c8] ;  /* 0x00007200001c7ab9 */ /* 0x000fe20000000a00 */
[----:B------:R-:W-:Y:S02]  /*0060*/  ISETP.NE.AND.EX P0, PT, RZ, c[0x0][0x23c], PT, P0 ;  /* 0x00008f00ff007a0c */ /* 0x000fe40003f05300 */
[----:B------:R-:W-:Y:S01]  /*0070*/  ISETP.NE.U32.AND P1, PT, RZ, c[0x0][0x250], PT ;  /* 0x00009400ff007a0c */ /* 0x000fe20003f25070 */
[----:B------:R-:W1:Y:S01]  /*0080*/  S2UR UR9, SR_CTAID.X ;  /* 0x00000000000979c3 */ /* 0x000e620000002500 */
[----:B------:R-:W-:Y:S02]  /*0090*/  ULDC UR25, c[0x0][0x1d0] ;  /* 0x0000740000197ab9 */ /* 0x000fe40000000800 */
[----:B------:R-:W-:Y:S01]  /*00a0*/  ISETP.NE.AND.EX P1, PT, RZ, c[0x0][0x254], PT, P1 ;  /* 0x00009500ff007a0c */ /* 0x000fe20003f25310 */
[----:B------:R-:W-:-:S02]  /*00b0*/  ULDC UR18, c[0x0][0x1d0] ;  /* 0x0000740000127ab9 */ /* 0x000fc40000000800 */
[----:B------:R-:W-:Y:S02]  /*00c0*/  ULDC UR30, c[0x0][0x1d4] ;  /* 0x00007500001e7ab9 */ /* 0x000fe40000000800 */
[----:B------:R-:W-:Y:S02]  /*00d0*/  ULDC UR26, c[0x0][0x1d8] ;  /* 0x00007600001a7ab9 */ /* 0x000fe40000000800 */
[----:B------:R-:W-:Y:S02]  /*00e0*/  ULDC UR27, c[0x0][0x1e0] ;  /* 0x00007800001b7ab9 */ /* 0x000fe40000000800 */
[----:B------:R-:W-:Y:S02]  /*00f0*/  ULDC UR17, c[0x0][0x1e0] ;  /* 0x0000780000117ab9 */ /* 0x000fe40000000800 */
[----:B------:R-:W-:Y:S01]  /*0100*/  ULDC UR31, c[0x0][0x1d8] ;  /* 0x00007600001f7ab9 */ /* 0x000fe20000000800 */
[----:B0-----:R-:W-:Y:S01]  /*0110*/  MOV R75, UR4 ;  /* 0x00000004004b7c02 */ /* 0x001fe20008000f00 */
[----:B------:R-:W-:-:S02]  /*0120*/  ULDC UR32, c[0x0][0x1dc] ;  /* 0x0000770000207ab9 */ /* 0x000fc40000000800 */
[----:B------:R-:W-:Y:S01]  /*0130*/  ULDC UR33, c[0x0][0x1e4] ;  /* 0x0000790000217ab9 */ /* 0x000fe20000000800 */
[----:B------:R-:W0:Y:S01]  /*0140*/  R2UR UR14, R75 ;  /* 0x000000004b0e73c2 */ /* 0x000e2200000e0000 */
[C---:B------:R-:W-:Y:S01]  /*0150*/  @P0 LEA R2, P2, R75.reuse, c[0x0][0x238], 0x2 ;  /* 0x00008e004b020a11 */ /* 0x040fe200078410ff */
[----:B------:R-:W-:Y:S01]  /*0160*/  ULDC UR34, c[0x0][0x1e8] ;  /* 0x00007a0000227ab9 */ /* 0x000fe20000000800 */
[----:B------:R-:W-:Y:S01]  /*0170*/  @P1 LEA R4, P3, R75, c[0x0][0x250], 0x2 ;  /* 0x000094004b041a11 */ /* 0x000fe200078610ff */
[----:B------:R-:W-:Y:S02]  /*0180*/  ULDC UR35, c[0x0][0x1ec] ;  /* 0x00007b0000237ab9 */ /* 0x000fe40000000800 */
[----:B------:R-:W-:Y:S02]  /*0190*/  ULDC.64 UR12, c[0x0][0x240] ;  /* 0x00009000000c7ab9 */ /* 0x000fe40000000a00 */
[----:B------:R-:W-:Y:S02]  /*01a0*/  ULDC.64 UR10, c[0x0][0x248] ;  /* 0x00009200000a7ab9 */ /* 0x000fe40000000a00 */
[----:B0-----:R-:W-:-:S06]  /*01b0*/  USHF.R.S32.HI UR21, URZ, 0x1f, UR14 ;  /* 0x0000001f3f157899 */ /* 0x001fcc000801140e */
[----:B------:R-:W-:Y:S01]  /*01c0*/  MOV R0, UR21 ;  /* 0x0000001500007c02 */ /* 0x000fe20008000f00 */
[----:B------:R-:W0:Y:S01]  /*01d0*/  R2UR UR8, R7 ;  /* 0x00000000070873c2 */ /* 0x000e2200000e0000 */
[----:B------:R-:W-:Y:S02]  /*01e0*/  MOV R6, UR21 ;  /* 0x0000001500067c02 */ /* 0x000fe40008000f00 */
[C---:B------:R-:W-:Y:S02]  /*01f0*/  @P0 LEA.HI.X R3, R75.reuse, c[0x0][0x23c], R0, 0x2, P2 ;  /* 0x00008f004b030a11 */ /* 0x040fe400010f1400 */
[----:B------:R-:W-:-:S03]  /*0200*/  @P1 LEA.HI.X R5, R75, c[0x0][0x254], R6, 0x2, P3 ;  /* 0x000095004b051a11 */ /* 0x000fc600018f1406 */
[----:B------:R2:W5:Y:S04]  /*0210*/  @P0 LDG.E R2, [R2.64] ;  /* 0x0000001602020981 */ /* 0x000568000c1e1900 */
[----:B------:R3:W5:Y:S01]  /*0220*/  @P1 LDG.E R4, [R4.64] ;  /* 0x0000001604041981 */ /* 0x000762000c1e1900 */
[----:B0-----:R-:W0:Y:S08]  /*0230*/  I2F.RP R0, UR8 ;  /* 0x0000000800007d06 */ /* 0x001e300008209400 */
[----:B0-----:R-:W0:Y:S02]  /*0240*/  MUFU.RCP R0, R0 ;  /* 0x0000000000007308 */ /* 0x001e240000001000 */
[----:B0-----:R-:W-:-:S06]  /*0250*/  IADD3 R6, R0, 0xffffffe, RZ ;  /* 0x0ffffffe00067810 */ /* 0x001fcc0007ffe0ff */
[----:B------:R-:W0:Y:S01]  /*0260*/  F2I.FTZ.U32.TRUNC.NTZ R6, R6 ;  /* 0x0000000600067305 */ /* 0x000e22000021f000 */
[----:B---3--:R-:W-:Y:S01]  /*0270*/  IABS R5, R75 ;  /* 0x0000004b00057213 */ /* 0x008fe20000000000 */
[----:B0-----:R-:W0:Y:S08]  /*0280*/  R2UR UR5, R6 ;  /* 0x00000000060573c2 */ /* 0x001e3000000e0000 */
[----:B------:R-:W3:Y:S01]  /*0290*/  R2UR UR7, R5 ;  /* 0x00000000050773c2 */ /* 0x000ee200000e0000 */
[----:B------:R-:W-:-:S02]  /*02a0*/  UMOV UR4, URZ ;  /* 0x0000003f00047c82 */ /* 0x000fc40008000000 */
[----:B0-----:R-:W-:-:S04]  /*02b0*/  UIADD3 UR6, URZ, -UR5, URZ ;  /* 0x800000053f067290 */ /* 0x001fc8000fffe03f */
[----:B------:R-:W-:-:S04]  /*02c0*/  UIMAD UR6, UR6, UR8, URZ ;  /* 0x00000008060672a4 */ /* 0x000fc8000f8e023f */
[----:B------:R-:W-:-:S04]  /*02d0*/  UIMAD.WIDE.U32 UR4, UR5, UR6, UR4 ;  /* 0x00000006050472a5 */ /* 0x000fc8000f8e0004 */
[----:B---3--:R-:W-:-:S04]  /*02e0*/  UIMAD.WIDE.U32 UR4, UR5, UR7, URZ ;  /* 0x00000007050472a5 */ /* 0x008fc8000f8e003f */
[----:B------:R-:W-:Y:S01]  /*02f0*/  UIADD3 UR4, -UR5, URZ, URZ ;  /* 0x0000003f05047290 */ /* 0x000fe2000fffe13f */
[----:B------:R-:W0:Y:S03]  /*0300*/  R2UR UR15, R75 ;  /* 0x000000004b0f73c2 */ /* 0x000e2600000e0000 */
[----:B------:R-:W-:Y:S01]  /*0310*/  UIMAD UR4, UR8, UR4, UR7 ;  /* 0x00000004080472a4 */ /* 0x000fe2000f8e0207 */
[----:B-1----:R-:W-:-:S03]  /*0320*/  MOV R74, UR9 ;  /* 0x00000009004a7c02 */ /* 0x002fc60008000f00 */
[----:B------:R-:W-:Y:S01]  /*0330*/  UISETP.GT.U32.AND UP2, UPT, UR8, UR4, UPT ;  /* 0x000000040800728c */ /* 0x000fe2000bf44070 */
[----:B------:R-:W1:Y:S01]  /*0340*/  R2UR UR20, R74 ;  /* 0x000000004a1473c2 */ /* 0x000e6200000e0000 */
[----:B------:R-:W-:-:S07]  /*0350*/  ULDC UR7, c[0x0][0x178] ;  /* 0x00005e0000077ab9 */ /* 0x000fce0000000800 */
[----:B------:R-:W3:Y:S02]  /*0360*/  R2UR UR16, R74 ;  /* 0x000000004a1073c2 */ /* 0x000ee400000e0000 */
[----:B------:R-:W-:-:S04]  /*0370*/  @!UP2 UIADD3 UR4, UR4, -UR8, URZ ;  /* 0x800000080404a290 */ /* 0x000fc8000fffe03f */
[----:B------:R-:W-:Y:S02]  /*0380*/  UISETP.GE.U32.AND UP0, UPT, UR4, UR8, UPT ;  /* 0x000000080400728c */ /* 0x000fe4000bf06070 */
[----:B0-----:R-:W-:Y:S02]  /*0390*/  ULOP3.LUT UR4, UR15, UR7, URZ, 0x3c, !UPT ;  /* 0x000000070f047292 */ /* 0x001fe4000f8e3c3f */
[----:B------:R-:W-:Y:S02]  /*03a0*/  @!UP2 UIADD3 UR5, UR5, 0x1, URZ ;  /* 0x000000010505a890 */ /* 0x000fe4000fffe03f */
[----:B------:R-:W-:Y:S02]  /*03b0*/  ULDC UR9, c[0x0][0x178] ;  /* 0x00005e0000097ab9 */ /* 0x000fe40000000800 */
[----:B------:R-:W-:Y:S02]  /*03c0*/  UISETP.GE.AND UP2, UPT, UR4, URZ, UPT ;  /* 0x0000003f0400728c */ /* 0x000fe4000bf46270 */
[----:B------:R-:W-:-:S02]  /*03d0*/  UISETP.NE.AND UP1, UPT, URZ, UR9, UPT ;  /* 0x000000093f00728c */ /* 0x000fc4000bf25270 */
[----:B------:R-:W-:Y:S02]  /*03e0*/  @UP0 UIADD3 UR5, UR5, 0x1, URZ ;  /* 0x0000000105050890 */ /* 0x000fe4000fffe03f */
[----:B-1----:R-:W-:Y:S02]  /*03f0*/  USHF.R.S32.HI UR24, URZ, 0x1f, UR20 ;  /* 0x0000001f3f187899 */ /* 0x002fe40008011414 */
[----:B------:R-:W-:Y:S02]  /*0400*/  ULDC UR6, c[0x0][0x1b0] ;  /* 0x00006c0000067ab9 */ /* 0x000fe40000000800 */
[----:B------:R-:W-:Y:S02]  /*0410*/  UIMAD UR6, UR24, UR6, URZ ;  /* 0x00000006180672a4 */ /* 0x000fe4000f8e023f */
[----:B------:R-:W-:Y:S02]  /*0420*/  ULDC UR7, c[0x0][0x1b4] ;  /* 0x00006d0000077ab9 */ /* 0x000fe40000000800 */
[----:B------:R-:W-:-:S02]  /*0430*/  ULDC UR4, c[0x0][0x1b0] ;  /* 0x00006c0000047ab9 */ /* 0x000fc40000000800 */
[----:B------:R-:W-:Y:S01]  /*0440*/  UMOV UR8, UR5 ;  /* 0x0000000500087c82 */ /* 0x000fe20008000000 */
[----:B------:R-:W-:Y:S01]  /*0450*/  MOV R0, c[0x0][0x174] ;  /* 0x00005d0000007a02 */ /* 0x000fe20000000f00 */
[----:B------:R-:W-:Y:S02]  /*0460*/  @!UP2 UIADD3 UR8, -UR8, URZ, URZ ;  /* 0x0000003f0808a290 */ /* 0x000fe4000fffe13f */
[----:B---3--:R-:W-:Y:S02]  /*0470*/  UIMAD.WIDE.U32 UR4, UR16, UR4, URZ ;  /* 0x00000004100472a5 */ /* 0x008fe4000f8e003f */
[----:B------:R-:W-:Y:S02]  /*0480*/  UIMAD UR6, UR20, UR7, UR6 ;  /* 0x00000007140672a4 */ /* 0x000fe4000f8e0206 */
[----:B------:R-:W-:Y:S01]  /*0490*/  @!UP1 ULOP3.LUT UR8, URZ, UR9, URZ, 0x33, !UPT ;  /* 0x000000093f089292 */ /* 0x000fe2000f8e333f */
[----:B------:R-:W-:Y:S01]  /*04a0*/  ISETP.GE.AND P2, PT, R0, 0x1, PT ;  /* 0x000000010000780c */ /* 0x000fe20003f46270 */
[----:B------:R-:W-:-:S02]  /*04b0*/  UIADD3 UR5, UR5, UR6, URZ ;  /* 0x0000000605057290 */ /* 0x000fc4000fffe03f */
[----:B------:R-:W-:-:S04]  /*04c0*/  USHF.R.S32.HI UR6, URZ, 0x1f, UR8 ;  /* 0x0000001f3f067899 */ /* 0x000fc80008011408 */
[----:B------:R-:W-:Y:S02]  /*04d0*/  UIMAD UR9, UR6, UR28, URZ ;  /* 0x0000001c060972a4 */ /* 0x000fe4000f8e023f */
[----:B------:R-:W-:Y:S02]  /*04e0*/  UIMAD UR25, UR24, UR25, URZ ;  /* 0x00000019181972a4 */ /* 0x000fe4000f8e023f */
[----:B------:R-:W-:Y:S02]  /*04f0*/  UIMAD.WIDE.U32 UR6, UR8, UR28, UR4 ;  /* 0x0000001c080672a5 */ /* 0x000fe4000f8e0004 */
[----:B------:R-:W-:Y:S02]  /*0500*/  UIMAD UR29, UR8, UR29, UR9 ;  /* 0x0000001d081d72a4 */ /* 0x000fe4000f8e0209 */
[----:B------:R-:W-:Y:S02]  /*0510*/  ULDC UR28, c[0x0][0x1e8] ;  /* 0x00007a00001c7ab9 */ /* 0x000fe40000000800 */
[----:B------:R-:W-:-:S02]  /*0520*/  UIMAD.WIDE.U32 UR18, UR16, UR18, URZ ;  /* 0x00000012101272a5 */ /* 0x000fc4000f8e003f */
[----:B------:R-:W-:Y:S02]  /*0530*/  UMOV UR4, URZ ;  /* 0x0000003f00047c82 */ /* 0x000fe40008000000 */
[----:B------:R-:W-:Y:S02]  /*0540*/  UMOV UR5, URZ ;  /* 0x0000003f00057c82 */ /* 0x000fe40008000000 */
[----:B------:R-:W-:Y:S02]  /*0550*/  ULDC.64 UR8, c[0x0][0x230] ;  /* 0x00008c0000087ab9 */ /* 0x000fe40000000a00 */
[----:B------:R-:W-:Y:S02]  /*0560*/  UIMAD.WIDE.U32 UR16, UR16, UR17, URZ ;  /* 0x00000011101072a5 */ /* 0x000fe4000f8e003f */
[----:B------:R-:W-:Y:S02]  /*0570*/  UIMAD UR26, UR21, UR26, URZ ;  /* 0x0000001a151a72a4 */ /* 0x000fe4000f8e023f */
[----:B------:R-:W-:-:S02]  /*0580*/  UIMAD UR27, UR24, UR27, URZ ;  /* 0x0000001b181b72a4 */ /* 0x000fc4000f8e023f */
[----:B------:R-:W-:Y:S02]  /*0590*/  UIMAD UR28, UR21, UR28, URZ ;  /* 0x0000001c151c72a4 */ /* 0x000fe4000f8e023f */
[----:B------:R-:W-:Y:S01]  /*05a0*/  UIMAD UR25, UR20, UR30, UR25 ;  /* 0x0000001e141972a4 */ /* 0x000fe2000f8e0219 */
[----:B------:R-:W-:Y:S11]  /*05b0*/  @!P2 EXIT ;  /* 0x000000000000a94d */ /* 0x000ff60003800000 */
[----:B--2---:R-:W0:Y:S01]  /*05c0*/  S2R R73, SR_TID.X ;  /* 0x0000000000497919 */ /* 0x004e220000002100 */
[----:B-----5:R1:W2:Y:S01]  /*05d0*/  @P1 R2UR UR4, R4 ;  /* 0x00000000040413c2 */ /* 0x0202a200000e0000 */
[----:B------:R-:W-:Y:S02]  /*05e0*/  UIMAD UR27, UR20, UR33, UR27 ;  /* 0x00000021141b72a4 */ /* 0x000fe4000f8e021b */
[----:B------:R-:W3:Y:S01]  /*05f0*/  S2R R72, SR_LANEID ;  /* 0x0000000000487919 */ /* 0x000ee20000000000 */
[----:B------:R-:W-:Y:S02]  /*0600*/  UIADD3 UR19, UR19, UR25, URZ ;  /* 0x0000001913137290 */ /* 0x000fe4000fffe03f */
[----:B------:R-:W-:-:S02]  /*0610*/  UIADD3 UR17, UR17, UR27, URZ ;  /* 0x0000001b11117290 */ /* 0x000fc4000fffe03f */
[----:B------:R1:W4:Y:S01]  /*0620*/  @P0 R2UR UR5, R2 ;  /* 0x00000000020503c2 */ /* 0x00032200000e0000 */
[----:B------:R-:W-:Y:S02]  /*0630*/  UIMAD UR26, UR14, UR32, UR26 ;  /* 0x000000200e1a72a4 */ /* 0x000fe4000f8e021a */
[----:B------:R-:W-:Y:S02]  /*0640*/  UIMAD.WIDE.U32 UR18, UR15, UR31, UR18 ;  /* 0x0000001f0f1272a5 */ /* 0x000fe4000f8e0012 */
[----:B------:R-:W-:Y:S02]  /*0650*/  UIMAD UR28, UR14, UR35, UR28 ;  /* 0x000000230e1c72a4 */ /* 0x000fe4000f8e021c */
[----:B------:R-:W-:Y:S02]  /*0660*/  UIMAD.WIDE.U32 UR14, UR15, UR34, UR16 ;  /* 0x000000220f0e72a5 */ /* 0x000fe4000f8e0010 */
[----:B------:R-:W-:Y:S02]  /*0670*/  UIADD3 UR17, UR19, UR26, URZ ;  /* 0x0000001a13117290 */ /* 0x000fe4000fffe03f */
[----:B------:R-:W-:-:S02]  /*0680*/  ULEA UR16, UP0, UR18, UR12, 0x1 ;  /* 0x0000000c12107291 */ /* 0x000fc4000f80083f */
[----:B------:R-:W-:Y:S01]  /*0690*/  ULEA UR10, UP1, UR14, UR10, 0x1 ;  /* 0x0000000a0e0a7291 */ /* 0x000fe2000f82083f */
[----:B0-----:R-:W-:Y:S01]  /*06a0*/  SHF.L.U32 R71, R73, 0x4, RZ ;  /* 0x0000000449477819 */ /* 0x001fe200000006ff */
[----:B------:R-:W-:Y:S02]  /*06b0*/  ULEA.HI.X UR18, UR18, UR13, UR17, 0x1, UP0 ;  /* 0x0000000d12127291 */ /* 0x000fe400080f0c11 */
[----:B------:R-:W-:Y:S01]  /*06c0*/  ULEA UR12, UP2, UR6, UR8, 0x1 ;  /* 0x00000008060c7291 */ /* 0x000fe2000f84083f */
[----:B------:R-:W-:Y:S01]  /*06d0*/  LOP3.LUT R71, R71, 0xfffffe00, RZ, 0xc0, !PT ;  /* 0xfffffe0047477812 */ /* 0x000fe200078ec0ff */
[----:B------:R-:W-:Y:S02]  /*06e0*/  UIADD3 UR7, UR7, UR29, URZ ;  /* 0x0000001d07077290 */ /* 0x000fe4000fffe03f */
[----:B------:R-:W-:Y:S01]  /*06f0*/  UIADD3 UR15, UR15, UR28, URZ ;  /* 0x0000001c0f0f7290 */ /* 0x000fe2000fffe03f */
[----:B------:R-:W-:Y:S01]  /*0700*/  LOP3.LUT R70, R71, 0x1f, R73, 0xf8, !PT ;  /* 0x0000001f47467812 */ /* 0x000fe200078ef849 */
[----:B------:R-:W-:-:S02]  /*0710*/  ULEA.HI.X UR13, UR6, UR9, UR7, 0x1, UP2 ;  /* 0x00000009060d7291 */ /* 0x000fc400090f0c07 */
[----:B------:R-:W-:Y:S02]  /*0720*/  ULEA.HI.X UR11, UR14, UR11, UR15, 0x1, UP1 ;  /* 0x0000000b0e0b7291 */ /* 0x000fe400088f0c0f */
[----:B------:R-:W-:Y:S02]  /*0730*/  UMOV UR9, UR10 ;  /* 0x0000000a00097c82 */ /* 0x000fe40008000000 */
[----:B------:R-:W-:Y:S02]  /*0740*/  UMOV UR6, URZ ;  /* 0x0000003f00067c82 */ /* 0x000fe40008000000 */
[----:B------:R-:W-:Y:S02]  /*0750*/  UMOV UR8, UR16 ;  /* 0x0000001000087c82 */ /* 0x000fe40008000000 */
[----:B-1234-:R-:W-:Y:S02]  /*0760*/  UMOV UR10, UR18 ;  /* 0x00000012000a7c82 */ /* 0x01efe40008000000 */
.L_x_828:
[----:B------:R-:W-:Y:S01]  /*0770*/  BAR.SYNC.DEFER_BLOCKING 0x0 ;  /* 0x0000000000007b1d */ /* 0x000fe20000010000 */
[----:B------:R-:W-:Y:S02]  /*0780*/  LOP3.LUT R18, R70, 0x20, RZ, 0xfc, !PT ;  /* 0x0000002046127812 */ /* 0x000fe400078efcff */
[----:B------:R-:W-:-:S02]  /*0790*/  MOV R2, UR8 ;  /* 0x0000000800027c02 */ /* 0x000fc40008000f00 */
        /* <DEDUP_REMOVED lines=8> */
[----:B------:R-:W-:Y:S02]  /*0820*/  LOP3.LUT R22, R70, 0x80, RZ, 0xfc, !PT ;  /* 0x0000008046167812 */ /* 0x000fe400078efcff */
[----:B------:R-:W-:-:S02]  /*0830*/  PRMT R4, RZ, 0x7610, R4 ;  /* 0x00007610ff047816 */ /* 0x000fc40000000004 */
[----:B------:R-:W-:Y:S02]  /*0840*/  ISETP.GE.AND P2, PT, R70, UR17, PT ;  /* 0x0000001146007c0c */ /* 0x000fe4000bf46270 */
[----:B------:R-:W-:Y:S02]  /*0850*/  ISETP.GE.AND P1, PT, R18, UR17, PT ;  /* 0x0000001112007c0c */ /* 0x000fe4000bf26270 */
[C---:B------:R-:W-:Y:S02]  /*0860*/  LOP3.LUT R23, R70.reuse, 0xa0, RZ, 0xfc, !PT ;  /* 0x000000a046177812 */ /* 0x040fe400078efcff */
[----:B------:R-:W-:Y:S02]  /*0870*/  LOP3.LUT R24, R70, 0xc0, RZ, 0xfc, !PT ;  /* 0x000000c046187812 */ /* 0x000fe400078efcff */
[----:B------:R-:W-:Y:S02]  /*0880*/  ISETP.GE.AND P4, PT, R20, UR17, PT ;  /* 0x0000001114007c0c */ /* 0x000fe4000bf86270 */
[----:B------:R-:W-:-:S02]  /*0890*/  LOP3.LUT R25, R70, 0xe0, RZ, 0xfc, !PT ;  /* 0x000000e046197812 */ /* 0x000fc400078efcff */
[----:B------:R-:W-:Y:S01]  /*08a0*/  ISETP.GE.AND P0, PT, R21, UR17, PT ;  /* 0x0000001115007c0c */ /* 0x000fe2000bf06270 */
[----:B------:R0:W2:Y:S01]  /*08b0*/  @!P2 LDG.E.U16 R0, [R2.64] ;  /* 0x000000160200a981 */ /* 0x0000a2000c1e1500 */
[----:B------:R-:W-:Y:S02]  /*08c0*/  LOP3.LUT R26, R70, 0x100, RZ, 0xfc, !PT ;  /* 0x00000100461a7812 */ /* 0x000fe400078efcff */
[----:B------:R-:W-:Y:S01]  /*08d0*/  ISETP.GE.AND P6, PT, R22, UR17, PT ;  /* 0x0000001116007c0c */ /* 0x000fe2000bfc6270 */
[----:B------:R0:W3:Y:S01]  /*08e0*/  @!P1 LDG.E.U16 R4, [R2.64+0x40] ;  /* 0x0000401602049981 */ /* 0x0000e2000c1e1500 */
[----:B------:R-:W-:Y:S02]  /*08f0*/  ISETP.GE.AND P5, PT, R23, UR17, PT ;  /* 0x0000001117007c0c */ /* 0x000fe4000bfa6270 */
[----:B------:R-:W-:Y:S02]  /*0900*/  ISETP.GE.AND P3, PT, R24, UR17, PT ;  /* 0x0000001118007c0c */ /* 0x000fe4000bf66270 */
[----:B------:R-:W-:-:S02]  /*0910*/  ISETP.GE.AND P2, PT, R25, UR17, PT ;  /* 0x0000001119007c0c */ /* 0x000fc4000bf46270 */
        /* <DEDUP_REMOVED lines=16> */
[----:B------:R-:W-:Y:S01]  /*0a20*/  LOP3.LUT R42, R70, 0x1a0, RZ, 0xfc, !PT ;  /* 0x000001a0462a7812 */ /* 0x000fe200078efcff */
[----:B------:R0:W5:Y:S01]  /*0a30*/  @!P3 LDG.E.U16 R9, [R2.64+0x180] ;  /* 0x000180160209b981 */ /* 0x000162000c1e1500 */
[----:B------:R-:W-:Y:S02]  /*0a40*/  ISETP.GE.AND P4, PT, R32, UR17, PT ;  /* 0x0000001120007c0c */ /* 0x000fe4000bf86270 */
[----:B------:R-:W-:Y:S01]  /*0a50*/  LOP3.LUT R44, R70, 0x1c0, RZ, 0xfc, !PT ;  /* 0x000001c0462c7812 */ /* 0x000fe200078efcff */
        /* <DEDUP_REMOVED lines=30> */
[----:B------:R-:W-:Y:S02]  /*0c40*/  ISETP.GE.AND P3, PT, R25, UR17, PT ;  /* 0x0000001119007c0c */ /* 0x000fe4000bf66270 */
[C---:B------:R-:W-:Y:S02]  /*0c50*/  IADD3 R23, R18.reuse, 0x60, RZ ;  /* 0x0000006012177810 */ /* 0x040fe40007ffe0ff */
[CC--:B------:R-:W-:Y:S02]  /*0c60*/  LEA.HI.SX32 R20, R18.reuse, R18.reuse, 0x1b ;  /* 0x0000001212147211 */ /* 0x0c0fe400078fdaff */
[C---:B------:R-:W-:Y:S02]  /*0c70*/  IADD3 R25, R18.reuse, 0x80, RZ ;  /* 0x0000008012197810 */ /* 0x040fe40007ffe0ff */
[----:B------:R-:W-:Y:S02]  /*0c80*/  IADD3 R27, R18, 0xa0, RZ ;  /* 0x000000a0121b7810 */ /* 0x000fe40007ffe0ff */
[----:B------:R-:W-:-:S02]  /*0c90*/  LEA.HI.SX32 R21, R21, R18, 0x1b ;  /* 0x0000001215157211 */ /* 0x000fc400078fdaff */
[C---:B------:R-:W-:Y:S02]  /*0ca0*/  IADD3 R29, R18.reuse, 0xc0, RZ ;  /* 0x000000c0121d7810 */ /* 0x040fe40007ffe0ff */
[-C--:B------:R-:W-:Y:S02]  /*0cb0*/  LEA.HI.SX32 R3, R3, R18.reuse, 0x1b ;  /* 0x0000001203037211 */ /* 0x080fe400078fdaff */
[C---:B------:R-:W-:Y:S02]  /*0cc0*/  IADD3 R31, R18.reuse, 0xe0, RZ ;  /* 0x000000e0121f7810 */ /* 0x040fe40007ffe0ff */
[----:B------:R-:W-:Y:S02]  /*0cd0*/  LEA.HI.SX32 R23, R23, R18, 0x1b ;  /* 0x0000001217177211 */ /* 0x000fe400078fdaff */
[----:B------:R-:W-:Y:S02]  /*0ce0*/  IADD3 R33, R18, 0x100, RZ ;  /* 0x0000010012217810 */ /* 0x000fe40007ffe0ff */
[----:B------:R-:W-:-:S02]  /*0cf0*/  SHF.L.U32 R54, R20, 0x1, RZ ;  /* 0x0000000114367819 */ /* 0x000fc400000006ff */
[-C--:B------:R-:W-:Y:S02]  /*0d00*/  LEA.HI.SX32 R25, R25, R18.reuse, 0x1b ;  /* 0x0000001219197211 */ /* 0x080fe400078fdaff */
        /* <DEDUP_REMOVED lines=18> */
[----:B------:R-:W-:Y:S02]  /*0e30*/  IADD3 R47, R18, 0x1e0, RZ ;  /* 0x000001e0122f7810 */ /* 0x000fe40007ffe0ff */
[-C--:B------:R-:W-:Y:S02]  /*0e40*/  LEA.HI.SX32 R39, R39, R18.reuse, 0x1b ;  /* 0x0000001227277211 */ /* 0x080fe400078fdaff */
[----:B------:R-:W-:Y:S02]  /*0e50*/  SHF.L.U32 R164, R31, 0x1, RZ ;  /* 0x000000011fa47819 */ /* 0x000fe400000006ff */
        /* <DEDUP_REMOVED lines=8> */
[----:B------:R-:W-:Y:S02]  /*0ee0*/  SHF.L.U32 R69, R41, 0x1, RZ ;  /* 0x0000000129457819 */ /* 0x000fe400000006ff */
[----:B------:R-:W-:Y:S02]  /*0ef0*/  SHF.L.U32 R68, R43, 0x1, RZ ;  /* 0x000000012b447819 */ /* 0x000fe400000006ff */
[----:B------:R-:W-:Y:S02]  /*0f00*/  SHF.L.U32 R67, R45, 0x1, RZ ;  /* 0x000000012d437819 */ /* 0x000fe400000006ff */
[----:B------:R-:W-:Y:S02]  /*0f10*/  SHF.L.U32 R66, R47, 0x1, RZ ;  /* 0x000000012f427819 */ /* 0x000fe400000006ff */
[----:B------:R-:W-:Y:S02]  /*0f20*/  ISETP.GE.AND P1, PT, R22, UR17, PT ;  /* 0x0000001116007c0c */ /* 0x000fe4000bf26270 */
[----:B------:R-:W-:-:S02]  /*0f30*/  ISETP.GE.AND P5, PT, R24, UR17, PT ;  /* 0x0000001118007c0c */ /* 0x000fc4000bfa6270 */
[----:B------:R-:W-:Y:S02]  /*0f40*/  MOV R2, UR9 ;  /* 0x0000000900027c02 */ /* 0x000fe40008000f00 */
[----:B------:R-:W-:-:S05]  /*0f50*/  MOV R3, UR11 ;  /* 0x0000000b00037c02 */ /* 0x000fca0008000f00 */
[----:B------:R-:W-:Y:S01]  /*0f60*/  IMAD.WIDE R2, R70, 0x2, R2 ;  /* 0x0000000246027825 */ /* 0x000fe200078e0202 */
[----:B------:R-:W-:Y:S02]  /*0f70*/  PRMT R35, RZ, 0x7610, R35 ;  /* 0x00007610ff237816 */ /* 0x000fe40000000023 */
[----:B------:R-:W-:Y:S01]  /*0f80*/  PRMT R37, RZ, 0x7610, R37 ;  /* 0x00007610ff257816 */ /* 0x000fe20000000025 */
[----:B--2---:R0:W-:Y:S04]  /*0f90*/  STS.U16 [R54], R0 ;  /* 0x0000000036007388 */ /* 0x0041e80000000400 */
[----:B---3--:R1:W-:Y:S01]  /*0fa0*/  STS.U16 [R53+0x40], R4 ;  /* 0x0000400435007388 */ /* 0x0083e20000000400 */
[----:B0-----:R-:W-:-:S04]  /*0fb0*/  LEA R0, R72, R71, 0x4 ;  /* 0x0000004748007211 */ /* 0x001fc800078e20ff */
[----:B------:R-:W-:Y:S01]  /*0fc0*/  LEA.HI.SX32 R65, R0, R0, 0x1b ;  /* 0x0000000000417211 */ /* 0x000fe200078fdaff */
[----:B----4-:R-:W-:Y:S04]  /*0fd0*/  STS.U16 [R52+0x80], R5 ;  /* 0x0000800534007388 */ /* 0x010fe80000000400 */
[----:B-----5:R-:W-:Y:S04]  /*0fe0*/  STS.U16 [R51+0xc0], R6 ;  /* 0x0000c00633007388 */ /* 0x020fe80000000400 */
        /* <DEDUP_REMOVED lines=10> */
[----:B------:R-:W-:Y:S04]  /*1090*/  STS.U16 [R68+0x340], R17 ;  /* 0x0003401144007388 */ /* 0x000fe80000000400 */
[----:B------:R0:W-:Y:S04]  /*10a0*/  STS.U16 [R67+0x380], R16 ;  /* 0x0003801043007388 */ /* 0x0001e80000000400 */
        /* <DEDUP_REMOVED lines=18> */
[----:B-1----:R-:W-:-:S03]  /*11d0*/  PRMT R4, RZ, 0x7610, R4 ;  /* 0x00007610ff047816 */ /* 0x002fc60000000004 */
[----:B------:R-:W-:Y:S01]  /*11e0*/  BAR.SYNC.DEFER_BLOCKING 0x0 ;  /* 0x0000000000007b1d */ /* 0x000fe20000010000 */
[----:B0-----:R-:W-:Y:S02]  /*11f0*/  PRMT R7, RZ, 0x7610, R7 ;  /* 0x00007610ff077816 */ /* 0x001fe40000000007 */
[----:B------:R-:W-:Y:S02]  /*1200*/  PRMT R5, RZ, 0x7610, R5 ;  /* 0x00007610ff057816 */ /* 0x000fe40000000005 */
[----:B------:R-:W-:Y:S02]  /*1210*/  PRMT R6, RZ, 0x7610, R6 ;  /* 0x00007610ff067816 */ /* 0x000fe40000000006 */
[----:B--2---:R-:W-:Y:S02]  /*1220*/  PRMT R8, RZ, 0x7610, R8 ;  /* 0x00007610ff087816 */ /* 0x004fe40000000008 */
[----:B---3--:R-:W-:Y:S02]  /*1230*/  PRMT R9, RZ, 0x7610, R9 ;  /* 0x00007610ff097816 */ /* 0x008fe40000000009 */
[----:B----4-:R-:W-:-:S02]  /*1240*/  PRMT R11, RZ, 0x7610, R11 ;  /* 0x00007610ff0b7816 */ /* 0x010fc4000000000b */
[----:B-----5:R-:W-:Y:S02]  /*1250*/  PRMT R10, RZ, 0x7610, R10 ;  /* 0x00007610ff0a7816 */ /* 0x020fe4000000000a */
        /* <DEDUP_REMOVED lines=19> */
[----:B------:R-:W-:Y:S02]  /*1390*/  PRMT R13, RZ, 0x7610, R13 ;  /* 0x00007610ff0d7816 */ /* 0x000fe4000000000d */
[----:B------:R-:W-:Y:S01]  /*13a0*/  PRMT R12, RZ, 0x7610, R12 ;  /* 0x00007610ff0c7816 */ /* 0x000fe2000000000c */
[----:B------:R-:W3:Y:S01]  /*13b0*/  @!P3 LDG.E.U16 R35, [R2.64+0x340] ;  /* 0x000340160223b981 */ /* 0x000ee2000c1e1500 */
        /* <DEDUP_REMOVED lines=100> */
.L_x_787:
[----:B------:R-:W-:Y:S05]  /*1a00*/  BSYNC B0 ;  /* 0x0000000000007941 */ /* 0x000fea0003800000 */
.L_x_786:
        /* <DEDUP_REMOVED lines=36> */
.L_x_789:
[----:B------:R-:W-:Y:S05]  /*1c50*/  BSYNC B0 ;  /* 0x0000000000007941 */ /* 0x000fea0003800000 */
.L_x_788:
        /* <DEDUP_REMOVED lines=38> */
.L_x_791:
[----:B------:R-:W-:Y:S05]  /*1ec0*/  BSYNC B0 ;  /* 0x0000000000007941 */ /* 0x000fea0003800000 */
.L_x_790:
        /* <DEDUP_REMOVED lines=36> */
.L_x_793:
[----:B------:R-:W-:Y:S05]  /*2110*/  BSYNC B0 ;  /* 0x0000000000007941 */ /* 0x000fea0003800000 */
.L_x_792:
        /* <DEDUP_REMOVED lines=38> */
.L_x_795:
[----:B------:R-:W-:Y:S05]  /*2380*/  BSYNC B0 ;  /* 0x0000000000007941 */ /* 0x000fea0003800000 */
.L_x_794:
        /* <DEDUP_REMOVED lines=36> */
.L_x_797:
[----:B------:R-:W-:Y:S05]  /*25d0*/  BSYNC B0 ;  /* 0x0000000000007941 */ /* 0x000fea0003800000 */
.L_x_796:
        /* <DEDUP_REMOVED lines=38> */
.L_x_799:
[----:B------:R-:W-:Y:S05]  /*2840*/  BSYNC B0 ;  /* 0x0000000000007941 */ /* 0x000fea0003800000 */
.L_x_798:
        /* <DEDUP_REMOVED lines=36> */
.L_x_801:
[----:B------:R-:W-:Y:S05]  /*2a90*/  BSYNC B0 ;  /* 0x0000000000007941 */ /* 0x000fea0003800000 */
.L_x_800:
        /* <DEDUP_REMOVED lines=41> */
.L_x_803:
[----:B------:R-:W-:Y:S05]  /*2d30*/  BSYNC B0 ;  /* 0x0000000000007941 */ /* 0x000fea0003800000 */
.L_x_802:
        /* <DEDUP_REMOVED lines=41> */
.L_x_805:
[----:B------:R-:W-:Y:S05]  /*2fd0*/  BSYNC B0 ;  /* 0x0000000000007941 */ /* 0x000fea0003800000 */
.L_x_804:
        /* <DEDUP_REMOVED lines=47> */
.L_x_807:
[----:B------:R-:W-:Y:S05]  /*32d0*/  BSYNC B0 ;  /* 0x0000000000007941 */ /* 0x000fea0003800000 */
.L_x_806:
        /* <DEDUP_REMOVED lines=33> */
.L_x_809:
[----:B------:R-:W-:Y:S05]  /*34f0*/  BSYNC B0 ;  /* 0x0000000000007941 */ /* 0x000fea0003800000 */
.L_x_808:
        /* <DEDUP_REMOVED lines=33> */
.L_x_811:
[----:B------:R-:W-:Y:S05]  /*3710*/  BSYNC B0 ;  /* 0x0000000000007941 */ /* 0x000fea0003800000 */
.L_x_810:
        /* <DEDUP_REMOVED lines=33> */
.L_x_813:
[----:B------:R-:W-:Y:S05]  /*3930*/  BSYNC B0 ;  /* 0x0000000000007941 */ /* 0x000fea0003800000 */
.L_x_812:
        /* <DEDUP_REMOVED lines=33> */
.L_x_815:
[----:B------:R-:W-:Y:S05]  /*3b50*/  BSYNC B0 ;  /* 0x0000000000007941 */ /* 0x000fea0003800000 */
.L_x_814:
        /* <DEDUP_REMOVED lines=33> */
.L_x_817:
[----:B------:R-:W-:Y:S05]  /*3d70*/  BSYNC B0 ;  /* 0x0000000000007941 */ /* 0x000fea0003800000 */
.L_x_816:
        /* <DEDUP_REMOVED lines=20> */
.L_x_824:
[----:B------:R-:W-:Y:S01]  /*3ec0*/  ULDC UR14, c[0x0][0x180] ;  /* 0x00006000000e7ab9 */ /* 0x000fe20000000800 */
[----:B------:R-:W-:Y:S01]  /*3ed0*/  IMAD.WIDE.U32 R40, R75, c[0x0][0x180], RZ ;  /* 0x000060004b287a25 */ /* 0x000fe200078e00ff */
[----:B------:R-:W-:-:S02]  /*3ee0*/  UIMAD UR14, UR21, UR14, URZ ;  /* 0x0000000e150e72a4 */ /* 0x000fc4000f8e023f */
[----:B------:R-:W-:Y:S02]  /*3ef0*/  USHF.R.S32.HI UR15, URZ, 0x1f, UR7 ;  /* 0x0000001f3f0f7899 */ /* 0x000fe40008011407 */
[----:B------:R-:W-:Y:S02]  /*3f00*/  ULDC.64 UR16, c[0x0][0x188] ;  /* 0x0000620000107ab9 */ /* 0x000fe40000000a00 */
[----:B------:R-:W-:Y:S01]  /*3f10*/  MOV R42, UR14 ;  /* 0x0000000e002a7c02 */ /* 0x000fe20008000f00 */
[----:B------:R-:W-:Y:S01]  /*3f20*/  UIMAD UR14, UR15, UR16, URZ ;  /* 0x000000100f0e72a4 */ /* 0x000fe2000f8e023f */
[----:B------:R-:W-:Y:S01]  /*3f30*/  IADD3 R44, R71, R70, RZ ;  /* 0x00000046472c7210 */ /* 0x000fe20007ffe0ff */
        /* <DEDUP_REMOVED lines=8> */
[----:B------:R-:W-:-:S05]  /*3fc0*/  LEA.HI.X R43, R40, c[0x0][0x224], R41, 0x3, P0 ;  /* 0x00008900282b7a11 */ /* 0x000fca00000f1c29 */
[----:B------:R0:W2:Y:S01]  /*3fd0*/  LDG.E.64 R40, [R42.64] ;  /* 0x000000162a287981 */ /* 0x0000a2000c1e1b00 */
[----:B------:R-:W-:Y:S01]  /*3fe0*/  UMOV UR17, 0xfffffc00 ;  /* 0xfffffc0000117882 */ /* 0x000fe20000000000 */
[----:B------:R-:W-:Y:S01]  /*3ff0*/  SHF.R.S32.HI R45, RZ, 0x1f, R44 ;  /* 0x0000001fff2d7819 */ /* 0x000fe2000001142c */
[----:B------:R-:W-:Y:S01]  /*4000*/  ULDC UR14, c[0x0][0x168] ;  /* 0x00005a00000e7ab9 */ /* 0x000fe20000000800 */
[----:B------:R-:W-:Y:S01]  /*4010*/  MOV R47, UR7 ;  /* 0x00000007002f7c02 */ /* 0x000fe20008000f00 */
[----:B------:R-:W-:Y:S01]  /*4020*/  UIMAD UR17, UR6, UR17, UR14 ;  /* 0x00000011061172a4 */ /* 0x000fe2000f8e020e */
[C---:B------:R-:W-:Y:S01]  /*4030*/  IADD3 R48, R44.reuse, 0x20, RZ ;  /* 0x000000202c307810 */ /* 0x040fe20007ffe0ff */
[----:B------:R-:W-:Y:S01]  /*4040*/  UIMAD UR14, UR15, UR18, URZ ;  /* 0x000000120f0e72a4 */ /* 0x000fe2000f8e023f */
[----:B------:R-:W-:Y:S01]  /*4050*/  PRMT R118, RZ, 0x7610, R118 ;  /* 0x00007610ff767816 */ /* 0x000fe20000000076 */
[----:B------:R-:W-:Y:S01]  /*4060*/  USHF.L.U32 UR16, UR17, 0x1, URZ ;  /* 0x0000000111107899 */ /* 0x000fe2000800063f */
[C---:B0-----:R-:W-:Y:S01]  /*4070*/  IADD3 R42, R44.reuse, 0x40, RZ ;  /* 0x000000402c2a7810 */ /* 0x041fe20007ffe0ff */
[----:B------:R-:W-:Y:S01]  /*4080*/  UIMAD UR14, UR7, UR19, UR14 ;  /* 0x00000013070e72a4 */ /* 0x000fe2000f8e020e */
[----:B------:R-:W-:Y:S01]  /*4090*/  IMAD.WIDE.U32 R46, R47, c[0x0][0x1c0], R44 ;  /* 0x000070002f2e7a25 */ /* 0x000fe200078e002c */
[C---:B------:R-:W-:Y:S01]  /*40a0*/  IADD3 R45, R44.reuse, 0x60, RZ ;  /* 0x000000602c2d7810 */ /* 0x040fe20007ffe0ff */
[----:B------:R-:W-:Y:S01]  /*40b0*/  ULDC.64 UR18, c[0x0][0x1a0] ;  /* 0x0000680000127ab9 */ /* 0x000fe20000000a00 */
[----:B------:R-:W-:-:S02]  /*40c0*/  ISETP.GE.AND P1, PT, R44, UR16, PT ;  /* 0x000000102c007c0c */ /* 0x000fc4000bf26270 */
[----:B------:R-:W-:Y:S02]  /*40d0*/  ISETP.GE.AND P3, PT, R42, UR16, PT ;  /* 0x000000102a007c0c */ /* 0x000fe4000bf66270 */
[----:B------:R-:W-:Y:S02]  /*40e0*/  ISETP.GE.AND P2, PT, R48, UR16, PT ;  /* 0x0000001030007c0c */ /* 0x000fe4000bf46270 */
[----:B------:R-:W-:Y:S02]  /*40f0*/  IADD3 R43, R47, UR14, RZ ;  /* 0x0000000e2f2b7c10 */ /* 0x000fe4000fffe0ff */
[----:B------:R-:W-:Y:S02]  /*4100*/  LEA R42, P5, R46, UR12, 0x1 ;  /* 0x0000000c2e2a7c11 */ /* 0x000fe4000f8a08ff */
[----:B------:R-:W-:Y:S02]  /*4110*/  IADD3 R48, R44, 0x80, RZ ;  /* 0x000000802c307810 */ /* 0x000fe40007ffe0ff */
[----:B------:R-:W-:-:S02]  /*4120*/  LEA.HI.X R43, R46, UR13, R43, 0x1, P5 ;  /* 0x0000000d2e2b7c11 */ /* 0x000fc4000a8f0c2b */
[----:B------:R-:W-:Y:S02]  /*4130*/  PRMT R119, RZ, 0x7610, R119 ;  /* 0x00007610ff777816 */ /* 0x000fe40000000077 */
[----:B------:R-:W-:Y:S01]  /*4140*/  ISETP.GE.AND P0, PT, R48, UR16, PT ;  /* 0x0000001030007c0c */ /* 0x000fe2000bf06270 */
[----:B------:R0:W3:Y:S01]  /*4150*/  @!P1 LDG.E.U16 R118, [R42.64] ;  /* 0x000000162a769981 */ /* 0x0000e2000c1e1500 */
[C---:B------:R-:W-:Y:S02]  /*4160*/  IADD3 R47, R44.reuse, 0xa0, RZ ;  /* 0x000000a02c2f7810 */ /* 0x040fe40007ffe0ff */
[----:B------:R-:W-:Y:S01]  /*4170*/  PRMT R127, RZ, 0x7610, R127 ;  /* 0x00007610ff7f7816 */ /* 0x000fe2000000007f */
[----:B------:R0:W4:Y:S01]  /*4180*/  @!P3 LDG.E.U16 R119, [R42.64+0x80] ;  /* 0x000080162a77b981 */ /* 0x000122000c1e1500 */
[----:B------:R-:W-:Y:S02]  /*4190*/  IADD3 R46, R44, 0xe0, RZ ;  /* 0x000000e02c2e7810 */ /* 0x000fe40007ffe0ff */
[----:B------:R-:W-:-:S02]  /*41a0*/  ISETP.GE.AND P4, PT, R45, UR16, PT ;  /* 0x000000102d007c0c */ /* 0x000fc4000bf86270 */
[----:B------:R-:W-:Y:S01]  /*41b0*/  IADD3 R45, R44, 0xc0, RZ ;  /* 0x000000c02c2d7810 */ /* 0x000fe20007ffe0ff */
[----:B------:R0:W3:Y:S01]  /*41c0*/  @!P2 LDG.E.U16 R127, [R42.64+0x40] ;  /* 0x000040162a7fa981 */ /* 0x0000e2000c1e1500 */
[----:B------:R-:W-:Y:S02]  /*41d0*/  ISETP.GE.AND P1, PT, R47, UR16, PT ;  /* 0x000000102f007c0c */ /* 0x000fe4000bf26270 */
[----:B------:R-:W-:Y:S02]  /*41e0*/  ISETP.GE.AND P3, PT, R46, UR16, PT ;  /* 0x000000102e007c0c */ /* 0x000fe4000bf66270 */
[----:B------:R-:W-:Y:S02]  /*41f0*/  PRMT R128, RZ, 0x7610, R128 ;  /* 0x00007610ff807816 */ /* 0x000fe40000000080 */
[----:B------:R-:W-:Y:S02]  /*4200*/  ISETP.GE.AND P2, PT, R45, UR16, PT ;  /* 0x000000102d007c0c */ /* 0x000fe4000bf46270 */
[----:B------:R-:W-:-:S02]  /*4210*/  IADD3 R46, R44, 0x100, RZ ;  /* 0x000001002c2e7810 */ /* 0x000fc40007ffe0ff */
[----:B------:R-:W-:Y:S01]  /*4220*/  PRMT R120, RZ, 0x7610, R120 ;  /* 0x00007610ff787816 */ /* 0x000fe20000000078 */
[----:B------:R0:W3:Y:S01]  /*4230*/  @!P0 LDG.E.U16 R128, [R42.64+0x100] ;  /* 0x000100162a808981 */ /* 0x0000e2000c1e1500 */
[----:B------:R-:W-:Y:S02]  /*4240*/  PRMT R125, RZ, 0x7610, R125 ;  /* 0x00007610ff7d7816 */ /* 0x000fe4000000007d */
[----:B------:R-:W-:Y:S02]  /*4250*/  ISETP.GE.AND P0, PT, R46, UR16, PT ;  /* 0x000000102e007c0c */ /* 0x000fe4000bf06270 */
[----:B------:R-:W-:Y:S01]  /*4260*/  PRMT R126, RZ, 0x7610, R126 ;  /* 0x00007610ff7e7816 */ /* 0x000fe2000000007e */
[----:B------:R0:W3:Y:S01]  /*4270*/  @!P1 LDG.E.U16 R120, [R42.64+0x140] ;  /* 0x000140162a789981 */ /* 0x0000e2000c1e1500 */
[----:B------:R-:W-:Y:S02]  /*4280*/  PRMT R121, RZ, 0x7610, R121 ;  /* 0x00007610ff797816 */ /* 0x000fe40000000079 */
[----:B------:R-:W-:Y:S01]  /*4290*/  IADD3 R46, R44, 0x160, RZ ;  /* 0x000001602c2e7810 */ /* 0x000fe20007ffe0ff */
[----:B------:R0:W3:Y:S01]  /*42a0*/  @!P3 LDG.E.U16 R125, [R42.64+0x1c0] ;  /* 0x0001c0162a7db981 */ /* 0x0000e2000c1e1500 */
[----:B------:R-:W-:-:S02]  /*42b0*/  SHF.L.U32 R53, R73, 0x4, RZ ;  /* 0x0000000449357819 */ /* 0x000fc400000006ff */
[----:B------:R-:W-:Y:S01]  /*42c0*/  ISETP.GE.AND P3, PT, R46, UR16, PT ;  /* 0x000000102e007c0c */ /* 0x000fe2000bf66270 */
[----:B------:R0:W3:Y:S01]  /*42d0*/  @!P4 LDG.E.U16 R126, [R42.64+0xc0] ;  /* 0x0000c0162a7ec981 */ /* 0x0000e2000c1e1500 */
[----:B------:R-:W-:-:S03]  /*42e0*/  PRMT R122, RZ, 0x7610, R122 ;  /* 0x00007610ff7a7816 */ /* 0x000fc6000000007a */
[----:B------:R0:W3:Y:S01]  /*42f0*/  @!P2 LDG.E.U16 R121, [R42.64+0x180] ;  /* 0x000180162a79a981 */ /* 0x0000e2000c1e1500 */
[----:B------:R-:W-:-:S03]  /*4300*/  PRMT R55, RZ, 0x7610, R55 ;  /* 0x00007610ff377816 */ /* 0x000fc60000000037 */
[----:B------:R0:W3:Y:S01]  /*4310*/  @!P0 LDG.E.U16 R122, [R42.64+0x200] ;  /* 0x000200162a7a8981 */ /* 0x0000e2000c1e1500 */
[----:B------:R-:W-:Y:S02]  /*4320*/  PRMT R123, RZ, 0x7610, R123 ;  /* 0x00007610ff7b7816 */ /* 0x000fe4000000007b */
[----:B------:R-:W-:Y:S01]  /*4330*/  PRMT R124, RZ, 0x7610, R124 ;  /* 0x00007610ff7c7816 */ /* 0x000fe2000000007c */
[----:B------:R0:W3:Y:S01]  /*4340*/  @!P3 LDG.E.U16 R55, [R42.64+0x2c0] ;  /* 0x0002c0162a37b981 */ /* 0x0000e2000c1e1500 */
[----:B------:R-:W-:Y:S02]  /*4350*/  PRMT R108, RZ, 0x7610, R108 ;  /* 0x00007610ff6c7816 */ /* 0x000fe4000000006c */
[----:B------:R-:W-:Y:S02]  /*4360*/  PRMT R111, RZ, 0x7610, R111 ;  /* 0x00007610ff6f7816 */ /* 0x000fe4000000006f */
[----:B------:R-:W-:Y:S02]  /*4370*/  IADD3 R46, R53, 0x2, RZ ;  /* 0x00000002352e7810 */ /* 0x000fe40007ffe0ff */
        /* <DEDUP_REMOVED lines=11> */
[----:B--2---:R-:W-:Y:S02]  /*4430*/  FMUL.FTZ R45, R41, R63 ;  /* 0x0000003f292d7220 */ /* 0x004fe40000410000 */
[----:B------:R-:W-:Y:S02]  /*4440*/  FMUL.FTZ R109, R40, 1.4426950216293334961 ;  /* 0x3fb8aa3b286d7820 */ /* 0x000fe40000410000 */
[----:B------:R-:W-:Y:S01]  /*4450*/  FMUL.RZ R47, R45, 0.15915493667125701904 ;  /* 0x3e22f9832d2f7820 */ /* 0x000fe2000040c000 */
[----:B------:R-:W-:Y:S01]  /*4460*/  IADD3 R45, R44, 0x120, RZ ;  /* 0x000001202c2d7810 */ /* 0x000fe20007ffe0ff */
[----:B------:R-:W-:-:S02]  /*4470*/  FMUL.FTZ R40, R41, R61 ;  /* 0x0000003d29287220 */ /* 0x000fc40000410000 */
[----:B------:R-:W-:Y:S01]  /*4480*/  MUFU.SIN R76, R47 ;  /* 0x0000002f004c7308 */ /* 0x000fe20000000400 */
[----:B------:R-:W-:Y:S02]  /*4490*/  ISETP.GE.AND P1, PT, R45, UR16, PT ;  /* 0x000000102d007c0c */ /* 0x000fe4000bf26270 */
[----:B------:R-:W-:-:S05]  /*44a0*/  IADD3 R45, R44, 0x140, RZ ;  /* 0x000001402c2d7810 */ /* 0x000fca0007ffe0ff */
[----:B------:R1:W-:Y:S01]  /*44b0*/  MUFU.COS R77, R47 ;  /* 0x0000002f004d7308 */ /* 0x0003e20000000000 */
[----:B------:R-:W-:Y:S02]  /*44c0*/  ISETP.GE.AND P2, PT, R45, UR16, PT ;  /* 0x000000102d007c0c */ /* 0x000fe4000bf46270 */
[----:B------:R-:W-:-:S03]  /*44d0*/  IADD3 R45, R53, 0x1, RZ ;  /* 0x00000001352d7810 */ /* 0x000fc60007ffe0ff */
[----:B------:R0:W2:Y:S01]  /*44e0*/  @!P1 LDG.E.U16 R123, [R42.64+0x240] ;  /* 0x000240162a7b9981 */ /* 0x0000a2000c1e1500 */
[----:B-1----:R-:W-:Y:S01]  /*44f0*/  FMUL.RZ R47, R40, 0.15915493667125701904 ;  /* 0x3e22f983282f7820 */ /* 0x002fe2000040c000 */
[----:B------:R-:W-:-:S04]  /*4500*/  IADD3 R40, R44, 0x180, RZ ;  /* 0x000001802c287810 */ /* 0x000fc80007ffe0ff */
[----:B------:R-:W-:Y:S02]  /*4510*/  ISETP.GE.AND P4, PT, R40, UR16, PT ;  /* 0x0000001028007c0c */ /* 0x000fe4000bf86270 */
[----:B------:R0:W2:Y:S01]  /*4520*/  @!P2 LDG.E.U16 R124, [R42.64+0x280] ;  /* 0x000280162a7ca981 */ /* 0x0000a2000c1e1500 */
[C---:B------:R-:W-:Y:S02]  /*4530*/  IADD3 R40, R44.reuse, 0x1a0, RZ ;  /* 0x000001a02c287810 */ /* 0x040fe40007ffe0ff */
[----:B------:R-:W-:Y:S02]  /*4540*/  ISETP.GE.U32.AND P0, PT, R45, UR17, PT ;  /* 0x000000112d007c0c */ /* 0x000fe4000bf06070 */
[----:B------:R-:W-:Y:S02]  /*4550*/  IADD3 R45, R44, 0x1c0, RZ ;  /* 0x000001c02c2d7810 */ /* 0x000fe40007ffe0ff */
[----:B------:R-:W-:Y:S02]  /*4560*/  ISETP.GE.AND P6, PT, R40, UR16, PT ;  /* 0x0000001028007c0c */ /* 0x000fe4000bfc6270 */
[----:B------:R-:W-:-:S02]  /*4570*/  IADD3 R40, R44, 0x1e0, RZ ;  /* 0x000001e02c287810 */ /* 0x000fc40007ffe0ff */
[----:B------:R-:W-:Y:S01]  /*4580*/  ISETP.GE.AND P5, PT, R45, UR16, PT ;  /* 0x000000102d007c0c */ /* 0x000fe2000bfa6270 */
[----:B------:R0:W2:Y:S01]  /*4590*/  @!P4 LDG.E.U16 R108, [R42.64+0x300] ;  /* 0x000300162a6cc981 */ /* 0x0000a2000c1e1500 */
[----:B------:R-:W-:Y:S02]  /*45a0*/  ISETP.GE.AND P3, PT, R40, UR16, PT ;  /* 0x0000001028007c0c */ /* 0x000fe4000bf66270 */
[----:B------:R-:W-:-:S04]  /*45b0*/  IADD3 R40, R44, 0x200, RZ ;  /* 0x000002002c287810 */ /* 0x000fc80007ffe0ff */
[----:B------:R-:W-:Y:S01]  /*45c0*/  ISETP.GE.AND P4, PT, R40, UR16, PT ;  /* 0x0000001028007c0c */ /* 0x000fe2000bf86270 */
[----:B------:R0:W2:Y:S01]  /*45d0*/  @!P6 LDG.E.U16 R111, [R42.64+0x340] ;  /* 0x000340162a6fe981 */ /* 0x0000a2000c1e1500 */
[----:B------:R-:W-:Y:S02]  /*45e0*/  IADD3 R40, R44, 0x220, RZ ;  /* 0x000002202c287810 */ /* 0x000fe40007ffe0ff */
[----:B------:R-:W-:Y:S01]  /*45f0*/  ISETP.GE.U32.AND P1, PT, R46, UR17, PT ;  /* 0x000000112e007c0c */ /* 0x000fe2000bf26070 */
[----:B------:R-:W-:Y:S01]  /*4600*/  FMUL.FTZ R45, R41, R59 ;  /* 0x0000003b292d7220 */ /* 0x000fe20000410000 */
[----:B------:R-:W-:Y:S01]  /*4610*/  IADD3 R46, R53, 0x3, RZ ;  /* 0x00000003352e7810 */ /* 0x000fe20007ffe0ff */
[----:B------:R0:W2:Y:S01]  /*4620*/  @!P5 LDG.E.U16 R117, [R42.64+0x380] ;  /* 0x000380162a75d981 */ /* 0x0000a2000c1e1500 */
[----:B------:R-:W-:Y:S02]  /*4630*/  ISETP.GE.AND P6, PT, R40, UR16, PT ;  /* 0x0000001028007c0c */ /* 0x000fe4000bfc6270 */
[----:B------:R-:W-:Y:S01]  /*4640*/  IADD3 R40, R44, 0x240, RZ ;  /* 0x000002402c287810 */ /* 0x000fe20007ffe0ff */
[----:B------:R0:W2:Y:S01]  /*4650*/  @!P3 LDG.E.U16 R116, [R42.64+0x3c0] ;  /* 0x0003c0162a74b981 */ /* 0x0000a2000c1e1500 */
[----:B------:R-:W-:Y:S01]  /*4660*/  ISETP.GE.U32.AND P2, PT, R46, UR17, PT ;  /* 0x000000112e007c0c */ /* 0x000fe2000bf46070 */
[----:B------:R-:W-:Y:S01]  /*4670*/  FMUL.RZ R46, R45, 0.15915493667125701904 ;  /* 0x3e22f9832d2e7820 */ /* 0x000fe2000040c000 */
[----:B------:R-:W-:Y:S01]  /*4680*/  IADD3 R45, R44, 0x260, RZ ;  /* 0x000002602c2d7810 */ /* 0x000fe20007ffe0ff */
[----:B------:R0:W2:Y:S01]  /*4690*/  @!P4 LDG.E.U16 R115, [R42.64+0x400] ;  /* 0x000400162a73c981 */ /* 0x0000a2000c1e1500 */
[----:B------:R-:W-:-:S02]  /*46a0*/  ISETP.GE.AND P5, PT, R40, UR16, PT ;  /* 0x0000001028007c0c */ /* 0x000fc4000bfa6270 */
[----:B------:R-:W-:Y:S02]  /*46b0*/  IADD3 R40, R44, 0x280, RZ ;  /* 0x000002802c287810 */ /* 0x000fe40007ffe0ff */
[----:B------:R-:W-:Y:S01]  /*46c0*/  ISETP.GE.AND P3, PT, R45, UR16, PT ;  /* 0x000000102d007c0c */ /* 0x000fe2000bf66270 */
[----:B------:R0:W2:Y:S01]  /*46d0*/  @!P6 LDG.E.U16 R114, [R42.64+0x440] ;  /* 0x000440162a72e981 */ /* 0x0000a2000c1e1500 */
[----:B------:R-:W-:Y:S01]  /*46e0*/  ISETP.GE.AND P4, PT, R40, UR16, PT ;  /* 0x0000001028007c0c */ /* 0x000fe2000bf86270 */
[----:B------:R-:W-:Y:S01]  /*46f0*/  FMUL.FTZ R40, R41, R57 ;  /* 0x0000003929287220 */ /* 0x000fe20000410000 */
[----:B------:R-:W-:Y:S01]  /*4700*/  IADD3 R45, R44, 0x2a0, RZ ;  /* 0x000002a02c2d7810 */ /* 0x000fe20007ffe0ff */
[----:B------:R-:W-:Y:S03]  /*4710*/  MUFU.SIN R84, R46 ;  /* 0x0000002e00547308 */ /* 0x000fe60000000400 */
[----:B------:R-:W-:Y:S01]  /*4720*/  ISETP.GE.AND P6, PT, R45, UR16, PT ;  /* 0x000000102d007c0c */ /* 0x000fe2000bfc6270 */
[----:B------:R0:W2:Y:S04]  /*4730*/  @!P5 LDG.E.U16 R113, [R42.64+0x480] ;  /* 0x000480162a71d981 */ /* 0x0000a8000c1e1500 */
[----:B------:R1:W-:Y:S01]  /*4740*/  MUFU.COS R83, R46 ;  /* 0x0000002e00537308 */ /* 0x0003e20000000000 */
[----:B------:R0:W2:Y:S04]  /*4750*/  @!P3 LDG.E.U16 R50, [R42.64+0x4c0] ;  /* 0x0004c0162a32b981 */ /* 0x0000a8000c1e1500 */
[----:B------:R0:W2:Y:S01]  /*4760*/  @!P4 LDG.E.U16 R110, [R42.64+0x500] ;  /* 0x000500162a6ec981 */ /* 0x0000a2000c1e1500 */
[----:B-1----:R-:W-:Y:S01]  /*4770*/  FMUL.RZ R46, R40, 0.15915493667125701904 ;  /* 0x3e22f983282e7820 */ /* 0x002fe2000040c000 */
[----:B------:R-:W-:-:S02]  /*4780*/  IADD3 R40, R44, 0x2c0, RZ ;  /* 0x000002c02c287810 */ /* 0x000fc40007ffe0ff */
[----:B------:R0:W2:Y:S02]  /*4790*/  @!P6 LDG.E.U16 R112, [R42.64+0x540] ;  /* 0x000540162a70e981 */ /* 0x0000a4000c1e1500 */
[----:B------:R-:W-:-:S13]  /*47a0*/  ISETP.GE.AND P5, PT, R40, UR16, PT ;  /* 0x0000001028007c0c */ /* 0x000fda000bfa6270 */
[----:B------:R0:W2:Y:S01]  /*47b0*/  @!P5 LDG.E.U16 R51, [R42.64+0x580] ;  /* 0x000580162a33d981 */ /* 0x0000a2000c1e1500 */
[C---:B------:R-:W-:Y:S02]  /*47c0*/  IADD3 R45, R44.reuse, 0x2e0, RZ ;  /* 0x000002e02c2d7810 */ /* 0x040fe40007ffe0ff */
[----:B------:R-:W-:Y:S02]  /*47d0*/  IADD3 R40, R44, 0x300, RZ ;  /* 0x000003002c287810 */ /* 0x000fe40007ffe0ff */
[----:B------:R-:W-:Y:S01]  /*47e0*/  ISETP.GE.AND P3, PT, R45, UR16, PT ;  /* 0x000000102d007c0c */ /* 0x000fe2000bf66270 */
[----:B------:R-:W-:Y:S01]  /*47f0*/  FMUL.FTZ R45, R41, R56 ;  /* 0x00000038292d7220 */ /* 0x000fe20000410000 */
[----:B------:R-:W-:Y:S02]  /*4800*/  ISETP.GE.AND P4, PT, R40, UR16, PT ;  /* 0x0000001028007c0c */ /* 0x000fe4000bf86270 */
[C---:B------:R-:W-:Y:S01]  /*4810*/  IADD3 R40, R44.reuse, 0x320, RZ ;  /* 0x000003202c287810 */ /* 0x040fe20007ffe0ff */
[----:B------:R-:W-:Y:S01]  /*4820*/  FMUL.RZ R52, R45, 0.15915493667125701904 ;  /* 0x3e22f9832d347820 */ /* 0x000fe2000040c000 */
[----:B------:R-:W-:-:S02]  /*4830*/  IADD3 R45, R44, 0x340, RZ ;  /* 0x000003402c2d7810 */ /* 0x000fc40007ffe0ff */
[----:B------:R-:W-:Y:S01]  /*4840*/  ISETP.GE.AND P6, PT, R40, UR16, PT ;  /* 0x0000001028007c0c */ /* 0x000fe2000bfc6270 */
[----:B------:R-:W-:Y:S01]  /*4850*/  MUFU.SIN R80, R47 ;  /* 0x0000002f00507308 */ /* 0x000fe20000000400 */
[----:B------:R-:W-:Y:S02]  /*4860*/  ISETP.GE.AND P5, PT, R45, UR16, PT ;  /* 0x000000102d007c0c */ /* 0x000fe4000bfa6270 */
[----:B------:R-:W-:Y:S01]  /*4870*/  IADD3 R45, R53, 0x4, RZ ;  /* 0x00000004352d7810 */ /* 0x000fe20007ffe0ff */
[----:B------:R0:W2:Y:S04]  /*4880*/  @!P3 LDG.E.U16 R48, [R42.64+0x5c0] ;  /* 0x0005c0162a30b981 */ /* 0x0000a8000c1e1500 */
[----:B------:R1:W-:Y:S01]  /*4890*/  MUFU.COS R79, R47 ;  /* 0x0000002f004f7308 */ /* 0x0003e20000000000 */
[----:B------:R-:W-:-:S02]  /*48a0*/  IADD3 R40, R44, 0x360, RZ ;  /* 0x000003602c287810 */ /* 0x000fc40007ffe0ff */
[----:B------:R-:W-:Y:S01]  /*48b0*/  ISETP.GE.U32.AND P3, PT, R45, UR17, PT ;  /* 0x000000112d007c0c */ /* 0x000fe2000bf66070 */
[----:B------:R0:W2:Y:S01]  /*48c0*/  @!P6 LDG.E.U16 R49, [R42.64+0x640] ;  /* 0x000640162a31e981 */ /* 0x0000a2000c1e1500 */
[----:B-1----:R-:W-:-:S03]  /*48d0*/  PRMT R47, RZ, 0x7610, R47 ;  /* 0x00007610ff2f7816 */ /* 0x002fc6000000002f */
[----:B------:R-:W-:Y:S01]  /*48e0*/  MUFU.SIN R87, R46 ;  /* 0x0000002e00577308 */ /* 0x000fe20000000400 */
[----:B------:R-:W-:Y:S02]  /*48f0*/  IADD3 R45, R44, 0x380, RZ ;  /* 0x000003802c2d7810 */ /* 0x000fe40007ffe0ff */
[----:B------:R0:W2:Y:S01]  /*4900*/  @!P4 LDG.E.U16 R47, [R42.64+0x600] ;  /* 0x000600162a2fc981 */ /* 0x0000a2000c1e1500 */
[----:B------:R-:W-:-:S04]  /*4910*/  ISETP.GE.AND P4, PT, R40, UR16, PT ;  /* 0x0000001028007c0c */ /* 0x000fc8000bf86270 */
[----:B------:R1:W-:Y:S01]  /*4920*/  MUFU.COS R88, R46 ;  /* 0x0000002e00587308 */ /* 0x0003e20000000000 */
[----:B------:R-:W-:Y:S02]  /*4930*/  PRMT R40, RZ, 0x7610, R40 ;  /* 0x00007610ff287816 */ /* 0x000fe40000000028 */
[----:B------:R-:W-:Y:S01]  /*4940*/  ISETP.GE.AND P6, PT, R45, UR16, PT ;  /* 0x000000102d007c0c */ /* 0x000fe2000bfc6270 */
[----:B-1----:R-:W-:Y:S01]  /*4950*/  FMUL.FTZ R46, R41, R39 ;  /* 0x00000027292e7220 */ /* 0x002fe20000410000 */
[----:B------:R-:W-:-:S03]  /*4960*/  PRMT R45, RZ, 0x7610, R45 ;  /* 0x00007610ff2d7816 */ /* 0x000fc6000000002d */
[----:B------:R-:W-:Y:S01]  /*4970*/  MUFU.SIN R92, R52 ;  /* 0x00000034005c7308 */ /* 0x000fe20000000400 */
[----:B------:R0:W2:Y:S01]  /*4980*/  @!P5 LDG.E.U16 R40, [R42.64+0x680] ;  /* 0x000680162a28d981 */ /* 0x0000a2000c1e1500 */
[----:B------:R-:W-:Y:S01]  /*4990*/  FMUL.RZ R54, R46, 0.15915493667125701904 ;  /* 0x3e22f9832e367820 */ /* 0x000fe2000040c000 */
[----:B------:R-:W-:Y:S02]  /*49a0*/  IADD3 R46, R44, 0x3a0, RZ ;  /* 0x000003a02c2e7810 */ /* 0x000fe40007ffe0ff */
[----:B------:R0:W2:Y:S02]  /*49b0*/  @!P4 LDG.E.U16 R45, [R42.64+0x6c0] ;  /* 0x0006c0162a2dc981 */ /* 0x0000a4000c1e1500 */
[----:B------:R-:W-:Y:S01]  /*49c0*/  ISETP.GE.AND P5, PT, R46, UR16, PT ;  /* 0x000000102e007c0c */ /* 0x000fe2000bfa6270 */
[----:B------:R1:W-:Y:S01]  /*49d0*/  MUFU.COS R94, R52 ;  /* 0x00000034005e7308 */ /* 0x0003e20000000000 */
[----:B------:R-:W-:Y:S01]  /*49e0*/  PRMT R46, RZ, 0x7610, R46 ;  /* 0x00007610ff2e7816 */ /* 0x000fe2000000002e */
[----:B------:R-:W-:-:S02]  /*49f0*/  FMUL.FTZ R90, R109, R39 ;  /* 0x000000276d5a7220 */ /* 0x000fc40000410000 */
[----:B------:R-:W-:-:S03]  /*4a00*/  FMUL.FTZ R91, R109, R56 ;  /* 0x000000386d5b7220 */ /* 0x000fc60000410000 */
[----:B------:R0:W2:Y:S01]  /*4a10*/  @!P6 LDG.E.U16 R46, [R42.64+0x700] ;  /* 0x000700162a2ee981 */ /* 0x0000a2000c1e1500 */
[C---:B-1----:R-:W-:Y:S02]  /*4a20*/  IADD3 R52, R44.reuse, 0x3c0, RZ ;  /* 0x000003c02c347810 */ /* 0x042fe40007ffe0ff */
[----:B------:R-:W-:Y:S02]  /*4a30*/  IADD3 R44, R44, 0x3e0, RZ ;  /* 0x000003e02c2c7810 */ /* 0x000fe40007ffe0ff */
[----:B------:R-:W-:Y:S02]  /*4a40*/  ISETP.GE.AND P4, PT, R52, UR16, PT ;  /* 0x0000001034007c0c */ /* 0x000fe4000bf86270 */
[----:B------:R-:W-:Y:S01]  /*4a50*/  PRMT R52, RZ, 0x7610, R52 ;  /* 0x00007610ff347816 */ /* 0x000fe20000000034 */
[----:B------:R-:W-:Y:S01]  /*4a60*/  MUFU.SIN R96, R54 ;  /* 0x0000003600607308 */ /* 0x000fe20000000400 */
[----:B------:R-:W-:Y:S02]  /*4a70*/  ISETP.GE.AND P6, PT, R44, UR16, PT ;  /* 0x000000102c007c0c */ /* 0x000fe4000bfc6270 */
[----:B------:R-:W-:-:S02]  /*4a80*/  PRMT R44, RZ, 0x7610, R44 ;  /* 0x00007610ff2c7816 */ /* 0x000fc4000000002c */
[----:B------:R0:W2:Y:S03]  /*4a90*/  @!P5 LDG.E.U16 R52, [R42.64+0x740] ;  /* 0x000740162a34d981 */ /* 0x0000a6000c1e1500 */
[----:B------:R1:W-:Y:S01]  /*4aa0*/  MUFU.COS R98, R54 ;  /* 0x0000003600627308 */ /* 0x0003e20000000000 */
[C---:B------:R-:W-:Y:S01]  /*4ab0*/  IADD3 R89, R53.reuse, 0x6, RZ ;  /* 0x0000000635597810 */ /* 0x040fe20007ffe0ff */
[----:B------:R0:W2:Y:S06]  /*4ac0*/  @!P4 LDG.E.U16 R44, [R42.64+0x780] ;  /* 0x000780162a2cc981 */ /* 0x0000ac000c1e1500 */
[----:B------:R0:W3:Y:S01]  /*4ad0*/  MUFU.EX2 R93, R90 ;  /* 0x0000005a005d7308 */ /* 0x0000e20000000800 */
[----:B-1----:R-:W-:-:S04]  /*4ae0*/  IADD3 R54, R53, 0x5, RZ ;  /* 0x0000000535367810 */ /* 0x002fc80007ffe0ff */
[----:B------:R-:W-:Y:S02]  /*4af0*/  ISETP.GE.U32.AND P5, PT, R54, UR17, PT ;  /* 0x0000001136007c0c */ /* 0x000fe4000bfa6070 */
[----:B------:R-:W-:Y:S01]  /*4b00*/  PRMT R54, RZ, 0x7610, R54 ;  /* 0x00007610ff367816 */ /* 0x000fe20000000036 */
[----:B------:R-:W1:Y:S01]  /*4b10*/  MUFU.EX2 R91, R91 ;  /* 0x0000005b005b7308 */ /* 0x000e620000000800 */
[----:B------:R-:W-:Y:S01]  /*4b20*/  ISETP.GE.U32.AND P4, PT, R89, UR17, PT ;  /* 0x0000001159007c0c */ /* 0x000fe2000bf86070 */
[-C--:B------:R-:W-:Y:S01]  /*4b30*/  FMUL.FTZ R89, R41, R58.reuse ;  /* 0x0000003a29597220 */ /* 0x080fe20000410000 */
[----:B------:R-:W-:Y:S01]  /*4b40*/  IADD3 R95, R53, 0x9, RZ ;  /* 0x00000009355f7810 */ /* 0x000fe20007ffe0ff */
[C---:B0-----:R-:W-:Y:S01]  /*4b50*/  FMUL.FTZ R90, R109.reuse, R57 ;  /* 0x000000396d5a7220 */ /* 0x041fe20000410000 */
[----:B------:R0:W2:Y:S01]  /*4b60*/  @!P6 LDG.E.U16 R54, [R42.64+0x7c0] ;  /* 0x0007c0162a36e981 */ /* 0x0000a2000c1e1500 */
[----:B------:R-:W-:Y:S01]  /*4b70*/  FMUL.FTZ R86, R109, R58 ;  /* 0x0000003a6d567220 */ /* 0x000fe20000410000 */
[----:B------:R-:W-:Y:S01]  /*4b80*/  ISETP.GE.U32.AND P6, PT, R95, UR17, PT ;  /* 0x000000115f007c0c */ /* 0x000fe2000bfc6070 */
[----:B------:R-:W-:-:S02]  /*4b90*/  FMUL.RZ R95, R89, 0.15915493667125701904 ;  /* 0x3e22f983595f7820 */ /* 0x000fc4000040c000 */
[----:B------:R-:W0:Y:S01]  /*4ba0*/  MUFU.EX2 R90, R90 ;  /* 0x0000005a005a7308 */ /* 0x000e220000000800 */
[C---:B---3--:R-:W-:Y:S02]  /*4bb0*/  FMUL.FTZ R96, R93.reuse, R96 ;  /* 0x000000605d607220 */ /* 0x048fe40000410000 */
[----:B------:R-:W-:Y:S02]  /*4bc0*/  FMUL.FTZ R98, R93, R98 ;  /* 0x000000625d627220 */ /* 0x000fe40000410000 */
[----:B------:R-:W-:Y:S01]  /*4bd0*/  FMUL.FTZ R102, R23, R39 ;  /* 0x0000002717667220 */ /* 0x000fe20000410000 */
[----:B------:R-:W-:Y:S02]  /*4be0*/  IADD3 R93, R53, 0x8, RZ ;  /* 0x00000008355d7810 */ /* 0x000fe40007ffe0ff */
[----:B------:R-:W-:Y:S01]  /*4bf0*/  MUFU.EX2 R86, R86 ;  /* 0x0000005600567308 */ /* 0x000fe20000000800 */
[----:B------:R-:W-:Y:S01]  /*4c00*/  FSEL R104, R96, RZ, !P6 ;  /* 0x000000ff60687208 */ /* 0x000fe20007000000 */
[----:B-1----:R-:W-:Y:S01]  /*4c10*/  FMUL.FTZ R94, R91, R94 ;  /* 0x0000005e5b5e7220 */ /* 0x002fe20000410000 */
[----:B------:R-:W-:-:S05]  /*4c20*/  FSEL R103, R98, 1, !P6 ;  /* 0x3f80000062677808 */ /* 0x000fca0007000000 */
[----:B0-----:R-:W0:Y:S01]  /*4c30*/  MUFU.SIN R43, R95 ;  /* 0x0000005f002b7308 */ /* 0x001e220000000400 */
[----:B------:R-:W-:Y:S01]  /*4c40*/  FSEL R102, R102, RZ, !P6 ;  /* 0x000000ff66667208 */ /* 0x000fe20007000000 */
[----:B------:R-:W-:Y:S01]  /*4c50*/  FMUL.FTZ R92, R91, R92 ;  /* 0x0000005c5b5c7220 */ /* 0x000fe20000410000 */
[----:B------:R-:W-:Y:S01]  /*4c60*/  ISETP.GE.U32.AND P6, PT, R93, UR17, PT ;  /* 0x000000115d007c0c */ /* 0x000fe2000bfc6070 */
[----:B------:R-:W-:Y:S01]  /*4c70*/  FMUL.FTZ R99, R24, R56 ;  /* 0x0000003818637220 */ /* 0x000fe20000410000 */
[----:B------:R-:W-:Y:S01]  /*4c80*/  IADD3 R91, R53, 0x7, RZ ;  /* 0x00000007355b7810 */ /* 0x000fe20007ffe0ff */
[-C--:B------:R-:W-:Y:S01]  /*4c90*/  FMUL.FTZ R42, R41, R60.reuse ;  /* 0x0000003c292a7220 */ /* 0x080fe20000410000 */
[----:B------:R-:W-:Y:S01]  /*4ca0*/  FSEL R101, R92, RZ, !P6 ;  /* 0x000000ff5c657208 */ /* 0x000fe20007000000 */
[----:B------:R0:W1:Y:S01]  /*4cb0*/  MUFU.COS R89, R95 ;  /* 0x0000005f00597308 */ /* 0x0000620000000000 */
[----:B------:R-:W-:Y:S01]  /*4cc0*/  FMUL.FTZ R82, R109, R60 ;  /* 0x0000003c6d527220 */ /* 0x000fe20000410000 */
[----:B------:R-:W-:-:S02]  /*4cd0*/  FSEL R100, R94, 1, !P6 ;  /* 0x3f8000005e647808 */ /* 0x000fc40007000000 */
[----:B------:R-:W-:Y:S02]  /*4ce0*/  FSEL R99, R99, RZ, !P6 ;  /* 0x000000ff63637208 */ /* 0x000fe40007000000 */
[----:B------:R-:W-:Y:S01]  /*4cf0*/  ISETP.GE.U32.AND P6, PT, R91, UR17, PT ;  /* 0x000000115b007c0c */ /* 0x000fe2000bfc6070 */
[----:B------:R-:W-:Y:S01]  /*4d00*/  FMUL.RZ R91, R42, 0.15915493667125701904 ;  /* 0x3e22f9832a5b7820 */ /* 0x000fe2000040c000 */
[----:B------:R-:W-:Y:S01]  /*4d10*/  MUFU.EX2 R82, R82 ;  /* 0x0000005200527308 */ /* 0x000fe20000000800 */
[----:B------:R-:W-:Y:S02]  /*4d20*/  FMUL.FTZ R98, R90, R87 ;  /* 0x000000575a627220 */ /* 0x000fe40000410000 */
[----:B0-----:R-:W-:-:S05]  /*4d30*/  FMUL.FTZ R95, R86, R43 ;  /* 0x0000002b565f7220 */ /* 0x001fca0000410000 */
[----:B------:R-:W0:Y:S01]  /*4d40*/  MUFU.COS R87, R91 ;  /* 0x0000005b00577308 */ /* 0x000e220000000000 */
[----:B------:R-:W-:-:S07]  /*4d50*/  FMUL.FTZ R85, R109, R59 ;  /* 0x0000003b6d557220 */ /* 0x000fce0000410000 */
[----:B------:R-:W3:Y:S01]  /*4d60*/  MUFU.SIN R43, R91 ;  /* 0x0000005b002b7308 */ /* 0x000ee20000000400 */
[----:B------:R-:W-:Y:S02]  /*4d70*/  FMUL.FTZ R88, R90, R88 ;  /* 0x000000585a587220 */ /* 0x000fe40000410000 */
[----:B------:R-:W-:Y:S02]  /*4d80*/  FMUL.FTZ R96, R25, R57 ;  /* 0x0000003919607220 */ /* 0x000fe40000410000 */
[----:B-1----:R-:W-:Y:S02]  /*4d90*/  FMUL.FTZ R89, R86, R89 ;  /* 0x0000005956597220 */ /* 0x002fe40000410000 */
[----:B------:R-:W-:Y:S01]  /*4da0*/  FMUL.FTZ R93, R27, R58 ;  /* 0x0000003a1b5d7220 */ /* 0x000fe20000410000 */
[----:B------:R-:W1:Y:S01]  /*4db0*/  MUFU.EX2 R85, R85 ;  /* 0x0000005500557308 */ /* 0x000e620000000800 */
[----:B------:R-:W-:Y:S01]  /*4dc0*/  IADD3 R42, R53, 0xa, RZ ;  /* 0x0000000a352a7810 */ /* 0x000fe20007ffe0ff */
[----:B------:R-:W-:Y:S01]  /*4dd0*/  FMUL.FTZ R81, R109, R61 ;  /* 0x0000003d6d517220 */ /* 0x000fe20000410000 */
[----:B------:R-:W-:-:S02]  /*4de0*/  IADD3 R86, R53, 0xb, RZ ;  /* 0x0000000b35567810 */ /* 0x000fc40007ffe0ff */
[----:B------:R-:W-:Y:S02]  /*4df0*/  FSEL R98, R98, RZ, !P6 ;  /* 0x000000ff62627208 */ /* 0x000fe40007000000 */
[----:B------:R-:W-:Y:S02]  /*4e00*/  FSEL R97, R88, 1, !P6 ;  /* 0x3f80000058617808 */ /* 0x000fe40007000000 */
[----:B------:R-:W-:Y:S02]  /*4e10*/  FSEL R96, R96, RZ, !P6 ;  /* 0x000000ff60607208 */ /* 0x000fe40007000000 */
[----:B------:R-:W-:Y:S02]  /*4e20*/  FSEL R95, R95, RZ, !P4 ;  /* 0x000000ff5f5f7208 */ /* 0x000fe40006000000 */
[----:B------:R-:W-:Y:S02]  /*4e30*/  FSEL R94, R89, 1, !P4 ;  /* 0x3f800000595e7808 */ /* 0x000fe40006000000 */
[----:B------:R-:W-:-:S02]  /*4e40*/  FSEL R93, R93, RZ, !P4 ;  /* 0x000000ff5d5d7208 */ /* 0x000fc40006000000 */
[----:B------:R-:W-:Y:S01]  /*4e50*/  ISETP.GE.U32.AND P6, PT, R42, UR17, PT ;  /* 0x000000112a007c0c */ /* 0x000fe2000bfc6070 */
[-C--:B------:R-:W-:Y:S01]  /*4e60*/  FMUL.FTZ R42, R41, R62.reuse ;  /* 0x0000003e292a7220 */ /* 0x080fe20000410000 */
[----:B------:R-:W-:Y:S01]  /*4e70*/  ISETP.GE.U32.AND P4, PT, R86, UR17, PT ;  /* 0x0000001156007c0c */ /* 0x000fe2000bf86070 */
[C---:B0-----:R-:W-:Y:S01]  /*4e80*/  FMUL.FTZ R86, R82.reuse, R87 ;  /* 0x0000005752567220 */ /* 0x041fe20000410000 */
[----:B------:R-:W0:Y:S01]  /*4e90*/  MUFU.EX2 R81, R81 ;  /* 0x0000005100517308 */ /* 0x000e220000000800 */
[----:B---3--:R-:W-:Y:S02]  /*4ea0*/  FMUL.FTZ R87, R82, R43 ;  /* 0x0000002b52577220 */ /* 0x008fe40000410000 */
[C---:B------:R-:W-:Y:S02]  /*4eb0*/  FMUL.FTZ R43, R109.reuse, R62 ;  /* 0x0000003e6d2b7220 */ /* 0x040fe40000410000 */
[----:B------:R-:W-:Y:S02]  /*4ec0*/  FMUL.RZ R88, R42, 0.15915493667125701904 ;  /* 0x3e22f9832a587820 */ /* 0x000fe4000040c000 */
[----:B------:R-:W-:-:S02]  /*4ed0*/  FMUL.FTZ R78, R109, R63 ;  /* 0x0000003f6d4e7220 */ /* 0x000fc40000410000 */
[----:B------:R-:W-:Y:S01]  /*4ee0*/  MUFU.SIN R106, R88 ;  /* 0x00000058006a7308 */ /* 0x000fe20000000400 */
[C---:B-1----:R-:W-:Y:S02]  /*4ef0*/  FMUL.FTZ R84, R85.reuse, R84 ;  /* 0x0000005455547220 */ /* 0x042fe40000410000 */
[----:B------:R-:W-:Y:S02]  /*4f00*/  FMUL.FTZ R83, R85, R83 ;  /* 0x0000005355537220 */ /* 0x000fe40000410000 */
[----:B------:R-:W-:-:S03]  /*4f10*/  FMUL.FTZ R90, R28, R59 ;  /* 0x0000003b1c5a7220 */ /* 0x000fc60000410000 */
[----:B------:R-:W-:Y:S01]  /*4f20*/  MUFU.COS R130, R88 ;  /* 0x0000005800827308 */ /* 0x000fe20000000000 */
[----:B------:R-:W-:-:S07]  /*4f30*/  IADD3 R42, R53, 0xc, RZ ;  /* 0x0000000c352a7810 */ /* 0x000fce0007ffe0ff */
[----:B------:R-:W1:Y:S01]  /*4f40*/  MUFU.EX2 R43, R43 ;  /* 0x0000002b002b7308 */ /* 0x000e620000000800 */
[----:B------:R-:W-:Y:S02]  /*4f50*/  FSEL R92, R84, RZ, !P5 ;  /* 0x000000ff545c7208 */ /* 0x000fe40006800000 */
[----:B------:R-:W-:-:S05]  /*4f60*/  FSEL R91, R83, 1, !P5 ;  /* 0x3f800000535b7808 */ /* 0x000fca0006800000 */
[----:B------:R-:W3:Y:S01]  /*4f70*/  MUFU.EX2 R78, R78 ;  /* 0x0000004e004e7308 */ /* 0x000ee20000000800 */
[----:B------:R-:W-:Y:S01]  /*4f80*/  FSEL R90, R90, RZ, !P5 ;  /* 0x000000ff5a5a7208 */ /* 0x000fe20006800000 */
[----:B0-----:R-:W-:Y:S01]  /*4f90*/  FMUL.FTZ R79, R81, R79 ;  /* 0x0000004f514f7220 */ /* 0x001fe20000410000 */
[----:B------:R-:W-:Y:S01]  /*4fa0*/  ISETP.GE.U32.AND P5, PT, R42, UR17, PT ;  /* 0x000000112a007c0c */ /* 0x000fe2000bfa6070 */
[----:B------:R-:W-:Y:S02]  /*4fb0*/  FMUL.FTZ R42, R41, R64 ;  /* 0x00000040292a7220 */ /* 0x000fe40000410000 */
[----:B------:R-:W-:Y:S02]  /*4fc0*/  FMUL.FTZ R80, R81, R80 ;  /* 0x0000005051507220 */ /* 0x000fe40000410000 */
[----:B------:R-:W-:Y:S01]  /*4fd0*/  FMUL.FTZ R89, R109, R64 ;  /* 0x000000406d597220 */ /* 0x000fe20000410000 */
[----:B------:R-:W-:Y:S01]  /*4fe0*/  FSEL R83, R79, 1, !P2 ;  /* 0x3f8000004f537808 */ /* 0x000fe20005000000 */
[----:B------:R-:W-:Y:S01]  /*4ff0*/  FMUL.RZ R105, R42, 0.15915493667125701904 ;  /* 0x3e22f9832a697820 */ /* 0x000fe2000040c000 */
[----:B------:R-:W-:Y:S01]  /*5000*/  FSEL R84, R80, RZ, !P2 ;  /* 0x000000ff50547208 */ /* 0x000fe20005000000 */
[----:B------:R-:W-:Y:S01]  /*5010*/  FMUL.FTZ R85, R29, R60 ;  /* 0x0000003c1d557220 */ /* 0x000fe20000410000 */
[----:B------:R-:W-:Y:S01]  /*5020*/  ULDC UR14, c[0x0][0x198] ;  /* 0x00006600000e7ab9 */ /* 0x000fe20000000800 */
[----:B-1----:R-:W-:-:S02]  /*5030*/  FMUL.FTZ R80, R43, R130 ;  /* 0x000000822b507220 */ /* 0x002fc40000410000 */
[----:B------:R-:W-:Y:S02]  /*5040*/  FMUL.FTZ R81, R43, R106 ;  /* 0x0000006a2b517220 */ /* 0x000fe40000410000 */
[----:B------:R-:W-:Y:S01]  /*5050*/  FMUL.FTZ R79, R31, R62 ;  /* 0x0000003e1f4f7220 */ /* 0x000fe20000410000 */
[----:B------:R-:W-:Y:S01]  /*5060*/  IADD3 R82, R53, 0xd, RZ ;  /* 0x0000000d35527810 */ /* 0x000fe20007ffe0ff */
[----:B------:R-:W-:Y:S01]  /*5070*/  MUFU.SIN R88, R105 ;  /* 0x0000006900587308 */ /* 0x000fe20000000400 */
[----:B------:R-:W-:Y:S01]  /*5080*/  UIMAD UR14, UR21, UR14, URZ ;  /* 0x0000000e150e72a4 */ /* 0x000fe2000f8e023f */
[C---:B---3--:R-:W-:Y:S01]  /*5090*/  FMUL.FTZ R77, R78.reuse, R77 ;  /* 0x0000004d4e4d7220 */ /* 0x048fe20000410000 */
[----:B------:R-:W-:Y:S01]  /*50a0*/  FSEL R87, R87, RZ, !P3 ;  /* 0x000000ff57577208 */ /* 0x000fe20005800000 */
[----:B------:R-:W-:Y:S01]  /*50b0*/  FMUL.FTZ R78, R78, R76 ;  /* 0x0000004c4e4e7220 */ /* 0x000fe20000410000 */
[----:B------:R-:W-:-:S03]  /*50c0*/  FSEL R86, R86, 1, !P3 ;  /* 0x3f80000056567808 */ /* 0x000fc60005800000 */
[----:B------:R-:W0:Y:S01]  /*50d0*/  MUFU.EX2 R89, R89 ;  /* 0x0000005900597308 */ /* 0x000e220000000800 */
[----:B------:R-:W-:Y:S01]  /*50e0*/  FSEL R85, R85, RZ, !P3 ;  /* 0x000000ff55557208 */ /* 0x000fe20005800000 */
[----:B------:R-:W-:Y:S01]  /*50f0*/  FMUL.FTZ R76, R33, R63 ;  /* 0x0000003f214c7220 */ /* 0x000fe20000410000 */
[----:B------:R-:W-:Y:S02]  /*5100*/  FSEL R81, R81, RZ, !P1 ;  /* 0x000000ff51517208 */ /* 0x000fe40004800000 */
[----:B------:R-:W-:Y:S02]  /*5110*/  FSEL R80, R80, 1, !P1 ;  /* 0x3f80000050507808 */ /* 0x000fe40004800000 */
[----:B------:R-:W-:Y:S01]  /*5120*/  FSEL R79, R79, RZ, !P1 ;  /* 0x000000ff4f4f7208 */ /* 0x000fe20004800000 */
[----:B------:R-:W1:Y:S01]  /*5130*/  MUFU.COS R106, R105 ;  /* 0x00000069006a7308 */ /* 0x000e620000000000 */
[----:B------:R-:W-:Y:S01]  /*5140*/  ISETP.GE.U32.AND P3, PT, R82, UR17, PT ;  /* 0x0000001152007c0c */ /* 0x000fe2000bf66070 */
[----:B------:R-:W-:Y:S01]  /*5150*/  FMUL.FTZ R82, R30, R61 ;  /* 0x0000003d1e527220 */ /* 0x000fe20000410000 */
[----:B------:R-:W-:-:S02]  /*5160*/  IADD3 R42, R53, 0xe, RZ ;  /* 0x0000000e352a7810 */ /* 0x000fc40007ffe0ff */
[C---:B------:R-:W-:Y:S02]  /*5170*/  ISETP.GE.U32.AND P1, PT, R53.reuse, UR17, PT ;  /* 0x0000001135007c0c */ /* 0x040fe4000bf26070 */
[----:B------:R-:W-:Y:S02]  /*5180*/  IADD3 R53, R53, 0xf, RZ ;  /* 0x0000000f35357810 */ /* 0x000fe40007ffe0ff */
[----:B------:R-:W-:Y:S02]  /*5190*/  MOV R130, UR14 ;  /* 0x0000000e00827c02 */ /* 0x000fe40008000f00 */
[----:B------:R-:W-:Y:S02]  /*51a0*/  FSEL R78, R78, RZ, !P0 ;  /* 0x000000ff4e4e7208 */ /* 0x000fe40004000000 */
[----:B------:R-:W-:Y:S02]  /*51b0*/  FSEL R77, R77, 1, !P0 ;  /* 0x3f8000004d4d7808 */ /* 0x000fe40004000000 */
[----:B------:R-:W-:-:S02]  /*51c0*/  FSEL R76, R76, RZ, !P0 ;  /* 0x000000ff4c4c7208 */ /* 0x000fc40004000000 */
[----:B------:R-:W-:Y:S02]  /*51d0*/  ISETP.GE.U32.AND P0, PT, R53, UR17, PT ;  /* 0x0000001135007c0c */ /* 0x000fe4000bf06070 */
[----:B------:R-:W-:Y:S02]  /*51e0*/  FSEL R82, R82, RZ, !P2 ;  /* 0x000000ff52527208 */ /* 0x000fe40005000000 */
[----:B------:R-:W-:Y:S01]  /*51f0*/  SHF.L.U32 R53, R73, 0x5, RZ ;  /* 0x0000000549357819 */ /* 0x000fe200000006ff */
[C---:B------:R-:W-:Y:S01]  /*5200*/  IMAD R107, R75.reuse, c[0x0][0x19c], R130 ;  /* 0x000067004b6b7a24 */ /* 0x040fe200078e0282 */
[----:B------:R-:W-:Y:S01]  /*5210*/  ISETP.GE.U32.AND P2, PT, R42, UR17, PT ;  /* 0x000000112a007c0c */ /* 0x000fe2000bf46070 */
[----:B------:R-:W-:Y:S01]  /*5220*/  IMAD.WIDE.U32 R42, R75, c[0x0][0x198], RZ ;  /* 0x000066004b2a7a25 */ /* 0x000fe200078e00ff */
[----:B------:R-:W-:Y:S01]  /*5230*/  LOP3.LUT R53, R53, 0xfffffc00, RZ, 0xc0, !PT ;  /* 0xfffffc0035357812 */ /* 0x000fe200078ec0ff */
[----:B------:R-:W-:Y:S01]  /*5240*/  UIMAD UR14, UR15, UR18, URZ ;  /* 0x000000120f0e72a4 */ /* 0x000fe2000f8e023f */
[----:B------:R-:W-:Y:S01]  /*5250*/  MOV R129, UR7 ;  /* 0x0000000700817c02 */ /* 0x000fe20008000f00 */
[----:B0-----:R-:W-:Y:S01]  /*5260*/  FMUL.FTZ R88, R89, R88 ;  /* 0x0000005859587220 */ /* 0x001fe20000410000 */
[----:B------:R-:W-:-:S02]  /*5270*/  IADD3 R43, R43, R107, RZ ;  /* 0x0000006b2b2b7210 */ /* 0x000fc40007ffe0ff */
[----:B------:R-:W-:Y:S01]  /*5280*/  IADD3 R131, R53, R72, RZ ;  /* 0x0000004835837210 */ /* 0x000fe20007ffe0ff */
[----:B-1----:R-:W-:Y:S01]  /*5290*/  FMUL.FTZ R106, R89, R106 ;  /* 0x0000006a596a7220 */ /* 0x002fe20000410000 */
[----:B------:R-:W-:Y:S01]  /*52a0*/  UIMAD UR14, UR7, UR19, UR14 ;  /* 0x00000013070e72a4 */ /* 0x000fe2000f8e020e */
[----:B------:R-:W-:Y:S01]  /*52b0*/  FMUL.FTZ R105, R34, R64 ;  /* 0x0000004022697220 */ /* 0x000fe20000410000 */
[----:B------:R-:W-:Y:S01]  /*52c0*/  FSEL R107, R88, RZ, !P1 ;  /* 0x000000ff586b7208 */ /* 0x000fe20004800000 */
[----:B------:R-:W-:Y:S01]  /*52d0*/  IMAD.WIDE.U32 R42, R129, c[0x0][0x1a0], R42 ;  /* 0x00006800812a7a25 */ /* 0x000fe200078e002a */
[C---:B------:R-:W-:Y:S02]  /*52e0*/  LEA.HI.SX32 R88, R131.reuse, R131, 0x1b ;  /* 0x0000008383587211 */ /* 0x040fe400078fdaff */
[----:B------:R-:W-:Y:S02]  /*52f0*/  IADD3 R132, R131, 0x40, RZ ;  /* 0x0000004083847810 */ /* 0x000fe40007ffe0ff */
[----:B------:R-:W-:-:S02]  /*5300*/  FSEL R106, R106, 1, !P1 ;  /* 0x3f8000006a6a7808 */ /* 0x000fc40004800000 */
[----:B------:R-:W-:Y:S02]  /*5310*/  FSEL R105, R105, RZ, !P1 ;  /* 0x000000ff69697208 */ /* 0x000fe40004800000 */
[----:B------:R-:W-:Y:S02]  /*5320*/  IADD3 R130, R131, 0x20, RZ ;  /* 0x0000002083827810 */ /* 0x000fe40007ffe0ff */
[----:B------:R-:W-:Y:S02]  /*5330*/  SHF.L.U32 R129, R88, 0x1, RZ ;  /* 0x0000000158817819 */ /* 0x000fe400000006ff */
[----:B------:R-:W-:Y:S02]  /*5340*/  IADD3 R43, R43, UR14, RZ ;  /* 0x0000000e2b2b7c10 */ /* 0x000fe4000fffe0ff */
[----:B------:R-:W-:Y:S02]  /*5350*/  LEA R88, P1, R42, c[0x0][0x228], 0x3 ;  /* 0x00008a002a587a11 */ /* 0x000fe400078218ff */
[----:B------:R-:W-:-:S02]  /*5360*/  IADD3 R134, R131, 0x60, RZ ;  /* 0x0000006083867810 */ /* 0x000fc40007ffe0ff */
[-C--:B------:R-:W-:Y:S02]  /*5370*/  LEA.HI.SX32 R132, R132, R131.reuse, 0x1b ;  /* 0x0000008384847211 */ /* 0x080fe400078fdaff */
[-C--:B------:R-:W-:Y:S02]  /*5380*/  LEA.HI.SX32 R130, R130, R131.reuse, 0x1b ;  /* 0x0000008382827211 */ /* 0x080fe400078fdaff */
[----:B------:R-:W-:Y:S02]  /*5390*/  LEA.HI.X R89, R42, c[0x0][0x22c], R43, 0x3, P1 ;  /* 0x00008b002a597a11 */ /* 0x000fe400008f1c2b */
[----:B------:R-:W-:Y:S02]  /*53a0*/  IADD3 R42, R131, 0x80, RZ ;  /* 0x00000080832a7810 */ /* 0x000fe40007ffe0ff */
[----:B------:R-:W-:Y:S02]  /*53b0*/  LEA.HI.SX32 R134, R134, R131, 0x1b ;  /* 0x0000008386867211 */ /* 0x000fe400078fdaff */
[----:B------:R-:W-:-:S02]  /*53c0*/  SHF.L.U32 R138, R132, 0x1, RZ ;  /* 0x00000001848a7819 */ /* 0x000fc400000006ff */
[----:B------:R-:W-:Y:S02]  /*53d0*/  SHF.L.U32 R136, R130, 0x1, RZ ;  /* 0x0000000182887819 */ /* 0x000fe400000006ff */
[C---:B------:R-:W-:Y:S02]  /*53e0*/  IADD3 R132, R131.reuse, 0xc0, RZ ;  /* 0x000000c083847810 */ /* 0x040fe40007ffe0ff */
[C---:B------:R-:W-:Y:S02]  /*53f0*/  IADD3 R130, R131.reuse, 0xa0, RZ ;  /* 0x000000a083827810 */ /* 0x040fe40007ffe0ff */
[-C--:B------:R-:W-:Y:S01]  /*5400*/  LEA.HI.SX32 R42, R42, R131.reuse, 0x1b ;  /* 0x000000832a2a7211 */ /* 0x080fe200078fdaff */
[----:B------:R0:W-:Y:S01]  /*5410*/  STS.U16 [R129], R118 ;  /* 0x0000007681007388 */ /* 0x0001e20000000400 */
[----:B------:R-:W-:Y:S02]  /*5420*/  SHF.L.U32 R133, R134, 0x1, RZ ;  /* 0x0000000186857819 */ /* 0x000fe400000006ff */
[----:B------:R-:W-:Y:S01]  /*5430*/  IADD3 R134, R131, 0xe0, RZ ;  /* 0x000000e083867810 */ /* 0x000fe20007ffe0ff */
[----:B------:R1:W-:Y:S01]  /*5440*/  STS.U16 [R136+0x40], R127 ;  /* 0x0000407f88007388 */ /* 0x0003e20000000400 */
[----:B------:R-:W-:-:S02]  /*5450*/  LEA.HI.SX32 R132, R132, R131, 0x1b ;  /* 0x0000008384847211 */ /* 0x000fc400078fdaff */
[-C--:B------:R-:W-:Y:S01]  /*5460*/  LEA.HI.SX32 R130, R130, R131.reuse, 0x1b ;  /* 0x0000008382827211 */ /* 0x080fe200078fdaff */
[----:B----4-:R-:W-:Y:S01]  /*5470*/  STS.U16 [R138+0x80], R119 ;  /* 0x000080778a007388 */ /* 0x010fe20000000400 */
[----:B------:R-:W-:Y:S01]  /*5480*/  LEA.HI.SX32 R134, R134, R131, 0x1b ;  /* 0x0000008386867211 */ /* 0x000fe200078fdaff */
[----:B------:R-:W-:Y:S01]  /*5490*/  FMUL.FTZ R43, R41, R38 ;  /* 0x00000026292b7220 */ /* 0x000fe20000410000 */
[----:B0-----:R-:W-:Y:S01]  /*54a0*/  SHF.L.U32 R129, R130, 0x1, RZ ;  /* 0x0000000182817819 */ /* 0x001fe200000006ff */
[----:B------:R0:W-:Y:S01]  /*54b0*/  STS.U16 [R133+0xc0], R126 ;  /* 0x0000c07e85007388 */ /* 0x0001e20000000400 */
[----:B-1----:R-:W-:Y:S02]  /*54c0*/  SHF.L.U32 R127, R42, 0x1, RZ ;  /* 0x000000012a7f7819 */ /* 0x002fe400000006ff */
[----:B------:R-:W-:Y:S02]  /*54d0*/  IADD3 R42, R131, 0x100, RZ ;  /* 0x00000100832a7810 */ /* 0x000fe40007ffe0ff */
[----:B------:R-:W-:-:S02]  /*54e0*/  SHF.L.U32 R136, R132, 0x1, RZ ;  /* 0x0000000184887819 */ /* 0x000fc400000006ff */
[C---:B------:R-:W-:Y:S02]  /*54f0*/  IADD3 R132, R131.reuse, 0x160, RZ ;  /* 0x0000016083847810 */ /* 0x040fe40007ffe0ff */
[C---:B0-----:R-:W-:Y:S02]  /*5500*/  IADD3 R126, R131.reuse, 0x120, RZ ;  /* 0x00000120837e7810 */ /* 0x041fe40007ffe0ff */
[----:B------:R-:W-:Y:S02]  /*5510*/  IADD3 R130, R131, 0x140, RZ ;  /* 0x0000014083827810 */ /* 0x000fe40007ffe0ff */
[-C--:B------:R-:W-:Y:S02]  /*5520*/  LEA.HI.SX32 R42, R42, R131.reuse, 0x1b ;  /* 0x000000832a2a7211 */ /* 0x080fe400078fdaff */
[----:B------:R-:W-:Y:S01]  /*5530*/  SHF.L.U32 R134, R134, 0x1, RZ ;  /* 0x0000000186867819 */ /* 0x000fe200000006ff */
[----:B------:R-:W-:Y:S01]  /*5540*/  FMUL.RZ R133, R43, 0.15915493667125701904 ;  /* 0x3e22f9832b857820 */ /* 0x000fe2000040c000 */
[-C--:B------:R-:W-:Y:S01]  /*5550*/  LEA.HI.SX32 R126, R126, R131.reuse, 0x1b ;  /* 0x000000837e7e7211 */ /* 0x080fe200078fdaff */
[----:B------:R0:W-:Y:S01]  /*5560*/  STS.U16 [R127+0x100], R128 ;  /* 0x000100807f007388 */ /* 0x0001e20000000400 */
[----:B------:R-:W-:-:S02]  /*5570*/  LEA.HI.SX32 R132, R132, R131, 0x1b ;  /* 0x0000008384847211 */ /* 0x000fc400078fdaff */
[----:B------:R-:W-:Y:S01]  /*5580*/  LEA.HI.SX32 R130, R130, R131, 0x1b ;  /* 0x0000008382827211 */ /* 0x000fe200078fdaff */
[----:B------:R-:W-:Y:S01]  /*5590*/  STS.U16 [R129+0x140], R120 ;  /* 0x0001407881007388 */ /* 0x000fe20000000400 */
[----:B------:R-:W-:Y:S01]  /*55a0*/  SHF.L.U32 R43, R42, 0x1, RZ ;  /* 0x000000012a2b7819 */ /* 0x000fe200000006ff */
[----:B------:R-:W-:Y:S01]  /*55b0*/  FMUL.FTZ R42, R41, R37 ;  /* 0x00000025292a7220 */ /* 0x000fe20000410000 */
[----:B------:R-:W-:Y:S01]  /*55c0*/  SHF.L.U32 R126, R126, 0x1, RZ ;  /* 0x000000017e7e7819 */ /* 0x000fe200000006ff */
[----:B------:R1:W-:Y:S01]  /*55d0*/  STS.U16 [R136+0x180], R121 ;  /* 0x0001807988007388 */ /* 0x0003e20000000400 */
[----:B0-----:R-:W-:-:S03]  /*55e0*/  SHF.L.U32 R128, R132, 0x1, RZ ;  /* 0x0000000184807819 */ /* 0x001fc600000006ff */
[----:B------:R0:W-:Y:S01]  /*55f0*/  STS.U16 [R134+0x1c0], R125 ;  /* 0x0001c07d86007388 */ /* 0x0001e20000000400 */
[C---:B------:R-:W-:Y:S01]  /*5600*/  IADD3 R132, R131.reuse, 0x180, RZ ;  /* 0x0000018083847810 */ /* 0x040fe20007ffe0ff */
[----:B------:R-:W-:Y:S01]  /*5610*/  FMUL.RZ R127, R42, 0.15915493667125701904 ;  /* 0x3e22f9832a7f7820 */ /* 0x000fe2000040c000 */
[C---:B------:R-:W-:Y:S01]  /*5620*/  IADD3 R142, R131.reuse, 0x1a0, RZ ;  /* 0x000001a0838e7810 */ /* 0x040fe20007ffe0ff */
[----:B------:R3:W-:Y:S01]  /*5630*/  STS.U16 [R43+0x200], R122 ;  /* 0x0002007a2b007388 */ /* 0x0007e20000000400 */
[----:B------:R-:W-:Y:S01]  /*5640*/  IADD3 R156, R131, 0x220, RZ ;  /* 0x00000220839c7810 */ /* 0x000fe20007ffe0ff */
[----:B------:R-:W-:Y:S01]  /*5650*/  FMUL.FTZ R42, R41, R36 ;  /* 0x00000024292a7220 */ /* 0x000fe20000410000 */
[C---:B-1----:R-:W-:Y:S02]  /*5660*/  IADD3 R136, R131.reuse, 0x1e0, RZ ;  /* 0x000001e083887810 */ /* 0x042fe40007ffe0ff */
[----:B0-----:R-:W-:Y:S02]  /*5670*/  SHF.L.U32 R125, R130, 0x1, RZ ;  /* 0x00000001827d7819 */ /* 0x001fe400000006ff */
[C---:B------:R-:W-:Y:S01]  /*5680*/  IADD3 R134, R131.reuse, 0x1c0, RZ ;  /* 0x000001c083867810 */ /* 0x040fe20007ffe0ff */
[----:B--2---:R-:W-:Y:S01]  /*5690*/  STS.U16 [R126+0x240], R123 ;  /* 0x0002407b7e007388 */ /* 0x004fe20000000400 */
[----:B------:R-:W-:-:S02]  /*56a0*/  IADD3 R158, R131, 0x240, RZ ;  /* 0x00000240839e7810 */ /* 0x000fc40007ffe0ff */
[C---:B---3--:R-:W-:Y:S01]  /*56b0*/  IADD3 R43, R131.reuse, 0x260, RZ ;  /* 0x00000260832b7810 */ /* 0x048fe20007ffe0ff */
[----:B------:R0:W-:Y:S01]  /*56c0*/  STS.U16 [R125+0x280], R124 ;  /* 0x0002807c7d007388 */ /* 0x0001e20000000400 */
[C---:B------:R-:W-:Y:S02]  /*56d0*/  IADD3 R148, R131.reuse, 0x3a0, RZ ;  /* 0x000003a083947810 */ /* 0x040fe40007ffe0ff */
[-C--:B------:R-:W-:Y:S01]  /*56e0*/  LEA.HI.SX32 R141, R132, R131.reuse, 0x1b ;  /* 0x00000083848d7211 */ /* 0x080fe200078fdaff */
[----:B------:R1:W-:Y:S01]  /*56f0*/  STS.U16 [R128+0x2c0], R55 ;  /* 0x0002c03780007388 */ /* 0x0003e20000000400 */
[C---:B------:R-:W-:Y:S02]  /*5700*/  IADD3 R150, R131.reuse, 0x300, RZ ;  /* 0x0000030083967810 */ /* 0x040fe40007ffe0ff */
[----:B------:R-:W-:Y:S02]  /*5710*/  LEA.HI.SX32 R142, R142, R131, 0x1b ;  /* 0x000000838e8e7211 */ /* 0x000fe400078fdaff */
[----:B------:R-:W-:-:S02]  /*5720*/  IADD3 R152, R131, 0x280, RZ ;  /* 0x0000028083987810 */ /* 0x000fc40007ffe0ff */
[-C--:B------:R-:W-:Y:S02]  /*5730*/  LEA.HI.SX32 R143, R134, R131.reuse, 0x1b ;  /* 0x00000083868f7211 */ /* 0x080fe400078fdaff */
[-C--:B0-----:R-:W-:Y:S01]  /*5740*/  LEA.HI.SX32 R125, R136, R131.reuse, 0x1b ;  /* 0x00000083887d7211 */ /* 0x081fe200078fdaff */
[----:B-1----:R-:W-:Y:S01]  /*5750*/  FMUL.RZ R55, R42, 0.15915493667125701904 ;  /* 0x3e22f9832a377820 */ /* 0x002fe2000040c000 */
[-C--:B------:R-:W-:Y:S01]  /*5760*/  LEA.HI.SX32 R134, R156, R131.reuse, 0x1b ;  /* 0x000000839c867211 */ /* 0x080fe200078fdaff */
[----:B------:R-:W-:Y:S01]  /*5770*/  MUFU.SIN R121, R127 ;  /* 0x0000007f00797308 */ /* 0x000fe20000000400 */
[-C--:B------:R-:W-:Y:S02]  /*5780*/  LEA.HI.SX32 R135, R158, R131.reuse, 0x1b ;  /* 0x000000839e877211 */ /* 0x080fe400078fdaff */
[----:B------:R-:W-:Y:S02]  /*5790*/  LEA.HI.SX32 R136, R43, R131, 0x1b ;  /* 0x000000832b887211 */ /* 0x000fe400078fdaff */
[----:B------:R-:W-:-:S02]  /*57a0*/  IADD3 R146, R131, 0x3c0, RZ ;  /* 0x000003c083927810 */ /* 0x000fc40007ffe0ff */
[-C--:B------:R-:W-:Y:S01]  /*57b0*/  LEA.HI.SX32 R43, R148, R131.reuse, 0x1b ;  /* 0x00000083942b7211 */ /* 0x080fe200078fdaff */
[----:B------:R0:W-:Y:S01]  /*57c0*/  MUFU.COS R122, R127 ;  /* 0x0000007f007a7308 */ /* 0x0001e20000000000 */
[----:B------:R-:W-:Y:S02]  /*57d0*/  SHF.L.U32 R147, R141, 0x1, RZ ;  /* 0x000000018d937819 */ /* 0x000fe400000006ff */
[----:B------:R-:W-:Y:S02]  /*57e0*/  SHF.L.U32 R148, R142, 0x1, RZ ;  /* 0x000000018e947819 */ /* 0x000fe400000006ff */
[----:B------:R-:W-:Y:S02]  /*57f0*/  IADD3 R154, R131, 0x200, RZ ;  /* 0x00000200839a7810 */ /* 0x000fe40007ffe0ff */
[-C--:B------:R-:W-:Y:S01]  /*5800*/  LEA.HI.SX32 R137, R152, R131.reuse, 0x1b ;  /* 0x0000008398897211 */ /* 0x080fe200078fdaff */
[----:B------:R-:W-:Y:S01]  /*5810*/  MUFU.SIN R118, R133 ;  /* 0x0000008500767308 */ /* 0x000fe20000000400 */
[----:B0-----:R-:W-:-:S02]  /*5820*/  LEA.HI.SX32 R127, R150, R131, 0x1b ;  /* 0x00000083967f7211 */ /* 0x001fc400078fdaff */
[----:B------:R-:W-:Y:S02]  /*5830*/  SHF.L.U32 R150, R143, 0x1, RZ ;  /* 0x000000018f967819 */ /* 0x000fe400000006ff */
[----:B------:R-:W-:Y:S01]  /*5840*/  SHF.L.U32 R149, R134, 0x1, RZ ;  /* 0x0000000186957819 */ /* 0x000fe200000006ff */
[----:B------:R-:W-:Y:S01]  /*5850*/  FMUL.FTZ R134, RZ, R78 ;  /* 0x0000004eff867220 */ /* 0x000fe20000410000 */
[----:B------:R-:W-:Y:S01]  /*5860*/  SHF.L.U32 R152, R135, 0x1, RZ ;  /* 0x0000000187987819 */ /* 0x000fe200000006ff */
[----:B------:R-:W-:Y:S01]  /*5870*/  MUFU.COS R119, R133 ;  /* 0x0000008500777308 */ /* 0x000fe20000000000 */
[C---:B------:R-:W-:Y:S01]  /*5880*/  IADD3 R138, R131.reuse, 0x2a0, RZ ;  /* 0x000002a0838a7810 */ /* 0x040fe20007ffe0ff */
[----:B------:R-:W-:Y:S01]  /*5890*/  STS.U16 [R147+0x300], R108 ;  /* 0x0003006c93007388 */ /* 0x000fe20000000400 */
[C---:B------:R-:W-:Y:S02]  /*58a0*/  IADD3 R140, R131.reuse, 0x2c0, RZ ;  /* 0x000002c0838c7810 */ /* 0x040fe40007ffe0ff */
[----:B------:R-:W-:-:S02]  /*58b0*/  IADD3 R126, R131, 0x2e0, RZ ;  /* 0x000002e0837e7810 */ /* 0x000fc40007ffe0ff */
[C---:B------:R-:W-:Y:S01]  /*58c0*/  IADD3 R128, R131.reuse, 0x320, RZ ;  /* 0x0000032083807810 */ /* 0x040fe20007ffe0ff */
[----:B------:R-:W-:Y:S01]  /*58d0*/  MUFU.SIN R124, R55 ;  /* 0x00000037007c7308 */ /* 0x000fe20000000400 */
[C---:B------:R-:W-:Y:S02]  /*58e0*/  IADD3 R144, R131.reuse, 0x340, RZ ;  /* 0x0000034083907810 */ /* 0x040fe40007ffe0ff */
[C---:B------:R-:W-:Y:S02]  /*58f0*/  IADD3 R130, R131.reuse, 0x360, RZ ;  /* 0x0000036083827810 */ /* 0x040fe40007ffe0ff */
[----:B------:R-:W-:Y:S02]  /*5900*/  IADD3 R42, R131, 0x380, RZ ;  /* 0x00000380832a7810 */ /* 0x000fe40007ffe0ff */
[----:B------:R-:W-:Y:S01]  /*5910*/  SHF.L.U32 R135, R136, 0x1, RZ ;  /* 0x0000000188877819 */ /* 0x000fe200000006ff */
[----:B------:R0:W-:Y:S01]  /*5920*/  MUFU.COS R133, R55 ;  /* 0x0000003700857308 */ /* 0x0001e20000000000 */
[----:B------:R-:W-:Y:S01]  /*5930*/  FMUL.FTZ R136, R78, R105 ;  /* 0x000000694e887220 */ /* 0x000fe20000410000 */
[-C--:B------:R-:W-:Y:S01]  /*5940*/  LEA.HI.SX32 R132, R154, R131.reuse, 0x1b ;  /* 0x000000839a847211 */ /* 0x080fe200078fdaff */
[----:B------:R-:W-:Y:S01]  /*5950*/  STS.U16 [R148+0x340], R111 ;  /* 0x0003406f94007388 */ /* 0x000fe20000000400 */
[----:B------:R-:W-:-:S02]  /*5960*/  LEA.HI.SX32 R138, R138, R131, 0x1b ;  /* 0x000000838a8a7211 */ /* 0x000fc400078fdaff */
[-C--:B0-----:R-:W-:Y:S02]  /*5970*/  LEA.HI.SX32 R55, R146, R131.reuse, 0x1b ;  /* 0x0000008392377211 */ /* 0x081fe400078fdaff */
[----:B------:R-:W-:Y:S01]  /*5980*/  IADD3 R146, R131, 0x3e0, RZ ;  /* 0x000003e083927810 */ /* 0x000fe20007ffe0ff */
[----:B------:R0:W-:Y:S01]  /*5990*/  STS.U16 [R150+0x380], R117 ;  /* 0x0003807596007388 */ /* 0x0001e20000000400 */
[----:B------:R-:W-:Y:S01]  /*59a0*/  LEA.HI.SX32 R140, R140, R131, 0x1b ;  /* 0x000000838c8c7211 */ /* 0x000fe200078fdaff */
[----:B------:R-:W-:Y:S01]  /*59b0*/  FFMA.FTZ R136, RZ, R77, R136 ;  /* 0x0000004dff887223 */ /* 0x000fe20000010088 */
[-C--:B------:R-:W-:Y:S02]  /*59c0*/  LEA.HI.SX32 R126, R126, R131.reuse, 0x1b ;  /* 0x000000837e7e7211 */ /* 0x080fe400078fdaff */
[-C--:B------:R-:W-:Y:S02]  /*59d0*/  LEA.HI.SX32 R128, R128, R131.reuse, 0x1b ;  /* 0x0000008380807211 */ /* 0x080fe400078fdaff */
[----:B------:R-:W-:-:S02]  /*59e0*/  LEA.HI.SX32 R129, R144, R131, 0x1b ;  /* 0x0000008390817211 */ /* 0x000fc400078fdaff */
[----:B------:R-:W-:Y:S01]  /*59f0*/  LEA.HI.SX32 R130, R130, R131, 0x1b ;  /* 0x0000008382827211 */ /* 0x000fe200078fdaff */
[----:B0-----:R-:W-:Y:S01]  /*5a00*/  FFMA.FTZ R117, R77, R105, -R134 ;  /* 0x000000694d757223 */ /* 0x001fe20000010886 */
[-C--:B------:R-:W-:Y:S02]  /*5a10*/  LEA.HI.SX32 R42, R42, R131.reuse, 0x1b ;  /* 0x000000832a2a7211 */ /* 0x080fe400078fdaff */
[----:B------:R-:W-:Y:S02]  /*5a20*/  LEA.HI.SX32 R131, R146, R131, 0x1b ;  /* 0x0000008392837211 */ /* 0x000fe400078fdaff */
[----:B------:R-:W-:Y:S02]  /*5a30*/  SHF.L.U32 R143, R125, 0x1, RZ ;  /* 0x000000017d8f7819 */ /* 0x000fe400000006ff */
[----:B------:R-:W-:Y:S01]  /*5a40*/  SHF.L.U32 R146, R132, 0x1, RZ ;  /* 0x0000000184927819 */ /* 0x000fe200000006ff */
[----:B------:R-:W-:Y:S02]  /*5a50*/  FMUL.FTZ R111, R41, R32 ;  /* 0x00000020296f7220 */ /* 0x000fe40000410000 */
[----:B------:R-:W-:Y:S01]  /*5a60*/  FADD.FTZ R117, R117, R76 ;  /* 0x0000004c75757221 */ /* 0x000fe20000010000 */
[----:B------:R0:W-:Y:S01]  /*5a70*/  STS.U16 [R143+0x3c0], R116 ;  /* 0x0003c0748f007388 */ /* 0x0001e20000000400 */
[----:B------:R-:W-:-:S03]  /*5a80*/  FADD.FTZ R136, RZ, R136 ;  /* 0x00000088ff887221 */ /* 0x000fc60000010000 */
[----:B------:R1:W-:Y:S01]  /*5a90*/  STS.U16 [R146+0x400], R115 ;  /* 0x0004007392007388 */ /* 0x0003e20000000400 */
[----:B0-----:R-:W-:Y:S02]  /*5aa0*/  FMUL.RZ R116, R111, 0.15915493667125701904 ;  /* 0x3e22f9836f747820 */ /* 0x001fe4000040c000 */
[CC--:B------:R-:W-:Y:S02]  /*5ab0*/  FMUL.FTZ R111, R81.reuse, R136.reuse ;  /* 0x00000088516f7220 */ /* 0x0c0fe40000410000 */
[----:B-1----:R-:W-:Y:S01]  /*5ac0*/  FMUL.FTZ R115, R81, R117 ;  /* 0x0000007551737220 */ /* 0x002fe20000410000 */
[----:B------:R0:W-:Y:S03]  /*5ad0*/  STS.U16 [R149+0x440], R114 ;  /* 0x0004407295007388 */ /* 0x0001e60000000400 */
[----:B------:R-:W-:Y:S01]  /*5ae0*/  FFMA.FTZ R115, R80, R136, R115 ;  /* 0x0000008850737223 */ /* 0x000fe20000010073 */
[----:B------:R-:W-:Y:S01]  /*5af0*/  SHF.L.U32 R137, R137, 0x1, RZ ;  /* 0x0000000189897819 */ /* 0x000fe200000006ff */
[----:B------:R-:W-:-:S02]  /*5b00*/  FMUL.FTZ R132, R109, R32 ;  /* 0x000000206d847220 */ /* 0x000fc40000410000 */
[----:B------:R-:W-:Y:S02]  /*5b10*/  FADD.FTZ R115, RZ, R115 ;  /* 0x00000073ff737221 */ /* 0x000fe40000010000 */
[----:B0-----:R-:W-:Y:S01]  /*5b20*/  FFMA.FTZ R114, R80, R117, -R111 ;  /* 0x0000007550727223 */ /* 0x001fe2000001086f */
[----:B------:R-:W-:Y:S01]  /*5b30*/  STS.U16 [R152+0x480], R113 ;  /* 0x0004807198007388 */ /* 0x000fe20000000400 */
[----:B------:R-:W-:Y:S02]  /*5b40*/  FMUL.FTZ R111, R41, R26 ;  /* 0x0000001a296f7220 */ /* 0x000fe40000410000 */
[----:B------:R-:W-:Y:S01]  /*5b50*/  FADD.FTZ R114, R114, R79 ;  /* 0x0000004f72727221 */ /* 0x000fe20000010000 */
[----:B------:R0:W-:Y:S01]  /*5b60*/  STS.U16 [R135+0x4c0], R50 ;  /* 0x0004c03287007388 */ /* 0x0001e20000000400 */
[----:B------:R-:W-:Y:S01]  /*5b70*/  FMUL.FTZ R123, R109, R37 ;  /* 0x000000256d7b7220 */ /* 0x000fe20000410000 */
[----:B------:R1:W-:Y:S02]  /*5b80*/  MUFU.EX2 R108, R132 ;  /* 0x00000084006c7308 */ /* 0x0003e40000000800 */
[----:B------:R2:W-:Y:S01]  /*5b90*/  STS.U16 [R137+0x500], R110 ;  /* 0x0005006e89007388 */ /* 0x0005e20000000400 */
[----:B------:R-:W-:Y:S01]  /*5ba0*/  SHF.L.U32 R117, R138, 0x1, RZ ;  /* 0x000000018a757819 */ /* 0x000fe200000006ff */
[----:B0-----:R-:W-:-:S02]  /*5bb0*/  FMUL.FTZ R50, R84, R115 ;  /* 0x0000007354327220 */ /* 0x001fc40000410000 */
[----:B-1----:R-:W-:Y:S02]  /*5bc0*/  FMUL.RZ R132, R111, 0.15915493667125701904 ;  /* 0x3e22f9836f847820 */ /* 0x002fe4000040c000 */
[-C--:B--2---:R-:W-:Y:S02]  /*5bd0*/  FMUL.FTZ R110, R84, R114.reuse ;  /* 0x00000072546e7220 */ /* 0x084fe40000410000 */
[C---:B------:R-:W-:Y:S02]  /*5be0*/  FFMA.FTZ R111, R83.reuse, R114, -R50 ;  /* 0x00000072536f7223 */ /* 0x040fe40000010832 */
[----:B------:R-:W-:Y:S01]  /*5bf0*/  FFMA.FTZ R110, R83, R115, R110 ;  /* 0x00000073536e7223 */ /* 0x000fe2000001006e */
[----:B------:R-:W-:Y:S01]  /*5c00*/  SHF.L.U32 R140, R140, 0x1, RZ ;  /* 0x000000018c8c7819 */ /* 0x000fe200000006ff */
[C---:B------:R-:W-:Y:S01]  /*5c10*/  FMUL.FTZ R120, R109.reuse, R38 ;  /* 0x000000266d787220 */ /* 0x040fe20000410000 */
[----:B------:R-:W0:Y:S01]  /*5c20*/  MUFU.EX2 R123, R123 ;  /* 0x0000007b007b7308 */ /* 0x000e220000000800 */
[C---:B------:R-:W-:Y:S01]  /*5c30*/  FMUL.FTZ R139, R109.reuse, R36 ;  /* 0x000000246d8b7220 */ /* 0x040fe20000410000 */
[----:B------:R1:W-:Y:S01]  /*5c40*/  STS.U16 [R117+0x540], R112 ;  /* 0x0005407075007388 */ /* 0x0003e20000000400 */
[----:B------:R-:W-:-:S02]  /*5c50*/  FMUL.FTZ R142, R109, R35 ;  /* 0x000000236d8e7220 */ /* 0x000fc40000410000 */
[----:B------:R-:W-:Y:S02]  /*5c60*/  FMUL.FTZ R109, R109, R26 ;  /* 0x0000001a6d6d7220 */ /* 0x000fe40000410000 */
[----:B------:R-:W-:Y:S01]  /*5c70*/  FADD.FTZ R111, R111, R82 ;  /* 0x000000526f6f7221 */ /* 0x000fe20000010000 */
[----:B------:R-:W-:Y:S01]  /*5c80*/  MUFU.SIN R113, R116 ;  /* 0x0000007400717308 */ /* 0x000fe20000000400 */
[----:B------:R-:W-:Y:S02]  /*5c90*/  FMUL.FTZ R145, R41, R35 ;  /* 0x0000002329917220 */ /* 0x000fe40000410000 */
[----:B-1----:R-:W-:Y:S01]  /*5ca0*/  FADD.FTZ R112, RZ, R110 ;  /* 0x0000006eff707221 */ /* 0x002fe20000010000 */
[----:B------:R1:W-:Y:S01]  /*5cb0*/  STS.U16 [R140+0x580], R51 ;  /* 0x000580338c007388 */ /* 0x0003e20000000400 */
[----:B------:R-:W-:-:S03]  /*5cc0*/  FMUL.FTZ R115, R87, R111 ;  /* 0x0000006f57737220 */ /* 0x000fc60000410000 */
[----:B------:R-:W2:Y:S01]  /*5cd0*/  MUFU.COS R41, R116 ;  /* 0x0000007400297308 */ /* 0x000ea20000000000 */
[-C--:B------:R-:W-:Y:S02]  /*5ce0*/  FFMA.FTZ R117, R86, R112.reuse, R115 ;  /* 0x0000007056757223 */ /* 0x080fe40000010073 */
[----:B-1----:R-:W-:-:S05]  /*5cf0*/  FMUL.FTZ R51, R87, R112 ;  /* 0x0000007057337220 */ /* 0x002fca0000410000 */
[----:B------:R-:W-:Y:S01]  /*5d00*/  MUFU.EX2 R109, R109 ;  /* 0x0000006d006d7308 */ /* 0x000fe20000000800 */
[----:B------:R-:W-:-:S07]  /*5d10*/  FFMA.FTZ R112, R86, R111, -R51 ;  /* 0x0000006f56707223 */ /* 0x000fce0000010833 */
[----:B------:R-:W1:Y:S01]  /*5d20*/  MUFU.COS R114, R132 ;  /* 0x0000008400727308 */ /* 0x000e620000000000 */
[----:B------:R-:W-:-:S07]  /*5d30*/  FADD.FTZ R51, R112, R85 ;  /* 0x0000005570337221 */ /* 0x000fce0000010000 */
[----:B------:R-:W3:Y:S01]  /*5d40*/  MUFU.SIN R110, R132 ;  /* 0x00000084006e7308 */ /* 0x000ee20000000400 */
[----:B------:R-:W-:Y:S02]  /*5d50*/  FADD.FTZ R117, RZ, R117 ;  /* 0x00000075ff757221 */ /* 0x000fe40000010000 */
[----:B0-----:R-:W-:Y:S02]  /*5d60*/  FMUL.FTZ R50, R123, R122 ;  /* 0x0000007a7b327220 */ /* 0x001fe40000410000 */
[----:B------:R-:W-:Y:S02]  /*5d70*/  FMUL.FTZ R122, R92, R51 ;  /* 0x000000335c7a7220 */ /* 0x000fe40000410000 */
[C---:B--2---:R-:W-:Y:S02]  /*5d80*/  FMUL.FTZ R112, R108.reuse, R41 ;  /* 0x000000296c707220 */ /* 0x044fe40000410000 */
[----:B------:R-:W-:Y:S02]  /*5d90*/  FMUL.FTZ R113, R108, R113 ;  /* 0x000000716c717220 */ /* 0x000fe40000410000 */
[-C--:B------:R-:W-:Y:S01]  /*5da0*/  FMUL.FTZ R108, R92, R117.reuse ;  /* 0x000000755c6c7220 */ /* 0x080fe20000410000 */
[----:B------:R-:W0:Y:S01]  /*5db0*/  MUFU.EX2 R120, R120 ;  /* 0x0000007800787308 */ /* 0x000e220000000800 */
[----:B------:R-:W-:-:S02]  /*5dc0*/  FFMA.FTZ R122, R91, R117, R122 ;  /* 0x000000755b7a7223 */ /* 0x000fc4000001007a */
[C---:B-1----:R-:W-:Y:S02]  /*5dd0*/  FMUL.FTZ R41, R109.reuse, R114 ;  /* 0x000000726d297220 */ /* 0x042fe40000410000 */
[----:B---3--:R-:W-:Y:S02]  /*5de0*/  FMUL.FTZ R110, R109, R110 ;  /* 0x0000006e6d6e7220 */ /* 0x008fe40000410000 */
[----:B------:R-:W-:Y:S01]  /*5df0*/  FFMA.FTZ R109, R91, R51, -R108 ;  /* 0x000000335b6d7223 */ /* 0x000fe2000001086c */
[----:B------:R-:W1:Y:S01]  /*5e00*/  MUFU.EX2 R139, R139 ;  /* 0x0000008b008b7308 */ /* 0x000e620000000800 */
[-C--:B------:R-:W-:Y:S02]  /*5e10*/  FMUL.FTZ R108, R106, R78.reuse ;  /* 0x0000004e6a6c7220 */ /* 0x080fe40000410000 */
[----:B------:R-:W-:Y:S02]  /*5e20*/  FADD.FTZ R122, RZ, R122 ;  /* 0x0000007aff7a7221 */ /* 0x000fe40000010000 */
[----:B------:R-:W-:-:S02]  /*5e30*/  FMUL.FTZ R51, R107, R78 ;  /* 0x0000004e6b337220 */ /* 0x000fc40000410000 */
[----:B------:R-:W-:Y:S02]  /*5e40*/  FADD.FTZ R114, R109, R90 ;  /* 0x0000005a6d727221 */ /* 0x000fe40000010000 */
[----:B------:R-:W-:Y:S02]  /*5e50*/  FFMA.FTZ R108, R107, R77, R108 ;  /* 0x0000004d6b6c7223 */ /* 0x000fe4000001006c */
[----:B------:R-:W-:Y:S02]  /*5e60*/  FMUL.FTZ R117, R95, R122 ;  /* 0x0000007a5f757220 */ /* 0x000fe40000410000 */
[----:B------:R-:W-:Y:S02]  /*5e70*/  FMUL.FTZ R121, R123, R121 ;  /* 0x000000797b797220 */ /* 0x000fe40000410000 */
[----:B------:R-:W-:Y:S02]  /*5e80*/  FFMA.FTZ R51, R106, R77, -R51 ;  /* 0x0000004d6a337223 */ /* 0x000fe40000010833 */
[----:B------:R-:W-:-:S02]  /*5e90*/  FMUL.FTZ R123, R95, R114 ;  /* 0x000000725f7b7220 */ /* 0x000fc40000410000 */
[C---:B------:R-:W-:Y:S02]  /*5ea0*/  FMUL.FTZ R109, R81.reuse, R108 ;  /* 0x0000006c516d7220 */ /* 0x040fe40000410000 */
[C---:B------:R-:W-:Y:S02]  /*5eb0*/  FFMA.FTZ R114, R94.reuse, R114, -R117 ;  /* 0x000000725e727223 */ /* 0x040fe40000010875 */
[-C--:B------:R-:W-:Y:S02]  /*5ec0*/  FMUL.FTZ R111, R81, R51.reuse ;  /* 0x00000033516f7220 */ /* 0x080fe40000410000 */
[----:B------:R-:W-:Y:S02]  /*5ed0*/  FFMA.FTZ R123, R94, R122, R123 ;  /* 0x0000007a5e7b7223 */ /* 0x000fe4000001007b */
[----:B------:R-:W-:Y:S02]  /*5ee0*/  FFMA.FTZ R109, R80, R51, -R109 ;  /* 0x00000033506d7223 */ /* 0x000fe4000001086d */
[----:B0-----:R-:W-:-:S02]  /*5ef0*/  FMUL.FTZ R119, R120, R119 ;  /* 0x0000007778777220 */ /* 0x001fc40000410000 */
[----:B------:R-:W-:Y:S02]  /*5f00*/  FADD.FTZ R51, R114, R93 ;  /* 0x0000005d72337221 */ /* 0x000fe40000010000 */
[----:B------:R-:W-:Y:S02]  /*5f10*/  FMUL.FTZ R120, R120, R118 ;  /* 0x0000007678787220 */ /* 0x000fe40000410000 */
[C---:B-1----:R-:W-:Y:S02]  /*5f20*/  FMUL.FTZ R118, R139.reuse, R133 ;  /* 0x000000858b767220 */ /* 0x042fe40000410000 */
[----:B------:R-:W-:Y:S02]  /*5f30*/  FFMA.FTZ R111, R80, R108, R111 ;  /* 0x0000006c506f7223 */ /* 0x000fe4000001006f */
[----:B------:R-:W-:Y:S02]  /*5f40*/  FADD.FTZ R123, RZ, R123 ;  /* 0x0000007bff7b7221 */ /* 0x000fe40000010000 */
[----:B------:R-:W-:-:S02]  /*5f50*/  FMUL.FTZ R139, R139, R124 ;  /* 0x0000007c8b8b7220 */ /* 0x000fc40000410000 */
[----:B------:R-:W-:Y:S02]  /*5f60*/  FMUL.FTZ R114, R84, R109 ;  /* 0x0000006d54727220 */ /* 0x000fe40000410000 */
[----:B------:R-:W-:Y:S02]  /*5f70*/  FMUL.FTZ R124, R98, R51 ;  /* 0x00000033627c7220 */ /* 0x000fe40000410000 */
[----:B------:R-:W-:Y:S02]  /*5f80*/  FMUL.FTZ R108, R84, R111 ;  /* 0x0000006f546c7220 */ /* 0x000fe40000410000 */
[----:B------:R-:W-:Y:S02]  /*5f90*/  FMUL.FTZ R122, R98, R123 ;  /* 0x0000007b627a7220 */ /* 0x000fe40000410000 */
[----:B------:R-:W-:Y:S02]  /*5fa0*/  FFMA.FTZ R114, R83, R111, R114 ;  /* 0x0000006f53727223 */ /* 0x000fe40000010072 */
[----:B------:R-:W-:-:S02]  /*5fb0*/  FFMA.FTZ R124, R97, R123, R124 ;  /* 0x0000007b617c7223 */ /* 0x000fc4000001007c */
[----:B------:R-:W-:Y:S02]  /*5fc0*/  FFMA.FTZ R108, R83, R109, -R108 ;  /* 0x0000006d536c7223 */ /* 0x000fe4000001086c */
[----:B------:R-:W-:Y:S02]  /*5fd0*/  FFMA.FTZ R111, R97, R51, -R122 ;  /* 0x00000033616f7223 */ /* 0x000fe4000001087a */
[----:B------:R-:W-:Y:S02]  /*5fe0*/  FMUL.FTZ R51, R87, R114 ;  /* 0x0000007257337220 */ /* 0x000fe40000410000 */
[----:B------:R-:W-:Y:S02]  /*5ff0*/  FADD.FTZ R124, RZ, R124 ;  /* 0x0000007cff7c7221 */ /* 0x000fe40000010000 */
[----:B------:R-:W-:Y:S02]  /*6000*/  FMUL.RZ R145, R145, 0.15915493667125701904 ;  /* 0x3e22f98391917820 */ /* 0x000fe4000040c000 */
[----:B------:R-:W-:-:S02]  /*6010*/  FMUL.FTZ R109, R87, R108 ;  /* 0x0000006c576d7220 */ /* 0x000fc40000410000 */
[----:B------:R-:W-:Y:S02]  /*6020*/  FADD.FTZ R111, R111, R96 ;  /* 0x000000606f6f7221 */ /* 0x000fe40000010000 */
[C---:B------:R-:W-:Y:S02]  /*6030*/  FFMA.FTZ R51, R86.reuse, R108, -R51 ;  /* 0x0000006c56337223 */ /* 0x040fe40000010833 */
[C---:B------:R-:W-:Y:S01]  /*6040*/  FMUL.FTZ R117, R101.reuse, R124 ;  /* 0x0000007c65757220 */ /* 0x040fe20000410000 */
[----:B------:R-:W-:Y:S01]  /*6050*/  MUFU.SIN R144, R145 ;  /* 0x0000009100907308 */ /* 0x000fe20000000400 */
[----:B------:R-:W-:Y:S02]  /*6060*/  FFMA.FTZ R109, R86, R114, R109 ;  /* 0x00000072566d7223 */ /* 0x000fe4000001006d */
[----:B------:R-:W-:Y:S02]  /*6070*/  FMUL.FTZ R123, R101, R111 ;  /* 0x0000006f657b7220 */ /* 0x000fe40000410000 */
[----:B------:R-:W-:-:S03]  /*6080*/  FMUL.FTZ R114, R92, R51 ;  /* 0x000000335c727220 */ /* 0x000fc60000410000 */
[----:B------:R-:W-:Y:S01]  /*6090*/  MUFU.COS R141, R145 ;  /* 0x00000091008d7308 */ /* 0x000fe20000000000 */
[----:B------:R-:W-:Y:S02]  /*60a0*/  FFMA.FTZ R122, R100, R111, -R117 ;  /* 0x0000006f647a7223 */ /* 0x000fe40000010875 */
[----:B------:R-:W-:-:S05]  /*60b0*/  FMUL.FTZ R108, R92, R109 ;  /* 0x0000006d5c6c7220 */ /* 0x000fca0000410000 */
[----:B------:R-:W0:Y:S01]  /*60c0*/  MUFU.EX2 R125, R142 ;  /* 0x0000008e007d7308 */ /* 0x000e220000000800 */
[----:B------:R-:W-:Y:S02]  /*60d0*/  FFMA.FTZ R123, R100, R124, R123 ;  /* 0x0000007c647b7223 */ /* 0x000fe4000001007b */
[C---:B------:R-:W-:Y:S02]  /*60e0*/  FFMA.FTZ R114, R91.reuse, R109, R114 ;  /* 0x0000006d5b727223 */ /* 0x040fe40000010072 */
[----:B------:R-:W-:Y:S02]  /*60f0*/  FADD.FTZ R122, R122, R99 ;  /* 0x000000637a7a7221 */ /* 0x000fe40000010000 */
[----:B------:R-:W-:Y:S02]  /*6100*/  FFMA.FTZ R108, R91, R51, -R108 ;  /* 0x000000335b6c7223 */ /* 0x000fe4000001086c */
[----:B------:R-:W-:Y:S02]  /*6110*/  FADD.FTZ R123, RZ, R123 ;  /* 0x0000007bff7b7221 */ /* 0x000fe40000010000 */
[----:B------:R-:W-:-:S02]  /*6120*/  FMUL.FTZ R51, R95, R114 ;  /* 0x000000725f337220 */ /* 0x000fc40000410000 */
[C---:B------:R-:W-:Y:S02]  /*6130*/  FMUL.FTZ R124, R104.reuse, R122 ;  /* 0x0000007a687c7220 */ /* 0x040fe40000410000 */
[-C--:B------:R-:W-:Y:S02]  /*6140*/  FMUL.FTZ R109, R95, R108.reuse ;  /* 0x0000006c5f6d7220 */ /* 0x080fe40000410000 */
[-C--:B------:R-:W-:Y:S02]  /*6150*/  FMUL.FTZ R111, R104, R123.reuse ;  /* 0x0000007b686f7220 */ /* 0x080fe40000410000 */
[----:B------:R-:W-:Y:S02]  /*6160*/  FFMA.FTZ R51, R94, R108, -R51 ;  /* 0x0000006c5e337223 */ /* 0x000fe40000010833 */
[----:B------:R-:W-:Y:S02]  /*6170*/  FFMA.FTZ R108, R103, R123, R124 ;  /* 0x0000007b676c7223 */ /* 0x000fe4000001007c */
[----:B0-----:R-:W-:-:S02]  /*6180*/  FMUL.FTZ R115, R125, R141 ;  /* 0x0000008d7d737220 */ /* 0x001fc40000410000 */
[----:B------:R-:W-:Y:S01]  /*6190*/  FMUL.FTZ R116, R125, R144 ;  /* 0x000000907d747220 */ /* 0x000fe20000410000 */
[----:B------:R-:W-:Y:S01]  /*61a0*/  FSEL R125, R120, RZ, !P6 ;  /* 0x000000ff787d7208 */ /* 0x000fe20007000000 */
[----:B------:R-:W-:Y:S02]  /*61b0*/  FFMA.FTZ R111, R103, R122, -R111 ;  /* 0x0000007a676f7223 */ /* 0x000fe4000001086f */
[----:B------:R-:W-:Y:S01]  /*61c0*/  FADD.FTZ R117, RZ, R108 ;  /* 0x0000006cff757221 */ /* 0x000fe20000010000 */
[----:B------:R-:W-:Y:S01]  /*61d0*/  FSEL R124, R119, 1, !P6 ;  /* 0x3f800000777c7808 */ /* 0x000fe20007000000 */
[----:B------:R-:W-:Y:S02]  /*61e0*/  FMUL.FTZ R123, R22, R38 ;  /* 0x00000026167b7220 */ /* 0x000fe40000410000 */
[----:B------:R-:W-:Y:S02]  /*61f0*/  FADD.FTZ R111, R111, R102 ;  /* 0x000000666f6f7221 */ /* 0x000fe40000010000 */
[----:B------:R-:W-:Y:S01]  /*6200*/  FMUL.FTZ R119, R125, R117 ;  /* 0x000000757d777220 */ /* 0x000fe20000410000 */
[----:B------:R-:W-:Y:S01]  /*6210*/  FSEL R123, R123, RZ, !P6 ;  /* 0x000000ff7b7b7208 */ /* 0x000fe20007000000 */
[----:B------:R-:W-:-:S02]  /*6220*/  FMUL.FTZ R120, R125, R111 ;  /* 0x0000006f7d787220 */ /* 0x000fc40000410000 */
[----:B------:R-:W-:Y:S02]  /*6230*/  FFMA.FTZ R132, R124, R111, -R119 ;  /* 0x0000006f7c847223 */ /* 0x000fe40000010877 */
[----:B------:R-:W-:Y:S01]  /*6240*/  FFMA.FTZ R109, R94, R114, R109 ;  /* 0x000000725e6d7223 */ /* 0x000fe2000001006d */
[----:B------:R-:W-:Y:S01]  /*6250*/  FSEL R122, R121, RZ, !P4 ;  /* 0x000000ff797a7208 */ /* 0x000fe20006000000 */
[----:B------:R-:W-:Y:S02]  /*6260*/  FFMA.FTZ R117, R124, R117, R120 ;  /* 0x000000757c757223 */ /* 0x000fe40000010078 */
[----:B------:R-:W-:Y:S02]  /*6270*/  FADD.FTZ R132, R132, R123 ;  /* 0x0000007b84847221 */ /* 0x000fe40000010000 */
[----:B------:R-:W-:Y:S01]  /*6280*/  FMUL.FTZ R108, R98, R109 ;  /* 0x0000006d626c7220 */ /* 0x000fe20000410000 */
[----:B------:R-:W-:Y:S01]  /*6290*/  FSEL R121, R50, 1, !P4 ;  /* 0x3f80000032797808 */ /* 0x000fe20006000000 */
[----:B------:R-:W-:-:S02]  /*62a0*/  FADD.FTZ R117, RZ, R117 ;  /* 0x00000075ff757221 */ /* 0x000fc40000010000 */
[-C--:B------:R-:W-:Y:S02]  /*62b0*/  FMUL.FTZ R114, R98, R51.reuse ;  /* 0x0000003362727220 */ /* 0x080fe40000410000 */
[C---:B------:R-:W-:Y:S02]  /*62c0*/  FMUL.FTZ R134, R122.reuse, R132 ;  /* 0x000000847a867220 */ /* 0x040fe40000410000 */
[----:B------:R-:W-:Y:S02]  /*62d0*/  FFMA.FTZ R108, R97, R51, -R108 ;  /* 0x00000033616c7223 */ /* 0x000fe4000001086c */
[----:B------:R-:W-:Y:S02]  /*62e0*/  FMUL.FTZ R120, R21, R37 ;  /* 0x0000002515787220 */ /* 0x000fe40000410000 */
[----:B------:R-:W-:Y:S02]  /*62f0*/  FMUL.FTZ R50, R122, R117 ;  /* 0x000000757a327220 */ /* 0x000fe40000410000 */
[----:B------:R-:W-:-:S02]  /*6300*/  FFMA.FTZ R114, R97, R109, R114 ;  /* 0x0000006d61727223 */ /* 0x000fc40000010072 */
[----:B------:R-:W-:Y:S01]  /*6310*/  FFMA.FTZ R134, R121, R117, R134 ;  /* 0x0000007579867223 */ /* 0x000fe20000010086 */
[----:B------:R-:W-:Y:S01]  /*6320*/  FSEL R120, R120, RZ, !P4 ;  /* 0x000000ff78787208 */ /* 0x000fe20006000000 */
[----:B------:R-:W-:Y:S01]  /*6330*/  FMUL.FTZ R109, R101, R108 ;  /* 0x0000006c656d7220 */ /* 0x000fe20000410000 */
[----:B------:R-:W-:Y:S01]  /*6340*/  FSEL R119, R139, RZ, !P5 ;  /* 0x000000ff8b777208 */ /* 0x000fe20006800000 */
[----:B------:R-:W-:Y:S02]  /*6350*/  FFMA.FTZ R111, R121, R132, -R50 ;  /* 0x00000084796f7223 */ /* 0x000fe40000010832 */
[----:B------:R-:W-:Y:S02]  /*6360*/  FADD.FTZ R134, RZ, R134 ;  /* 0x00000086ff867221 */ /* 0x000fe40000010000 */
[-C--:B------:R-:W-:Y:S02]  /*6370*/  FMUL.FTZ R51, R101, R114.reuse ;  /* 0x0000007265337220 */ /* 0x080fe40000410000 */
[----:B------:R-:W-:Y:S01]  /*6380*/  FFMA.FTZ R109, R100, R114, R109 ;  /* 0x00000072646d7223 */ /* 0x000fe2000001006d */
[----:B------:R-:W-:Y:S01]  /*6390*/  FSEL R118, R118, 1, !P5 ;  /* 0x3f80000076767808 */ /* 0x000fe20006800000 */
[----:B------:R-:W-:-:S02]  /*63a0*/  FMUL.FTZ R117, R20, R36 ;  /* 0x0000002414757220 */ /* 0x000fc40000410000 */
[----:B------:R-:W-:Y:S02]  /*63b0*/  FADD.FTZ R111, R111, R120 ;  /* 0x000000786f6f7221 */ /* 0x000fe40000010000 */
[----:B------:R-:W-:Y:S02]  /*63c0*/  FMUL.FTZ R114, R119, R134 ;  /* 0x0000008677727220 */ /* 0x000fe40000410000 */
[----:B------:R-:W-:Y:S02]  /*63d0*/  FFMA.FTZ R51, R100, R108, -R51 ;  /* 0x0000006c64337223 */ /* 0x000fe40000010833 */
[----:B------:R-:W-:Y:S01]  /*63e0*/  FMUL.FTZ R50, R104, R109 ;  /* 0x0000006d68327220 */ /* 0x000fe20000410000 */
[----:B------:R-:W-:Y:S01]  /*63f0*/  FSEL R117, R117, RZ, !P5 ;  /* 0x000000ff75757208 */ /* 0x000fe20006800000 */
[-C--:B------:R-:W-:Y:S02]  /*6400*/  FMUL.FTZ R133, R119, R111.reuse ;  /* 0x0000006f77857220 */ /* 0x080fe40000410000 */
[----:B------:R-:W-:-:S02]  /*6410*/  FFMA.FTZ R114, R118, R111, -R114 ;  /* 0x0000006f76727223 */ /* 0x000fc40000010872 */
[-C--:B------:R-:W-:Y:S02]  /*6420*/  FMUL.FTZ R108, R104, R51.reuse ;  /* 0x00000033686c7220 */ /* 0x080fe40000410000 */
[C---:B------:R-:W-:Y:S01]  /*6430*/  FFMA.FTZ R50, R103.reuse, R51, -R50 ;  /* 0x0000003367327223 */ /* 0x040fe20000010832 */
[----:B------:R-:W-:Y:S01]  /*6440*/  FSEL R116, R116, RZ, !P3 ;  /* 0x000000ff74747208 */ /* 0x000fe20005800000 */
[----:B------:R-:W-:Y:S02]  /*6450*/  FFMA.FTZ R133, R118, R134, R133 ;  /* 0x0000008676857223 */ /* 0x000fe40000010085 */
[----:B------:R-:W-:Y:S02]  /*6460*/  FADD.FTZ R111, R114, R117 ;  /* 0x00000075726f7221 */ /* 0x000fe40000010000 */
[----:B------:R-:W-:Y:S02]  /*6470*/  FFMA.FTZ R108, R103, R109, R108 ;  /* 0x0000006d676c7223 */ /* 0x000fe4000001006c */
[----:B------:R-:W-:Y:S01]  /*6480*/  FMUL.FTZ R51, R125, R50 ;  /* 0x000000327d337220 */ /* 0x000fe20000410000 */
[----:B------:R-:W-:Y:S01]  /*6490*/  FSEL R115, R115, 1, !P3 ;  /* 0x3f80000073737808 */ /* 0x000fe20005800000 */
[----:B------:R-:W-:-:S02]  /*64a0*/  FADD.FTZ R133, RZ, R133 ;  /* 0x00000085ff857221 */ /* 0x000fc40000010000 */
[----:B------:R-:W-:Y:S02]  /*64b0*/  FMUL.FTZ R132, R116, R111 ;  /* 0x0000006f74847220 */ /* 0x000fe40000410000 */
[-C--:B------:R-:W-:Y:S02]  /*64c0*/  FFMA.FTZ R109, R124, R108.reuse, R51 ;  /* 0x0000006c7c6d7223 */ /* 0x080fe40000010033 */
[----:B------:R-:W-:Y:S02]  /*64d0*/  FMUL.FTZ R114, R19, R35 ;  /* 0x0000002313727220 */ /* 0x000fe40000410000 */
[----:B------:R-:W-:Y:S02]  /*64e0*/  FMUL.FTZ R51, R125, R108 ;  /* 0x0000006c7d337220 */ /* 0x000fe40000410000 */
[-C--:B------:R-:W-:Y:S02]  /*64f0*/  FMUL.FTZ R108, R116, R133.reuse ;  /* 0x00000085746c7220 */ /* 0x080fe40000410000 */
[----:B------:R-:W-:Y:S01]  /*6500*/  FFMA.FTZ R132, R115, R133, R132 ;  /* 0x0000008573847223 */ /* 0x000fe20000010084 */
[----:B------:R-:W-:Y:S01]  /*6510*/  FSEL R114, R114, RZ, !P3 ;  /* 0x000000ff72727208 */ /* 0x000fe20005800000 */
[----:B------:R-:W-:Y:S01]  /*6520*/  FFMA.FTZ R51, R124, R50, -R51 ;  /* 0x000000327c337223 */ /* 0x000fe20000010833 */
[----:B------:R-:W-:Y:S01]  /*6530*/  FSEL R113, R113, RZ, !P2 ;  /* 0x000000ff71717208 */ /* 0x000fe20005000000 */
[----:B------:R-:W-:-:S02]  /*6540*/  FFMA.FTZ R135, R115, R111, -R108 ;  /* 0x0000006f73877223 */ /* 0x000fc4000001086c */
[----:B------:R-:W-:Y:S02]  /*6550*/  FMUL.FTZ R50, R122, R109 ;  /* 0x0000006d7a327220 */ /* 0x000fe40000410000 */
[----:B------:R-:W-:Y:S01]  /*6560*/  FADD.FTZ R132, RZ, R132 ;  /* 0x00000084ff847221 */ /* 0x000fe20000010000 */
[----:B------:R-:W-:Y:S01]  /*6570*/  FSEL R112, R112, 1, !P2 ;  /* 0x3f80000070707808 */ /* 0x000fe20005000000 */
[----:B------:R-:W-:Y:S02]  /*6580*/  FMUL.FTZ R111, R18, R32 ;  /* 0x00000020126f7220 */ /* 0x000fe40000410000 */
[-C--:B------:R-:W-:Y:S02]  /*6590*/  FFMA.FTZ R50, R121, R51.reuse, -R50 ;  /* 0x0000003379327223 */ /* 0x080fe40000010832 */
[----:B------:R-:W-:Y:S02]  /*65a0*/  FADD.FTZ R135, R135, R114 ;  /* 0x0000007287877221 */ /* 0x000fe40000010000 */
[----:B------:R-:W-:-:S02]  /*65b0*/  FMUL.FTZ R108, R122, R51 ;  /* 0x000000337a6c7220 */ /* 0x000fc40000410000 */
[-C--:B------:R-:W-:Y:S01]  /*65c0*/  FMUL.FTZ R51, R113, R132.reuse ;  /* 0x0000008471337220 */ /* 0x080fe20000410000 */
[----:B------:R-:W-:Y:S01]  /*65d0*/  FSEL R111, R111, RZ, !P2 ;  /* 0x000000ff6f6f7208 */ /* 0x000fe20005000000 */
[-C--:B------:R-:W-:Y:S02]  /*65e0*/  FMUL.FTZ R133, R113, R135.reuse ;  /* 0x0000008771857220 */ /* 0x080fe40000410000 */
[----:B------:R-:W-:Y:S01]  /*65f0*/  FFMA.FTZ R134, R112, R135, -R51 ;  /* 0x0000008770867223 */ /* 0x000fe20000010833 */
[----:B------:R-:W-:Y:S01]  /*6600*/  FSEL R110, R110, RZ, !P0 ;  /* 0x000000ff6e6e7208 */ /* 0x000fe20004000000 */
[----:B------:R-:W-:Y:S02]  /*6610*/  FFMA.FTZ R133, R112, R132, R133 ;  /* 0x0000008470857223 */ /* 0x000fe40000010085 */
[----:B------:R-:W-:Y:S02]  /*6620*/  FFMA.FTZ R108, R121, R109, R108 ;  /* 0x0000006d796c7223 */ /* 0x000fe4000001006c */
[----:B------:R-:W-:Y:S01]  /*6630*/  FADD.FTZ R132, R134, R111 ;  /* 0x0000006f86847221 */ /* 0x000fe20000010000 */
[----:B------:R-:W-:Y:S01]  /*6640*/  FSEL R109, R41, 1, !P0 ;  /* 0x3f800000296d7808 */ /* 0x000fe20004000000 */
[----:B------:R-:W-:-:S02]  /*6650*/  FMUL.FTZ R51, R119, R50 ;  /* 0x0000003277337220 */ /* 0x000fc40000410000 */
[----:B------:R-:W-:Y:S02]  /*6660*/  FMUL.FTZ R41, R119, R108 ;  /* 0x0000006c77297220 */ /* 0x000fe40000410000 */
[----:B------:R-:W-:Y:S02]  /*6670*/  FADD.FTZ R133, RZ, R133 ;  /* 0x00000085ff857221 */ /* 0x000fe40000010000 */
[----:B------:R-:W-:Y:S02]  /*6680*/  FMUL.FTZ R134, R110, R132 ;  /* 0x000000846e867220 */ /* 0x000fe40000410000 */
[C---:B------:R-:W-:Y:S02]  /*6690*/  FFMA.FTZ R51, R118.reuse, R108, R51 ;  /* 0x0000006c76337223 */ /* 0x040fe40000010033 */
[----:B------:R-:W-:Y:S02]  /*66a0*/  FMUL.FTZ R108, R17, R26 ;  /* 0x0000001a116c7220 */ /* 0x000fe40000410000 */
[----:B------:R-:W-:-:S02]  /*66b0*/  FFMA.FTZ R41, R118, R50, -R41 ;  /* 0x0000003276297223 */ /* 0x000fc40000010829 */
[CC--:B------:R-:W-:Y:S02]  /*66c0*/  FFMA.FTZ R135, R109.reuse, R133.reuse, R134 ;  /* 0x000000856d877223 */ /* 0x0c0fe40000010086 */
[----:B------:R-:W-:Y:S02]  /*66d0*/  FMUL.FTZ R133, R110, R133 ;  /* 0x000000856e857220 */ /* 0x000fe40000410000 */
[----:B------:R-:W-:Y:S01]  /*66e0*/  FMUL.FTZ R50, R116, R51 ;  /* 0x0000003374327220 */ /* 0x000fe20000410000 */
[----:B------:R-:W-:Y:S01]  /*66f0*/  FSEL R108, R108, RZ, !P0 ;  /* 0x000000ff6c6c7208 */ /* 0x000fe20004000000 */
[-C--:B------:R-:W-:Y:S02]  /*6700*/  FMUL.FTZ R134, R116, R41.reuse ;  /* 0x0000002974867220 */ /* 0x080fe40000410000 */
[----:B------:R-:W-:Y:S02]  /*6710*/  FFMA.FTZ R133, R109, R132, -R133 ;  /* 0x000000846d857223 */ /* 0x000fe40000010885 */
[----:B------:R-:W-:-:S02]  /*6720*/  FFMA.FTZ R132, R115, R41, -R50 ;  /* 0x0000002973847223 */ /* 0x000fc40000010832 */
[----:B------:R-:W-:Y:S02]  /*6730*/  FFMA.FTZ R134, R115, R51, R134 ;  /* 0x0000003373867223 */ /* 0x000fe40000010086 */
[----:B------:R-:W-:Y:S01]  /*6740*/  FADD.FTZ R50, R133, R108 ;  /* 0x0000006c85327221 */ /* 0x000fe20000010000 */
[----:B------:R-:W-:Y:S01]  /*6750*/  SHF.L.U32 R136, R127, 0x1, RZ ;  /* 0x000000017f887819 */ /* 0x000fe200000006ff */
[C---:B------:R-:W-:Y:S02]  /*6760*/  FMUL.FTZ R133, R113.reuse, R132 ;  /* 0x0000008471857220 */ /* 0x040fe40000410000 */
[----:B------:R-:W-:Y:S02]  /*6770*/  FADD.FTZ R51, RZ, R135 ;  /* 0x00000087ff337221 */ /* 0x000fe40000010000 */
[-C--:B------:R-:W-:Y:S02]  /*6780*/  FMUL.FTZ R127, R113, R134.reuse ;  /* 0x00000086717f7220 */ /* 0x080fe40000410000 */
[----:B------:R-:W-:Y:S01]  /*6790*/  FFMA.FTZ R133, R112, R134, R133 ;  /* 0x0000008670857223 */ /* 0x000fe20000010085 */
[----:B------:R-:W-:Y:S01]  /*67a0*/  SHF.L.U32 R137, R126, 0x1, RZ ;  /* 0x000000017e897819 */ /* 0x000fe200000006ff */
[----:B------:R-:W-:Y:S01]  /*67b0*/  FFMA.FTZ R127, R112, R132, -R127 ;  /* 0x00000084707f7223 */ /* 0x000fe2000001087f */
[----:B------:R-:W0:Y:S01]  /*67c0*/  SHFL.UP PT, R41, R51, 0x1, RZ ;  /* 0x0420000033297989 */ /* 0x000e2200000e00ff */
[----:B------:R-:W-:Y:S01]  /*67d0*/  FMUL.FTZ R126, R110, R133 ;  /* 0x000000856e7e7220 */ /* 0x000fe20000410000 */
[----:B------:R-:W-:Y:S01]  /*67e0*/  SHF.L.U32 R134, R128, 0x1, RZ ;  /* 0x0000000180867819 */ /* 0x000fe200000006ff */
[----:B------:R-:W-:Y:S01]  /*67f0*/  FMUL.FTZ R128, R110, R127 ;  /* 0x0000007f6e807220 */ /* 0x000fe20000410000 */
[----:B------:R-:W1:Y:S04]  /*6800*/  SHFL.UP PT, R135, R50, 0x1, RZ ;  /* 0x0420000032877989 */ /* 0x000e6800000e00ff */
[----:B------:R2:W-:Y:S01]  /*6810*/  STS.U16 [R137+0x5c0], R48 ;  /* 0x0005c03089007388 */ /* 0x0005e20000000400 */
[----:B------:R-:W-:-:S03]  /*6820*/  FFMA.FTZ R128, R109, R133, R128 ;  /* 0x000000856d807223 */ /* 0x000fc60000010080 */
[----:B------:R-:W-:Y:S01]  /*6830*/  STS.U16 [R136+0x600], R47 ;  /* 0x0006002f88007388 */ /* 0x000fe20000000400 */
[----:B--2---:R-:W-:-:S03]  /*6840*/  FFMA.FTZ R48, R109, R127, -R126 ;  /* 0x0000007f6d307223 */ /* 0x004fc6000001087e */
[----:B------:R-:W-:Y:S04]  /*6850*/  STS.U16 [R134+0x640], R49 ;  /* 0x0006403186007388 */ /* 0x000fe80000000400 */
[----:B------:R-:W2:Y:S04]  /*6860*/  SHFL.UP PT, R47, R48, 0x1, RZ ;  /* 0x04200000302f7989 */ /* 0x000ea800000e00ff */
[----:B------:R-:W3:Y:S01]  /*6870*/  SHFL.UP PT, R49, R128, 0x1, RZ ;  /* 0x0420000080317989 */ /* 0x000ee200000e00ff */
[----:B------:R-:W-:Y:S02]  /*6880*/  ISETP.GE.AND P0, PT, R72, 0x1, PT ;  /* 0x000000014800780c */ /* 0x000fe40003f06270 */
[----:B------:R-:W-:-:S02]  /*6890*/  SHF.L.U32 R129, R129, 0x1, RZ ;  /* 0x0000000181817819 */ /* 0x000fc400000006ff */
[----:B------:R-:W-:Y:S01]  /*68a0*/  SHF.L.U32 R127, R42, 0x1, RZ ;  /* 0x000000012a7f7819 */ /* 0x000fe200000006ff */
[----:B0-----:R-:W-:Y:S02]  /*68b0*/  FMUL.FTZ R42, R128, R41 ;  /* 0x00000029802a7220 */ /* 0x001fe40000410000 */
[----:B------:R1:W-:Y:S01]  /*68c0*/  STS.U16 [R129+0x680], R40 ;  /* 0x0006802881007388 */ /* 0x0003e20000000400 */
[----:B------:R-:W-:Y:S01]  /*68d0*/  SHF.L.U32 R130, R130, 0x1, RZ ;  /* 0x0000000182827819 */ /* 0x000fe200000006ff */
[-C--:B-1----:R-:W-:Y:S02]  /*68e0*/  FMUL.FTZ R40, R128, R135.reuse ;  /* 0x0000008780287220 */ /* 0x082fe40000410000 */
[C---:B------:R-:W-:Y:S02]  /*68f0*/  FFMA.FTZ R135, R48.reuse, R135, -R42 ;  /* 0x0000008730877223 */ /* 0x040fe4000001082a */
[----:B------:R-:W-:Y:S02]  /*6900*/  FFMA.FTZ R40, R48, R41, R40 ;  /* 0x0000002930287223 */ /* 0x000fe40000010028 */
[----:B------:R-:W-:-:S02]  /*6910*/  @P0 FADD.FTZ R50, R50, R135 ;  /* 0x0000008732320221 */ /* 0x000fc40000010000 */
[----:B------:R-:W-:Y:S02]  /*6920*/  @P0 FADD.FTZ R51, R51, R40 ;  /* 0x0000002833330221 */ /* 0x000fe40000010000 */
[C---:B--2---:R-:W-:Y:S01]  /*6930*/  FMUL.FTZ R41, R128.reuse, R47 ;  /* 0x0000002f80297220 */ /* 0x044fe20000410000 */
[----:B------:R-:W-:Y:S01]  /*6940*/  SHF.L.U32 R133, R43, 0x1, RZ ;  /* 0x000000012b857819 */ /* 0x000fe200000006ff */
[-C--:B---3--:R-:W-:Y:S01]  /*6950*/  FMUL.FTZ R40, R128, R49.reuse ;  /* 0x0000003180287220 */ /* 0x088fe20000410000 */
[----:B------:R-:W0:Y:S01]  /*6960*/  SHFL.UP PT, R43, R50, 0x2, RZ ;  /* 0x04400000322b7989 */ /* 0x000e2200000e00ff */
[----:B------:R-:W-:-:S03]  /*6970*/  FFMA.FTZ R41, R48, R49, R41 ;  /* 0x0000003130297223 */ /* 0x000fc60000010029 */
[----:B------:R-:W-:Y:S01]  /*6980*/  STS.U16 [R130+0x6c0], R45 ;  /* 0x0006c02d82007388 */ /* 0x000fe20000000400 */
[----:B------:R-:W-:-:S03]  /*6990*/  @P0 FFMA.FTZ R48, R48, R47, -R40 ;  /* 0x0000002f30300223 */ /* 0x000fc60000010828 */
[----:B------:R-:W1:Y:S01]  /*69a0*/  SHFL.UP PT, R45, R51, 0x2, RZ ;  /* 0x04400000332d7989 */ /* 0x000e6200000e00ff */
[----:B------:R-:W-:-:S03]  /*69b0*/  FSEL R41, R128, R41, !P0 ;  /* 0x0000002980297208 */ /* 0x000fc60004000000 */
[----:B------:R-:W2:Y:S04]  /*69c0*/  SHFL.UP PT, R40, R48, 0x2, RZ ;  /* 0x0440000030287989 */ /* 0x000ea800000e00ff */
[----:B------:R-:W3:Y:S01]  /*69d0*/  SHFL.UP PT, R42, R41, 0x2, RZ ;  /* 0x04400000292a7989 */ /* 0x000ee200000e00ff */
[----:B------:R-:W-:Y:S02]  /*69e0*/  ISETP.GE.AND P0, PT, R72, 0x2, PT ;  /* 0x000000024800780c */ /* 0x000fe40003f06270 */
[----:B------:R-:W-:Y:S01]  /*69f0*/  SHF.L.U32 R55, R55, 0x1, RZ ;  /* 0x0000000137377819 */ /* 0x000fe200000006ff */
[----:B------:R0:W-:Y:S04]  /*6a00*/  STS.U16 [R127+0x700], R46 ;  /* 0x0007002e7f007388 */ /* 0x0001e80000000400 */
[----:B------:R-:W-:Y:S04]  /*6a10*/  STS.U16 [R133+0x740], R52 ;  /* 0x0007403485007388 */ /* 0x000fe80000000400 */
[----:B------:R4:W-:Y:S01]  /*6a20*/  STS.U16 [R55+0x780], R44 ;  /* 0x0007802c37007388 */ /* 0x0009e20000000400 */
[----:B0-----:R-:W-:-:S04]  /*6a30*/  FMUL.FTZ R46, R41, R43 ;  /* 0x0000002b292e7220 */ /* 0x001fc80000410000 */
[CC--:B-1----:R-:W-:Y:S02]  /*6a40*/  FFMA.FTZ R46, R48.reuse, R45.reuse, R46 ;  /* 0x0000002d302e7223 */ /* 0x0c2fe4000001002e */
[----:B----4-:R-:W-:Y:S02]  /*6a50*/  FMUL.FTZ R44, R41, R45 ;  /* 0x0000002d292c7220 */ /* 0x010fe40000410000 */
[----:B------:R-:W-:Y:S02]  /*6a60*/  @P0 FADD.FTZ R51, R51, R46 ;  /* 0x0000002e33330221 */ /* 0x000fe40000010000 */
[----:B------:R-:W-:Y:S02]  /*6a70*/  FFMA.FTZ R43, R48, R43, -R44 ;  /* 0x0000002b302b7223 */ /* 0x000fe4000001082c */
[----:B--2---:R-:W-:Y:S02]  /*6a80*/  FMUL.FTZ R45, R41, R40 ;  /* 0x00000028292d7220 */ /* 0x004fe40000410000 */
[----:B------:R-:W-:-:S02]  /*6a90*/  @P0 FADD.FTZ R50, R50, R43 ;  /* 0x0000002b32320221 */ /* 0x000fc40000010000 */
[CC--:B---3--:R-:W-:Y:S01]  /*6aa0*/  FMUL.FTZ R43, R41.reuse, R42.reuse ;  /* 0x0000002a292b7220 */ /* 0x0c8fe20000410000 */
[----:B------:R-:W0:Y:S01]  /*6ab0*/  SHFL.UP PT, R47, R51, 0x4, RZ ;  /* 0x04800000332f7989 */ /* 0x000e2200000e00ff */
[C---:B------:R-:W-:Y:S02]  /*6ac0*/  FFMA.FTZ R42, R48.reuse, R42, R45 ;  /* 0x0000002a302a7223 */ /* 0x040fe4000001002d */
[----:B------:R-:W-:Y:S01]  /*6ad0*/  @P0 FFMA.FTZ R48, R48, R40, -R43 ;  /* 0x0000002830300223 */ /* 0x000fe2000001082b */
[----:B------:R-:W1:Y:S02]  /*6ae0*/  SHFL.UP PT, R45, R50, 0x4, RZ ;  /* 0x04800000322d7989 */ /* 0x000e6400000e00ff */
[----:B------:R-:W-:Y:S02]  /*6af0*/  FSEL R42, R41, R42, !P0 ;  /* 0x0000002a292a7208 */ /* 0x000fe40004000000 */
[----:B------:R-:W2:Y:S04]  /*6b00*/  SHFL.UP PT, R41, R48, 0x4, RZ ;  /* 0x0480000030297989 */ /* 0x000ea800000e00ff */
[----:B------:R-:W3:Y:S01]  /*6b10*/  SHFL.UP PT, R43, R42, 0x4, RZ ;  /* 0x048000002a2b7989 */ /* 0x000ee200000e00ff */
[----:B------:R-:W-:Y:S01]  /*6b20*/  ISETP.GE.AND P0, PT, R72, 0x4, PT ;  /* 0x000000044800780c */ /* 0x000fe20003f06270 */
[----:B0-----:R-:W-:-:S02]  /*6b30*/  FMUL.FTZ R40, R42, R47 ;  /* 0x0000002f2a287220 */ /* 0x001fc40000410000 */
[-C--:B-1----:R-:W-:Y:S02]  /*6b40*/  FMUL.FTZ R44, R42, R45.reuse ;  /* 0x0000002d2a2c7220 */ /* 0x082fe40000410000 */
[C---:B------:R-:W-:Y:S02]  /*6b50*/  FFMA.FTZ R45, R48.reuse, R45, -R40 ;  /* 0x0000002d302d7223 */ /* 0x040fe40000010828 */
[----:B------:R-:W-:Y:S02]  /*6b60*/  FFMA.FTZ R46, R48, R47, R44 ;  /* 0x0000002f302e7223 */ /* 0x000fe4000001002c */
[----:B--2---:R-:W-:-:S04]  /*6b70*/  FMUL.FTZ R44, R42, R41 ;  /* 0x000000292a2c7220 */ /* 0x004fc80000410000 */
[----:B------:R-:W-:Y:S02]  /*6b80*/  @P0 FADD.FTZ R50, R50, R45 ;  /* 0x0000002d32320221 */ /* 0x000fe40000010000 */
[-C--:B---3--:R-:W-:Y:S02]  /*6b90*/  FMUL.FTZ R40, R42, R43.reuse ;  /* 0x0000002b2a287220 */ /* 0x088fe40000410000 */
[----:B------:R-:W-:Y:S02]  /*6ba0*/  @P0 FADD.FTZ R51, R51, R46 ;  /* 0x0000002e33330221 */ /* 0x000fe40000010000 */
[C---:B------:R-:W-:Y:S02]  /*6bb0*/  FFMA.FTZ R43, R48.reuse, R43, R44 ;  /* 0x0000002b302b7223 */ /* 0x040fe4000001002c */
        /* <DEDUP_REMOVED lines=9> */
[----:B------:R-:W-:-:S02]  /*6c50*/  FFMA.FTZ R46, R48, R45, R42 ;  /* 0x0000002d302e7223 */ /* 0x000fc4000001002a */
[----:B--2---:R-:W-:Y:S02]  /*6c60*/  FMUL.FTZ R42, R43, R40 ;  /* 0x000000282b2a7220 */ /* 0x004fe40000410000 */
[----:B------:R-:W-:-:S04]  /*6c70*/  FFMA.FTZ R47, R48, R44, -R47 ;  /* 0x0000002c302f7223 */ /* 0x000fc8000001082f */
[----:B------:R-:W-:Y:S02]  /*6c80*/  @P0 FADD.FTZ R51, R51, R46 ;  /* 0x0000002e33330221 */ /* 0x000fe40000010000 */
[-C--:B---3--:R-:W-:Y:S02]  /*6c90*/  FFMA.FTZ R42, R48, R41.reuse, R42 ;  /* 0x00000029302a7223 */ /* 0x088fe4000001002a */
[C---:B------:R-:W-:Y:S02]  /*6ca0*/  FMUL.FTZ R41, R43.reuse, R41 ;  /* 0x000000292b297220 */ /* 0x040fe40000410000 */
[----:B------:R-:W-:Y:S01]  /*6cb0*/  @P0 FADD.FTZ R50, R50, R47 ;  /* 0x0000002f32320221 */ /* 0x000fe20000010000 */
[----:B------:R-:W-:Y:S01]  /*6cc0*/  FSEL R49, R43, R42, !P0 ;  /* 0x0000002a2b317208 */ /* 0x000fe20004000000 */
[----:B------:R-:W0:Y:S01]  /*6cd0*/  SHFL.UP PT, R47, R51, 0x10, RZ ;  /* 0x06000000332f7989 */ /* 0x000e2200000e00ff */
[----:B------:R-:W-:-:S03]  /*6ce0*/  @P0 FFMA.FTZ R48, R48, R40, -R41 ;  /* 0x0000002830300223 */ /* 0x000fc60000010829 */
[----:B------:R-:W1:Y:S04]  /*6cf0*/  SHFL.UP PT, R46, R50, 0x10, RZ ;  /* 0x06000000322e7989 */ /* 0x000e6800000e00ff */
[----:B------:R-:W2:Y:S04]  /*6d00*/  SHFL.UP PT, R44, R48, 0x10, RZ ;  /* 0x06000000302c7989 */ /* 0x000ea800000e00ff */
[----:B------:R-:W3:Y:S01]  /*6d10*/  SHFL.UP PT, R45, R49, 0x10, RZ ;  /* 0x06000000312d7989 */ /* 0x000ee200000e00ff */
[C---:B------:R-:W-:Y:S02]  /*6d20*/  ISETP.GE.AND P1, PT, R72.reuse, 0x10, PT ;  /* 0x000000104800780c */ /* 0x040fe40003f26270 */
[----:B------:R-:W-:-:S02]  /*6d30*/  ISETP.NE.AND P2, PT, R72, 0x1f, PT ;  /* 0x0000001f4800780c */ /* 0x000fc40003f45270 */
[----:B------:R-:W-:Y:S01]  /*6d40*/  LOP3.LUT P0, RZ, R73, 0x1f, RZ, 0xc0, !PT ;  /* 0x0000001f49ff7812 */ /* 0x000fe2000780c0ff */
[C---:B0-----:R-:W-:Y:S02]  /*6d50*/  FMUL.FTZ R43, R49.reuse, R47 ;  /* 0x0000002f312b7220 */ /* 0x041fe40000410000 */
[CC--:B-1----:R-:W-:Y:S02]  /*6d60*/  FMUL.FTZ R52, R49.reuse, R46.reuse ;  /* 0x0000002e31347220 */ /* 0x0c2fe40000410000 */
[----:B------:R-:W-:Y:S01]  /*6d70*/  FFMA.FTZ R55, R48, R46, -R43 ;  /* 0x0000002e30377223 */ /* 0x000fe2000001082b */
[----:B------:R-:W-:Y:S01]  /*6d80*/  ISETP.EQ.OR P0, PT, RZ, UR6, P0 ;  /* 0x00000006ff007c0c */ /* 0x000fe20008702670 */
[CC--:B--2---:R-:W-:Y:S01]  /*6d90*/  FMUL.FTZ R46, R49.reuse, R44.reuse ;  /* 0x0000002c312e7220 */ /* 0x0c4fe20000410000 */
[----:B------:R-:W-:Y:S01]  /*6da0*/  LEA R53, R72, R53, 0x5 ;  /* 0x0000003548357211 */ /* 0x000fe200078e28ff */
[C---:B------:R-:W-:Y:S02]  /*6db0*/  FFMA.FTZ R52, R48.reuse, R47, R52 ;  /* 0x0000002f30347223 */ /* 0x040fe40000010034 */
[-C--:B---3--:R-:W-:Y:S01]  /*6dc0*/  FMUL.FTZ R47, R49, R45.reuse ;  /* 0x0000002d312f7220 */ /* 0x088fe20000410000 */
[----:B------:R-:W-:Y:S01]  /*6dd0*/  SHF.L.U32 R131, R131, 0x1, RZ ;  /* 0x0000000183837819 */ /* 0x000fe200000006ff */
[----:B------:R-:W-:Y:S01]  /*6de0*/  HFMA2.MMA R40, -RZ, RZ, 1.875, 0 ;  /* 0x3f800000ff287435 */ /* 0x000fe200000001ff */
[C---:B------:R-:W-:Y:S01]  /*6df0*/  FFMA.FTZ R46, R48.reuse, R45, R46 ;  /* 0x0000002d302e7223 */ /* 0x040fe2000001002e */
[----:B------:R-:W-:Y:S01]  /*6e00*/  LEA.HI.SX32 R157, R53, R53, 0x1b ;  /* 0x00000035359d7211 */ /* 0x000fe200078fdaff */
[----:B------:R-:W-:Y:S01]  /*6e10*/  @P1 FFMA.FTZ R48, R48, R44, -R47 ;  /* 0x0000002c30301223 */ /* 0x000fe2000001082f */
[----:B------:R-:W-:Y:S01]  /*6e20*/  @!P2 SHF.R.U32.HI R44, RZ, 0x1, R73 ;  /* 0x00000001ff2ca819 */ /* 0x000fe20000011649 */
[----:B------:R0:W-:Y:S01]  /*6e30*/  STS.U16 [R131+0x7c0], R54 ;  /* 0x0007c03683007388 */ /* 0x0001e20000000400 */
[----:B------:R-:W-:Y:S01]  /*6e40*/  IMAD.MOV.U32 R41, RZ, RZ, RZ ;  /* 0x000000ffff297224 */ /* 0x000fe200078e00ff */
[----:B------:R-:W-:Y:S01]  /*6e50*/  CS2R R42, SRZ ;  /* 0x00000000002a7805 */ /* 0x000fe2000001ff00 */
[----:B------:R-:W-:Y:S01]  /*6e60*/  SHF.L.U32 R157, R157, 0x1, RZ ;  /* 0x000000019d9d7819 */ /* 0x000fe200000006ff */
[----:B------:R-:W-:Y:S01]  /*6e70*/  @P1 FADD.FTZ R50, R50, R55 ;  /* 0x0000003732321221 */ /* 0x000fe20000010000 */
[----:B------:R-:W-:Y:S01]  /*6e80*/  FSEL R49, R49, R46, !P1 ;  /* 0x0000002e31317208 */ /* 0x000fe20004800000 */
[----:B------:R-:W-:Y:S01]  /*6e90*/  @P1 FADD.FTZ R51, R51, R52 ;  /* 0x0000003433331221 */ /* 0x000fe20000010000 */
[----:B------:R-:W-:Y:S01]  /*6ea0*/  @!P2 LOP3.LUT R44, R44, 0x7ffffff0, RZ, 0xc0, !PT ;  /* 0x7ffffff02c2ca812 */ /* 0x000fe200078ec0ff */
[----:B------:R-:W-:-:S06]  /*6eb0*/  NOP ;  /* 0x0000000000007918 */ /* 0x000fcc0000000000 */
[----:B0-----:R-:W-:Y:S01]  /*6ec0*/  MOV R54, UR7 ;  /* 0x0000000700367c02 */ /* 0x001fe20008000f00 */
[----:B------:R-:W0:Y:S04]  /*6ed0*/  LDS.U16 R156, [R157] ;  /* 0x000000009d9c7984 */ /* 0x000e280000000400 */
        /* <DEDUP_REMOVED lines=32> */
[----:B------:R-:W5:Y:S04]  /*70e0*/  LDG.E.64 R88, [R88.64] ;  /* 0x0000001658587981 */ /* 0x000f68000c1e1b00 */
[----:B------:R-:W-:Y:S04]  /*70f0*/  @!P2 STS.128 [R44+0x1080], R48 ;  /* 0x001080302c00a388 */ /* 0x000fe80000000c00 */
[----:B------:R-:W-:Y:S06]  /*7100*/  BAR.SYNC.DEFER_BLOCKING 0x0 ;  /* 0x0000000000007b1d */ /* 0x000fec0000010000 */
[----:B------:R-:W-:Y:S04]  /*7110*/  LDS.128 R44, [0x1080] ;  /* 0x00108000ff2c7984 */ /* 0x000fe80000000c00 */
[----:B------:R-:W1:Y:S01]  /*7120*/  LDS.128 R52, [0x1090] ;  /* 0x00109000ff347984 */ /* 0x000e620000000c00 */
[----:B------:R-:W-:Y:S03]  /*7130*/  BSSY B0, `(.L_x_819) ;  /* 0x0000056000007945 */ /* 0x000fe60003800000 */
[----:B------:R-:W2:Y:S01]  /*7140*/  SHFL.UP PT, R50, R50, 0x1, RZ ;  /* 0x0420000032327989 */ /* 0x000ea200000e00ff */
[----:B0-----:R-:W-:-:S03]  /*7150*/  PRMT R156, RZ, 0x5410, R156 ;  /* 0x00005410ff9c7816 */ /* 0x001fc6000000009c */
[----:B------:R-:W0:Y:S01]  /*7160*/  SHFL.UP PT, R51, R51, 0x1, RZ ;  /* 0x0420000033337989 */ /* 0x000e2200000e00ff */
[----:B-1----:R-:W-:-:S04]  /*7170*/  FMUL.FTZ R145, R47, R53 ;  /* 0x000000352f917220 */ /* 0x002fc80000410000 */
        /* <DEDUP_REMOVED lines=8> */
[----:B------:R-:W-:-:S04]  /*7200*/  SHF.R.U32.HI R52, RZ, 0x5, R73 ;  /* 0x00000005ff347819 */ /* 0x000fc80000011649 */
[----:B------:R-:W-:Y:S01]  /*7210*/  ISETP.NE.AND P0, PT, R52, RZ, PT ;  /* 0x000000ff3400720c */ /* 0x000fe20003f05270 */
[----:B------:R-:W-:Y:S01]  /*7220*/  FADD.FTZ R55, R55, R157 ;  /* 0x0000009d37377221 */ /* 0x000fe20000010000 */
[----:B------:R-:W1:Y:S01]  /*7230*/  SHFL.UP PT, R48, R48, 0x1, RZ ;  /* 0x0420000030307989 */ /* 0x000e6200000e00ff */
[----:B------:R-:W-:-:S03]  /*7240*/  PRMT R155, RZ, 0x5410, R155 ;  /* 0x00005410ff9b7816 */ /* 0x000fc6000000009b */
[----:B------:R3:W4:Y:S01]  /*7250*/  SHFL.UP PT, R157, R49, 0x1, RZ ;  /* 0x04200000319d7989 */ /* 0x00072200000e00ff */
        /* <DEDUP_REMOVED lines=10> */
[----:B---3--:R-:W-:Y:S02]  /*7300*/  PRMT R49, RZ, 0x5410, R158 ;  /* 0x00005410ff317816 */ /* 0x008fe4000000009e */
        /* <DEDUP_REMOVED lines=20> */
[----:B012-4-:R-:W-:Y:S01]  /*7450*/  ISETP.NE.AND P0, PT, R72, RZ, PT ;  /* 0x000000ff4800720c */ /* 0x017fe20003f05270 */
[----:B------:R-:W-:-:S02]  /*7460*/  FMUL.FTZ R53, R157, R45 ;  /* 0x0000002d9d357220 */ /* 0x000fc40000410000 */
[----:B------:R-:W-:-:S10]  /*7470*/  FMUL.FTZ R54, R157, R44 ;  /* 0x0000002c9d367220 */ /* 0x000fd40000410000 */
[C---:B------:R-:W-:Y:S02]  /*7480*/  @P0 FFMA.FTZ R44, R48.reuse, R44, -R53 ;  /* 0x0000002c302c0223 */ /* 0x040fe40000010835 */
[C---:B------:R-:W-:Y:S02]  /*7490*/  @P0 FFMA.FTZ R45, R48.reuse, R45, R54 ;  /* 0x0000002d302d0223 */ /* 0x040fe40000010036 */
[CC--:B------:R-:W-:Y:S02]  /*74a0*/  FMUL.FTZ R53, R157.reuse, R46.reuse ;  /* 0x0000002e9d357220 */ /* 0x0c0fe40000410000 */
[----:B------:R-:W-:Y:S01]  /*74b0*/  FMUL.FTZ R54, R157, R47 ;  /* 0x0000002f9d367220 */ /* 0x000fe20000410000 */
[----:B------:R-:W-:Y:S01]  /*74c0*/  MOV R157, R45 ;  /* 0x0000002d009d7202 */ /* 0x000fe20000000f00 */
[C---:B------:R-:W-:Y:S01]  /*74d0*/  FFMA.FTZ R53, R48.reuse, R47, R53 ;  /* 0x0000002f30357223 */ /* 0x040fe20000010035 */
[----:B------:R-:W-:Y:S01]  /*74e0*/  MOV R45, R41 ;  /* 0x00000029002d7202 */ /* 0x000fe20000000f00 */
[----:B------:R-:W-:Y:S01]  /*74f0*/  FFMA.FTZ R55, R48, R46, -R54 ;  /* 0x0000002e30377223 */ /* 0x000fe20000010836 */
[----:B------:R-:W-:Y:S01]  /*7500*/  MOV R48, R44 ;  /* 0x0000002c00307202 */ /* 0x000fe20000000f00 */
[----:B------:R-:W-:Y:S01]  /*7510*/  @P0 FADD.FTZ R47, R51, R53 ;  /* 0x00000035332f0221 */ /* 0x000fe20000010000 */
[----:B------:R-:W-:Y:S01]  /*7520*/  MOV R44, R40 ;  /* 0x00000028002c7202 */ /* 0x000fe20000000f00 */
[----:B------:R-:W-:-:S03]  /*7530*/  @P0 FADD.FTZ R46, R50, R55 ;  /* 0x00000037322e0221 */ /* 0x000fc60000010000 */
[----:B------:R-:W-:Y:S02]  /*7540*/  MOV R51, R47 ;  /* 0x0000002f00337202 */ /* 0x000fe40000000f00 */
[----:B------:R-:W-:Y:S02]  /*7550*/  MOV R50, R46 ;  /* 0x0000002e00327202 */ /* 0x000fe40000000f00 */
[----:B------:R-:W-:Y:S02]  /*7560*/  MOV R47, R43 ;  /* 0x0000002b002f7202 */ /* 0x000fe40000000f00 */
[----:B------:R-:W-:Y:S01]  /*7570*/  MOV R46, R42 ;  /* 0x0000002a002e7202 */ /* 0x000fe20000000f00 */
[----:B------:R-:W-:Y:S05]  /*7580*/  BRA `(.L_x_821) ;  /* 0x0000010000007947 */ /* 0x000fea0003800000 */
.L_x_820:
[----:B012-4-:R-:W-:Y:S01]  /*7590*/  ISETP.NE.AND P0, PT, R72, RZ, PT ;  /* 0x000000ff4800720c */ /* 0x017fe20003f05270 */
[C---:B------:R-:W-:Y:S02]  /*75a0*/  FMUL.FTZ R44, R54.reuse, R43 ;  /* 0x0000002b362c7220 */ /* 0x040fe40000410000 */
[----:B------:R-:W-:-:S02]  /*75b0*/  FMUL.FTZ R45, R54, R40 ;  /* 0x00000028362d7220 */ /* 0x000fc40000410000 */
[CC--:B------:R-:W-:Y:S02]  /*75c0*/  FFMA.FTZ R44, R53.reuse, R42.reuse, -R44 ;  /* 0x0000002a352c7223 */ /* 0x0c0fe4000001082c */
        /* <DEDUP_REMOVED lines=12> */
.L_x_821:
[----:B------:R-:W-:Y:S05]  /*7690*/  BSYNC B0 ;  /* 0x0000000000007941 */ /* 0x000fea0003800000 */
.L_x_819:
        /* <DEDUP_REMOVED lines=129> */
.L_x_823:
[----:B------:R-:W-:Y:S05]  /*7eb0*/  BSYNC B0 ;  /* 0x0000000000007941 */ /* 0x000fea0003800000 */
.L_x_822:
[-C--:B-1---5:R-:W-:Y:S01]  /*7ec0*/  FMUL.FTZ R41, R155, R89.reuse ;  /* 0x000000599b297220 */ /* 0x0a2fe20000410000 */
[----:B------:R-:W-:Y:S01]  /*7ed0*/  UIADD3 UR7, UR7, 0x1, URZ ;  /* 0x0000000107077890 */ /* 0x000fe2000fffe03f */
[-C--:B------:R-:W-:Y:S01]  /*7ee0*/  FMUL.FTZ R47, R153, R89.reuse ;  /* 0x00000059992f7220 */ /* 0x080fe20000410000 */
[----:B------:R-:W-:Y:S01]  /*7ef0*/  ULDC UR14, c[0x0][0x16c] ;  /* 0x00005b00000e7ab9 */ /* 0x000fe20000000800 */
[-C--:B------:R-:W-:Y:S01]  /*7f00*/  FFMA.FTZ R40, R156, R88.reuse, -R41 ;  /* 0x000000589c287223 */ /* 0x080fe20000010829 */
[----:B------:R-:W-:Y:S01]  /*7f10*/  UISETP.GE.AND UP0, UPT, UR7, UR14, UPT ;  /* 0x0000000e0700728c */ /* 0x000fe2000bf06270 */
[-C--:B------:R-:W-:Y:S02]  /*7f20*/  FFMA.FTZ R41, R154, R88.reuse, -R47 ;  /* 0x000000589a297223 */ /* 0x080fe4000001082f */
[-C--:B------:R-:W-:Y:S02]  /*7f30*/  FMUL.FTZ R47, R151, R89.reuse ;  /* 0x00000059972f7220 */ /* 0x080fe40000410000 */
[----:B------:R-:W-:Y:S01]  /*7f40*/  FMUL.FTZ R91, R149, R89 ;  /* 0x00000059955b7220 */ /* 0x000fe20000410000 */
[----:B------:R-:W-:Y:S01]  /*7f50*/  PLOP3.LUT P0, PT, PT, PT, UP0, 0x80, 0x0 ;  /* 0x000000000000781c */ /* 0x000fe20003f0f008 */
[----:B------:R-:W-:-:S02]  /*7f60*/  FFMA.FTZ R44, R152, R88, -R47 ;  /* 0x00000058982c7223 */ /* 0x000fc4000001082f */
[-C--:B------:R-:W-:Y:S02]  /*7f70*/  FFMA.FTZ R47, R150, R88.reuse, -R91 ;  /* 0x00000058962f7223 */ /* 0x080fe4000001085b */
[-C--:B------:R-:W-:Y:S02]  /*7f80*/  FMUL.FTZ R91, R147, R89.reuse ;  /* 0x00000059935b7220 */ /* 0x080fe40000410000 */
[C---:B------:R-:W-:Y:S02]  /*7f90*/  FMUL.FTZ R97, R52.reuse, R89 ;  /* 0x0000005934617220 */ /* 0x040fe40000410000 */
[-C--:B------:R-:W-:Y:S02]  /*7fa0*/  FMUL.FTZ R52, R52, R88.reuse ;  /* 0x0000005834347220 */ /* 0x080fe40000410000 */
[-C--:B------:R-:W-:Y:S02]  /*7fb0*/  FFMA.FTZ R46, R148, R88.reuse, -R91 ;  /* 0x00000058942e7223 */ /* 0x080fe4000001085b */
[----:B------:R-:W-:-:S02]  /*7fc0*/  FFMA.FTZ R91, R146, R88, -R97 ;  /* 0x00000058925b7223 */ /* 0x000fc40000010861 */
[-C--:B------:R-:W-:Y:S02]  /*7fd0*/  FFMA.FTZ R146, R146, R89.reuse, R52 ;  /* 0x0000005992927223 */ /* 0x080fe40000010034 */
[CC--:B------:R-:W-:Y:S02]  /*7fe0*/  FMUL.FTZ R52, R144.reuse, R89.reuse ;  /* 0x0000005990347220 */ /* 0x0c0fe40000410000 */
[-C--:B------:R-:W-:Y:S02]  /*7ff0*/  FMUL.FTZ R144, R144, R88.reuse ;  /* 0x0000005890907220 */ /* 0x080fe40000410000 */
[-C--:B------:R-:W-:Y:S02]  /*8000*/  FMUL.FTZ R97, R127, R89.reuse ;  /* 0x000000597f617220 */ /* 0x080fe40000410000 */
[C---:B------:R-:W-:Y:S02]  /*8010*/  FFMA.FTZ R52, R49.reuse, R88, -R52 ;  /* 0x0000005831347223 */ /* 0x040fe40000010834 */
[----:B------:R-:W-:-:S02]  /*8020*/  FFMA.FTZ R101, R49, R89, R144 ;  /* 0x0000005931657223 */ /* 0x000fc40000010090 */
[-C--:B------:R-:W-:Y:S02]  /*8030*/  FFMA.FTZ R49, R126, R88.reuse, -R97 ;  /* 0x000000587e317223 */ /* 0x080fe40000010861 */
[-C--:B------:R-:W-:Y:S02]  /*8040*/  FMUL.FTZ R97, R129, R89.reuse ;  /* 0x0000005981617220 */ /* 0x080fe40000410000 */
[-C--:B------:R-:W-:Y:S02]  /*8050*/  FMUL.FTZ R103, R131, R89.reuse ;  /* 0x0000005983677220 */ /* 0x080fe40000410000 */
[-C--:B------:R-:W-:Y:S02]  /*8060*/  FFMA.FTZ R92, R128, R88.reuse, -R97 ;  /* 0x00000058805c7223 */ /* 0x080fe40000010861 */
[----:B------:R-:W-:Y:S02]  /*8070*/  FFMA.FTZ R97, R130, R88, -R103 ;  /* 0x0000005882617223 */ /* 0x000fe40000010867 */
[----:B------:R-:W-:-:S02]  /*8080*/  FMUL.FTZ R103, R133, R89 ;  /* 0x0000005985677220 */ /* 0x000fc40000410000 */
[-C--:B------:R-:W-:Y:S02]  /*8090*/  FMUL.FTZ R107, R135, R89.reuse ;  /* 0x00000059876b7220 */ /* 0x080fe40000410000 */
[-C--:B------:R-:W-:Y:S02]  /*80a0*/  FFMA.FTZ R94, R132, R88.reuse, -R103 ;  /* 0x00000058845e7223 */ /* 0x080fe40000010867 */
[-C--:B------:R-:W-:Y:S02]  /*80b0*/  FFMA.FTZ R103, R134, R88.reuse, -R107 ;  /* 0x0000005886677223 */ /* 0x080fe4000001086b */
[-C--:B------:R-:W-:Y:S02]  /*80c0*/  FMUL.FTZ R107, R137, R89.reuse ;  /* 0x00000059896b7220 */ /* 0x080fe40000410000 */
[----:B------:R-:W-:Y:S02]  /*80d0*/  FMUL.FTZ R115, R139, R89 ;  /* 0x000000598b737220 */ /* 0x000fe40000410000 */
[----:B------:R-:W-:-:S02]  /*80e0*/  FMUL.FTZ R45, R155, R88 ;  /* 0x000000589b2d7220 */ /* 0x000fc40000410000 */
[-C--:B------:R-:W-:Y:S02]  /*80f0*/  FFMA.FTZ R98, R136, R88.reuse, -R107 ;  /* 0x0000005888627223 */ /* 0x080fe4000001086b */
[-C--:B------:R-:W-:Y:S02]  /*8100*/  FFMA.FTZ R107, R138, R88.reuse, -R115 ;  /* 0x000000588a6b7223 */ /* 0x080fe40000010873 */
[-C--:B------:R-:W-:Y:S02]  /*8110*/  FFMA.FTZ R45, R156, R89.reuse, R45 ;  /* 0x000000599c2d7223 */ /* 0x080fe4000001002d */
[-C--:B------:R-:W-:Y:S02]  /*8120*/  FMUL.FTZ R115, R141, R89.reuse ;  /* 0x000000598d737220 */ /* 0x080fe40000410000 */
[----:B------:R-:W-:Y:S02]  /*8130*/  FMUL.FTZ R121, R143, R89 ;  /* 0x000000598f797220 */ /* 0x000fe40000410000 */
        /* <DEDUP_REMOVED lines=13> */
[----:B------:R-:W-:Y:S02]  /*8210*/  FMUL.FTZ R45, R42, R45 ;  /* 0x0000002d2a2d7220 */ /* 0x000fe40000410000 */
        /* <DEDUP_REMOVED lines=62> */
[----:B------:R-:W-:Y:S01]  /*8600*/  FFMA.FTZ R0, R115, 2, R0 ;  /* 0x4000000073007823 */ /* 0x000fe20000010000 */
[----:B------:R-:W-:Y:S01]  /*8610*/  @P0 CALL.REL.NOINC `(.L_x_818) ;  /* 0x0000001000000944 */ /* 0x000fe20003c00000 */
[----:B------:R-:W-:Y:S05]  /*8620*/  BRA `(.L_x_824) ;  /* 0xffffb89000007947 */ /* 0x000fea000383ffff */
.L_x_818:
[----:B------:R-:W-:Y:S01]  /*8630*/  BAR.SYNC.DEFER_BLOCKING 0x0 ;  /* 0x0000000000007b1d */ /* 0x000fe20000010000 */
[----:B------:R-:W-:Y:S02]  /*8640*/  F2FP.BF16.PACK_AB R13, R13, R14 ;  /* 0x0000000e0d0d723e */ /* 0x000fe400000010ff */
[----:B------:R-:W-:-:S02]  /*8650*/  IADD3 R40, R71, R72, RZ ;  /* 0x0000004847287210 */ /* 0x000fc40007ffe0ff */
[----:B------:R-:W-:Y:S01]  /*8660*/  IADD3 R42, R71, R72, RZ ;  /* 0x00000048472a7210 */ /* 0x000fe20007ffe0ff */
[----:B------:R-:W-:Y:S01]  /*8670*/  ULDC UR7, c[0x0][0x200] ;  /* 0x0000800000077ab9 */ /* 0x000fe20000000800 */
[----:B------:R-:W-:Y:S01]  /*8680*/  F2FP.BF16.PACK_AB R11, R11, R12 ;  /* 0x0000000c0b0b723e */ /* 0x000fe200000010ff */
[----:B------:R-:W-:Y:S01]  /*8690*/  UIMAD UR7, UR24, UR7, URZ ;  /* 0x00000007180772a4 */ /* 0x000fe2000f8e023f */
[----:B------:R-:W-:Y:S01]  /*86a0*/  PRMT R12, R13, 0x7632, R12 ;  /* 0x000076320d0c7816 */ /* 0x000fe2000000000c */
[----:B------:R-:W-:Y:S01]  /*86b0*/  BSSY B0, `(.L_x_825) ;  /* 0x0000068000007945 */ /* 0x000fe20003800000 */
[CC--:B------:R-:W-:Y:S02]  /*86c0*/  IADD3 R41, R71.reuse, R72.reuse, RZ ;  /* 0x0000004847297210 */ /* 0x0c0fe40007ffe0ff */
[----:B------:R-:W-:Y:S02]  /*86d0*/  IADD3 R40, R40, 0x40, RZ ;  /* 0x0000004028287810 */ /* 0x000fe40007ffe0ff */
[----:B------:R-:W-:-:S02]  /*86e0*/  IADD3 R43, R71, R72, RZ ;  /* 0x00000048472b7210 */ /* 0x000fc40007ffe0ff */
[----:B------:R-:W-:Y:S02]  /*86f0*/  IADD3 R42, R42, 0x20, RZ ;  /* 0x000000202a2a7810 */ /* 0x000fe40007ffe0ff */
[CC--:B------:R-:W-:Y:S02]  /*8700*/  IADD3 R45, R71.reuse, R72.reuse, RZ ;  /* 0x00000048472d7210 */ /* 0x0c0fe40007ffe0ff */
[----:B------:R-:W-:Y:S02]  /*8710*/  IADD3 R44, R71, R72, RZ ;  /* 0x00000048472c7210 */ /* 0x000fe40007ffe0ff */
[----:B------:R-:W-:Y:S01]  /*8720*/  F2FP.BF16.PACK_AB R15, R15, R16 ;  /* 0x000000100f0f723e */ /* 0x000fe200000010ff */
[----:B------:R0:W-:Y:S01]  /*8730*/  STS.U16 [R65+0x6], R12 ;  /* 0x0000060c41007388 */ /* 0x0001e20000000400 */
[----:B------:R-:W-:Y:S02]  /*8740*/  F2FP.BF16.PACK_AB R9, R9, R10 ;  /* 0x0000000a0909723e */ /* 0x000fe400000010ff */
[----:B------:R-:W-:Y:S01]  /*8750*/  F2FP.BF16.PACK_AB R7, R7, R8 ;  /* 0x000000080707723e */ /* 0x000fe200000010ff */
[----:B------:R-:W-:Y:S01]  /*8760*/  STS.U16 [R65], R15 ;  /* 0x0000000f41007388 */ /* 0x000fe20000000400 */
[----:B------:R-:W-:-:S02]  /*8770*/  F2FP.BF16.PACK_AB R5, R5, R6 ;  /* 0x000000060505723e */ /* 0x000fc400000010ff */
[----:B------:R-:W-:Y:S01]  /*8780*/  F2FP.BF16.PACK_AB R3, R3, R4 ;  /* 0x000000040303723e */ /* 0x000fe200000010ff */
[----:B------:R-:W-:Y:S01]  /*8790*/  STS.U16 [R65+0x4], R13 ;  /* 0x0000040d41007388 */ /* 0x000fe20000000400 */
[----:B------:R-:W-:Y:S02]  /*87a0*/  F2FP.BF16.PACK_AB R0, R0, R2 ;  /* 0x000000020000723e */ /* 0x000fe400000010ff */
[----:B------:R-:W-:Y:S01]  /*87b0*/  LEA.HI.SX32 R40, R40, R41, 0x1b ;  /* 0x0000002928287211 */ /* 0x000fe200078fdaff */
[----:B------:R-:W-:Y:S01]  /*87c0*/  STS.U16 [R65+0x8], R11 ;  /* 0x0000080b41007388 */ /* 0x000fe20000000400 */
[----:B------:R-:W-:Y:S02]  /*87d0*/  LEA.HI.SX32 R42, R42, R43, 0x1b ;  /* 0x0000002b2a2a7211 */ /* 0x000fe400078fdaff */
[----:B------:R-:W-:Y:S01]  /*87e0*/  LEA.HI.SX32 R44, R44, R45, 0x1b ;  /* 0x0000002d2c2c7211 */ /* 0x000fe200078fdaff */
[----:B------:R-:W-:Y:S01]  /*87f0*/  STS.U16 [R65+0xc], R9 ;  /* 0x00000c0941007388 */ /* 0x000fe20000000400 */
[----:B------:R-:W-:-:S02]  /*8800*/  PRMT R14, R15, 0x7632, R14 ;  /* 0x000076320f0e7816 */ /* 0x000fc4000000000e */
[----:B------:R-:W-:Y:S01]  /*8810*/  PRMT R16, R11, 0x7632, R16 ;  /* 0x000076320b107816 */ /* 0x000fe20000000010 */
[----:B------:R1:W-:Y:S01]  /*8820*/  STS.U16 [R65+0x10], R7 ;  /* 0x0000100741007388 */ /* 0x0003e20000000400 */
[----:B------:R-:W-:Y:S02]  /*8830*/  PRMT R6, R9, 0x7632, R6 ;  /* 0x0000763209067816 */ /* 0x000fe40000000006 */
[----:B------:R-:W-:Y:S01]  /*8840*/  PRMT R8, R7, 0x7632, R8 ;  /* 0x0000763207087816 */ /* 0x000fe20000000008 */
[----:B------:R-:W-:Y:S01]  /*8850*/  STS.U16 [R65+0x2], R14 ;  /* 0x0000020e41007388 */ /* 0x000fe20000000400 */
[----:B------:R-:W-:Y:S02]  /*8860*/  PRMT R2, R5, 0x7632, R2 ;  /* 0x0000763205027816 */ /* 0x000fe40000000002 */
[----:B------:R-:W-:Y:S01]  /*8870*/  PRMT R4, R3, 0x7632, R4 ;  /* 0x0000763203047816 */ /* 0x000fe20000000004 */
[----:B------:R-:W-:Y:S01]  /*8880*/  STS.U16 [R65+0xa], R16 ;  /* 0x00000a1041007388 */ /* 0x000fe20000000400 */
[----:B------:R-:W-:-:S02]  /*8890*/  PRMT R10, R0, 0x7610, R10 ;  /* 0x00007610000a7816 */ /* 0x000fc4000000000a */
[----:B0-----:R-:W-:Y:S01]  /*88a0*/  PRMT R12, R0, 0x7632, R12 ;  /* 0x00007632000c7816 */ /* 0x001fe2000000000c */
        /* <DEDUP_REMOVED lines=13> */
[----:B------:R-:W-:Y:S02]  /*8980*/  MOV R0, UR17 ;  /* 0x0000001100007c02 */ /* 0x000fe40008000f00 */
[----:B------:R-:W-:Y:S01]  /*8990*/  SHF.L.U32 R46, R46, 0x1, RZ ;  /* 0x000000012e2e7819 */ /* 0x000fe200000006ff */
[----:B------:R-:W-:Y:S01]  /*89a0*/  STS.U16 [R65+0x1a], R4 ;  /* 0x00001a0441007388 */ /* 0x000fe20000000400 */
[----:B-1----:R-:W-:-:S02]  /*89b0*/  MOV R7, UR7 ;  /* 0x0000000700077c02 */ /* 0x002fc40008000f00 */
[----:B------:R-:W-:Y:S01]  /*89c0*/  SHF.R.S32.HI R35, RZ, 0x1f, R70 ;  /* 0x0000001fff237819 */ /* 0x000fe20000011446 */
[----:B------:R-:W-:Y:S01]  /*89d0*/  STS.U16 [R65+0x1c], R10 ;  /* 0x00001c0a41007388 */ /* 0x000fe20000000400 */
[----:B0-----:R-:W-:-:S03]  /*89e0*/  IMAD.WIDE.U32 R2, R74, c[0x0][0x200], RZ ;  /* 0x000080004a027a25 */ /* 0x001fc600078e00ff */
[----:B------:R-:W-:Y:S01]  /*89f0*/  STS.U16 [R65+0x1e], R12 ;  /* 0x00001e0c41007388 */ /* 0x000fe20000000400 */
[----:B------:R-:W-:-:S06]  /*8a00*/  NOP ;  /* 0x0000000000007918 */ /* 0x000fcc0000000000 */
[----:B------:R0:W-:Y:S01]  /*8a10*/  LDS.U16 R9, [R44] ;  /* 0x000000002c097984 */ /* 0x0001e20000000400 */
[----:B------:R-:W-:-:S03]  /*8a20*/  IMAD R7, R74, c[0x0][0x204], R7 ;  /* 0x000081004a077a24 */ /* 0x000fc600078e0207 */
[----:B------:R1:W-:Y:S02]  /*8a30*/  LDS.U16 R11, [R42+0x40] ;  /* 0x000040002a0b7984 */ /* 0x0003e40000000400 */
[----:B------:R-:W-:Y:S02]  /*8a40*/  IADD3 R37, R3, R7, RZ ;  /* 0x0000000703257210 */ /* 0x000fe40007ffe0ff */
[----:B------:R2:W-:Y:S01]  /*8a50*/  LDS.U16 R13, [R40+0x80] ;  /* 0x00008000280d7984 */ /* 0x0005e20000000400 */
[CC--:B0-----:R-:W-:Y:S02]  /*8a60*/  IADD3 R44, R71.reuse, R72.reuse, RZ ;  /* 0x00000048472c7210 */ /* 0x0c1fe40007ffe0ff */
[CC--:B-1----:R-:W-:Y:S01]  /*8a70*/  IADD3 R42, R71.reuse, R72.reuse, RZ ;  /* 0x00000048472a7210 */ /* 0x0c2fe20007ffe0ff */
[----:B------:R-:W-:Y:S01]  /*8a80*/  LDS.U16 R15, [R46+0xc0] ;  /* 0x0000c0002e0f7984 */ /* 0x000fe20000000400 */
        /* <DEDUP_REMOVED lines=42> */
.L_x_826:
[----:B------:R-:W-:Y:S05]  /*8d30*/  BSYNC B0 ;  /* 0x0000000000007941 */ /* 0x000fea0003800000 */
.L_x_825:
[----:B------:R-:W-:Y:S01]  /*8d40*/  ULDC UR7, c[0x0][0x208] ;  /* 0x0000820000077ab9 */ /* 0x000fe20000000800 */
[----:B------:R-:W-:Y:S01]  /*8d50*/  LOP3.LUT R0, R70, 0x20, RZ, 0xfc, !PT ;  /* 0x0000002046007812 */ /* 0x000fe200078efcff */
[----:B------:R-:W-:Y:S01]  /*8d60*/  UIMAD UR7, UR21, UR7, URZ ;  /* 0x00000007150772a4 */ /* 0x000fe2000f8e023f */
[----:B------:R-:W-:Y:S01]  /*8d70*/  MOV R3, R37 ;  /* 0x0000002500037202 */ /* 0x000fe20000000f00 */
[----:B------:R-:W-:Y:S01]  /*8d80*/  USHF.L.U32 UR14, UR6, 0xa, URZ ;  /* 0x0000000a060e7899 */ /* 0x000fe2000800063f */
[-C--:B------:R-:W-:Y:S01]  /*8d90*/  ISETP.GE.AND P3, PT, R0, R33.reuse, PT ;  /* 0x000000210000720c */ /* 0x080fe20003f66270 */
[----:B------:R-:W-:Y:S01]  /*8da0*/  UIADD3 UR6, UR6, 0x1, URZ ;  /* 0x0000000106067890 */ /* 0x000fe2000fffe03f */
[----:B------:R-:W-:Y:S01]  /*8db0*/  LOP3.LUT R4, R70, 0x40, RZ, 0xfc, !PT ;  /* 0x0000004046047812 */ /* 0x000fe200078efcff */
[C---:B------:R-:W-:Y:S01]  /*8dc0*/  IMAD.WIDE.U32 R2, R75.reuse, c[0x0][0x208], R2 ;  /* 0x000082004b027a25 */ /* 0x040fe200078e0002 */
[----:B------:R-:W-:Y:S01]  /*8dd0*/  MOV R0, UR7 ;  /* 0x0000000700007c02 */ /* 0x000fe20008000f00 */
[----:B------:R-:W-:Y:S01]  /*8de0*/  USHF.R.S32.HI UR7, URZ, 0x1f, UR14 ;  /* 0x0000001f3f077899 */ /* 0x000fe2000801140e */
[-C--:B------:R-:W-:Y:S01]  /*8df0*/  ISETP.GE.AND P4, PT, R4, R33.reuse, PT ;  /* 0x000000210400720c */ /* 0x080fe20003f86270 */
[----:B------:R-:W-:Y:S01]  /*8e00*/  UIADD3 UR12, UP1, UR12, 0x1000, URZ ;  /* 0x000010000c0c7890 */ /* 0x000fe2000ff3e03f */
[C---:B------:R-:W-:Y:S01]  /*8e10*/  LEA R5, P0, R70.reuse, c[0x0][0x258], 0x1 ;  /* 0x0000960046057a11 */ /* 0x040fe200078008ff */
[----:B0-----:R-:W-:Y:S01]  /*8e20*/  IMAD R7, R75, c[0x0][0x20c], R0 ;  /* 0x000083004b077a24 */ /* 0x001fe200078e0200 */
[----:B------:R-:W-:Y:S01]  /*8e30*/  LOP3.LUT R4, R70, 0x60, RZ, 0xfc, !PT ;  /* 0x0000006046047812 */ /* 0x000fe200078efcff */
[----:B------:R-:W-:Y:S01]  /*8e40*/  UIADD3 UR9, UP2, UR9, 0x800, URZ ;  /* 0x0000080009097890 */ /* 0x000fe2000ff5e03f */
[----:B------:R-:W-:Y:S01]  /*8e50*/  IADD3 R0, P1, R2, UR14, RZ ;  /* 0x0000000e02007c10 */ /* 0x000fe2000ff3e0ff */
[----:B------:R-:W-:Y:S01]  /*8e60*/  UIADD3 UR8, UP3, UR8, 0x800, URZ ;  /* 0x0000080008087890 */ /* 0x000fe2000ff7e03f */
[C---:B------:R-:W-:Y:S01]  /*8e70*/  LOP3.LUT R6, R70.reuse, 0x80, RZ, 0xfc, !PT ;  /* 0x0000008046067812 */ /* 0x040fe200078efcff */
[----:B------:R-:W-:Y:S01]  /*8e80*/  UIADD3.X UR13, URZ, UR13, URZ, UP1, !UPT ;  /* 0x0000000d3f0d7290 */ /* 0x000fe20008ffe43f */
[----:B------:R-:W-:Y:S01]  /*8e90*/  LEA.HI.X R35, R70, c[0x0][0x25c], R35, 0x1, P0 ;  /* 0x0000970046237a11 */ /* 0x000fe200000f0c23 */
[----:B------:R-:W-:Y:S01]  /*8ea0*/  UIADD3.X UR11, URZ, UR11, URZ, UP2, !UPT ;  /* 0x0000000b3f0b7290 */ /* 0x000fe200097fe43f */
[----:B------:R-:W-:Y:S01]  /*8eb0*/  ISETP.GE.AND P5, PT, R4, R33, PT ;  /* 0x000000210400720c */ /* 0x000fe20003fa6270 */
[----:B------:R-:W-:Y:S01]  /*8ec0*/  UIADD3.X UR10, URZ, UR10, URZ, UP3, !UPT ;  /* 0x0000000a3f0a7290 */ /* 0x000fe20009ffe43f */
[----:B------:R-:W-:Y:S01]  /*8ed0*/  IADD3.X R3, R7, UR7, R3, P1, !PT ;  /* 0x0000000707037c10 */ /* 0x000fe20008ffe403 */
[----:B------:R-:W-:Y:S01]  /*8ee0*/  ULDC UR7, c[0x0][0x174] ;  /* 0x00005d0000077ab9 */ /* 0x000fe20000000800 */
[----:B------:R-:W-:Y:S01]  /*8ef0*/  LEA R2, P0, R0, R5, 0x1 ;  /* 0x0000000500027211 */ /* 0x000fe200078008ff */
[----:B------:R-:W-:Y:S01]  /*8f00*/  UISETP.GE.AND UP0, UPT, UR6, UR7, UPT ;  /* 0x000000070600728c */ /* 0x000fe2000bf06270 */
[----:B------:R-:W-:-:S02]  /*8f10*/  ISETP.GE.AND P6, PT, R6, R33, PT ;  /* 0x000000210600720c */ /* 0x000fc40003fc6270 */
[C---:B------:R-:W-:Y:S02]  /*8f20*/  LOP3.LUT R4, R70.reuse, 0xa0, RZ, 0xfc, !PT ;  /* 0x000000a046047812 */ /* 0x040fe400078efcff */
[----:B------:R-:W-:Y:S02]  /*8f30*/  LOP3.LUT R6, R70, 0xc0, RZ, 0xfc, !PT ;  /* 0x000000c046067812 */ /* 0x000fe400078efcff */
[----:B------:R-:W-:Y:S02]  /*8f40*/  LEA.HI.X R3, R0, R35, R3, 0x1, P0 ;  /* 0x0000002300037211 */ /* 0x000fe400000f0c03 */
[-C--:B------:R-:W-:Y:S02]  /*8f50*/  ISETP.GE.AND P0, PT, R4, R33.reuse, PT ;  /* 0x000000210400720c */ /* 0x080fe40003f06270 */
[----:B------:R-:W-:Y:S01]  /*8f60*/  ISETP.GE.AND P1, PT, R6, R33, PT ;  /* 0x000000210600720c */ /* 0x000fe20003f26270 */
[----:B------:R0:W-:Y:S01]  /*8f70*/  @!P3 STG.E.U16 [R2.64+0x40], R11 ;  /* 0x0000400b0200b986 */ /* 0x0001e2000c101516 */
[----:B------:R-:W-:-:S02]  /*8f80*/  LOP3.LUT R0, R70, 0x100, RZ, 0xfc, !PT ;  /* 0x0000010046007812 */ /* 0x000fc400078efcff */
[C---:B------:R-:W-:Y:S01]  /*8f90*/  LOP3.LUT R4, R70.reuse, 0x120, RZ, 0xfc, !PT ;  /* 0x0000012046047812 */ /* 0x040fe200078efcff */
[----:B------:R0:W-:Y:S01]  /*8fa0*/  @!P4 STG.E.U16 [R2.64+0x80], R13 ;  /* 0x0000800d0200c986 */ /* 0x0001e2000c101516 */
[----:B------:R-:W-:Y:S02]  /*8fb0*/  LOP3.LUT R8, R70, 0xe0, RZ, 0xfc, !PT ;  /* 0x000000e046087812 */ /* 0x000fe400078efcff */
[-C--:B------:R-:W-:Y:S01]  /*8fc0*/  ISETP.GE.AND P3, PT, R0, R33.reuse, PT ;  /* 0x000000210000720c */ /* 0x080fe20003f66270 */
        /* <DEDUP_REMOVED lines=30> */
.L_x_827:
[----:B------:R-:W-:Y:S05]  /*91b0*/  EXIT ;  /* 0x000000000000794d */ /* 0x000fea0003800000 */
.L_x_829:
        /* <DEDUP_REMOVED lines=12> */
.L_x_5338:


//--------------------- .text._Z25selective_scan_fwd_kernelI32Selective_Scan_fwd_kernel_traitsILi64ELi16ELi1ELb0ELb0ELb1ELb1EN3c108BFloat16ENS1_7complexIfEEEEv13SSMParamsBase --------------------------
	.section	.text._Z25selective_scan_fwd_kernelI32Selective_Scan_fwd_kernel_traitsILi64ELi16ELi1ELb0ELb0ELb1ELb1EN3c108BFloat16ENS1_7complexIfEEEEv13SSMParamsBase,"ax",@progbits
	.sectioninfo	@"SHI_REGISTERS=168"
	.align	128
        .global         _Z25selective_scan_fwd_kernelI32Selective_Scan_fwd_kernel_traitsILi64ELi16ELi1ELb0ELb0ELb1ELb1EN3c108BFloat16ENS1_7complexIfEEEEv13SSMParamsBase
        .type           _Z25selective_scan_fwd_kernelI32Selective_Scan_fwd_kernel_traitsILi64ELi16ELi1ELb0ELb0ELb1ELb1EN3c108BFloat16ENS1_7complexIfEEEEv13SSMParamsBase,@function
        .size           _Z25selective_scan_fwd_kernelI32Selective_Scan_fwd_kernel_traitsILi64ELi16ELi1ELb0ELb0ELb1ELb1EN3c108BFloat16ENS1_7complexIfEEEEv13SSMParamsBase,(.L_x_5339 - _Z25selective_scan_fwd_kernelI32Selective_Scan_fwd_kernel_traitsILi64ELi16ELi1ELb0ELb0ELb1ELb1EN3c108BFloat16ENS1_7complexIfEEEEv13SSMParamsBase)
        .other          _Z25selective_scan_fwd_kernelI32Selective_Scan_fwd_kernel_traitsILi64ELi16ELi1ELb0ELb0ELb1ELb1EN3c108BFloat16ENS1_7complexIfEEEEv13SSMParamsBase,@"STO_CUDA_ENTRY STV_DEFAULT"
_Z25selective_scan_fwd_kernelI32Selective_Scan_fwd_kernel_traitsILi64ELi16ELi1ELb0ELb0ELb1ELb1EN3c108BFloat16ENS1_7complexIfEEEEv13SSMParamsBase:
.text._Z25selective_scan_fwd_kernelI32Selective_Scan_fwd_kernel_traitsILi64ELi16ELi1ELb0ELb0ELb1ELb1EN3c108BFloat16ENS1_7complexIfEEEEv13SSMParamsBase:
        /* <DEDUP_REMOVED lines=28> */
[----:B------:R-:W-:Y:S01]  /*01c0*/  IMAD.U32 R0, RZ, RZ, UR21 ;  /* 0x00000015ff007e24 */ /* 0x000fe2000f8e00ff */
[----:B------:R-:W0:Y:S01]  /*01d0*/  R2UR UR8, R7 ;  /* 0x00000000070873c2 */ /* 0x000e2200000e0000 */
[----:B------:R-:W-:-:S03]  /*01e0*/  MOV R6, UR21 ;  /* 0x0000001500067c02 */ /* 0x000fc60008000f00 */
        /* <DEDUP_REMOVED lines=88> */
.L_x_874:
        /* <DEDUP_REMOVED lines=14> */
[----:B------:R-:W-:Y:S02]  /*0850*/  ISETP.GE.AND P2, PT, R70, UR17, PT ;  /* 0x0000001146007c0c */ /* 0x000fe4000bf46270 */
        /* <DEDUP_REMOVED lines=31> */
[----:B------:R-:W-:Y:S01]  /*0a50*/  LOP3.LUT R44, R70, 0x1c0, RZ, 0xfc, !PT ;  /* 0x000001c0462c7812 */ /* 0x000fe200078efcff */
        /* <DEDUP_REMOVED lines=39> */
[----:B------:R-:W-:Y:S01]  /*0cd0*/  LEA.HI.SX32 R23, R23, R18, 0x1b ;  /* 0x0000001217177211 */ /* 0x000fe200078fdaff */
[----:B------:R-:W-:Y:S01]  /*0ce0*/  IMAD.SHL.U32 R53, R21, 0x2, RZ ;  /* 0x0000000215357824 */ /* 0x000fe200078e00ff */
[C---:B------:R-:W-:Y:S02]  /*0cf0*/  IADD3 R33, R18.reuse, 0x100, RZ ;  /* 0x0000010012217810 */ /* 0x040fe40007ffe0ff */
[----:B------:R-:W-:-:S02]  /*0d00*/  IADD3 R35, R18, 0x120, RZ ;  /* 0x0000012012237810 */ /* 0x000fc40007ffe0ff */
[----:B------:R-:W-:Y:S02]  /*0d10*/  SHF.L.U32 R54, R20, 0x1, RZ ;  /* 0x0000000114367819 */ /* 0x000fe400000006ff */
[-C--:B------:R-:W-:Y:S02]  /*0d20*/  LEA.HI.SX32 R25, R25, R18.reuse, 0x1b ;  /* 0x0000001219197211 */ /* 0x080fe400078fdaff */
[-C--:B------:R-:W-:Y:S02]  /*0d30*/  LEA.HI.SX32 R27, R27, R18.reuse, 0x1b ;  /* 0x000000121b1b7211 */ /* 0x080fe400078fdaff */
[----:B------:R-:W-:Y:S02]  /*0d40*/  IADD3 R37, R18, 0x140, RZ ;  /* 0x0000014012257810 */ /* 0x000fe40007ffe0ff */
[----:B------:R-:W-:Y:S02]  /*0d50*/  LEA.HI.SX32 R29, R29, R18, 0x1b ;  /* 0x000000121d1d7211 */ /* 0x000fe400078fdaff */
[----:B------:R-:W-:-:S02]  /*0d60*/  SHF.L.U32 R52, R3, 0x1, RZ ;  /* 0x0000000103347819 */ /* 0x000fc400000006ff */
[C---:B------:R-:W-:Y:S02]  /*0d70*/  IADD3 R39, R18.reuse, 0x160, RZ ;  /* 0x0000016012277810 */ /* 0x040fe40007ffe0ff */
[-C--:B------:R-:W-:Y:S02]  /*0d80*/  LEA.HI.SX32 R31, R31, R18.reuse, 0x1b ;  /* 0x000000121f1f7211 */ /* 0x080fe400078fdaff */
[----:B------:R-:W-:Y:S01]  /*0d90*/  SHF.L.U32 R51, R23, 0x1, RZ ;  /* 0x0000000117337819 */ /* 0x000fe200000006ff */
[----:B------:R-:W-:Y:S01]  /*0da0*/  IMAD.SHL.U32 R49, R27, 0x2, RZ ;  /* 0x000000021b317824 */ /* 0x000fe200078e00ff */
[C---:B------:R-:W-:Y:S02]  /*0db0*/  IADD3 R41, R18.reuse, 0x180, RZ ;  /* 0x0000018012297810 */ /* 0x040fe40007ffe0ff */
[----:B------:R-:W-:Y:S02]  /*0dc0*/  IADD3 R43, R18, 0x1a0, RZ ;  /* 0x000001a0122b7810 */ /* 0x000fe40007ffe0ff */
[----:B------:R-:W-:-:S02]  /*0dd0*/  LEA.HI.SX32 R33, R33, R18, 0x1b ;  /* 0x0000001221217211 */ /* 0x000fc400078fdaff */
[-C--:B------:R-:W-:Y:S02]  /*0de0*/  LEA.HI.SX32 R35, R35, R18.reuse, 0x1b ;  /* 0x0000001223237211 */ /* 0x080fe400078fdaff */
[----:B------:R-:W-:Y:S02]  /*0df0*/  SHF.L.U32 R50, R25, 0x1, RZ ;  /* 0x0000000119327819 */ /* 0x000fe400000006ff */
[C---:B------:R-:W-:Y:S02]  /*0e00*/  IADD3 R45, R18.reuse, 0x1c0, RZ ;  /* 0x000001c0122d7810 */ /* 0x040fe40007ffe0ff */
[----:B------:R-:W-:Y:S02]  /*0e10*/  LEA.HI.SX32 R37, R37, R18, 0x1b ;  /* 0x0000001225257211 */ /* 0x000fe400078fdaff */
[----:B------:R-:W-:Y:S02]  /*0e20*/  SHF.L.U32 R48, R29, 0x1, RZ ;  /* 0x000000011d307819 */ /* 0x000fe400000006ff */
[----:B------:R-:W-:-:S02]  /*0e30*/  IADD3 R47, R18, 0x1e0, RZ ;  /* 0x000001e0122f7810 */ /* 0x000fc40007ffe0ff */
[-C--:B------:R-:W-:Y:S02]  /*0e40*/  LEA.HI.SX32 R39, R39, R18.reuse, 0x1b ;  /* 0x0000001227277211 */ /* 0x080fe400078fdaff */
[----:B------:R-:W-:Y:S01]  /*0e50*/  SHF.L.U32 R164, R31, 0x1, RZ ;  /* 0x000000011fa47819 */ /* 0x000fe200000006ff */
[----:B------:R-:W-:Y:S01]  /*0e60*/  IMAD.SHL.U32 R162, R35, 0x2, RZ ;  /* 0x0000000223a27824 */ /* 0x000fe200078e00ff */
[-C--:B------:R-:W-:Y:S02]  /*0e70*/  LEA.HI.SX32 R41, R41, R18.reuse, 0x1b ;  /* 0x0000001229297211 */ /* 0x080fe400078fdaff */
[-C--:B------:R-:W-:Y:S02]  /*0e80*/  LEA.HI.SX32 R43, R43, R18.reuse, 0x1b ;  /* 0x000000122b2b7211 */ /* 0x080fe400078fdaff */
[----:B------:R-:W-:Y:S02]  /*0e90*/  SHF.L.U32 R163, R33, 0x1, RZ ;  /* 0x0000000121a37819 */ /* 0x000fe400000006ff */
[----:B------:R-:W-:-:S02]  /*0ea0*/  LEA.HI.SX32 R45, R45, R18, 0x1b ;  /* 0x000000122d2d7211 */ /* 0x000fc400078fdaff */
[----:B------:R-:W-:Y:S02]  /*0eb0*/  SHF.L.U32 R161, R37, 0x1, RZ ;  /* 0x0000000125a17819 */ /* 0x000fe400000006ff */
[----:B------:R-:W-:Y:S02]  /*0ec0*/  LEA.HI.SX32 R47, R47, R18, 0x1b ;  /* 0x000000122f2f7211 */ /* 0x000fe400078fdaff */
[----:B------:R-:W-:Y:S01]  /*0ed0*/  SHF.L.U32 R160, R39, 0x1, RZ ;  /* 0x0000000127a07819 */ /* 0x000fe200000006ff */
[----:B------:R-:W-:Y:S01]  /*0ee0*/  IMAD.SHL.U32 R68, R43, 0x2, RZ ;  /* 0x000000022b447824 */ /* 0x000fe200078e00ff */
[----:B------:R-:W-:Y:S02]  /*0ef0*/  SHF.L.U32 R69, R41, 0x1, RZ ;  /* 0x0000000129457819 */ /* 0x000fe400000006ff */
[----:B------:R-:W-:Y:S02]  /*0f00*/  SHF.L.U32 R67, R45, 0x1, RZ ;  /* 0x000000012d437819 */ /* 0x000fe400000006ff */
[----:B------:R-:W-:-:S02]  /*0f10*/  SHF.L.U32 R66, R47, 0x1, RZ ;  /* 0x000000012f427819 */ /* 0x000fc400000006ff */
[----:B------:R-:W-:Y:S02]  /*0f20*/  ISETP.GE.AND P1, PT, R22, UR17, PT ;  /* 0x0000001116007c0c */ /* 0x000fe4000bf26270 */
[----:B------:R-:W-:Y:S01]  /*0f30*/  ISETP.GE.AND P5, PT, R24, UR17, PT ;  /* 0x0000001118007c0c */ /* 0x000fe2000bfa6270 */
[----:B------:R-:W-:Y:S01]  /*0f40*/  IMAD.U32 R2, RZ, RZ, UR9 ;  /* 0x00000009ff027e24 */ /* 0x000fe2000f8e00ff */
[----:B------:R-:W-:-:S05]  /*0f50*/  MOV R3, UR11 ;  /* 0x0000000b00037c02 */ /* 0x000fca0008000f00 */
[----:B------:R-:W-:Y:S01]  /*0f60*/  IMAD.WIDE R2, R70, 0x2, R2 ;  /* 0x0000000246027825 */ /* 0x000fe200078e0202 */
[----:B------:R-:W-:Y:S02]  /*0f70*/  PRMT R35, RZ, 0x7610, R35 ;  /* 0x00007610ff237816 */ /* 0x000fe40000000023 */
[----:B------:R-:W-:Y:S01]  /*0f80*/  PRMT R37, RZ, 0x7610, R37 ;  /* 0x00007610ff257816 */ /* 0x000fe20000000025 */
[----:B--2---:R0:W-:Y:S04]  /*0f90*/  STS.U16 [R54], R0 ;  /* 0x0000000036007388 */ /* 0x0041e80000000400 */
[----:B---3--:R1:W-:Y:S01]  /*0fa0*/  STS.U16 [R53+0x40], R4 ;  /* 0x0000400435007388 */ /* 0x0083e20000000400 */
[----:B0-----:R-:W-:-:S03]  /*0fb0*/  LEA R0, R72, R71, 0x4 ;  /* 0x0000004748007211 */ /* 0x001fc600078e20ff */
[----:B----4-:R-:W-:Y:S04]  /*0fc0*/  STS.U16 [R52+0x80], R5 ;  /* 0x0000800534007388 */ /* 0x010fe80000000400 */
[----:B-----5:R-:W-:Y:S04]  /*0fd0*/  STS.U16 [R51+0xc0], R6 ;  /* 0x0000c00633007388 */ /* 0x020fe80000000400 */
[----:B------:R0:W-:Y:S01]  /*0fe0*/  STS.U16 [R50+0x100], R7 ;  /* 0x0001000732007388 */ /* 0x0001e20000000400 */
[----:B------:R-:W-:-:S03]  /*0ff0*/  LEA.HI.SX32 R65, R0, R0, 0x1b ;  /* 0x0000000000417211 */ /* 0x000fc600078fdaff */
        /* <DEDUP_REMOVED lines=160> */
.L_x_831:
[----:B------:R-:W-:Y:S05]  /*1a00*/  BSYNC B0 ;  /* 0x0000000000007941 */ /* 0x000fea0003800000 */
.L_x_830:
        /* <DEDUP_REMOVED lines=36> */
.L_x_833:
[----:B------:R-:W-:Y:S05]  /*1c50*/  BSYNC B0 ;  /* 0x0000000000007941 */ /* 0x000fea0003800000 */
.L_x_832:
        /* <DEDUP_REMOVED lines=38> */
.L_x_835:
[----:B------:R-:W-:Y:S05]  /*1ec0*/  BSYNC B0 ;  /* 0x0000000000007941 */ /* 0x000fea0003800000 */
.L_x_834:
        /* <DEDUP_REMOVED lines=36> */
.L_x_837:
[----:B------:R-:W-:Y:S05]  /*2110*/  BSYNC B0 ;  /* 0x0000000000007941 */ /* 0x000fea0003800000 */
.L_x_836:
        /* <DEDUP_REMOVED lines=38> */
.L_x_839:
[----:B------:R-:W-:Y:S05]  /*2380*/  BSYNC B0 ;  /* 0x0000000000007941 */ /* 0x000fea0003800000 */
.L_x_838:
        /* <DEDUP_REMOVED lines=36> */
.L_x_841:
[----:B------:R-:W-:Y:S05]  /*25d0*/  BSYNC B0 ;  /* 0x0000000000007941 */ /* 0x000fea0003800000 */
.L_x_840:
        /* <DEDUP_REMOVED lines=38> */
.L_x_843:
[----:B------:R-:W-:Y:S05]  /*2840*/  BSYNC B0 ;  /* 0x0000000000007941 */ /* 0x000fea0003800000 */
.L_x_842:
        /* <DEDUP_REMOVED lines=36> */
.L_x_845:
[----:B------:R-:W-:Y:S05]  /*2a90*/  BSYNC B0 ;  /* 0x0000000000007941 */ /* 0x000fea0003800000 */
.L_x_844:
        /* <DEDUP_REMOVED lines=41> */
.L_x_847:
[----:B------:R-:W-:Y:S05]  /*2d30*/  BSYNC B0 ;  /* 0x0000000000007941 */ /* 0x000fea0003800000 */
.L_x_846:
        /* <DEDUP_REMOVED lines=41> */
.L_x_849:
[----:B------:R-:W-:Y:S05]  /*2fd0*/  BSYNC B0 ;  /* 0x0000000000007941 */ /* 0x000fea0003800000 */
.L_x_848:
        /* <DEDUP_REMOVED lines=47> */
.L_x_851:
[----:B------:R-:W-:Y:S05]  /*32d0*/  BSYNC B0 ;  /* 0x0000000000007941 */ /* 0x000fea0003800000 */
.L_x_850:
        /* <DEDUP_REMOVED lines=33> */
.L_x_853:
[----:B------:R-:W-:Y:S05]  /*34f0*/  BSYNC B0 ;  /* 0x0000000000007941 */ /* 0x000fea0003800000 */
.L_x_852:
        /* <DEDUP_REMOVED lines=33> */
.L_x_855:
[----:B------:R-:W-:Y:S05]  /*3710*/  BSYNC B0 ;  /* 0x0000000000007941 */ /* 0x000fea0003800000 */
.L_x_854:
        /* <DEDUP_REMOVED lines=33> */
.L_x_857:
[----:B------:R-:W-:Y:S05]  /*3930*/  BSYNC B0 ;  /* 0x0000000000007941 */ /* 0x000fea0003800000 */
.L_x_856:
        /* <DEDUP_REMOVED lines=33> */
.L_x_859:
[----:B------:R-:W-:Y:S05]  /*3b50*/  BSYNC B0 ;  /* 0x0000000000007941 */ /* 0x000fea0003800000 */
.L_x_858:
        /* <DEDUP_REMOVED lines=33> */
.L_x_861:
[----:B------:R-:W-:Y:S05]  /*3d70*/  BSYNC B0 ;  /* 0x0000000000007941 */ /* 0x000fea0003800000 */
.L_x_860:
        /* <DEDUP_REMOVED lines=20> */
.L_x_868:
        /* <DEDUP_REMOVED lines=11> */
[----:B------:R-:W-:Y:S01]  /*3f70*/  IADD3 R41, R41, R43, RZ ;  /* 0x0000002b29297210 */ /* 0x000fe20007ffe0ff */
[----:B------:R-:W-:-:S04]  /*3f80*/  IMAD.U32 R43, RZ, RZ, UR7 ;  /* 0x00000007ff2b7e24 */ /* 0x000fc8000f8e00ff */
        /* <DEDUP_REMOVED lines=299> */
[----:B------:R-:W-:Y:S02]  /*5240*/  UIMAD UR14, UR15, UR18, URZ ;  /* 0x000000120f0e72a4 */ /* 0x000fe4000f8e023f */
[----:B0-----:R-:W-:Y:S01]  /*5250*/  FMUL.FTZ R88, R89, R88 ;  /* 0x0000005859587220 */ /* 0x001fe20000410000 */
[----:B------:R-:W-:Y:S01]  /*5260*/  IADD3 R43, R43, R107, RZ ;  /* 0x0000006b2b2b7210 */ /* 0x000fe20007ffe0ff */
[----:B------:R-:W-:Y:S01]  /*5270*/  IMAD.U32 R129, RZ, RZ, UR7 ;  /* 0x00000007ff817e24 */ /* 0x000fe2000f8e00ff */
[----:B------:R-:W-:Y:S01]  /*5280*/  IADD3 R131, R53, R72, RZ ;  /* 0x0000004835837210 */ /* 0x000fe20007ffe0ff */
[----:B-1----:R-:W-:Y:S01]  /*5290*/  FMUL.FTZ R106, R89, R106 ;  /* 0x0000006a596a7220 */ /* 0x002fe20000410000 */
[----:B------:R-:W-:Y:S01]  /*52a0*/  UIMAD UR14, UR7, UR19, UR14 ;  /* 0x00000013070e72a4 */ /* 0x000fe2000f8e020e */
[----:B------:R-:W-:Y:S01]  /*52b0*/  FMUL.FTZ R105, R34, R64 ;  /* 0x0000004022697220 */ /* 0x000fe20000410000 */
[----:B------:R-:W-:Y:S01]  /*52c0*/  FSEL R107, R88, RZ, !P1 ;  /* 0x000000ff586b7208 */ /* 0x000fe20004800000 */
[----:B------:R-:W-:Y:S01]  /*52d0*/  IMAD.WIDE.U32 R42, R129, c[0x0][0x1a0], R42 ;  /* 0x00006800812a7a25 */ /* 0x000fe200078e002a */
[----:B------:R-:W-:-:S02]  /*52e0*/  LEA.HI.SX32 R88, R131, R131, 0x1b ;  /* 0x0000008383587211 */ /* 0x000fc400078fdaff */
[C---:B------:R-:W-:Y:S02]  /*52f0*/  IADD3 R132, R131.reuse, 0x40, RZ ;  /* 0x0000004083847810 */ /* 0x040fe40007ffe0ff */
[----:B------:R-:W-:Y:S02]  /*5300*/  IADD3 R130, R131, 0x20, RZ ;  /* 0x0000002083827810 */ /* 0x000fe40007ffe0ff */
[----:B------:R-:W-:Y:S02]  /*5310*/  FSEL R106, R106, 1, !P1 ;  /* 0x3f8000006a6a7808 */ /* 0x000fe40004800000 */
[----:B------:R-:W-:Y:S02]  /*5320*/  FSEL R105, R105, RZ, !P1 ;  /* 0x000000ff69697208 */ /* 0x000fe40004800000 */
[----:B------:R-:W-:Y:S02]  /*5330*/  SHF.L.U32 R129, R88, 0x1, RZ ;  /* 0x0000000158817819 */ /* 0x000fe400000006ff */
[----:B------:R-:W-:-:S02]  /*5340*/  LEA.HI.SX32 R132, R132, R131, 0x1b ;  /* 0x0000008384847211 */ /* 0x000fc400078fdaff */
[----:B------:R-:W-:Y:S02]  /*5350*/  IADD3 R43, R43, UR14, RZ ;  /* 0x0000000e2b2b7c10 */ /* 0x000fe4000fffe0ff */
[----:B------:R-:W-:Y:S02]  /*5360*/  LEA R88, P1, R42, c[0x0][0x228], 0x3 ;  /* 0x00008a002a587a11 */ /* 0x000fe400078218ff */
[----:B------:R-:W-:Y:S02]  /*5370*/  IADD3 R134, R131, 0x60, RZ ;  /* 0x0000006083867810 */ /* 0x000fe40007ffe0ff */
[----:B------:R-:W-:Y:S02]  /*5380*/  LEA.HI.SX32 R130, R130, R131, 0x1b ;  /* 0x0000008382827211 */ /* 0x000fe400078fdaff */
[----:B------:R-:W-:Y:S02]  /*5390*/  SHF.L.U32 R138, R132, 0x1, RZ ;  /* 0x00000001848a7819 */ /* 0x000fe400000006ff */
[----:B------:R-:W-:-:S02]  /*53a0*/  LEA.HI.X R89, R42, c[0x0][0x22c], R43, 0x3, P1 ;  /* 0x00008b002a597a11 */ /* 0x000fc400008f1c2b */
[C---:B------:R-:W-:Y:S02]  /*53b0*/  IADD3 R42, R131.reuse, 0x80, RZ ;  /* 0x00000080832a7810 */ /* 0x040fe40007ffe0ff */
[C---:B------:R-:W-:Y:S01]  /*53c0*/  IADD3 R132, R131.reuse, 0xc0, RZ ;  /* 0x000000c083847810 */ /* 0x040fe20007ffe0ff */
[----:B------:R-:W-:Y:S01]  /*53d0*/  IMAD.SHL.U32 R136, R130, 0x2, RZ ;  /* 0x0000000282887824 */ /* 0x000fe200078e00ff */
[-C--:B------:R-:W-:Y:S02]  /*53e0*/  LEA.HI.SX32 R134, R134, R131.reuse, 0x1b ;  /* 0x0000008386867211 */ /* 0x080fe400078fdaff */
[----:B------:R-:W-:Y:S02]  /*53f0*/  IADD3 R130, R131, 0xa0, RZ ;  /* 0x000000a083827810 */ /* 0x000fe40007ffe0ff */
[-C--:B------:R-:W-:Y:S02]  /*5400*/  LEA.HI.SX32 R42, R42, R131.reuse, 0x1b ;  /* 0x000000832a2a7211 */ /* 0x080fe400078fdaff */
[----:B------:R-:W-:Y:S01]  /*5410*/  LEA.HI.SX32 R132, R132, R131, 0x1b ;  /* 0x0000008384847211 */ /* 0x000fe200078fdaff */
[----:B------:R0:W-:Y:S01]  /*5420*/  STS.U16 [R129], R118 ;  /* 0x0000007681007388 */ /* 0x0001e20000000400 */
[----:B------:R-:W-:-:S02]  /*5430*/  SHF.L.U32 R133, R134, 0x1, RZ ;  /* 0x0000000186857819 */ /* 0x000fc400000006ff */
[----:B------:R-:W-:Y:S01]  /*5440*/  IADD3 R134, R131, 0xe0, RZ ;  /* 0x000000e083867810 */ /* 0x000fe20007ffe0ff */
[----:B------:R1:W-:Y:S01]  /*5450*/  STS.U16 [R136+0x40], R127 ;  /* 0x0000407f88007388 */ /* 0x0003e20000000400 */
[-C--:B------:R-:W-:Y:S02]  /*5460*/  LEA.HI.SX32 R130, R130, R131.reuse, 0x1b ;  /* 0x0000008382827211 */ /* 0x080fe400078fdaff */
[----:B------:R-:W-:Y:S01]  /*5470*/  LEA.HI.SX32 R134, R134, R131, 0x1b ;  /* 0x0000008386867211 */ /* 0x000fe200078fdaff */
[----:B----4-:R-:W-:Y:S01]  /*5480*/  STS.U16 [R138+0x80], R119 ;  /* 0x000080778a007388 */ /* 0x010fe20000000400 */
[----:B------:R-:W-:Y:S01]  /*5490*/  FMUL.FTZ R43, R41, R38 ;  /* 0x00000026292b7220 */ /* 0x000fe20000410000 */
[----:B0-----:R-:W-:Y:S02]  /*54a0*/  SHF.L.U32 R129, R130, 0x1, RZ ;  /* 0x0000000182817819 */ /* 0x001fe400000006ff */
[----:B------:R0:W-:Y:S01]  /*54b0*/  STS.U16 [R133+0xc0], R126 ;  /* 0x0000c07e85007388 */ /* 0x0001e20000000400 */
[----:B-1----:R-:W-:Y:S01]  /*54c0*/  SHF.L.U32 R127, R42, 0x1, RZ ;  /* 0x000000012a7f7819 */ /* 0x002fe200000006ff */
[----:B------:R-:W-:Y:S01]  /*54d0*/  IMAD.SHL.U32 R136, R132, 0x2, RZ ;  /* 0x0000000284887824 */ /* 0x000fe200078e00ff */
[----:B------:R-:W-:-:S02]  /*54e0*/  IADD3 R42, R131, 0x100, RZ ;  /* 0x00000100832a7810 */ /* 0x000fc40007ffe0ff */
[C---:B------:R-:W-:Y:S02]  /*54f0*/  IADD3 R132, R131.reuse, 0x160, RZ ;  /* 0x0000016083847810 */ /* 0x040fe40007ffe0ff */
[C---:B------:R-:W-:Y:S02]  /*5500*/  IADD3 R130, R131.reuse, 0x140, RZ ;  /* 0x0000014083827810 */ /* 0x040fe40007ffe0ff */
[----:B0-----:R-:W-:Y:S02]  /*5510*/  IADD3 R126, R131, 0x120, RZ ;  /* 0x00000120837e7810 */ /* 0x001fe40007ffe0ff */
[-C--:B------:R-:W-:Y:S02]  /*5520*/  LEA.HI.SX32 R42, R42, R131.reuse, 0x1b ;  /* 0x000000832a2a7211 */ /* 0x080fe400078fdaff */
[----:B------:R-:W-:Y:S02]  /*5530*/  SHF.L.U32 R134, R134, 0x1, RZ ;  /* 0x0000000186867819 */ /* 0x000fe400000006ff */
[-C--:B------:R-:W-:Y:S01]  /*5540*/  LEA.HI.SX32 R132, R132, R131.reuse, 0x1b ;  /* 0x0000008384847211 */ /* 0x080fe200078fdaff */
[----:B------:R-:W-:Y:S01]  /*5550*/  FMUL.RZ R133, R43, 0.15915493667125701904 ;  /* 0x3e22f9832b857820 */ /* 0x000fe2000040c000 */
[-C--:B------:R-:W-:Y:S01]  /*5560*/  LEA.HI.SX32 R126, R126, R131.reuse, 0x1b ;  /* 0x000000837e7e7211 */ /* 0x080fe200078fdaff */
[----:B------:R0:W-:Y:S01]  /*5570*/  STS.U16 [R127+0x100], R128 ;  /* 0x000100807f007388 */ /* 0x0001e20000000400 */
[----:B------:R-:W-:-:S02]  /*5580*/  LEA.HI.SX32 R130, R130, R131, 0x1b ;  /* 0x0000008382827211 */ /* 0x000fc400078fdaff */
[----:B------:R-:W-:Y:S01]  /*5590*/  SHF.L.U32 R43, R42, 0x1, RZ ;  /* 0x000000012a2b7819 */ /* 0x000fe200000006ff */
[----:B------:R-:W-:Y:S01]  /*55a0*/  STS.U16 [R129+0x140], R120 ;  /* 0x0001407881007388 */ /* 0x000fe20000000400 */
[----:B------:R-:W-:Y:S01]  /*55b0*/  FMUL.FTZ R42, R41, R37 ;  /* 0x00000025292a7220 */ /* 0x000fe20000410000 */
[----:B------:R-:W-:Y:S02]  /*55c0*/  SHF.L.U32 R126, R126, 0x1, RZ ;  /* 0x000000017e7e7819 */ /* 0x000fe400000006ff */
[----:B------:R1:W-:Y:S01]  /*55d0*/  STS.U16 [R136+0x180], R121 ;  /* 0x0001807988007388 */ /* 0x0003e20000000400 */
[----:B0-----:R-:W-:Y:S01]  /*55e0*/  IMAD.SHL.U32 R128, R132, 0x2, RZ ;  /* 0x0000000284807824 */ /* 0x001fe200078e00ff */
[C---:B------:R-:W-:Y:S02]  /*55f0*/  IADD3 R132, R131.reuse, 0x180, RZ ;  /* 0x0000018083847810 */ /* 0x040fe40007ffe0ff */
[----:B------:R0:W-:Y:S01]  /*5600*/  STS.U16 [R134+0x1c0], R125 ;  /* 0x0001c07d86007388 */ /* 0x0001e20000000400 */
[C---:B------:R-:W-:Y:S01]  /*5610*/  IADD3 R142, R131.reuse, 0x1a0, RZ ;  /* 0x000001a0838e7810 */ /* 0x040fe20007ffe0ff */
[----:B------:R-:W-:Y:S01]  /*5620*/  FMUL.RZ R127, R42, 0.15915493667125701904 ;  /* 0x3e22f9832a7f7820 */ /* 0x000fe2000040c000 */
[C---:B------:R-:W-:Y:S01]  /*5630*/  IADD3 R156, R131.reuse, 0x220, RZ ;  /* 0x00000220839c7810 */ /* 0x040fe20007ffe0ff */
[----:B------:R3:W-:Y:S01]  /*5640*/  STS.U16 [R43+0x200], R122 ;  /* 0x0002007a2b007388 */ /* 0x0007e20000000400 */
[----:B------:R-:W-:Y:S01]  /*5650*/  IADD3 R158, R131, 0x240, RZ ;  /* 0x00000240839e7810 */ /* 0x000fe20007ffe0ff */
[----:B------:R-:W-:Y:S01]  /*5660*/  FMUL.FTZ R42, R41, R36 ;  /* 0x00000024292a7220 */ /* 0x000fe20000410000 */
[----:B-1----:R-:W-:-:S02]  /*5670*/  IADD3 R136, R131, 0x1e0, RZ ;  /* 0x000001e083887810 */ /* 0x002fc40007ffe0ff */
[----:B0-----:R-:W-:Y:S02]  /*5680*/  SHF.L.U32 R125, R130, 0x1, RZ ;  /* 0x00000001827d7819 */ /* 0x001fe400000006ff */
[C---:B------:R-:W-:Y:S01]  /*5690*/  IADD3 R134, R131.reuse, 0x1c0, RZ ;  /* 0x000001c083867810 */ /* 0x040fe20007ffe0ff */
[----:B--2---:R-:W-:Y:S01]  /*56a0*/  STS.U16 [R126+0x240], R123 ;  /* 0x0002407b7e007388 */ /* 0x004fe20000000400 */
[C---:B---3--:R-:W-:Y:S02]  /*56b0*/  IADD3 R43, R131.reuse, 0x260, RZ ;  /* 0x00000260832b7810 */ /* 0x048fe40007ffe0ff */
[C---:B------:R-:W-:Y:S01]  /*56c0*/  IADD3 R148, R131.reuse, 0x3a0, RZ ;  /* 0x000003a083947810 */ /* 0x040fe20007ffe0ff */
[----:B------:R0:W-:Y:S01]  /*56d0*/  STS.U16 [R125+0x280], R124 ;  /* 0x0002807c7d007388 */ /* 0x0001e20000000400 */
[-C--:B------:R-:W-:Y:S02]  /*56e0*/  LEA.HI.SX32 R141, R132, R131.reuse, 0x1b ;  /* 0x00000083848d7211 */ /* 0x080fe400078fdaff */
[----:B------:R-:W-:Y:S01]  /*56f0*/  IADD3 R150, R131, 0x300, RZ ;  /* 0x0000030083967810 */ /* 0x000fe20007ffe0ff */
[----:B------:R1:W-:Y:S01]  /*5700*/  STS.U16 [R128+0x2c0], R55 ;  /* 0x0002c03780007388 */ /* 0x0003e20000000400 */
[----:B------:R-:W-:-:S02]  /*5710*/  LEA.HI.SX32 R142, R142, R131, 0x1b ;  /* 0x000000838e8e7211 */ /* 0x000fc400078fdaff */
[----:B------:R-:W-:Y:S02]  /*5720*/  IADD3 R152, R131, 0x280, RZ ;  /* 0x0000028083987810 */ /* 0x000fe40007ffe0ff */
[-C--:B------:R-:W-:Y:S02]  /*5730*/  LEA.HI.SX32 R143, R134, R131.reuse, 0x1b ;  /* 0x00000083868f7211 */ /* 0x080fe400078fdaff */
[-C--:B0-----:R-:W-:Y:S01]  /*5740*/  LEA.HI.SX32 R125, R136, R131.reuse, 0x1b ;  /* 0x00000083887d7211 */ /* 0x081fe200078fdaff */
[----:B------:R-:W-:Y:S01]  /*5750*/  MUFU.SIN R121, R127 ;  /* 0x0000007f00797308 */ /* 0x000fe20000000400 */
[-C--:B------:R-:W-:Y:S01]  /*5760*/  LEA.HI.SX32 R134, R156, R131.reuse, 0x1b ;  /* 0x000000839c867211 */ /* 0x080fe200078fdaff */
[----:B-1----:R-:W-:Y:S01]  /*5770*/  FMUL.RZ R55, R42, 0.15915493667125701904 ;  /* 0x3e22f9832a377820 */ /* 0x002fe2000040c000 */
[-C--:B------:R-:W-:Y:S02]  /*5780*/  LEA.HI.SX32 R135, R158, R131.reuse, 0x1b ;  /* 0x000000839e877211 */ /* 0x080fe400078fdaff */
[----:B------:R-:W-:-:S02]  /*5790*/  LEA.HI.SX32 R136, R43, R131, 0x1b ;  /* 0x000000832b887211 */ /* 0x000fc400078fdaff */
[----:B------:R-:W-:Y:S01]  /*57a0*/  IADD3 R146, R131, 0x3c0, RZ ;  /* 0x000003c083927810 */ /* 0x000fe20007ffe0ff */
[----:B------:R0:W-:Y:S01]  /*57b0*/  MUFU.COS R122, R127 ;  /* 0x0000007f007a7308 */ /* 0x0001e20000000000 */
[-C--:B------:R-:W-:Y:S02]  /*57c0*/  LEA.HI.SX32 R43, R148, R131.reuse, 0x1b ;  /* 0x00000083942b7211 */ /* 0x080fe400078fdaff */
[----:B------:R-:W-:Y:S02]  /*57d0*/  SHF.L.U32 R147, R141, 0x1, RZ ;  /* 0x000000018d937819 */ /* 0x000fe400000006ff */
[----:B------:R-:W-:Y:S02]  /*57e0*/  IADD3 R154, R131, 0x200, RZ ;  /* 0x00000200839a7810 */ /* 0x000fe40007ffe0ff */
[----:B------:R-:W-:Y:S01]  /*57f0*/  SHF.L.U32 R148, R142, 0x1, RZ ;  /* 0x000000018e947819 */ /* 0x000fe200000006ff */
[----:B------:R-:W-:Y:S01]  /*5800*/  MUFU.SIN R118, R133 ;  /* 0x0000008500767308 */ /* 0x000fe20000000400 */
[----:B0-----:R-:W-:-:S02]  /*5810*/  LEA.HI.SX32 R127, R150, R131, 0x1b ;  /* 0x00000083967f7211 */ /* 0x001fc400078fdaff */
[----:B------:R-:W-:Y:S02]  /*5820*/  LEA.HI.SX32 R137, R152, R131, 0x1b ;  /* 0x0000008398897211 */ /* 0x000fe400078fdaff */
[----:B------:R-:W-:Y:S02]  /*5830*/  SHF.L.U32 R150, R143, 0x1, RZ ;  /* 0x000000018f967819 */ /* 0x000fe400000006ff */
[----:B------:R-:W-:Y:S01]  /*5840*/  SHF.L.U32 R149, R134, 0x1, RZ ;  /* 0x0000000186957819 */ /* 0x000fe200000006ff */
[----:B------:R-:W-:Y:S01]  /*5850*/  MUFU.COS R119, R133 ;  /* 0x0000008500777308 */ /* 0x000fe20000000000 */
[----:B------:R-:W-:Y:S01]  /*5860*/  SHF.L.U32 R152, R135, 0x1, RZ ;  /* 0x0000000187987819 */ /* 0x000fe200000006ff */
[----:B------:R-:W-:Y:S01]  /*5870*/  FMUL.FTZ R134, RZ, R78 ;  /* 0x0000004eff867220 */ /* 0x000fe20000410000 */
[C---:B------:R-:W-:Y:S01]  /*5880*/  IADD3 R138, R131.reuse, 0x2a0, RZ ;  /* 0x000002a0838a7810 */ /* 0x040fe20007ffe0ff */
[----:B------:R-:W-:Y:S01]  /*5890*/  STS.U16 [R147+0x300], R108 ;  /* 0x0003006c93007388 */ /* 0x000fe20000000400 */
[----:B------:R-:W-:-:S02]  /*58a0*/  IADD3 R140, R131, 0x2c0, RZ ;  /* 0x000002c0838c7810 */ /* 0x000fc40007ffe0ff */
[C---:B------:R-:W-:Y:S01]  /*58b0*/  IADD3 R126, R131.reuse, 0x2e0, RZ ;  /* 0x000002e0837e7810 */ /* 0x040fe20007ffe0ff */
[----:B------:R-:W-:Y:S01]  /*58c0*/  MUFU.SIN R124, R55 ;  /* 0x00000037007c7308 */ /* 0x000fe20000000400 */
[C---:B------:R-:W-:Y:S02]  /*58d0*/  IADD3 R128, R131.reuse, 0x320, RZ ;  /* 0x0000032083807810 */ /* 0x040fe40007ffe0ff */
[C---:B------:R-:W-:Y:S02]  /*58e0*/  IADD3 R144, R131.reuse, 0x340, RZ ;  /* 0x0000034083907810 */ /* 0x040fe40007ffe0ff */
[C---:B------:R-:W-:Y:S02]  /*58f0*/  IADD3 R130, R131.reuse, 0x360, RZ ;  /* 0x0000036083827810 */ /* 0x040fe40007ffe0ff */
[----:B------:R-:W-:Y:S01]  /*5900*/  IADD3 R42, R131, 0x380, RZ ;  /* 0x00000380832a7810 */ /* 0x000fe20007ffe0ff */
[----:B------:R0:W-:Y:S01]  /*5910*/  MUFU.COS R133, R55 ;  /* 0x0000003700857308 */ /* 0x0001e20000000000 */
[----:B------:R-:W-:Y:S01]  /*5920*/  SHF.L.U32 R135, R136, 0x1, RZ ;  /* 0x0000000188877819 */ /* 0x000fe200000006ff */
        /* <DEDUP_REMOVED lines=15> */
[----:B------:R-:W-:Y:S01]  /*5a20*/  LEA.HI.SX32 R131, R146, R131, 0x1b ;  /* 0x0000008392837211 */ /* 0x000fe200078fdaff */
[----:B------:R-:W-:Y:S01]  /*5a30*/  IMAD.SHL.U32 R146, R132, 0x2, RZ ;  /* 0x0000000284927824 */ /* 0x000fe200078e00ff */
[----:B------:R-:W-:Y:S01]  /*5a40*/  SHF.L.U32 R143, R125, 0x1, RZ ;  /* 0x000000017d8f7819 */ /* 0x000fe200000006ff */
[----:B------:R-:W-:Y:S02]  /*5a50*/  FMUL.FTZ R111, R41, R32 ;  /* 0x00000020296f7220 */ /* 0x000fe40000410000 */
[----:B------:R-:W-:Y:S02]  /*5a60*/  FADD.FTZ R117, R117, R76 ;  /* 0x0000004c75757221 */ /* 0x000fe40000010000 */
[----:B------:R-:W-:Y:S01]  /*5a70*/  FADD.FTZ R136, RZ, R136 ;  /* 0x00000088ff887221 */ /* 0x000fe20000010000 */
[----:B------:R0:W-:Y:S04]  /*5a80*/  STS.U16 [R143+0x3c0], R116 ;  /* 0x0003c0748f007388 */ /* 0x0001e80000000400 */
[----:B------:R1:W-:Y:S01]  /*5a90*/  STS.U16 [R146+0x400], R115 ;  /* 0x0004007392007388 */ /* 0x0003e20000000400 */
[----:B0-----:R-:W-:-:S02]  /*5aa0*/  FMUL.RZ R116, R111, 0.15915493667125701904 ;  /* 0x3e22f9836f747820 */ /* 0x001fc4000040c000 */
[CC--:B------:R-:W-:Y:S02]  /*5ab0*/  FMUL.FTZ R111, R81.reuse, R136.reuse ;  /* 0x00000088516f7220 */ /* 0x0c0fe40000410000 */
[----:B-1----:R-:W-:Y:S01]  /*5ac0*/  FMUL.FTZ R115, R81, R117 ;  /* 0x0000007551737220 */ /* 0x002fe20000410000 */
[----:B------:R0:W-:Y:S03]  /*5ad0*/  STS.U16 [R149+0x440], R114 ;  /* 0x0004407295007388 */ /* 0x0001e60000000400 */
[----:B------:R-:W-:Y:S01]  /*5ae0*/  FFMA.FTZ R115, R80, R136, R115 ;  /* 0x0000008850737223 */ /* 0x000fe20000010073 */
[----:B------:R-:W-:Y:S01]  /*5af0*/  SHF.L.U32 R137, R137, 0x1, RZ ;  /* 0x0000000189897819 */ /* 0x000fe200000006ff */
[----:B------:R-:W-:Y:S02]  /*5b00*/  FMUL.FTZ R132, R109, R32 ;  /* 0x000000206d847220 */ /* 0x000fe40000410000 */
[----:B------:R-:W-:-:S02]  /*5b10*/  FADD.FTZ R115, RZ, R115 ;  /* 0x00000073ff737221 */ /* 0x000fc40000010000 */
        /* <DEDUP_REMOVED lines=8> */
[----:B------:R-:W-:-:S02]  /*5ba0*/  IMAD.SHL.U32 R117, R138, 0x2, RZ ;  /* 0x000000028a757824 */ /* 0x000fc400078e00ff */
[CC--:B0-----:R-:W-:Y:S02]  /*5bb0*/  FMUL.FTZ R50, R84.reuse, R115.reuse ;  /* 0x0000007354327220 */ /* 0x0c1fe40000410000 */
        /* <DEDUP_REMOVED lines=204> */
[----:B------:R-:W-:Y:S01]  /*6880*/  ISETP.GE.AND P0, PT, R72, 0x1, PT ;  /* 0x000000014800780c */ /* 0x000fe20003f06270 */
[----:B------:R-:W-:Y:S01]  /*6890*/  IMAD.SHL.U32 R129, R129, 0x2, RZ ;  /* 0x0000000281817824 */ /* 0x000fe200078e00ff */
[----:B------:R-:W-:Y:S01]  /*68a0*/  SHF.L.U32 R127, R42, 0x1, RZ ;  /* 0x000000012a7f7819 */ /* 0x000fe200000006ff */
[----:B0-----:R-:W-:-:S03]  /*68b0*/  FMUL.FTZ R42, R128, R41 ;  /* 0x00000029802a7220 */ /* 0x001fc60000410000 */
[----:B------:R1:W-:Y:S01]  /*68c0*/  STS.U16 [R129+0x680], R40 ;  /* 0x0006802881007388 */ /* 0x0003e20000000400 */
[----:B------:R-:W-:Y:S01]  /*68d0*/  SHF.L.U32 R130, R130, 0x1, RZ ;  /* 0x0000000182827819 */ /* 0x000fe200000006ff */
[-C--:B-1----:R-:W-:Y:S02]  /*68e0*/  FMUL.FTZ R40, R128, R135.reuse ;  /* 0x0000008780287220 */ /* 0x082fe40000410000 */
[C---:B------:R-:W-:Y:S02]  /*68f0*/  FFMA.FTZ R135, R48.reuse, R135, -R42 ;  /* 0x0000008730877223 */ /* 0x040fe4000001082a */
[----:B------:R-:W-:Y:S02]  /*6900*/  FFMA.FTZ R40, R48, R41, R40 ;  /* 0x0000002930287223 */ /* 0x000fe40000010028 */
[----:B------:R-:W-:Y:S02]  /*6910*/  @P0 FADD.FTZ R50, R50, R135 ;  /* 0x0000008732320221 */ /* 0x000fe40000010000 */
[----:B------:R-:W-:-:S02]  /*6920*/  @P0 FADD.FTZ R51, R51, R40 ;  /* 0x0000002833330221 */ /* 0x000fc40000010000 */
        /* <DEDUP_REMOVED lines=65> */
[----:B------:R-:W-:Y:S02]  /*6d40*/  LOP3.LUT P0, RZ, R73, 0x1f, RZ, 0xc0, !PT ;  /* 0x0000001f49ff7812 */ /* 0x000fe4000780c0ff */
[----:B------:R-:W-:Y:S01]  /*6d50*/  LEA R53, R72, R53, 0x5 ;  /* 0x0000003548357211 */ /* 0x000fe200078e28ff */
[CC--:B0-----:R-:W-:Y:S02]  /*6d60*/  FMUL.FTZ R43, R49.reuse, R47.reuse ;  /* 0x0000002f312b7220 */ /* 0x0c1fe40000410000 */
[CC--:B-1----:R-:W-:Y:S02]  /*6d70*/  FMUL.FTZ R52, R49.reuse, R46.reuse ;  /* 0x0000002e31347220 */ /* 0x0c2fe40000410000 */
[C---:B------:R-:W-:Y:S01]  /*6d80*/  FFMA.FTZ R55, R48.reuse, R46, -R43 ;  /* 0x0000002e30377223 */ /* 0x040fe2000001082b */
[----:B------:R-:W-:Y:S01]  /*6d90*/  ISETP.EQ.OR P0, PT, RZ, UR6, P0 ;  /* 0x00000006ff007c0c */ /* 0x000fe20008702670 */
[----:B--2---:R-:W-:Y:S02]  /*6da0*/  FMUL.FTZ R46, R49, R44 ;  /* 0x0000002c312e7220 */ /* 0x004fe40000410000 */
[----:B------:R-:W-:-:S02]  /*6db0*/  FFMA.FTZ R52, R48, R47, R52 ;  /* 0x0000002f30347223 */ /* 0x000fc40000010034 */
[----:B---3--:R-:W-:Y:S01]  /*6dc0*/  FMUL.FTZ R47, R49, R45 ;  /* 0x0000002d312f7220 */ /* 0x008fe20000410000 */
[----:B------:R-:W-:Y:S01]  /*6dd0*/  HFMA2.MMA R41, -RZ, RZ, 0, 0 ;  /* 0x00000000ff297435 */ /* 0x000fe200000001ff */
[----:B------:R-:W-:Y:S01]  /*6de0*/  IMAD.SHL.U32 R131, R131, 0x2, RZ ;  /* 0x0000000283837824 */ /* 0x000fe200078e00ff */
[----:B------:R-:W-:Y:S01]  /*6df0*/  LEA.HI.SX32 R157, R53, R53, 0x1b ;  /* 0x00000035359d7211 */ /* 0x000fe200078fdaff */
[C---:B------:R-:W-:Y:S02]  /*6e00*/  FFMA.FTZ R46, R48.reuse, R45, R46 ;  /* 0x0000002d302e7223 */ /* 0x040fe4000001002e */
[----:B------:R-:W-:Y:S01]  /*6e10*/  @P1 FFMA.FTZ R48, R48, R44, -R47 ;  /* 0x0000002c30301223 */ /* 0x000fe2000001082f */
[----:B------:R-:W-:Y:S01]  /*6e20*/  @!P2 SHF.R.U32.HI R44, RZ, 0x1, R73 ;  /* 0x00000001ff2ca819 */ /* 0x000fe20000011649 */
[----:B------:R0:W-:Y:S01]  /*6e30*/  STS.U16 [R131+0x7c0], R54 ;  /* 0x0007c03683007388 */ /* 0x0001e20000000400 */
[----:B------:R-:W-:Y:S01]  /*6e40*/  MOV R40, 0x3f800000 ;  /* 0x3f80000000287802 */ /* 0x000fe20000000f00 */
[----:B------:R-:W-:Y:S01]  /*6e50*/  CS2R R42, SRZ ;  /* 0x00000000002a7805 */ /* 0x000fe2000001ff00 */
[----:B------:R-:W-:Y:S01]  /*6e60*/  IMAD.SHL.U32 R157, R157, 0x2, RZ ;  /* 0x000000029d9d7824 */ /* 0x000fe200078e00ff */
[----:B------:R-:W-:Y:S01]  /*6e70*/  FSEL R49, R49, R46, !P1 ;  /* 0x0000002e31317208 */ /* 0x000fe20004800000 */
[----:B------:R-:W-:Y:S01]  /*6e80*/  @P1 FADD.FTZ R50, R50, R55 ;  /* 0x0000003732321221 */ /* 0x000fe20000010000 */
[----:B------:R-:W-:Y:S01]  /*6e90*/  @!P2 LOP3.LUT R44, R44, 0x7ffffff0, RZ, 0xc0, !PT ;  /* 0x7ffffff02c2ca812 */ /* 0x000fe200078ec0ff */
[----:B------:R-:W-:Y:S01]  /*6ea0*/  @P1 FADD.FTZ R51, R51, R52 ;  /* 0x0000003433331221 */ /* 0x000fe20000010000 */
        /* <DEDUP_REMOVED lines=105> */
[----:B------:R-:W-:Y:S01]  /*7540*/  MOV R51, R47 ;  /* 0x0000002f00337202 */ /* 0x000fe20000000f00 */
[----:B------:R-:W-:Y:S01]  /*7550*/  IMAD.MOV.U32 R47, RZ, RZ, R43 ;  /* 0x000000ffff2f7224 */ /* 0x000fe200078e002b */
[----:B------:R-:W-:Y:S02]  /*7560*/  MOV R50, R46 ;  /* 0x0000002e00327202 */ /* 0x000fe40000000f00 */
[----:B------:R-:W-:Y:S01]  /*7570*/  MOV R46, R42 ;  /* 0x0000002a002e7202 */ /* 0x000fe20000000f00 */
[----:B------:R-:W-:Y:S05]  /*7580*/  BRA `(.L_x_865) ;  /* 0x0000010000007947 */ /* 0x000fea0003800000 */
.L_x_864:
[----:B012-4-:R-:W-:Y:S01]  /*7590*/  ISETP.NE.AND P0, PT, R72, RZ, PT ;  /* 0x000000ff4800720c */ /* 0x017fe20003f05270 */
[C---:B------:R-:W-:Y:S02]  /*75a0*/  FMUL.FTZ R44, R54.reuse, R43 ;  /* 0x0000002b362c7220 */ /* 0x040fe40000410000 */
[----:B------:R-:W-:Y:S02]  /*75b0*/  FMUL.FTZ R45, R54, R40 ;  /* 0x00000028362d7220 */ /* 0x000fe40000410000 */
[----:B------:R-:W-:-:S02]  /*75c0*/  FFMA.FTZ R44, R53, R42, -R44 ;  /* 0x0000002a352c7223 */ /* 0x000fc4000001082c */
[-C--:B------:R-:W-:Y:S02]  /*75d0*/  FFMA.FTZ R45, R53, R41.reuse, R45 ;  /* 0x00000029352d7223 */ /* 0x080fe4000001002d */
[----:B------:R-:W-:Y:S02]  /*75e0*/  FADD.FTZ R46, R145, R44 ;  /* 0x0000002c912e7221 */ /* 0x000fe40000010000 */
[C---:B------:R-:W-:Y:S02]  /*75f0*/  FMUL.FTZ R44, R54.reuse, R41 ;  /* 0x00000029362c7220 */ /* 0x040fe40000410000 */
[----:B------:R0:W-:Y:S01]  /*7600*/  @!P0 STS.128 [0x10b0], R40 ;  /* 0x0010b028ff008388 */ /* 0x0001e20000000c00 */
[----:B------:R-:W-:Y:S01]  /*7610*/  FMUL.FTZ R54, R54, R42 ;  /* 0x0000002a36367220 */ /* 0x000fe20000410000 */
[-C--:B------:R-:W-:Y:S01]  /*7620*/  @!P0 MOV R48, R40.reuse ;  /* 0x0000002800308202 */ /* 0x080fe20000000f00 */
[C---:B------:R-:W-:Y:S01]  /*7630*/  FFMA.FTZ R44, R53.reuse, R40, -R44 ;  /* 0x00000028352c7223 */ /* 0x040fe2000001082c */
[----:B------:R-:W-:Y:S01]  /*7640*/  @!P0 MOV R50, R42 ;  /* 0x0000002a00328202 */ /* 0x000fe20000000f00 */
[-C--:B------:R-:W-:Y:S01]  /*7650*/  FFMA.FTZ R54, R53, R43.reuse, R54 ;  /* 0x0000002b35367223 */ /* 0x080fe20000010036 */
[----:B------:R-:W-:Y:S01]  /*7660*/  @!P0 MOV R51, R43 ;  /* 0x0000002b00338202 */ /* 0x000fe20000000f00 */
[----:B------:R-:W-:-:S02]  /*7670*/  @!P0 IMAD.MOV.U32 R157, RZ, RZ, R41 ;  /* 0x000000ffff9d8224 */ /* 0x000fc400078e0029 */
[----:B------:R-:W-:Y:S02]  /*7680*/  FADD.FTZ R47, R55, R54 ;  /* 0x00000036372f7221 */ /* 0x000fe40000010000 */
.L_x_865:
[----:B------:R-:W-:Y:S05]  /*7690*/  BSYNC B0 ;  /* 0x0000000000007941 */ /* 0x000fea0003800000 */
.L_x_863:
        /* <DEDUP_REMOVED lines=109> */
[----:B------:R-:W-:Y:S01]  /*7d70*/  IMAD.U32 R87, RZ, RZ, UR7 ;  /* 0x00000007ff577e24 */ /* 0x000fe2000f8e00ff */
        /* <DEDUP_REMOVED lines=19> */
.L_x_867:
[----:B------:R-:W-:Y:S05]  /*7eb0*/  BSYNC B0 ;  /* 0x0000000000007941 */ /* 0x000fea0003800000 */
.L_x_866:
        /* <DEDUP_REMOVED lines=119> */
.L_x_862:
[----:B------:R-:W-:Y:S01]  /*8630*/  BAR.SYNC.DEFER_BLOCKING 0x0 ;  /* 0x0000000000007b1d */ /* 0x000fe20000010000 */
[----:B------:R-:W-:Y:S01]  /*8640*/  F2FP.BF16.PACK_AB R17, R15, R16 ;  /* 0x000000100f11723e */ /* 0x000fe200000010ff */
[--C-:B------:R-:W-:Y:S01]  /*8650*/  IMAD.IADD R105, R71, 0x1, R72.reuse ;  /* 0x0000000147697824 */ /* 0x100fe200078e0248 */
[----:B------:R-:W-:Y:S01]  /*8660*/  F2FP.BF16.PACK_AB R18, R13, R14 ;  /* 0x0000000e0d12723e */ /* 0x000fe200000010ff */
[--C-:B------:R-:W-:Y:S01]  /*8670*/  IMAD.IADD R103, R71, 0x1, R72.reuse ;  /* 0x0000000147677824 */ /* 0x100fe200078e0248 */
[----:B------:R-:W-:Y:S01]  /*8680*/  PRMT R19, R17, 0x7610, R19 ;  /* 0x0000761011137816 */ /* 0x000fe20000000013 */
[----:B------:R-:W-:Y:S01]  /*8690*/  IMAD.IADD R100, R71, 0x1, R72 ;  /* 0x0000000147647824 */ /* 0x000fe200078e0248 */
[----:B------:R-:W-:Y:S01]  /*86a0*/  PRMT R20, R17, 0x7632, R20 ;  /* 0x0000763211147816 */ /* 0x000fe20000000014 */
[----:B------:R-:W-:Y:S01]  /*86b0*/  ULDC UR7, c[0x0][0x200] ;  /* 0x0000800000077ab9 */ /* 0x000fe20000000800 */
[----:B------:R-:W-:Y:S01]  /*86c0*/  F2FP.BF16.PACK_AB R17, R11, R12 ;  /* 0x0000000c0b11723e */ /* 0x000fe200000010ff */
[----:B------:R-:W-:Y:S01]  /*86d0*/  USHF.L.U32 UR14, UR6, 0xa, URZ ;  /* 0x0000000a060e7899 */ /* 0x000fe2000800063f */
[C---:B------:R-:W-:Y:S01]  /*86e0*/  PRMT R21, R18.reuse, 0x7610, R21 ;  /* 0x0000761012157816 */ /* 0x040fe20000000015 */
[----:B------:R-:W-:Y:S01]  /*86f0*/  UIMAD UR7, UR24, UR7, URZ ;  /* 0x00000007180772a4 */ /* 0x000fe2000f8e023f */
[----:B------:R-:W-:Y:S01]  /*8700*/  PRMT R22, R18, 0x7632, R22 ;  /* 0x0000763212167816 */ /* 0x000fe20000000016 */
[----:B------:R-:W-:Y:S01]  /*8710*/  USHF.R.S32.HI UR15, URZ, 0x1f, UR14 ;  /* 0x0000001f3f0f7899 */ /* 0x000fe2000801140e */
[C---:B------:R-:W-:Y:S01]  /*8720*/  PRMT R23, R17.reuse, 0x7610, R23 ;  /* 0x0000761011177816 */ /* 0x040fe20000000017 */
[----:B------:R-:W-:Y:S01]  /*8730*/  BSSY B0, `(.L_x_869) ;  /* 0x0000067000007945 */ /* 0x000fe20003800000 */
[----:B------:R-:W-:-:S02]  /*8740*/  PRMT R24, R17, 0x7632, R24 ;  /* 0x0000763211187816 */ /* 0x000fc40000000018 */
[CC--:B------:R-:W-:Y:S02]  /*8750*/  IADD3 R107, R71.reuse, R72.reuse, RZ ;  /* 0x00000048476b7210 */ /* 0x0c0fe40007ffe0ff */
[CC--:B------:R-:W-:Y:S02]  /*8760*/  IADD3 R97, R71.reuse, R72.reuse, RZ ;  /* 0x0000004847617210 */ /* 0x0c0fe40007ffe0ff */
[CC--:B------:R-:W-:Y:S01]  /*8770*/  IADD3 R99, R71.reuse, R72.reuse, RZ ;  /* 0x0000004847637210 */ /* 0x0c0fe20007ffe0ff */
[----:B------:R0:W-:Y:S01]  /*8780*/  STS.U16 [R65+0x2], R20 ;  /* 0x0000021441007388 */ /* 0x0001e20000000400 */
[----:B------:R-:W-:Y:S02]  /*8790*/  IADD3 R101, R71, R72, RZ ;  /* 0x0000004847657210 */ /* 0x000fe40007ffe0ff */
[----:B------:R-:W-:Y:S01]  /*87a0*/  F2FP.BF16.PACK_AB R17, R9, R10 ;  /* 0x0000000a0911723e */ /* 0x000fe200000010ff */
[----:B------:R1:W-:Y:S01]  /*87b0*/  STS.U16 [R65], R19 ;  /* 0x0000001341007388 */ /* 0x0003e20000000400 */
[----:B------:R-:W-:-:S02]  /*87c0*/  F2FP.BF16.PACK_AB R18, R7, R8 ;  /* 0x000000080712723e */ /* 0x000fc400000010ff */
[CC--:B------:R-:W-:Y:S01]  /*87d0*/  IADD3 R110, R71.reuse, R72.reuse, RZ ;  /* 0x00000048476e7210 */ /* 0x0c0fe20007ffe0ff */
[----:B------:R-:W-:Y:S01]  /*87e0*/  STS.U16 [R65+0x4], R21 ;  /* 0x0000041541007388 */ /* 0x000fe20000000400 */
[CC--:B------:R-:W-:Y:S02]  /*87f0*/  IADD3 R109, R71.reuse, R72.reuse, RZ ;  /* 0x00000048476d7210 */ /* 0x0c0fe40007ffe0ff */
[-C--:B------:R-:W-:Y:S01]  /*8800*/  IADD3 R106, R71, R72.reuse, RZ ;  /* 0x00000048476a7210 */ /* 0x080fe20007ffe0ff */
[----:B------:R-:W-:Y:S01]  /*8810*/  STS.U16 [R65+0x6], R22 ;  /* 0x0000061641007388 */ /* 0x000fe20000000400 */
[----:B------:R-:W-:Y:S02]  /*8820*/  IADD3 R105, R105, 0x40, RZ ;  /* 0x0000004069697810 */ /* 0x000fe40007ffe0ff */
[----:B------:R-:W-:Y:S01]  /*8830*/  IADD3 R108, R71, R72, RZ ;  /* 0x00000048476c7210 */ /* 0x000fe20007ffe0ff */
[----:B------:R-:W-:Y:S01]  /*8840*/  STS.U16 [R65+0x8], R23 ;  /* 0x0000081741007388 */ /* 0x000fe20000000400 */
[----:B------:R-:W-:-:S02]  /*8850*/  IADD3 R107, R107, 0x20, RZ ;  /* 0x000000206b6b7810 */ /* 0x000fc40007ffe0ff */
[-C--:B------:R-:W-:Y:S01]  /*8860*/  IADD3 R98, R71, R72.reuse, RZ ;  /* 0x0000004847627210 */ /* 0x080fe20007ffe0ff */
[----:B------:R-:W-:Y:S01]  /*8870*/  STS.U16 [R65+0xa], R24 ;  /* 0x00000a1841007388 */ /* 0x000fe20000000400 */
[----:B------:R-:W-:Y:S02]  /*8880*/  IADD3 R97, R97, 0xc0, RZ ;  /* 0x000000c061617810 */ /* 0x000fe40007ffe0ff */
[----:B------:R-:W-:Y:S02]  /*8890*/  IADD3 R99, R99, 0xa0, RZ ;  /* 0x000000a063637810 */ /* 0x000fe40007ffe0ff */
[-C--:B------:R-:W-:Y:S02]  /*88a0*/  IADD3 R102, R71, R72.reuse, RZ ;  /* 0x0000004847667210 */ /* 0x080fe40007ffe0ff */
[----:B------:R-:W-:Y:S02]  /*88b0*/  IADD3 R101, R101, 0x80, RZ ;  /* 0x0000008065657810 */ /* 0x000fe40007ffe0ff */
[----:B------:R-:W-:-:S02]  /*88c0*/  IADD3 R104, R71, R72, RZ ;  /* 0x0000004847687210 */ /* 0x000fc40007ffe0ff */
[----:B------:R-:W-:Y:S02]  /*88d0*/  IADD3 R103, R103, 0x60, RZ ;  /* 0x0000006067677810 */ /* 0x000fe40007ffe0ff */
[C---:B------:R-:W-:Y:S02]  /*88e0*/  PRMT R25, R17.reuse, 0x7610, R25 ;  /* 0x0000761011197816 */ /* 0x040fe40000000019 */
[----:B0-----:R-:W-:Y:S02]  /*88f0*/  PRMT R20, R17, 0x7632, R20 ;  /* 0x0000763211147816 */ /* 0x001fe40000000014 */
[C---:B------:R-:W-:Y:S01]  /*8900*/  PRMT R26, R18.reuse, 0x7610, R26 ;  /* 0x00007610121a7816 */ /* 0x040fe2000000001a */
[----:B------:R-:W-:Y:S01]  /*8910*/  STS.U16 [R65+0xc], R25 ;  /* 0x00000c1941007388 */ /* 0x000fe20000000400 */
[----:B------:R-:W-:Y:S02]  /*8920*/  PRMT R27, R18, 0x7632, R27 ;  /* 0x00007632121b7816 */ /* 0x000fe4000000001b */
[----:B------:R-:W-:Y:S01]  /*8930*/  ISETP.NE.AND P0, PT, R73, RZ, PT ;  /* 0x000000ff4900720c */ /* 0x000fe20003f05270 */
[----:B------:R-:W-:Y:S01]  /*8940*/  STS.U16 [R65+0xe], R20 ;  /* 0x00000e1441007388 */ /* 0x000fe20000000400 */
[----:B-1----:R-:W-:-:S02]  /*8950*/  F2FP.BF16.PACK_AB R19, R5, R6 ;  /* 0x000000060513723e */ /* 0x002fc400000010ff */
[----:B------:R-:W-:Y:S01]  /*8960*/  F2FP.BF16.PACK_AB R17, R3, R4 ;  /* 0x000000040311723e */ /* 0x000fe200000010ff */
[----:B------:R-:W-:Y:S01]  /*8970*/  STS.U16 [R65+0x10], R26 ;  /* 0x0000101a41007388 */ /* 0x000fe20000000400 */
[----:B------:R-:W-:Y:S02]  /*8980*/  F2FP.BF16.PACK_AB R18, R0, R2 ;  /* 0x000000020012723e */ /* 0x000fe400000010ff */
[----:B------:R-:W-:Y:S01]  /*8990*/  LEA.HI.SX32 R109, R109, R110, 0x1b ;  /* 0x0000006e6d6d7211 */ /* 0x000fe200078fdaff */
[----:B------:R0:W-:Y:S01]  /*89a0*/  STS.U16 [R65+0x12], R27 ;  /* 0x0000121b41007388 */ /* 0x0001e20000000400 */
[----:B------:R-:W-:Y:S02]  /*89b0*/  LEA.HI.SX32 R105, R105, R106, 0x1b ;  /* 0x0000006a69697211 */ /* 0x000fe400078fdaff */
[----:B------:R-:W-:Y:S01]  /*89c0*/  LEA.HI.SX32 R107, R107, R108, 0x1b ;  /* 0x0000006c6b6b7211 */ /* 0x000fe200078fdaff */
[----:B------:R-:W-:Y:S01]  /*89d0*/  IMAD.SHL.U32 R109, R109, 0x2, RZ ;  /* 0x000000026d6d7824 */ /* 0x000fe200078e00ff */
[----:B------:R-:W-:Y:S01]  /*89e0*/  LEA.HI.SX32 R97, R97, R98, 0x1b ;  /* 0x0000006261617211 */ /* 0x000fe200078fdaff */
[----:B------:R-:W-:Y:S01]  /*89f0*/  STS.U16 [R65+0x14], R19 ;  /* 0x0000141341007388 */ /* 0x000fe20000000400 */
[----:B------:R-:W-:-:S02]  /*8a00*/  LEA.HI.SX32 R99, R99, R100, 0x1b ;  /* 0x0000006463637211 */ /* 0x000fc400078fdaff */
[----:B------:R-:W-:Y:S01]  /*8a10*/  LEA.HI.SX32 R101, R101, R102, 0x1b ;  /* 0x0000006665657211 */ /* 0x000fe200078fdaff */
[----:B------:R1:W-:Y:S01]  /*8a20*/  STS.U16 [R65+0x1c], R18 ;  /* 0x00001c1241007388 */ /* 0x0003e20000000400 */
[----:B------:R-:W-:Y:S01]  /*8a30*/  LEA.HI.SX32 R103, R103, R104, 0x1b ;  /* 0x0000006867677211 */ /* 0x000fe200078fdaff */
[----:B0-----:R-:W-:Y:S01]  /*8a40*/  IMAD.U32 R27, RZ, RZ, UR7 ;  /* 0x00000007ff1b7e24 */ /* 0x001fe2000f8e00ff */
[----:B------:R-:W-:Y:S02]  /*8a50*/  PRMT R21, R19, 0x7632, R21 ;  /* 0x0000763213157816 */ /* 0x000fe40000000015 */
[C---:B------:R-:W-:Y:S01]  /*8a60*/  PRMT R22, R17.reuse, 0x7610, R22 ;  /* 0x0000761011167816 */ /* 0x040fe20000000016 */
[----:B------:R-:W-:Y:S01]  /*8a70*/  IMAD R27, R74, c[0x0][0x204], R27 ;  /* 0x000081004a1b7a24 */ /* 0x000fe200078e021b */
[----:B------:R-:W-:Y:S01]  /*8a80*/  PRMT R23, R17, 0x7632, R23 ;  /* 0x0000763211177816 */ /* 0x000fe20000000017 */
[----:B------:R-:W-:Y:S01]  /*8a90*/  STS.U16 [R65+0x16], R21 ;  /* 0x0000161541007388 */ /* 0x000fe20000000400 */
[----:B------:R-:W-:-:S02]  /*8aa0*/  PRMT R24, R18, 0x7632, R24 ;  /* 0x0000763212187816 */ /* 0x000fc40000000018 */
[----:B------:R-:W-:Y:S01]  /*8ab0*/  SHF.L.U32 R107, R107, 0x1, RZ ;  /* 0x000000016b6b7819 */ /* 0x000fe200000006ff */
        /* <DEDUP_REMOVED lines=9> */
[----:B------:R-:W-:Y:S01]  /*8b50*/  MOV R20, UR17 ;  /* 0x0000001100147c02 */ /* 0x000fe20008000f00 */
[----:B------:R-:W-:Y:S01]  /*8b60*/  LDS.U16 R17, [R109] ;  /* 0x000000006d117984 */ /* 0x000fe20000000400 */
[----:B------:R-:W-:Y:S02]  /*8b70*/  SHF.R.S32.HI R63, RZ, 0x1f, R70 ;  /* 0x0000001fff3f7819 */ /* 0x000fe40000011446 */
[----:B-1----:R-:W-:Y:S01]  /*8b80*/  IADD3 R18, P2, R70, UR14, RZ ;  /* 0x0000000e46127c10 */ /* 0x002fe2000ff5e0ff */
[----:B------:R-:W-:Y:S03]  /*8b90*/  LDS.U16 R31, [R107+0x40] ;  /* 0x000040006b1f7984 */ /* 0x000fe60000000400 */
[----:B------:R-:W-:Y:S01]  /*8ba0*/  IADD3.X R19, R63, UR15, RZ, P2, !PT ;  /* 0x0000000f3f137c10 */ /* 0x000fe200097fe4ff */
        /* <DEDUP_REMOVED lines=27> */
[----:B------:R-:W-:-:S04]  /*8d60*/  LEA R24, P1, R22, c[0x0][0x258], 0x1 ;  /* 0x0000960016187a11 */ /* 0x000fc800078208ff */
[----:B------:R-:W-:-:S04]  /*8d70*/  IADD3 R23, R23, R25, RZ ;  /* 0x0000001917177210 */ /* 0x000fc80007ffe0ff */
[----:B------:R-:W-:-:S05]  /*8d80*/  LEA.HI.X R25, R22, c[0x0][0x25c], R23, 0x1, P1 ;  /* 0x0000970016197a11 */ /* 0x000fca00008f0c17 */
[----:B------:R0:W-:Y:S02]  /*8d90*/  STG.E.U16 [R24.64], R17 ;  /* 0x0000001118007986 */ /* 0x0001e4000c101516 */
.L_x_870:
[----:B------:R-:W-:Y:S05]  /*8da0*/  BSYNC B0 ;  /* 0x0000000000007941 */ /* 0x000fea0003800000 */
.L_x_869:
[----:B------:R-:W-:Y:S01]  /*8db0*/  ULDC UR7, c[0x0][0x208] ;  /* 0x0000820000077ab9 */ /* 0x000fe20000000800 */
[----:B------:R-:W-:Y:S01]  /*8dc0*/  IADD3 R21, R21, R27, RZ ;  /* 0x0000001b15157210 */ /* 0x000fe20007ffe0ff */
[----:B------:R-:W-:Y:S01]  /*8dd0*/  UIMAD UR7, UR21, UR7, URZ ;  /* 0x00000007150772a4 */ /* 0x000fe2000f8e023f */
[C---:B0-----:R-:W-:Y:S02]  /*8de0*/  LOP3.LUT R17, R70.reuse, 0x20, RZ, 0xfc, !PT ;  /* 0x0000002046117812 */ /* 0x041fe400078efcff */
[C---:B------:R-:W-:Y:S01]  /*8df0*/  LOP3.LUT R26, R70.reuse, 0xc0, RZ, 0xfc, !PT ;  /* 0x000000c0461a7812 */ /* 0x040fe200078efcff */
[C---:B------:R-:W-:Y:S01]  /*8e00*/  IMAD.WIDE.U32 R20, R75.reuse, c[0x0][0x208], R20 ;  /* 0x000082004b147a25 */ /* 0x040fe200078e0014 */
[----:B------:R-:W-:Y:S02]  /*8e10*/  LOP3.LUT R29, R70, 0x120, RZ, 0xfc, !PT ;  /* 0x00000120461d7812 */ /* 0x000fe400078efcff */
[----:B------:R-:W-:Y:S01]  /*8e20*/  ISETP.GE.AND P5, PT, R26, R40, PT ;  /* 0x000000281a00720c */ /* 0x000fe20003fa6270 */
[----:B------:R-:W-:Y:S01]  /*8e30*/  IMAD.U32 R22, RZ, RZ, UR7 ;  /* 0x00000007ff167e24 */ /* 0x000fe2000f8e00ff */
[----:B------:R-:W-:Y:S01]  /*8e40*/  IADD3 R23, P2, R20, UR14, RZ ;  /* 0x0000000e14177c10 */ /* 0x000fe2000ff5e0ff */
[----:B------:R-:W-:Y:S01]  /*8e50*/  ULDC UR7, c[0x0][0x1f0] ;  /* 0x00007c0000077ab9 */ /* 0x000fe20000000800 */
[C---:B------:R-:W-:Y:S01]  /*8e60*/  LEA R20, P1, R70.reuse, c[0x0][0x258], 0x1 ;  /* 0x0000960046147a11 */ /* 0x040fe200078208ff */
[----:B------:R-:W-:Y:S01]  /*8e70*/  IMAD R25, R75, c[0x0][0x20c], R22 ;  /* 0x000083004b197a24 */ /* 0x000fe200078e0216 */
[C---:B------:R-:W-:Y:S01]  /*8e80*/  LOP3.LUT R22, R70.reuse, 0x40, RZ, 0xfc, !PT ;  /* 0x0000004046167812 */ /* 0x040fe200078efcff */
[----:B------:R-:W-:Y:S01]  /*8e90*/  UIMAD UR7, UR24, UR7, URZ ;  /* 0x00000007180772a4 */ /* 0x000fe2000f8e023f */
[----:B------:R-:W-:-:S02]  /*8ea0*/  LOP3.LUT R27, R70, 0xe0, RZ, 0xfc, !PT ;  /* 0x000000e0461b7812 */ /* 0x000fc400078efcff */
[----:B------:R-:W-:Y:S02]  /*8eb0*/  IADD3.X R24, R25, UR15, R21, P2, !PT ;  /* 0x0000000f19187c10 */ /* 0x000fe400097fe415 */
[----:B------:R-:W-:Y:S02]  /*8ec0*/  LEA.HI.X R21, R70, c[0x0][0x25c], R63, 0x1, P1 ;  /* 0x0000970046157a11 */ /* 0x000fe400008f0c3f */
[C---:B------:R-:W-:Y:S02]  /*8ed0*/  LEA R20, P1, R23.reuse, R20, 0x1 ;  /* 0x0000001417147211 */ /* 0x040fe400078208ff */
[----:B------:R-:W-:Y:S02]  /*8ee0*/  ISETP.GE.AND P3, PT, R22, R40, PT ;  /* 0x000000281600720c */ /* 0x000fe40003f66270 */
[----:B------:R-:W-:Y:S02]  /*8ef0*/  LEA.HI.X R21, R23, R21, R24, 0x1, P1 ;  /* 0x0000001517157211 */ /* 0x000fe400008f0c18 */
[----:B------:R-:W-:-:S02]  /*8f00*/  LOP3.LUT R23, R70, 0x60, RZ, 0xfc, !PT ;  /* 0x0000006046177812 */ /* 0x000fc400078efcff */
[-C--:B------:R-:W-:Y:S01]  /*8f10*/  ISETP.GE.AND P2, PT, R17, R40.reuse, PT ;  /* 0x000000281100720c */ /* 0x080fe20003f46270 */
[----:B------:R-:W-:Y:S01]  /*8f20*/  @!P5 STG.E.U16 [R20.64+0x180], R43 ;  /* 0x0001802b1400d986 */ /* 0x000fe2000c101516 */
[-C--:B------:R-:W-:Y:S02]  /*8f30*/  ISETP.GE.AND P1, PT, R23, R40.reuse, PT ;  /* 0x000000281700720c */ /* 0x080fe40003f26270 */
[C---:B------:R-:W-:Y:S02]  /*8f40*/  LOP3.LUT R24, R70.reuse, 0x80, RZ, 0xfc, !PT ;  /* 0x0000008046187812 */ /* 0x040fe400078efcff */
[----:B------:R-:W-:Y:S01]  /*8f50*/  LOP3.LUT R25, R70, 0xa0, RZ, 0xfc, !PT ;  /* 0x000000a046197812 */ /* 0x000fe200078efcff */
[----:B------:R-:W-:Y:S01]  /*8f60*/  @!P3 STG.E.U16 [R20.64+0x80], R33 ;  /* 0x000080211400b986 */ /* 0x000fe2000c101516 */
[----:B------:R-:W-:Y:S02]  /*8f70*/  ISETP.GE.AND P3, PT, R24, R40, PT ;  /* 0x000000281800720c */ /* 0x000fe40003f66270 */
[----:B------:R-:W-:-:S02]  /*8f80*/  LOP3.LUT R28, R70, 0x100, RZ, 0xfc, !PT ;  /* 0x00000100461c7812 */ /* 0x000fc400078efcff */
[----:B------:R-:W-:Y:S01]  /*8f90*/  LOP3.LUT R30, R70, 0x140, RZ, 0xfc, !PT ;  /* 0x00000140461e7812 */ /* 0x000fe200078efcff */
[----:B------:R0:W-:Y:S01]  /*8fa0*/  @!P2 STG.E.U16 [R20.64+0x40], R31 ;  /* 0x0000401f1400a986 */ /* 0x0001e2000c101516 */
[-C--:B------:R-:W-:Y:S02]  /*8fb0*/  ISETP.GE.AND P4, PT, R25, R40.reuse, PT ;  /* 0x000000281900720c */ /* 0x080fe40003f86270 */
[-C--:B------:R-:W-:Y:S01]  /*8fc0*/  ISETP.GE.AND P6, PT, R27, R40.reuse, PT ;  /* 0x000000281b00720c */ /* 0x080fe20003fc6270 */
[----:B------:R-:W-:Y:S01]  /*8fd0*/  @!P1 STG.E.U16 [R20.64+0xc0], R35 ;  /* 0x0000c02314009986 */ /* 0x000fe2000c101516 */
[-C--:B------:R-:W-:Y:S02]  /*8fe0*/  ISETP.GE.AND P1, PT, R29, R40.reuse, PT ;  /* 0x000000281d00720c */ /* 0x080fe40003f26270 */
[-C--:B------:R-:W-:Y:S01]  /*8ff0*/  ISETP.GE.AND P2, PT, R28, R40.reuse, PT ;  /* 0x000000281c00720c */ /* 0x080fe20003f46270 */
[----:B------:R1:W-:Y:S01]  /*9000*/  @!P3 STG.E.U16 [R20.64+0x100], R37 ;  /* 0x000100251400b986 */ /* 0x0003e2000c101516 */
[----:B------:R-:W-:-:S02]  /*9010*/  ISETP.GE.AND P5, PT, R30, R40, PT ;  /* 0x000000281e00720c */ /* 0x000fc40003fa6270 */
[C---:B------:R-:W-:Y:S02]  /*9020*/  ISETP.GE.AND P3, PT, R70.reuse, UR17, PT ;  /* 0x0000001146007c0c */ /* 0x040fe4000bf66270 */
[C---:B0-----:R-:W-:Y:S01]  /*9030*/  LOP3.LUT R31, R70.reuse, 0x160, RZ, 0xfc, !PT ;  /* 0x00000160461f7812 */ /* 0x041fe200078efcff */
[----:B------:R0:W-:Y:S01]  /*9040*/  @!P4 STG.E.U16 [R20.64+0x140], R41 ;  /* 0x000140291400c986 */ /* 0x0001e2000c101516 */
[C---:B------:R-:W-:Y:S02]  /*9050*/  LOP3.LUT R32, R70.reuse, 0x180, RZ, 0xfc, !PT ;  /* 0x0000018046207812 */ /* 0x040fe400078efcff */
[C---:B------:R-:W-:Y:S01]  /*9060*/  LOP3.LUT R33, R70.reuse, 0x1a0, RZ, 0xfc, !PT ;  /* 0x000001a046217812 */ /* 0x040fe200078efcff */
[----:B------:R-:W-:Y:S01]  /*9070*/  @!P1 STG.E.U16 [R20.64+0x240], R49 ;  /* 0x0002403114009986 */ /* 0x000fe2000c101516 */
[----:B------:R-:W-:Y:S01]  /*9080*/  LOP3.LUT R34, R70, 0x1c0, RZ, 0xfc, !PT ;  /* 0x000001c046227812 */ /* 0x000fe200078efcff */
[----:B-1----:R-:W-:Y:S01]  /*9090*/  IMAD.WIDE.U32 R36, R74, c[0x0][0x1f0], RZ ;  /* 0x00007c004a247a25 */ /* 0x002fe200078e00ff */
[----:B------:R-:W-:Y:S01]  /*90a0*/  LOP3.LUT R35, R70, 0x1e0, RZ, 0xfc, !PT ;  /* 0x000001e046237812 */ /* 0x000fe200078efcff */
[----:B------:R1:W-:Y:S01]  /*90b0*/  @!P6 STG.E.U16 [R20.64+0x1c0], R45 ;  /* 0x0001c02d1400e986 */ /* 0x0003e2000c101516 */
[----:B------:R-:W-:-:S02]  /*90c0*/  ISETP.GE.AND P1, PT, R31, R40, PT ;  /* 0x000000281f00720c */ /* 0x000fc40003f26270 */
[-C--:B------:R-:W-:Y:S01]  /*90d0*/  ISETP.GE.AND P4, PT, R33, R40.reuse, PT ;  /* 0x000000282100720c */ /* 0x080fe20003f86270 */
[----:B------:R-:W-:Y:S01]  /*90e0*/  @!P2 STG.E.U16 [R20.64+0x200], R47 ;  /* 0x0002002f1400a986 */ /* 0x000fe2000c101516 */
[-C--:B------:R-:W-:Y:S02]  /*90f0*/  ISETP.GE.AND P2, PT, R32, R40.reuse, PT ;  /* 0x000000282000720c */ /* 0x080fe40003f46270 */
[-C--:B------:R-:W-:Y:S01]  /*9100*/  ISETP.GE.AND P6, PT, R34, R40.reuse, PT ;  /* 0x000000282200720c */ /* 0x080fe20003fc6270 */
[----:B------:R-:W-:Y:S01]  /*9110*/  @!P5 STG.E.U16 [R20.64+0x280], R51 ;  /* 0x000280331400d986 */ /* 0x000fe2000c101516 */
[----:B------:R-:W-:Y:S02]  /*9120*/  ISETP.GE.AND P5, PT, R35, R40, PT ;  /* 0x000000282300720c */ /* 0x000fe40003fa6270 */
[----:B------:R-:W-:Y:S02]  /*9130*/  MOV R38, UR14 ;  /* 0x0000000e00267c02 */ /* 0x000fe40008000f00 */
[----:B------:R-:W-:Y:S01]  /*9140*/  MOV R39, UR15 ;  /* 0x0000000f00277c02 */ /* 0x000fe20008000f00 */
[----:B------:R-:W-:Y:S01]  /*9150*/  @!P1 STG.E.U16 [R20.64+0x2c0], R53 ;  /* 0x0002c03514009986 */ /* 0x000fe2000c101516 */
[----:B0-----:R-:W-:Y:S01]  /*9160*/  MOV R41, UR7 ;  /* 0x0000000700297c02 */ /* 0x001fe20008000f00 */
[----:B------:R-:W-:Y:S01]  /*9170*/  ULDC UR7, c[0x0][0x1f8] ;  /* 0x00007e0000077ab9 */ /* 0x000fe20000000800 */
[----:B------:R-:W-:Y:S01]  /*9180*/  IADD3 R42, P1, R70, 0x20, RZ ;  /* 0x00000020462a7810 */ /* 0x000fe20007f3e0ff */
[C---:B------:R-:W-:Y:S01]  /*9190*/  @!P3 IMAD.WIDE.U32 R38, R74.reuse, c[0x0][0x1f0], R38 ;  /* 0x00007c004a26ba25 */ /* 0x040fe200078e0026 */
[----:B------:R-:W-:Y:S01]  /*91a0*/  UIMAD UR7, UR21, UR7, URZ ;  /* 0x00000007150772a4 */ /* 0x000fe2000f8e023f */
[----:B------:R-:W-:Y:S01]  /*91b0*/  @!P2 STG.E.U16 [R20.64+0x300], R55 ;  /* 0x000300371400a986 */ /* 0x000fe2000c101516 */
[----:B------:R-:W-:Y:S01]  /*91c0*/  IADD3.X R43, RZ, R63, RZ, P1, !PT ;  /* 0x0000003fff2b7210 */ /* 0x000fe20000ffe4ff */
[----:B------:R-:W-:-:S02]  /*91d0*/  IMAD R41, R74, c[0x0][0x1f4], R41 ;  /* 0x00007d004a297a24 */ /* 0x000fc400078e0229 */
[----:B------:R-:W-:Y:S01]  /*91e0*/  @!P4 STG.E.U16 [R20.64+0x340], R57 ;  /* 0x000340391400c986 */ /* 0x000fe2000c101516 */
[----:B------:R-:W-:Y:S01]  /*91f0*/  MOV R44, UR7 ;  /* 0x00000007002c7c02 */ /* 0x000fe20008000f00 */
[----:B------:R-:W-:Y:S01]  /*9200*/  IMAD.IADD R37, R37, 0x1, R41 ;  /* 0x0000000125257824 */ /* 0x000fe200078e0229 */
[----:B------:R-:W-:Y:S01]  /*9210*/  @!P3 IADD3 R39, R41, R39, RZ ;  /* 0x000000272927b210 */ /* 0x000fe20007ffe0ff */
[----:B------:R-:W-:Y:S02]  /*9220*/  @!P6 STG.E.U16 [R20.64+0x380], R59 ;  /* 0x0003803b1400e986 */ /* 0x000fe4000c101516 */
[C---:B------:R-:W-:Y:S01]  /*9230*/  IMAD.WIDE.U32 R40, R75.reuse, c[0x0][0x1f8], R36 ;  /* 0x00007e004b287a25 */ /* 0x040fe200078e0024 */
[C---:B------:R-:W-:Y:S01]  /*9240*/  SHF.L.U64.HI R36, R42.reuse, 0x1, R43 ;  /* 0x000000012a247819 */ /* 0x040fe2000001022b */
[----:B------:R0:W-:Y:S01]  /*9250*/  @!P5 STG.E.U16 [R20.64+0x3c0], R61 ;  /* 0x0003c03d1400d986 */ /* 0x0001e2000c101516 */
[----:B------:R-:W-:Y:S01]  /*9260*/  SHF.L.U32 R37, R42, 0x1, RZ ;  /* 0x000000012a257819 */ /* 0x000fe200000006ff */
[----:B------:R-:W-:Y:S01]  /*9270*/  @!P3 IMAD.WIDE.U32 R38, R75, c[0x0][0x1f8], R38 ;  /* 0x00007e004b26ba25 */ /* 0x000fe200078e0026 */
[----:B------:R-:W-:-:S02]  /*9280*/  IADD3 R43, P2, R40, UR14, RZ ;  /* 0x0000000e282b7c10 */ /* 0x000fc4000ff5e0ff */
[----:B------:R-:W-:Y:S01]  /*9290*/  IADD3 R40, P4, R37, c[0x0][0x268], RZ ;  /* 0x00009a0025287a10 */ /* 0x000fe20007f9e0ff */
[----:B-1----:R-:W-:Y:S01]  /*92a0*/  IMAD R45, R75, c[0x0][0x1fc], R44 ;  /* 0x00007f004b2d7a24 */ /* 0x002fe200078e022c */
[----:B------:R-:W-:-:S04]  /*92b0*/  @!P3 IADD3 R42, P1, R70, R38, RZ ;  /* 0x00000026462ab210 */ /* 0x000fc80007f3e0ff */
[----:B------:R-:W-:Y:S02]  /*92c0*/  @!P3 IADD3.X R39, R63, R39, R45, P1, !PT ;  /* 0x000000273f27b210 */ /* 0x000fe40000ffe42d */
[C---:B------:R-:W-:Y:S02]  /*92d0*/  @!P3 LEA R38, P1, R42.reuse, c[0x0][0x268], 0x1 ;  /* 0x00009a002a26ba11 */ /* 0x040fe400078208ff */
[----:B------:R-:W-:Y:S02]  /*92e0*/  IADD3.X R44, R45, UR15, R41, P2, !PT ;  /* 0x0000000f2d2c7c10 */ /* 0x000fe400097fe429 */
[----:B------:R-:W-:Y:S02]  /*92f0*/  @!P3 LEA.HI.X R39, R42, c[0x0][0x26c], R39, 0x1, P1 ;  /* 0x00009b002a27ba11 */ /* 0x000fe400008f0c27 */
[----:B------:R-:W-:Y:S01]  /*9300*/  PRMT R42, RZ, 0x7610, R42 ;  /* 0x00007610ff2a7816 */ /* 0x000fe2000000002a */
[----:B------:R-:W-:Y:S01]  /*9310*/  BAR.SYNC.DEFER_BLOCKING 0x0 ;  /* 0x0000000000007b1d */ /* 0x000fe20000010000 */
[----:B------:R-:W-:-:S02]  /*9320*/  IADD3.X R41, R36, c[0x0][0x26c], RZ, P4, !PT ;  /* 0x00009b0024297a10 */ /* 0x000fc400027fe4ff */
[----:B------:R-:W-:Y:S02]  /*9330*/  LEA R40, P2, R43, R40, 0x1 ;  /* 0x000000282b287211 */ /* 0x000fe400078408ff */
[----:B------:R-:W-:Y:S02]  /*9340*/  ISETP.GE.AND P4, PT, R17, UR17, PT ;  /* 0x0000001111007c0c */ /* 0x000fe4000bf86270 */
[--C-:B------:R-:W-:Y:S02]  /*9350*/  LEA.HI.X R41, R43, R41, R44.reuse, 0x1, P2 ;  /* 0x000000292b297211 */ /* 0x100fe400010f0c2c */
[----:B------:R-:W-:Y:S02]  /*9360*/  ISETP.GE.AND P2, PT, R23, UR17, PT ;  /* 0x0000001117007c0c */ /* 0x000fe4000bf46270 */
[----:B------:R-:W-:Y:S02]  /*9370*/  PRMT R43, RZ, 0x7610, R43 ;  /* 0x00007610ff2b7816 */ /* 0x000fe4000000002b */
[----:B------:R-:W-:-:S02]  /*9380*/  PRMT R44, RZ, 0x7610, R44 ;  /* 0x00007610ff2c7816 */ /* 0x000fc4000000002c */
[----:B------:R-:W-:Y:S01]  /*9390*/  PRMT R45, RZ, 0x7610, R45 ;  /* 0x00007610ff2d7816 */ /* 0x000fe2000000002d */
[----:B------:R1:W2:Y:S01]  /*93a0*/  @!P3 LDG.E.U16 R42, [R38.64] ;  /* 0x00000016262ab981 */ /* 0x0002a2000c1e1500 */
[----:B------:R-:W-:Y:S02]  /*93b0*/  ISETP.GE.AND P3, PT, R22, UR17, PT ;  /* 0x0000001116007c0c */ /* 0x000fe4000bf66270 */
[----:B------:R-:W-:Y:S01]  /*93c0*/  ISETP.GE.AND P1, PT, R24, UR17, PT ;  /* 0x0000001118007c0c */ /* 0x000fe2000bf26270 */
[----:B------:R3:W4:Y:S01]  /*93d0*/  @!P4 LDG.E.U16 R43, [R40.64] ;  /* 0x00000016282bc981 */ /* 0x000722000c1e1500 */
[----:B------:R-:W-:Y:S02]  /*93e0*/  ISETP.GE.AND P6, PT, R25, UR17, PT ;  /* 0x0000001119007c0c */ /* 0x000fe4000bfc6270 */
[----:B------:R-:W-:Y:S01]  /*93f0*/  ISETP.GE.AND P5, PT, R26, UR17, PT ;  /* 0x000000111a007c0c */ /* 0x000fe2000bfa6270 */
[----:B------:R3:W5:Y:S01]  /*9400*/  @!P2 LDG.E.U16 R45, [R40.64+0x80] ;  /* 0x00008016282da981 */ /* 0x000762000c1e1500 */
[----:B------:R-:W-:-:S02]  /*9410*/  ISETP.GE.AND P4, PT, R27, UR17, PT ;  /* 0x000000111b007c0c */ /* 0x000fc4000bf86270 */
[----:B------:R-:W-:Y:S02]  /*9420*/  ISETP.GE.AND P2, PT, R29, UR17, PT ;  /* 0x000000111d007c0c */ /* 0x000fe4000bf46270 */
[----:B0-----:R-:W-:Y:S01]  /*9430*/  PRMT R20, RZ, 0x7610, R20 ;  /* 0x00007610ff147816 */ /* 0x001fe20000000014 */
[----:B------:R3:W5:Y:S01]  /*9440*/  @!P3 LDG.E.U16 R44, [R40.64+0x40] ;  /* 0x00004016282cb981 */ /* 0x000762000c1e1500 */
[----:B------:R-:W-:Y:S02]  /*9450*/  ISETP.GE.AND P3, PT, R28, UR17, PT ;  /* 0x000000111c007c0c */ /* 0x000fe4000bf66270 */
[----:B------:R-:W-:Y:S02]  /*9460*/  PRMT R21, RZ, 0x7610, R21 ;  /* 0x00007610ff157816 */ /* 0x000fe40000000015 */
[----:B------:R-:W-:Y:S01]  /*9470*/  PRMT R46, RZ, 0x7610, R46 ;  /* 0x00007610ff2e7816 */ /* 0x000fe2000000002e */
[----:B------:R3:W5:Y:S01]  /*9480*/  @!P1 LDG.E.U16 R20, [R40.64+0xc0] ;  /* 0x0000c01628149981 */ /* 0x000762000c1e1500 */
[----:B------:R-:W-:-:S02]  /*9490*/  PRMT R47, RZ, 0x7610, R47 ;  /* 0x00007610ff2f7816 */ /* 0x000fc4000000002f */
[----:B-1----:R-:W-:Y:S01]  /*94a0*/  PRMT R38, RZ, 0x7610, R38 ;  /* 0x00007610ff267816 */ /* 0x002fe20000000026 */
[----:B------:R3:W5:Y:S01]  /*94b0*/  @!P6 LDG.E.U16 R21, [R40.64+0x100] ;  /* 0x000100162815e981 */ /* 0x000762000c1e1500 */
[----:B------:R-:W-:Y:S02]  /*94c0*/  PRMT R39, RZ, 0x7610, R39 ;  /* 0x00007610ff277816 */ /* 0x000fe40000000027 */
        /* <DEDUP_REMOVED lines=33> */
[----:B------:R0:W-:Y:S01]  /*96e0*/  STS.U16 [R163+0x200], R38 ;  /* 0x00020026a3007388 */ /* 0x0001e20000000400 */
[----:B------:R-:W-:-:S03]  /*96f0*/  LEA.HI.SX32 R21, R21, R86, 0x1b ;  /* 0x0000005615157211 */ /* 0x000fc600078fdaff */
[----:B------:R1:W-:Y:S01]  /*9700*/  STS.U16 [R162+0x240], R39 ;  /* 0x00024027a2007388 */ /* 0x0003e20000000400 */
[----:B------:R-:W-:Y:S02]  /*9710*/  LEA.HI.SX32 R20, R40, R86, 0x1b ;  /* 0x0000005628147211 */ /* 0x000fe400078fdaff */
[----:B------:R-:W-:Y:S01]  /*9720*/  SHF.L.U32 R21, R21, 0x1, RZ ;  /* 0x0000000115157819 */ /* 0x000fe200000006ff */
[----:B------:R-:W-:Y:S04]  /*9730*/  STS.U16 [R161+0x280], R48 ;  /* 0x00028030a1007388 */ /* 0x000fe80000000400 */
[----:B------:R-:W-:Y:S01]  /*9740*/  STS.U16 [R160+0x2c0], R49 ;  /* 0x0002c031a0007388 */ /* 0x000fe20000000400 */
[----:B0-----:R-:W-:-:S03]  /*9750*/  IADD3 R38, R86, 0x3, RZ ;  /* 0x0000000356267810 */ /* 0x001fc60007ffe0ff */
[----:B------:R-:W-:Y:S04]  /*9760*/  STS.U16 [R69+0x300], R50 ;  /* 0x0003003245007388 */ /* 0x000fe80000000400 */
[----:B------:R-:W-:Y:S04]  /*9770*/  STS.U16 [R68+0x340], R51 ;  /* 0x0003403344007388 */ /* 0x000fe80000000400 */
[----:B------:R-:W-:Y:S01]  /*9780*/  STS.U16 [R67+0x380], R52 ;  /* 0x0003803443007388 */ /* 0x000fe20000000400 */
[----:B------:R-:W-:-:S03]  /*9790*/  IMAD.SHL.U32 R20, R20, 0x2, RZ ;  /* 0x0000000214147824 */ /* 0x000fc600078e00ff */
[----:B------:R-:W-:Y:S01]  /*97a0*/  STS.U16 [R66+0x3c0], R53 ;  /* 0x0003c03542007388 */ /* 0x000fe20000000400 */
[----:B------:R-:W-:-:S06]  /*97b0*/  NOP ;  /* 0x0000000000007918 */ /* 0x000fcc0000000000 */
[----:B------:R-:W0:Y:S01]  /*97c0*/  LDS.U16 R41, [R65] ;  /* 0x0000000041297984 */ /* 0x000e220000000400 */
[-C--:B------:R-:W-:Y:S02]  /*97d0*/  LEA.HI.SX32 R38, R38, R86.reuse, 0x1b ;  /* 0x0000005626267211 */ /* 0x080fe400078fdaff */
[----:B-1----:R-:W-:Y:S01]  /*97e0*/  IADD3 R39, R86, 0x4, RZ ;  /* 0x0000000456277810 */ /* 0x002fe20007ffe0ff */
[----:B------:R-:W1:Y:S01]  /*97f0*/  LDS.U16 R44, [R21+0x4] ;  /* 0x00000400152c7984 */ /* 0x000e620000000400 */
[----:B------:R-:W-:Y:S02]  /*9800*/  SHF.L.U32 R38, R38, 0x1, RZ ;  /* 0x0000000126267819 */ /* 0x000fe400000006ff */
[-C--:B------:R-:W-:Y:S01]  /*9810*/  LEA.HI.SX32 R39, R39, R86.reuse, 0x1b ;  /* 0x0000005627277211 */ /* 0x080fe200078fdaff */
[----:B------:R-:W2:Y:S01]  /*9820*/  LDS.U16 R42, [R20+0x2] ;  /* 0x00000200142a7984 */ /* 0x000ea20000000400 */
[----:B------:R-:W-:Y:S02]  /*9830*/  IADD3 R40, R86, 0x5, RZ ;  /* 0x0000000556287810 */ /* 0x000fe40007ffe0ff */
[----:B------:R-:W-:Y:S01]  /*9840*/  SHF.L.U32 R39, R39, 0x1, RZ ;  /* 0x0000000127277819 */ /* 0x000fe200000006ff */
[----:B------:R-:W3:Y:S01]  /*9850*/  LDS.U16 R54, [R38+0x6] ;  /* 0x0000060026367984 */ /* 0x000ee20000000400 */
[----:B------:R-:W-:-:S03]  /*9860*/  LEA.HI.SX32 R40, R40, R86, 0x1b ;  /* 0x0000005628287211 */ /* 0x000fc600078fdaff */
[----:B------:R-:W4:Y:S01]  /*9870*/  LDS.U16 R56, [R39+0x8] ;  /* 0x0000080027387984 */ /* 0x000f220000000400 */
[----:B------:R-:W-:-:S05]  /*9880*/  SHF.L.U32 R40, R40, 0x1, RZ ;  /* 0x0000000128287819 */ /* 0x000fca00000006ff */
[----:B------:R-:W5:Y:S01]  /*9890*/  LDS.U16 R55, [R40+0xa] ;  /* 0x00000a0028377984 */ /* 0x000f620000000400 */
[C---:B------:R-:W-:Y:S02]  /*98a0*/  IADD3 R43, R86.reuse, 0x6, RZ ;  /* 0x00000006562b7810 */ /* 0x040fe40007ffe0ff */
[C---:B------:R-:W-:Y:S02]  /*98b0*/  IADD3 R46, R86.reuse, 0x8, RZ ;  /* 0x00000008562e7810 */ /* 0x040fe40007ffe0ff */
[-C--:B------:R-:W-:Y:S02]  /*98c0*/  LEA.HI.SX32 R43, R43, R86.reuse, 0x1b ;  /* 0x000000562b2b7211 */ /* 0x080fe400078fdaff */
[----:B------:R-:W-:Y:S02]  /*98d0*/  IADD3 R47, R86, 0x9, RZ ;  /* 0x00000009562f7810 */ /* 0x000fe40007ffe0ff */
[----:B0-----:R-:W-:Y:S01]  /*98e0*/  PRMT R49, RZ, 0x5410, R41 ;  /* 0x00005410ff317816 */ /* 0x001fe20000000029 */
[----:B------:R-:W-:Y:S01]  /*98f0*/  IMAD.SHL.U32 R41, R43, 0x2, RZ ;  /* 0x000000022b297824 */ /* 0x000fe200078e00ff */
[----:B------:R-:W-:-:S02]  /*9900*/  LEA.HI.SX32 R43, R46, R86, 0x1b ;  /* 0x000000562e2b7211 */ /* 0x000fc400078fdaff */
[----:B-1----:R-:W-:Y:S01]  /*9910*/  PRMT R53, RZ, 0x5410, R44 ;  /* 0x00005410ff357816 */ /* 0x002fe2000000002c */
[----:B------:R-:W-:Y:S01]  /*9920*/  FMUL.FTZ R48, R49, -1.4426950216293334961 ;  /* 0xbfb8aa3b31307820 */ /* 0x000fe20000410000 */
[-C--:B------:R-:W-:Y:S01]  /*9930*/  LEA.HI.SX32 R44, R47, R86.reuse, 0x1b ;  /* 0x000000562f2c7211 */ /* 0x080fe200078fdaff */
[----:B------:R-:W-:Y:S01]  /*9940*/  LDS.U16 R57, [R41+0xc] ;  /* 0x00000c0029397984 */ /* 0x000fe20000000400 */
[----:B------:R-:W-:Y:S02]  /*9950*/  IADD3 R47, R86, 0xc, RZ ;  /* 0x0000000c562f7810 */ /* 0x000fe40007ffe0ff */
[----:B--2---:R-:W-:Y:S01]  /*9960*/  PRMT R52, RZ, 0x5410, R42 ;  /* 0x00005410ff347816 */ /* 0x004fe2000000002a */
[----:B------:R0:W-:Y:S01]  /*9970*/  MUFU.EX2 R78, R48 ;  /* 0x00000030004e7308 */ /* 0x0001e20000000800 */
[----:B------:R-:W-:Y:S02]  /*9980*/  SHF.L.U32 R43, R43, 0x1, RZ ;  /* 0x000000012b2b7819 */ /* 0x000fe400000006ff */
[----:B------:R-:W-:Y:S01]  /*9990*/  LEA.HI.SX32 R47, R47, R86, 0x1b ;  /* 0x000000562f2f7211 */ /* 0x000fe200078fdaff */
[----:B------:R-:W-:Y:S01]  /*99a0*/  FMUL.FTZ R50, R52, -1.4426950216293334961 ;  /* 0xbfb8aa3b34327820 */ /* 0x000fe20000410000 */
[----:B---3--:R-:W-:Y:S01]  /*99b0*/  PRMT R54, RZ, 0x5410, R54 ;  /* 0x00005410ff367816 */ /* 0x008fe20000000036 */
[----:B------:R-:W1:Y:S01]  /*99c0*/  LDS.U16 R58, [R43+0x10] ;  /* 0x000010002b3a7984 */ /* 0x000e620000000400 */
[----:B------:R-:W-:Y:S01]  /*99d0*/  IADD3 R45, R86, 0x7, RZ ;  /* 0x00000007562d7810 */ /* 0x000fe20007ffe0ff */
[----:B0-----:R-:W-:Y:S01]  /*99e0*/  FMUL.FTZ R48, R53, -1.4426950216293334961 ;  /* 0xbfb8aa3b35307820 */ /* 0x001fe20000410000 */
[----:B------:R-:W-:Y:S01]  /*99f0*/  SHF.L.U32 R47, R47, 0x1, RZ ;  /* 0x000000012f2f7819 */ /* 0x000fe200000006ff */
[----:B------:R0:W2:Y:S01]  /*9a00*/  MUFU.EX2 R79, R50 ;  /* 0x00000032004f7308 */ /* 0x0000a20000000800 */
[----:B----4-:R-:W-:-:S02]  /*9a10*/  PRMT R56, RZ, 0x5410, R56 ;  /* 0x00005410ff387816 */ /* 0x010fc40000000038 */
[----:B------:R-:W-:Y:S01]  /*9a20*/  LEA.HI.SX32 R45, R45, R86, 0x1b ;  /* 0x000000562d2d7211 */ /* 0x000fe200078fdaff */
[----:B------:R-:W3:Y:S04]  /*9a30*/  LDS.U16 R60, [R47+0x18] ;  /* 0x000018002f3c7984 */ /* 0x000ee80000000400 */
[----:B------:R4:W-:Y:S01]  /*9a40*/  MUFU.EX2 R80, R48 ;  /* 0x0000003000507308 */ /* 0x0009e20000000800 */
[----:B0-----:R-:W-:Y:S01]  /*9a50*/  FMUL.FTZ R50, R54, -1.4426950216293334961 ;  /* 0xbfb8aa3b36327820 */ /* 0x001fe20000410000 */
[----:B------:R-:W-:Y:S01]  /*9a60*/  SHF.L.U32 R42, R45, 0x1, RZ ;  /* 0x000000012d2a7819 */ /* 0x000fe200000006ff */
[----:B------:R-:W-:Y:S01]  /*9a70*/  FMUL.FTZ R51, R56, -1.4426950216293334961 ;  /* 0xbfb8aa3b38337820 */ /* 0x000fe20000410000 */
[----:B----4-:R-:W-:-:S04]  /*9a80*/  IADD3 R48, R86, 0xd, RZ ;  /* 0x0000000d56307810 */ /* 0x010fc80007ffe0ff */
[----:B------:R0:W4:Y:S01]  /*9a90*/  MUFU.EX2 R81, R50 ;  /* 0x0000003200517308 */ /* 0x0001220000000800 */
[----:B------:R-:W-:Y:S01]  /*9aa0*/  IADD3 R45, R86, 0xa, RZ ;  /* 0x0000000a562d7810 */ /* 0x000fe20007ffe0ff */
[----:B------:R-:W1:Y:S01]  /*9ab0*/  LDS.U16 R63, [R42+0xe] ;  /* 0x00000e002a3f7984 */ /* 0x000e620000000400 */
[----:B------:R-:W-:Y:S02]  /*9ac0*/  LEA.HI.SX32 R48, R48, R86, 0x1b ;  /* 0x0000005630307211 */ /* 0x000fe400078fdaff */
[C---:B------:R-:W-:Y:S02]  /*9ad0*/  IADD3 R46, R86.reuse, 0xb, RZ ;  /* 0x0000000b562e7810 */ /* 0x040fe40007ffe0ff */
[----:B-----5:R-:W-:Y:S02]  /*9ae0*/  PRMT R55, RZ, 0x5410, R55 ;  /* 0x00005410ff377816 */ /* 0x020fe40000000037 */
[----:B0-----:R-:W-:Y:S01]  /*9af0*/  IADD3 R50, R86, 0xe, RZ ;  /* 0x0000000e56327810 */ /* 0x001fe20007ffe0ff */
[----:B------:R0:W5:Y:S01]  /*9b00*/  MUFU.EX2 R82, R51 ;  /* 0x0000003300527308 */ /* 0x0001620000000800 */
[----:B------:R-:W-:-:S02]  /*9b10*/  SHF.L.U32 R48, R48, 0x1, RZ ;  /* 0x0000000130307819 */ /* 0x000fc400000006ff */
[-C--:B------:R-:W-:Y:S02]  /*9b20*/  LEA.HI.SX32 R45, R45, R86.reuse, 0x1b ;  /* 0x000000562d2d7211 */ /* 0x080fe400078fdaff */
[-C--:B------:R-:W-:Y:S01]  /*9b30*/  LEA.HI.SX32 R46, R46, R86.reuse, 0x1b ;  /* 0x000000562e2e7211 */ /* 0x080fe200078fdaff */
[----:B------:R-:W-:Y:S01]  /*9b40*/  FMUL.FTZ R76, R55, -1.4426950216293334961 ;  /* 0xbfb8aa3b374c7820 */ /* 0x000fe20000410000 */
[----:B------:R-:W-:Y:S01]  /*9b50*/  LEA.HI.SX32 R50, R50, R86, 0x1b ;  /* 0x0000005632327211 */ /* 0x000fe200078fdaff */
[----:B------:R-:W-:Y:S01]  /*9b60*/  LDS.U16 R61, [R48+0x1a] ;  /* 0x00001a00303d7984 */ /* 0x000fe20000000400 */
[----:B0-----:R-:W-:Y:S02]  /*9b70*/  IADD3 R51, R86, 0xf, RZ ;  /* 0x0000000f56337810 */ /* 0x001fe40007ffe0ff */
[----:B------:R-:W-:Y:S01]  /*9b80*/  SHF.L.U32 R44, R44, 0x1, RZ ;  /* 0x000000012c2c7819 */ /* 0x000fe200000006ff */
[----:B------:R-:W-:Y:S01]  /*9b90*/  IMAD.SHL.U32 R46, R46, 0x2, RZ ;  /* 0x000000022e2e7824 */ /* 0x000fe200078e00ff */
[----:B------:R-:W-:-:S02]  /*9ba0*/  SHF.L.U32 R45, R45, 0x1, RZ ;  /* 0x000000012d2d7819 */ /* 0x000fc400000006ff */
[----:B------:R-:W-:Y:S01]  /*9bb0*/  SHF.L.U32 R50, R50, 0x1, RZ ;  /* 0x0000000132327819 */ /* 0x000fe200000006ff */
[----:B------:R-:W0:Y:S01]  /*9bc0*/  LDS.U16 R59, [R44+0x12] ;  /* 0x000012002c3b7984 */ /* 0x000e220000000400 */
[----:B------:R-:W-:Y:S01]  /*9bd0*/  LEA.HI.SX32 R51, R51, R86, 0x1b ;  /* 0x0000005633337211 */ /* 0x000fe200078fdaff */
[----:B------:R2:W-:Y:S02]  /*9be0*/  MUFU.EX2 R83, R76 ;  /* 0x0000004c00537308 */ /* 0x0005e40000000800 */
[----:B------:R-:W4:Y:S01]  /*9bf0*/  LDS.U16 R62, [R45+0x14] ;  /* 0x000014002d3e7984 */ /* 0x000f220000000400 */
[----:B------:R-:W-:-:S03]  /*9c00*/  SHF.L.U32 R51, R51, 0x1, RZ ;  /* 0x0000000133337819 */ /* 0x000fc600000006ff */
[----:B------:R-:W-:Y:S04]  /*9c10*/  LDS.U16 R64, [R46+0x16] ;  /* 0x000016002e407984 */ /* 0x000fe80000000400 */
[----:B--2---:R-:W2:Y:S04]  /*9c20*/  LDS.U16 R76, [R50+0x1c] ;  /* 0x00001c00324c7984 */ /* 0x004ea80000000400 */
[----:B------:R-:W5:Y:S01]  /*9c30*/  LDS.U16 R77, [R51+0x1e] ;  /* 0x00001e00334d7984 */ /* 0x000f620000000400 */
[----:B-1----:R-:W-:Y:S02]  /*9c40*/  PRMT R86, RZ, 0x5410, R58 ;  /* 0x00005410ff567816 */ /* 0x002fe4000000003a */
[----:B---3--:R-:W-:-:S03]  /*9c50*/  PRMT R91, RZ, 0x5410, R60 ;  /* 0x00005410ff5b7816 */ /* 0x008fc6000000003c */
[----:B------:R-:W-:-:S04]  /*9c60*/  FMUL.FTZ R58, R86, -1.4426950216293334961 ;  /* 0xbfb8aa3b563a7820 */ /* 0x000fc80000410000 */
[----:B------:R1:W3:Y:S01]  /*9c70*/  MUFU.EX2 R87, R58 ;  /* 0x0000003a00577308 */ /* 0x0002e20000000800 */
[----:B------:R-:W-:Y:S01]  /*9c80*/  PRMT R57, RZ, 0x5410, R57 ;  /* 0x00005410ff397816 */ /* 0x000fe20000000039 */
[----:B-1----:R-:W-:-:S06]  /*9c90*/  FMUL.FTZ R58, R91, -1.4426950216293334961 ;  /* 0xbfb8aa3b5b3a7820 */ /* 0x002fcc0000410000 */
[----:B------:R1:W-:Y:S01]  /*9ca0*/  MUFU.EX2 R92, R58 ;  /* 0x0000003a005c7308 */ /* 0x0003e20000000800 */
[----:B------:R-:W-:Y:S02]  /*9cb0*/  PRMT R63, RZ, 0x5410, R63 ;  /* 0x00005410ff3f7816 */ /* 0x000fe4000000003f */
[----:B0-----:R-:W-:Y:S02]  /*9cc0*/  PRMT R59, RZ, 0x5410, R59 ;  /* 0x00005410ff3b7816 */ /* 0x001fe4000000003b */
[----:B-1----:R-:W-:Y:S01]  /*9cd0*/  PRMT R58, RZ, 0x5410, R61 ;  /* 0x00005410ff3a7816 */ /* 0x002fe2000000003d */
[----:B------:R-:W-:Y:S01]  /*9ce0*/  FMUL.FTZ R84, R57, -1.4426950216293334961 ;  /* 0xbfb8aa3b39547820 */ /* 0x000fe20000410000 */
[----:B----4-:R-:W-:Y:S02]  /*9cf0*/  PRMT R62, RZ, 0x5410, R62 ;  /* 0x00005410ff3e7816 */ /* 0x010fe4000000003e */
[----:B--2---:R-:W-:Y:S01]  /*9d00*/  PRMT R61, RZ, 0x5410, R76 ;  /* 0x00005410ff3d7816 */ /* 0x004fe2000000004c */
[----:B------:R-:W-:Y:S01]  /*9d10*/  FMUL.FTZ R60, R58, -1.4426950216293334961 ;  /* 0xbfb8aa3b3a3c7820 */ /* 0x000fe20000410000 */
[----:B------:R-:W-:Y:S01]  /*9d20*/  PRMT R64, RZ, 0x5410, R64 ;  /* 0x00005410ff407816 */ /* 0x000fe20000000040 */
[----:B------:R-:W-:-:S02]  /*9d30*/  FMUL.FTZ R85, R63, -1.4426950216293334961 ;  /* 0xbfb8aa3b3f557820 */ /* 0x000fc40000410000 */
[----:B------:R-:W-:Y:S01]  /*9d40*/  FMUL.FTZ R88, R59, -1.4426950216293334961 ;  /* 0xbfb8aa3b3b587820 */ /* 0x000fe20000410000 */
[----:B------:R5:W-:Y:S01]  /*9d50*/  MUFU.EX2 R93, R60 ;  /* 0x0000003c005d7308 */ /* 0x000be20000000800 */
[----:B------:R-:W-:Y:S02]  /*9d60*/  FMUL.FTZ R89, R62, -1.4426950216293334961 ;  /* 0xbfb8aa3b3e597820 */ /* 0x000fe40000410000 */
[----:B------:R-:W-:Y:S02]  /*9d70*/  FMUL.FTZ R76, R61, -1.4426950216293334961 ;  /* 0xbfb8aa3b3d4c7820 */ /* 0x000fe40000410000 */
[----:B------:R-:W-:Y:S01]  /*9d80*/  FMUL.FTZ R90, R64, -1.4426950216293334961 ;  /* 0xbfb8aa3b405a7820 */ /* 0x000fe20000410000 */
[----:B-----5:R-:W-:Y:S02]  /*9d90*/  PRMT R60, RZ, 0x5410, R77 ;  /* 0x00005410ff3c7816 */ /* 0x020fe4000000004d */
[----:B------:R-:W0:Y:S01]  /*9da0*/  MUFU.EX2 R84, R84 ;  /* 0x0000005400547308 */ /* 0x000e220000000800 */
[----:B------:R-:W-:-:S02]  /*9db0*/  FADD.FTZ R79, R79, 1 ;  /* 0x3f8000004f4f7421 */ /* 0x000fc40000010000 */
[----:B------:R-:W-:-:S05]  /*9dc0*/  FMUL.FTZ R77, R60, -1.4426950216293334961 ;  /* 0xbfb8aa3b3c4d7820 */ /* 0x000fca0000410000 */
[----:B------:R-:W1:Y:S01]  /*9dd0*/  MUFU.EX2 R85, R85 ;  /* 0x0000005500557308 */ /* 0x000e620000000800 */
[----:B------:R-:W-:-:S07]  /*9de0*/  FADD.FTZ R81, R81, 1 ;  /* 0x3f80000051517421 */ /* 0x000fce0000010000 */
[----:B------:R-:W2:Y:S01]  /*9df0*/  MUFU.EX2 R88, R88 ;  /* 0x0000005800587308 */ /* 0x000ea20000000800 */
[----:B------:R-:W-:-:S07]  /*9e00*/  FADD.FTZ R78, R78, 1 ;  /* 0x3f8000004e4e7421 */ /* 0x000fce0000010000 */
[----:B------:R-:W4:Y:S01]  /*9e10*/  MUFU.EX2 R89, R89 ;  /* 0x0000005900597308 */ /* 0x000f220000000800 */
[----:B------:R-:W-:-:S07]  /*9e20*/  FADD.FTZ R80, R80, 1 ;  /* 0x3f80000050507421 */ /* 0x000fce0000010000 */
[----:B------:R-:W5:Y:S01]  /*9e30*/  MUFU.EX2 R76, R76 ;  /* 0x0000004c004c7308 */ /* 0x000f620000000800 */
[----:B------:R-:W-:-:S07]  /*9e40*/  FADD.FTZ R82, R82, 1 ;  /* 0x3f80000052527421 */ /* 0x000fce0000010000 */
[----:B------:R-:W0:Y:S01]  /*9e50*/  MUFU.EX2 R90, R90 ;  /* 0x0000005a005a7308 */ /* 0x000e220000000800 */
[----:B---3--:R-:W-:-:S07]  /*9e60*/  FADD.FTZ R87, R87, 1 ;  /* 0x3f80000057577421 */ /* 0x008fce0000010000 */
[----:B------:R-:W3:Y:S01]  /*9e70*/  MUFU.EX2 R77, R77 ;  /* 0x0000004d004d7308 */ /* 0x000ee20000000800 */
[----:B------:R-:W-:-:S07]  /*9e80*/  FADD.FTZ R83, R83, 1 ;  /* 0x3f80000053537421 */ /* 0x000fce0000010000 */
[----:B------:R-:W3:Y:S01]  /*9e90*/  MUFU.RCP R79, R79 ;  /* 0x0000004f004f7308 */ /* 0x000ee20000001000 */
[----:B0-----:R-:W-:Y:S02]  /*9ea0*/  FADD.FTZ R84, R84, 1 ;  /* 0x3f80000054547421 */ /* 0x001fe40000010000 */
[----:B-1----:R-:W-:-:S05]  /*9eb0*/  FADD.FTZ R85, R85, 1 ;  /* 0x3f80000055557421 */ /* 0x002fca0000010000 */
[----:B------:R-:W0:Y:S01]  /*9ec0*/  MUFU.RCP R81, R81 ;  /* 0x0000005100517308 */ /* 0x000e220000001000 */
[----:B--2---:R-:W-:Y:S02]  /*9ed0*/  FADD.FTZ R88, R88, 1 ;  /* 0x3f80000058587421 */ /* 0x004fe40000010000 */
[----:B----4-:R-:W-:-:S05]  /*9ee0*/  FADD.FTZ R89, R89, 1 ;  /* 0x3f80000059597421 */ /* 0x010fca0000010000 */
[----:B------:R-:W1:Y:S01]  /*9ef0*/  MUFU.RCP R95, R82 ;  /* 0x00000052005f7308 */ /* 0x000e620000001000 */
[----:B-----5:R-:W-:Y:S02]  /*9f00*/  FADD.FTZ R76, R76, 1 ;  /* 0x3f8000004c4c7421 */ /* 0x020fe40000010000 */
[----:B------:R-:W-:-:S05]  /*9f10*/  FADD.FTZ R90, R90, 1 ;  /* 0x3f8000005a5a7421 */ /* 0x000fca0000010000 */
[----:B------:R-:W2:Y:S01]  /*9f20*/  MUFU.RCP R78, R78 ;  /* 0x0000004e004e7308 */ /* 0x000ea20000001000 */
[----:B------:R-:W-:-:S07]  /*9f30*/  FADD.FTZ R92, R92, 1 ;  /* 0x3f8000005c5c7421 */ /* 0x000fce0000010000 */
[----:B------:R-:W4:Y:S01]  /*9f40*/  MUFU.RCP R80, R80 ;  /* 0x0000005000507308 */ /* 0x000f220000001000 */
[----:B------:R-:W-:Y:S02]  /*9f50*/  FADD.FTZ R93, R93, 1 ;  /* 0x3f8000005d5d7421 */ /* 0x000fe40000010000 */
[----:B---3--:R-:W-:-:S05]  /*9f60*/  FADD.FTZ R77, R77, 1 ;  /* 0x3f8000004d4d7421 */ /* 0x008fca0000010000 */
[----:B------:R-:W3:Y:S01]  /*9f70*/  MUFU.RCP R87, R87 ;  /* 0x0000005700577308 */ /* 0x000ee20000001000 */
[----:B------:R-:W-:-:S07]  /*9f80*/  FMUL.FTZ R52, R52, R79 ;  /* 0x0000004f34347220 */ /* 0x000fce0000410000 */
[----:B------:R-:W5:Y:S08]  /*9f90*/  MUFU.RCP R94, R83 ;  /* 0x00000053005e7308 */ /* 0x000f700000001000 */
[----:B------:R-:W0:Y:S08]  /*9fa0*/  MUFU.RCP R96, R85 ;  /* 0x0000005500607308 */ /* 0x000e300000001000 */
[----:B------:R-:W1:Y:S01]  /*9fb0*/  MUFU.RCP R84, R84 ;  /* 0x0000005400547308 */ /* 0x000e620000001000 */
[----:B------:R-:W-:-:S07]  /*9fc0*/  FMUL.FTZ R52, R52, R15 ;  /* 0x0000000f34347220 */ /* 0x000fce0000410000 */
[----:B------:R-:W2:Y:S01]  /*9fd0*/  MUFU.RCP R88, R88 ;  /* 0x0000005800587308 */ /* 0x000ea20000001000 */
[----:B0-----:R-:W-:-:S07]  /*9fe0*/  FMUL.FTZ R54, R54, R81 ;  /* 0x0000005136367220 */ /* 0x001fce0000410000 */
[----:B------:R-:W0:Y:S01]  /*9ff0*/  MUFU.RCP R83, R90 ;  /* 0x0000005a00537308 */ /* 0x000e220000001000 */
[----:B-1----:R-:W-:-:S07]  /*a000*/  FMUL.FTZ R15, R56, R95 ;  /* 0x0000005f380f7220 */ /* 0x002fce0000410000 */
[----:B------:R-:W1:Y:S01]  /*a010*/  MUFU.RCP R89, R89 ;  /* 0x0000005900597308 */ /* 0x000e620000001000 */
[----:B--2---:R-:W-:-:S07]  /*a020*/  FMUL.FTZ R49, R49, R78 ;  /* 0x0000004e31317220 */ /* 0x004fce0000410000 */
[----:B------:R-:W2:Y:S01]  /*a030*/  MUFU.RCP R76, R76 ;  /* 0x0000004c004c7308 */ /* 0x000ea20000001000 */
[----:B----4-:R-:W-:-:S07]  /*a040*/  FMUL.FTZ R53, R53, R80 ;  /* 0x0000005035357220 */ /* 0x010fce0000410000 */
[----:B------:R-:W4:Y:S01]  /*a050*/  MUFU.RCP R92, R92 ;  /* 0x0000005c005c7308 */ /* 0x000f220000001000 */
[----:B------:R-:W-:-:S07]  /*a060*/  FMUL.FTZ R54, R54, R13 ;  /* 0x0000000d36367220 */ /* 0x000fce0000410000 */
[----:B------:R-:W0:Y:S01]  /*a070*/  MUFU.RCP R93, R93 ;  /* 0x0000005d005d7308 */ /* 0x000e220000001000 */
[----:B------:R-:W-:Y:S02]  /*a080*/  FMUL.FTZ R15, R15, R12 ;  /* 0x0000000c0f0f7220 */ /* 0x000fe40000410000 */
[----:B---3--:R-:W-:-:S05]  /*a090*/  FMUL.FTZ R13, R86, R87 ;  /* 0x00000057560d7220 */ /* 0x008fca0000410000 */
[----:B------:R-:W3:Y:S01]  /*a0a0*/  MUFU.RCP R77, R77 ;  /* 0x0000004d004d7308 */ /* 0x000ee20000001000 */
[----:B------:R-:W-:Y:S02]  /*a0b0*/  FMUL.FTZ R49, R49, R16 ;  /* 0x0000001031317220 */ /* 0x000fe40000410000 */
[----:B------:R-:W-:Y:S02]  /*a0c0*/  FMUL.FTZ R53, R53, R14 ;  /* 0x0000000e35357220 */ /* 0x000fe40000410000 */
[----:B-----5:R-:W-:Y:S02]  /*a0d0*/  FMUL.FTZ R12, R55, R94 ;  /* 0x0000005e370c7220 */ /* 0x020fe40000410000 */
[----:B------:R-:W-:Y:S02]  /*a0e0*/  FMUL.FTZ R14, R63, R96 ;  /* 0x000000603f0e7220 */ /* 0x000fe40000410000 */
[----:B------:R-:W-:Y:S02]  /*a0f0*/  FMUL.FTZ R57, R57, R84 ;  /* 0x0000005439397220 */ /* 0x000fe40000410000 */
[----:B------:R-:W-:Y:S01]  /*a100*/  FMUL.FTZ R13, R13, R8 ;  /* 0x000000080d0d7220 */ /* 0x000fe20000410000 */
[----:B------:R-:W-:Y:S01]  /*a110*/  F2FP.BF16.PACK_AB R49, R52, R49 ;  /* 0x000000313431723e */ /* 0x000fe200000010ff */
[----:B------:R-:W-:Y:S01]  /*a120*/  BAR.SYNC.DEFER_BLOCKING 0x0 ;  /* 0x0000000000007b1d */ /* 0x000fe20000010000 */
[----:B------:R-:W-:-:S02]  /*a130*/  FMUL.FTZ R12, R12, R11 ;  /* 0x0000000b0c0c7220 */ /* 0x000fc40000410000 */
[----:B------:R-:W-:Y:S02]  /*a140*/  FMUL.FTZ R8, R59, R88 ;  /* 0x000000583b087220 */ /* 0x000fe40000410000 */
[----:B------:R-:W-:Y:S02]  /*a150*/  FMUL.FTZ R14, R14, R9 ;  /* 0x000000090e0e7220 */ /* 0x000fe40000410000 */
[----:B0-----:R-:W-:Y:S01]  /*a160*/  FMUL.FTZ R64, R64, R83 ;  /* 0x0000005340407220 */ /* 0x001fe20000410000 */
[----:B------:R-:W-:Y:S01]  /*a170*/  F2FP.BF16.PACK_AB R53, R54, R53 ;  /* 0x000000353635723e */ /* 0x000fe200000010ff */
[----:B------:R-:W-:Y:S02]  /*a180*/  FMUL.FTZ R57, R57, R10 ;  /* 0x0000000a39397220 */ /* 0x000fe40000410000 */
[----:B-1----:R-:W-:Y:S02]  /*a190*/  FMUL.FTZ R9, R62, R89 ;  /* 0x000000593e097220 */ /* 0x002fe40000410000 */
[----:B--2---:R-:W-:Y:S01]  /*a1a0*/  FMUL.FTZ R61, R61, R76 ;  /* 0x0000004c3d3d7220 */ /* 0x004fe20000410000 */
[----:B------:R-:W-:Y:S01]  /*a1b0*/  PRMT R10, R49, 0x7632, R10 ;  /* 0x00007632310a7816 */ /* 0x000fe2000000000a */
[----:B----4-:R-:W-:Y:S01]  /*a1c0*/  FMUL.FTZ R91, R91, R92 ;  /* 0x0000005c5b5b7220 */ /* 0x010fe20000410000 */
[----:B------:R-:W-:Y:S01]  /*a1d0*/  F2FP.BF16.PACK_AB R12, R12, R15 ;  /* 0x0000000f0c0c723e */ /* 0x000fe200000010ff */
[----:B------:R-:W-:-:S02]  /*a1e0*/  FMUL.FTZ R8, R8, R7 ;  /* 0x0000000708087220 */ /* 0x000fc40000410000 */
[----:B------:R-:W-:Y:S02]  /*a1f0*/  FMUL.FTZ R58, R58, R93 ;  /* 0x0000005d3a3a7220 */ /* 0x000fe40000410000 */
[----:B------:R-:W-:Y:S01]  /*a200*/  FMUL.FTZ R64, R64, R5 ;  /* 0x0000000540407220 */ /* 0x000fe20000410000 */
[----:B------:R-:W-:Y:S01]  /*a210*/  F2FP.BF16.PACK_AB R14, R14, R57 ;  /* 0x000000390e0e723e */ /* 0x000fe200000010ff */
[----:B------:R-:W-:Y:S02]  /*a220*/  FMUL.FTZ R9, R9, R6 ;  /* 0x0000000609097220 */ /* 0x000fe40000410000 */
[----:B---3--:R-:W-:Y:S02]  /*a230*/  FMUL.FTZ R5, R60, R77 ;  /* 0x0000004d3c057220 */ /* 0x008fe40000410000 */
[----:B------:R-:W-:Y:S01]  /*a240*/  FMUL.FTZ R61, R61, R2 ;  /* 0x000000023d3d7220 */ /* 0x000fe20000410000 */
[----:B------:R-:W-:Y:S01]  /*a250*/  PRMT R2, R53, 0x7632, R2 ;  /* 0x0000763235027816 */ /* 0x000fe20000000002 */
[----:B------:R-:W-:Y:S01]  /*a260*/  FMUL.FTZ R91, R91, R4 ;  /* 0x000000045b5b7220 */ /* 0x000fe20000410000 */
[----:B------:R-:W-:Y:S01]  /*a270*/  STS.U16 [R65], R49 ;  /* 0x0000003141007388 */ /* 0x000fe20000000400 */
[----:B------:R-:W-:Y:S01]  /*a280*/  FMUL.FTZ R58, R58, R3 ;  /* 0x000000033a3a7220 */ /* 0x000fe20000410000 */
[----:B------:R-:W-:Y:S01]  /*a290*/  PRMT R3, R12, 0x7632, R3 ;  /* 0x000076320c037816 */ /* 0x000fe20000000003 */
[----:B------:R-:W-:Y:S01]  /*a2a0*/  FMUL.FTZ R0, R5, R0 ;  /* 0x0000000005007220 */ /* 0x000fe20000410000 */
[----:B------:R-:W-:Y:S01]  /*a2b0*/  F2FP.BF16.PACK_AB R8, R8, R13 ;  /* 0x0000000d0808723e */ /* 0x000fe200000010ff */
[----:B------:R-:W-:Y:S01]  /*a2c0*/  STS.U16 [R20+0x2], R10 ;  /* 0x0000020a14007388 */ /* 0x000fe20000000400 */
[----:B------:R-:W-:-:S02]  /*a2d0*/  PRMT R4, R14, 0x7632, R4 ;  /* 0x000076320e047816 */ /* 0x000fc40000000004 */
[----:B------:R-:W-:Y:S01]  /*a2e0*/  F2FP.BF16.PACK_AB R9, R64, R9 ;  /* 0x000000094009723e */ /* 0x000fe200000010ff */
[----:B------:R-:W-:Y:S01]  /*a2f0*/  STS.U16 [R21+0x4], R53 ;  /* 0x0000043515007388 */ /* 0x000fe20000000400 */
[----:B------:R-:W-:Y:S02]  /*a300*/  PRMT R5, R8, 0x7632, R5 ;  /* 0x0000763208057816 */ /* 0x000fe40000000005 */
[----:B------:R-:W-:Y:S01]  /*a310*/  F2FP.BF16.PACK_AB R58, R58, R91 ;  /* 0x0000005b3a3a723e */ /* 0x000fe200000010ff */
[----:B------:R0:W-:Y:S01]  /*a320*/  STS.U16 [R38+0x6], R2 ;  /* 0x0000060226007388 */ /* 0x0001e20000000400 */
[----:B------:R-:W-:-:S03]  /*a330*/  F2FP.BF16.PACK_AB R0, R0, R61 ;  /* 0x0000003d0000723e */ /* 0x000fc600000010ff */
[----:B------:R-:W-:Y:S04]  /*a340*/  STS.U16 [R39+0x8], R12 ;  /* 0x0000080c27007388 */ /* 0x000fe80000000400 */
[----:B------:R1:W-:Y:S01]  /*a350*/  STS.U16 [R40+0xa], R3 ;  /* 0x00000a0328007388 */ /* 0x0003e20000000400 */
[----:B0-----:R-:W-:-:S03]  /*a360*/  PRMT R2, R9, 0x7632, R2 ;  /* 0x0000763209027816 */ /* 0x001fc60000000002 */
[----:B------:R-:W-:Y:S01]  /*a370*/  STS.U16 [R41+0xc], R14 ;  /* 0x00000c0e29007388 */ /* 0x000fe20000000400 */
[----:B------:R-:W-:-:S03]  /*a380*/  PRMT R6, R0, 0x7632, R6 ;  /* 0x0000763200067816 */ /* 0x000fc60000000006 */
[----:B------:R0:W-:Y:S01]  /*a390*/  STS.U16 [R42+0xe], R4 ;  /* 0x00000e042a007388 */ /* 0x0001e20000000400 */
[----:B-1----:R-:W-:-:S03]  /*a3a0*/  PRMT R3, R58, 0x7632, R3 ;  /* 0x000076323a037816 */ /* 0x002fc60000000003 */
[----:B------:R-:W-:Y:S04]  /*a3b0*/  STS.U16 [R43+0x10], R8 ;  /* 0x000010082b007388 */ /* 0x000fe80000000400 */
[----:B------:R-:W-:Y:S04]  /*a3c0*/  STS.U16 [R44+0x12], R5 ;  /* 0x000012052c007388 */ /* 0x000fe80000000400 */
[----:B------:R-:W-:Y:S01]  /*a3d0*/  STS.U16 [R45+0x14], R9 ;  /* 0x000014092d007388 */ /* 0x000fe20000000400 */
[----:B0-----:R-:W-:-:S03]  /*a3e0*/  IMAD.U32 R4, RZ, RZ, UR17 ;  /* 0x00000011ff047e24 */ /* 0x001fc6000f8e00ff */
        /* <DEDUP_REMOVED lines=34> */
[----:B------:R-:W-:Y:S01]  /*a610*/  MOV R4, R18 ;  /* 0x0000001200047202 */ /* 0x000fe20000000f00 */
[----:B------:R-:W-:Y:S01]  /*a620*/  ULDC UR7, c[0x0][0x218] ;  /* 0x0000860000077ab9 */ /* 0x000fe20000000800 */
[----:B------:R-:W-:Y:S01]  /*a630*/  MOV R5, R19 ;  /* 0x0000001300057202 */ /* 0x000fe20000000f00 */
[----:B------:R-:W-:-:S04]  /*a640*/  UIMAD UR7, UR21, UR7, URZ ;  /* 0x00000007150772a4 */ /* 0x000fc8000f8e023f */
[----:B------:R-:W-:Y:S02]  /*a650*/  IMAD.WIDE.U32 R4, R74, c[0x0][0x210], R4 ;  /* 0x000084004a047a25 */ /* 0x000fe400078e0004 */
[----:B------:R-:W-:Y:S02]  /*a660*/  MOV R6, UR7 ;  /* 0x0000000700067c02 */ /* 0x000fe40008000f00 */
[----:B------:R-:W-:-:S03]  /*a670*/  IMAD.IADD R5, R7, 0x1, R5 ;  /* 0x0000000107057824 */ /* 0x000fc600078e0205 */
[C---:B------:R-:W-:Y:S02]  /*a680*/  IMAD R7, R75.reuse, c[0x0][0x21c], R6 ;  /* 0x000087004b077a24 */ /* 0x040fe400078e0206 */
[----:B------:R-:W-:-:S05]  /*a690*/  IMAD.WIDE.U32 R4, R75, c[0x0][0x218], R4 ;  /* 0x000086004b047a25 */ /* 0x000fca00078e0004 */
[----:B------:R-:W-:Y:S02]  /*a6a0*/  IADD3 R5, R5, R7, RZ ;  /* 0x0000000705057210 */ /* 0x000fe40007ffe0ff */
[----:B------:R-:W-:-:S04]  /*a6b0*/  LEA R6, P0, R4, c[0x0][0x270], 0x1 ;  /* 0x00009c0004067a11 */ /* 0x000fc800078008ff */
[----:B------:R-:W-:-:S05]  /*a6c0*/  LEA.HI.X R7, R4, c[0x0][0x274], R5, 0x1, P0 ;  /* 0x00009d0004077a11 */ /* 0x000fca00000f0c05 */
[----:B------:R0:W-:Y:S04]  /*a6d0*/  STG.E.U16 [R6.64], R9 ;  /* 0x0000000906007986 */ /* 0x0001e8000c101516 */
.L_x_872:
[----:B------:R-:W-:Y:S05]  /*a6e0*/  BSYNC B0 ;  /* 0x0000000000007941 */ /* 0x000fea0003800000 */
.L_x_871:
[----:B------:R-:W-:Y:S01]  /*a6f0*/  ULDC UR7, c[0x0][0x218] ;  /* 0x0000860000077ab9 */ /* 0x000fe20000000800 */
[----:B------:R-:W-:Y:S01]  /*a700*/  MOV R3, R53 ;  /* 0x0000003500037202 */ /* 0x000fe20000000f00 */
[----:B------:R-:W-:Y:S01]  /*a710*/  UIMAD UR7, UR21, UR7, URZ ;  /* 0x00000007150772a4 */ /* 0x000fe2000f8e023f */
[-C--:B------:R-:W-:Y:S01]  /*a720*/  ISETP.GE.AND P3, PT, R17, R0.reuse, PT ;  /* 0x000000001100720c */ /* 0x080fe20003f66270 */
[----:B------:R-:W-:Y:S01]  /*a730*/  UIADD3 UR6, UR6, 0x1, URZ ;  /* 0x0000000106067890 */ /* 0x000fe2000fffe03f */
[-C--:B------:R-:W-:Y:S01]  /*a740*/  ISETP.GE.AND P4, PT, R22, R0.reuse, PT ;  /* 0x000000001600720c */ /* 0x080fe20003f86270 */
[----:B------:R-:W-:Y:S01]  /*a750*/  IMAD.WIDE.U32 R2, R75, c[0x0][0x218], R2 ;  /* 0x000086004b027a25 */ /* 0x000fe200078e0002 */
[-C--:B------:R-:W-:Y:S01]  /*a760*/  ISETP.GE.AND P5, PT, R23, R0.reuse, PT ;  /* 0x000000001700720c */ /* 0x080fe20003fa6270 */
[----:B------:R-:W-:Y:S01]  /*a770*/  UIADD3 UR12, UP1, UR12, 0x1000, URZ ;  /* 0x000010000c0c7890 */ /* 0x000fe2000ff3e03f */
[----:B------:R-:W-:Y:S01]  /*a780*/  MOV R4, UR7 ;  /* 0x0000000700047c02 */ /* 0x000fe20008000f00 */
[----:B------:R-:W-:Y:S01]  /*a790*/  ULDC UR7, c[0x0][0x174] ;  /* 0x00005d0000077ab9 */ /* 0x000fe20000000800 */
[----:B------:R-:W-:Y:S01]  /*a7a0*/  IADD3 R5, P0, R2, UR14, RZ ;  /* 0x0000000e02057c10 */ /* 0x000fe2000ff1e0ff */
[----:B------:R-:W-:Y:S01]  /*a7b0*/  UISETP.GE.AND UP0, UPT, UR6, UR7, UPT ;  /* 0x000000070600728c */ /* 0x000fe2000bf06270 */
[----:B------:R-:W-:Y:S01]  /*a7c0*/  IADD3 R2, P1, R37, c[0x0][0x270], RZ ;  /* 0x00009c0025027a10 */ /* 0x000fe20007f3e0ff */
[----:B0-----:R-:W-:Y:S01]  /*a7d0*/  IMAD R7, R75, c[0x0][0x21c], R4 ;  /* 0x000087004b077a24 */ /* 0x001fe200078e0204 */
[----:B------:R-:W-:Y:S01]  /*a7e0*/  ISETP.GE.AND P6, PT, R24, R0, PT ;  /* 0x000000001800720c */ /* 0x000fe20003fc6270 */
[----:B------:R-:W-:Y:S01]  /*a7f0*/  UIADD3 UR8, UP2, UR8, 0x800, URZ ;  /* 0x0000080008087890 */ /* 0x000fe2000ff5e03f */
[----:B------:R-:W-:Y:S01]  /*a800*/  IADD3.X R36, R36, c[0x0][0x274], RZ, P1, !PT ;  /* 0x00009d0024247a10 */ /* 0x000fe20000ffe4ff */
[----:B------:R-:W-:Y:S01]  /*a810*/  UIADD3 UR9, UP3, UR9, 0x800, URZ ;  /* 0x0000080009097890 */ /* 0x000fe2000ff7e03f */
[----:B------:R-:W-:Y:S01]  /*a820*/  IADD3.X R3, R7, UR15, R3, P0, !PT ;  /* 0x0000000f07037c10 */ /* 0x000fe200087fe403 */
[----:B------:R-:W-:Y:S01]  /*a830*/  UIADD3.X UR13, URZ, UR13, URZ, UP1, !UPT ;  /* 0x0000000d3f0d7290 */ /* 0x000fe20008ffe43f */
[C---:B------:R-:W-:Y:S01]  /*a840*/  LEA R2, P0, R5.reuse, R2, 0x1 ;  /* 0x0000000205027211 */ /* 0x040fe200078008ff */
[----:B------:R-:W-:Y:S01]  /*a850*/  UIADD3.X UR10, URZ, UR10, URZ, UP2, !UPT ;  /* 0x0000000a3f0a7290 */ /* 0x000fe200097fe43f */
[----:B------:R-:W-:Y:S01]  /*a860*/  ISETP.GE.AND P1, PT, R26, R0, PT ;  /* 0x000000001a00720c */ /* 0x000fe20003f26270 */
[----:B------:R-:W-:Y:S01]  /*a870*/  UIADD3.X UR11, URZ, UR11, URZ, UP3, !UPT ;  /* 0x0000000b3f0b7290 */ /* 0x000fe20009ffe43f */
[----:B------:R-:W-:-:S02]  /*a880*/  LEA.HI.X R3, R5, R36, R3, 0x1, P0 ;  /* 0x0000002405037211 */ /* 0x000fc400000f0c03 */
        /* <DEDUP_REMOVED lines=28> */
.L_x_873:
[----:B------:R-:W-:Y:S05]  /*aa50*/  EXIT ;  /* 0x000000000000794d */ /* 0x000fea0003800000 */
.L_x_875:
        /* <DEDUP_REMOVED lines=10> */
.L_x_5339:


//--------------------- .text._Z25selective_scan_fwd_kernelI32Selective_Scan_fwd_kernel_traitsILi64ELi16ELi1ELb0ELb1ELb0ELb0EN3c108BFloat16ENS1_7complexIfEEEEv13SSMParamsBase --------------------------
	.section	.text._Z25selective_scan_fwd_kernelI32Selective_Scan_fwd_kernel_traitsILi64ELi16ELi1ELb0ELb1ELb0ELb0EN3c108BFloat16ENS1_7complexIfEEEEv13SSMParamsBase,"ax",@progbits
	.sectioninfo	@"SHI_REGISTERS=168"
	.align	128
        .global         _Z25selective_scan_fwd_kernelI32Selective_Scan_fwd_kernel_traitsILi64ELi16ELi1ELb0ELb1ELb0ELb0EN3c108BFloat16ENS1_7complexIfEEEEv13SSMParamsBase
        .type           _Z25selective_scan_fwd_kernelI32Selective_Scan_fwd_kernel_traitsILi64ELi16ELi1ELb0ELb1ELb0ELb0EN3c108BFloat16ENS1_7complexIfEEEEv13SSMParamsBase,@function
        .size           _Z25selective_scan_fwd_kernelI32Selective_Scan_fwd_kernel_traitsILi64ELi16ELi1ELb0ELb1ELb0ELb0EN3c108BFloat16ENS1_7complexIfEEEEv13SSMParamsBase,(.L_x_5340 - _Z25selective_scan_fwd_kernelI32Selective_Scan_fwd_kernel_traitsILi64ELi16ELi1ELb0ELb1ELb0ELb0EN3c108BFloat16ENS1_7complexIfEEEEv13SSMParamsBase)
        .other          _Z25selective_scan_fwd_kernelI32Selective_Scan_fwd_kernel_traitsILi64ELi16ELi1ELb0ELb1ELb0ELb0EN3c108BFloat16ENS1_7complexIfEEEEv13SSMParamsBase,@"STO_CUDA_ENTRY STV_DEFAULT"
_Z25selective_scan_fwd_kernelI32Selective_Scan_fwd_kernel_traitsILi64ELi16ELi1ELb0ELb1ELb0ELb0EN3c108BFloat16ENS1_7complexIfEEEEv13SSMParamsBase:
.text._Z25selective_scan_fwd_kernelI32Selective_Scan_fwd_kernel_traitsILi64ELi16ELi1ELb0ELb1ELb0ELb0EN3c108BFloat16ENS1_7complexIfEEEEv13SSMParamsBase:
[----:B------:R-:W-:Y:S02]  /*0000*/  MOV R1, c[0x0][0x28] ;  /* 0x00000a0000017a02 */ /* 0x000fe40000000f00 */
[----:B------:R-:W-:Y:S01]  /*0010*/  IABS R9, c[0x0][0x178] ;  /* 0x00005e0000097a13 */ /* 0x000fe20000000000 */
[----:B------:R-:W0:Y:S01]  /*0020*/  S2UR UR4, SR_CTAID.Y ;  /* 0x00000000000479c3 */ /* 0x000e220000002600 */
[----:B------:R-:W-:Y:S01]  /*0030*/  ISETP.NE.U32.AND P0, PT, RZ, c[0x0][0x238], PT ;  /* 0x00008e00ff007a0c */ /* 0x000fe20003f05070 */
[----:B------:R-:W-:Y:S01]  /*0040*/  CS2R R90, SRZ ;  /* 0x00000000005a7805 */ /* 0x000fe2000001ff00 */
[----:B------:R-:W1:Y:S01]  /*0050*/  I2F.RP R0, R9 ;  /* 0x0000000900007306 */ /* 0x000e620000209400 */
[----:B------:R-:W-:Y:S02]  /*0060*/  ISETP.NE.U32.AND P1, PT, RZ, c[0x0][0x250], PT ;  /* 0x00009400ff007a0c */ /* 0x000fe40003f25070 */
[----:B------:R-:W-:Y:S02]  /*0070*/  ISETP.NE.AND.EX P0, PT, RZ, c[0x0][0x23c], PT, P0 ;  /* 0x00008f00ff007a0c */ /* 0x000fe40003f05300 */
[----:B------:R-:W2:Y:S01]  /*0080*/  S2UR UR6, SR_CTAID.X ;  /* 0x00000000000679c3 */ /* 0x000ea20000002500 */
[----:B------:R-:W-:-:S02]  /*0090*/  ISETP.NE.AND.EX P1, PT, RZ, c[0x0][0x254], PT, P1 ;  /* 0x00009500ff007a0c */ /* 0x000fc40003f25310 */
[----:B------:R-:W-:Y:S01]  /*00a0*/  IADD3 R1, R1, -0x10, RZ ;  /* 0xfffffff001017810 */ /* 0x000fe20007ffe0ff */
[----:B-1----:R-:W1:Y:S01]  /*00b0*/  MUFU.RCP R0, R0 ;  /* 0x0000000000007308 */ /* 0x002e620000001000 */
[----:B0-----:R-:W-:Y:S01]  /*00c0*/  MOV R93, UR4 ;  /* 0x00000004005d7c02 */ /* 0x001fe20008000f00 */
[----:B------:R-:W-:-:S03]  /*00d0*/  ULDC.64 UR4, c[0x0][0x118] ;  /* 0x0000460000047ab9 */ /* 0x000fc60000000a00 */
[----:B------:R-:W-:Y:S02]  /*00e0*/  SHF.R.S32.HI R92, RZ, 0x1f, R93 ;  /* 0x0000001fff5c7819 */ /* 0x000fe4000001145d */
[C---:B------:R-:W-:Y:S02]  /*00f0*/  @P0 LEA R2, P2, R93.reuse, c[0x0][0x238], 0x2 ;  /* 0x00008e005d020a11 */ /* 0x040fe400078410ff */
[----:B--2---:R-:W-:Y:S02]  /*0100*/  MOV R87, UR6 ;  /* 0x0000000600577c02 */ /* 0x004fe40008000f00 */
[C---:B------:R-:W-:Y:S02]  /*0110*/  @P0 LEA.HI.X R3, R93.reuse, c[0x0][0x23c], R92, 0x2, P2 ;  /* 0x00008f005d030a11 */ /* 0x040fe400010f145c */
        /* <DEDUP_REMOVED lines=23> */
[----:B------:R1:W-:Y:S01]  /*0290*/  STL [R1+0xc], R10 ;  /* 0x00000c0a01007387 */ /* 0x0003e20000100800 */
[----:B------:R-:W-:Y:S01]  /*02a0*/  ISETP.GE.AND P3, PT, R2, RZ, PT ;  /* 0x000000ff0200720c */ /* 0x000fe20003f66270 */
[----:B------:R-:W-:Y:S01]  /*02b0*/  IMAD R0, R10, c[0x0][0x1d0], RZ ;  /* 0x000074000a007a24 */ /* 0x000fe200078e02ff */
[----:B------:R-:W-:Y:S01]  /*02c0*/  ISETP.NE.AND P1, PT, RZ, c[0x0][0x178], PT ;  /* 0x00005e00ff007a0c */ /* 0x000fe20003f25270 */
[----:B------:R-:W-:-:S04]  /*02d0*/  IMAD.WIDE.U32 R6, R87, c[0x0][0x190], RZ ;  /* 0x0000640057067a25 */ /* 0x000fc800078e00ff */
[----:B------:R-:W-:Y:S01]  /*02e0*/  IMAD.WIDE.U32 R2, R87, c[0x0][0x1d0], RZ ;  /* 0x0000740057027a25 */ /* 0x000fe200078e00ff */
[----:B------:R-:W-:-:S03]  /*02f0*/  @P0 IADD3 R8, R8, 0x1, RZ ;  /* 0x0000000108080810 */ /* 0x000fc60007ffe0ff */
[----:B0-----:R-:W-:-:S04]  /*0300*/  IMAD.WIDE.U32 R4, R87, c[0x0][0x1e0], RZ ;  /* 0x0000780057047a25 */ /* 0x001fc800078e00ff */
[----:B-1----:R-:W-:Y:S02]  /*0310*/  IMAD R10, R10, c[0x0][0x1e0], RZ ;  /* 0x000078000a0a7a24 */ /* 0x002fe400078e02ff */
[----:B------:R-:W-:Y:S01]  /*0320*/  IMAD R9, R87, c[0x0][0x194], R12 ;  /* 0x0000650057097a24 */ /* 0x000fe200078e020c */
[----:B------:R-:W-:Y:S06]  /*0330*/  @!P4 EXIT ;  /* 0x000000000000c94d */ /* 0x000fec0003800000 */
[----:B------:R-:W-:Y:S01]  /*0340*/  IMAD R11, R87, c[0x0][0x1e4], R10 ;  /* 0x00007900570b7a24 */ /* 0x000fe200078e020a */
[----:B------:R-:W-:Y:S01]  /*0350*/  IADD3 R7, R7, R9, RZ ;  /* 0x0000000907077210 */ /* 0x000fe20007ffe0ff */
[----:B------:R-:W-:Y:S01]  /*0360*/  IMAD R9, R87, c[0x0][0x1d4], R0 ;  /* 0x0000750057097a24 */ /* 0x000fe200078e0200 */
[----:B------:R-:W-:Y:S01]  /*0370*/  @!P3 IADD3 R8, -R8, RZ, RZ ;  /* 0x000000ff0808b210 */ /* 0x000fe20007ffe1ff */
[C---:B------:R-:W-:Y:S01]  /*0380*/  IMAD R12, R92.reuse, c[0x0][0x1e8], RZ ;  /* 0x00007a005c0c7a24 */ /* 0x040fe200078e02ff */
[----:B------:R-:W-:Y:S01]  /*0390*/  @!P1 LOP3.LUT R8, RZ, c[0x0][0x178], RZ, 0x33, !PT ;  /* 0x00005e00ff089a12 */ /* 0x000fe200078e33ff */
[----:B------:R-:W0:Y:S01]  /*03a0*/  S2R R86, SR_TID.X ;  /* 0x0000000000567919 */ /* 0x000e220000002100 */
[----:B------:R-:W-:Y:S01]  /*03b0*/  IADD3 R5, R5, R11, RZ ;  /* 0x0000000b05057210 */ /* 0x000fe20007ffe0ff */
[----:B------:R-:W-:Y:S01]  /*03c0*/  IMAD R10, R92, c[0x0][0x1d8], RZ ;  /* 0x000076005c0a7a24 */ /* 0x000fe200078e02ff */
[----:B------:R-:W-:Y:S01]  /*03d0*/  IADD3 R3, R3, R9, RZ ;  /* 0x0000000903037210 */ /* 0x000fe20007ffe0ff */
[C---:B------:R-:W-:Y:S01]  /*03e0*/  IMAD R9, R93.reuse, c[0x0][0x1ec], R12 ;  /* 0x00007b005d097a24 */ /* 0x040fe200078e020c */
[----:B------:R-:W-:Y:S01]  /*03f0*/  SHF.R.S32.HI R0, RZ, 0x1f, R8 ;  /* 0x0000001fff007819 */ /* 0x000fe20000011408 */
[----:B------:R-:W-:Y:S01]  /*0400*/  IMAD.WIDE.U32 R4, R93, c[0x0][0x1e8], R4 ;  /* 0x00007a005d047a25 */ /* 0x000fe200078e0004 */
[----:B------:R-:W1:Y:S01]  /*0410*/  S2R R85, SR_LANEID ;  /* 0x0000000000557919 */ /* 0x000e620000000000 */
[----:B------:R-:W-:-:S02]  /*0420*/  MOV R83, RZ ;  /* 0x000000ff00537202 */ /* 0x000fc40000000f00 */
[----:B------:R-:W-:Y:S01]  /*0430*/  IMAD R11, R0, c[0x0][0x1a8], RZ ;  /* 0x00006a00000b7a24 */ /* 0x000fe200078e02ff */
[----:B------:R-:W-:Y:S01]  /*0440*/  IADD3 R5, R5, R9, RZ ;  /* 0x0000000905057210 */ /* 0x000fe20007ffe0ff */
[----:B------:R-:W-:Y:S01]  /*0450*/  IMAD.WIDE.U32 R2, R93, c[0x0][0x1d8], R2 ;  /* 0x000076005d027a25 */ /* 0x000fe200078e0002 */
[----:B------:R-:W-:-:S03]  /*0460*/  LEA R0, P1, R4, c[0x0][0x248], 0x1 ;  /* 0x0000920004007a11 */ /* 0x000fc600078208ff */
[----:B------:R-:W-:Y:S01]  /*0470*/  IMAD.WIDE.U32 R6, R8, c[0x0][0x1a8], R6 ;  /* 0x00006a0008067a25 */ /* 0x000fe200078e0006 */
[----:B------:R-:W-:-:S03]  /*0480*/  LEA.HI.X R4, R4, c[0x0][0x24c], R5, 0x1, P1 ;  /* 0x0000930004047a11 */ /* 0x000fc600008f0c05 */
[----:B------:R-:W-:Y:S01]  /*0490*/  IMAD R11, R8, c[0x0][0x1ac], R11 ;  /* 0x00006b00080b7a24 */ /* 0x000fe200078e020b */
[----:B------:R-:W-:Y:S01]  /*04a0*/  LEA R8, P0, R2, c[0x0][0x240], 0x1 ;  /* 0x0000900002087a11 */ /* 0x000fe200078008ff */
[----:B------:R-:W-:Y:S01]  /*04b0*/  IMAD R163, R93, c[0x0][0x1dc], R10 ;  /* 0x000077005da37a24 */ /* 0x000fe200078e020a */
[----:B------:R-:W-:Y:S02]  /*04c0*/  LEA R81, P2, R6, c[0x0][0x228], 0x1 ;  /* 0x00008a0006517a11 */ /* 0x000fe400078408ff */
[----:B0-----:R-:W-:Y:S01]  /*04d0*/  SHF.L.U32 R84, R86, 0x4, RZ ;  /* 0x0000000456547819 */ /* 0x001fe200000006ff */
[----:B------:R0:W-:Y:S01]  /*04e0*/  STL [R1], R8 ;  /* 0x0000000801007387 */ /* 0x0001e20000100800 */
[----:B------:R-:W-:Y:S02]  /*04f0*/  IADD3 R163, R3, R163, RZ ;  /* 0x000000a303a37210 */ /* 0x000fe40007ffe0ff */
[----:B------:R-:W-:Y:S01]  /*0500*/  IADD3 R3, R7, R11, RZ ;  /* 0x0000000b07037210 */ /* 0x000fe20007ffe0ff */
[----:B------:R0:W-:Y:S01]  /*0510*/  STL [R1+0x8], R0 ;  /* 0x0000080001007387 */ /* 0x0001e20000100800 */
[----:B------:R-:W-:-:S02]  /*0520*/  LOP3.LUT R84, R84, 0xfffffe00, RZ, 0xc0, !PT ;  /* 0xfffffe0054547812 */ /* 0x000fc400078ec0ff */
[----:B------:R-:W-:Y:S01]  /*0530*/  LEA.HI.X R163, R2, c[0x0][0x244], R163, 0x1, P0 ;  /* 0x0000910002a37a11 */ /* 0x000fe200000f0ca3 */
[----:B------:R0:W-:Y:S01]  /*0540*/  STL [R1+0x4], R4 ;  /* 0x0000040401007387 */ /* 0x0001e20000100800 */
[----:B------:R-:W-:Y:S02]  /*0550*/  LEA.HI.X R80, R6, c[0x0][0x22c], R3, 0x1, P2 ;  /* 0x00008b0006507a11 */ /* 0x000fe400010f0c03 */
[----:B-1----:R-:W-:Y:S02]  /*0560*/  LOP3.LUT R82, R84, 0x1f, R86, 0xf8, !PT ;  /* 0x0000001f54527812 */ /* 0x002fe400078ef856 */
.L_x_918:
[----:B0-----:R-:W2:Y:S01]  /*0570*/  LDL R3, [R1] ;  /* 0x0000000001037983 */ /* 0x001ea20000100800 */
[----:B------:R-:W-:Y:S02]  /*0580*/  MOV R2, 0xfffffc00 ;  /* 0xfffffc0000027802 */ /* 0x000fe40000000f00 */
[C---:B------:R-:W-:Y:S01]  /*0590*/  LOP3.LUT R16, R82.reuse, 0x20, RZ, 0xfc, !PT ;  /* 0x0000002052107812 */ /* 0x040fe200078efcff */
[----:B------:R-:W3:Y:S01]  /*05a0*/  LDL R49, [R1+0x4] ;  /* 0x0000040001317983 */ /* 0x000ee20000100800 */
[C---:B------:R-:W-:Y:S01]  /*05b0*/  LOP3.LUT R18, R82.reuse, 0x40, RZ, 0xfc, !PT ;  /* 0x0000004052127812 */ /* 0x040fe200078efcff */
[----:B------:R-:W-:Y:S01]  /*05c0*/  IMAD R79, R83, R2, c[0x0][0x168] ;  /* 0x00005a00534f7624 */ /* 0x000fe200078e0202 */
[----:B------:R-:W-:Y:S01]  /*05d0*/  LOP3.LUT R22, R82, 0x60, RZ, 0xfc, !PT ;  /* 0x0000006052167812 */ /* 0x000fe200078efcff */
[----:B------:R-:W4:Y:S01]  /*05e0*/  LDL R48, [R1+0x8] ;  /* 0x0000080001307983 */ /* 0x000f220000100800 */
[----:B------:R-:W-:-:S02]  /*05f0*/  PRMT R5, RZ, 0x7610, R5 ;  /* 0x00007610ff057816 */ /* 0x000fc40000000005 */
[-C--:B------:R-:W-:Y:S02]  /*0600*/  ISETP.GE.AND P2, PT, R82, R79.reuse, PT ;  /* 0x0000004f5200720c */ /* 0x080fe40003f46270 */
[----:B------:R-:W-:Y:S02]  /*0610*/  ISETP.GE.AND P1, PT, R16, R79, PT ;  /* 0x0000004f1000720c */ /* 0x000fe40003f26270 */
[C---:B------:R-:W-:Y:S02]  /*0620*/  LOP3.LUT R24, R82.reuse, 0x80, RZ, 0xfc, !PT ;  /* 0x0000008052187812 */ /* 0x040fe400078efcff */
[----:B0-----:R-:W-:Y:S02]  /*0630*/  PRMT R0, RZ, 0x7610, R0 ;  /* 0x00007610ff007816 */ /* 0x001fe40000000000 */
[C---:B------:R-:W-:Y:S02]  /*0640*/  LOP3.LUT R26, R82.reuse, 0xa0, RZ, 0xfc, !PT ;  /* 0x000000a0521a7812 */ /* 0x040fe400078efcff */
[----:B------:R-:W-:-:S02]  /*0650*/  LOP3.LUT R28, R82, 0xc0, RZ, 0xfc, !PT ;  /* 0x000000c0521c7812 */ /* 0x000fc400078efcff */
[-C--:B------:R-:W-:Y:S02]  /*0660*/  ISETP.GE.AND P0, PT, R18, R79.reuse, PT ;  /* 0x0000004f1200720c */ /* 0x080fe40003f06270 */
[----:B------:R-:W-:Y:S02]  /*0670*/  LOP3.LUT R30, R82, 0xe0, RZ, 0xfc, !PT ;  /* 0x000000e0521e7812 */ /* 0x000fe400078efcff */
[-C--:B------:R-:W-:Y:S02]  /*0680*/  ISETP.GE.AND P4, PT, R22, R79.reuse, PT ;  /* 0x0000004f1600720c */ /* 0x080fe40003f86270 */
[----:B------:R-:W-:Y:S02]  /*0690*/  LOP3.LUT R32, R82, 0x100, RZ, 0xfc, !PT ;  /* 0x0000010052207812 */ /* 0x000fe400078efcff */
[-C--:B------:R-:W-:Y:S02]  /*06a0*/  ISETP.GE.AND P6, PT, R24, R79.reuse, PT ;  /* 0x0000004f1800720c */ /* 0x080fe40003fc6270 */
[----:B------:R-:W-:-:S02]  /*06b0*/  ISETP.GE.AND P5, PT, R26, R79, PT ;  /* 0x0000004f1a00720c */ /* 0x000fc40003fa6270 */
[----:B------:R-:W-:Y:S02]  /*06c0*/  ISETP.GE.AND P3, PT, R28, R79, PT ;  /* 0x0000004f1c00720c */ /* 0x000fe40003f66270 */
[----:B------:R-:W-:Y:S02]  /*06d0*/  PRMT R4, RZ, 0x7610, R4 ;  /* 0x00007610ff047816 */ /* 0x000fe40000000004 */
[----:B------:R-:W-:Y:S02]  /*06e0*/  PRMT R7, RZ, 0x7610, R7 ;  /* 0x00007610ff077816 */ /* 0x000fe40000000007 */
[----:B------:R-:W-:Y:S02]  /*06f0*/  PRMT R9, RZ, 0x7610, R9 ;  /* 0x00007610ff097816 */ /* 0x000fe40000000009 */
[----:B------:R-:W-:Y:S02]  /*0700*/  PRMT R6, RZ, 0x7610, R6 ;  /* 0x00007610ff067816 */ /* 0x000fe40000000006 */
[----:B------:R-:W-:-:S02]  /*0710*/  LOP3.LUT R34, R82, 0x120, RZ, 0xfc, !PT ;  /* 0x0000012052227812 */ /* 0x000fc400078efcff */
[----:B------:R-:W-:Y:S02]  /*0720*/  PRMT R11, RZ, 0x7610, R11 ;  /* 0x00007610ff0b7816 */ /* 0x000fe4000000000b */
[C---:B------:R-:W-:Y:S02]  /*0730*/  LOP3.LUT R36, R82.reuse, 0x140, RZ, 0xfc, !PT ;  /* 0x0000014052247812 */ /* 0x040fe400078efcff */
[----:B------:R-:W-:Y:S02]  /*0740*/  PRMT R8, RZ, 0x7610, R8 ;  /* 0x00007610ff087816 */ /* 0x000fe40000000008 */
[C---:B------:R-:W-:Y:S02]  /*0750*/  LOP3.LUT R38, R82.reuse, 0x160, RZ, 0xfc, !PT ;  /* 0x0000016052267812 */ /* 0x040fe400078efcff */
[----:B------:R-:W-:Y:S02]  /*0760*/  PRMT R13, RZ, 0x7610, R13 ;  /* 0x00007610ff0d7816 */ /* 0x000fe4000000000d */
[----:B------:R-:W-:-:S02]  /*0770*/  LOP3.LUT R40, R82, 0x180, RZ, 0xfc, !PT ;  /* 0x0000018052287812 */ /* 0x000fc400078efcff */
[C---:B------:R-:W-:Y:S02]  /*0780*/  LOP3.LUT R42, R82.reuse, 0x1a0, RZ, 0xfc, !PT ;  /* 0x000001a0522a7812 */ /* 0x040fe400078efcff */
[C---:B------:R-:W-:Y:S02]  /*0790*/  LOP3.LUT R44, R82.reuse, 0x1c0, RZ, 0xfc, !PT ;  /* 0x000001c0522c7812 */ /* 0x040fe400078efcff */
[----:B------:R-:W-:Y:S02]  /*07a0*/  LOP3.LUT R46, R82, 0x1e0, RZ, 0xfc, !PT ;  /* 0x000001e0522e7812 */ /* 0x000fe400078efcff */
[----:B------:R-:W-:Y:S02]  /*07b0*/  PRMT R10, RZ, 0x7610, R10 ;  /* 0x00007610ff0a7816 */ /* 0x000fe4000000000a */
[----:B------:R-:W-:Y:S02]  /*07c0*/  PRMT R15, RZ, 0x7610, R15 ;  /* 0x00007610ff0f7816 */ /* 0x000fe4000000000f */
[----:B------:R-:W-:-:S02]  /*07d0*/  PRMT R12, RZ, 0x7610, R12 ;  /* 0x00007610ff0c7816 */ /* 0x000fc4000000000c */
[----:B------:R-:W-:Y:S02]  /*07e0*/  PRMT R17, RZ, 0x7610, R17 ;  /* 0x00007610ff117816 */ /* 0x000fe40000000011 */
[----:B------:R-:W-:Y:S02]  /*07f0*/  PRMT R14, RZ, 0x7610, R14 ;  /* 0x00007610ff0e7816 */ /* 0x000fe4000000000e */
[----:B------:R-:W-:Y:S02]  /*0800*/  PRMT R21, RZ, 0x7610, R21 ;  /* 0x00007610ff157816 */ /* 0x000fe40000000015 */
[----:B------:R-:W-:Y:S01]  /*0810*/  PRMT R20, RZ, 0x7610, R20 ;  /* 0x00007610ff147816 */ /* 0x000fe20000000014 */
[----:B------:R-:W-:Y:S01]  /*0820*/  BAR.SYNC.DEFER_BLOCKING 0x0 ;  /* 0x0000000000007b1d */ /* 0x000fe20000010000 */
[----:B--2---:R-:W-:-:S05]  /*0830*/  MOV R162, R3 ;  /* 0x0000000300a27202 */ /* 0x004fca0000000f00 */
[----:B------:R-:W-:-:S05]  /*0840*/  IMAD.WIDE R2, R82, 0x2, R162 ;  /* 0x0000000252027825 */ /* 0x000fca00078e02a2 */
[----:B------:R0:W2:Y:S01]  /*0850*/  @!P2 LDG.E.U16 R5, [R2.64] ;  /* 0x000000040205a981 */ /* 0x0000a2000c1e1500 */
[----:B------:R-:W-:-:S03]  /*0860*/  ISETP.GE.AND P2, PT, R30, R79, PT ;  /* 0x0000004f1e00720c */ /* 0x000fc60003f46270 */
[----:B------:R0:W2:Y:S01]  /*0870*/  @!P1 LDG.E.U16 R0, [R2.64+0x40] ;  /* 0x0000400402009981 */ /* 0x0000a2000c1e1500 */
        /* <DEDUP_REMOVED lines=15> */
[----:B------:R0:W2:Y:S04]  /*0970*/  @!P0 LDG.E.U16 R10, [R2.64+0x240] ;  /* 0x00024004020a8981 */ /* 0x0000a8000c1e1500 */
[----:B------:R0:W2:Y:S04]  /*0980*/  @!P4 LDG.E.U16 R15, [R2.64+0x280] ;  /* 0x00028004020fc981 */ /* 0x0000a8000c1e1500 */
[----:B------:R0:W2:Y:S04]  /*0990*/  @!P6 LDG.E.U16 R12, [R2.64+0x2c0] ;  /* 0x0002c004020ce981 */ /* 0x0000a8000c1e1500 */
[----:B------:R0:W2:Y:S04]  /*09a0*/  @!P5 LDG.E.U16 R17, [R2.64+0x300] ;  /* 0x000300040211d981 */ /* 0x0000a8000c1e1500 */
[----:B------:R0:W2:Y:S04]  /*09b0*/  @!P3 LDG.E.U16 R14, [R2.64+0x340] ;  /* 0x00034004020eb981 */ /* 0x0000a8000c1e1500 */
[----:B------:R0:W2:Y:S04]  /*09c0*/  @!P2 LDG.E.U16 R21, [R2.64+0x380] ;  /* 0x000380040215a981 */ /* 0x0000a8000c1e1500 */
[----:B------:R0:W2:Y:S01]  /*09d0*/  @!P1 LDG.E.U16 R20, [R2.64+0x3c0] ;  /* 0x0003c00402149981 */ /* 0x0000a2000c1e1500 */
[----:B------:R-:W-:-:S02]  /*09e0*/  ISETP.GE.AND P2, PT, R16, R79, PT ;  /* 0x0000004f1000720c */ /* 0x000fc40003f46270 */
[----:B------:R-:W-:-:S04]  /*09f0*/  IADD3 R16, R84, R85, RZ ;  /* 0x0000005554107210 */ /* 0x000fc80007ffe0ff */
[C---:B------:R-:W-:Y:S02]  /*0a00*/  IADD3 R19, R16.reuse, 0x20, RZ ;  /* 0x0000002010137810 */ /* 0x040fe40007ffe0ff */
[C---:B------:R-:W-:Y:S02]  /*0a10*/  IADD3 R23, R16.reuse, 0x60, RZ ;  /* 0x0000006010177810 */ /* 0x040fe40007ffe0ff */
[C---:B0-----:R-:W-:Y:S02]  /*0a20*/  IADD3 R3, R16.reuse, 0x40, RZ ;  /* 0x0000004010037810 */ /* 0x041fe40007ffe0ff */
[CC--:B------:R-:W-:Y:S02]  /*0a30*/  LEA.HI.SX32 R162, R16.reuse, R16.reuse, 0x1b ;  /* 0x0000001010a27211 */ /* 0x0c0fe400078fdaff */
[----:B------:R-:W-:Y:S02]  /*0a40*/  IADD3 R25, R16, 0x80, RZ ;  /* 0x0000008010197810 */ /* 0x000fe40007ffe0ff */
[----:B------:R-:W-:-:S02]  /*0a50*/  LEA.HI.SX32 R19, R19, R16, 0x1b ;  /* 0x0000001013137211 */ /* 0x000fc400078fdaff */
[C---:B------:R-:W-:Y:S02]  /*0a60*/  IADD3 R27, R16.reuse, 0xa0, RZ ;  /* 0x000000a0101b7810 */ /* 0x040fe40007ffe0ff */
[C---:B------:R-:W-:Y:S02]  /*0a70*/  IADD3 R29, R16.reuse, 0xc0, RZ ;  /* 0x000000c0101d7810 */ /* 0x040fe40007ffe0ff */
[-C--:B------:R-:W-:Y:S02]  /*0a80*/  LEA.HI.SX32 R3, R3, R16.reuse, 0x1b ;  /* 0x0000001003037211 */ /* 0x080fe400078fdaff */
[C---:B------:R-:W-:Y:S02]  /*0a90*/  IADD3 R31, R16.reuse, 0xe0, RZ ;  /* 0x000000e0101f7810 */ /* 0x040fe40007ffe0ff */
[----:B------:R-:W-:Y:S01]  /*0aa0*/  LEA.HI.SX32 R23, R23, R16, 0x1b ;  /* 0x0000001017177211 */ /* 0x000fe200078fdaff */
[----:B------:R-:W-:Y:S01]  /*0ab0*/  IMAD.SHL.U32 R161, R19, 0x2, RZ ;  /* 0x0000000213a17824 */ /* 0x000fe200078e00ff */
[----:B------:R-:W-:-:S02]  /*0ac0*/  IADD3 R33, R16, 0x100, RZ ;  /* 0x0000010010217810 */ /* 0x000fc40007ffe0ff */
[----:B------:R-:W-:Y:S02]  /*0ad0*/  SHF.L.U32 R162, R162, 0x1, RZ ;  /* 0x00000001a2a27819 */ /* 0x000fe400000006ff */
[-C--:B------:R-:W-:Y:S02]  /*0ae0*/  LEA.HI.SX32 R25, R25, R16.reuse, 0x1b ;  /* 0x0000001019197211 */ /* 0x080fe400078fdaff */
[C---:B------:R-:W-:Y:S02]  /*0af0*/  IADD3 R35, R16.reuse, 0x120, RZ ;  /* 0x0000012010237810 */ /* 0x040fe40007ffe0ff */
        /* <DEDUP_REMOVED lines=31> */
[----:B----4-:R-:W-:Y:S02]  /*0cf0*/  MOV R2, R48 ;  /* 0x0000003000027202 */ /* 0x010fe40000000f00 */
[----:B---3--:R-:W-:-:S02]  /*0d00*/  MOV R3, R49 ;  /* 0x0000003100037202 */ /* 0x008fc40000000f00 */
[----:B------:R-:W-:-:S03]  /*0d10*/  ISETP.GE.AND P4, PT, R18, R79, PT ;  /* 0x0000004f1200720c */ /* 0x000fc60003f86270 */
[----:B------:R-:W-:Y:S01]  /*0d20*/  IMAD.WIDE R18, R82, 0x2, R2 ;  /* 0x0000000252127825 */ /* 0x000fe200078e0202 */
[-C--:B------:R-:W-:Y:S02]  /*0d30*/  ISETP.GE.AND P1, PT, R24, R79.reuse, PT ;  /* 0x0000004f1800720c */ /* 0x080fe40003f26270 */
[-C--:B------:R-:W-:Y:S02]  /*0d40*/  ISETP.GE.AND P0, PT, R22, R79.reuse, PT ;  /* 0x0000004f1600720c */ /* 0x080fe40003f06270 */
[----:B------:R-:W-:Y:S02]  /*0d50*/  PRMT R22, RZ, 0x7610, R22 ;  /* 0x00007610ff167816 */ /* 0x000fe40000000016 */
[----:B------:R-:W-:Y:S02]  /*0d60*/  PRMT R23, RZ, 0x7610, R23 ;  /* 0x00007610ff177816 */ /* 0x000fe40000000017 */
[-C--:B------:R-:W-:Y:S02]  /*0d70*/  ISETP.GE.AND P6, PT, R26, R79.reuse, PT ;  /* 0x0000004f1a00720c */ /* 0x080fe40003fc6270 */
[----:B------:R-:W-:-:S02]  /*0d80*/  ISETP.GE.AND P5, PT, R28, R79, PT ;  /* 0x0000004f1c00720c */ /* 0x000fc40003fa6270 */
[----:B------:R-:W-:Y:S02]  /*0d90*/  ISETP.GE.AND P3, PT, R30, R79, PT ;  /* 0x0000004f1e00720c */ /* 0x000fe40003f66270 */
        /* <DEDUP_REMOVED lines=9> */
[----:B--2---:R-:W-:Y:S04]  /*0e30*/  STS.U16 [R162], R5 ;  /* 0x00000005a2007388 */ /* 0x004fe80000000400 */
[----:B------:R0:W-:Y:S04]  /*0e40*/  STS.U16 [R161+0x40], R0 ;  /* 0x00004000a1007388 */ /* 0x0001e80000000400 */
[----:B------:R-:W-:Y:S04]  /*0e50*/  STS.U16 [R159+0x80], R4 ;  /* 0x000080049f007388 */ /* 0x000fe80000000400 */
[----:B------:R-:W-:Y:S01]  /*0e60*/  STS.U16 [R158+0xc0], R7 ;  /* 0x0000c0079e007388 */ /* 0x000fe20000000400 */
[----:B0-----:R-:W-:-:S03]  /*0e70*/  LEA R0, R85, R84, 0x4 ;  /* 0x0000005455007211 */ /* 0x001fc600078e20ff */
[----:B------:R-:W-:Y:S04]  /*0e80*/  STS.U16 [R78+0x100], R9 ;  /* 0x000100094e007388 */ /* 0x000fe80000000400 */
[----:B------:R-:W-:Y:S01]  /*0e90*/  STS.U16 [R77+0x140], R6 ;  /* 0x000140064d007388 */ /* 0x000fe20000000400 */
[----:B------:R-:W-:-:S03]  /*0ea0*/  LEA.HI.SX32 R66, R0, R0, 0x1b ;  /* 0x0000000000427211 */ /* 0x000fc600078fdaff */
[----:B------:R-:W-:Y:S04]  /*0eb0*/  STS.U16 [R76+0x180], R11 ;  /* 0x0001800b4c007388 */ /* 0x000fe80000000400 */
[----:B------:R-:W-:Y:S04]  /*0ec0*/  STS.U16 [R75+0x1c0], R8 ;  /* 0x0001c0084b007388 */ /* 0x000fe80000000400 */
[----:B------:R-:W-:Y:S01]  /*0ed0*/  STS.U16 [R74+0x200], R13 ;  /* 0x0002000d4a007388 */ /* 0x000fe20000000400 */
[----:B------:R-:W-:-:S03]  /*0ee0*/  SHF.L.U32 R66, R66, 0x1, RZ ;  /* 0x0000000142427819 */ /* 0x000fc600000006ff */
        /* <DEDUP_REMOVED lines=26> */
[----:B-1----:R-:W-:Y:S02]  /*1090*/  PRMT R20, RZ, 0x7610, R20 ;  /* 0x00007610ff147816 */ /* 0x002fe40000000014 */
        /* <DEDUP_REMOVED lines=20> */
[----:B------:R-:W3:Y:S01]  /*11e0*/  @!P4 LDG.E.U16 R28, [R18.64+0x240] ;  /* 0x00024004121cc981 */ /* 0x000ee2000c1e1500 */
[----:B------:R-:W-:-:S03]  /*11f0*/  PRMT R34, RZ, 0x7610, R34 ;  /* 0x00007610ff227816 */ /* 0x000fc60000000022 */
        /* <DEDUP_REMOVED lines=41> */
[----:B0-----:R-:W-:Y:S01]  /*1490*/  PRMT R23, RZ, 0x5410, R23 ;  /* 0x00005410ff177816 */ /* 0x001fe20000000017 */
[----:B------:R-:W-:-:S04]  /*14a0*/  IMAD.MOV.U32 R33, RZ, RZ, c[0x0][0x16c] ;  /* 0x00005b00ff217624 */ /* 0x000fc800078e00ff */
[----:B-----5:R-:W-:Y:S01]  /*14b0*/  FADD.FTZ R65, R23, R90 ;  /* 0x0000005a17417221 */ /* 0x020fe20000010000 */
[----:B------:R-:W-:-:S04]  /*14c0*/  ISETP.GE.AND P6, PT, R33, 0x1, PT ;  /* 0x000000012100780c */ /* 0x000fc80003fc6270 */
        /* <DEDUP_REMOVED lines=52> */
.L_x_877:
[----:B------:R-:W-:Y:S05]  /*1810*/  BSYNC B0 ;  /* 0x0000000000007941 */ /* 0x000fea0003800000 */
.L_x_876:
        /* <DEDUP_REMOVED lines=36> */
.L_x_879:
[----:B------:R-:W-:Y:S05]  /*1a60*/  BSYNC B0 ;  /* 0x0000000000007941 */ /* 0x000fea0003800000 */
.L_x_878:
        /* <DEDUP_REMOVED lines=38> */
.L_x_881:
[----:B------:R-:W-:Y:S05]  /*1cd0*/  BSYNC B0 ;  /* 0x0000000000007941 */ /* 0x000fea0003800000 */
.L_x_880:
        /* <DEDUP_REMOVED lines=36> */
.L_x_883:
[----:B------:R-:W-:Y:S05]  /*1f20*/  BSYNC B0 ;  /* 0x0000000000007941 */ /* 0x000fea0003800000 */
.L_x_882:
        /* <DEDUP_REMOVED lines=38> */
.L_x_885:
[----:B------:R-:W-:Y:S05]  /*2190*/  BSYNC B0 ;  /* 0x0000000000007941 */ /* 0x000fea0003800000 */
.L_x_884:
        /* <DEDUP_REMOVED lines=36> */
.L_x_887:
[----:B------:R-:W-:Y:S05]  /*23e0*/  BSYNC B0 ;  /* 0x0000000000007941 */ /* 0x000fea0003800000 */
.L_x_886:
        /* <DEDUP_REMOVED lines=38> */
.L_x_889:
[----:B------:R-:W-:Y:S05]  /*2650*/  BSYNC B0 ;  /* 0x0000000000007941 */ /* 0x000fea0003800000 */
.L_x_888:
        /* <DEDUP_REMOVED lines=36> */
.L_x_891:
[----:B------:R-:W-:Y:S05]  /*28a0*/  BSYNC B0 ;  /* 0x0000000000007941 */ /* 0x000fea0003800000 */
.L_x_890:
        /* <DEDUP_REMOVED lines=41> */
.L_x_893:
[----:B------:R-:W-:Y:S05]  /*2b40*/  BSYNC B0 ;  /* 0x0000000000007941 */ /* 0x000fea0003800000 */
.L_x_892:
        /* <DEDUP_REMOVED lines=41> */
.L_x_895:
[----:B------:R-:W-:Y:S05]  /*2de0*/  BSYNC B0 ;  /* 0x0000000000007941 */ /* 0x000fea0003800000 */
.L_x_894:
        /* <DEDUP_REMOVED lines=47> */
.L_x_897:
[----:B------:R-:W-:Y:S05]  /*30e0*/  BSYNC B0 ;  /* 0x0000000000007941 */ /* 0x000fea0003800000 */
.L_x_896:
        /* <DEDUP_REMOVED lines=33> */
.L_x_899:
[----:B------:R-:W-:Y:S05]  /*3300*/  BSYNC B0 ;  /* 0x0000000000007941 */ /* 0x000fea0003800000 */
.L_x_898:
        /* <DEDUP_REMOVED lines=33> */
.L_x_901:
[----:B------:R-:W-:Y:S05]  /*3520*/  BSYNC B0 ;  /* 0x0000000000007941 */ /* 0x000fea0003800000 */
.L_x_900:
        /* <DEDUP_REMOVED lines=33> */
.L_x_903:
[----:B------:R-:W-:Y:S05]  /*3740*/  BSYNC B0 ;  /* 0x0000000000007941 */ /* 0x000fea0003800000 */
.L_x_902:
        /* <DEDUP_REMOVED lines=33> */
.L_x_905:
[----:B------:R-:W-:Y:S05]  /*3960*/  BSYNC B0 ;  /* 0x0000000000007941 */ /* 0x000fea0003800000 */
.L_x_904:
        /* <DEDUP_REMOVED lines=33> */
.L_x_907:
[----:B------:R-:W-:Y:S05]  /*3b80*/  BSYNC B0 ;  /* 0x0000000000007941 */ /* 0x000fea0003800000 */
.L_x_906:
        /* <DEDUP_REMOVED lines=34> */
[----:B------:R-:W-:Y:S01]  /*3db0*/  FMUL.FTZ R2, R0, R34 ;  /* 0x0000002200027220 */ /* 0x000fe20000410000 */
[----:B------:R-:W-:-:S09]  /*3dc0*/  HFMA2.MMA R0, -RZ, RZ, 0, 0 ;  /* 0x00000000ff007435 */ /* 0x000fd200000001ff */
.L_x_914:
[----:B------:R-:W-:Y:S01]  /*3dd0*/  IMAD R42, R92, c[0x0][0x180], RZ ;  /* 0x000060005c2a7a24 */ /* 0x000fe200078e02ff */
[----:B------:R-:W-:Y:S01]  /*3de0*/  SHF.R.S32.HI R48, RZ, 0x1f, R0 ;  /* 0x0000001fff307819 */ /* 0x000fe20000011400 */
[----:B------:R-:W-:Y:S01]  /*3df0*/  IMAD.WIDE.U32 R40, R93, c[0x0][0x180], RZ ;  /* 0x000060005d287a25 */ /* 0x000fe200078e00ff */
[----:B------:R-:W-:-:S03]  /*3e00*/  MOV R44, 0xfffffc00 ;  /* 0xfffffc00002c7802 */ /* 0x000fc60000000f00 */
[----:B------:R-:W-:Y:S01]  /*3e10*/  IMAD R43, R93, c[0x0][0x184], R42 ;  /* 0x000061005d2b7a24 */ /* 0x000fe200078e022a */
[----:B------:R-:W-:Y:S01]  /*3e20*/  IADD3 R42, R84, R82, RZ ;  /* 0x00000052542a7210 */ /* 0x000fe20007ffe0ff */
[----:B------:R-:W-:Y:S02]  /*3e30*/  IMAD R45, R48, c[0x0][0x188], RZ ;  /* 0x00006200302d7a24 */ /* 0x000fe400078e02ff */
[----:B------:R-:W-:Y:S01]  /*3e40*/  IMAD R79, R83, R44, c[0x0][0x168] ;  /* 0x00005a00534f7624 */ /* 0x000fe200078e022c */
[----:B------:R-:W-:Y:S01]  /*3e50*/  IADD3 R41, R41, R43, RZ ;  /* 0x0000002b29297210 */ /* 0x000fe20007ffe0ff */
[----:B------:R-:W-:Y:S01]  /*3e60*/  IMAD R45, R0, c[0x0][0x18c], R45 ;  /* 0x00006300002d7a24 */ /* 0x000fe200078e022d */
[----:B------:R-:W-:Y:S01]  /*3e70*/  SHF.R.S32.HI R43, RZ, 0x1f, R42 ;  /* 0x0000001fff2b7819 */ /* 0x000fe2000001142a */
[----:B------:R-:W-:Y:S01]  /*3e80*/  IMAD R51, R48, c[0x0][0x1a0], RZ ;  /* 0x0000680030337a24 */ /* 0x000fe200078e02ff */
[----:B------:R-:W-:Y:S01]  /*3e90*/  SHF.L.U32 R89, R79, 0x1, RZ ;  /* 0x000000014f597819 */ /* 0x000fe200000006ff */
[----:B------:R-:W-:Y:S01]  /*3ea0*/  IMAD.WIDE.U32 R46, R0, c[0x0][0x188], R40 ;  /* 0x00006200002e7a25 */ /* 0x000fe200078e0028 */
[----:B------:R-:W-:-:S03]  /*3eb0*/  IADD3 R49, R42, 0x20, RZ ;  /* 0x000000202a317810 */ /* 0x000fc60007ffe0ff */
[C---:B------:R-:W-:Y:S01]  /*3ec0*/  IMAD R51, R0.reuse, c[0x0][0x1a4], R51 ;  /* 0x0000690000337a24 */ /* 0x040fe200078e0233 */
[----:B------:R-:W-:Y:S01]  /*3ed0*/  IADD3 R41, R47, R45, RZ ;  /* 0x0000002d2f297210 */ /* 0x000fe20007ffe0ff */
[----:B------:R-:W-:Y:S01]  /*3ee0*/  IMAD.WIDE.U32 R44, R0, c[0x0][0x1a0], R42 ;  /* 0x00006800002c7a25 */ /* 0x000fe200078e002a */
[C---:B------:R-:W-:Y:S02]  /*3ef0*/  LEA R40, P0, R46.reuse, c[0x0][0x220], 0x3 ;  /* 0x000088002e287a11 */ /* 0x040fe400078018ff */
[-C--:B------:R-:W-:Y:S02]  /*3f00*/  ISETP.GE.AND P1, PT, R49, R89.reuse, PT ;  /* 0x000000593100720c */ /* 0x080fe40003f26270 */
[----:B------:R-:W-:Y:S02]  /*3f10*/  LEA.HI.X R41, R46, c[0x0][0x224], R41, 0x3, P0 ;  /* 0x000089002e297a11 */ /* 0x000fe400000f1c29 */
[----:B------:R-:W-:Y:S02]  /*3f20*/  ISETP.GE.AND P0, PT, R42, R89, PT ;  /* 0x000000592a00720c */ /* 0x000fe40003f06270 */
[----:B------:R-:W-:-:S02]  /*3f30*/  IADD3 R43, R45, R51, RZ ;  /* 0x000000332d2b7210 */ /* 0x000fc40007ffe0ff */
[C---:B------:R-:W-:Y:S01]  /*3f40*/  LEA R46, P2, R44.reuse, R81, 0x1 ;  /* 0x000000512c2e7211 */ /* 0x040fe200078408ff */
[----:B------:R-:W2:Y:S01]  /*3f50*/  LDG.E.64 R40, [R40.64] ;  /* 0x0000000428287981 */ /* 0x000ea2000c1e1b00 */
[----:B------:R-:W-:Y:S02]  /*3f60*/  PRMT R51, RZ, 0x7610, R51 ;  /* 0x00007610ff337816 */ /* 0x000fe40000000033 */
[----:B------:R-:W-:Y:S02]  /*3f70*/  LEA.HI.X R47, R44, R80, R43, 0x1, P2 ;  /* 0x000000502c2f7211 */ /* 0x000fe400010f0c2b */
[----:B------:R-:W-:Y:S02]  /*3f80*/  IADD3 R43, R42, 0x40, RZ ;  /* 0x000000402a2b7810 */ /* 0x000fe40007ffe0ff */
[----:B------:R-:W-:Y:S01]  /*3f90*/  PRMT R54, RZ, 0x7610, R54 ;  /* 0x00007610ff367816 */ /* 0x000fe20000000036 */
[----:B------:R0:W3:Y:S01]  /*3fa0*/  @!P0 LDG.E.U16 R51, [R46.64] ;  /* 0x000000042e338981 */ /* 0x0000e2000c1e1500 */
[----:B------:R-:W-:-:S02]  /*3fb0*/  ISETP.GE.AND P0, PT, R43, R89, PT ;  /* 0x000000592b00720c */ /* 0x000fc40003f06270 */
[C---:B------:R-:W-:Y:S02]  /*3fc0*/  IADD3 R43, R42.reuse, 0xa0, RZ ;  /* 0x000000a02a2b7810 */ /* 0x040fe40007ffe0ff */
[C---:B------:R-:W-:Y:S01]  /*3fd0*/  IADD3 R45, R42.reuse, 0x80, RZ ;  /* 0x000000802a2d7810 */ /* 0x040fe20007ffe0ff */
[----:B------:R0:W4:Y:S01]  /*3fe0*/  @!P1 LDG.E.U16 R54, [R46.64+0x40] ;  /* 0x000040042e369981 */ /* 0x000122000c1e1500 */
[-C--:B------:R-:W-:Y:S02]  /*3ff0*/  ISETP.GE.AND P3, PT, R43, R89.reuse, PT ;  /* 0x000000592b00720c */ /* 0x080fe40003f66270 */
[----:B------:R-:W-:Y:S02]  /*4000*/  IADD3 R44, R42, 0x60, RZ ;  /* 0x000000602a2c7810 */ /* 0x000fe40007ffe0ff */
[----:B------:R-:W-:Y:S02]  /*4010*/  ISETP.GE.AND P2, PT, R45, R89, PT ;  /* 0x000000592d00720c */ /* 0x000fe40003f46270 */
[----:B------:R-:W-:-:S02]  /*4020*/  PRMT R43, RZ, 0x7610, R43 ;  /* 0x00007610ff2b7816 */ /* 0x000fc4000000002b */
[----:B------:R-:W-:Y:S02]  /*4030*/  PRMT R45, RZ, 0x7610, R45 ;  /* 0x00007610ff2d7816 */ /* 0x000fe4000000002d */
[-C--:B------:R-:W-:Y:S02]  /*4040*/  ISETP.GE.AND P1, PT, R44, R89.reuse, PT ;  /* 0x000000592c00720c */ /* 0x080fe40003f26270 */
[C---:B------:R-:W-:Y:S01]  /*4050*/  IADD3 R44, R42.reuse, 0xc0, RZ ;  /* 0x000000c02a2c7810 */ /* 0x040fe20007ffe0ff */
[----:B------:R0:W4:Y:S01]  /*4060*/  @!P3 LDG.E.U16 R43, [R46.64+0x140] ;  /* 0x000140042e2bb981 */ /* 0x000122000c1e1500 */
[----:B------:R-:W-:Y:S02]  /*4070*/  IADD3 R52, R42, 0xe0, RZ ;  /* 0x000000e02a347810 */ /* 0x000fe40007ffe0ff */
[----:B------:R-:W-:Y:S01]  /*4080*/  PRMT R49, RZ, 0x7610, R49 ;  /* 0x00007610ff317816 */ /* 0x000fe20000000031 */
[----:B------:R0:W4:Y:S01]  /*4090*/  @!P0 LDG.E.U16 R45, [R46.64+0x80] ;  /* 0x000080042e2d8981 */ /* 0x000122000c1e1500 */
[----:B------:R-:W-:-:S02]  /*40a0*/  ISETP.GE.AND P3, PT, R44, R89, PT ;  /* 0x000000592c00720c */ /* 0x000fc40003f66270 */
[----:B------:R-:W-:Y:S02]  /*40b0*/  IADD3 R53, R42, 0x100, RZ ;  /* 0x000001002a357810 */ /* 0x000fe40007ffe0ff */
[-C--:B------:R-:W-:Y:S01]  /*40c0*/  ISETP.GE.AND P0, PT, R52, R89.reuse, PT ;  /* 0x000000593400720c */ /* 0x080fe20003f06270 */
[----:B------:R0:W4:Y:S01]  /*40d0*/  @!P2 LDG.E.U16 R49, [R46.64+0x100] ;  /* 0x000100042e31a981 */ /* 0x000122000c1e1500 */
[C---:B------:R-:W-:Y:S02]  /*40e0*/  IADD3 R44, R42.reuse, 0x120, RZ ;  /* 0x000001202a2c7810 */ /* 0x040fe40007ffe0ff */
[----:B------:R-:W-:Y:S02]  /*40f0*/  PRMT R50, RZ, 0x7610, R50 ;  /* 0x00007610ff327816 */ /* 0x000fe40000000032 */
[----:B------:R-:W-:Y:S02]  /*4100*/  IADD3 R52, R42, 0x140, RZ ;  /* 0x000001402a347810 */ /* 0x000fe40007ffe0ff */
[----:B------:R-:W-:-:S02]  /*4110*/  ISETP.GE.AND P6, PT, R53, R89, PT ;  /* 0x000000593500720c */ /* 0x000fc40003fc6270 */
[-C--:B------:R-:W-:Y:S01]  /*4120*/  ISETP.GE.AND P5, PT, R44, R89.reuse, PT ;  /* 0x000000592c00720c */ /* 0x080fe20003fa6270 */
[----:B------:R0:W4:Y:S01]  /*4130*/  @!P1 LDG.E.U16 R50, [R46.64+0xc0] ;  /* 0x0000c0042e329981 */ /* 0x000122000c1e1500 */
[C---:B------:R-:W-:Y:S02]  /*4140*/  IADD3 R53, R42.reuse, 0x160, RZ ;  /* 0x000001602a357810 */ /* 0x040fe40007ffe0ff */
[----:B------:R-:W-:Y:S02]  /*4150*/  IADD3 R44, R42, 0x180, RZ ;  /* 0x000001802a2c7810 */ /* 0x000fe40007ffe0ff */
[----:B------:R-:W-:Y:S02]  /*4160*/  ISETP.GE.AND P2, PT, R52, R89, PT ;  /* 0x000000593400720c */ /* 0x000fe40003f46270 */
[----:B------:R-:W-:Y:S02]  /*4170*/  PRMT R52, RZ, 0x7610, R52 ;  /* 0x00007610ff347816 */ /* 0x000fe40000000034 */
[----:B------:R-:W-:-:S02]  /*4180*/  PRMT R119, RZ, 0x7610, R119 ;  /* 0x00007610ff777816 */ /* 0x000fc40000000077 */
[-C--:B------:R-:W-:Y:S02]  /*4190*/  ISETP.GE.AND P1, PT, R53, R89.reuse, PT ;  /* 0x000000593500720c */ /* 0x080fe40003f26270 */
[-C--:B------:R-:W-:Y:S01]  /*41a0*/  ISETP.GE.AND P4, PT, R44, R89.reuse, PT ;  /* 0x000000592c00720c */ /* 0x080fe20003f86270 */
[----:B------:R0:W4:Y:S01]  /*41b0*/  @!P3 LDG.E.U16 R52, [R46.64+0x180] ;  /* 0x000180042e34b981 */ /* 0x000122000c1e1500 */
[C---:B------:R-:W-:Y:S02]  /*41c0*/  IADD3 R44, R42.reuse, 0x1a0, RZ ;  /* 0x000001a02a2c7810 */ /* 0x040fe40007ffe0ff */
[----:B------:R-:W-:Y:S01]  /*41d0*/  IADD3 R53, R42, 0x1c0, RZ ;  /* 0x000001c02a357810 */ /* 0x000fe20007ffe0ff */
[----:B------:R0:W4:Y:S01]  /*41e0*/  @!P0 LDG.E.U16 R119, [R46.64+0x1c0] ;  /* 0x0001c0042e778981 */ /* 0x000122000c1e1500 */
[----:B------:R-:W-:Y:S02]  /*41f0*/  PRMT R120, RZ, 0x7610, R120 ;  /* 0x00007610ff787816 */ /* 0x000fe40000000078 */
[----:B------:R-:W-:-:S02]  /*4200*/  ISETP.GE.AND P3, PT, R44, R89, PT ;  /* 0x000000592c00720c */ /* 0x000fc40003f66270 */
[-C--:B------:R-:W-:Y:S02]  /*4210*/  ISETP.GE.AND P0, PT, R53, R89.reuse, PT ;  /* 0x000000593500720c */ /* 0x080fe40003f06270 */
[C---:B------:R-:W-:Y:S01]  /*4220*/  IADD3 R44, R42.reuse, 0x1e0, RZ ;  /* 0x000001e02a2c7810 */ /* 0x040fe20007ffe0ff */
[----:B------:R0:W4:Y:S01]  /*4230*/  @!P6 LDG.E.U16 R120, [R46.64+0x200] ;  /* 0x000200042e78e981 */ /* 0x000122000c1e1500 */
[----:B------:R-:W-:Y:S02]  /*4240*/  PRMT R53, RZ, 0x7610, R53 ;  /* 0x00007610ff357816 */ /* 0x000fe40000000035 */
[----:B------:R-:W-:Y:S02]  /*4250*/  PRMT R118, RZ, 0x7610, R118 ;  /* 0x00007610ff767816 */ /* 0x000fe40000000076 */
[----:B------:R-:W-:Y:S02]  /*4260*/  IADD3 R55, R42, 0x200, RZ ;  /* 0x000002002a377810 */ /* 0x000fe40007ffe0ff */
[----:B------:R-:W-:Y:S01]  /*4270*/  ISETP.GE.AND P6, PT, R44, R89, PT ;  /* 0x000000592c00720c */ /* 0x000fe20003fc6270 */
[----:B------:R0:W4:Y:S01]  /*4280*/  @!P5 LDG.E.U16 R53, [R46.64+0x240] ;  /* 0x000240042e35d981 */ /* 0x000122000c1e1500 */
[----:B------:R-:W-:-:S02]  /*4290*/  IADD3 R44, R42, 0x220, RZ ;  /* 0x000002202a2c7810 */ /* 0x000fc40007ffe0ff */
[----:B------:R-:W-:Y:S01]  /*42a0*/  PRMT R114, RZ, 0x7610, R114 ;  /* 0x00007610ff727816 */ /* 0x000fe20000000072 */
[----:B------:R0:W4:Y:S01]  /*42b0*/  @!P2 LDG.E.U16 R118, [R46.64+0x280] ;  /* 0x000280042e76a981 */ /* 0x000122000c1e1500 */
[-C--:B------:R-:W-:Y:S02]  /*42c0*/  ISETP.GE.AND P5, PT, R55, R89.reuse, PT ;  /* 0x000000593700720c */ /* 0x080fe40003fa6270 */
[----:B------:R-:W-:Y:S02]  /*42d0*/  PRMT R117, RZ, 0x7610, R117 ;  /* 0x00007610ff757816 */ /* 0x000fe40000000075 */
[----:B------:R-:W-:Y:S01]  /*42e0*/  IADD3 R55, R42, 0x240, RZ ;  /* 0x000002402a377810 */ /* 0x000fe20007ffe0ff */
[----:B------:R0:W4:Y:S01]  /*42f0*/  @!P1 LDG.E.U16 R114, [R46.64+0x2c0] ;  /* 0x0002c0042e729981 */ /* 0x000122000c1e1500 */
[----:B------:R-:W-:Y:S02]  /*4300*/  ISETP.GE.AND P2, PT, R44, R89, PT ;  /* 0x000000592c00720c */ /* 0x000fe40003f46270 */
        /* <DEDUP_REMOVED lines=39> */
[----:B------:R-:W-:Y:S02]  /*4580*/  PRMT R103, RZ, 0x7610, R103 ;  /* 0x00007610ff677816 */ /* 0x000fe40000000067 */
[-C--:B------:R-:W-:Y:S02]  /*4590*/  ISETP.GE.AND P3, PT, R44, R89.reuse, PT ;  /* 0x000000592c00720c */ /* 0x080fe40003f66270 */
[----:B------:R-:W-:Y:S01]  /*45a0*/  PRMT R96, RZ, 0x7610, R96 ;  /* 0x00007610ff607816 */ /* 0x000fe20000000060 */
[----:B------:R0:W4:Y:S01]  /*45b0*/  @!P6 LDG.E.U16 R102, [R46.64+0x580] ;  /* 0x000580042e66e981 */ /* 0x000122000c1e1500 */
[----:B------:R-:W-:-:S02]  /*45c0*/  ISETP.GE.AND P0, PT, R55, R89, PT ;  /* 0x000000593700720c */ /* 0x000fc40003f06270 */
[C---:B------:R-:W-:Y:S01]  /*45d0*/  IADD3 R44, R42.reuse, 0x3a0, RZ ;  /* 0x000003a02a2c7810 */ /* 0x040fe20007ffe0ff */
[----:B------:R0:W4:Y:S01]  /*45e0*/  @!P5 LDG.E.U16 R103, [R46.64+0x5c0] ;  /* 0x0005c0042e67d981 */ /* 0x000122000c1e1500 */
[C---:B------:R-:W-:Y:S02]  /*45f0*/  IADD3 R55, R42.reuse, 0x3c0, RZ ;  /* 0x000003c02a377810 */ /* 0x040fe40007ffe0ff */
[----:B------:R-:W-:Y:S01]  /*4600*/  IADD3 R42, R42, 0x3e0, RZ ;  /* 0x000003e02a2a7810 */ /* 0x000fe20007ffe0ff */
[----:B------:R0:W4:Y:S01]  /*4610*/  @!P1 LDG.E.U16 R96, [R46.64+0x640] ;  /* 0x000640042e609981 */ /* 0x000122000c1e1500 */
[-C--:B------:R-:W-:Y:S02]  /*4620*/  ISETP.GE.AND P6, PT, R44, R89.reuse, PT ;  /* 0x000000592c00720c */ /* 0x080fe40003fc6270 */
[----:B------:R-:W-:Y:S02]  /*4630*/  PRMT R95, RZ, 0x7610, R95 ;  /* 0x00007610ff5f7816 */ /* 0x000fe4000000005f */
[----:B------:R-:W-:-:S02]  /*4640*/  ISETP.GE.AND P5, PT, R55, R89, PT ;  /* 0x000000593700720c */ /* 0x000fc40003fa6270 */
[----:B------:R-:W-:Y:S02]  /*4650*/  ISETP.GE.AND P1, PT, R42, R89, PT ;  /* 0x000000592a00720c */ /* 0x000fe40003f26270 */
[----:B------:R-:W-:Y:S01]  /*4660*/  PRMT R97, RZ, 0x7610, R97 ;  /* 0x00007610ff617816 */ /* 0x000fe20000000061 */
[----:B------:R0:W4:Y:S01]  /*4670*/  @!P2 LDG.E.U16 R95, [R46.64+0x600] ;  /* 0x000600042e5fa981 */ /* 0x000122000c1e1500 */
[----:B------:R-:W-:Y:S02]  /*4680*/  PRMT R88, RZ, 0x7610, R88 ;  /* 0x00007610ff587816 */ /* 0x000fe40000000058 */
[----:B------:R-:W-:Y:S02]  /*4690*/  PRMT R104, RZ, 0x7610, R104 ;  /* 0x00007610ff687816 */ /* 0x000fe40000000068 */
[----:B------:R-:W-:Y:S01]  /*46a0*/  PRMT R105, RZ, 0x7610, R105 ;  /* 0x00007610ff697816 */ /* 0x000fe20000000069 */
[----:B------:R0:W4:Y:S01]  /*46b0*/  @!P4 LDG.E.U16 R97, [R46.64+0x680] ;  /* 0x000680042e61c981 */ /* 0x000122000c1e1500 */
[----:B------:R-:W-:-:S02]  /*46c0*/  PRMT R106, RZ, 0x7610, R106 ;  /* 0x00007610ff6a7816 */ /* 0x000fc4000000006a */
[----:B------:R-:W-:Y:S01]  /*46d0*/  PRMT R107, RZ, 0x7610, R107 ;  /* 0x00007610ff6b7816 */ /* 0x000fe2000000006b */
[----:B------:R0:W4:Y:S04]  /*46e0*/  @!P3 LDG.E.U16 R88, [R46.64+0x6c0] ;  /* 0x0006c0042e58b981 */ /* 0x000128000c1e1500 */
[----:B------:R0:W4:Y:S04]  /*46f0*/  @!P0 LDG.E.U16 R104, [R46.64+0x700] ;  /* 0x000700042e688981 */ /* 0x000128000c1e1500 */
[----:B------:R0:W4:Y:S04]  /*4700*/  @!P6 LDG.E.U16 R105, [R46.64+0x740] ;  /* 0x000740042e69e981 */ /* 0x000128000c1e1500 */
[----:B------:R0:W4:Y:S04]  /*4710*/  @!P5 LDG.E.U16 R106, [R46.64+0x780] ;  /* 0x000780042e6ad981 */ /* 0x000128000c1e1500 */
[----:B------:R0:W4:Y:S01]  /*4720*/  @!P1 LDG.E.U16 R107, [R46.64+0x7c0] ;  /* 0x0007c0042e6b9981 */ /* 0x000122000c1e1500 */
[----:B------:R-:W-:-:S04]  /*4730*/  SHF.L.U32 R110, R86, 0x5, RZ ;  /* 0x00000005566e7819 */ /* 0x000fc800000006ff */
[----:B------:R-:W-:-:S04]  /*4740*/  LOP3.LUT R110, R110, 0xfffffc00, RZ, 0xc0, !PT ;  /* 0xfffffc006e6e7812 */ /* 0x000fc800078ec0ff */
[----:B------:R-:W-:-:S04]  /*4750*/  IADD3 R42, R110, R85, RZ ;  /* 0x000000556e2a7210 */ /* 0x000fc80007ffe0ff */
[C---:B------:R-:W-:Y:S02]  /*4760*/  IADD3 R55, R42.reuse, 0x20, RZ ;  /* 0x000000202a377810 */ /* 0x040fe40007ffe0ff */
[CC--:B------:R-:W-:Y:S02]  /*4770*/  LEA.HI.SX32 R44, R42.reuse, R42.reuse, 0x1b ;  /* 0x0000002a2a2c7211 */ /* 0x0c0fe400078fdaff */
[----:B------:R-:W-:Y:S02]  /*4780*/  LEA.HI.SX32 R55, R55, R42, 0x1b ;  /* 0x0000002a37377211 */ /* 0x000fe400078fdaff */
[----:B0-----:R-:W-:Y:S02]  /*4790*/  IADD3 R47, R42, 0x40, RZ ;  /* 0x000000402a2f7810 */ /* 0x001fe40007ffe0ff */
[----:B------:R-:W-:Y:S02]  /*47a0*/  SHF.L.U32 R122, R44, 0x1, RZ ;  /* 0x000000012c7a7819 */ /* 0x000fe400000006ff */
[----:B------:R-:W-:-:S02]  /*47b0*/  SHF.L.U32 R121, R55, 0x1, RZ ;  /* 0x0000000137797819 */ /* 0x000fc400000006ff */
[C---:B------:R-:W-:Y:S02]  /*47c0*/  IADD3 R55, R42.reuse, 0x60, RZ ;  /* 0x000000602a377810 */ /* 0x040fe40007ffe0ff */
[-C--:B------:R-:W-:Y:S02]  /*47d0*/  LEA.HI.SX32 R47, R47, R42.reuse, 0x1b ;  /* 0x0000002a2f2f7211 */ /* 0x080fe400078fdaff */
[C---:B------:R-:W-:Y:S02]  /*47e0*/  IADD3 R99, R42.reuse, 0xa0, RZ ;  /* 0x000000a02a637810 */ /* 0x040fe40007ffe0ff */
[----:B------:R-:W-:Y:S02]  /*47f0*/  LEA.HI.SX32 R55, R55, R42, 0x1b ;  /* 0x0000002a37377211 */ /* 0x000fe400078fdaff */
[C---:B------:R-:W-:Y:S02]  /*4800*/  IADD3 R129, R42.reuse, 0x100, RZ ;  /* 0x000001002a817810 */ /* 0x040fe40007ffe0ff */
[----:B------:R-:W-:-:S02]  /*4810*/  IADD3 R133, R42, 0x120, RZ ;  /* 0x000001202a857810 */ /* 0x000fc40007ffe0ff */
[C---:B------:R-:W-:Y:S02]  /*4820*/  IADD3 R151, R42.reuse, 0x320, RZ ;  /* 0x000003202a977810 */ /* 0x040fe40007ffe0ff */
[C---:B------:R-:W-:Y:S02]  /*4830*/  IADD3 R157, R42.reuse, 0x140, RZ ;  /* 0x000001402a9d7810 */ /* 0x040fe40007ffe0ff */
[C---:B------:R-:W-:Y:S02]  /*4840*/  IADD3 R165, R42.reuse, 0x160, RZ ;  /* 0x000001602aa57810 */ /* 0x040fe40007ffe0ff */
[C---:B------:R-:W-:Y:S02]  /*4850*/  IADD3 R153, R42.reuse, 0x2e0, RZ ;  /* 0x000002e02a997810 */ /* 0x040fe40007ffe0ff */
[----:B------:R-:W-:Y:S02]  /*4860*/  IADD3 R128, R42, 0x180, RZ ;  /* 0x000001802a807810 */ /* 0x000fe40007ffe0ff */
[----:B------:R-:W-:-:S02]  /*4870*/  LEA.HI.SX32 R132, R129, R42, 0x1b ;  /* 0x0000002a81847211 */ /* 0x000fc400078fdaff */
[C---:B------:R-:W-:Y:S02]  /*4880*/  IADD3 R126, R42.reuse, 0x1a0, RZ ;  /* 0x000001a02a7e7810 */ /* 0x040fe40007ffe0ff */
[-C--:B------:R-:W-:Y:S02]  /*4890*/  LEA.HI.SX32 R133, R133, R42.reuse, 0x1b ;  /* 0x0000002a85857211 */ /* 0x080fe400078fdaff */
[-C--:B------:R-:W-:Y:S02]  /*48a0*/  LEA.HI.SX32 R138, R151, R42.reuse, 0x1b ;  /* 0x0000002a978a7211 */ /* 0x080fe400078fdaff */
[----:B------:R-:W-:Y:S02]  /*48b0*/  IADD3 R155, R42, 0x1e0, RZ ;  /* 0x000001e02a9b7810 */ /* 0x000fe40007ffe0ff */
[-C--:B------:R-:W-:Y:S02]  /*48c0*/  LEA.HI.SX32 R130, R157, R42.reuse, 0x1b ;  /* 0x0000002a9d827211 */ /* 0x080fe400078fdaff */
[----:B------:R-:W-:-:S02]  /*48d0*/  LEA.HI.SX32 R129, R165, R42, 0x1b ;  /* 0x0000002aa5817211 */ /* 0x000fc400078fdaff */
[-C--:B------:R-:W-:Y:S02]  /*48e0*/  LEA.HI.SX32 R134, R153, R42.reuse, 0x1b ;  /* 0x0000002a99867211 */ /* 0x080fe400078fdaff */
[-C--:B------:R-:W-:Y:S02]  /*48f0*/  LEA.HI.SX32 R128, R128, R42.reuse, 0x1b ;  /* 0x0000002a80807211 */ /* 0x080fe400078fdaff */
[----:B------:R-:W-:Y:S02]  /*4900*/  SHF.L.U32 R153, R132, 0x1, RZ ;  /* 0x0000000184997819 */ /* 0x000fe400000006ff */
[----:B------:R-:W-:Y:S02]  /*4910*/  LEA.HI.SX32 R126, R126, R42, 0x1b ;  /* 0x0000002a7e7e7211 */ /* 0x000fe400078fdaff */
[----:B------:R-:W-:Y:S01]  /*4920*/  SHF.L.U32 R132, R133, 0x1, RZ ;  /* 0x0000000185847819 */ /* 0x000fe200000006ff */
[----:B--2---:R-:W-:-:S04]  /*4930*/  FMUL.FTZ R89, R41, R65 ;  /* 0x0000004129597220 */ /* 0x004fc80000410000 */
[----:B------:R-:W-:Y:S01]  /*4940*/  FMUL.RZ R123, R89, 0.15915493667125701904 ;  /* 0x3e22f983597b7820 */ /* 0x000fe2000040c000 */
[----:B------:R-:W-:Y:S01]  /*4950*/  IADD3 R89, R42, 0x80, RZ ;  /* 0x000000802a597810 */ /* 0x000fe20007ffe0ff */
[----:B------:R-:W-:Y:S01]  /*4960*/  FMUL.FTZ R44, R40, 1.4426950216293334961 ;  /* 0x3fb8aa3b282c7820 */ /* 0x000fe20000410000 */
[----:B---3--:R0:W-:Y:S02]  /*4970*/  STS.U16 [R122], R51 ;  /* 0x000000337a007388 */ /* 0x0081e40000000400 */
[-C--:B------:R-:W-:Y:S02]  /*4980*/  LEA.HI.SX32 R89, R89, R42.reuse, 0x1b ;  /* 0x0000002a59597211 */ /* 0x080fe400078fdaff */
[----:B------:R-:W-:Y:S01]  /*4990*/  LEA.HI.SX32 R40, R99, R42, 0x1b ;  /* 0x0000002a63287211 */ /* 0x000fe200078fdaff */
[----:B----4-:R1:W-:Y:S03]  /*49a0*/  STS.U16 [R121+0x40], R54 ;  /* 0x0000403679007388 */ /* 0x0103e60000000400 */
[----:B------:R-:W-:-:S02]  /*49b0*/  SHF.L.U32 R40, R40, 0x1, RZ ;  /* 0x0000000128287819 */ /* 0x000fc400000006ff */
[----:B0-----:R-:W-:Y:S01]  /*49c0*/  SHF.L.U32 R122, R89, 0x1, RZ ;  /* 0x00000001597a7819 */ /* 0x001fe200000006ff */
[----:B-1----:R-:W-:Y:S01]  /*49d0*/  IMAD.SHL.U32 R54, R47, 0x2, RZ ;  /* 0x000000022f367824 */ /* 0x002fe200078e00ff */
[----:B------:R-:W-:Y:S01]  /*49e0*/  SHF.L.U32 R121, R55, 0x1, RZ ;  /* 0x0000000137797819 */ /* 0x000fe200000006ff */
[----:B------:R-:W-:Y:S01]  /*49f0*/  FMUL.FTZ R47, R41, R64 ;  /* 0x00000040292f7220 */ /* 0x000fe20000410000 */
[----:B------:R-:W-:-:S03]  /*4a00*/  IADD3 R51, R42, 0xe0, RZ ;  /* 0x000000e02a337810 */ /* 0x000fc60007ffe0ff */
[----:B------:R-:W-:Y:S01]  /*4a10*/  FMUL.RZ R124, R47, 0.15915493667125701904 ;  /* 0x3e22f9832f7c7820 */ /* 0x000fe2000040c000 */
[----:B------:R-:W-:Y:S01]  /*4a20*/  IADD3 R47, R42, 0xc0, RZ ;  /* 0x000000c02a2f7810 */ /* 0x000fe20007ffe0ff */
[----:B------:R0:W-:Y:S03]  /*4a30*/  STS.U16 [R54+0x80], R45 ;  /* 0x0000802d36007388 */ /* 0x0001e60000000400 */
[-C--:B------:R-:W-:Y:S02]  /*4a40*/  LEA.HI.SX32 R136, R47, R42.reuse, 0x1b ;  /* 0x0000002a2f887211 */ /* 0x080fe400078fdaff */
[----:B------:R-:W-:Y:S02]  /*4a50*/  LEA.HI.SX32 R47, R51, R42, 0x1b ;  /* 0x0000002a332f7211 */ /* 0x000fe400078fdaff */
[----:B------:R-:W-:Y:S01]  /*4a60*/  SHF.L.U32 R151, R136, 0x1, RZ ;  /* 0x0000000188977819 */ /* 0x000fe200000006ff */
[----:B------:R-:W-:Y:S04]  /*4a70*/  STS.U16 [R121+0xc0], R50 ;  /* 0x0000c03279007388 */ /* 0x000fe80000000400 */
[----:B------:R1:W-:Y:S04]  /*4a80*/  STS.U16 [R122+0x100], R49 ;  /* 0x000100317a007388 */ /* 0x0003e80000000400 */
[----:B------:R2:W-:Y:S01]  /*4a90*/  STS.U16 [R40+0x140], R43 ;  /* 0x0001402b28007388 */ /* 0x0005e20000000400 */
[----:B------:R-:W-:Y:S01]  /*4aa0*/  SHF.L.U32 R136, R47, 0x1, RZ ;  /* 0x000000012f887819 */ /* 0x000fe200000006ff */
[----:B------:R-:W-:Y:S01]  /*4ab0*/  MUFU.SIN R94, R123 ;  /* 0x0000007b005e7308 */ /* 0x000fe20000000400 */
[----:B0-----:R-:W-:-:S02]  /*4ac0*/  IADD3 R45, R42, 0x200, RZ ;  /* 0x000002002a2d7810 */ /* 0x001fc40007ffe0ff */
[----:B-1----:R-:W-:Y:S01]  /*4ad0*/  IADD3 R122, R42, 0x1c0, RZ ;  /* 0x000001c02a7a7810 */ /* 0x002fe20007ffe0ff */
[----:B--2---:R-:W-:-:S04]  /*4ae0*/  FMUL.FTZ R40, R41, R63 ;  /* 0x0000003f29287220 */ /* 0x004fc80000410000 */
[----:B------:R0:W-:Y:S01]  /*4af0*/  MUFU.COS R98, R123 ;  /* 0x0000007b00627308 */ /* 0x0001e20000000000 */
[----:B------:R-:W-:Y:S02]  /*4b00*/  FMUL.RZ R43, R40, 0.15915493667125701904 ;  /* 0x3e22f983282b7820 */ /* 0x000fe4000040c000 */
[----:B------:R-:W-:Y:S01]  /*4b10*/  FMUL.FTZ R40, R41, R62 ;  /* 0x0000003e29287220 */ /* 0x000fe20000410000 */
[----:B------:R-:W-:-:S04]  /*4b20*/  IADD3 R121, R42, 0x220, RZ ;  /* 0x000002202a797810 */ /* 0x000fc80007ffe0ff */
[----:B------:R-:W-:Y:S01]  /*4b30*/  MUFU.SIN R89, R124 ;  /* 0x0000007c00597308 */ /* 0x000fe20000000400 */
[----:B0-----:R-:W-:Y:S01]  /*4b40*/  IADD3 R123, R42, 0x240, RZ ;  /* 0x000002402a7b7810 */ /* 0x001fe20007ffe0ff */
[----:B------:R-:W-:Y:S01]  /*4b50*/  FMUL.RZ R142, R40, 0.15915493667125701904 ;  /* 0x3e22f983288e7820 */ /* 0x000fe2000040c000 */
[----:B------:R-:W-:Y:S01]  /*4b60*/  LEA.HI.SX32 R122, R122, R42, 0x1b ;  /* 0x0000002a7a7a7211 */ /* 0x000fe200078fdaff */
[----:B------:R0:W-:Y:S01]  /*4b70*/  STS.U16 [R151+0x180], R52 ;  /* 0x0001803497007388 */ /* 0x0001e20000000400 */
[----:B------:R-:W-:-:S03]  /*4b80*/  SHF.L.U32 R133, R130, 0x1, RZ ;  /* 0x0000000182857819 */ /* 0x000fc600000006ff */
[----:B------:R1:W-:Y:S01]  /*4b90*/  MUFU.COS R55, R124 ;  /* 0x0000007c00377308 */ /* 0x0003e20000000000 */
[C---:B------:R-:W-:Y:S01]  /*4ba0*/  IADD3 R125, R42.reuse, 0x260, RZ ;  /* 0x000002602a7d7810 */ /* 0x040fe20007ffe0ff */
[----:B------:R2:W-:Y:S01]  /*4bb0*/  STS.U16 [R136+0x1c0], R119 ;  /* 0x0001c07788007388 */ /* 0x0005e20000000400 */
[----:B------:R-:W-:Y:S02]  /*4bc0*/  IADD3 R127, R42, 0x280, RZ ;  /* 0x000002802a7f7810 */ /* 0x000fe40007ffe0ff */
[-C--:B------:R-:W-:Y:S01]  /*4bd0*/  LEA.HI.SX32 R40, R45, R42.reuse, 0x1b ;  /* 0x0000002a2d287211 */ /* 0x080fe200078fdaff */
[----:B------:R-:W-:Y:S01]  /*4be0*/  STS.U16 [R153+0x200], R120 ;  /* 0x0002007899007388 */ /* 0x000fe20000000400 */
[----:B------:R-:W-:Y:S02]  /*4bf0*/  SHF.L.U32 R128, R128, 0x1, RZ ;  /* 0x0000000180807819 */ /* 0x000fe400000006ff */
[----:B-1----:R-:W-:Y:S02]  /*4c00*/  LEA.HI.SX32 R124, R155, R42, 0x1b ;  /* 0x0000002a9b7c7211 */ /* 0x002fe400078fdaff */
[----:B------:R-:W-:Y:S01]  /*4c10*/  SHF.L.U32 R155, R129, 0x1, RZ ;  /* 0x00000001819b7819 */ /* 0x000fe200000006ff */
[----:B------:R-:W-:Y:S01]  /*4c20*/  STS.U16 [R132+0x240], R53 ;  /* 0x0002403584007388 */ /* 0x000fe20000000400 */
[----:B------:R-:W-:-:S02]  /*4c30*/  IADD3 R131, R42, 0x2a0, RZ ;  /* 0x000002a02a837810 */ /* 0x000fc40007ffe0ff */
[----:B------:R-:W-:Y:S02]  /*4c40*/  IADD3 R135, R42, 0x2c0, RZ ;  /* 0x000002c02a877810 */ /* 0x000fe40007ffe0ff */
[-C--:B------:R-:W-:Y:S02]  /*4c50*/  LEA.HI.SX32 R121, R121, R42.reuse, 0x1b ;  /* 0x0000002a79797211 */ /* 0x080fe400078fdaff */
[----:B0-----:R-:W-:Y:S01]  /*4c60*/  SHF.L.U32 R151, R126, 0x1, RZ ;  /* 0x000000017e977819 */ /* 0x001fe200000006ff */
[----:B------:R0:W-:Y:S01]  /*4c70*/  STS.U16 [R133+0x280], R118 ;  /* 0x0002807685007388 */ /* 0x0001e20000000400 */
[-C--:B------:R-:W-:Y:S02]  /*4c80*/  LEA.HI.SX32 R123, R123, R42.reuse, 0x1b ;  /* 0x0000002a7b7b7211 */ /* 0x080fe400078fdaff */
[----:B------:R-:W-:Y:S01]  /*4c90*/  SHF.L.U32 R122, R122, 0x1, RZ ;  /* 0x000000017a7a7819 */ /* 0x000fe200000006ff */
[----:B------:R1:W-:Y:S01]  /*4ca0*/  STS.U16 [R155+0x2c0], R114 ;  /* 0x0002c0729b007388 */ /* 0x0003e20000000400 */
[----:B------:R-:W-:-:S02]  /*4cb0*/  LEA.HI.SX32 R125, R125, R42, 0x1b ;  /* 0x0000002a7d7d7211 */ /* 0x000fc400078fdaff */
[----:B------:R-:W-:Y:S01]  /*4cc0*/  SHF.L.U32 R124, R124, 0x1, RZ ;  /* 0x000000017c7c7819 */ /* 0x000fe200000006ff */
[----:B------:R-:W-:Y:S01]  /*4cd0*/  STS.U16 [R128+0x300], R117 ;  /* 0x0003007580007388 */ /* 0x000fe20000000400 */
[----:B------:R-:W-:Y:S02]  /*4ce0*/  IADD3 R139, R42, 0x300, RZ ;  /* 0x000003002a8b7810 */ /* 0x000fe40007ffe0ff */
[-C--:B------:R-:W-:Y:S02]  /*4cf0*/  LEA.HI.SX32 R127, R127, R42.reuse, 0x1b ;  /* 0x0000002a7f7f7211 */ /* 0x080fe400078fdaff */
[----:B--2---:R-:W-:Y:S01]  /*4d00*/  SHF.L.U32 R119, R40, 0x1, RZ ;  /* 0x0000000128777819 */ /* 0x004fe200000006ff */
[----:B------:R2:W-:Y:S01]  /*4d10*/  STS.U16 [R151+0x340], R116 ;  /* 0x0003407497007388 */ /* 0x0005e20000000400 */
[-C--:B------:R-:W-:Y:S02]  /*4d20*/  LEA.HI.SX32 R131, R131, R42.reuse, 0x1b ;  /* 0x0000002a83837211 */ /* 0x080fe400078fdaff */
[----:B------:R-:W-:-:S02]  /*4d30*/  LEA.HI.SX32 R135, R135, R42, 0x1b ;  /* 0x0000002a87877211 */ /* 0x000fc400078fdaff */
[----:B0-----:R-:W-:Y:S01]  /*4d40*/  SHF.L.U32 R118, R121, 0x1, RZ ;  /* 0x0000000179767819 */ /* 0x001fe200000006ff */
[----:B------:R-:W-:Y:S01]  /*4d50*/  STS.U16 [R122+0x380], R115 ;  /* 0x000380737a007388 */ /* 0x000fe20000000400 */
[----:B-1----:R-:W-:Y:S01]  /*4d60*/  SHF.L.U32 R114, R123, 0x1, RZ ;  /* 0x000000017b727819 */ /* 0x002fe200000006ff */
[----:B------:R-:W-:Y:S01]  /*4d70*/  FMUL.FTZ R40, R41, R59 ;  /* 0x0000003b29287220 */ /* 0x000fe20000410000 */
[C---:B------:R-:W-:Y:S01]  /*4d80*/  IADD3 R149, R42.reuse, 0x340, RZ ;  /* 0x000003402a957810 */ /* 0x040fe20007ffe0ff */
[----:B------:R-:W-:Y:S01]  /*4d90*/  STS.U16 [R124+0x3c0], R113 ;  /* 0x0003c0717c007388 */ /* 0x000fe20000000400 */
[----:B------:R-:W-:Y:S02]  /*4da0*/  SHF.L.U32 R125, R125, 0x1, RZ ;  /* 0x000000017d7d7819 */ /* 0x000fe400000006ff */
[----:B------:R-:W-:Y:S01]  /*4db0*/  IADD3 R147, R42, 0x360, RZ ;  /* 0x000003602a937810 */ /* 0x000fe20007ffe0ff */
[----:B------:R-:W-:Y:S01]  /*4dc0*/  STS.U16 [R119+0x400], R112 ;  /* 0x0004007077007388 */ /* 0x000fe20000000400 */
[----:B------:R-:W-:-:S02]  /*4dd0*/  LEA.HI.SX32 R139, R139, R42, 0x1b ;  /* 0x0000002a8b8b7211 */ /* 0x000fc400078fdaff */
[----:B------:R-:W-:Y:S01]  /*4de0*/  SHF.L.U32 R127, R127, 0x1, RZ ;  /* 0x000000017f7f7819 */ /* 0x000fe200000006ff */
[----:B------:R0:W-:Y:S01]  /*4df0*/  STS.U16 [R118+0x440], R111 ;  /* 0x0004406f76007388 */ /* 0x0001e20000000400 */
[C---:B------:R-:W-:Y:S01]  /*4e00*/  IADD3 R145, R42.reuse, 0x380, RZ ;  /* 0x000003802a917810 */ /* 0x040fe20007ffe0ff */
[----:B------:R-:W-:Y:S01]  /*4e10*/  IMAD.SHL.U32 R135, R135, 0x2, RZ ;  /* 0x0000000287877824 */ /* 0x000fe200078e00ff */
[----:B--2---:R-:W-:Y:S01]  /*4e20*/  SHF.L.U32 R116, R131, 0x1, RZ ;  /* 0x0000000183747819 */ /* 0x004fe200000006ff */
[----:B------:R1:W-:Y:S01]  /*4e30*/  STS.U16 [R114+0x480], R109 ;  /* 0x0004806d72007388 */ /* 0x0003e20000000400 */
[C---:B------:R-:W-:Y:S02]  /*4e40*/  IADD3 R143, R42.reuse, 0x3a0, RZ ;  /* 0x000003a02a8f7810 */ /* 0x040fe40007ffe0ff */
[----:B------:R-:W-:Y:S01]  /*4e50*/  IADD3 R141, R42, 0x3c0, RZ ;  /* 0x000003c02a8d7810 */ /* 0x000fe20007ffe0ff */
[----:B------:R2:W-:Y:S01]  /*4e60*/  STS.U16 [R125+0x4c0], R108 ;  /* 0x0004c06c7d007388 */ /* 0x0005e20000000400 */
[----:B------:R-:W-:Y:S01]  /*4e70*/  LEA.HI.SX32 R149, R149, R42, 0x1b ;  /* 0x0000002a95957211 */ /* 0x000fe200078fdaff */
[----:B0-----:R-:W-:Y:S01]  /*4e80*/  FMUL.RZ R111, R40, 0.15915493667125701904 ;  /* 0x3e22f983286f7820 */ /* 0x001fe2000040c000 */
[----:B------:R-:W-:-:S02]  /*4e90*/  SHF.L.U32 R134, R134, 0x1, RZ ;  /* 0x0000000186867819 */ /* 0x000fc400000006ff */
[----:B------:R-:W-:Y:S01]  /*4ea0*/  IADD3 R137, R42, 0x3e0, RZ ;  /* 0x000003e02a897810 */ /* 0x000fe20007ffe0ff */
[----:B------:R-:W-:Y:S01]  /*4eb0*/  STS.U16 [R127+0x500], R100 ;  /* 0x000500647f007388 */ /* 0x000fe20000000400 */
[-C--:B------:R-:W-:Y:S02]  /*4ec0*/  LEA.HI.SX32 R147, R147, R42.reuse, 0x1b ;  /* 0x0000002a93937211 */ /* 0x080fe400078fdaff */
[----:B------:R-:W-:Y:S01]  /*4ed0*/  SHF.L.U32 R40, R139, 0x1, RZ ;  /* 0x000000018b287819 */ /* 0x000fe200000006ff */
[----:B------:R-:W-:Y:S01]  /*4ee0*/  STS.U16 [R116+0x540], R101 ;  /* 0x0005406574007388 */ /* 0x000fe20000000400 */
[-C--:B------:R-:W-:Y:S02]  /*4ef0*/  LEA.HI.SX32 R145, R145, R42.reuse, 0x1b ;  /* 0x0000002a91917211 */ /* 0x080fe400078fdaff */
[----:B------:R-:W-:Y:S02]  /*4f00*/  LEA.HI.SX32 R143, R143, R42, 0x1b ;  /* 0x0000002a8f8f7211 */ /* 0x000fe400078fdaff */
[----:B-1----:R-:W-:Y:S01]  /*4f10*/  SHF.L.U32 R109, R138, 0x1, RZ ;  /* 0x000000018a6d7819 */ /* 0x002fe200000006ff */
[----:B------:R-:W-:Y:S01]  /*4f20*/  STS.U16 [R135+0x580], R102 ;  /* 0x0005806687007388 */ /* 0x000fe20000000400 */
[----:B------:R-:W-:-:S02]  /*4f30*/  LEA R110, R85, R110, 0x5 ;  /* 0x0000006e556e7211 */ /* 0x000fc400078e28ff */
[-C--:B------:R-:W-:Y:S01]  /*4f40*/  LEA.HI.SX32 R141, R141, R42.reuse, 0x1b ;  /* 0x0000002a8d8d7211 */ /* 0x080fe200078fdaff */
[----:B------:R-:W-:Y:S01]  /*4f50*/  STS.U16 [R134+0x5c0], R103 ;  /* 0x0005c06786007388 */ /* 0x000fe20000000400 */
[----:B--2---:R-:W-:Y:S02]  /*4f60*/  SHF.L.U32 R108, R149, 0x1, RZ ;  /* 0x00000001956c7819 */ /* 0x004fe400000006ff */
[----:B------:R-:W-:Y:S02]  /*4f70*/  LEA.HI.SX32 R137, R137, R42, 0x1b ;  /* 0x0000002a89897211 */ /* 0x000fe400078fdaff */
[----:B------:R-:W-:Y:S02]  /*4f80*/  SHF.L.U32 R147, R147, 0x1, RZ ;  /* 0x0000000193937819 */ /* 0x000fe400000006ff */
[----:B------:R-:W-:Y:S02]  /*4f90*/  SHF.L.U32 R145, R145, 0x1, RZ ;  /* 0x0000000191917819 */ /* 0x000fe400000006ff */
[----:B------:R-:W-:-:S02]  /*4fa0*/  SHF.L.U32 R112, R143, 0x1, RZ ;  /* 0x000000018f707819 */ /* 0x000fc400000006ff */
[----:B------:R-:W-:Y:S01]  /*4fb0*/  SHF.L.U32 R141, R141, 0x1, RZ ;  /* 0x000000018d8d7819 */ /* 0x000fe200000006ff */
[----:B------:R0:W-:Y:S01]  /*4fc0*/  STS.U16 [R40+0x600], R95 ;  /* 0x0006005f28007388 */ /* 0x0001e20000000400 */
[----:B------:R-:W-:-:S03]  /*4fd0*/  SHF.L.U32 R114, R137, 0x1, RZ ;  /* 0x0000000189727819 */ /* 0x000fc600000006ff */
[----:B------:R-:W-:Y:S04]  /*4fe0*/  STS.U16 [R109+0x640], R96 ;  /* 0x000640606d007388 */ /* 0x000fe80000000400 */
[----:B------:R-:W-:Y:S01]  /*4ff0*/  STS.U16 [R108+0x680], R97 ;  /* 0x000680616c007388 */ /* 0x000fe20000000400 */
[----:B0-----:R-:W-:-:S03]  /*5000*/  LEA.HI.SX32 R40, R110, R110, 0x1b ;  /* 0x0000006e6e287211 */ /* 0x001fc600078fdaff */
[----:B------:R-:W-:Y:S01]  /*5010*/  STS.U16 [R147+0x6c0], R88 ;  /* 0x0006c05893007388 */ /* 0x000fe20000000400 */
[----:B------:R-:W-:-:S03]  /*5020*/  SHF.L.U32 R40, R40, 0x1, RZ ;  /* 0x0000000128287819 */ /* 0x000fc600000006ff */
[----:B------:R0:W-:Y:S04]  /*5030*/  STS.U16 [R145+0x700], R104 ;  /* 0x0007006891007388 */ /* 0x0001e80000000400 */
[----:B------:R-:W-:Y:S04]  /*5040*/  STS.U16 [R112+0x740], R105 ;  /* 0x0007406970007388 */ /* 0x000fe80000000400 */
[----:B------:R-:W-:Y:S04]  /*5050*/  STS.U16 [R141+0x780], R106 ;  /* 0x0007806a8d007388 */ /* 0x000fe80000000400 */
[----:B------:R1:W-:Y:S01]  /*5060*/  STS.U16 [R114+0x7c0], R107 ;  /* 0x0007c06b72007388 */ /* 0x0003e20000000400 */
[----:B------:R-:W-:-:S06]  /*5070*/  NOP ;  /* 0x0000000000007918 */ /* 0x000fcc0000000000 */
[----:B------:R-:W2:Y:S01]  /*5080*/  LDS.U16 R102, [R40] ;  /* 0x0000000028667984 */ /* 0x000ea20000000400 */
[----:B------:R-:W-:-:S03]  /*5090*/  FMUL.FTZ R46, R44, R65 ;  /* 0x000000412c2e7220 */ /* 0x000fc60000410000 */
[----:B------:R-:W3:Y:S01]  /*50a0*/  LDS.U16 R103, [R40+0x2] ;  /* 0x0000020028677984 */ /* 0x000ee20000000400 */
[----:B------:R-:W4:Y:S01]  /*50b0*/  MUFU.EX2 R99, R46 ;  /* 0x0000002e00637308 */ /* 0x000f220000000800 */
[----:B0-----:R-:W-:Y:S01]  /*50c0*/  FMUL.FTZ R104, R41, R57 ;  /* 0x0000003929687220 */ /* 0x001fe20000410000 */
[----:B------:R-:W-:Y:S01]  /*50d0*/  SHF.L.U32 R88, R86, 0x4, RZ ;  /* 0x0000000456587819 */ /* 0x000fe200000006ff */
[----:B------:R-:W-:Y:S01]  /*50e0*/  FMUL.FTZ R54, R44, R64 ;  /* 0x000000402c367220 */ /* 0x000fe20000410000 */
[----:B------:R-:W-:Y:S01]  /*50f0*/  LDS.U16 R105, [R40+0x6] ;  /* 0x0000060028697984 */ /* 0x000fe20000000400 */
[----:B-1----:R-:W-:Y:S01]  /*5100*/  FMUL.RZ R107, R104, 0.15915493667125701904 ;  /* 0x3e22f983686b7820 */ /* 0x002fe2000040c000 */
[----:B------:R-:W-:Y:S02]  /*5110*/  ISETP.GE.U32.AND P2, PT, R88, R79, PT ;  /* 0x0000004f5800720c */ /* 0x000fe40003f46070 */
[----:B------:R-:W0:Y:S01]  /*5120*/  LDS.U16 R104, [R40+0x4] ;  /* 0x0000040028687984 */ /* 0x000e220000000400 */
[----:B------:R-:W-:Y:S08]  /*5130*/  MUFU.SIN R50, R43 ;  /* 0x0000002b00327308 */ /* 0x000ff00000000400 */
[----:B------:R-:W-:Y:S01]  /*5140*/  MUFU.COS R49, R43 ;  /* 0x0000002b00317308 */ /* 0x000fe20000000000 */
[----:B----4-:R-:W-:Y:S01]  /*5150*/  FMUL.FTZ R122, R99, R98 ;  /* 0x00000062637a7220 */ /* 0x010fe20000410000 */
[----:B------:R-:W-:Y:S04]  /*5160*/  LDS.U16 R133, [R40+0x1c] ;  /* 0x00001c0028857984 */ /* 0x000fe80000000400 */
[----:B------:R-:W1:Y:S01]  /*5170*/  LDS.U16 R98, [R40+0xa] ;  /* 0x00000a0028627984 */ /* 0x000e620000000400 */
[----:B--2---:R-:W-:-:S05]  /*5180*/  PRMT R102, RZ, 0x5410, R102 ;  /* 0x00005410ff667816 */ /* 0x004fca0000000066 */
[----:B------:R-:W-:Y:S02]  /*5190*/  FMUL.FTZ R102, R17, R102 ;  /* 0x0000006611667220 */ /* 0x000fe40000410000 */
[----:B------:R-:W-:-:S03]  /*51a0*/  FMUL.FTZ R125, R99, R94 ;  /* 0x0000005e637d7220 */ /* 0x000fc60000410000 */
[----:B------:R-:W-:Y:S01]  /*51b0*/  FSEL R124, R102, RZ, !P2 ;  /* 0x000000ff667c7208 */ /* 0x000fe20005000000 */
[----:B------:R-:W-:Y:S01]  /*51c0*/  FMUL.FTZ R99, R41, R56 ;  /* 0x0000003829637220 */ /* 0x000fe20000410000 */
[----:B------:R-:W2:Y:S01]  /*51d0*/  LDS.U16 R102, [R40+0xe] ;  /* 0x00000e0028667984 */ /* 0x000ea20000000400 */
[----:B------:R-:W-:Y:S01]  /*51e0*/  MUFU.SIN R127, R107 ;  /* 0x0000006b007f7308 */ /* 0x000fe20000000400 */
[----:B------:R-:W-:Y:S01]  /*51f0*/  FMUL.FTZ R46, R44, R63 ;  /* 0x0000003f2c2e7220 */ /* 0x000fe20000410000 */
[----:B------:R-:W-:Y:S01]  /*5200*/  IADD3 R106, R88, 0x1, RZ ;  /* 0x00000001586a7810 */ /* 0x000fe20007ffe0ff */
[----:B------:R-:W-:Y:S05]  /*5210*/  LDS.U16 R94, [R40+0x8] ;  /* 0x00000800285e7984 */ /* 0x000fea0000000400 */
[----:B------:R4:W-:Y:S02]  /*5220*/  MUFU.COS R128, R107 ;  /* 0x0000006b00807308 */ /* 0x0009e40000000000 */
[----:B----4-:R-:W-:-:S02]  /*5230*/  FMUL.RZ R107, R99, 0.15915493667125701904 ;  /* 0x3e22f983636b7820 */ /* 0x010fc4000040c000 */
[----:B------:R-:W4:Y:S04]  /*5240*/  LDS.U16 R99, [R40+0xc] ;  /* 0x00000c0028637984 */ /* 0x000f280000000400 */
[----:B------:R0:W-:Y:S01]  /*5250*/  MUFU.EX2 R51, R46 ;  /* 0x0000002e00337308 */ /* 0x0001e20000000800 */
[----:B------:R-:W-:Y:S02]  /*5260*/  ISETP.GE.U32.AND P3, PT, R106, R79, PT ;  /* 0x0000004f6a00720c */ /* 0x000fe40003f66070 */
[----:B------:R-:W-:-:S05]  /*5270*/  IADD3 R106, R88, 0x4, RZ ;  /* 0x00000004586a7810 */ /* 0x000fca0007ffe0ff */
[----:B------:R-:W1:Y:S01]  /*5280*/  MUFU.EX2 R54, R54 ;  /* 0x0000003600367308 */ /* 0x000e620000000800 */
[----:B0-----:R-:W-:Y:S01]  /*5290*/  FMUL.FTZ R46, R44, R62 ;  /* 0x0000003e2c2e7220 */ /* 0x001fe20000410000 */
[----:B------:R-:W-:Y:S02]  /*52a0*/  ISETP.GE.U32.AND P6, PT, R106, R79, PT ;  /* 0x0000004f6a00720c */ /* 0x000fe40003fc6070 */
[----:B---3--:R-:W-:-:S04]  /*52b0*/  PRMT R106, RZ, 0x5410, R103 ;  /* 0x00005410ff6a7816 */ /* 0x008fc80000000067 */
[----:B------:R-:W-:Y:S08]  /*52c0*/  MUFU.SIN R43, R142 ;  /* 0x0000008e002b7308 */ /* 0x000ff00000000400 */
[----:B------:R-:W0:Y:S01]  /*52d0*/  MUFU.EX2 R46, R46 ;  /* 0x0000002e002e7308 */ /* 0x000e220000000800 */
[----:B------:R-:W-:Y:S02]  /*52e0*/  FMUL.FTZ R106, R17, R106 ;  /* 0x0000006a116a7220 */ /* 0x000fe40000410000 */
[----:B------:R-:W-:-:S02]  /*52f0*/  FMUL.FTZ R103, R41, R39 ;  /* 0x0000002729677220 */ /* 0x000fc40000410000 */
[----:B-1----:R-:W-:Y:S01]  /*5300*/  FMUL.FTZ R121, R54, R89 ;  /* 0x0000005936797220 */ /* 0x002fe20000410000 */
[----:B------:R-:W-:Y:S01]  /*5310*/  PRMT R89, RZ, 0x5410, R104 ;  /* 0x00005410ff597816 */ /* 0x000fe20000000068 */
[----:B------:R-:W-:Y:S01]  /*5320*/  FMUL.FTZ R126, R41, R60 ;  /* 0x0000003c297e7220 */ /* 0x000fe20000410000 */
[----:B------:R-:W-:Y:S01]  /*5330*/  FSEL R123, R106, RZ, !P2 ;  /* 0x000000ff6a7b7208 */ /* 0x000fe20005000000 */
[----:B------:R-:W-:Y:S01]  /*5340*/  FMUL.RZ R106, R103, 0.15915493667125701904 ;  /* 0x3e22f983676a7820 */ /* 0x000fe2000040c000 */
[----:B------:R-:W-:Y:S01]  /*5350*/  PRMT R98, RZ, 0x5410, R98 ;  /* 0x00005410ff627816 */ /* 0x000fe20000000062 */
[C---:B------:R-:W-:Y:S01]  /*5360*/  FMUL.FTZ R49, R51.reuse, R49 ;  /* 0x0000003133317220 */ /* 0x040fe20000410000 */
[----:B------:R-:W-:Y:S01]  /*5370*/  LDS.U16 R103, [R40+0x12] ;  /* 0x0000120028677984 */ /* 0x000fe20000000400 */
[----:B------:R-:W-:Y:S01]  /*5380*/  FMUL.FTZ R117, R51, R50 ;  /* 0x0000003233757220 */ /* 0x000fe20000410000 */
[----:B------:R-:W-:Y:S01]  /*5390*/  IADD3 R108, R88, 0x2, RZ ;  /* 0x00000002586c7810 */ /* 0x000fe20007ffe0ff */
[----:B------:R-:W-:Y:S01]  /*53a0*/  FMUL.RZ R120, R126, 0.15915493667125701904 ;  /* 0x3e22f9837e787820 */ /* 0x000fe2000040c000 */
[----:B------:R-:W1:Y:S01]  /*53b0*/  LDS.U16 R51, [R40+0x10] ;  /* 0x0000100028337984 */ /* 0x000e620000000400 */
[----:B------:R-:W-:-:S02]  /*53c0*/  FMUL.FTZ R89, R16, R89 ;  /* 0x0000005910597220 */ /* 0x000fc40000410000 */
[----:B0-----:R-:W-:Y:S01]  /*53d0*/  FMUL.FTZ R113, R46, R43 ;  /* 0x0000002b2e717220 */ /* 0x001fe20000410000 */
[----:B--2---:R-:W-:Y:S01]  /*53e0*/  PRMT R43, RZ, 0x5410, R102 ;  /* 0x00005410ff2b7816 */ /* 0x004fe20000000066 */
[----:B------:R-:W-:Y:S01]  /*53f0*/  FMUL.FTZ R98, R15, R98 ;  /* 0x000000620f627220 */ /* 0x000fe20000410000 */
[----:B------:R-:W-:Y:S01]  /*5400*/  IADD3 R110, R88, 0x3, RZ ;  /* 0x00000003586e7810 */ /* 0x000fe20007ffe0ff */
[----:B------:R-:W-:Y:S01]  /*5410*/  MUFU.SIN R53, R120 ;  /* 0x0000007800357308 */ /* 0x000fe20000000400 */
[----:B------:R-:W-:Y:S01]  /*5420*/  ISETP.GE.U32.AND P4, PT, R108, R79, PT ;  /* 0x0000004f6c00720c */ /* 0x000fe20003f86070 */
[----:B------:R-:W-:Y:S01]  /*5430*/  FMUL.FTZ R43, R14, R43 ;  /* 0x0000002b0e2b7220 */ /* 0x000fe20000410000 */
[----:B------:R-:W-:-:S05]  /*5440*/  ISETP.GE.U32.AND P5, PT, R110, R79, PT ;  /* 0x0000004f6e00720c */ /* 0x000fca0003fa6070 */
[----:B------:R0:W-:Y:S01]  /*5450*/  MUFU.COS R126, R120 ;  /* 0x00000078007e7308 */ /* 0x0001e20000000000 */
[----:B------:R-:W-:Y:S02]  /*5460*/  FSEL R115, R98, RZ, !P4 ;  /* 0x000000ff62737208 */ /* 0x000fe40006000000 */
[----:B------:R-:W-:Y:S01]  /*5470*/  LDS.U16 R98, [R40+0x14] ;  /* 0x0000140028627984 */ /* 0x000fe20000000400 */
[----:B----4-:R-:W-:Y:S02]  /*5480*/  PRMT R99, RZ, 0x5410, R99 ;  /* 0x00005410ff637816 */ /* 0x010fe40000000063 */
[----:B0-----:R-:W-:Y:S02]  /*5490*/  FSEL R120, R89, RZ, !P3 ;  /* 0x000000ff59787208 */ /* 0x001fe40005800000 */
[----:B------:R-:W0:Y:S01]  /*54a0*/  LDS.U16 R89, [R40+0x16] ;  /* 0x0000160028597984 */ /* 0x000e220000000400 */
[----:B------:R-:W-:Y:S01]  /*54b0*/  MUFU.SIN R130, R111 ;  /* 0x0000006f00827308 */ /* 0x000fe20000000400 */
[----:B------:R-:W-:-:S02]  /*54c0*/  FMUL.FTZ R140, R41, R61 ;  /* 0x0000003d298c7220 */ /* 0x000fc40000410000 */
[----:B------:R-:W-:-:S05]  /*54d0*/  FMUL.FTZ R99, R14, R99 ;  /* 0x000000630e637220 */ /* 0x000fca0000410000 */
[----:B------:R2:W-:Y:S01]  /*54e0*/  MUFU.COS R100, R111 ;  /* 0x0000006f00647308 */ /* 0x0005e20000000000 */
[----:B------:R-:W-:Y:S01]  /*54f0*/  FMUL.RZ R140, R140, 0.15915493667125701904 ;  /* 0x3e22f9838c8c7820 */ /* 0x000fe2000040c000 */
[----:B--2---:R-:W-:Y:S02]  /*5500*/  FSEL R111, R43, RZ, !P5 ;  /* 0x000000ff2b6f7208 */ /* 0x004fe40006800000 */
[----:B------:R-:W2:Y:S01]  /*5510*/  LDS.U16 R43, [R40+0x1a] ;  /* 0x00001a00282b7984 */ /* 0x000ea20000000400 */
[----:B------:R-:W-:Y:S01]  /*5520*/  FMUL.FTZ R129, R44, R61 ;  /* 0x0000003d2c817220 */ /* 0x000fe20000410000 */
[----:B------:R-:W-:Y:S02]  /*5530*/  FSEL R112, R99, RZ, !P5 ;  /* 0x000000ff63707208 */ /* 0x000fe40006800000 */
[----:B------:R-:W-:Y:S01]  /*5540*/  MUFU.SIN R42, R140 ;  /* 0x0000008c002a7308 */ /* 0x000fe20000000400 */
[----:B------:R-:W3:Y:S01]  /*5550*/  LDS.U16 R99, [R40+0x18] ;  /* 0x0000180028637984 */ /* 0x000ee20000000400 */
[----:B------:R-:W-:-:S06]  /*5560*/  PRMT R105, RZ, 0x5410, R105 ;  /* 0x00005410ff697816 */ /* 0x000fcc0000000069 */
[----:B------:R-:W-:Y:S01]  /*5570*/  MUFU.COS R47, R140 ;  /* 0x0000008c002f7308 */ /* 0x000fe20000000000 */
[----:B------:R-:W-:-:S07]  /*5580*/  FMUL.FTZ R95, R41, R58 ;  /* 0x0000003a295f7220 */ /* 0x000fce0000410000 */
[----:B------:R4:W0:Y:S01]  /*5590*/  MUFU.EX2 R52, R129 ;  /* 0x0000008100347308 */ /* 0x0008220000000800 */
[----:B------:R-:W-:Y:S01]  /*55a0*/  PRMT R94, RZ, 0x5410, R94 ;  /* 0x00005410ff5e7816 */ /* 0x000fe2000000005e */
[----:B------:R-:W-:Y:S01]  /*55b0*/  FMUL.FTZ R118, R54, R55 ;  /* 0x0000003736767220 */ /* 0x000fe20000410000 */
[----:B------:R-:W-:Y:S01]  /*55c0*/  IADD3 R54, R88, 0x8, RZ ;  /* 0x0000000858367810 */ /* 0x000fe20007ffe0ff */
[----:B------:R-:W-:Y:S02]  /*55d0*/  FMUL.FTZ R105, R16, R105 ;  /* 0x0000006910697220 */ /* 0x000fe40000410000 */
[C---:B----4-:R-:W-:Y:S02]  /*55e0*/  FMUL.FTZ R129, R44.reuse, R60 ;  /* 0x0000003c2c817220 */ /* 0x050fe40000410000 */
[----:B------:R-:W-:Y:S01]  /*55f0*/  FMUL.RZ R109, R95, 0.15915493667125701904 ;  /* 0x3e22f9835f6d7820 */ /* 0x000fe2000040c000 */
[----:B------:R-:W-:Y:S01]  /*5600*/  MUFU.COS R45, R142 ;  /* 0x0000008e002d7308 */ /* 0x000fe20000000000 */
[----:B------:R-:W-:Y:S01]  /*5610*/  FMUL.FTZ R94, R15, R94 ;  /* 0x0000005e0f5e7220 */ /* 0x000fe20000410000 */
[----:B------:R-:W-:Y:S01]  /*5620*/  FSEL R121, R121, RZ, !P3 ;  /* 0x000000ff79797208 */ /* 0x000fe20005800000 */
[----:B------:R-:W-:Y:S01]  /*5630*/  FMUL.FTZ R101, R44, R59 ;  /* 0x0000003b2c657220 */ /* 0x000fe20000410000 */
[----:B------:R-:W-:-:S04]  /*5640*/  FSEL R119, R105, RZ, !P3 ;  /* 0x000000ff69777208 */ /* 0x000fc80005800000 */
[----:B------:R-:W4:Y:S01]  /*5650*/  MUFU.EX2 R129, R129 ;  /* 0x0000008100817308 */ /* 0x000f220000000800 */
[----:B------:R-:W-:Y:S02]  /*5660*/  FSEL R118, R118, 1, !P3 ;  /* 0x3f80000076767808 */ /* 0x000fe40005800000 */
[----:B------:R-:W-:Y:S02]  /*5670*/  ISETP.GE.U32.AND P3, PT, R54, R79, PT ;  /* 0x0000004f3600720c */ /* 0x000fe40003f66070 */
[----:B------:R-:W-:-:S03]  /*5680*/  IADD3 R108, R88, 0x5, RZ ;  /* 0x00000005586c7810 */ /* 0x000fc60007ffe0ff */
[----:B------:R-:W-:Y:S01]  /*5690*/  MUFU.SIN R95, R109 ;  /* 0x0000006d005f7308 */ /* 0x000fe20000000400 */
[----:B------:R-:W-:Y:S02]  /*56a0*/  IADD3 R104, R88, 0x9, RZ ;  /* 0x0000000958687810 */ /* 0x000fe40007ffe0ff */
[----:B------:R-:W-:Y:S01]  /*56b0*/  FSEL R116, R94, RZ, !P4 ;  /* 0x000000ff5e747208 */ /* 0x000fe20006000000 */
[----:B------:R-:W-:-:S04]  /*56c0*/  FMUL.FTZ R94, R41, R38 ;  /* 0x00000026295e7220 */ /* 0x000fc80000410000 */
[----:B------:R0:W-:Y:S01]  /*56d0*/  MUFU.COS R96, R109 ;  /* 0x0000006d00607308 */ /* 0x0001e20000000000 */
[----:B------:R-:W-:Y:S01]  /*56e0*/  FSEL R117, R117, RZ, !P4 ;  /* 0x000000ff75757208 */ /* 0x000fe20006000000 */
[----:B------:R-:W-:Y:S01]  /*56f0*/  FMUL.FTZ R105, R44, R39 ;  /* 0x000000272c697220 */ /* 0x000fe20000410000 */
[----:B------:R-:W-:-:S05]  /*5700*/  FSEL R114, R49, 1, !P4 ;  /* 0x3f80000031727808 */ /* 0x000fca0006000000 */
[----:B------:R-:W-:Y:S01]  /*5710*/  MUFU.SIN R54, R106 ;  /* 0x0000006a00367308 */ /* 0x000fe20000000400 */
[----:B0-----:R-:W-:Y:S01]  /*5720*/  FMUL.FTZ R109, R52, R42 ;  /* 0x0000002a346d7220 */ /* 0x001fe20000410000 */
[----:B-1----:R-:W-:-:S06]  /*5730*/  PRMT R42, RZ, 0x5410, R51 ;  /* 0x00005410ff2a7816 */ /* 0x002fcc0000000033 */
[----:B------:R0:W-:Y:S01]  /*5740*/  MUFU.COS R50, R106 ;  /* 0x0000006a00327308 */ /* 0x0001e20000000000 */
[-C--:B------:R-:W-:Y:S01]  /*5750*/  ISETP.GE.U32.AND P0, PT, R108, R79.reuse, PT ;  /* 0x0000004f6c00720c */ /* 0x080fe20003f06070 */
[----:B------:R-:W-:Y:S01]  /*5760*/  FMUL.FTZ R42, R13, R42 ;  /* 0x0000002a0d2a7220 */ /* 0x000fe20000410000 */
[----:B------:R-:W-:Y:S01]  /*5770*/  ISETP.GE.U32.AND P4, PT, R104, R79, PT ;  /* 0x0000004f6800720c */ /* 0x000fe20003f86070 */
[----:B0-----:R-:W-:Y:S01]  /*5780*/  FMUL.FTZ R106, R52, R47 ;  /* 0x0000002f346a7220 */ /* 0x001fe20000410000 */
[----:B------:R-:W-:-:S03]  /*5790*/  PRMT R52, RZ, 0x5410, R103 ;  /* 0x00005410ff347816 */ /* 0x000fc60000000067 */
[----:B------:R-:W0:Y:S01]  /*57a0*/  MUFU.EX2 R101, R101 ;  /* 0x0000006500657308 */ /* 0x000e220000000800 */
[----:B------:R-:W-:Y:S01]  /*57b0*/  IADD3 R108, R88, 0x7, RZ ;  /* 0x00000007586c7810 */ /* 0x000fe20007ffe0ff */
[----:B------:R-:W-:Y:S01]  /*57c0*/  FMUL.RZ R104, R94, 0.15915493667125701904 ;  /* 0x3e22f9835e687820 */ /* 0x000fe2000040c000 */
[C---:B------:R-:W-:Y:S01]  /*57d0*/  IADD3 R94, R88.reuse, 0xb, RZ ;  /* 0x0000000b585e7810 */ /* 0x040fe20007ffe0ff */
[----:B------:R-:W-:Y:S01]  /*57e0*/  FMUL.FTZ R52, R13, R52 ;  /* 0x000000340d347220 */ /* 0x000fe20000410000 */
[----:B------:R-:W-:Y:S02]  /*57f0*/  IADD3 R110, R88, 0x6, RZ ;  /* 0x00000006586e7810 */ /* 0x000fe40007ffe0ff */
[----:B------:R-:W-:Y:S01]  /*5800*/  PRMT R89, RZ, 0x5410, R89 ;  /* 0x00005410ff597816 */ /* 0x000fe20000000059 */
[----:B------:R4:W-:Y:S01]  /*5810*/  MUFU.EX2 R49, R105 ;  /* 0x0000006900317308 */ /* 0x0009e20000000800 */
[----:B------:R-:W-:Y:S02]  /*5820*/  FSEL R125, R125, RZ, !P2 ;  /* 0x000000ff7d7d7208 */ /* 0x000fe40005000000 */
[----:B------:R-:W-:Y:S01]  /*5830*/  FSEL R122, R122, 1, !P2 ;  /* 0x3f8000007a7a7808 */ /* 0x000fe20005000000 */
[----:B------:R-:W-:Y:S01]  /*5840*/  FMUL.FTZ R102, R41, R37 ;  /* 0x0000002529667220 */ /* 0x000fe20000410000 */
[----:B------:R-:W-:-:S02]  /*5850*/  ISETP.GE.U32.AND P2, PT, R108, R79, PT ;  /* 0x0000004f6c00720c */ /* 0x000fc40003f46070 */
[----:B------:R-:W-:Y:S01]  /*5860*/  FSEL R109, R109, RZ, !P6 ;  /* 0x000000ff6d6d7208 */ /* 0x000fe20007000000 */
[----:B------:R-:W-:Y:S01]  /*5870*/  MUFU.SIN R131, R107 ;  /* 0x0000006b00837308 */ /* 0x000fe20000000400 */
[----:B----4-:R-:W-:Y:S01]  /*5880*/  FMUL.FTZ R105, R129, R53 ;  /* 0x0000003581697220 */ /* 0x010fe20000410000 */
[----:B------:R-:W-:Y:S02]  /*5890*/  FSEL R108, R42, RZ, !P6 ;  /* 0x000000ff2a6c7208 */ /* 0x000fe40007000000 */
[----:B------:R-:W-:Y:S02]  /*58a0*/  FSEL R106, R106, 1, !P6 ;  /* 0x3f8000006a6a7808 */ /* 0x000fe40007000000 */
[----:B------:R-:W-:Y:S02]  /*58b0*/  PRMT R53, RZ, 0x5410, R98 ;  /* 0x00005410ff357816 */ /* 0x000fe40000000062 */
[----:B------:R1:W-:Y:S01]  /*58c0*/  MUFU.COS R55, R107 ;  /* 0x0000006b00377308 */ /* 0x0003e20000000000 */
[----:B------:R-:W-:Y:S01]  /*58d0*/  ISETP.GE.U32.AND P1, PT, R110, R79, PT ;  /* 0x0000004f6e00720c */ /* 0x000fe20003f26070 */
[----:B------:R-:W-:Y:S01]  /*58e0*/  FMUL.FTZ R110, R46, R45 ;  /* 0x0000002d2e6e7220 */ /* 0x000fe20000410000 */
[----:B------:R-:W-:Y:S01]  /*58f0*/  IADD3 R46, R88, 0xa, RZ ;  /* 0x0000000a582e7810 */ /* 0x000fe20007ffe0ff */
[----:B------:R-:W-:Y:S01]  /*5900*/  FMUL.FTZ R89, R12, R89 ;  /* 0x000000590c597220 */ /* 0x000fe20000410000 */
[----:B--2---:R-:W-:-:S02]  /*5910*/  PRMT R98, RZ, 0x5410, R43 ;  /* 0x00005410ff627816 */ /* 0x004fc4000000002b */
[----:B-1----:R-:W-:Y:S02]  /*5920*/  FSEL R107, R52, RZ, !P6 ;  /* 0x000000ff346b7208 */ /* 0x002fe40007000000 */
[----:B------:R-:W-:Y:S02]  /*5930*/  ISETP.GE.U32.AND P6, PT, R94, R79, PT ;  /* 0x0000004f5e00720c */ /* 0x000fe40003fc6070 */
[----:B------:R-:W1:Y:S01]  /*5940*/  LDS.U16 R94, [R40+0x1e] ;  /* 0x00001e00285e7984 */ /* 0x000e620000000400 */
[----:B------:R-:W-:Y:S02]  /*5950*/  FMUL.RZ R135, R102, 0.15915493667125701904 ;  /* 0x3e22f98366877820 */ /* 0x000fe4000040c000 */
[----:B------:R-:W-:Y:S02]  /*5960*/  FMUL.FTZ R102, R129, R126 ;  /* 0x0000007e81667220 */ /* 0x000fe40000410000 */
[----:B------:R-:W-:Y:S01]  /*5970*/  FMUL.FTZ R53, R12, R53 ;  /* 0x000000350c357220 */ /* 0x000fe20000410000 */
[----:B------:R-:W-:Y:S01]  /*5980*/  FSEL R113, R113, RZ, !P5 ;  /* 0x000000ff71717208 */ /* 0x000fe20006800000 */
[----:B------:R-:W-:Y:S01]  /*5990*/  FMUL.FTZ R98, R11, R98 ;  /* 0x000000620b627220 */ /* 0x000fe20000410000 */
[----:B------:R-:W-:-:S02]  /*59a0*/  FSEL R110, R110, 1, !P5 ;  /* 0x3f8000006e6e7808 */ /* 0x000fc40006800000 */
[----:B------:R-:W-:Y:S01]  /*59b0*/  IADD3 R42, R88, 0xc, RZ ;  /* 0x0000000c582a7810 */ /* 0x000fe20007ffe0ff */
[----:B------:R-:W-:Y:S01]  /*59c0*/  MUFU.SIN R45, R104 ;  /* 0x00000068002d7308 */ /* 0x000fe20000000400 */
[----:B------:R-:W-:Y:S01]  /*59d0*/  FSEL R103, R89, RZ, !P0 ;  /* 0x000000ff59677208 */ /* 0x000fe20004000000 */
[C---:B0-----:R-:W-:Y:S01]  /*59e0*/  FMUL.FTZ R89, R101.reuse, R100 ;  /* 0x0000006465597220 */ /* 0x041fe20000410000 */
[----:B------:R-:W-:Y:S01]  /*59f0*/  ISETP.GE.U32.AND P5, PT, R46, R79, PT ;  /* 0x0000004f2e00720c */ /* 0x000fe20003fa6070 */
[----:B------:R-:W-:Y:S01]  /*5a00*/  FMUL.FTZ R101, R101, R130 ;  /* 0x0000008265657220 */ /* 0x000fe20000410000 */
[----:B------:R-:W-:Y:S01]  /*5a10*/  FSEL R105, R105, RZ, !P0 ;  /* 0x000000ff69697208 */ /* 0x000fe20004000000 */
[----:B------:R-:W0:Y:S01]  /*5a20*/  LDS.U16 R130, [R40+0x20] ;  /* 0x0000200028827984 */ /* 0x000e220000000400 */
[----:B------:R-:W-:Y:S01]  /*5a30*/  FSEL R102, R102, 1, !P0 ;  /* 0x3f80000066667808 */ /* 0x000fe20004000000 */
[----:B------:R2:W-:Y:S02]  /*5a40*/  MUFU.COS R46, R104 ;  /* 0x00000068002e7308 */ /* 0x0005e40000000000 */
[----:B------:R-:W4:Y:S01]  /*5a50*/  LDS.U16 R126, [R40+0x22] ;  /* 0x00002200287e7984 */ /* 0x000f220000000400 */
[----:B------:R-:W-:Y:S01]  /*5a60*/  FMUL.FTZ R97, R44, R58 ;  /* 0x0000003a2c617220 */ /* 0x000fe20000410000 */
[----:B--2---:R-:W-:-:S02]  /*5a70*/  FSEL R104, R53, RZ, !P0 ;  /* 0x000000ff35687208 */ /* 0x004fc40004000000 */
[----:B------:R-:W-:Y:S02]  /*5a80*/  ISETP.GE.U32.AND P0, PT, R42, R79, PT ;  /* 0x0000004f2a00720c */ /* 0x000fe40003f06070 */
[----:B---3--:R-:W-:Y:S02]  /*5a90*/  PRMT R42, RZ, 0x5410, R99 ;  /* 0x00005410ff2a7816 */ /* 0x008fe40000000063 */
[----:B------:R-:W-:Y:S02]  /*5aa0*/  FSEL R99, R98, RZ, !P1 ;  /* 0x000000ff62637208 */ /* 0x000fe40004800000 */
[----:B------:R-:W-:Y:S01]  /*5ab0*/  FSEL R98, R89, 1, !P1 ;  /* 0x3f80000059627808 */ /* 0x000fe20004800000 */
[----:B------:R-:W-:Y:S01]  /*5ac0*/  FMUL.FTZ R129, R41, R36 ;  /* 0x0000002429817220 */ /* 0x000fe20000410000 */
[----:B------:R-:W2:Y:S01]  /*5ad0*/  LDS.U16 R89, [R40+0x26] ;  /* 0x0000260028597984 */ /* 0x000ea20000000400 */
[----:B------:R-:W3:Y:S02]  /*5ae0*/  MUFU.EX2 R97, R97 ;  /* 0x0000006100617308 */ /* 0x000ee40000000800 */
[----:B------:R-:W-:-:S02]  /*5af0*/  FMUL.RZ R139, R129, 0.15915493667125701904 ;  /* 0x3e22f983818b7820 */ /* 0x000fc4000040c000 */
[----:B------:R-:W2:Y:S01]  /*5b00*/  LDS.U16 R129, [R40+0x24] ;  /* 0x0000240028817984 */ /* 0x000ea20000000400 */
[C---:B------:R-:W-:Y:S02]  /*5b10*/  FMUL.FTZ R134, R44.reuse, R56 ;  /* 0x000000382c867220 */ /* 0x040fe40000410000 */
[----:B------:R-:W-:-:S04]  /*5b20*/  FMUL.FTZ R132, R44, R57 ;  /* 0x000000392c847220 */ /* 0x000fc80000410000 */
[----:B------:R-:W0:Y:S01]  /*5b30*/  MUFU.EX2 R134, R134 ;  /* 0x0000008600867308 */ /* 0x000e220000000800 */
[----:B------:R-:W-:Y:S02]  /*5b40*/  FMUL.FTZ R42, R11, R42 ;  /* 0x0000002a0b2a7220 */ /* 0x000fe40000410000 */
[----:B---3--:R-:W-:Y:S02]  /*5b50*/  FMUL.FTZ R137, R97, R96 ;  /* 0x0000006061897220 */ /* 0x008fe40000410000 */
[----:B------:R-:W-:-:S03]  /*5b60*/  IMAD R96, R92, c[0x0][0x1b8], RZ ;  /* 0x00006e005c607a24 */ /* 0x000fc600078e02ff */
[----:B------:R-:W3:Y:S01]  /*5b70*/  MUFU.EX2 R132, R132 ;  /* 0x0000008400847308 */ /* 0x000ee20000000800 */
[----:B------:R-:W-:Y:S01]  /*5b80*/  FMUL.FTZ R97, R97, R95 ;  /* 0x0000005f61617220 */ /* 0x000fe20000410000 */
[----:B------:R-:W-:Y:S01]  /*5b90*/  FSEL R100, R42, RZ, !P1 ;  /* 0x000000ff2a647208 */ /* 0x000fe20004800000 */
[C---:B------:R-:W-:Y:S01]  /*5ba0*/  IMAD.WIDE.U32 R42, R93.reuse, c[0x0][0x1b8], RZ ;  /* 0x00006e005d2a7a25 */ /* 0x040fe200078e00ff */
[----:B------:R-:W-:Y:S02]  /*5bb0*/  PRMT R133, RZ, 0x5410, R133 ;  /* 0x00005410ff857816 */ /* 0x000fe40000000085 */
[----:B-1----:R-:W-:Y:S01]  /*5bc0*/  PRMT R95, RZ, 0x5410, R94 ;  /* 0x00005410ff5f7816 */ /* 0x002fe2000000005e */
[----:B------:R-:W-:Y:S02]  /*5bd0*/  IMAD R141, R93, c[0x0][0x1bc], R96 ;  /* 0x00006f005d8d7a24 */ /* 0x000fe400078e0260 */
[----:B0-----:R-:W-:Y:S02]  /*5be0*/  FMUL.FTZ R55, R134, R55 ;  /* 0x0000003786377220 */ /* 0x001fe40000410000 */
[----:B------:R-:W-:Y:S01]  /*5bf0*/  FMUL.FTZ R47, R44, R38 ;  /* 0x000000262c2f7220 */ /* 0x000fe20000410000 */
[----:B------:R-:W-:Y:S01]  /*5c00*/  IADD3 R43, R43, R141, RZ ;  /* 0x0000008d2b2b7210 */ /* 0x000fe20007ffe0ff */
[----:B------:R-:W-:-:S02]  /*5c10*/  FMUL.FTZ R96, R10, R133 ;  /* 0x000000850a607220 */ /* 0x000fc40000410000 */
[----:B------:R-:W-:Y:S02]  /*5c20*/  FMUL.FTZ R95, R10, R95 ;  /* 0x0000005f0a5f7220 */ /* 0x000fe40000410000 */
[----:B------:R-:W-:Y:S01]  /*5c30*/  FMUL.FTZ R134, R134, R131 ;  /* 0x0000008386867220 */ /* 0x000fe20000410000 */
[----:B------:R-:W-:Y:S01]  /*5c40*/  IADD3 R136, R88, 0xd, RZ ;  /* 0x0000000d58887810 */ /* 0x000fe20007ffe0ff */
[----:B------:R-:W-:Y:S01]  /*5c50*/  IMAD R131, R48, c[0x0][0x1c0], RZ ;  /* 0x0000700030837a24 */ /* 0x000fe200078e02ff */
[C---:B------:R-:W-:Y:S02]  /*5c60*/  IADD3 R138, R88.reuse, 0xe, RZ ;  /* 0x0000000e588a7810 */ /* 0x040fe40007ffe0ff */
[----:B------:R-:W-:Y:S01]  /*5c70*/  IADD3 R48, R88, 0xf, RZ ;  /* 0x0000000f58307810 */ /* 0x000fe20007ffe0ff */
[-C--:B------:R-:W-:Y:S01]  /*5c80*/  FMUL.FTZ R88, R41, R35.reuse ;  /* 0x0000002329587220 */ /* 0x080fe20000410000 */
[----:B------:R-:W-:Y:S01]  /*5c90*/  PRMT R130, RZ, 0x5410, R130 ;  /* 0x00005410ff827816 */ /* 0x000fe20000000082 */
[----:B------:R-:W-:Y:S01]  /*5ca0*/  FMUL.FTZ R150, R44, R35 ;  /* 0x000000232c967220 */ /* 0x000fe20000410000 */
[----:B----4-:R-:W-:Y:S01]  /*5cb0*/  PRMT R126, RZ, 0x5410, R126 ;  /* 0x00005410ff7e7816 */ /* 0x010fe2000000007e */
[----:B------:R-:W0:Y:S01]  /*5cc0*/  MUFU.EX2 R47, R47 ;  /* 0x0000002f002f7308 */ /* 0x000e220000000800 */
[----:B------:R-:W-:Y:S01]  /*5cd0*/  FSEL R97, R97, RZ, !P2 ;  /* 0x000000ff61617208 */ /* 0x000fe20005000000 */
[----:B------:R-:W-:Y:S01]  /*5ce0*/  IMAD R131, R0, c[0x0][0x1c4], R131 ;  /* 0x0000710000837a24 */ /* 0x000fe200078e0283 */
[----:B------:R-:W-:Y:S01]  /*5cf0*/  FSEL R96, R96, RZ, !P2 ;  /* 0x000000ff60607208 */ /* 0x000fe20005000000 */
[----:B------:R-:W-:Y:S01]  /*5d00*/  IMAD.WIDE.U32 R42, R0, c[0x0][0x1c0], R42 ;  /* 0x00007000002a7a25 */ /* 0x000fe200078e002a */
[----:B------:R-:W-:-:S02]  /*5d10*/  FSEL R95, R95, RZ, !P2 ;  /* 0x000000ff5f5f7208 */ /* 0x000fc40005000000 */
[----:B------:R-:W-:Y:S02]  /*5d20*/  FSEL R94, R137, 1, !P2 ;  /* 0x3f800000895e7808 */ /* 0x000fe40005000000 */
[----:B------:R-:W-:Y:S01]  /*5d30*/  ISETP.GE.U32.AND P2, PT, R138, R79, PT ;  /* 0x0000004f8a00720c */ /* 0x000fe20003f46070 */
[----:B------:R-:W-:Y:S01]  /*5d40*/  FMUL.RZ R138, R88, 0.15915493667125701904 ;  /* 0x3e22f983588a7820 */ /* 0x000fe2000040c000 */
[----:B------:R-:W-:Y:S01]  /*5d50*/  FSEL R101, R101, RZ, !P1 ;  /* 0x000000ff65657208 */ /* 0x000fe20004800000 */
[----:B------:R-:W-:Y:S01]  /*5d60*/  FMUL.FTZ R53, R44, R37 ;  /* 0x000000252c357220 */ /* 0x000fe20000410000 */
[----:B--2---:R-:W-:Y:S01]  /*5d70*/  PRMT R89, RZ, 0x5410, R89 ;  /* 0x00005410ff597816 */ /* 0x004fe20000000059 */
[----:B------:R-:W-:Y:S01]  /*5d80*/  FMUL.FTZ R130, R9, R130 ;  /* 0x0000008209827220 */ /* 0x000fe20000410000 */
[----:B------:R-:W-:Y:S01]  /*5d90*/  MUFU.SIN R51, R135 ;  /* 0x0000008700337308 */ /* 0x000fe20000000400 */
[----:B------:R-:W-:Y:S01]  /*5da0*/  ISETP.GE.U32.AND P1, PT, R136, R79, PT ;  /* 0x0000004f8800720c */ /* 0x000fe20003f26070 */
[----:B---3--:R-:W-:-:S02]  /*5db0*/  FMUL.FTZ R128, R132, R128 ;  /* 0x0000008084807220 */ /* 0x008fc40000410000 */
[----:B------:R-:W-:Y:S02]  /*5dc0*/  FMUL.FTZ R127, R132, R127 ;  /* 0x0000007f847f7220 */ /* 0x000fe40000410000 */
[----:B------:R-:W-:Y:S02]  /*5dd0*/  FMUL.FTZ R126, R9, R126 ;  /* 0x0000007e097e7220 */ /* 0x000fe40000410000 */
[----:B------:R-:W-:Y:S01]  /*5de0*/  MUFU.COS R52, R135 ;  /* 0x0000008700347308 */ /* 0x000fe20000000000 */
[----:B------:R-:W-:Y:S01]  /*5df0*/  FSEL R132, R130, RZ, !P3 ;  /* 0x000000ff82847208 */ /* 0x000fe20005800000 */
[----:B------:R-:W-:Y:S01]  /*5e00*/  FMUL.FTZ R89, R8, R89 ;  /* 0x0000005908597220 */ /* 0x000fe20000410000 */
[----:B------:R-:W-:-:S05]  /*5e10*/  FSEL R133, R127, RZ, !P3 ;  /* 0x000000ff7f857208 */ /* 0x000fca0005800000 */
[----:B------:R-:W-:Y:S01]  /*5e20*/  MUFU.SIN R135, R139 ;  /* 0x0000008b00877308 */ /* 0x000fe20000000400 */
[----:B------:R-:W-:Y:S02]  /*5e30*/  FSEL R130, R128, 1, !P3 ;  /* 0x3f80000080827808 */ /* 0x000fe40005800000 */
[----:B------:R-:W-:-:S05]  /*5e40*/  PRMT R129, RZ, 0x5410, R129 ;  /* 0x00005410ff817816 */ /* 0x000fca0000000081 */
[----:B------:R1:W-:Y:S01]  /*5e50*/  MUFU.COS R136, R139 ;  /* 0x0000008b00887308 */ /* 0x0003e20000000000 */
[----:B------:R-:W-:-:S07]  /*5e60*/  FSEL R127, R89, RZ, !P4 ;  /* 0x000000ff597f7208 */ /* 0x000fce0006000000 */
[----:B------:R-:W-:Y:S01]  /*5e70*/  MUFU.EX2 R150, R150 ;  /* 0x0000009600967308 */ /* 0x000fe20000000800 */
[----:B-1----:R-:W-:Y:S02]  /*5e80*/  IADD3 R139, R43, R131, RZ ;  /* 0x000000832b8b7210 */ /* 0x002fe40007ffe0ff */
[----:B------:R-:W-:-:S05]  /*5e90*/  FSEL R131, R126, RZ, !P3 ;  /* 0x000000ff7e837208 */ /* 0x000fca0005800000 */
[----:B------:R-:W1:Y:S01]  /*5ea0*/  MUFU.COS R151, R138 ;  /* 0x0000008a00977308 */ /* 0x000e620000000000 */
[----:B------:R-:W-:-:S07]  /*5eb0*/  LEA R88, P3, R42, c[0x0][0x230], 0x3 ;  /* 0x00008c002a587a11 */ /* 0x000fce00078618ff */
[----:B------:R-:W2:Y:S01]  /*5ec0*/  MUFU.SIN R43, R138 ;  /* 0x0000008a002b7308 */ /* 0x000ea20000000400 */
[----:B------:R-:W-:Y:S01]  /*5ed0*/  LEA.HI.X R89, R42, c[0x0][0x234], R139, 0x3, P3 ;  /* 0x00008d002a597a11 */ /* 0x000fe200018f1c8b */
[----:B------:R-:W-:-:S06]  /*5ee0*/  FMUL.FTZ R128, R8, R129 ;  /* 0x0000008108807220 */ /* 0x000fcc0000410000 */
[----:B------:R-:W3:Y:S01]  /*5ef0*/  MUFU.EX2 R53, R53 ;  /* 0x0000003500357308 */ /* 0x000ee20000000800 */
[----:B------:R-:W-:Y:S02]  /*5f00*/  FMUL.FTZ R42, R122, R121 ;  /* 0x000000797a2a7220 */ /* 0x000fe40000410000 */
[C---:B0-----:R-:W-:Y:S02]  /*5f10*/  FMUL.FTZ R46, R47.reuse, R46 ;  /* 0x0000002e2f2e7220 */ /* 0x041fe40000410000 */
[----:B------:R-:W-:Y:S01]  /*5f20*/  FMUL.FTZ R45, R47, R45 ;  /* 0x0000002d2f2d7220 */ /* 0x000fe20000410000 */
[----:B------:R-:W-:Y:S01]  /*5f30*/  FSEL R126, R55, 1, !P4 ;  /* 0x3f800000377e7808 */ /* 0x000fe20006000000 */
[C---:B------:R-:W-:Y:S01]  /*5f40*/  FMUL.FTZ R47, R125.reuse, R121 ;  /* 0x000000797d2f7220 */ /* 0x040fe20000410000 */
[----:B------:R-:W-:Y:S01]  /*5f50*/  FSEL R129, R134, RZ, !P4 ;  /* 0x000000ff86817208 */ /* 0x000fe20006000000 */
[----:B------:R-:W-:Y:S01]  /*5f60*/  FFMA.FTZ R42, R125, R118, R42 ;  /* 0x000000767d2a7223 */ /* 0x000fe2000001002a */
[----:B------:R-:W-:Y:S01]  /*5f70*/  FSEL R128, R128, RZ, !P4 ;  /* 0x000000ff80807208 */ /* 0x000fe20006000000 */
[C---:B------:R-:W-:Y:S01]  /*5f80*/  FMUL.FTZ R50, R49.reuse, R50 ;  /* 0x0000003231327220 */ /* 0x040fe20000410000 */
[----:B------:R-:W-:Y:S01]  /*5f90*/  ISETP.GE.U32.AND P4, PT, R48, R79, PT ;  /* 0x0000004f3000720c */ /* 0x000fe20003f86070 */
[----:B------:R-:W-:Y:S01]  /*5fa0*/  FMUL.FTZ R54, R49, R54 ;  /* 0x0000003631367220 */ /* 0x000fe20000410000 */
[----:B------:R-:W5:Y:S01]  /*5fb0*/  LDG.E.64 R88, [R88.64] ;  /* 0x0000000458587981 */ /* 0x000f62000c1e1b00 */
[----:B-1----:R-:W-:-:S02]  /*5fc0*/  FMUL.FTZ R151, R150, R151 ;  /* 0x0000009796977220 */ /* 0x002fc40000410000 */
[----:B------:R-:W-:Y:S02]  /*5fd0*/  FFMA.FTZ R47, R122, R118, -R47 ;  /* 0x000000767a2f7223 */ /* 0x000fe4000001082f */
[----:B------:R-:W-:Y:S02]  /*5fe0*/  FMUL.FTZ R48, R124, R121 ;  /* 0x000000797c307220 */ /* 0x000fe40000410000 */
[----:B--2---:R-:W-:Y:S02]  /*5ff0*/  FMUL.FTZ R150, R150, R43 ;  /* 0x0000002b96967220 */ /* 0x004fe40000410000 */
[----:B------:R-:W-:Y:S02]  /*6000*/  FMUL.FTZ R49, R117, R42 ;  /* 0x0000002a75317220 */ /* 0x000fe40000410000 */
[----:B------:R-:W-:Y:S02]  /*6010*/  FMUL.FTZ R43, R123, R121 ;  /* 0x000000797b2b7220 */ /* 0x000fe40000410000 */
[----:B---3--:R-:W-:-:S02]  /*6020*/  FMUL.FTZ R52, R53, R52 ;  /* 0x0000003435347220 */ /* 0x008fc40000410000 */
[----:B------:R-:W-:Y:S02]  /*6030*/  FMUL.FTZ R51, R53, R51 ;  /* 0x0000003335337220 */ /* 0x000fe40000410000 */
[-C--:B------:R-:W-:Y:S02]  /*6040*/  FMUL.FTZ R53, R117, R47.reuse ;  /* 0x0000002f75357220 */ /* 0x080fe40000410000 */
[-C--:B------:R-:W-:Y:S02]  /*6050*/  FFMA.FTZ R48, R123, R118.reuse, R48 ;  /* 0x000000767b307223 */ /* 0x080fe40000010030 */
[----:B------:R-:W-:Y:S02]  /*6060*/  FFMA.FTZ R49, R114, R47, -R49 ;  /* 0x0000002f72317223 */ /* 0x000fe40000010831 */
[----:B------:R-:W-:Y:S02]  /*6070*/  FFMA.FTZ R43, R124, R118, -R43 ;  /* 0x000000767c2b7223 */ /* 0x000fe4000001082b */
[----:B------:R-:W-:-:S02]  /*6080*/  FFMA.FTZ R53, R114, R42, R53 ;  /* 0x0000002a72357223 */ /* 0x000fc40000010035 */
[----:B------:R-:W-:Y:S02]  /*6090*/  FADD.FTZ R48, R119, R48 ;  /* 0x0000003077307221 */ /* 0x000fe40000010000 */
[C---:B------:R-:W-:Y:S02]  /*60a0*/  FMUL.FTZ R47, R113.reuse, R49 ;  /* 0x00000031712f7220 */ /* 0x040fe40000410000 */
[----:B------:R-:W-:Y:S02]  /*60b0*/  FADD.FTZ R43, R120, R43 ;  /* 0x0000002b782b7221 */ /* 0x000fe40000010000 */
[-C--:B------:R-:W-:Y:S02]  /*60c0*/  FMUL.FTZ R55, R113, R53.reuse ;  /* 0x0000003571377220 */ /* 0x080fe40000410000 */
[----:B------:R-:W-:Y:S02]  /*60d0*/  FMUL.FTZ R42, R117, R48 ;  /* 0x00000030752a7220 */ /* 0x000fe40000410000 */
[----:B------:R-:W-:-:S02]  /*60e0*/  FFMA.FTZ R53, R110, R53, R47 ;  /* 0x000000356e357223 */ /* 0x000fc4000001002f */
[----:B------:R-:W-:Y:S02]  /*60f0*/  FMUL.FTZ R47, R117, R43 ;  /* 0x0000002b752f7220 */ /* 0x000fe40000410000 */
[----:B------:R-:W-:Y:S02]  /*6100*/  FFMA.FTZ R55, R110, R49, -R55 ;  /* 0x000000316e377223 */ /* 0x000fe40000010837 */
[C---:B------:R-:W-:Y:S02]  /*6110*/  FFMA.FTZ R43, R114.reuse, R43, -R42 ;  /* 0x0000002b722b7223 */ /* 0x040fe4000001082a */
[C---:B------:R-:W-:Y:S02]  /*6120*/  FMUL.FTZ R42, R109.reuse, R53 ;  /* 0x000000356d2a7220 */ /* 0x040fe40000410000 */
[----:B------:R-:W-:Y:S02]  /*6130*/  FFMA.FTZ R48, R114, R48, R47 ;  /* 0x0000003072307223 */ /* 0x000fe4000001002f */
[----:B------:R-:W-:-:S02]  /*6140*/  FMUL.FTZ R47, R109, R55 ;  /* 0x000000376d2f7220 */ /* 0x000fc40000410000 */
[----:B------:R-:W-:Y:S02]  /*6150*/  FFMA.FTZ R55, R106, R55, -R42 ;  /* 0x000000376a377223 */ /* 0x000fe4000001082a */
[----:B------:R-:W-:Y:S02]  /*6160*/  FADD.FTZ R48, R115, R48 ;  /* 0x0000003073307221 */ /* 0x000fe40000010000 */
[----:B------:R-:W-:Y:S02]  /*6170*/  FADD.FTZ R43, R116, R43 ;  /* 0x0000002b742b7221 */ /* 0x000fe40000010000 */
[----:B------:R-:W-:Y:S02]  /*6180*/  FFMA.FTZ R53, R106, R53, R47 ;  /* 0x000000356a357223 */ /* 0x000fe4000001002f */
[----:B------:R-:W-:Y:S02]  /*6190*/  FMUL.FTZ R134, R105, R55 ;  /* 0x0000003769867220 */ /* 0x000fe40000410000 */
[----:B------:R-:W-:-:S02]  /*61a0*/  FMUL.FTZ R42, R113, R48 ;  /* 0x00000030712a7220 */ /* 0x000fc40000410000 */
[----:B------:R-:W-:Y:S02]  /*61b0*/  FMUL.FTZ R47, R113, R43 ;  /* 0x0000002b712f7220 */ /* 0x000fe40000410000 */
[-C--:B------:R-:W-:Y:S02]  /*61c0*/  FMUL.FTZ R49, R105, R53.reuse ;  /* 0x0000003569317220 */ /* 0x080fe40000410000 */
[----:B------:R-:W-:Y:S02]  /*61d0*/  FFMA.FTZ R134, R102, R53, R134 ;  /* 0x0000003566867223 */ /* 0x000fe40000010086 */
[C---:B------:R-:W-:Y:S02]  /*61e0*/  FFMA.FTZ R43, R110.reuse, R43, -R42 ;  /* 0x0000002b6e2b7223 */ /* 0x040fe4000001082a */
[----:B------:R-:W-:Y:S02]  /*61f0*/  FFMA.FTZ R48, R110, R48, R47 ;  /* 0x000000306e307223 */ /* 0x000fe4000001002f */
[----:B------:R-:W-:-:S02]  /*6200*/  FFMA.FTZ R49, R102, R55, -R49 ;  /* 0x0000003766317223 */ /* 0x000fc40000010831 */
[----:B------:R-:W-:Y:S02]  /*6210*/  FMUL.FTZ R47, R101, R134 ;  /* 0x00000086652f7220 */ /* 0x000fe40000410000 */
[----:B------:R-:W-:Y:S02]  /*6220*/  FADD.FTZ R43, R112, R43 ;  /* 0x0000002b702b7221 */ /* 0x000fe40000010000 */
[----:B------:R-:W-:Y:S02]  /*6230*/  FMUL.FTZ R137, R44, R36 ;  /* 0x000000242c897220 */ /* 0x000fe40000410000 */
[----:B------:R-:W-:Y:S02]  /*6240*/  FADD.FTZ R48, R111, R48 ;  /* 0x000000306f307221 */ /* 0x000fe40000010000 */
[-C--:B------:R-:W-:Y:S02]  /*6250*/  FMUL.FTZ R53, R101, R49.reuse ;  /* 0x0000003165357220 */ /* 0x080fe40000410000 */
[----:B------:R-:W-:-:S02]  /*6260*/  FFMA.FTZ R49, R98, R49, -R47 ;  /* 0x0000003162317223 */ /* 0x000fc4000001082f */
[CC--:B------:R-:W-:Y:S01]  /*6270*/  FMUL.FTZ R47, R109.reuse, R43.reuse ;  /* 0x0000002b6d2f7220 */ /* 0x0c0fe20000410000 */
[----:B------:R-:W0:Y:S01]  /*6280*/  MUFU.EX2 R137, R137 ;  /* 0x0000008900897308 */ /* 0x000e220000000800 */
[----:B------:R-:W-:Y:S02]  /*6290*/  FMUL.FTZ R42, R109, R48 ;  /* 0x000000306d2a7220 */ /* 0x000fe40000410000 */
[----:B------:R-:W-:Y:S02]  /*62a0*/  FFMA.FTZ R53, R98, R134, R53 ;  /* 0x0000008662357223 */ /* 0x000fe40000010035 */
[C---:B------:R-:W-:Y:S02]  /*62b0*/  FFMA.FTZ R48, R106.reuse, R48, R47 ;  /* 0x000000306a307223 */ /* 0x040fe4000001002f */
[----:B------:R-:W-:Y:S02]  /*62c0*/  FFMA.FTZ R43, R106, R43, -R42 ;  /* 0x0000002b6a2b7223 */ /* 0x000fe4000001082a */
[----:B------:R-:W-:-:S02]  /*62d0*/  FMUL.FTZ R42, R97, R53 ;  /* 0x00000035612a7220 */ /* 0x000fc40000410000 */
[----:B------:R-:W-:Y:S02]  /*62e0*/  FADD.FTZ R48, R107, R48 ;  /* 0x000000306b307221 */ /* 0x000fe40000010000 */
[----:B------:R-:W-:Y:S02]  /*62f0*/  FMUL.FTZ R154, R44, R34 ;  /* 0x000000222c9a7220 */ /* 0x000fe40000410000 */
[----:B------:R-:W-:Y:S02]  /*6300*/  FADD.FTZ R43, R108, R43 ;  /* 0x0000002b6c2b7221 */ /* 0x000fe40000010000 */
[----:B------:R-:W-:Y:S02]  /*6310*/  FFMA.FTZ R44, R94, R49, -R42 ;  /* 0x000000315e2c7223 */ /* 0x000fe4000001082a */
[C---:B------:R-:W-:Y:S02]  /*6320*/  FMUL.FTZ R42, R105.reuse, R48 ;  /* 0x00000030692a7220 */ /* 0x040fe40000410000 */
[----:B------:R-:W-:-:S02]  /*6330*/  FMUL.FTZ R47, R105, R43 ;  /* 0x0000002b692f7220 */ /* 0x000fc40000410000 */
[----:B------:R-:W-:Y:S02]  /*6340*/  FMUL.FTZ R41, R41, R34 ;  /* 0x0000002229297220 */ /* 0x000fe40000410000 */
[C---:B------:R-:W-:Y:S02]  /*6350*/  FFMA.FTZ R43, R102.reuse, R43, -R42 ;  /* 0x0000002b662b7223 */ /* 0x040fe4000001082a */
[----:B------:R-:W-:Y:S02]  /*6360*/  FMUL.FTZ R49, R97, R49 ;  /* 0x0000003161317220 */ /* 0x000fe40000410000 */
[----:B------:R-:W-:Y:S02]  /*6370*/  FFMA.FTZ R48, R102, R48, R47 ;  /* 0x0000003066307223 */ /* 0x000fe4000001002f */
[----:B0-----:R-:W-:Y:S02]  /*6380*/  FMUL.FTZ R142, R137, R135 ;  /* 0x00000087898e7220 */ /* 0x001fe40000410000 */
[----:B------:R-:W-:-:S02]  /*6390*/  FMUL.RZ R135, R41, 0.15915493667125701904 ;  /* 0x3e22f98329877820 */ /* 0x000fc4000040c000 */
[----:B------:R-:W-:Y:S02]  /*63a0*/  FADD.FTZ R43, R104, R43 ;  /* 0x0000002b682b7221 */ /* 0x000fe40000010000 */
[----:B------:R-:W-:Y:S02]  /*63b0*/  FFMA.FTZ R49, R94, R53, R49 ;  /* 0x000000355e317223 */ /* 0x000fe40000010031 */
[----:B------:R-:W-:Y:S02]  /*63c0*/  FMUL.FTZ R41, R133, R44 ;  /* 0x0000002c85297220 */ /* 0x000fe40000410000 */
[----:B------:R-:W-:Y:S02]  /*63d0*/  FADD.FTZ R48, R103, R48 ;  /* 0x0000003067307221 */ /* 0x000fe40000010000 */
[----:B------:R-:W-:Y:S02]  /*63e0*/  FMUL.FTZ R47, R101, R43 ;  /* 0x0000002b652f7220 */ /* 0x000fe40000410000 */
[----:B------:R-:W-:-:S02]  /*63f0*/  FFMA.FTZ R55, R130, R49, R41 ;  /* 0x0000003182377223 */ /* 0x000fc40000010029 */
[-C--:B------:R-:W-:Y:S02]  /*6400*/  FMUL.FTZ R41, R101, R48.reuse ;  /* 0x0000003065297220 */ /* 0x080fe40000410000 */
[C---:B------:R-:W-:Y:S02]  /*6410*/  FFMA.FTZ R48, R98.reuse, R48, R47 ;  /* 0x0000003062307223 */ /* 0x040fe4000001002f */
[----:B------:R-:W-:Y:S02]  /*6420*/  FMUL.FTZ R53, R133, R49 ;  /* 0x0000003185357220 */ /* 0x000fe40000410000 */
[----:B------:R-:W-:Y:S01]  /*6430*/  FFMA.FTZ R41, R98, R43, -R41 ;  /* 0x0000002b62297223 */ /* 0x000fe20000010829 */
[----:B------:R-:W-:Y:S01]  /*6440*/  MUFU.EX2 R154, R154 ;  /* 0x0000009a009a7308 */ /* 0x000fe20000000800 */
[----:B------:R-:W-:Y:S02]  /*6450*/  FADD.FTZ R48, R99, R48 ;  /* 0x0000003063307221 */ /* 0x000fe40000010000 */
[----:B------:R-:W-:-:S02]  /*6460*/  FFMA.FTZ R53, R130, R44, -R53 ;  /* 0x0000002c82357223 */ /* 0x000fc40000010835 */
[----:B------:R-:W-:-:S03]  /*6470*/  FMUL.FTZ R42, R129, R55 ;  /* 0x00000037812a7220 */ /* 0x000fc60000410000 */
[----:B------:R-:W0:Y:S01]  /*6480*/  MUFU.COS R155, R135 ;  /* 0x00000087009b7308 */ /* 0x000e220000000000 */
[----:B------:R-:W-:Y:S02]  /*6490*/  FADD.FTZ R44, R100, R41 ;  /* 0x00000029642c7221 */ /* 0x000fe40000010000 */
[----:B------:R-:W-:Y:S01]  /*64a0*/  FMUL.FTZ R47, R97, R48 ;  /* 0x00000030612f7220 */ /* 0x000fe20000410000 */
[----:B------:R-:W1:Y:S04]  /*64b0*/  LDS.U16 R41, [R40+0x2a] ;  /* 0x00002a0028297984 */ /* 0x000e680000000400 */
[----:B------:R2:W3:Y:S01]  /*64c0*/  MUFU.SIN R43, R135 ;  /* 0x00000087002b7308 */ /* 0x0004e20000000400 */
[----:B------:R-:W-:Y:S02]  /*64d0*/  FMUL.FTZ R143, R137, R136 ;  /* 0x00000088898f7220 */ /* 0x000fe40000410000 */
[----:B------:R-:W-:-:S02]  /*64e0*/  FFMA.FTZ R136, R126, R53, -R42 ;  /* 0x000000357e887223 */ /* 0x000fc4000001082a */
[-C--:B------:R-:W-:Y:S01]  /*64f0*/  FMUL.FTZ R49, R97, R44.reuse ;  /* 0x0000002c61317220 */ /* 0x080fe20000410000 */
[----:B------:R-:W4:Y:S01]  /*6500*/  LDS.U16 R42, [R40+0x28] ;  /* 0x00002800282a7984 */ /* 0x000f220000000400 */
[----:B------:R-:W-:Y:S02]  /*6510*/  FMUL.FTZ R53, R129, R53 ;  /* 0x0000003581357220 */ /* 0x000fe40000410000 */
[----:B------:R-:W-:Y:S01]  /*6520*/  FFMA.FTZ R47, R94, R44, -R47 ;  /* 0x0000002c5e2f7223 */ /* 0x000fe2000001082f */
[----:B------:R-:W-:Y:S01]  /*6530*/  FSEL R134, R54, RZ, !P5 ;  /* 0x000000ff36867208 */ /* 0x000fe20006800000 */
[----:B------:R-:W-:Y:S02]  /*6540*/  FFMA.FTZ R48, R94, R48, R49 ;  /* 0x000000305e307223 */ /* 0x000fe40000010031 */
[----:B------:R-:W-:Y:S02]  /*6550*/  FFMA.FTZ R53, R126, R55, R53 ;  /* 0x000000377e357223 */ /* 0x000fe40000010035 */
[----:B------:R-:W-:Y:S01]  /*6560*/  FADD.FTZ R47, R96, R47 ;  /* 0x0000002f602f7221 */ /* 0x000fe20000010000 */
[----:B--2---:R-:W-:Y:S01]  /*6570*/  FSEL R135, R50, 1, !P5 ;  /* 0x3f80000032877808 */ /* 0x004fe20006800000 */
[----:B------:R-:W-:-:S02]  /*6580*/  FADD.FTZ R48, R95, R48 ;  /* 0x000000305f307221 */ /* 0x000fc40000010000 */
[----:B------:R-:W-:Y:S02]  /*6590*/  FMUL.FTZ R44, R134, R53 ;  /* 0x00000035862c7220 */ /* 0x000fe40000410000 */
[C---:B0-----:R-:W-:Y:S02]  /*65a0*/  FMUL.FTZ R155, R154.reuse, R155 ;  /* 0x0000009b9a9b7220 */ /* 0x041fe40000410000 */
[C---:B------:R-:W-:Y:S02]  /*65b0*/  FMUL.FTZ R49, R133.reuse, R47 ;  /* 0x0000002f85317220 */ /* 0x040fe40000410000 */
[----:B---3--:R-:W-:Y:S02]  /*65c0*/  FMUL.FTZ R154, R154, R43 ;  /* 0x0000002b9a9a7220 */ /* 0x008fe40000410000 */
[----:B------:R-:W-:Y:S02]  /*65d0*/  FMUL.FTZ R43, R133, R48 ;  /* 0x00000030852b7220 */ /* 0x000fe40000410000 */
[----:B------:R-:W-:-:S02]  /*65e0*/  FFMA.FTZ R50, R135, R136, -R44 ;  /* 0x0000008887327223 */ /* 0x000fc4000001082c */
[----:B------:R-:W-:Y:S02]  /*65f0*/  FMUL.FTZ R44, R134, R136 ;  /* 0x00000088862c7220 */ /* 0x000fe40000410000 */
[C---:B------:R-:W-:Y:S02]  /*6600*/  FFMA.FTZ R48, R130.reuse, R48, R49 ;  /* 0x0000003082307223 */ /* 0x040fe40000010031 */
[----:B------:R-:W-:Y:S02]  /*6610*/  FFMA.FTZ R43, R130, R47, -R43 ;  /* 0x0000002f822b7223 */ /* 0x000fe4000001082b */
[----:B------:R-:W0:Y:S01]  /*6620*/  LDS.U16 R47, [R40+0x2e] ;  /* 0x00002e00282f7984 */ /* 0x000e220000000400 */
[----:B------:R-:W-:Y:S02]  /*6630*/  FFMA.FTZ R54, R135, R53, R44 ;  /* 0x0000003587367223 */ /* 0x000fe4000001002c */
[----:B------:R-:W-:Y:S02]  /*6640*/  FADD.FTZ R44, R131, R48 ;  /* 0x00000030832c7221 */ /* 0x000fe40000010000 */
[----:B------:R-:W2:Y:S01]  /*6650*/  LDS.U16 R48, [R40+0x2c] ;  /* 0x00002c0028307984 */ /* 0x000ea20000000400 */
[----:B------:R-:W-:Y:S01]  /*6660*/  FSEL R136, R45, RZ, !P6 ;  /* 0x000000ff2d887208 */ /* 0x000fe20007000000 */
[----:B------:R-:W-:-:S02]  /*6670*/  FADD.FTZ R43, R132, R43 ;  /* 0x0000002b842b7221 */ /* 0x000fc40000010000 */
[C---:B------:R-:W-:Y:S01]  /*6680*/  FMUL.FTZ R45, R129.reuse, R44 ;  /* 0x0000002c812d7220 */ /* 0x040fe20000410000 */
[----:B------:R-:W-:Y:S01]  /*6690*/  FSEL R137, R46, 1, !P6 ;  /* 0x3f8000002e897808 */ /* 0x000fe20007000000 */
[-C--:B------:R-:W-:Y:S02]  /*66a0*/  FMUL.FTZ R53, R129, R43.reuse ;  /* 0x0000002b81357220 */ /* 0x080fe40000410000 */
[----:B------:R-:W-:Y:S02]  /*66b0*/  FMUL.FTZ R46, R136, R54 ;  /* 0x00000036882e7220 */ /* 0x000fe40000410000 */
[----:B------:R-:W-:Y:S02]  /*66c0*/  FFMA.FTZ R43, R126, R43, -R45 ;  /* 0x0000002b7e2b7223 */ /* 0x000fe4000001082d */
[-C--:B------:R-:W-:Y:S01]  /*66d0*/  FMUL.FTZ R49, R136, R50.reuse ;  /* 0x0000003288317220 */ /* 0x080fe20000410000 */
[----:B------:R-:W-:Y:S01]  /*66e0*/  FSEL R138, R51, RZ, !P0 ;  /* 0x000000ff338a7208 */ /* 0x000fe20004000000 */
[----:B------:R-:W-:Y:S01]  /*66f0*/  FFMA.FTZ R46, R137, R50, -R46 ;  /* 0x00000032892e7223 */ /* 0x000fe2000001082e */
[----:B------:R-:W-:Y:S01]  /*6700*/  LDS.U16 R45, [R40+0x30] ;  /* 0x00003000282d7984 */ /* 0x000fe20000000400 */
[----:B------:R-:W-:-:S02]  /*6710*/  FADD.FTZ R50, R128, R43 ;  /* 0x0000002b80327221 */ /* 0x000fc40000010000 */
[----:B------:R-:W-:Y:S01]  /*6720*/  FFMA.FTZ R44, R126, R44, R53 ;  /* 0x0000002c7e2c7223 */ /* 0x000fe20000010035 */
[----:B------:R-:W3:Y:S03]  /*6730*/  LDS.U16 R43, [R40+0x32] ;  /* 0x00003200282b7984 */ /* 0x000ee60000000400 */
[----:B------:R-:W-:Y:S01]  /*6740*/  FADD.FTZ R51, R127, R44 ;  /* 0x0000002c7f337221 */ /* 0x000fe20000010000 */
[----:B-1----:R-:W-:Y:S02]  /*6750*/  PRMT R44, RZ, 0x5410, R41 ;  /* 0x00005410ff2c7816 */ /* 0x002fe40000000029 */
[----:B----4-:R-:W-:Y:S01]  /*6760*/  PRMT R42, RZ, 0x5410, R42 ;  /* 0x00005410ff2a7816 */ /* 0x010fe2000000002a */
[----:B------:R-:W-:Y:S01]  /*6770*/  FFMA.FTZ R49, R137, R54, R49 ;  /* 0x0000003689317223 */ /* 0x000fe20000010031 */
[----:B------:R-:W-:Y:S01]  /*6780*/  FSEL R139, R52, 1, !P0 ;  /* 0x3f800000348b7808 */ /* 0x000fe20004000000 */
[----:B------:R-:W-:-:S02]  /*6790*/  FMUL.FTZ R44, R7, R44 ;  /* 0x0000002c072c7220 */ /* 0x000fc40000410000 */
[----:B------:R-:W-:Y:S02]  /*67a0*/  FMUL.FTZ R52, R134, R50 ;  /* 0x0000003286347220 */ /* 0x000fe40000410000 */
[----:B------:R-:W-:Y:S01]  /*67b0*/  FMUL.FTZ R42, R7, R42 ;  /* 0x0000002a072a7220 */ /* 0x000fe20000410000 */
[----:B------:R-:W-:Y:S01]  /*67c0*/  FSEL R140, R44, RZ, !P5 ;  /* 0x000000ff2c8c7208 */ /* 0x000fe20006800000 */
[----:B------:R-:W-:Y:S01]  /*67d0*/  FMUL.FTZ R41, R138, R49 ;  /* 0x000000318a297220 */ /* 0x000fe20000410000 */
[----:B------:R-:W1:Y:S01]  /*67e0*/  LDS.U16 R44, [R40+0x34] ;  /* 0x00003400282c7984 */ /* 0x000e620000000400 */
[-C--:B------:R-:W-:Y:S01]  /*67f0*/  FFMA.FTZ R53, R135, R51.reuse, R52 ;  /* 0x0000003387357223 */ /* 0x080fe20000010034 */
[----:B------:R-:W-:Y:S01]  /*6800*/  FSEL R141, R42, RZ, !P5 ;  /* 0x000000ff2a8d7208 */ /* 0x000fe20006800000 */
[----:B------:R-:W-:Y:S02]  /*6810*/  FMUL.FTZ R51, R134, R51 ;  /* 0x0000003386337220 */ /* 0x000fe40000410000 */
[----:B------:R-:W-:-:S02]  /*6820*/  FFMA.FTZ R41, R139, R46, -R41 ;  /* 0x0000002e8b297223 */ /* 0x000fc40000010829 */
[----:B------:R-:W-:Y:S02]  /*6830*/  FMUL.FTZ R42, R138, R46 ;  /* 0x0000002e8a2a7220 */ /* 0x000fe40000410000 */
[----:B------:R-:W4:Y:S01]  /*6840*/  LDS.U16 R46, [R40+0x36] ;  /* 0x00003600282e7984 */ /* 0x000f220000000400 */
[----:B------:R-:W-:Y:S01]  /*6850*/  FFMA.FTZ R50, R135, R50, -R51 ;  /* 0x0000003287327223 */ /* 0x000fe20000010833 */
[----:B0-----:R-:W-:Y:S01]  /*6860*/  PRMT R47, RZ, 0x5410, R47 ;  /* 0x00005410ff2f7816 */ /* 0x001fe2000000002f */
[----:B------:R-:W-:Y:S01]  /*6870*/  FFMA.FTZ R42, R139, R49, R42 ;  /* 0x000000318b2a7223 */ /* 0x000fe2000001002a */
[----:B--2---:R-:W-:Y:S01]  /*6880*/  PRMT R49, RZ, 0x5410, R48 ;  /* 0x00005410ff317816 */ /* 0x004fe20000000030 */
[----:B------:R-:W-:Y:S01]  /*6890*/  FADD.FTZ R50, R141, R50 ;  /* 0x000000328d327221 */ /* 0x000fe20000010000 */
[----:B------:R-:W-:Y:S01]  /*68a0*/  FSEL R142, R142, RZ, !P1 ;  /* 0x000000ff8e8e7208 */ /* 0x000fe20004800000 */
[----:B------:R-:W-:Y:S01]  /*68b0*/  FMUL.FTZ R144, R6, R47 ;  /* 0x0000002f06907220 */ /* 0x000fe20000410000 */
[----:B------:R-:W0:Y:S01]  /*68c0*/  LDS.U16 R48, [R40+0x3a] ;  /* 0x00003a0028307984 */ /* 0x000e220000000400 */
[----:B------:R-:W-:-:S02]  /*68d0*/  FADD.FTZ R53, R140, R53 ;  /* 0x000000358c357221 */ /* 0x000fc40000010000 */
[----:B------:R-:W-:Y:S02]  /*68e0*/  FMUL.FTZ R52, R136, R50 ;  /* 0x0000003288347220 */ /* 0x000fe40000410000 */
[----:B------:R-:W-:Y:S01]  /*68f0*/  FMUL.FTZ R49, R6, R49 ;  /* 0x0000003106317220 */ /* 0x000fe20000410000 */
[----:B------:R-:W-:Y:S01]  /*6900*/  FSEL R144, R144, RZ, !P6 ;  /* 0x000000ff90907208 */ /* 0x000fe20007000000 */
[-C--:B------:R-:W-:Y:S01]  /*6910*/  FMUL.FTZ R51, R136, R53.reuse ;  /* 0x0000003588337220 */ /* 0x080fe20000410000 */
[----:B------:R-:W-:Y:S01]  /*6920*/  FSEL R143, R143, 1, !P1 ;  /* 0x3f8000008f8f7808 */ /* 0x000fe20004800000 */
[----:B------:R-:W-:Y:S01]  /*6930*/  FFMA.FTZ R53, R137, R53, R52 ;  /* 0x0000003589357223 */ /* 0x000fe20000010034 */
[----:B------:R-:W2:Y:S01]  /*6940*/  LDS.U16 R47, [R40+0x38] ;  /* 0x00003800282f7984 */ /* 0x000ea20000000400 */
[----:B------:R-:W-:Y:S01]  /*6950*/  FMUL.FTZ R52, R142, R42 ;  /* 0x0000002a8e347220 */ /* 0x000fe20000410000 */
[----:B------:R-:W-:Y:S01]  /*6960*/  FSEL R145, R49, RZ, !P6 ;  /* 0x000000ff31917208 */ /* 0x000fe20007000000 */
[----:B------:R-:W-:-:S02]  /*6970*/  FFMA.FTZ R50, R137, R50, -R51 ;  /* 0x0000003289327223 */ /* 0x000fc40000010833 */
[-C--:B------:R-:W-:Y:S02]  /*6980*/  FMUL.FTZ R51, R142, R41.reuse ;  /* 0x000000298e337220 */ /* 0x080fe40000410000 */
[----:B------:R-:W-:Y:S02]  /*6990*/  FADD.FTZ R53, R144, R53 ;  /* 0x0000003590357221 */ /* 0x000fe40000010000 */
[----:B------:R-:W-:Y:S01]  /*69a0*/  FFMA.FTZ R41, R143, R41, -R52 ;  /* 0x000000298f297223 */ /* 0x000fe20000010834 */
[----:B---3--:R-:W-:Y:S01]  /*69b0*/  PRMT R52, RZ, 0x5410, R43 ;  /* 0x00005410ff347816 */ /* 0x008fe2000000002b */
[----:B------:R-:W-:Y:S02]  /*69c0*/  FADD.FTZ R43, R145, R50 ;  /* 0x00000032912b7221 */ /* 0x000fe40000010000 */
[C---:B------:R-:W-:Y:S01]  /*69d0*/  FMUL.FTZ R54, R138.reuse, R53 ;  /* 0x000000358a367220 */ /* 0x040fe20000410000 */
[----:B------:R-:W-:Y:S01]  /*69e0*/  PRMT R50, RZ, 0x5410, R45 ;  /* 0x00005410ff327816 */ /* 0x000fe2000000002d */
[-C--:B------:R-:W-:Y:S01]  /*69f0*/  FMUL.FTZ R148, R138, R43.reuse ;  /* 0x0000002b8a947220 */ /* 0x080fe20000410000 */
[----:B------:R-:W-:Y:S01]  /*6a00*/  LDS.U16 R45, [R40+0x3e] ;  /* 0x00003e00282d7984 */ /* 0x000fe20000000400 */
[----:B------:R-:W-:-:S03]  /*6a10*/  FFMA.FTZ R54, R139, R43, -R54 ;  /* 0x0000002b8b367223 */ /* 0x000fc60000010836 */
[----:B------:R2:W3:Y:S01]  /*6a20*/  LDS.U16 R43, [R40+0x3c] ;  /* 0x00003c00282b7984 */ /* 0x0004e20000000400 */
[C---:B------:R-:W-:Y:S02]  /*6a30*/  FMUL.FTZ R52, R5.reuse, R52 ;  /* 0x0000003405347220 */ /* 0x040fe40000410000 */
[----:B------:R-:W-:Y:S02]  /*6a40*/  FMUL.FTZ R50, R5, R50 ;  /* 0x0000003205327220 */ /* 0x000fe40000410000 */
[----:B------:R-:W-:Y:S01]  /*6a50*/  FFMA.FTZ R53, R139, R53, R148 ;  /* 0x000000358b357223 */ /* 0x000fe20000010094 */
[----:B------:R-:W-:Y:S02]  /*6a60*/  FSEL R146, R52, RZ, !P0 ;  /* 0x000000ff34927208 */ /* 0x000fe40004000000 */
[----:B-1----:R-:W-:Y:S02]  /*6a70*/  PRMT R49, RZ, 0x5410, R44 ;  /* 0x00005410ff317816 */ /* 0x002fe4000000002c */
[----:B------:R-:W-:Y:S01]  /*6a80*/  FSEL R147, R50, RZ, !P0 ;  /* 0x000000ff32937208 */ /* 0x000fe20004000000 */
[----:B------:R-:W-:-:S02]  /*6a90*/  FADD.FTZ R53, R146, R53 ;  /* 0x0000003592357221 */ /* 0x000fc40000010000 */
[----:B------:R-:W-:Y:S01]  /*6aa0*/  FFMA.FTZ R42, R143, R42, R51 ;  /* 0x0000002a8f2a7223 */ /* 0x000fe20000010033 */
[----:B----4-:R-:W-:Y:S01]  /*6ab0*/  PRMT R51, RZ, 0x5410, R46 ;  /* 0x00005410ff337816 */ /* 0x010fe2000000002e */
[----:B------:R-:W-:Y:S02]  /*6ac0*/  FMUL.FTZ R49, R4, R49 ;  /* 0x0000003104317220 */ /* 0x000fe40000410000 */
[----:B------:R-:W-:Y:S02]  /*6ad0*/  FADD.FTZ R54, R147, R54 ;  /* 0x0000003693367221 */ /* 0x000fe40000010000 */
[----:B------:R-:W-:Y:S01]  /*6ae0*/  FMUL.FTZ R44, R142, R53 ;  /* 0x000000358e2c7220 */ /* 0x000fe20000410000 */
[----:B------:R-:W-:Y:S01]  /*6af0*/  FSEL R148, R49, RZ, !P1 ;  /* 0x000000ff31947208 */ /* 0x000fe20004800000 */
[----:B------:R-:W-:Y:S02]  /*6b00*/  FMUL.FTZ R51, R4, R51 ;  /* 0x0000003304337220 */ /* 0x000fe40000410000 */
[----:B------:R-:W-:-:S02]  /*6b10*/  FFMA.FTZ R55, R143, R54, -R44 ;  /* 0x000000368f377223 */ /* 0x000fc4000001082c */
[----:B------:R-:W-:Y:S01]  /*6b20*/  FMUL.FTZ R54, R142, R54 ;  /* 0x000000368e367220 */ /* 0x000fe20000410000 */
[----:B0-----:R-:W-:Y:S01]  /*6b30*/  PRMT R48, RZ, 0x5410, R48 ;  /* 0x00005410ff307816 */ /* 0x001fe20000000030 */
[----:B------:R-:W-:Y:S01]  /*6b40*/  FADD.FTZ R55, R148, R55 ;  /* 0x0000003794377221 */ /* 0x000fe20000010000 */
[----:B------:R-:W-:Y:S01]  /*6b50*/  FSEL R149, R51, RZ, !P1 ;  /* 0x000000ff33957208 */ /* 0x000fe20004800000 */
[----:B------:R-:W-:Y:S01]  /*6b60*/  FFMA.FTZ R54, R143, R53, R54 ;  /* 0x000000358f367223 */ /* 0x000fe20000010036 */
[----:B------:R-:W-:Y:S01]  /*6b70*/  FSEL R150, R150, RZ, !P2 ;  /* 0x000000ff96967208 */ /* 0x000fe20005000000 */
[----:B------:R-:W-:Y:S01]  /*6b80*/  FMUL.FTZ R48, R3, R48 ;  /* 0x0000003003307220 */ /* 0x000fe20000410000 */
[----:B--2---:R-:W-:Y:S01]  /*6b90*/  PRMT R40, RZ, 0x5410, R47 ;  /* 0x00005410ff287816 */ /* 0x004fe2000000002f */
[----:B------:R-:W-:Y:S01]  /*6ba0*/  FADD.FTZ R54, R149, R54 ;  /* 0x0000003695367221 */ /* 0x000fe20000010000 */
[----:B------:R-:W-:Y:S01]  /*6bb0*/  FSEL R151, R151, 1, !P2 ;  /* 0x3f80000097977808 */ /* 0x000fe20005000000 */
[----:B------:R-:W-:Y:S01]  /*6bc0*/  FMUL.FTZ R44, R150, R55 ;  /* 0x00000037962c7220 */ /* 0x000fe20000410000 */
[----:B------:R-:W-:Y:S01]  /*6bd0*/  FSEL R152, R48, RZ, !P2 ;  /* 0x000000ff30987208 */ /* 0x000fe20005000000 */
[----:B------:R-:W-:-:S02]  /*6be0*/  FMUL.FTZ R40, R3, R40 ;  /* 0x0000002803287220 */ /* 0x000fc40000410000 */
[CC--:B------:R-:W-:Y:S02]  /*6bf0*/  FFMA.FTZ R47, R151.reuse, R54.reuse, R44 ;  /* 0x00000036972f7223 */ /* 0x0c0fe4000001002c */
[----:B------:R-:W-:Y:S01]  /*6c00*/  FMUL.FTZ R54, R150, R54 ;  /* 0x0000003696367220 */ /* 0x000fe20000410000 */
[----:B------:R-:W-:Y:S01]  /*6c10*/  FSEL R153, R40, RZ, !P2 ;  /* 0x000000ff28997208 */ /* 0x000fe20005000000 */
[----:B------:R-:W-:Y:S01]  /*6c20*/  FADD.FTZ R47, R152, R47 ;  /* 0x0000002f982f7221 */ /* 0x000fe20000010000 */
[----:B------:R-:W-:Y:S01]  /*6c30*/  FSEL R154, R154, RZ, !P4 ;  /* 0x000000ff9a9a7208 */ /* 0x000fe20006000000 */
[----:B------:R-:W-:Y:S01]  /*6c40*/  FFMA.FTZ R54, R151, R55, -R54 ;  /* 0x0000003797367223 */ /* 0x000fe20000010836 */
[----:B---3--:R-:W-:Y:S02]  /*6c50*/  PRMT R43, RZ, 0x5410, R43 ;  /* 0x00005410ff2b7816 */ /* 0x008fe4000000002b */
[----:B------:R-:W-:Y:S01]  /*6c60*/  FSEL R155, R155, 1, !P4 ;  /* 0x3f8000009b9b7808 */ /* 0x000fe20006000000 */
[----:B------:R-:W-:Y:S01]  /*6c70*/  FADD.FTZ R54, R153, R54 ;  /* 0x0000003699367221 */ /* 0x000fe20000010000 */
[----:B------:R-:W-:Y:S01]  /*6c80*/  PRMT R45, RZ, 0x5410, R45 ;  /* 0x00005410ff2d7816 */ /* 0x000fe2000000002d */
[----:B------:R-:W-:-:S02]  /*6c90*/  FMUL.FTZ R40, R154, R47 ;  /* 0x0000002f9a287220 */ /* 0x000fc40000410000 */
[C---:B------:R-:W-:Y:S02]  /*6ca0*/  FMUL.FTZ R43, R2.reuse, R43 ;  /* 0x0000002b022b7220 */ /* 0x040fe40000410000 */
[-C--:B------:R-:W-:Y:S02]  /*6cb0*/  FFMA.FTZ R50, R155, R54.reuse, -R40 ;  /* 0x000000369b327223 */ /* 0x080fe40000010828 */
[----:B------:R-:W-:Y:S02]  /*6cc0*/  FMUL.FTZ R45, R2, R45 ;  /* 0x0000002d022d7220 */ /* 0x000fe40000410000 */
[----:B------:R-:W-:Y:S02]  /*6cd0*/  FMUL.FTZ R40, R150, R41 ;  /* 0x0000002996287220 */ /* 0x000fe40000410000 */
[----:B------:R-:W-:Y:S01]  /*6ce0*/  FMUL.FTZ R54, R154, R54 ;  /* 0x000000369a367220 */ /* 0x000fe20000410000 */
[----:B------:R-:W-:Y:S01]  /*6cf0*/  FSEL R157, R43, RZ, !P4 ;  /* 0x000000ff2b9d7208 */ /* 0x000fe20006000000 */
[----:B------:R-:W-:Y:S01]  /*6d00*/  FFMA.FTZ R40, R151, R42, R40 ;  /* 0x0000002a97287223 */ /* 0x000fe20000010028 */
[----:B------:R-:W-:Y:S01]  /*6d10*/  FSEL R156, R45, RZ, !P4 ;  /* 0x000000ff2d9c7208 */ /* 0x000fe20006000000 */
[----:B------:R-:W-:-:S02]  /*6d20*/  FFMA.FTZ R47, R155, R47, R54 ;  /* 0x0000002f9b2f7223 */ /* 0x000fc40000010036 */
[----:B------:R-:W-:Y:S02]  /*6d30*/  FMUL.FTZ R42, R150, R42 ;  /* 0x0000002a962a7220 */ /* 0x000fe40000410000 */
[----:B------:R-:W-:Y:S02]  /*6d40*/  FADD.FTZ R50, R157, R50 ;  /* 0x000000329d327221 */ /* 0x000fe40000010000 */
[----:B------:R-:W-:Y:S02]  /*6d50*/  FADD.FTZ R51, R156, R47 ;  /* 0x0000002f9c337221 */ /* 0x000fe40000010000 */
[----:B------:R-:W-:Y:S01]  /*6d60*/  FFMA.FTZ R42, R151, R41, -R42 ;  /* 0x00000029972a7223 */ /* 0x000fe2000001082a */
[----:B------:R-:W0:Y:S01]  /*6d70*/  SHFL.UP PT, R43, R50, 0x1, RZ ;  /* 0x04200000322b7989 */ /* 0x000e2200000e00ff */
        /* <DEDUP_REMOVED lines=13> */
[----:B--2---:R-:W-:Y:S02]  /*6e50*/  FMUL.FTZ R42, R40, R45 ;  /* 0x0000002d282a7220 */ /* 0x004fe40000410000 */
[----:B------:R-:W-:Y:S02]  /*6e60*/  @P0 FADD.FTZ R50, R50, R43 ;  /* 0x0000002b32320221 */ /* 0x000fe40000010000 */
[-C--:B---3--:R-:W-:Y:S01]  /*6e70*/  FMUL.FTZ R41, R40, R47.reuse ;  /* 0x0000002f28297220 */ /* 0x088fe20000410000 */
[----:B------:R-:W0:Y:S01]  /*6e80*/  SHFL.UP PT, R49, R51, 0x2, RZ ;  /* 0x0440000033317989 */ /* 0x000e2200000e00ff */
[C---:B------:R-:W-:Y:S02]  /*6e90*/  FFMA.FTZ R47, R48.reuse, R47, R42 ;  /* 0x0000002f302f7223 */ /* 0x040fe4000001002a */
[----:B------:R-:W-:-:S02]  /*6ea0*/  @P0 FFMA.FTZ R48, R48, R45, -R41 ;  /* 0x0000002d30300223 */ /* 0x000fc40000010829 */
        /* <DEDUP_REMOVED lines=26> */
[C---:B--2---:R-:W-:Y:S02]  /*7050*/  FMUL.FTZ R44, R40.reuse, R41 ;  /* 0x00000029282c7220 */ /* 0x044fe40000410000 */
[-C--:B---3--:R-:W-:Y:S02]  /*7060*/  FMUL.FTZ R42, R40, R43.reuse ;  /* 0x0000002b282a7220 */ /* 0x088fe40000410000 */
[----:B------:R-:W-:Y:S02]  /*7070*/  @P0 FADD.FTZ R50, R50, R45 ;  /* 0x0000002d32320221 */ /* 0x000fe40000010000 */
[C---:B------:R-:W-:Y:S02]  /*7080*/  FFMA.FTZ R43, R48.reuse, R43, R44 ;  /* 0x0000002b302b7223 */ /* 0x040fe4000001002c */
[----:B------:R-:W-:Y:S01]  /*7090*/  @P0 FFMA.FTZ R48, R48, R41, -R42 ;  /* 0x0000002930300223 */ /* 0x000fe2000001082a */
[----:B------:R-:W0:Y:S02]  /*70a0*/  SHFL.UP PT, R44, R51, 0x8, RZ ;  /* 0x05000000332c7989 */ /* 0x000e2400000e00ff */
[----:B------:R-:W-:-:S02]  /*70b0*/  FSEL R43, R40, R43, !P0 ;  /* 0x0000002b282b7208 */ /* 0x000fc40004000000 */
[----:B------:R-:W1:Y:S04]  /*70c0*/  SHFL.UP PT, R42, R50, 0x8, RZ ;  /* 0x05000000322a7989 */ /* 0x000e6800000e00ff */
[----:B------:R-:W2:Y:S04]  /*70d0*/  SHFL.UP PT, R40, R48, 0x8, RZ ;  /* 0x0500000030287989 */ /* 0x000ea800000e00ff */
[----:B------:R-:W3:Y:S01]  /*70e0*/  SHFL.UP PT, R41, R43, 0x8, RZ ;  /* 0x050000002b297989 */ /* 0x000ee200000e00ff */
[----:B------:R-:W-:Y:S01]  /*70f0*/  ISETP.GE.AND P0, PT, R85, 0x8, PT ;  /* 0x000000085500780c */ /* 0x000fe20003f06270 */
[----:B0-----:R-:W-:-:S02]  /*7100*/  FMUL.FTZ R45, R43, R44 ;  /* 0x0000002c2b2d7220 */ /* 0x001fc40000410000 */
[CC--:B-1----:R-:W-:Y:S02]  /*7110*/  FMUL.FTZ R47, R43.reuse, R42.reuse ;  /* 0x0000002a2b2f7220 */ /* 0x0c2fe40000410000 */
[C---:B------:R-:W-:Y:S02]  /*7120*/  FFMA.FTZ R45, R48.reuse, R42, -R45 ;  /* 0x0000002a302d7223 */ /* 0x040fe4000001082d */
[----:B--2---:R-:W-:Y:S02]  /*7130*/  FMUL.FTZ R42, R43, R40 ;  /* 0x000000282b2a7220 */ /* 0x004fe40000410000 */
[----:B------:R-:W-:-:S04]  /*7140*/  FFMA.FTZ R44, R48, R44, R47 ;  /* 0x0000002c302c7223 */ /* 0x000fc8000001002f */
[----:B------:R-:W-:Y:S02]  /*7150*/  @P0 FADD.FTZ R50, R50, R45 ;  /* 0x0000002d32320221 */ /* 0x000fe40000010000 */
[CC--:B---3--:R-:W-:Y:S02]  /*7160*/  FFMA.FTZ R42, R48.reuse, R41.reuse, R42 ;  /* 0x00000029302a7223 */ /* 0x0c8fe4000001002a */
[----:B------:R-:W-:Y:S02]  /*7170*/  @P0 FADD.FTZ R51, R51, R44 ;  /* 0x0000002c33330221 */ /* 0x000fe40000010000 */
[C---:B------:R-:W-:Y:S01]  /*7180*/  FMUL.FTZ R41, R43.reuse, R41 ;  /* 0x000000292b297220 */ /* 0x040fe20000410000 */
[----:B------:R-:W0:Y:S01]  /*7190*/  SHFL.UP PT, R45, R50, 0x10, RZ ;  /* 0x06000000322d7989 */ /* 0x000e2200000e00ff */
[----:B------:R-:W-:Y:S02]  /*71a0*/  FSEL R42, R43, R42, !P0 ;  /* 0x0000002a2b2a7208 */ /* 0x000fe40004000000 */
[----:B------:R-:W-:Y:S01]  /*71b0*/  @P0 FFMA.FTZ R48, R48, R40, -R41 ;  /* 0x0000002830300223 */ /* 0x000fe20000010829 */
[----:B------:R-:W1:Y:S04]  /*71c0*/  SHFL.UP PT, R47, R51, 0x10, RZ ;  /* 0x06000000332f7989 */ /* 0x000e6800000e00ff */
[----:B------:R-:W2:Y:S04]  /*71d0*/  SHFL.UP PT, R41, R48, 0x10, RZ ;  /* 0x0600000030297989 */ /* 0x000ea800000e00ff */
[----:B------:R-:W3:Y:S01]  /*71e0*/  SHFL.UP PT, R43, R42, 0x10, RZ ;  /* 0x060000002a2b7989 */ /* 0x000ee200000e00ff */
[----:B------:R-:W-:-:S02]  /*71f0*/  ISETP.GE.AND P1, PT, R85, 0x10, PT ;  /* 0x000000105500780c */ /* 0x000fc40003f26270 */
[----:B------:R-:W-:Y:S02]  /*7200*/  ISETP.NE.AND P2, PT, R85, 0x1f, PT ;  /* 0x0000001f5500780c */ /* 0x000fe40003f45270 */
[----:B------:R-:W-:Y:S01]  /*7210*/  LOP3.LUT P0, RZ, R86, 0x1f, RZ, 0xc0, !PT ;  /* 0x0000001f56ff7812 */ /* 0x000fe2000780c0ff */
[C---:B0-----:R-:W-:Y:S02]  /*7220*/  FMUL.FTZ R44, R42.reuse, R45 ;  /* 0x0000002d2a2c7220 */ /* 0x041fe40000410000 */
[-C--:B-1----:R-:W-:Y:S02]  /*7230*/  FMUL.FTZ R40, R42, R47.reuse ;  /* 0x0000002f2a287220 */ /* 0x082fe40000410000 */
[C---:B------:R-:W-:Y:S02]  /*7240*/  FFMA.FTZ R46, R48.reuse, R47, R44 ;  /* 0x0000002f302e7223 */ /* 0x040fe4000001002c */
[----:B------:R-:W-:Y:S02]  /*7250*/  FFMA.FTZ R45, R48, R45, -R40 ;  /* 0x0000002d302d7223 */ /* 0x000fe40000010828 */
[----:B--2---:R-:W-:-:S02]  /*7260*/  FMUL.FTZ R44, R42, R41 ;  /* 0x000000292a2c7220 */ /* 0x004fc40000410000 */
[-C--:B---3--:R-:W-:Y:S01]  /*7270*/  FMUL.FTZ R40, R42, R43.reuse ;  /* 0x0000002b2a287220 */ /* 0x088fe20000410000 */
[----:B------:R-:W-:Y:S01]  /*7280*/  ISETP.EQ.OR P0, PT, R83, RZ, P0 ;  /* 0x000000ff5300720c */ /* 0x000fe20000702670 */
[C---:B------:R-:W-:Y:S02]  /*7290*/  FFMA.FTZ R49, R48.reuse, R43, R44 ;  /* 0x0000002b30317223 */ /* 0x040fe4000001002c */
[----:B------:R-:W-:Y:S01]  /*72a0*/  @P1 FFMA.FTZ R48, R48, R41, -R40 ;  /* 0x0000002930301223 */ /* 0x000fe20000010828 */
[----:B------:R-:W-:Y:S02]  /*72b0*/  @!P2 SHF.R.U32.HI R40, RZ, 0x1, R86 ;  /* 0x00000001ff28a819 */ /* 0x000fe40000011656 */
[----:B------:R-:W-:Y:S02]  /*72c0*/  FSEL R49, R42, R49, !P1 ;  /* 0x000000312a317208 */ /* 0x000fe40004800000 */
[----:B------:R-:W-:Y:S01]  /*72d0*/  @!P2 LOP3.LUT R44, R40, 0x7ffffff0, RZ, 0xc0, !PT ;  /* 0x7ffffff0282ca812 */ /* 0x000fe200078ec0ff */
[----:B------:R-:W-:Y:S01]  /*72e0*/  CS2R R42, SRZ ;  /* 0x00000000002a7805 */ /* 0x000fe2000001ff00 */
[----:B------:R-:W-:-:S02]  /*72f0*/  MOV R41, RZ ;  /* 0x000000ff00297202 */ /* 0x000fc40000000f00 */
[----:B------:R-:W-:Y:S01]  /*7300*/  MOV R40, 0x3f800000 ;  /* 0x3f80000000287802 */ /* 0x000fe20000000f00 */
[----:B------:R-:W-:Y:S02]  /*7310*/  @P1 FADD.FTZ R50, R50, R45 ;  /* 0x0000002d32321221 */ /* 0x000fe40000010000 */
[----:B------:R-:W-:-:S03]  /*7320*/  @P1 FADD.FTZ R51, R51, R46 ;  /* 0x0000002e33331221 */ /* 0x000fc60000010000 */
[----:B------:R-:W-:Y:S04]  /*7330*/  @!P0 LDS.128 R40, [R0.X16+0x10c0] ;  /* 0x0010c00000288984 */ /* 0x000fe8000000cc00 */
[----:B------:R-:W-:Y:S04]  /*7340*/  @!P2 STS.128 [R44+0x1080], R48 ;  /* 0x001080302c00a388 */ /* 0x000fe80000000c00 */
[----:B------:R-:W-:Y:S06]  /*7350*/  BAR.SYNC.DEFER_BLOCKING 0x0 ;  /* 0x0000000000007b1d */ /* 0x000fec0000010000 */
[----:B------:R-:W-:Y:S04]  /*7360*/  LDS.128 R44, [0x1080] ;  /* 0x00108000ff2c7984 */ /* 0x000fe80000000c00 */
[----:B------:R-:W0:Y:S01]  /*7370*/  LDS.128 R52, [0x1090] ;  /* 0x00109000ff347984 */ /* 0x000e220000000c00 */
[----:B------:R-:W-:Y:S03]  /*7380*/  BSSY B0, `(.L_x_909) ;  /* 0x0000036000007945 */ /* 0x000fe60003800000 */
[----:B------:R-:W1:Y:S01]  /*7390*/  SHFL.UP PT, R50, R50, 0x1, RZ ;  /* 0x0420000032327989 */ /* 0x000e6200000e00ff */
        /* <DEDUP_REMOVED lines=8> */
[----:B------:R-:W-:-:S04]  /*7420*/  FFMA.FTZ R52, R47, R52, R164 ;  /* 0x000000342f347223 */ /* 0x000fc800000100a4 */
[----:B------:R-:W-:Y:S01]  /*7430*/  FADD.FTZ R52, R55, R52 ;  /* 0x0000003437347221 */ /* 0x000fe20000010000 */
[----:B------:R-:W-:-:S04]  /*7440*/  SHF.R.U32.HI R55, RZ, 0x5, R86 ;  /* 0x00000005ff377819 */ /* 0x000fc80000011656 */
[----:B------:R-:W-:Y:S01]  /*7450*/  ISETP.NE.AND P0, PT, R55, RZ, PT ;  /* 0x000000ff3700720c */ /* 0x000fe20003f05270 */
[----:B------:R-:W0:Y:S04]  /*7460*/  SHFL.UP PT, R51, R51, 0x1, RZ ;  /* 0x0420000033337989 */ /* 0x000e2800000e00ff */
[----:B------:R-:W2:Y:S04]  /*7470*/  SHFL.UP PT, R48, R48, 0x1, RZ ;  /* 0x0420000030307989 */ /* 0x000ea800000e00ff */
[----:B------:R-:W3:Y:S04]  /*7480*/  SHFL.UP PT, R49, R49, 0x1, RZ ;  /* 0x0420000031317989 */ /* 0x000ee800000e00ff */
[----:B------:R-:W-:Y:S05]  /*7490*/  @!P0 BRA `(.L_x_910) ;  /* 0x0000014000008947 */ /* 0x000fea0003800000 */
[----:B-1----:R-:W-:Y:S01]  /*74a0*/  ISETP.NE.AND P0, PT, R85, RZ, PT ;  /* 0x000000ff5500720c */ /* 0x002fe20003f05270 */
[----:B---3--:R-:W-:-:S02]  /*74b0*/  FMUL.FTZ R52, R49, R44 ;  /* 0x0000002c31347220 */ /* 0x008fc40000410000 */
[----:B------:R-:W-:-:S10]  /*74c0*/  FMUL.FTZ R53, R49, R45 ;  /* 0x0000002d31357220 */ /* 0x000fd40000410000 */
[C---:B--2---:R-:W-:Y:S02]  /*74d0*/  @P0 FFMA.FTZ R45, R48.reuse, R45, R52 ;  /* 0x0000002d302d0223 */ /* 0x044fe40000010034 */
[CC--:B------:R-:W-:Y:S02]  /*74e0*/  FMUL.FTZ R52, R49.reuse, R46.reuse ;  /* 0x0000002e31347220 */ /* 0x0c0fe40000410000 */
[-C--:B------:R-:W-:Y:S02]  /*74f0*/  FMUL.FTZ R49, R49, R47.reuse ;  /* 0x0000002f31317220 */ /* 0x080fe40000410000 */
[C---:B------:R-:W-:Y:S02]  /*7500*/  FFMA.FTZ R52, R48.reuse, R47, R52 ;  /* 0x0000002f30347223 */ /* 0x040fe40000010034 */
[C---:B------:R-:W-:Y:S02]  /*7510*/  FFMA.FTZ R49, R48.reuse, R46, -R49 ;  /* 0x0000002e30317223 */ /* 0x040fe40000010831 */
[----:B------:R-:W-:-:S02]  /*7520*/  @P0 FFMA.FTZ R44, R48, R44, -R53 ;  /* 0x0000002c302c0223 */ /* 0x000fc40000010835 */
[----:B------:R-:W-:Y:S01]  /*7530*/  @P0 FADD.FTZ R46, R50, R49 ;  /* 0x00000031322e0221 */ /* 0x000fe20000010000 */
[----:B------:R-:W-:Y:S01]  /*7540*/  MOV R49, R45 ;  /* 0x0000002d00317202 */ /* 0x000fe20000000f00 */
[----:B0-----:R-:W-:Y:S01]  /*7550*/  @P0 FADD.FTZ R47, R51, R52 ;  /* 0x00000034332f0221 */ /* 0x001fe20000010000 */
[----:B------:R-:W-:Y:S02]  /*7560*/  MOV R48, R44 ;  /* 0x0000002c00307202 */ /* 0x000fe40000000f00 */
[----:B------:R-:W-:Y:S01]  /*7570*/  MOV R50, R46 ;  /* 0x0000002e00327202 */ /* 0x000fe20000000f00 */
[----:B------:R-:W-:Y:S01]  /*7580*/  IMAD.MOV.U32 R51, RZ, RZ, R47 ;  /* 0x000000ffff337224 */ /* 0x000fe200078e002f */
[----:B------:R-:W-:Y:S02]  /*7590*/  MOV R47, R43 ;  /* 0x0000002b002f7202 */ /* 0x000fe40000000f00 */
[----:B------:R-:W-:Y:S02]  /*75a0*/  MOV R46, R42 ;  /* 0x0000002a002e7202 */ /* 0x000fe40000000f00 */
[----:B------:R-:W-:-:S02]  /*75b0*/  MOV R45, R41 ;  /* 0x00000029002d7202 */ /* 0x000fc40000000f00 */
[----:B------:R-:W-:Y:S01]  /*75c0*/  MOV R44, R40 ;  /* 0x00000028002c7202 */ /* 0x000fe20000000f00 */
[----:B------:R-:W-:Y:S05]  /*75d0*/  BRA `(.L_x_911) ;  /* 0x0000010000007947 */ /* 0x000fea0003800000 */
.L_x_910:
[----:B-1----:R-:W-:Y:S01]  /*75e0*/  ISETP.NE.AND P0, PT, R85, RZ, PT ;  /* 0x000000ff5500720c */ /* 0x002fe20003f05270 */
[----:B------:R-:W-:-:S04]  /*75f0*/  FMUL.FTZ R44, R160, R43 ;  /* 0x0000002ba02c7220 */ /* 0x000fc80000410000 */
[C---:B------:R-:W-:Y:S02]  /*7600*/  FFMA.FTZ R45, R53.reuse, R42, -R44 ;  /* 0x0000002a352d7223 */ /* 0x040fe4000001082c */
[-C--:B------:R-:W-:Y:S02]  /*7610*/  FMUL.FTZ R44, R160, R41.reuse ;  /* 0x00000029a02c7220 */ /* 0x080fe40000410000 */
[----:B------:R-:W-:Y:S02]  /*7620*/  FADD.FTZ R46, R54, R45 ;  /* 0x0000002d362e7221 */ /* 0x000fe40000010000 */
[C---:B------:R-:W-:Y:S02]  /*7630*/  FMUL.FTZ R54, R160.reuse, R40 ;  /* 0x00000028a0367220 */ /* 0x040fe40000410000 */
[----:B------:R1:W-:Y:S01]  /*7640*/  @!P0 STS.128 [0x10b0], R40 ;  /* 0x0010b028ff008388 */ /* 0x0003e20000000c00 */
[----:B------:R-:W-:Y:S01]  /*7650*/  FMUL.FTZ R160, R160, R42 ;  /* 0x0000002aa0a07220 */ /* 0x000fe20000410000 */
[-C--:B--2---:R-:W-:Y:S01]  /*7660*/  @!P0 MOV R48, R40.reuse ;  /* 0x0000002800308202 */ /* 0x084fe20000000f00 */
[C---:B------:R-:W-:Y:S01]  /*7670*/  FFMA.FTZ R44, R53.reuse, R40, -R44 ;  /* 0x00000028352c7223 */ /* 0x040fe2000001082c */
[----:B---3--:R-:W-:Y:S01]  /*7680*/  @!P0 MOV R49, R41 ;  /* 0x0000002900318202 */ /* 0x008fe20000000f00 */
[C---:B------:R-:W-:Y:S01]  /*7690*/  FFMA.FTZ R47, R53.reuse, R43, R160 ;  /* 0x0000002b352f7223 */ /* 0x040fe200000100a0 */
[----:B------:R-:W-:Y:S01]  /*76a0*/  @!P0 MOV R50, R42 ;  /* 0x0000002a00328202 */ /* 0x000fe20000000f00 */
[----:B------:R-:W-:Y:S01]  /*76b0*/  FFMA.FTZ R45, R53, R41, R54 ;  /* 0x00000029352d7223 */ /* 0x000fe20000010036 */
[----:B0-----:R-:W-:Y:S01]  /*76c0*/  @!P0 MOV R51, R43 ;  /* 0x0000002b00338202 */ /* 0x001fe20000000f00 */
[----:B------:R-:W-:-:S02]  /*76d0*/  FADD.FTZ R47, R52, R47 ;  /* 0x0000002f342f7221 */ /* 0x000fc40000010000 */
.L_x_911:
[----:B------:R-:W-:Y:S05]  /*76e0*/  BSYNC B0 ;  /* 0x0000000000007941 */ /* 0x000fea0003800000 */
.L_x_909:
[----:B------:R-:W-:Y:S01]  /*76f0*/  BAR.SYNC.DEFER_BLOCKING 0x0 ;  /* 0x0000000000007b1d */ /* 0x000fe20000010000 */
[----:B------:R-:W-:-:S05]  /*7700*/  ISETP.NE.AND P0, PT, R86, RZ, PT ;  /* 0x000000ff5600720c */ /* 0x000fca0003f05270 */
[----:B------:R-:W-:Y:S08]  /*7710*/  BSSY B0, `(.L_x_912) ;  /* 0x0000079000007945 */ /* 0x000ff00003800000 */
[----:B-1----:R-:W0:Y:S02]  /*7720*/  @P0 LDS.64 R40, [0x10b8] ;  /* 0x0010b800ff280984 */ /* 0x002e240000000a00 */
        /* <DEDUP_REMOVED lines=119> */
.L_x_913:
[----:B------:R-:W-:Y:S05]  /*7ea0*/  BSYNC B0 ;  /* 0x0000000000007941 */ /* 0x000fea0003800000 */
.L_x_912:
        /* <DEDUP_REMOVED lines=52> */
.L_x_908:
[----:B------:R-:W2:Y:S01]  /*81f0*/  LDL R40, [R1+0xc] ;  /* 0x00000c0001287983 */ /* 0x000ea20000100800 */
[----:B------:R-:W-:Y:S01]  /*8200*/  F2FP.BF16.PACK_AB R32, R32, R33 ;  /* 0x000000212020723e */ /* 0x000fe200000010ff */
[----:B------:R-:W-:Y:S01]  /*8210*/  BSSY B0, `(.L_x_915) ;  /* 0x0000049000007945 */ /* 0x000fe20003800000 */
[----:B------:R-:W-:Y:S01]  /*8220*/  F2FP.BF16.PACK_AB R30, R30, R31 ;  /* 0x0000001f1e1e723e */ /* 0x000fe200000010ff */
[----:B------:R-:W-:Y:S01]  /*8230*/  BAR.SYNC.DEFER_BLOCKING 0x0 ;  /* 0x0000000000007b1d */ /* 0x000fe20000010000 */
[----:B------:R-:W-:-:S02]  /*8240*/  F2FP.BF16.PACK_AB R28, R28, R29 ;  /* 0x0000001d1c1c723e */ /* 0x000fc400000010ff */
[----:B------:R-:W-:Y:S02]  /*8250*/  PRMT R33, R32, 0x7632, R33 ;  /* 0x0000763220217816 */ /* 0x000fe40000000021 */
[----:B------:R-:W-:Y:S02]  /*8260*/  PRMT R0, R30, 0x7632, R0 ;  /* 0x000076321e007816 */ /* 0x000fe40000000000 */
[----:B------:R-:W-:Y:S02]  /*8270*/  PRMT R2, R28, 0x7632, R2 ;  /* 0x000076321c027816 */ /* 0x000fe40000000002 */
[----:B------:R-:W-:Y:S02]  /*8280*/  ISETP.NE.AND P0, PT, R86, RZ, PT ;  /* 0x000000ff5600720c */ /* 0x000fe40003f05270 */
[----:B------:R-:W-:Y:S02]  /*8290*/  F2FP.BF16.PACK_AB R26, R26, R27 ;  /* 0x0000001b1a1a723e */ /* 0x000fe400000010ff */
[----:B------:R-:W-:-:S02]  /*82a0*/  F2FP.BF16.PACK_AB R24, R24, R25 ;  /* 0x000000191818723e */ /* 0x000fc400000010ff */
[----:B------:R-:W-:Y:S02]  /*82b0*/  F2FP.BF16.PACK_AB R22, R22, R23 ;  /* 0x000000171616723e */ /* 0x000fe400000010ff */
[----:B------:R-:W-:Y:S02]  /*82c0*/  F2FP.BF16.PACK_AB R20, R20, R21 ;  /* 0x000000151414723e */ /* 0x000fe400000010ff */
[----:B------:R-:W-:Y:S02]  /*82d0*/  F2FP.BF16.PACK_AB R18, R18, R19 ;  /* 0x000000131212723e */ /* 0x000fe400000010ff */
[----:B------:R-:W-:Y:S02]  /*82e0*/  PRMT R3, R24, 0x7632, R3 ;  /* 0x0000763218037816 */ /* 0x000fe40000000003 */
[----:B------:R-:W-:Y:S01]  /*82f0*/  PRMT R4, R18, 0x7632, R4 ;  /* 0x0000763212047816 */ /* 0x000fe20000000004 */
[----:B------:R0:W-:Y:S04]  /*8300*/  STS.U16 [R66+0x2], R33 ;  /* 0x0000022142007388 */ /* 0x0001e80000000400 */
[----:B------:R1:W-:Y:S04]  /*8310*/  STS.U16 [R66+0x6], R0 ;  /* 0x0000060042007388 */ /* 0x0003e80000000400 */
[----:B------:R3:W-:Y:S01]  /*8320*/  STS.U16 [R66+0xa], R2 ;  /* 0x00000a0242007388 */ /* 0x0007e20000000400 */
[----:B0-----:R-:W-:-:S03]  /*8330*/  PRMT R33, R26, 0x7632, R33 ;  /* 0x000076321a217816 */ /* 0x001fc60000000021 */
[----:B------:R-:W-:Y:S01]  /*8340*/  STS.U16 [R66], R32 ;  /* 0x0000002042007388 */ /* 0x000fe20000000400 */
[----:B-1----:R-:W-:-:S03]  /*8350*/  PRMT R0, R22, 0x7632, R0 ;  /* 0x0000763216007816 */ /* 0x002fc60000000000 */
[----:B------:R-:W-:Y:S01]  /*8360*/  STS.U16 [R66+0x4], R30 ;  /* 0x0000041e42007388 */ /* 0x000fe20000000400 */
[----:B---3--:R-:W-:-:S03]  /*8370*/  PRMT R2, R20, 0x7632, R2 ;  /* 0x0000763214027816 */ /* 0x008fc60000000002 */
        /* <DEDUP_REMOVED lines=32> */
[----:B0-----:R-:W-:Y:S01]  /*8580*/  ISETP.GE.AND P0, PT, R82, R25, PT ;  /* 0x000000195200720c */ /* 0x001fe20003f06270 */
[----:B--2---:R-:W-:-:S04]  /*8590*/  IMAD R0, R40, c[0x0][0x200], RZ ;  /* 0x0000800028007a24 */ /* 0x004fc800078e02ff */
[----:B------:R-:W-:Y:S01]  /*85a0*/  IMAD R7, R87, c[0x0][0x204], R0 ;  /* 0x0000810057077a24 */ /* 0x000fe200078e0200 */
[----:B------:R-:W-:-:S04]  /*85b0*/  SHF.R.S32.HI R0, RZ, 0x1f, R82 ;  /* 0x0000001fff007819 */ /* 0x000fc80000011452 */
[----:B------:R-:W-:-:S03]  /*85c0*/  IADD3 R27, R3, R7, RZ ;  /* 0x00000007031b7210 */ /* 0x000fc60007ffe0ff */
[----:B------:R-:W-:Y:S05]  /*85d0*/  @P0 BRA `(.L_x_916) ;  /* 0x000000c000000947 */ /* 0x000fea0003800000 */
[----:B------:R-:W-:Y:S01]  /*85e0*/  SHF.L.U32 R5, R83, 0xa, RZ ;  /* 0x0000000a53057819 */ /* 0x000fe200000006ff */
[----:B------:R-:W-:-:S03]  /*85f0*/  IMAD R6, R92, c[0x0][0x208], RZ ;  /* 0x000082005c067a24 */ /* 0x000fc600078e02ff */
[----:B------:R-:W-:-:S04]  /*8600*/  IADD3 R4, P0, R82, R5, RZ ;  /* 0x0000000552047210 */ /* 0x000fc80007f1e0ff */
[----:B------:R-:W-:-:S05]  /*8610*/  LEA.HI.X.SX32 R5, R5, R0, 0x1, P0 ;  /* 0x0000000005057211 */ /* 0x000fca00000f0eff */
        /* <DEDUP_REMOVED lines=8> */
.L_x_916:
[----:B------:R-:W-:Y:S05]  /*86a0*/  BSYNC B0 ;  /* 0x0000000000007941 */ /* 0x000fea0003800000 */
.L_x_915:
[----:B------:R-:W2:Y:S04]  /*86b0*/  LDL.LU R14, [R1+0x8] ;  /* 0x00000800010e7983 */ /* 0x000ea80000300800 */
[----:B------:R-:W3:Y:S04]  /*86c0*/  LDL.LU R12, [R1] ;  /* 0x00000000010c7983 */ /* 0x000ee80000300800 */
[----:B0-----:R-:W4:Y:S01]  /*86d0*/  LDL.LU R9, [R1+0x4] ;  /* 0x0000040001097983 */ /* 0x001f220000300800 */
[----:B------:R-:W-:Y:S02]  /*86e0*/  LOP3.LUT R4, R82, 0x20, RZ, 0xfc, !PT ;  /* 0x0000002052047812 */ /* 0x000fe400078efcff */
[----:B------:R-:W-:-:S02]  /*86f0*/  MOV R3, R27 ;  /* 0x0000001b00037202 */ /* 0x000fc40000000f00 */
[----:B------:R-:W-:Y:S02]  /*8700*/  LOP3.LUT R6, R82, 0x40, RZ, 0xfc, !PT ;  /* 0x0000004052067812 */ /* 0x000fe400078efcff */
[-C--:B------:R-:W-:Y:S01]  /*8710*/  ISETP.GE.AND P3, PT, R4, R25.reuse, PT ;  /* 0x000000190400720c */ /* 0x080fe20003f66270 */
[----:B------:R-:W-:Y:S01]  /*8720*/  IMAD R4, R92, c[0x0][0x208], RZ ;  /* 0x000082005c047a24 */ /* 0x000fe200078e02ff */
[----:B------:R-:W-:Y:S01]  /*8730*/  SHF.L.U32 R5, R83, 0xa, RZ ;  /* 0x0000000a53057819 */ /* 0x000fe200000006ff */
[C---:B------:R-:W-:Y:S01]  /*8740*/  IMAD.WIDE.U32 R2, R93.reuse, c[0x0][0x208], R2 ;  /* 0x000082005d027a25 */ /* 0x040fe200078e0002 */
[----:B------:R-:W-:Y:S02]  /*8750*/  ISETP.GE.AND P4, PT, R6, R25, PT ;  /* 0x000000190600720c */ /* 0x000fe40003f86270 */
[----:B------:R-:W-:Y:S01]  /*8760*/  SHF.R.S32.HI R7, RZ, 0x1f, R5 ;  /* 0x0000001fff077819 */ /* 0x000fe20000011405 */
[----:B------:R-:W-:Y:S01]  /*8770*/  IMAD R6, R93, c[0x0][0x20c], R4 ;  /* 0x000083005d067a24 */ /* 0x000fe200078e0204 */
[----:B------:R-:W-:-:S02]  /*8780*/  IADD3 R4, P1, R5, R2, RZ ;  /* 0x0000000205047210 */ /* 0x000fc40007f3e0ff */
[C---:B------:R-:W-:Y:S02]  /*8790*/  LEA R5, P0, R82.reuse, c[0x0][0x258], 0x1 ;  /* 0x0000960052057a11 */ /* 0x040fe400078008ff */
[C---:B------:R-:W-:Y:S02]  /*87a0*/  LOP3.LUT R8, R82.reuse, 0x60, RZ, 0xfc, !PT ;  /* 0x0000006052087812 */ /* 0x040fe400078efcff */
[C---:B------:R-:W-:Y:S02]  /*87b0*/  LEA.HI.X R0, R82.reuse, c[0x0][0x25c], R0, 0x1, P0 ;  /* 0x0000970052007a11 */ /* 0x040fe400000f0c00 */
[----:B------:R-:W-:Y:S02]  /*87c0*/  LOP3.LUT R10, R82, 0x80, RZ, 0xfc, !PT ;  /* 0x00000080520a7812 */ /* 0x000fe400078efcff */
[----:B------:R-:W-:Y:S02]  /*87d0*/  IADD3.X R3, R7, R6, R3, P1, !PT ;  /* 0x0000000607037210 */ /* 0x000fe40000ffe403 */
[----:B------:R-:W-:-:S02]  /*87e0*/  LEA R2, P0, R4, R5, 0x1 ;  /* 0x0000000504027211 */ /* 0x000fc400078008ff */
[-C--:B------:R-:W-:Y:S02]  /*87f0*/  ISETP.GE.AND P5, PT, R8, R25.reuse, PT ;  /* 0x000000190800720c */ /* 0x080fe40003fa6270 */
[----:B------:R-:W-:Y:S02]  /*8800*/  LOP3.LUT R6, R82, 0xa0, RZ, 0xfc, !PT ;  /* 0x000000a052067812 */ /* 0x000fe400078efcff */
[-C--:B------:R-:W-:Y:S02]  /*8810*/  ISETP.GE.AND P6, PT, R10, R25.reuse, PT ;  /* 0x000000190a00720c */ /* 0x080fe40003fc6270 */
[----:B------:R-:W-:Y:S02]  /*8820*/  LEA.HI.X R3, R4, R0, R3, 0x1, P0 ;  /* 0x0000000004037211 */ /* 0x000fe400000f0c03 */
[----:B------:R-:W-:Y:S02]  /*8830*/  LOP3.LUT R8, R82, 0xc0, RZ, 0xfc, !PT ;  /* 0x000000c052087812 */ /* 0x000fe400078efcff */
[----:B------:R-:W-:Y:S01]  /*8840*/  ISETP.GE.AND P0, PT, R6, R25, PT ;  /* 0x000000190600720c */ /* 0x000fe20003f06270 */
[----:B------:R0:W-:Y:S01]  /*8850*/  @!P3 STG.E.U16 [R2.64+0x40], R161 ;  /* 0x000040a10200b986 */ /* 0x0001e2000c101504 */
[----:B------:R-:W-:-:S02]  /*8860*/  LOP3.LUT R0, R82, 0x100, RZ, 0xfc, !PT ;  /* 0x0000010052007812 */ /* 0x000fc400078efcff */
[----:B------:R-:W-:Y:S01]  /*8870*/  LOP3.LUT R10, R82, 0xe0, RZ, 0xfc, !PT ;  /* 0x000000e0520a7812 */ /* 0x000fe200078efcff */
[----:B------:R0:W-:Y:S01]  /*8880*/  @!P4 STG.E.U16 [R2.64+0x80], R159 ;  /* 0x0000809f0200c986 */ /* 0x0001e2000c101504 */
[-C--:B------:R-:W-:Y:S02]  /*8890*/  ISETP.GE.AND P1, PT, R8, R25.reuse, PT ;  /* 0x000000190800720c */ /* 0x080fe40003f26270 */
        /* <DEDUP_REMOVED lines=9> */
[-C--:B------:R-:W-:Y:S01]  /*8930*/  ISETP.GE.AND P5, PT, R0, R25.reuse, PT ;  /* 0x000000190000720c */ /* 0x080fe20003fa6270 */
[----:B------:R0:W-:Y:S01]  /*8940*/  @!P1 STG.E.U16 [R2.64+0x180], R15 ;  /* 0x0001800f02009986 */ /* 0x0001e2000c101504 */
[----:B------:R-:W-:Y:S02]  /*8950*/  LOP3.LUT R0, R82, 0x180, RZ, 0xfc, !PT ;  /* 0x0000018052007812 */ /* 0x000fe400078efcff */
        /* <DEDUP_REMOVED lines=9> */
[-C--:B------:R-:W-:Y:S01]  /*89f0*/  ISETP.GE.AND P2, PT, R0, R25.reuse, PT ;  /* 0x000000190000720c */ /* 0x080fe20003f46270 */
[----:B------:R0:W-:Y:S01]  /*8a00*/  @!P5 STG.E.U16 [R2.64+0x280], R19 ;  /* 0x000280130200d986 */ /* 0x0001e2000c101504 */
[----:B------:R-:W-:-:S02]  /*8a10*/  ISETP.GE.AND P3, PT, R4, R25, PT ;  /* 0x000000190400720c */ /* 0x000fc40003f66270 */
[----:B------:R-:W-:Y:S01]  /*8a20*/  IADD3 R83, R83, 0x1, RZ ;  /* 0x0000000153537810 */ /* 0x000fe20007ffe0ff */
[----:B------:R0:W-:Y:S04]  /*8a30*/  @!P6 STG.E.U16 [R2.64+0x2c0], R71 ;  /* 0x0002c0470200e986 */ /* 0x0001e8000c101504 */
[----:B------:R0:W-:Y:S01]  /*8a40*/  @!P0 STG.E.U16 [R2.64+0x300], R21 ;  /* 0x0003001502008986 */ /* 0x0001e2000c101504 */
[----:B------:R-:W-:-:S03]  /*8a50*/  ISETP.GE.AND P0, PT, R83, c[0x0][0x174], PT ;  /* 0x00005d0053007a0c */ /* 0x000fc60003f06270 */
[----:B------:R0:W-:Y:S04]  /*8a60*/  @!P2 STG.E.U16 [R2.64+0x380], R23 ;  /* 0x000380170200a986 */ /* 0x0001e8000c101504 */
[----:B------:R0:W-:Y:S04]  /*8a70*/  @!P3 STG.E.U16 [R2.64+0x3c0], R67 ;  /* 0x0003c0430200b986 */ /* 0x0001e8000c101504 */
[----:B------:R0:W-:Y:S01]  /*8a80*/  @!P1 STG.E.U16 [R2.64+0x340], R69 ;  /* 0x0003404502009986 */ /* 0x0001e2000c101504 */
[----:B------:R-:W-:-:S04]  /*8a90*/  IADD3 R81, P1, R81, 0x1000, RZ ;  /* 0x0000100051517810 */ /* 0x000fc80007f3e0ff */
[----:B------:R-:W-:Y:S02]  /*8aa0*/  IADD3.X R80, RZ, R80, RZ, P1, !PT ;  /* 0x00000050ff507210 */ /* 0x000fe40000ffe4ff */
[----:B--2---:R-:W-:Y:S02]  /*8ab0*/  IADD3 R14, P2, R14, 0x800, RZ ;  /* 0x000008000e0e7810 */ /* 0x004fe40007f5e0ff */
[----:B---3--:R-:W-:-:S03]  /*8ac0*/  IADD3 R12, P3, R12, 0x800, RZ ;  /* 0x000008000c0c7810 */ /* 0x008fc60007f7e0ff */
[----:B------:R0:W-:Y:S01]  /*8ad0*/  STL [R1+0x8], R14 ;  /* 0x0000080e01007387 */ /* 0x0001e20000100800 */
[----:B----4-:R-:W-:-:S03]  /*8ae0*/  IADD3.X R9, RZ, R9, RZ, P2, !PT ;  /* 0x00000009ff097210 */ /* 0x010fc600017fe4ff */
[----:B------:R0:W-:Y:S01]  /*8af0*/  STL [R1], R12 ;  /* 0x0000000c01007387 */ /* 0x0001e20000100800 */
[----:B------:R-:W-:-:S03]  /*8b00*/  IADD3.X R163, RZ, R163, RZ, P3, !PT ;  /* 0x000000a3ffa37210 */ /* 0x000fc60001ffe4ff */
[----:B------:R0:W-:Y:S01]  /*8b10*/  STL [R1+0x4], R9 ;  /* 0x0000040901007387 */ /* 0x0001e20000100800 */
[----:B------:R-:W-:Y:S01]  /*8b20*/  @P0 CALL.REL.NOINC `(.L_x_917) ;  /* 0x0000001000000944 */ /* 0x000fe20003c00000 */
[----:B------:R-:W-:Y:S05]  /*8b30*/  BRA `(.L_x_918) ;  /* 0xffff7a3000007947 */ /* 0x000fea000383ffff */
.L_x_917:
[----:B------:R-:W-:Y:S05]  /*8b40*/  EXIT ;  /* 0x000000000000794d */ /* 0x000fea0003800000 */
.L_x_919:
        /* <DEDUP_REMOVED lines=11> */
.L_x_5340:


//--------------------- .text._Z25selective_scan_fwd_kernelI32Selective_Scan_fwd_kernel_traitsILi64ELi16ELi1ELb0ELb1ELb0ELb1EN3c108BFloat16ENS1_7complexIfEEEEv13SSMParamsBase --------------------------
	.section	.text._Z25selective_scan_fwd_kernelI32Selective_Scan_fwd_kernel_traitsILi64ELi16ELi1ELb0ELb1ELb0ELb1EN3c108BFloat16ENS1_7complexIfEEEEv13SSMParamsBase,"ax",@progbits
	.sectioninfo	@"SHI_REGISTERS=168"
	.align	128
        .global         _Z25selective_scan_fwd_kernelI32Selective_Scan_fwd_kernel_traitsILi64ELi16ELi1ELb0ELb1ELb0ELb1EN3c108BFloat16ENS1_7complexIfEEEEv13SSMParamsBase
        .type           _Z25selective_scan_fwd_kernelI32Selective_Scan_fwd_kernel_traitsILi64ELi16ELi1ELb0ELb1ELb0ELb1EN3c108BFloat16ENS1_7complexIfEEEEv13SSMParamsBase,@function
        .size           _Z25selective_scan_fwd_kernelI32Selective_Scan_fwd_kernel_traitsILi64ELi16ELi1ELb0ELb1ELb0ELb1EN3c108BFloat16ENS1_7complexIfEEEEv13SSMParamsBase,(.L_x_5341 - _Z25selective_scan_fwd_kernelI32Selective_Scan_fwd_kernel_traitsILi64ELi16ELi1ELb0ELb1ELb0ELb1EN3c108BFloat16ENS1_7complexIfEEEEv13SSMParamsBase)
        .other          _Z25selective_scan_fwd_kernelI32Selective_Scan_fwd_kernel_traitsILi64ELi16ELi1ELb0ELb1ELb0ELb1EN3c108BFloat16ENS1_7complexIfEEEEv13SSMParamsBase,@"STO_CUDA_ENTRY STV_DEFAULT"
_Z25selective_scan_fwd_kernelI32Selective_Scan_fwd_kernel_traitsILi64ELi16ELi1ELb0ELb1ELb0ELb1EN3c108BFloat16ENS1_7complexIfEEEEv13SSMParamsBase:
.text._Z25selective_scan_fwd_kernelI32Selective_Scan_fwd_kernel_traitsILi64ELi16ELi1ELb0ELb1ELb0ELb1EN3c108BFloat16ENS1_7complexIfEEEEv13SSMParamsBase:
        /* <DEDUP_REMOVED lines=15> */
[C---:B------:R-:W-:Y:S01]  /*00f0*/  @P0 LEA R2, P2, R93.reuse, c[0x0][0x238], 0x2 ;  /* 0x00008e005d020a11 */ /* 0x040fe200078410ff */
[----:B--2---:R-:W-:Y:S02]  /*0100*/  IMAD.U32 R87, RZ, RZ, UR6 ;  /* 0x00000006ff577e24 */ /* 0x004fe4000f8e00ff */
[C---:B------:R-:W-:Y:S02]  /*0110*/  @P1 LEA R4, P3, R93.reuse, c[0x0][0x250], 0x2 ;  /* 0x000094005d041a11 */ /* 0x040fe400078610ff */
[----:B-1----:R-:W-:Y:S02]  /*0120*/  IADD3 R6, R0, 0xffffffe, RZ ;  /* 0x0ffffffe00067810 */ /* 0x002fe40007ffe0ff */
[----:B------:R-:W-:Y:S02]  /*0130*/  @P0 LEA.HI.X R3, R93, c[0x0][0x23c], R92, 0x2, P2 ;  /* 0x00008f005d030a11 */ /* 0x000fe400010f145c */
[----:B------:R0:W1:Y:S01]  /*0140*/  F2I.FTZ.U32.TRUNC.NTZ R7, R6 ;  /* 0x0000000600077305 */ /* 0x000062000021f000 */
[----:B------:R-:W-:-:S02]  /*0150*/  SHF.R.S32.HI R163, RZ, 0x1f, R87 ;  /* 0x0000001fffa37819 */ /* 0x000fc40000011457 */
[----:B------:R2:W5:Y:S01]  /*0160*/  @P0 LDG.E R91, [R2.64] ;  /* 0x00000004025b0981 */ /* 0x000562000c1e1900 */
[----:B------:R-:W-:Y:S01]  /*0170*/  @P1 LEA.HI.X R5, R93, c[0x0][0x254], R92, 0x2, P3 ;  /* 0x000095005d051a11 */ /* 0x000fe200018f145c */
[----:B0-----:R-:W-:-:S04]  /*0180*/  IMAD.MOV.U32 R6, RZ, RZ, RZ ;  /* 0x000000ffff067224 */ /* 0x001fc800078e00ff */
[----:B------:R0:W5:Y:S01]  /*0190*/  @P1 LDG.E R90, [R4.64] ;  /* 0x00000004045a1981 */ /* 0x000162000c1e1900 */
[----:B-1----:R-:W-:-:S05]  /*01a0*/  IADD3 R8, RZ, -R7, RZ ;  /* 0x80000007ff087210 */ /* 0x002fca0007ffe0ff */
[----:B------:R-:W-:Y:S01]  /*01b0*/  IMAD R11, R8, R9, RZ ;  /* 0x00000009080b7224 */ /* 0x000fe200078e02ff */
[----:B--2---:R-:W-:-:S03]  /*01c0*/  IABS R2, R93 ;  /* 0x0000005d00027213 */ /* 0x004fc60000000000 */
[----:B------:R-:W-:-:S06]  /*01d0*/  IMAD.HI.U32 R7, R7, R11, R6 ;  /* 0x0000000b07077227 */ /* 0x000fcc00078e0006 */
[----:B------:R-:W-:-:S05]  /*01e0*/  IMAD.HI.U32 R8, R7, R2, RZ ;  /* 0x0000000207087227 */ /* 0x000fca00078e00ff */
[----:B------:R-:W-:-:S05]  /*01f0*/  IADD3 R0, -R8, RZ, RZ ;  /* 0x000000ff08007210 */ /* 0x000fca0007ffe1ff */
[----:B------:R-:W-:-:S05]  /*0200*/  IMAD R0, R9, R0, R2 ;  /* 0x0000000009007224 */ /* 0x000fca00078e0202 */
[----:B------:R-:W-:Y:S02]  /*0210*/  ISETP.GT.U32.AND P2, PT, R9, R0, PT ;  /* 0x000000000900720c */ /* 0x000fe40003f44070 */
[----:B------:R-:W-:-:S04]  /*0220*/  MOV R3, c[0x0][0x174] ;  /* 0x00005d0000037a02 */ /* 0x000fc80000000f00 */
[----:B------:R-:W-:-:S07]  /*0230*/  ISETP.GE.AND P4, PT, R3, 0x1, PT ;  /* 0x000000010300780c */ /* 0x000fce0003f86270 */
        /* <DEDUP_REMOVED lines=15> */
[----:B------:R-:W-:Y:S01]  /*0330*/  IADD3 R7, R7, R9, RZ ;  /* 0x0000000907077210 */ /* 0x000fe20007ffe0ff */
[C---:B------:R-:W-:Y:S01]  /*0340*/  IMAD R9, R87.reuse, c[0x0][0x1d4], R0 ;  /* 0x0000750057097a24 */ /* 0x040fe200078e0200 */
[----:B------:R-:W-:Y:S01]  /*0350*/  @!P3 IADD3 R8, -R8, RZ, RZ ;  /* 0x000000ff0808b210 */ /* 0x000fe20007ffe1ff */
[----:B------:R-:W-:Y:S01]  /*0360*/  IMAD R11, R87, c[0x0][0x1e4], R10 ;  /* 0x00007900570b7a24 */ /* 0x000fe200078e020a */
[----:B------:R-:W-:Y:S01]  /*0370*/  @!P1 LOP3.LUT R8, RZ, c[0x0][0x178], RZ, 0x33, !PT ;  /* 0x00005e00ff089a12 */ /* 0x000fe200078e33ff */
[C---:B------:R-:W-:Y:S01]  /*0380*/  IMAD R10, R92.reuse, c[0x0][0x1d8], RZ ;  /* 0x000076005c0a7a24 */ /* 0x040fe200078e02ff */
[----:B------:R-:W-:Y:S01]  /*0390*/  IADD3 R3, R3, R9, RZ ;  /* 0x0000000903037210 */ /* 0x000fe20007ffe0ff */
[----:B------:R-:W-:Y:S01]  /*03a0*/  IMAD.IADD R5, R5, 0x1, R11 ;  /* 0x0000000105057824 */ /* 0x000fe200078e020b */
[----:B------:R-:W-:Y:S01]  /*03b0*/  SHF.R.S32.HI R0, RZ, 0x1f, R8 ;  /* 0x0000001fff007819 */ /* 0x000fe20000011408 */
[----:B------:R-:W-:Y:S01]  /*03c0*/  IMAD R12, R92, c[0x0][0x1e8], RZ ;  /* 0x00007a005c0c7a24 */ /* 0x000fe200078e02ff */
[----:B------:R-:W0:Y:S01]  /*03d0*/  S2R R86, SR_TID.X ;  /* 0x0000000000567919 */ /* 0x000e220000002100 */
[C---:B------:R-:W-:Y:S01]  /*03e0*/  IMAD R9, R93.reuse, c[0x0][0x1dc], R10 ;  /* 0x000077005d097a24 */ /* 0x040fe200078e020a */
[----:B------:R-:W-:Y:S01]  /*03f0*/  HFMA2.MMA R83, -RZ, RZ, 0, 0 ;  /* 0x00000000ff537435 */ /* 0x000fe200000001ff */
[----:B------:R-:W-:Y:S01]  /*0400*/  IMAD R13, R0, c[0x0][0x1a8], RZ ;  /* 0x00006a00000d7a24 */ /* 0x000fe200078e02ff */
[----:B------:R-:W1:Y:S01]  /*0410*/  S2R R85, SR_LANEID ;  /* 0x0000000000557919 */ /* 0x000e620000000000 */
[----:B------:R-:W-:-:S04]  /*0420*/  IMAD.WIDE.U32 R2, R93, c[0x0][0x1d8], R2 ;  /* 0x000076005d027a25 */ /* 0x000fc800078e0002 */
[----:B------:R-:W-:Y:S01]  /*0430*/  IMAD R11, R93, c[0x0][0x1ec], R12 ;  /* 0x00007b005d0b7a24 */ /* 0x000fe200078e020c */
[----:B------:R-:W-:Y:S01]  /*0440*/  IADD3 R9, R3, R9, RZ ;  /* 0x0000000903097210 */ /* 0x000fe20007ffe0ff */
[----:B------:R-:W-:-:S04]  /*0450*/  IMAD.WIDE.U32 R4, R93, c[0x0][0x1e8], R4 ;  /* 0x00007a005d047a25 */ /* 0x000fc800078e0004 */
[----:B------:R-:W-:Y:S01]  /*0460*/  IMAD.WIDE.U32 R6, R8, c[0x0][0x1a8], R6 ;  /* 0x00006a0008067a25 */ /* 0x000fe200078e0006 */
[----:B------:R-:W-:Y:S02]  /*0470*/  IADD3 R5, R5, R11, RZ ;  /* 0x0000000b05057210 */ /* 0x000fe40007ffe0ff */
[----:B------:R-:W-:Y:S01]  /*0480*/  LEA R0, P1, R4, c[0x0][0x248], 0x1 ;  /* 0x0000920004007a11 */ /* 0x000fe200078208ff */
[----:B------:R-:W-:Y:S01]  /*0490*/  IMAD R13, R8, c[0x0][0x1ac], R13 ;  /* 0x00006b00080d7a24 */ /* 0x000fe200078e020d */
[----:B------:R-:W-:Y:S02]  /*04a0*/  LEA R8, P0, R2, c[0x0][0x240], 0x1 ;  /* 0x0000900002087a11 */ /* 0x000fe400078008ff */
[----:B------:R-:W-:Y:S01]  /*04b0*/  LEA.HI.X R4, R4, c[0x0][0x24c], R5, 0x1, P1 ;  /* 0x0000930004047a11 */ /* 0x000fe200008f0c05 */
[----:B------:R-:W-:Y:S01]  /*04c0*/  IMAD.IADD R3, R7, 0x1, R13 ;  /* 0x0000000107037824 */ /* 0x000fe200078e020d */
[----:B------:R-:W-:Y:S01]  /*04d0*/  LEA.HI.X R2, R2, c[0x0][0x244], R9, 0x1, P0 ;  /* 0x0000910002027a11 */ /* 0x000fe200000f0c09 */
[----:B------:R2:W-:Y:S01]  /*04e0*/  STL [R1+0x4], R8 ;  /* 0x0000040801007387 */ /* 0x0005e20000100800 */
[----:B0-----:R-:W-:-:S02]  /*04f0*/  SHF.L.U32 R84, R86, 0x4, RZ ;  /* 0x0000000456547819 */ /* 0x001fc400000006ff */
[----:B------:R-:W-:Y:S01]  /*0500*/  LEA R81, P2, R6, c[0x0][0x228], 0x1 ;  /* 0x00008a0006517a11 */ /* 0x000fe200078408ff */
[----:B------:R2:W-:Y:S01]  /*0510*/  STL [R1+0xc], R0 ;  /* 0x00000c0001007387 */ /* 0x0005e20000100800 */
[----:B------:R-:W-:Y:S02]  /*0520*/  LOP3.LUT R84, R84, 0xfffffe00, RZ, 0xc0, !PT ;  /* 0xfffffe0054547812 */ /* 0x000fe400078ec0ff */
[----:B------:R-:W-:Y:S01]  /*0530*/  LEA.HI.X R80, R6, c[0x0][0x22c], R3, 0x1, P2 ;  /* 0x00008b0006507a11 */ /* 0x000fe200010f0c03 */
[----:B------:R2:W-:Y:S01]  /*0540*/  STL [R1], R2 ;  /* 0x0000000201007387 */ /* 0x0005e20000100800 */
[----:B------:R-:W-:-:S03]  /*0550*/  LOP3.LUT R82, R84, 0x1f, R86, 0xf8, !PT ;  /* 0x0000001f54527812 */ /* 0x000fc600078ef856 */
[----:B-1----:R2:W-:Y:S04]  /*0560*/  STL [R1+0x8], R4 ;  /* 0x0000080401007387 */ /* 0x0025e80000100800 */
.L_x_964:
[----:B0-----:R-:W3:Y:S04]  /*0570*/  LDL R3, [R1+0x4] ;  /* 0x0000040001037983 */ /* 0x001ee80000100800 */
[----:B------:R-:W4:Y:S01]  /*0580*/  LDL R19, [R1] ;  /* 0x0000000001137983 */ /* 0x000f220000100800 */
[----:B--2---:R-:W-:Y:S02]  /*0590*/  MOV R2, 0xfffffc00 ;  /* 0xfffffc0000027802 */ /* 0x004fe40000000f00 */
[C---:B------:R-:W-:Y:S01]  /*05a0*/  LOP3.LUT R16, R82.reuse, 0x20, RZ, 0xfc, !PT ;  /* 0x0000002052107812 */ /* 0x040fe200078efcff */
[----:B------:R-:W2:Y:S02]  /*05b0*/  LDL R49, [R1+0x8] ;  /* 0x0000080001317983 */ /* 0x000ea40000100800 */
[----:B------:R-:W-:Y:S01]  /*05c0*/  IMAD R79, R83, R2, c[0x0][0x168] ;  /* 0x00005a00534f7624 */ /* 0x000fe200078e0202 */
[C---:B------:R-:W-:Y:S01]  /*05d0*/  LOP3.LUT R18, R82.reuse, 0x40, RZ, 0xfc, !PT ;  /* 0x0000004052127812 */ /* 0x040fe200078efcff */
[----:B------:R-:W2:Y:S03]  /*05e0*/  LDL R48, [R1+0xc] ;  /* 0x00000c0001307983 */ /* 0x000ea60000100800 */
[----:B------:R-:W-:-:S02]  /*05f0*/  ISETP.GE.AND P2, PT, R82, R79, PT ;  /* 0x0000004f5200720c */ /* 0x000fc40003f46270 */
[----:B------:R-:W-:Y:S02]  /*0600*/  ISETP.GE.AND P1, PT, R16, R79, PT ;  /* 0x0000004f1000720c */ /* 0x000fe40003f26270 */
[C---:B------:R-:W-:Y:S02]  /*0610*/  LOP3.LUT R22, R82.reuse, 0x60, RZ, 0xfc, !PT ;  /* 0x0000006052167812 */ /* 0x040fe400078efcff */
[----:B------:R-:W-:Y:S02]  /*0620*/  PRMT R5, RZ, 0x7610, R5 ;  /* 0x00007610ff057816 */ /* 0x000fe40000000005 */
        /* <DEDUP_REMOVED lines=33> */
[----:B---3--:R-:W-:Y:S01]  /*0840*/  MOV R2, R3 ;  /* 0x0000000300027202 */ /* 0x008fe20000000f00 */
[----:B----4-:R-:W-:-:S04]  /*0850*/  IMAD.MOV.U32 R3, RZ, RZ, R19 ;  /* 0x000000ffff037224 */ /* 0x010fc800078e0013 */
[----:B------:R-:W-:-:S05]  /*0860*/  IMAD.WIDE R2, R82, 0x2, R2 ;  /* 0x0000000252027825 */ /* 0x000fca00078e0202 */
[----:B------:R0:W3:Y:S01]  /*0870*/  @!P2 LDG.E.U16 R5, [R2.64] ;  /* 0x000000040205a981 */ /* 0x0000e2000c1e1500 */
[----:B------:R-:W-:-:S03]  /*0880*/  ISETP.GE.AND P2, PT, R30, R79, PT ;  /* 0x0000004f1e00720c */ /* 0x000fc60003f46270 */
[----:B------:R0:W4:Y:S01]  /*0890*/  @!P1 LDG.E.U16 R0, [R2.64+0x40] ;  /* 0x0000400402009981 */ /* 0x000122000c1e1500 */
        /* <DEDUP_REMOVED lines=15> */
[----:B------:R0:W4:Y:S04]  /*0990*/  @!P0 LDG.E.U16 R10, [R2.64+0x240] ;  /* 0x00024004020a8981 */ /* 0x000128000c1e1500 */
[----:B------:R0:W4:Y:S04]  /*09a0*/  @!P4 LDG.E.U16 R15, [R2.64+0x280] ;  /* 0x00028004020fc981 */ /* 0x000128000c1e1500 */
[----:B------:R0:W4:Y:S04]  /*09b0*/  @!P6 LDG.E.U16 R12, [R2.64+0x2c0] ;  /* 0x0002c004020ce981 */ /* 0x000128000c1e1500 */
[----:B------:R0:W4:Y:S04]  /*09c0*/  @!P5 LDG.E.U16 R17, [R2.64+0x300] ;  /* 0x000300040211d981 */ /* 0x000128000c1e1500 */
[----:B------:R0:W4:Y:S04]  /*09d0*/  @!P3 LDG.E.U16 R14, [R2.64+0x340] ;  /* 0x00034004020eb981 */ /* 0x000128000c1e1500 */
[----:B------:R0:W4:Y:S04]  /*09e0*/  @!P2 LDG.E.U16 R21, [R2.64+0x380] ;  /* 0x000380040215a981 */ /* 0x000128000c1e1500 */
[----:B------:R0:W4:Y:S01]  /*09f0*/  @!P1 LDG.E.U16 R20, [R2.64+0x3c0] ;  /* 0x0003c00402149981 */ /* 0x000122000c1e1500 */
[----:B------:R-:W-:-:S02]  /*0a00*/  ISETP.GE.AND P2, PT, R16, R79, PT ;  /* 0x0000004f1000720c */ /* 0x000fc40003f46270 */
[----:B------:R-:W-:-:S04]  /*0a10*/  IADD3 R16, R84, R85, RZ ;  /* 0x0000005554107210 */ /* 0x000fc80007ffe0ff */
[C---:B------:R-:W-:Y:S02]  /*0a20*/  IADD3 R19, R16.reuse, 0x20, RZ ;  /* 0x0000002010137810 */ /* 0x040fe40007ffe0ff */
[C---:B0-----:R-:W-:Y:S02]  /*0a30*/  IADD3 R3, R16.reuse, 0x40, RZ ;  /* 0x0000004010037810 */ /* 0x041fe40007ffe0ff */
[C---:B------:R-:W-:Y:S02]  /*0a40*/  IADD3 R23, R16.reuse, 0x60, RZ ;  /* 0x0000006010177810 */ /* 0x040fe40007ffe0ff */
[C---:B------:R-:W-:Y:S02]  /*0a50*/  LEA.HI.SX32 R162, R16.reuse, R16, 0x1b ;  /* 0x0000001010a27211 */ /* 0x040fe400078fdaff */
[C---:B------:R-:W-:Y:S02]  /*0a60*/  IADD3 R25, R16.reuse, 0x80, RZ ;  /* 0x0000008010197810 */ /* 0x040fe40007ffe0ff */
[----:B------:R-:W-:-:S02]  /*0a70*/  IADD3 R27, R16, 0xa0, RZ ;  /* 0x000000a0101b7810 */ /* 0x000fc40007ffe0ff */
[C---:B------:R-:W-:Y:S02]  /*0a80*/  IADD3 R29, R16.reuse, 0xc0, RZ ;  /* 0x000000c0101d7810 */ /* 0x040fe40007ffe0ff */
[-C--:B------:R-:W-:Y:S02]  /*0a90*/  LEA.HI.SX32 R19, R19, R16.reuse, 0x1b ;  /* 0x0000001013137211 */ /* 0x080fe400078fdaff */
[-C--:B------:R-:W-:Y:S02]  /*0aa0*/  LEA.HI.SX32 R3, R3, R16.reuse, 0x1b ;  /* 0x0000001003037211 */ /* 0x080fe400078fdaff */
[C---:B------:R-:W-:Y:S02]  /*0ab0*/  IADD3 R31, R16.reuse, 0xe0, RZ ;  /* 0x000000e0101f7810 */ /* 0x040fe40007ffe0ff */
[----:B------:R-:W-:Y:S02]  /*0ac0*/  LEA.HI.SX32 R23, R23, R16, 0x1b ;  /* 0x0000001017177211 */ /* 0x000fe400078fdaff */
[----:B------:R-:W-:-:S02]  /*0ad0*/  IADD3 R33, R16, 0x100, RZ ;  /* 0x0000010010217810 */ /* 0x000fc40007ffe0ff */
[----:B------:R-:W-:Y:S02]  /*0ae0*/  SHF.L.U32 R162, R162, 0x1, RZ ;  /* 0x00000001a2a27819 */ /* 0x000fe400000006ff */
[-C--:B------:R-:W-:Y:S01]  /*0af0*/  LEA.HI.SX32 R25, R25, R16.reuse, 0x1b ;  /* 0x0000001019197211 */ /* 0x080fe200078fdaff */
        /* <DEDUP_REMOVED lines=13> */
[C---:B------:R-:W-:Y:S02]  /*0bd0*/  IADD3 R43, R16.reuse, 0x1a0, RZ ;  /* 0x000001a0102b7810 */ /* 0x040fe40007ffe0ff */
[----:B------:R-:W-:Y:S02]  /*0be0*/  IADD3 R45, R16, 0x1c0, RZ ;  /* 0x000001c0102d7810 */ /* 0x000fe40007ffe0ff */
[-C--:B------:R-:W-:Y:S02]  /*0bf0*/  LEA.HI.SX32 R35, R35, R16.reuse, 0x1b ;  /* 0x0000001023237211 */ /* 0x080fe400078fdaff */
[----:B------:R-:W-:Y:S02]  /*0c00*/  LEA.HI.SX32 R37, R37, R16, 0x1b ;  /* 0x0000001025257211 */ /* 0x000fe400078fdaff */
[----:B------:R-:W-:-:S02]  /*0c10*/  SHF.L.U32 R77, R27, 0x1, RZ ;  /* 0x000000011b4d7819 */ /* 0x000fc400000006ff */
[----:B------:R-:W-:Y:S02]  /*0c20*/  IADD3 R47, R16, 0x1e0, RZ ;  /* 0x000001e0102f7810 */ /* 0x000fe40007ffe0ff */
[-C--:B------:R-:W-:Y:S02]  /*0c30*/  LEA.HI.SX32 R39, R39, R16.reuse, 0x1b ;  /* 0x0000001027277211 */ /* 0x080fe400078fdaff */
[----:B------:R-:W-:Y:S02]  /*0c40*/  SHF.L.U32 R75, R31, 0x1, RZ ;  /* 0x000000011f4b7819 */ /* 0x000fe400000006ff */
[-C--:B------:R-:W-:Y:S02]  /*0c50*/  LEA.HI.SX32 R41, R41, R16.reuse, 0x1b ;  /* 0x0000001029297211 */ /* 0x080fe400078fdaff */
[----:B------:R-:W-:Y:S01]  /*0c60*/  SHF.L.U32 R74, R33, 0x1, RZ ;  /* 0x00000001214a7819 */ /* 0x000fe200000006ff */
[----:B------:R-:W-:Y:S01]  /*0c70*/  IMAD.SHL.U32 R72, R37, 0x2, RZ ;  /* 0x0000000225487824 */ /* 0x000fe200078e00ff */
[----:B------:R-:W-:-:S02]  /*0c80*/  LEA.HI.SX32 R43, R43, R16, 0x1b ;  /* 0x000000102b2b7211 */ /* 0x000fc400078fdaff */
[-C--:B------:R-:W-:Y:S02]  /*0c90*/  LEA.HI.SX32 R45, R45, R16.reuse, 0x1b ;  /* 0x000000102d2d7211 */ /* 0x080fe400078fdaff */
[----:B------:R-:W-:Y:S02]  /*0ca0*/  SHF.L.U32 R73, R35, 0x1, RZ ;  /* 0x0000000123497819 */ /* 0x000fe400000006ff */
[----:B------:R-:W-:Y:S02]  /*0cb0*/  LEA.HI.SX32 R47, R47, R16, 0x1b ;  /* 0x000000102f2f7211 */ /* 0x000fe400078fdaff */
[----:B------:R-:W-:Y:S02]  /*0cc0*/  SHF.L.U32 R71, R39, 0x1, RZ ;  /* 0x0000000127477819 */ /* 0x000fe400000006ff */
[----:B------:R-:W-:Y:S01]  /*0cd0*/  SHF.L.U32 R70, R41, 0x1, RZ ;  /* 0x0000000129467819 */ /* 0x000fe200000006ff */
[----:B------:R-:W-:Y:S01]  /*0ce0*/  IMAD.SHL.U32 R68, R45, 0x2, RZ ;  /* 0x000000022d447824 */ /* 0x000fe200078e00ff */
[----:B------:R-:W-:Y:S01]  /*0cf0*/  SHF.L.U32 R69, R43, 0x1, RZ ;  /* 0x000000012b457819 */ /* 0x000fe200000006ff */
[----:B--2---:R-:W-:Y:S01]  /*0d00*/  IMAD.MOV.U32 R3, RZ, RZ, R49 ;  /* 0x000000ffff037224 */ /* 0x004fe200078e0031 */
[----:B------:R-:W-:-:S02]  /*0d10*/  SHF.L.U32 R67, R47, 0x1, RZ ;  /* 0x000000012f437819 */ /* 0x000fc400000006ff */
[----:B------:R-:W-:Y:S02]  /*0d20*/  MOV R2, R48 ;  /* 0x0000003000027202 */ /* 0x000fe40000000f00 */
        /* <DEDUP_REMOVED lines=18> */
[----:B---3--:R-:W-:Y:S04]  /*0e50*/  STS.U16 [R162], R5 ;  /* 0x00000005a2007388 */ /* 0x008fe80000000400 */
[----:B----4-:R0:W-:Y:S04]  /*0e60*/  STS.U16 [R161+0x40], R0 ;  /* 0x00004000a1007388 */ /* 0x0101e80000000400 */
        /* <DEDUP_REMOVED lines=156> */
.L_x_921:
[----:B------:R-:W-:Y:S05]  /*1830*/  BSYNC B0 ;  /* 0x0000000000007941 */ /* 0x000fea0003800000 */
.L_x_920:
        /* <DEDUP_REMOVED lines=36> */
.L_x_923:
[----:B------:R-:W-:Y:S05]  /*1a80*/  BSYNC B0 ;  /* 0x0000000000007941 */ /* 0x000fea0003800000 */
.L_x_922:
        /* <DEDUP_REMOVED lines=38> */
.L_x_925:
[----:B------:R-:W-:Y:S05]  /*1cf0*/  BSYNC B0 ;  /* 0x0000000000007941 */ /* 0x000fea0003800000 */
.L_x_924:
        /* <DEDUP_REMOVED lines=36> */
.L_x_927:
[----:B------:R-:W-:Y:S05]  /*1f40*/  BSYNC B0 ;  /* 0x0000000000007941 */ /* 0x000fea0003800000 */
.L_x_926:
        /* <DEDUP_REMOVED lines=38> */
.L_x_929:
[----:B------:R-:W-:Y:S05]  /*21b0*/  BSYNC B0 ;  /* 0x0000000000007941 */ /* 0x000fea0003800000 */
.L_x_928:
        /* <DEDUP_REMOVED lines=36> */
.L_x_931:
[----:B------:R-:W-:Y:S05]  /*2400*/  BSYNC B0 ;  /* 0x0000000000007941 */ /* 0x000fea0003800000 */
.L_x_930:
        /* <DEDUP_REMOVED lines=38> */
.L_x_933:
[----:B------:R-:W-:Y:S05]  /*2670*/  BSYNC B0 ;  /* 0x0000000000007941 */ /* 0x000fea0003800000 */
.L_x_932:
        /* <DEDUP_REMOVED lines=36> */
.L_x_935:
[----:B------:R-:W-:Y:S05]  /*28c0*/  BSYNC B0 ;  /* 0x0000000000007941 */ /* 0x000fea0003800000 */
.L_x_934:
        /* <DEDUP_REMOVED lines=41> */
.L_x_937:
[----:B------:R-:W-:Y:S05]  /*2b60*/  BSYNC B0 ;  /* 0x0000000000007941 */ /* 0x000fea0003800000 */
.L_x_936:
        /* <DEDUP_REMOVED lines=41> */
.L_x_939:
[----:B------:R-:W-:Y:S05]  /*2e00*/  BSYNC B0 ;  /* 0x0000000000007941 */ /* 0x000fea0003800000 */
.L_x_938:
        /* <DEDUP_REMOVED lines=47> */
.L_x_941:
[----:B------:R-:W-:Y:S05]  /*3100*/  BSYNC B0 ;  /* 0x0000000000007941 */ /* 0x000fea0003800000 */
.L_x_940:
        /* <DEDUP_REMOVED lines=33> */
.L_x_943:
[----:B------:R-:W-:Y:S05]  /*3320*/  BSYNC B0 ;  /* 0x0000000000007941 */ /* 0x000fea0003800000 */
.L_x_942:
        /* <DEDUP_REMOVED lines=33> */
.L_x_945:
[----:B------:R-:W-:Y:S05]  /*3540*/  BSYNC B0 ;  /* 0x0000000000007941 */ /* 0x000fea0003800000 */
.L_x_944:
        /* <DEDUP_REMOVED lines=33> */
.L_x_947:
[----:B------:R-:W-:Y:S05]  /*3760*/  BSYNC B0 ;  /* 0x0000000000007941 */ /* 0x000fea0003800000 */
.L_x_946:
        /* <DEDUP_REMOVED lines=33> */
.L_x_949:
[----:B------:R-:W-:Y:S05]  /*3980*/  BSYNC B0 ;  /* 0x0000000000007941 */ /* 0x000fea0003800000 */
.L_x_948:
        /* <DEDUP_REMOVED lines=33> */
.L_x_951:
[----:B------:R-:W-:Y:S05]  /*3ba0*/  BSYNC B0 ;  /* 0x0000000000007941 */ /* 0x000fea0003800000 */
.L_x_950:
        /* <DEDUP_REMOVED lines=35> */
[----:B------:R-:W-:-:S03]  /*3de0*/  MOV R0, RZ ;  /* 0x000000ff00007202 */ /* 0x000fc60000000f00 */
.L_x_958:
[----:B------:R-:W-:Y:S01]  /*3df0*/  IMAD R42, R92, c[0x0][0x180], RZ ;  /* 0x000060005c2a7a24 */ /* 0x000fe200078e02ff */
[----:B------:R-:W-:Y:S01]  /*3e00*/  SHF.R.S32.HI R48, RZ, 0x1f, R0 ;  /* 0x0000001fff307819 */ /* 0x000fe20000011400 */
[----:B------:R-:W-:Y:S01]  /*3e10*/  IMAD.WIDE.U32 R40, R93, c[0x0][0x180], RZ ;  /* 0x000060005d287a25 */ /* 0x000fe200078e00ff */
[----:B------:R-:W-:-:S03]  /*3e20*/  MOV R44, 0xfffffc00 ;  /* 0xfffffc00002c7802 */ /* 0x000fc60000000f00 */
[----:B------:R-:W-:Y:S01]  /*3e30*/  IMAD R43, R93, c[0x0][0x184], R42 ;  /* 0x000061005d2b7a24 */ /* 0x000fe200078e022a */
[----:B------:R-:W-:Y:S01]  /*3e40*/  IADD3 R42, R84, R82, RZ ;  /* 0x00000052542a7210 */ /* 0x000fe20007ffe0ff */
[----:B------:R-:W-:Y:S02]  /*3e50*/  IMAD R45, R48, c[0x0][0x188], RZ ;  /* 0x00006200302d7a24 */ /* 0x000fe400078e02ff */
[----:B------:R-:W-:Y:S01]  /*3e60*/  IMAD.IADD R41, R41, 0x1, R43 ;  /* 0x0000000129297824 */ /* 0x000fe200078e022b */
[----:B------:R-:W-:Y:S01]  /*3e70*/  SHF.R.S32.HI R43, RZ, 0x1f, R42 ;  /* 0x0000001fff2b7819 */ /* 0x000fe2000001142a */
[----:B------:R-:W-:Y:S01]  /*3e80*/  IMAD R45, R0, c[0x0][0x18c], R45 ;  /* 0x00006300002d7a24 */ /* 0x000fe200078e022d */
[----:B------:R-:W-:Y:S01]  /*3e90*/  IADD3 R49, R42, 0x20, RZ ;  /* 0x000000202a317810 */ /* 0x000fe20007ffe0ff */
[----:B------:R-:W-:-:S04]  /*3ea0*/  IMAD.WIDE.U32 R46, R0, c[0x0][0x188], R40 ;  /* 0x00006200002e7a25 */ /* 0x000fc800078e0028 */
[----:B------:R-:W-:Y:S01]  /*3eb0*/  IMAD R79, R83, R44, c[0x0][0x168] ;  /* 0x00005a00534f7624 */ /* 0x000fe200078e022c */
[----:B------:R-:W-:Y:S01]  /*3ec0*/  IADD3 R41, R47, R45, RZ ;  /* 0x0000002d2f297210 */ /* 0x000fe20007ffe0ff */
[----:B------:R-:W-:Y:S01]  /*3ed0*/  IMAD R51, R48, c[0x0][0x1a0], RZ ;  /* 0x0000680030337a24 */ /* 0x000fe200078e02ff */
[----:B------:R-:W-:Y:S01]  /*3ee0*/  LEA R40, P0, R46, c[0x0][0x220], 0x3 ;  /* 0x000088002e287a11 */ /* 0x000fe200078018ff */
[----:B------:R-:W-:Y:S02]  /*3ef0*/  IMAD.SHL.U32 R89, R79, 0x2, RZ ;  /* 0x000000024f597824 */ /* 0x000fe400078e00ff */
[----:B------:R-:W-:Y:S01]  /*3f00*/  IMAD R51, R0, c[0x0][0x1a4], R51 ;  /* 0x0000690000337a24 */ /* 0x000fe200078e0233 */
[----:B------:R-:W-:Y:S01]  /*3f10*/  LEA.HI.X R41, R46, c[0x0][0x224], R41, 0x3, P0 ;  /* 0x000089002e297a11 */ /* 0x000fe200000f1c29 */
[----:B------:R-:W-:Y:S01]  /*3f20*/  IMAD.WIDE.U32 R44, R0, c[0x0][0x1a0], R42 ;  /* 0x00006800002c7a25 */ /* 0x000fe200078e002a */
[-C--:B------:R-:W-:Y:S02]  /*3f30*/  ISETP.GE.AND P0, PT, R42, R89.reuse, PT ;  /* 0x000000592a00720c */ /* 0x080fe40003f06270 */
[----:B------:R-:W-:-:S02]  /*3f40*/  ISETP.GE.AND P1, PT, R49, R89, PT ;  /* 0x000000593100720c */ /* 0x000fc40003f26270 */
[----:B------:R-:W-:Y:S01]  /*3f50*/  IADD3 R43, R45, R51, RZ ;  /* 0x000000332d2b7210 */ /* 0x000fe20007ffe0ff */
[----:B------:R-:W2:Y:S01]  /*3f60*/  LDG.E.64 R40, [R40.64] ;  /* 0x0000000428287981 */ /* 0x000ea2000c1e1b00 */
[C---:B------:R-:W-:Y:S02]  /*3f70*/  LEA R46, P2, R44.reuse, R81, 0x1 ;  /* 0x000000512c2e7211 */ /* 0x040fe400078408ff */
[----:B------:R-:W-:Y:S02]  /*3f80*/  PRMT R51, RZ, 0x7610, R51 ;  /* 0x00007610ff337816 */ /* 0x000fe40000000033 */
[----:B------:R-:W-:Y:S02]  /*3f90*/  LEA.HI.X R47, R44, R80, R43, 0x1, P2 ;  /* 0x000000502c2f7211 */ /* 0x000fe400010f0c2b */
[----:B------:R-:W-:-:S03]  /*3fa0*/  IADD3 R43, R42, 0x40, RZ ;  /* 0x000000402a2b7810 */ /* 0x000fc60007ffe0ff */
[----:B------:R0:W3:Y:S01]  /*3fb0*/  @!P0 LDG.E.U16 R51, [R46.64] ;  /* 0x000000042e338981 */ /* 0x0000e2000c1e1500 */
[-C--:B------:R-:W-:Y:S02]  /*3fc0*/  ISETP.GE.AND P0, PT, R43, R89.reuse, PT ;  /* 0x000000592b00720c */ /* 0x080fe40003f06270 */
[C---:B------:R-:W-:Y:S02]  /*3fd0*/  IADD3 R43, R42.reuse, 0xa0, RZ ;  /* 0x000000a02a2b7810 */ /* 0x040fe40007ffe0ff */
[----:B------:R-:W-:Y:S02]  /*3fe0*/  PRMT R54, RZ, 0x7610, R54 ;  /* 0x00007610ff367816 */ /* 0x000fe40000000036 */
[-C--:B------:R-:W-:Y:S02]  /*3ff0*/  ISETP.GE.AND P3, PT, R43, R89.reuse, PT ;  /* 0x000000592b00720c */ /* 0x080fe40003f66270 */
[C---:B------:R-:W-:Y:S02]  /*4000*/  IADD3 R45, R42.reuse, 0x80, RZ ;  /* 0x000000802a2d7810 */ /* 0x040fe40007ffe0ff */
[----:B------:R-:W-:Y:S01]  /*4010*/  IADD3 R44, R42, 0x60, RZ ;  /* 0x000000602a2c7810 */ /* 0x000fe20007ffe0ff */
[----:B------:R0:W4:Y:S01]  /*4020*/  @!P1 LDG.E.U16 R54, [R46.64+0x40] ;  /* 0x000040042e369981 */ /* 0x000122000c1e1500 */
[----:B------:R-:W-:-:S02]  /*4030*/  ISETP.GE.AND P2, PT, R45, R89, PT ;  /* 0x000000592d00720c */ /* 0x000fc40003f46270 */
[----:B------:R-:W-:Y:S02]  /*4040*/  PRMT R43, RZ, 0x7610, R43 ;  /* 0x00007610ff2b7816 */ /* 0x000fe4000000002b */
        /* <DEDUP_REMOVED lines=118> */
[----:B0-----:R-:W-:Y:S01]  /*47b0*/  IADD3 R47, R42, 0x40, RZ ;  /* 0x000000402a2f7810 */ /* 0x001fe20007ffe0ff */
[----:B------:R-:W-:Y:S01]  /*47c0*/  IMAD.SHL.U32 R122, R44, 0x2, RZ ;  /* 0x000000022c7a7824 */ /* 0x000fe200078e00ff */
[----:B------:R-:W-:Y:S02]  /*47d0*/  SHF.L.U32 R121, R55, 0x1, RZ ;  /* 0x0000000137797819 */ /* 0x000fe400000006ff */
[----:B------:R-:W-:-:S02]  /*47e0*/  IADD3 R55, R42, 0x60, RZ ;  /* 0x000000602a377810 */ /* 0x000fc40007ffe0ff */
[C---:B------:R-:W-:Y:S02]  /*47f0*/  IADD3 R99, R42.reuse, 0xa0, RZ ;  /* 0x000000a02a637810 */ /* 0x040fe40007ffe0ff */
[-C--:B------:R-:W-:Y:S02]  /*4800*/  LEA.HI.SX32 R47, R47, R42.reuse, 0x1b ;  /* 0x0000002a2f2f7211 */ /* 0x080fe400078fdaff */
[----:B------:R-:W-:Y:S02]  /*4810*/  LEA.HI.SX32 R55, R55, R42, 0x1b ;  /* 0x0000002a37377211 */ /* 0x000fe400078fdaff */
[C---:B------:R-:W-:Y:S02]  /*4820*/  IADD3 R129, R42.reuse, 0x100, RZ ;  /* 0x000001002a817810 */ /* 0x040fe40007ffe0ff */
[C---:B------:R-:W-:Y:S02]  /*4830*/  IADD3 R133, R42.reuse, 0x120, RZ ;  /* 0x000001202a857810 */ /* 0x040fe40007ffe0ff */
[----:B------:R-:W-:-:S02]  /*4840*/  IADD3 R151, R42, 0x320, RZ ;  /* 0x000003202a977810 */ /* 0x000fc40007ffe0ff */
[C---:B------:R-:W-:Y:S02]  /*4850*/  IADD3 R157, R42.reuse, 0x140, RZ ;  /* 0x000001402a9d7810 */ /* 0x040fe40007ffe0ff */
[C---:B------:R-:W-:Y:S02]  /*4860*/  IADD3 R165, R42.reuse, 0x160, RZ ;  /* 0x000001602aa57810 */ /* 0x040fe40007ffe0ff */
[C---:B------:R-:W-:Y:S02]  /*4870*/  IADD3 R128, R42.reuse, 0x180, RZ ;  /* 0x000001802a807810 */ /* 0x040fe40007ffe0ff */
[C---:B------:R-:W-:Y:S02]  /*4880*/  IADD3 R153, R42.reuse, 0x2e0, RZ ;  /* 0x000002e02a997810 */ /* 0x040fe40007ffe0ff */
[----:B------:R-:W-:Y:S02]  /*4890*/  LEA.HI.SX32 R132, R129, R42, 0x1b ;  /* 0x0000002a81847211 */ /* 0x000fe400078fdaff */
[----:B------:R-:W-:-:S02]  /*48a0*/  IADD3 R126, R42, 0x1a0, RZ ;  /* 0x000001a02a7e7810 */ /* 0x000fc40007ffe0ff */
[-C--:B------:R-:W-:Y:S02]  /*48b0*/  LEA.HI.SX32 R133, R133, R42.reuse, 0x1b ;  /* 0x0000002a85857211 */ /* 0x080fe400078fdaff */
[-C--:B------:R-:W-:Y:S02]  /*48c0*/  LEA.HI.SX32 R138, R151, R42.reuse, 0x1b ;  /* 0x0000002a978a7211 */ /* 0x080fe400078fdaff */
[----:B------:R-:W-:Y:S02]  /*48d0*/  IADD3 R155, R42, 0x1e0, RZ ;  /* 0x000001e02a9b7810 */ /* 0x000fe40007ffe0ff */
[-C--:B------:R-:W-:Y:S02]  /*48e0*/  LEA.HI.SX32 R130, R157, R42.reuse, 0x1b ;  /* 0x0000002a9d827211 */ /* 0x080fe400078fdaff */
[-C--:B------:R-:W-:Y:S02]  /*48f0*/  LEA.HI.SX32 R129, R165, R42.reuse, 0x1b ;  /* 0x0000002aa5817211 */ /* 0x080fe400078fdaff */
[----:B------:R-:W-:-:S02]  /*4900*/  LEA.HI.SX32 R128, R128, R42, 0x1b ;  /* 0x0000002a80807211 */ /* 0x000fc400078fdaff */
[-C--:B------:R-:W-:Y:S01]  /*4910*/  LEA.HI.SX32 R134, R153, R42.reuse, 0x1b ;  /* 0x0000002a99867211 */ /* 0x080fe200078fdaff */
[----:B------:R-:W-:Y:S01]  /*4920*/  IMAD.SHL.U32 R153, R132, 0x2, RZ ;  /* 0x0000000284997824 */ /* 0x000fe200078e00ff */
[----:B------:R-:W-:Y:S02]  /*4930*/  LEA.HI.SX32 R126, R126, R42, 0x1b ;  /* 0x0000002a7e7e7211 */ /* 0x000fe400078fdaff */
[----:B------:R-:W-:Y:S01]  /*4940*/  SHF.L.U32 R132, R133, 0x1, RZ ;  /* 0x0000000185847819 */ /* 0x000fe200000006ff */
[----:B--2---:R-:W-:-:S04]  /*4950*/  FMUL.FTZ R89, R41, R65 ;  /* 0x0000004129597220 */ /* 0x004fc80000410000 */
[----:B------:R-:W-:Y:S01]  /*4960*/  FMUL.RZ R123, R89, 0.15915493667125701904 ;  /* 0x3e22f983597b7820 */ /* 0x000fe2000040c000 */
[----:B------:R-:W-:Y:S01]  /*4970*/  IADD3 R89, R42, 0x80, RZ ;  /* 0x000000802a597810 */ /* 0x000fe20007ffe0ff */
[----:B------:R-:W-:Y:S01]  /*4980*/  FMUL.FTZ R44, R40, 1.4426950216293334961 ;  /* 0x3fb8aa3b282c7820 */ /* 0x000fe20000410000 */
[-C--:B------:R-:W-:Y:S02]  /*4990*/  LEA.HI.SX32 R40, R99, R42.reuse, 0x1b ;  /* 0x0000002a63287211 */ /* 0x080fe400078fdaff */
[----:B------:R-:W-:Y:S01]  /*49a0*/  LEA.HI.SX32 R89, R89, R42, 0x1b ;  /* 0x0000002a59597211 */ /* 0x000fe200078fdaff */
[----:B---3--:R0:W-:Y:S01]  /*49b0*/  STS.U16 [R122], R51 ;  /* 0x000000337a007388 */ /* 0x0081e20000000400 */
[----:B------:R-:W-:-:S03]  /*49c0*/  SHF.L.U32 R40, R40, 0x1, RZ ;  /* 0x0000000128287819 */ /* 0x000fc600000006ff */
[----:B----4-:R1:W-:Y:S01]  /*49d0*/  STS.U16 [R121+0x40], R54 ;  /* 0x0000403679007388 */ /* 0x0103e20000000400 */
[----:B0-----:R-:W-:Y:S01]  /*49e0*/  IMAD.SHL.U32 R122, R89, 0x2, RZ ;  /* 0x00000002597a7824 */ /* 0x001fe200078e00ff */
[----:B------:R-:W-:Y:S02]  /*49f0*/  IADD3 R51, R42, 0xe0, RZ ;  /* 0x000000e02a337810 */ /* 0x000fe40007ffe0ff */
[----:B-1----:R-:W-:Y:S01]  /*4a00*/  SHF.L.U32 R54, R47, 0x1, RZ ;  /* 0x000000012f367819 */ /* 0x002fe200000006ff */
[----:B------:R-:W-:Y:S01]  /*4a10*/  FMUL.FTZ R47, R41, R64 ;  /* 0x00000040292f7220 */ /* 0x000fe20000410000 */
[----:B------:R-:W-:-:S03]  /*4a20*/  SHF.L.U32 R121, R55, 0x1, RZ ;  /* 0x0000000137797819 */ /* 0x000fc600000006ff */
[----:B------:R-:W-:Y:S01]  /*4a30*/  FMUL.RZ R124, R47, 0.15915493667125701904 ;  /* 0x3e22f9832f7c7820 */ /* 0x000fe2000040c000 */
[----:B------:R0:W-:Y:S01]  /*4a40*/  STS.U16 [R54+0x80], R45 ;  /* 0x0000802d36007388 */ /* 0x0001e20000000400 */
[----:B------:R-:W-:-:S04]  /*4a50*/  IADD3 R47, R42, 0xc0, RZ ;  /* 0x000000c02a2f7810 */ /* 0x000fc80007ffe0ff */
[-C--:B------:R-:W-:Y:S02]  /*4a60*/  LEA.HI.SX32 R136, R47, R42.reuse, 0x1b ;  /* 0x0000002a2f887211 */ /* 0x080fe400078fdaff */
[----:B------:R-:W-:Y:S01]  /*4a70*/  LEA.HI.SX32 R47, R51, R42, 0x1b ;  /* 0x0000002a332f7211 */ /* 0x000fe200078fdaff */
[----:B------:R-:W-:Y:S04]  /*4a80*/  STS.U16 [R121+0xc0], R50 ;  /* 0x0000c03279007388 */ /* 0x000fe80000000400 */
[----:B------:R-:W-:Y:S04]  /*4a90*/  STS.U16 [R122+0x100], R49 ;  /* 0x000100317a007388 */ /* 0x000fe80000000400 */
[----:B------:R1:W-:Y:S01]  /*4aa0*/  STS.U16 [R40+0x140], R43 ;  /* 0x0001402b28007388 */ /* 0x0003e20000000400 */
[----:B------:R-:W-:-:S02]  /*4ab0*/  SHF.L.U32 R151, R136, 0x1, RZ ;  /* 0x0000000188977819 */ /* 0x000fc400000006ff */
[C---:B0-----:R-:W-:Y:S01]  /*4ac0*/  IADD3 R45, R42.reuse, 0x200, RZ ;  /* 0x000002002a2d7810 */ /* 0x041fe20007ffe0ff */
[----:B-1----:R-:W-:Y:S01]  /*4ad0*/  FMUL.FTZ R40, R41, R63 ;  /* 0x0000003f29287220 */ /* 0x002fe20000410000 */
[----:B------:R-:W-:-:S03]  /*4ae0*/  IADD3 R122, R42, 0x1c0, RZ ;  /* 0x000001c02a7a7810 */ /* 0x000fc60007ffe0ff */
[----:B------:R-:W-:Y:S01]  /*4af0*/  FMUL.RZ R43, R40, 0.15915493667125701904 ;  /* 0x3e22f983282b7820 */ /* 0x000fe2000040c000 */
[----:B------:R-:W-:Y:S01]  /*4b00*/  SHF.L.U32 R136, R47, 0x1, RZ ;  /* 0x000000012f887819 */ /* 0x000fe200000006ff */
[----:B------:R-:W-:Y:S01]  /*4b10*/  FMUL.FTZ R40, R41, R62 ;  /* 0x0000003e29287220 */ /* 0x000fe20000410000 */
[----:B------:R-:W-:Y:S01]  /*4b20*/  MUFU.SIN R94, R123 ;  /* 0x0000007b005e7308 */ /* 0x000fe20000000400 */
[----:B------:R-:W-:Y:S01]  /*4b30*/  IADD3 R121, R42, 0x220, RZ ;  /* 0x000002202a797810 */ /* 0x000fe20007ffe0ff */
[----:B------:R0:W-:Y:S01]  /*4b40*/  STS.U16 [R151+0x180], R52 ;  /* 0x0001803497007388 */ /* 0x0001e20000000400 */
[----:B------:R-:W-:Y:S01]  /*4b50*/  FMUL.RZ R142, R40, 0.15915493667125701904 ;  /* 0x3e22f983288e7820 */ /* 0x000fe2000040c000 */
[-C--:B------:R-:W-:Y:S02]  /*4b60*/  LEA.HI.SX32 R122, R122, R42.reuse, 0x1b ;  /* 0x0000002a7a7a7211 */ /* 0x080fe400078fdaff */
[----:B------:R-:W-:Y:S02]  /*4b70*/  SHF.L.U32 R133, R130, 0x1, RZ ;  /* 0x0000000182857819 */ /* 0x000fe400000006ff */
[----:B------:R1:W-:Y:S01]  /*4b80*/  MUFU.COS R98, R123 ;  /* 0x0000007b00627308 */ /* 0x0003e20000000000 */
[C---:B------:R-:W-:Y:S01]  /*4b90*/  IADD3 R125, R42.reuse, 0x260, RZ ;  /* 0x000002602a7d7810 */ /* 0x040fe20007ffe0ff */
[----:B------:R2:W-:Y:S01]  /*4ba0*/  STS.U16 [R136+0x1c0], R119 ;  /* 0x0001c07788007388 */ /* 0x0005e20000000400 */
[----:B------:R-:W-:Y:S01]  /*4bb0*/  IADD3 R127, R42, 0x280, RZ ;  /* 0x000002802a7f7810 */ /* 0x000fe20007ffe0ff */
[----:B------:R-:W-:Y:S01]  /*4bc0*/  IMAD.SHL.U32 R128, R128, 0x2, RZ ;  /* 0x0000000280807824 */ /* 0x000fe200078e00ff */
[----:B------:R-:W-:-:S03]  /*4bd0*/  LEA.HI.SX32 R40, R45, R42, 0x1b ;  /* 0x0000002a2d287211 */ /* 0x000fc600078fdaff */
[----:B------:R-:W-:Y:S01]  /*4be0*/  MUFU.SIN R89, R124 ;  /* 0x0000007c00597308 */ /* 0x000fe20000000400 */
[C---:B-1----:R-:W-:Y:S01]  /*4bf0*/  IADD3 R123, R42.reuse, 0x240, RZ ;  /* 0x000002402a7b7810 */ /* 0x042fe20007ffe0ff */
[----:B------:R-:W-:Y:S01]  /*4c00*/  STS.U16 [R153+0x200], R120 ;  /* 0x0002007899007388 */ /* 0x000fe20000000400 */
[----:B------:R-:W-:-:S05]  /*4c10*/  IADD3 R131, R42, 0x2a0, RZ ;  /* 0x000002a02a837810 */ /* 0x000fca0007ffe0ff */
[----:B------:R1:W-:Y:S01]  /*4c20*/  MUFU.COS R55, R124 ;  /* 0x0000007c00377308 */ /* 0x0003e20000000000 */
[-C--:B------:R-:W-:Y:S01]  /*4c30*/  LEA.HI.SX32 R121, R121, R42.reuse, 0x1b ;  /* 0x0000002a79797211 */ /* 0x080fe200078fdaff */
[----:B------:R-:W-:Y:S01]  /*4c40*/  STS.U16 [R132+0x240], R53 ;  /* 0x0002403584007388 */ /* 0x000fe20000000400 */
[----:B0-----:R-:W-:Y:S02]  /*4c50*/  SHF.L.U32 R151, R126, 0x1, RZ ;  /* 0x000000017e977819 */ /* 0x001fe400000006ff */
[----:B------:R-:W-:Y:S02]  /*4c60*/  IADD3 R135, R42, 0x2c0, RZ ;  /* 0x000002c02a877810 */ /* 0x000fe40007ffe0ff */
[-C--:B-1----:R-:W-:Y:S02]  /*4c70*/  LEA.HI.SX32 R124, R155, R42.reuse, 0x1b ;  /* 0x0000002a9b7c7211 */ /* 0x082fe400078fdaff */
[----:B------:R-:W-:Y:S01]  /*4c80*/  SHF.L.U32 R155, R129, 0x1, RZ ;  /* 0x00000001819b7819 */ /* 0x000fe200000006ff */
[----:B------:R0:W-:Y:S01]  /*4c90*/  STS.U16 [R133+0x280], R118 ;  /* 0x0002807685007388 */ /* 0x0001e20000000400 */
[----:B------:R-:W-:-:S02]  /*4ca0*/  LEA.HI.SX32 R123, R123, R42, 0x1b ;  /* 0x0000002a7b7b7211 */ /* 0x000fc400078fdaff */
[----:B------:R-:W-:Y:S01]  /*4cb0*/  SHF.L.U32 R122, R122, 0x1, RZ ;  /* 0x000000017a7a7819 */ /* 0x000fe200000006ff */
[----:B------:R1:W-:Y:S01]  /*4cc0*/  STS.U16 [R155+0x2c0], R114 ;  /* 0x0002c0729b007388 */ /* 0x0003e20000000400 */
[----:B------:R-:W-:Y:S01]  /*4cd0*/  IADD3 R139, R42, 0x300, RZ ;  /* 0x000003002a8b7810 */ /* 0x000fe20007ffe0ff */
[----:B--2---:R-:W-:Y:S01]  /*4ce0*/  IMAD.SHL.U32 R119, R40, 0x2, RZ ;  /* 0x0000000228777824 */ /* 0x004fe200078e00ff */
[-C--:B------:R-:W-:Y:S02]  /*4cf0*/  LEA.HI.SX32 R125, R125, R42.reuse, 0x1b ;  /* 0x0000002a7d7d7211 */ /* 0x080fe400078fdaff */
[-C--:B------:R-:W-:Y:S02]  /*4d00*/  LEA.HI.SX32 R127, R127, R42.reuse, 0x1b ;  /* 0x0000002a7f7f7211 */ /* 0x080fe400078fdaff */
[----:B------:R-:W-:Y:S01]  /*4d10*/  SHF.L.U32 R124, R124, 0x1, RZ ;  /* 0x000000017c7c7819 */ /* 0x000fe200000006ff */
[----:B------:R-:W-:Y:S01]  /*4d20*/  STS.U16 [R128+0x300], R117 ;  /* 0x0003007580007388 */ /* 0x000fe20000000400 */
[----:B------:R-:W-:-:S02]  /*4d30*/  LEA.HI.SX32 R131, R131, R42, 0x1b ;  /* 0x0000002a83837211 */ /* 0x000fc400078fdaff */
[----:B0-----:R-:W-:Y:S01]  /*4d40*/  SHF.L.U32 R118, R121, 0x1, RZ ;  /* 0x0000000179767819 */ /* 0x001fe200000006ff */
[----:B------:R0:W-:Y:S01]  /*4d50*/  STS.U16 [R151+0x340], R116 ;  /* 0x0003407497007388 */ /* 0x0001e20000000400 */
[-C--:B------:R-:W-:Y:S01]  /*4d60*/  LEA.HI.SX32 R135, R135, R42.reuse, 0x1b ;  /* 0x0000002a87877211 */ /* 0x080fe200078fdaff */
[----:B------:R-:W-:Y:S01]  /*4d70*/  FMUL.FTZ R40, R41, R59 ;  /* 0x0000003b29287220 */ /* 0x000fe20000410000 */
[----:B-1----:R-:W-:Y:S01]  /*4d80*/  SHF.L.U32 R114, R123, 0x1, RZ ;  /* 0x000000017b727819 */ /* 0x002fe200000006ff */
[----:B------:R-:W-:Y:S01]  /*4d90*/  STS.U16 [R122+0x380], R115 ;  /* 0x000380737a007388 */ /* 0x000fe20000000400 */
[----:B------:R-:W-:Y:S01]  /*4da0*/  LEA.HI.SX32 R139, R139, R42, 0x1b ;  /* 0x0000002a8b8b7211 */ /* 0x000fe200078fdaff */
[----:B------:R-:W-:Y:S01]  /*4db0*/  IMAD.SHL.U32 R127, R127, 0x2, RZ ;  /* 0x000000027f7f7824 */ /* 0x000fe200078e00ff */
[----:B------:R-:W-:Y:S01]  /*4dc0*/  SHF.L.U32 R125, R125, 0x1, RZ ;  /* 0x000000017d7d7819 */ /* 0x000fe200000006ff */
[----:B------:R-:W-:Y:S01]  /*4dd0*/  STS.U16 [R124+0x3c0], R113 ;  /* 0x0003c0717c007388 */ /* 0x000fe20000000400 */
[----:B------:R-:W-:-:S02]  /*4de0*/  IADD3 R149, R42, 0x340, RZ ;  /* 0x000003402a957810 */ /* 0x000fc40007ffe0ff */
[C---:B------:R-:W-:Y:S01]  /*4df0*/  IADD3 R147, R42.reuse, 0x360, RZ ;  /* 0x000003602a937810 */ /* 0x040fe20007ffe0ff */
[----:B------:R-:W-:Y:S01]  /*4e00*/  STS.U16 [R119+0x400], R112 ;  /* 0x0004007077007388 */ /* 0x000fe20000000400 */
[C---:B------:R-:W-:Y:S02]  /*4e10*/  IADD3 R145, R42.reuse, 0x380, RZ ;  /* 0x000003802a917810 */ /* 0x040fe40007ffe0ff */
[----:B0-----:R-:W-:Y:S01]  /*4e20*/  SHF.L.U32 R116, R131, 0x1, RZ ;  /* 0x0000000183747819 */ /* 0x001fe200000006ff */
[----:B------:R0:W-:Y:S01]  /*4e30*/  STS.U16 [R118+0x440], R111 ;  /* 0x0004406f76007388 */ /* 0x0001e20000000400 */
[----:B------:R-:W-:Y:S02]  /*4e40*/  SHF.L.U32 R135, R135, 0x1, RZ ;  /* 0x0000000187877819 */ /* 0x000fe400000006ff */
[----:B------:R-:W-:Y:S01]  /*4e50*/  IADD3 R143, R42, 0x3a0, RZ ;  /* 0x000003a02a8f7810 */ /* 0x000fe20007ffe0ff */
[----:B------:R1:W-:Y:S01]  /*4e60*/  STS.U16 [R114+0x480], R109 ;  /* 0x0004806d72007388 */ /* 0x0003e20000000400 */
[----:B------:R-:W-:-:S02]  /*4e70*/  SHF.L.U32 R134, R134, 0x1, RZ ;  /* 0x0000000186867819 */ /* 0x000fc400000006ff */
[----:B------:R-:W-:Y:S01]  /*4e80*/  IADD3 R141, R42, 0x3c0, RZ ;  /* 0x000003c02a8d7810 */ /* 0x000fe20007ffe0ff */
[----:B------:R2:W-:Y:S01]  /*4e90*/  STS.U16 [R125+0x4c0], R108 ;  /* 0x0004c06c7d007388 */ /* 0x0005e20000000400 */
[-C--:B------:R-:W-:Y:S01]  /*4ea0*/  LEA.HI.SX32 R149, R149, R42.reuse, 0x1b ;  /* 0x0000002a95957211 */ /* 0x080fe200078fdaff */
[----:B0-----:R-:W-:Y:S01]  /*4eb0*/  FMUL.RZ R111, R40, 0.15915493667125701904 ;  /* 0x3e22f983286f7820 */ /* 0x001fe2000040c000 */
[----:B------:R-:W-:Y:S01]  /*4ec0*/  IADD3 R137, R42, 0x3e0, RZ ;  /* 0x000003e02a897810 */ /* 0x000fe20007ffe0ff */
[----:B------:R-:W-:Y:S01]  /*4ed0*/  IMAD.SHL.U32 R40, R139, 0x2, RZ ;  /* 0x000000028b287824 */ /* 0x000fe200078e00ff */
[-C--:B------:R-:W-:Y:S01]  /*4ee0*/  LEA.HI.SX32 R147, R147, R42.reuse, 0x1b ;  /* 0x0000002a93937211 */ /* 0x080fe200078fdaff */
[----:B------:R-:W-:Y:S01]  /*4ef0*/  STS.U16 [R127+0x500], R100 ;  /* 0x000500647f007388 */ /* 0x000fe20000000400 */
[----:B------:R-:W-:Y:S02]  /*4f00*/  LEA.HI.SX32 R145, R145, R42, 0x1b ;  /* 0x0000002a91917211 */ /* 0x000fe400078fdaff */
[----:B------:R-:W-:Y:S01]  /*4f10*/  LEA R110, R85, R110, 0x5 ;  /* 0x0000006e556e7211 */ /* 0x000fe200078e28ff */
[----:B------:R-:W-:Y:S01]  /*4f20*/  STS.U16 [R116+0x540], R101 ;  /* 0x0005406574007388 */ /* 0x000fe20000000400 */
[----:B------:R-:W-:-:S02]  /*4f30*/  LEA.HI.SX32 R143, R143, R42, 0x1b ;  /* 0x0000002a8f8f7211 */ /* 0x000fc400078fdaff */
[----:B-1----:R-:W-:Y:S01]  /*4f40*/  SHF.L.U32 R109, R138, 0x1, RZ ;  /* 0x000000018a6d7819 */ /* 0x002fe200000006ff */
[----:B------:R-:W-:Y:S01]  /*4f50*/  STS.U16 [R135+0x580], R102 ;  /* 0x0005806687007388 */ /* 0x000fe20000000400 */
[-C--:B------:R-:W-:Y:S02]  /*4f60*/  LEA.HI.SX32 R141, R141, R42.reuse, 0x1b ;  /* 0x0000002a8d8d7211 */ /* 0x080fe400078fdaff */
[----:B--2---:R-:W-:Y:S01]  /*4f70*/  SHF.L.U32 R108, R149, 0x1, RZ ;  /* 0x00000001956c7819 */ /* 0x004fe200000006ff */
[----:B------:R-:W-:Y:S01]  /*4f80*/  STS.U16 [R134+0x5c0], R103 ;  /* 0x0005c06786007388 */ /* 0x000fe20000000400 */
[----:B------:R-:W-:Y:S01]  /*4f90*/  LEA.HI.SX32 R137, R137, R42, 0x1b ;  /* 0x0000002a89897211 */ /* 0x000fe200078fdaff */
[----:B------:R-:W-:Y:S01]  /*4fa0*/  IMAD.SHL.U32 R145, R145, 0x2, RZ ;  /* 0x0000000291917824 */ /* 0x000fe200078e00ff */
[----:B------:R-:W-:Y:S02]  /*4fb0*/  SHF.L.U32 R147, R147, 0x1, RZ ;  /* 0x0000000193937819 */ /* 0x000fe400000006ff */
[----:B------:R-:W-:Y:S01]  /*4fc0*/  SHF.L.U32 R112, R143, 0x1, RZ ;  /* 0x000000018f707819 */ /* 0x000fe200000006ff */
[----:B------:R0:W-:Y:S01]  /*4fd0*/  STS.U16 [R40+0x600], R95 ;  /* 0x0006005f28007388 */ /* 0x0001e20000000400 */
[----:B------:R-:W-:-:S02]  /*4fe0*/  SHF.L.U32 R141, R141, 0x1, RZ ;  /* 0x000000018d8d7819 */ /* 0x000fc400000006ff */
[----:B------:R-:W-:Y:S01]  /*4ff0*/  SHF.L.U32 R114, R137, 0x1, RZ ;  /* 0x0000000189727819 */ /* 0x000fe200000006ff */
[----:B------:R-:W-:Y:S01]  /*5000*/  STS.U16 [R109+0x640], R96 ;  /* 0x000640606d007388 */ /* 0x000fe20000000400 */
[----:B0-----:R-:W-:-:S03]  /*5010*/  LEA.HI.SX32 R40, R110, R110, 0x1b ;  /* 0x0000006e6e287211 */ /* 0x001fc600078fdaff */
[----:B------:R-:W-:Y:S04]  /*5020*/  STS.U16 [R108+0x680], R97 ;  /* 0x000680616c007388 */ /* 0x000fe80000000400 */
[----:B------:R-:W-:Y:S01]  /*5030*/  STS.U16 [R147+0x6c0], R88 ;  /* 0x0006c05893007388 */ /* 0x000fe20000000400 */
[----:B------:R-:W-:-:S03]  /*5040*/  IMAD.SHL.U32 R40, R40, 0x2, RZ ;  /* 0x0000000228287824 */ /* 0x000fc600078e00ff */
        /* <DEDUP_REMOVED lines=552> */
[----:B------:R-:W-:Y:S01]  /*72d0*/  @!P2 SHF.R.U32.HI R40, RZ, 0x1, R86 ;  /* 0x00000001ff28a819 */ /* 0x000fe20000011656 */
[----:B------:R-:W-:Y:S01]  /*72e0*/  HFMA2.MMA R41, -RZ, RZ, 0, 0 ;  /* 0x00000000ff297435 */ /* 0x000fe200000001ff */
[----:B------:R-:W-:Y:S02]  /*72f0*/  FSEL R49, R42, R49, !P1 ;  /* 0x000000312a317208 */ /* 0x000fe40004800000 */
[----:B------:R-:W-:Y:S01]  /*7300*/  @!P2 LOP3.LUT R44, R40, 0x7ffffff0, RZ, 0xc0, !PT ;  /* 0x7ffffff0282ca812 */ /* 0x000fe200078ec0ff */
[----:B------:R-:W-:Y:S01]  /*7310*/  IMAD.MOV.U32 R40, RZ, RZ, 0x3f800000 ;  /* 0x3f800000ff287424 */ /* 0x000fe200078e00ff */
[----:B------:R-:W-:Y:S01]  /*7320*/  CS2R R42, SRZ ;  /* 0x00000000002a7805 */ /* 0x000fe2000001ff00 */
[----:B------:R-:W-:-:S02]  /*7330*/  @P1 FADD.FTZ R50, R50, R45 ;  /* 0x0000002d32321221 */ /* 0x000fc40000010000 */
        /* <DEDUP_REMOVED lines=37> */
[----:B------:R-:W-:Y:S02]  /*7590*/  MOV R50, R46 ;  /* 0x0000002e00327202 */ /* 0x000fe40000000f00 */
[----:B------:R-:W-:Y:S01]  /*75a0*/  MOV R51, R47 ;  /* 0x0000002f00337202 */ /* 0x000fe20000000f00 */
[----:B------:R-:W-:Y:S01]  /*75b0*/  IMAD.MOV.U32 R47, RZ, RZ, R43 ;  /* 0x000000ffff2f7224 */ /* 0x000fe200078e002b */
[----:B------:R-:W-:Y:S02]  /*75c0*/  MOV R46, R42 ;  /* 0x0000002a002e7202 */ /* 0x000fe40000000f00 */
[----:B------:R-:W-:-:S02]  /*75d0*/  MOV R45, R41 ;  /* 0x00000029002d7202 */ /* 0x000fc40000000f00 */
[----:B------:R-:W-:Y:S01]  /*75e0*/  MOV R44, R40 ;  /* 0x00000028002c7202 */ /* 0x000fe20000000f00 */
[----:B------:R-:W-:Y:S05]  /*75f0*/  BRA `(.L_x_955) ;  /* 0x0000010000007947 */ /* 0x000fea0003800000 */
.L_x_954:
[----:B-1----:R-:W-:Y:S01]  /*7600*/  ISETP.NE.AND P0, PT, R85, RZ, PT ;  /* 0x000000ff5500720c */ /* 0x002fe20003f05270 */
[----:B------:R-:W-:-:S04]  /*7610*/  FMUL.FTZ R44, R160, R43 ;  /* 0x0000002ba02c7220 */ /* 0x000fc80000410000 */
[C---:B------:R-:W-:Y:S02]  /*7620*/  FFMA.FTZ R45, R53.reuse, R42, -R44 ;  /* 0x0000002a352d7223 */ /* 0x040fe4000001082c */
[----:B------:R-:W-:Y:S02]  /*7630*/  FMUL.FTZ R44, R160, R41 ;  /* 0x00000029a02c7220 */ /* 0x000fe40000410000 */
[----:B------:R-:W-:Y:S02]  /*7640*/  FADD.FTZ R46, R54, R45 ;  /* 0x0000002d362e7221 */ /* 0x000fe40000010000 */
[C---:B------:R-:W-:Y:S02]  /*7650*/  FMUL.FTZ R54, R160.reuse, R40 ;  /* 0x00000028a0367220 */ /* 0x040fe40000410000 */
[----:B------:R1:W-:Y:S01]  /*7660*/  @!P0 STS.128 [0x10b0], R40 ;  /* 0x0010b028ff008388 */ /* 0x0003e20000000c00 */
[----:B------:R-:W-:Y:S01]  /*7670*/  FMUL.FTZ R160, R160, R42 ;  /* 0x0000002aa0a07220 */ /* 0x000fe20000410000 */
[-C--:B--2---:R-:W-:Y:S01]  /*7680*/  @!P0 MOV R48, R40.reuse ;  /* 0x0000002800308202 */ /* 0x084fe20000000f00 */
[C---:B------:R-:W-:Y:S01]  /*7690*/  FFMA.FTZ R44, R53.reuse, R40, -R44 ;  /* 0x00000028352c7223 */ /* 0x040fe2000001082c */
[----:B------:R-:W-:Y:S01]  /*76a0*/  @!P0 MOV R50, R42 ;  /* 0x0000002a00328202 */ /* 0x000fe20000000f00 */
[CC--:B------:R-:W-:Y:S01]  /*76b0*/  FFMA.FTZ R47, R53.reuse, R43.reuse, R160 ;  /* 0x0000002b352f7223 */ /* 0x0c0fe200000100a0 */
[----:B0-----:R-:W-:Y:S01]  /*76c0*/  @!P0 MOV R51, R43 ;  /* 0x0000002b00338202 */ /* 0x001fe20000000f00 */
[----:B------:R-:W-:-:S02]  /*76d0*/  FFMA.FTZ R45, R53, R41, R54 ;  /* 0x00000029352d7223 */ /* 0x000fc40000010036 */
[----:B------:R-:W-:Y:S02]  /*76e0*/  FADD.FTZ R47, R52, R47 ;  /* 0x0000002f342f7221 */ /* 0x000fe40000010000 */
[----:B---3--:R-:W-:Y:S02]  /*76f0*/  @!P0 IMAD.MOV.U32 R49, RZ, RZ, R41 ;  /* 0x000000ffff318224 */ /* 0x008fe400078e0029 */
.L_x_955:
[----:B------:R-:W-:Y:S05]  /*7700*/  BSYNC B0 ;  /* 0x0000000000007941 */ /* 0x000fea0003800000 */
.L_x_953:
        /* <DEDUP_REMOVED lines=123> */
.L_x_957:
[----:B------:R-:W-:Y:S05]  /*7ec0*/  BSYNC B0 ;  /* 0x0000000000007941 */ /* 0x000fea0003800000 */
.L_x_956:
        /* <DEDUP_REMOVED lines=52> */
.L_x_952:
[----:B------:R-:W-:Y:S01]  /*8210*/  BAR.SYNC.DEFER_BLOCKING 0x0 ;  /* 0x0000000000007b1d */ /* 0x000fe20000010000 */
[----:B------:R-:W-:-:S02]  /*8220*/  F2FP.BF16.PACK_AB R0, R32, R33 ;  /* 0x000000212000723e */ /* 0x000fc400000010ff */
[----:B------:R-:W-:Y:S02]  /*8230*/  F2FP.BF16.PACK_AB R2, R30, R31 ;  /* 0x0000001f1e02723e */ /* 0x000fe400000010ff */
[C---:B------:R-:W-:Y:S01]  /*8240*/  PRMT R3, R0.reuse, 0x7610, R3 ;  /* 0x0000761000037816 */ /* 0x040fe20000000003 */
[----:B------:R-:W-:Y:S01]  /*8250*/  BSSY B0, `(.L_x_959) ;  /* 0x000005f000007945 */ /* 0x000fe20003800000 */
[----:B------:R-:W-:Y:S02]  /*8260*/  PRMT R4, R0, 0x7632, R4 ;  /* 0x0000763200047816 */ /* 0x000fe40000000004 */
[----:B------:R-:W-:Y:S02]  /*8270*/  F2FP.BF16.PACK_AB R0, R28, R29 ;  /* 0x0000001d1c00723e */ /* 0x000fe400000010ff */
[C---:B------:R-:W-:Y:S02]  /*8280*/  PRMT R5, R2.reuse, 0x7610, R5 ;  /* 0x0000761002057816 */ /* 0x040fe40000000005 */
[----:B------:R-:W-:-:S02]  /*8290*/  PRMT R6, R2, 0x7632, R6 ;  /* 0x0000763202067816 */ /* 0x000fc40000000006 */
[C---:B------:R-:W-:Y:S02]  /*82a0*/  PRMT R7, R0.reuse, 0x7610, R7 ;  /* 0x0000761000077816 */ /* 0x040fe40000000007 */
[----:B------:R-:W-:Y:S02]  /*82b0*/  PRMT R8, R0, 0x7632, R8 ;  /* 0x0000763200087816 */ /* 0x000fe40000000008 */
[----:B------:R-:W-:Y:S02]  /*82c0*/  F2FP.BF16.PACK_AB R0, R26, R27 ;  /* 0x0000001b1a00723e */ /* 0x000fe400000010ff */
[----:B------:R-:W-:Y:S02]  /*82d0*/  F2FP.BF16.PACK_AB R2, R24, R25 ;  /* 0x000000191802723e */ /* 0x000fe400000010ff */
[----:B------:R-:W-:Y:S01]  /*82e0*/  PRMT R9, R0, 0x7610, R9 ;  /* 0x0000761000097816 */ /* 0x000fe20000000009 */
[----:B------:R0:W-:Y:S01]  /*82f0*/  STS.U16 [R66+0x2], R4 ;  /* 0x0000020442007388 */ /* 0x0001e20000000400 */
[----:B------:R-:W-:-:S02]  /*8300*/  PRMT R10, R2, 0x7610, R10 ;  /* 0x00007610020a7816 */ /* 0x000fc4000000000a */
[----:B------:R-:W-:Y:S01]  /*8310*/  PRMT R11, R2, 0x7632, R11 ;  /* 0x00007632020b7816 */ /* 0x000fe2000000000b */
[----:B------:R1:W-:Y:S01]  /*8320*/  STS.U16 [R66], R3 ;  /* 0x0000000342007388 */ /* 0x0003e20000000400 */
[----:B------:R-:W-:Y:S02]  /*8330*/  ISETP.NE.AND P0, PT, R86, RZ, PT ;  /* 0x000000ff5600720c */ /* 0x000fe40003f05270 */
[----:B------:R-:W-:Y:S01]  /*8340*/  F2FP.BF16.PACK_AB R2, R18, R19 ;  /* 0x000000131202723e */ /* 0x000fe200000010ff */
[----:B------:R2:W-:Y:S01]  /*8350*/  STS.U16 [R66+0x4], R5 ;  /* 0x0000040542007388 */ /* 0x0005e20000000400 */
[----:B------:R-:W-:Y:S02]  /*8360*/  ISETP.GE.AND P1, PT, R82, R79, PT ;  /* 0x0000004f5200720c */ /* 0x000fe40003f26270 */
[----:B0-----:R-:W-:Y:S01]  /*8370*/  PRMT R4, R0, 0x7632, R4 ;  /* 0x0000763200047816 */ /* 0x001fe20000000004 */
[----:B------:R0:W-:Y:S01]  /*8380*/  STS.U16 [R66+0x6], R6 ;  /* 0x0000060642007388 */ /* 0x0001e20000000400 */
[----:B------:R-:W-:-:S02]  /*8390*/  F2FP.BF16.PACK_AB R0, R20, R21 ;  /* 0x000000151400723e */ /* 0x000fc400000010ff */
[----:B-1----:R-:W-:Y:S01]  /*83a0*/  F2FP.BF16.PACK_AB R3, R22, R23 ;  /* 0x000000171603723e */ /* 0x002fe200000010ff */
[----:B------:R1:W-:Y:S01]  /*83b0*/  STS.U16 [R66+0x8], R7 ;  /* 0x0000080742007388 */ /* 0x0003e20000000400 */
[----:B------:R-:W-:Y:S02]  /*83c0*/  SHF.R.S32.HI R89, RZ, 0x1f, R82 ;  /* 0x0000001fff597819 */ /* 0x000fe40000011452 */
[----:B--2---:R-:W-:Y:S01]  /*83d0*/  PRMT R5, R3, 0x7632, R5 ;  /* 0x0000763203057816 */ /* 0x004fe20000000005 */
[----:B------:R-:W-:Y:S01]  /*83e0*/  STS.U16 [R66+0xa], R8 ;  /* 0x00000a0842007388 */ /* 0x000fe20000000400 */
[----:B0-----:R-:W-:-:S03]  /*83f0*/  PRMT R6, R0, 0x7632, R6 ;  /* 0x0000763200067816 */ /* 0x001fc60000000006 */
[----:B------:R-:W-:Y:S01]  /*8400*/  STS.U16 [R66+0xc], R9 ;  /* 0x00000c0942007388 */ /* 0x000fe20000000400 */
[----:B-1----:R-:W-:-:S03]  /*8410*/  PRMT R7, R2, 0x7632, R7 ;  /* 0x0000763202077816 */ /* 0x002fc60000000007 */
[----:B------:R-:W-:Y:S04]  /*8420*/  STS.U16 [R66+0xe], R4 ;  /* 0x00000e0442007388 */ /* 0x000fe80000000400 */
[----:B------:R0:W-:Y:S04]  /*8430*/  STS.U16 [R66+0x10], R10 ;  /* 0x0000100a42007388 */ /* 0x0001e80000000400 */
[----:B------:R-:W-:Y:S04]  /*8440*/  STS.U16 [R66+0x12], R11 ;  /* 0x0000120b42007388 */ /* 0x000fe80000000400 */
[----:B------:R-:W-:Y:S01]  /*8450*/  STS.U16 [R66+0x14], R3 ;  /* 0x0000140342007388 */ /* 0x000fe20000000400 */
[----:B0-----:R-:W-:-:S03]  /*8460*/  LOP3.LUT R10, R82, 0x40, RZ, 0xfc, !PT ;  /* 0x00000040520a7812 */ /* 0x001fc600078efcff */
[----:B------:R-:W-:Y:S04]  /*8470*/  STS.U16 [R66+0x16], R5 ;  /* 0x0000160542007388 */ /* 0x000fe80000000400 */
[----:B------:R0:W-:Y:S04]  /*8480*/  STS.U16 [R66+0x18], R0 ;  /* 0x0000180042007388 */ /* 0x0001e80000000400 */
[----:B------:R-:W-:Y:S04]  /*8490*/  STS.U16 [R66+0x1a], R6 ;  /* 0x00001a0642007388 */ /* 0x000fe80000000400 */
[----:B------:R1:W-:Y:S01]  /*84a0*/  STS.U16 [R66+0x1c], R2 ;  /* 0x00001c0242007388 */ /* 0x0003e20000000400 */
[----:B0-----:R-:W-:-:S03]  /*84b0*/  IMAD R0, R163, c[0x0][0x200], RZ ;  /* 0x00008000a3007a24 */ /* 0x001fc600078e02ff */
[----:B------:R0:W-:Y:S01]  /*84c0*/  STS.U16 [R66+0x1e], R7 ;  /* 0x00001e0742007388 */ /* 0x0001e20000000400 */
[----:B------:R-:W-:-:S06]  /*84d0*/  NOP ;  /* 0x0000000000007918 */ /* 0x000fcc0000000000 */
[----:B------:R-:W-:Y:S01]  /*84e0*/  LDS.U16 R11, [R162] ;  /* 0x00000000a20b7984 */ /* 0x000fe20000000400 */
[C---:B-1----:R-:W-:Y:S01]  /*84f0*/  IMAD.WIDE.U32 R2, R87.reuse, c[0x0][0x200], RZ ;  /* 0x0000800057027a25 */ /* 0x042fe200078e00ff */
[----:B------:R-:W-:Y:S02]  /*8500*/  LEA R6, P5, R82, c[0x0][0x258], 0x1 ;  /* 0x0000960052067a11 */ /* 0x000fe400078a08ff */
[----:B------:R-:W-:Y:S01]  /*8510*/  LDS.U16 R17, [R161+0x40] ;  /* 0x00004000a1117984 */ /* 0x000fe20000000400 */
[----:B------:R-:W-:Y:S01]  /*8520*/  IMAD R15, R87, c[0x0][0x204], R0 ;  /* 0x00008100570f7a24 */ /* 0x000fe200078e0200 */
[----:B------:R-:W-:Y:S01]  /*8530*/  MOV R4, R2 ;  /* 0x0000000200047202 */ /* 0x000fe20000000f00 */
[----:B------:R-:W-:Y:S01]  /*8540*/  IMAD R0, R92, c[0x0][0x208], RZ ;  /* 0x000082005c007a24 */ /* 0x000fe200078e02ff */
[----:B------:R-:W-:Y:S01]  /*8550*/  LDS.U16 R35, [R159+0x80] ;  /* 0x000080009f237984 */ /* 0x000fe20000000400 */
[----:B------:R-:W-:Y:S01]  /*8560*/  IMAD.IADD R5, R3, 0x1, R15 ;  /* 0x0000000103057824 */ /* 0x000fe200078e020f */
[----:B------:R-:W-:Y:S01]  /*8570*/  SHF.L.U32 R2, R83, 0xa, RZ ;  /* 0x0000000a53027819 */ /* 0x000fe200000006ff */
[C---:B------:R-:W-:Y:S01]  /*8580*/  IMAD R9, R93.reuse, c[0x0][0x20c], R0 ;  /* 0x000083005d097a24 */ /* 0x040fe200078e0200 */
[----:B------:R-:W-:Y:S01]  /*8590*/  LDS.U16 R37, [R158+0xc0] ;  /* 0x0000c0009e257984 */ /* 0x000fe20000000400 */
[----:B------:R-:W-:Y:S01]  /*85a0*/  IMAD.WIDE.U32 R4, R93, c[0x0][0x208], R4 ;  /* 0x000082005d047a25 */ /* 0x000fe200078e0004 */
[----:B------:R-:W-:-:S02]  /*85b0*/  SHF.R.S32.HI R3, RZ, 0x1f, R2 ;  /* 0x0000001fff037819 */ /* 0x000fc40000011402 */
[----:B------:R-:W-:Y:S01]  /*85c0*/  LDS.U16 R39, [R78+0x100] ;  /* 0x000100004e277984 */ /* 0x000fe20000000400 */
[----:B------:R-:W-:Y:S01]  /*85d0*/  IMAD R0, R163, c[0x0][0x1f0], RZ ;  /* 0x00007c00a3007a24 */ /* 0x000fe200078e02ff */
[----:B0-----:R-:W-:Y:S02]  /*85e0*/  IADD3 R7, P2, R2, R4, RZ ;  /* 0x0000000402077210 */ /* 0x001fe40007f5e0ff */
[----:B------:R-:W-:Y:S01]  /*85f0*/  LDS.U16 R43, [R77+0x140] ;  /* 0x000140004d2b7984 */ /* 0x000fe20000000400 */
[----:B------:R-:W-:Y:S01]  /*8600*/  IMAD R95, R87, c[0x0][0x1f4], R0 ;  /* 0x00007d00575f7a24 */ /* 0x000fe200078e0200 */
[----:B------:R-:W-:Y:S01]  /*8610*/  IADD3.X R12, R3, R9, R5, P2, !PT ;  /* 0x00000009030c7210 */ /* 0x000fe200017fe405 */
[----:B------:R-:W-:Y:S01]  /*8620*/  @!P1 IMAD.WIDE.U32 R8, R87, c[0x0][0x1f0], R2 ;  /* 0x00007c0057089a25 */ /* 0x000fe200078e0002 */
[----:B------:R-:W-:Y:S01]  /*8630*/  LDS.U16 R45, [R76+0x180] ;  /* 0x000180004c2d7984 */ /* 0x000fe20000000400 */
[C---:B------:R-:W-:Y:S02]  /*8640*/  LEA.HI.X R5, R82.reuse, c[0x0][0x25c], R89, 0x1, P5 ;  /* 0x0000970052057a11 */ /* 0x040fe400028f0c59 */
[----:B------:R-:W-:Y:S01]  /*8650*/  LEA R6, P6, R7, R6, 0x1 ;  /* 0x0000000607067211 */ /* 0x000fe200078c08ff */
[----:B------:R-:W-:Y:S01]  /*8660*/  LDS.U16 R47, [R75+0x1c0] ;  /* 0x0001c0004b2f7984 */ /* 0x000fe20000000400 */
[----:B------:R-:W-:-:S02]  /*8670*/  LOP3.LUT R0, R82, 0x20, RZ, 0xfc, !PT ;  /* 0x0000002052007812 */ /* 0x000fc400078efcff */
[----:B------:R-:W-:Y:S01]  /*8680*/  IADD3 R4, P5, R82, R2, RZ ;  /* 0x0000000252047210 */ /* 0x000fe20007fbe0ff */
[----:B------:R-:W-:Y:S01]  /*8690*/  LDS.U16 R49, [R74+0x200] ;  /* 0x000200004a317984 */ /* 0x000fe20000000400 */
[----:B------:R-:W-:Y:S02]  /*86a0*/  LEA.HI.X R7, R7, R5, R12, 0x1, P6 ;  /* 0x0000000507077211 */ /* 0x000fe400030f0c0c */
        /* <DEDUP_REMOVED lines=17> */
[----:B------:R-:W-:Y:S02]  /*87c0*/  IMAD R14, R92, c[0x0][0x208], RZ ;  /* 0x000082005c0e7a24 */ /* 0x000fe400078e02ff */
[----:B------:R-:W-:Y:S02]  /*87d0*/  IMAD.IADD R13, R15, 0x1, R13 ;  /* 0x000000010f0d7824 */ /* 0x000fe400078e020d */
[C---:B------:R-:W-:Y:S02]  /*87e0*/  IMAD R15, R93.reuse, c[0x0][0x20c], R14 ;  /* 0x000083005d0f7a24 */ /* 0x040fe400078e020e */
[----:B------:R-:W-:-:S05]  /*87f0*/  IMAD.WIDE.U32 R12, R93, c[0x0][0x208], R12 ;  /* 0x000082005d0c7a25 */ /* 0x000fca00078e000c */
[----:B------:R-:W-:Y:S02]  /*8800*/  IADD3 R13, R13, R15, RZ ;  /* 0x0000000f0d0d7210 */ /* 0x000fe40007ffe0ff */
[----:B------:R-:W-:-:S04]  /*8810*/  LEA R14, P4, R12, c[0x0][0x258], 0x1 ;  /* 0x000096000c0e7a11 */ /* 0x000fc800078808ff */
[----:B------:R-:W-:-:S05]  /*8820*/  LEA.HI.X R15, R12, c[0x0][0x25c], R13, 0x1, P4 ;  /* 0x000097000c0f7a11 */ /* 0x000fca00020f0c0d */
[----:B------:R0:W-:Y:S04]  /*8830*/  STG.E.U16 [R14.64], R11 ;  /* 0x0000000b0e007986 */ /* 0x0001e8000c101504 */
.L_x_960:
[----:B------:R-:W-:Y:S05]  /*8840*/  BSYNC B0 ;  /* 0x0000000000007941 */ /* 0x000fea0003800000 */
.L_x_959:
[C---:B0-----:R-:W-:Y:S01]  /*8850*/  LOP3.LUT R14, R82.reuse, 0x60, RZ, 0xfc, !PT ;  /* 0x00000060520e7812 */ /* 0x041fe200078efcff */
[----:B------:R0:W-:Y:S01]  /*8860*/  @!P3 STG.E.U16 [R6.64+0x40], R17 ;  /* 0x000040110600b986 */ /* 0x0001e2000c101504 */
[----:B------:R-:W-:Y:S01]  /*8870*/  LOP3.LUT R34, R82, 0xa0, RZ, 0xfc, !PT ;  /* 0x000000a052227812 */ /* 0x000fe200078efcff */
[----:B------:R-:W-:Y:S01]  /*8880*/  IMAD R42, R92, c[0x0][0x1f8], RZ ;  /* 0x00007e005c2a7a24 */ /* 0x000fe200078e02ff */
[-C--:B------:R-:W-:Y:S01]  /*8890*/  ISETP.GE.AND P6, PT, R14, R65.reuse, PT ;  /* 0x000000410e00720c */ /* 0x080fe20003fc6270 */
[----:B------:R1:W-:Y:S01]  /*88a0*/  @!P2 STG.E.U16 [R6.64+0x80], R35 ;  /* 0x000080230600a986 */ /* 0x0003e2000c101504 */
[----:B------:R-:W-:Y:S01]  /*88b0*/  ISETP.GE.AND P4, PT, R34, R65, PT ;  /* 0x000000412200720c */ /* 0x000fe20003f86270 */
[----:B------:R-:W-:Y:S01]  /*88c0*/  IMAD.WIDE.U32 R40, R87, c[0x0][0x1f0], RZ ;  /* 0x00007c0057287a25 */ /* 0x000fe200078e00ff */
[C---:B------:R-:W-:Y:S02]  /*88d0*/  LOP3.LUT R16, R82.reuse, 0x80, RZ, 0xfc, !PT ;  /* 0x0000008052107812 */ /* 0x040fe400078efcff */
[C---:B------:R-:W-:Y:S01]  /*88e0*/  LOP3.LUT R36, R82.reuse, 0xc0, RZ, 0xfc, !PT ;  /* 0x000000c052247812 */ /* 0x040fe200078efcff */
[----:B------:R-:W-:Y:S01]  /*88f0*/  @!P1 IMAD.WIDE.U32 R12, R93, c[0x0][0x1f8], R8 ;  /* 0x00007e005d0c9a25 */ /* 0x000fe200078e0008 */
[----:B------:R-:W-:-:S02]  /*8900*/  LOP3.LUT R38, R82, 0xe0, RZ, 0xfc, !PT ;  /* 0x000000e052267812 */ /* 0x000fc400078efcff */
[-C--:B------:R-:W-:Y:S01]  /*8910*/  ISETP.GE.AND P5, PT, R16, R65.reuse, PT ;  /* 0x000000411000720c */ /* 0x080fe20003fa6270 */
[----:B------:R-:W-:Y:S01]  /*8920*/  IMAD R15, R93, c[0x0][0x1fc], R42 ;  /* 0x00007f005d0f7a24 */ /* 0x000fe200078e022a */
[-C--:B------:R-:W-:Y:S01]  /*8930*/  ISETP.GE.AND P3, PT, R36, R65.reuse, PT ;  /* 0x000000412400720c */ /* 0x080fe20003f66270 */
[----:B------:R2:W-:Y:S01]  /*8940*/  @!P6 STG.E.U16 [R6.64+0xc0], R37 ;  /* 0x0000c0250600e986 */ /* 0x0005e2000c101504 */
[----:B------:R-:W-:Y:S02]  /*8950*/  ISETP.GE.AND P2, PT, R38, R65, PT ;  /* 0x000000412600720c */ /* 0x000fe40003f46270 */
[C---:B------:R-:W-:Y:S01]  /*8960*/  LOP3.LUT R42, R82.reuse, 0x120, RZ, 0xfc, !PT ;  /* 0x00000120522a7812 */ /* 0x040fe200078efcff */
[----:B------:R-:W-:Y:S01]  /*8970*/  @!P4 STG.E.U16 [R6.64+0x140], R43 ;  /* 0x0001402b0600c986 */ /* 0x000fe2000c101504 */
[----:B------:R-:W-:Y:S02]  /*8980*/  IADD3 R9, R41, R95, RZ ;  /* 0x0000005f29097210 */ /* 0x000fe40007ffe0ff */
[----:B------:R-:W-:-:S02]  /*8990*/  @!P1 IADD3 R11, P6, R82, R12, RZ ;  /* 0x0000000c520b9210 */ /* 0x000fc40007fde0ff */
[----:B------:R-:W-:Y:S01]  /*89a0*/  MOV R8, R40 ;  /* 0x0000002800087202 */ /* 0x000fe20000000f00 */
[----:B------:R-:W-:Y:S01]  /*89b0*/  @!P5 STG.E.U16 [R6.64+0x100], R39 ;  /* 0x000100270600d986 */ /* 0x000fe2000c101504 */
[----:B------:R-:W-:Y:S02]  /*89c0*/  ISETP.GE.AND P4, PT, R42, R65, PT ;  /* 0x000000412a00720c */ /* 0x000fe40003f86270 */
[C---:B------:R-:W-:Y:S01]  /*89d0*/  LOP3.LUT R40, R82.reuse, 0x100, RZ, 0xfc, !PT ;  /* 0x0000010052287812 */ /* 0x040fe200078efcff */
[----:B------:R-:W-:Y:S01]  /*89e0*/  @!P3 STG.E.U16 [R6.64+0x180], R45 ;  /* 0x0001802d0600b986 */ /* 0x000fe2000c101504 */
[C---:B------:R-:W-:Y:S02]  /*89f0*/  LOP3.LUT R44, R82.reuse, 0x140, RZ, 0xfc, !PT ;  /* 0x00000140522c7812 */ /* 0x040fe400078efcff */
[----:B------:R-:W-:Y:S01]  /*8a00*/  LOP3.LUT R46, R82, 0x160, RZ, 0xfc, !PT ;  /* 0x00000160522e7812 */ /* 0x000fe200078efcff */
[----:B------:R-:W-:Y:S01]  /*8a10*/  @!P2 STG.E.U16 [R6.64+0x1c0], R47 ;  /* 0x0001c02f0600a986 */ /* 0x000fe2000c101504 */
[----:B------:R-:W-:Y:S01]  /*8a20*/  @!P1 IADD3.X R48, R89, R13, R15, P6, !PT ;  /* 0x0000000d59309210 */ /* 0x000fe200037fe40f */
[----:B------:R-:W-:Y:S01]  /*8a30*/  IMAD.WIDE.U32 R12, R93, c[0x0][0x1f8], R8 ;  /* 0x00007e005d0c7a25 */ /* 0x000fe200078e0008 */
[----:B------:R-:W-:-:S02]  /*8a40*/  @!P1 LEA R8, P6, R11, c[0x0][0x268], 0x1 ;  /* 0x00009a000b089a11 */ /* 0x000fc400078c08ff */
[-C--:B------:R-:W-:Y:S01]  /*8a50*/  ISETP.GE.AND P5, PT, R40, R65.reuse, PT ;  /* 0x000000412800720c */ /* 0x080fe20003fa6270 */
[----:B------:R-:W-:Y:S01]  /*8a60*/  @!P4 STG.E.U16 [R6.64+0x240], R51 ;  /* 0x000240330600c986 */ /* 0x000fe2000c101504 */
[-C--:B------:R-:W-:Y:S02]  /*8a70*/  ISETP.GE.AND P2, PT, R44, R65.reuse, PT ;  /* 0x000000412c00720c */ /* 0x080fe40003f46270 */
[----:B------:R-:W-:Y:S02]  /*8a80*/  ISETP.GE.AND P3, PT, R46, R65, PT ;  /* 0x000000412e00720c */ /* 0x000fe40003f66270 */
[----:B------:R-:W-:Y:S02]  /*8a90*/  @!P1 LEA.HI.X R9, R11, c[0x0][0x26c], R48, 0x1, P6 ;  /* 0x00009b000b099a11 */ /* 0x000fe400030f0c30 */
[----:B0-----:R-:W-:Y:S02]  /*8aa0*/  IADD3 R17, P6, R2, R12, RZ ;  /* 0x0000000c02117210 */ /* 0x001fe40007fde0ff */
[----:B------:R-:W-:-:S02]  /*8ab0*/  LOP3.LUT R48, R82, 0x180, RZ, 0xfc, !PT ;  /* 0x0000018052307812 */ /* 0x000fc400078efcff */
[----:B------:R-:W-:Y:S01]  /*8ac0*/  IADD3.X R56, R3, R15, R13, P6, !PT ;  /* 0x0000000f03387210 */ /* 0x000fe200037fe40d */
[----:B------:R-:W-:Y:S01]  /*8ad0*/  @!P5 STG.E.U16 [R6.64+0x200], R49 ;  /* 0x000200310600d986 */ /* 0x000fe2000c101504 */
[C---:B------:R-:W-:Y:S02]  /*8ae0*/  IADD3 R15, P4, R82.reuse, 0x20, RZ ;  /* 0x00000020520f7810 */ /* 0x040fe40007f9e0ff */
[C---:B------:R-:W-:Y:S01]  /*8af0*/  LOP3.LUT R50, R82.reuse, 0x1a0, RZ, 0xfc, !PT ;  /* 0x000001a052327812 */ /* 0x040fe200078efcff */
[----:B------:R-:W-:Y:S01]  /*8b00*/  @!P2 STG.E.U16 [R6.64+0x280], R53 ;  /* 0x000280350600a986 */ /* 0x000fe2000c101504 */
[C---:B------:R-:W-:Y:S02]  /*8b10*/  LOP3.LUT R52, R82.reuse, 0x1c0, RZ, 0xfc, !PT ;  /* 0x000001c052347812 */ /* 0x040fe400078efcff */
[----:B------:R-:W-:Y:S01]  /*8b20*/  LOP3.LUT R54, R82, 0x1e0, RZ, 0xfc, !PT ;  /* 0x000001e052367812 */ /* 0x000fe200078efcff */
[----:B------:R-:W-:Y:S01]  /*8b30*/  @!P3 STG.E.U16 [R6.64+0x2c0], R55 ;  /* 0x0002c0370600b986 */ /* 0x000fe2000c101504 */
[----:B------:R-:W-:-:S02]  /*8b40*/  IADD3.X R12, RZ, R89, RZ, P4, !PT ;  /* 0x00000059ff0c7210 */ /* 0x000fc400027fe4ff */
[-C--:B------:R-:W-:Y:S02]  /*8b50*/  ISETP.GE.AND P5, PT, R48, R65.reuse, PT ;  /* 0x000000413000720c */ /* 0x080fe40003fa6270 */
[-C--:B------:R-:W-:Y:S02]  /*8b60*/  ISETP.GE.AND P4, PT, R50, R65.reuse, PT ;  /* 0x000000413200720c */ /* 0x080fe40003f86270 */
[-C--:B------:R-:W-:Y:S02]  /*8b70*/  ISETP.GE.AND P3, PT, R52, R65.reuse, PT ;  /* 0x000000413400720c */ /* 0x080fe40003f66270 */
[----:B------:R-:W-:Y:S02]  /*8b80*/  ISETP.GE.AND P2, PT, R54, R65, PT ;  /* 0x000000413600720c */ /* 0x000fe40003f46270 */
[C---:B------:R-:W-:Y:S01]  /*8b90*/  SHF.L.U64.HI R11, R15.reuse, 0x1, R12 ;  /* 0x000000010f0b7819 */ /* 0x040fe2000001020c */
[----:B------:R-:W-:-:S04]  /*8ba0*/  IMAD.SHL.U32 R15, R15, 0x2, RZ ;  /* 0x000000020f0f7824 */ /* 0x000fc800078e00ff */
[----:B------:R-:W-:Y:S01]  /*8bb0*/  @!P5 STG.E.U16 [R6.64+0x300], R57 ;  /* 0x000300390600d986 */ /* 0x000fe2000c101504 */
[----:B------:R-:W-:-:S03]  /*8bc0*/  IADD3 R12, P6, R15, c[0x0][0x268], RZ ;  /* 0x00009a000f0c7a10 */ /* 0x000fc60007fde0ff */
[----:B------:R-:W-:Y:S01]  /*8bd0*/  @!P4 STG.E.U16 [R6.64+0x340], R59 ;  /* 0x0003403b0600c986 */ /* 0x000fe2000c101504 */
[----:B------:R-:W-:Y:S02]  /*8be0*/  IADD3.X R13, R11, c[0x0][0x26c], RZ, P6, !PT ;  /* 0x00009b000b0d7a10 */ /* 0x000fe400037fe4ff */
[----:B------:R-:W-:Y:S01]  /*8bf0*/  LEA R12, P6, R17, R12, 0x1 ;  /* 0x0000000c110c7211 */ /* 0x000fe200078c08ff */
[----:B------:R-:W-:Y:S04]  /*8c00*/  @!P3 STG.E.U16 [R6.64+0x380], R61 ;  /* 0x0003803d0600b986 */ /* 0x000fe8000c101504 */
[----:B------:R0:W-:Y:S01]  /*8c10*/  @!P2 STG.E.U16 [R6.64+0x3c0], R63 ;  /* 0x0003c03f0600a986 */ /* 0x0001e2000c101504 */
[-C--:B------:R-:W-:Y:S02]  /*8c20*/  ISETP.GE.AND P4, PT, R0, R79.reuse, PT ;  /* 0x0000004f0000720c */ /* 0x080fe40003f86270 */
[----:B------:R-:W-:-:S02]  /*8c30*/  ISETP.GE.AND P3, PT, R10, R79, PT ;  /* 0x0000004f0a00720c */ /* 0x000fc40003f66270 */
[----:B------:R-:W-:Y:S02]  /*8c40*/  ISETP.GE.AND P2, PT, R14, R79, PT ;  /* 0x0000004f0e00720c */ /* 0x000fe40003f46270 */
[--C-:B------:R-:W-:Y:S02]  /*8c50*/  LEA.HI.X R13, R17, R13, R56.reuse, 0x1, P6 ;  /* 0x0000000d110d7211 */ /* 0x100fe400030f0c38 */
[----:B------:R-:W-:Y:S01]  /*8c60*/  PRMT R17, RZ, 0x7610, R17 ;  /* 0x00007610ff117816 */ /* 0x000fe20000000011 */
[----:B------:R-:W-:Y:S01]  /*8c70*/  BAR.SYNC.DEFER_BLOCKING 0x0 ;  /* 0x0000000000007b1d */ /* 0x000fe20000010000 */
[----:B------:R-:W-:Y:S02]  /*8c80*/  PRMT R56, RZ, 0x7610, R56 ;  /* 0x00007610ff387816 */ /* 0x000fe40000000038 */
[----:B------:R-:W-:Y:S02]  /*8c90*/  PRMT R58, RZ, 0x7610, R58 ;  /* 0x00007610ff3a7816 */ /* 0x000fe4000000003a */
[----:B-1----:R-:W-:-:S02]  /*8ca0*/  PRMT R35, RZ, 0x7610, R35 ;  /* 0x00007610ff237816 */ /* 0x002fc40000000023 */
[-C--:B------:R-:W-:Y:S02]  /*8cb0*/  ISETP.GE.AND P6, PT, R34, R79.reuse, PT ;  /* 0x0000004f2200720c */ /* 0x080fe40003fc6270 */
[-C--:B------:R-:W-:Y:S02]  /*8cc0*/  ISETP.GE.AND P5, PT, R36, R79.reuse, PT ;  /* 0x0000004f2400720c */ /* 0x080fe40003fa6270 */
[----:B--2---:R-:W-:Y:S02]  /*8cd0*/  PRMT R37, RZ, 0x7610, R37 ;  /* 0x00007610ff257816 */ /* 0x004fe40000000025 */
[----:B------:R-:W-:Y:S01]  /*8ce0*/  PRMT R60, RZ, 0x7610, R60 ;  /* 0x00007610ff3c7816 */ /* 0x000fe2000000003c */
[----:B------:R1:W2:Y:S01]  /*8cf0*/  @!P1 LDG.E.U16 R17, [R8.64] ;  /* 0x0000000408119981 */ /* 0x0002a2000c1e1500 */
[-C--:B------:R-:W-:Y:S02]  /*8d00*/  ISETP.GE.AND P1, PT, R16, R79.reuse, PT ;  /* 0x0000004f1000720c */ /* 0x080fe40003f26270 */
[----:B0-----:R-:W-:Y:S01]  /*8d10*/  PRMT R7, RZ, 0x7610, R7 ;  /* 0x00007610ff077816 */ /* 0x001fe20000000007 */
[----:B------:R0:W3:Y:S01]  /*8d20*/  @!P4 LDG.E.U16 R56, [R12.64] ;  /* 0x000000040c38c981 */ /* 0x0000e2000c1e1500 */
[----:B------:R-:W-:-:S02]  /*8d30*/  ISETP.GE.AND P4, PT, R38, R79, PT ;  /* 0x0000004f2600720c */ /* 0x000fc40003f86270 */
[----:B------:R-:W-:Y:S01]  /*8d40*/  PRMT R6, RZ, 0x7610, R6 ;  /* 0x00007610ff067816 */ /* 0x000fe20000000006 */
[----:B------:R0:W4:Y:S01]  /*8d50*/  @!P3 LDG.E.U16 R58, [R12.64+0x40] ;  /* 0x000040040c3ab981 */ /* 0x000122000c1e1500 */
[----:B------:R-:W-:-:S03]  /*8d60*/  ISETP.GE.AND P3, PT, R40, R79, PT ;  /* 0x0000004f2800720c */ /* 0x000fc60003f66270 */
[----:B------:R0:W5:Y:S01]  /*8d70*/  @!P2 LDG.E.U16 R35, [R12.64+0x80] ;  /* 0x000080040c23a981 */ /* 0x000162000c1e1500 */
[-C--:B------:R-:W-:Y:S02]  /*8d80*/  ISETP.GE.AND P2, PT, R42, R79.reuse, PT ;  /* 0x0000004f2a00720c */ /* 0x080fe40003f46270 */
[----:B-1----:R-:W-:Y:S01]  /*8d90*/  PRMT R9, RZ, 0x7610, R9 ;  /* 0x00007610ff097816 */ /* 0x002fe20000000009 */
        /* <DEDUP_REMOVED lines=26> */
[----:B0-----:R-:W-:-:S04]  /*8f40*/  IADD3 R12, R102, 0x1, RZ ;  /* 0x00000001660c7810 */ /* 0x001fc80007ffe0ff */
[----:B------:R-:W-:Y:S02]  /*8f50*/  LEA.HI.SX32 R12, R12, R102, 0x1b ;  /* 0x000000660c0c7211 */ /* 0x000fe400078fdaff */
[C---:B------:R-:W-:Y:S02]  /*8f60*/  IADD3 R45, R102.reuse, 0xb, RZ ;  /* 0x0000000b662d7810 */ /* 0x040fe40007ffe0ff */
[C---:B------:R-:W-:Y:S01]  /*8f70*/  IADD3 R49, R102.reuse, 0xc, RZ ;  /* 0x0000000c66317810 */ /* 0x040fe20007ffe0ff */
[----:B--2---:R-:W-:Y:S04]  /*8f80*/  STS.U16 [R162], R17 ;  /* 0x00000011a2007388 */ /* 0x004fe80000000400 */
[----:B---3--:R-:W-:Y:S04]  /*8f90*/  STS.U16 [R161+0x40], R56 ;  /* 0x00004038a1007388 */ /* 0x008fe80000000400 */
[----:B----4-:R-:W-:Y:S04]  /*8fa0*/  STS.U16 [R159+0x80], R58 ;  /* 0x0000803a9f007388 */ /* 0x010fe80000000400 */
[----:B-----5:R-:W-:Y:S04]  /*8fb0*/  STS.U16 [R158+0xc0], R35 ;  /* 0x0000c0239e007388 */ /* 0x020fe80000000400 */
[----:B------:R-:W-:Y:S04]  /*8fc0*/  STS.U16 [R78+0x100], R37 ;  /* 0x000100254e007388 */ /* 0x000fe80000000400 */
[----:B------:R-:W-:Y:S04]  /*8fd0*/  STS.U16 [R77+0x140], R60 ;  /* 0x0001403c4d007388 */ /* 0x000fe80000000400 */
[----:B------:R0:W-:Y:S04]  /*8fe0*/  STS.U16 [R76+0x180], R7 ;  /* 0x000180074c007388 */ /* 0x0001e80000000400 */
[----:B------:R1:W-:Y:S01]  /*8ff0*/  STS.U16 [R75+0x1c0], R6 ;  /* 0x0001c0064b007388 */ /* 0x0003e20000000400 */
[----:B0-----:R-:W-:-:S03]  /*9000*/  IADD3 R7, R102, 0x2, RZ ;  /* 0x0000000266077810 */ /* 0x001fc60007ffe0ff */
[----:B------:R0:W-:Y:S01]  /*9010*/  STS.U16 [R74+0x200], R9 ;  /* 0x000200094a007388 */ /* 0x0001e20000000400 */
[----:B------:R-:W-:-:S03]  /*9020*/  LEA.HI.SX32 R7, R7, R102, 0x1b ;  /* 0x0000006607077211 */ /* 0x000fc600078fdaff */
[----:B------:R2:W-:Y:S01]  /*9030*/  STS.U16 [R73+0x240], R8 ;  /* 0x0002400849007388 */ /* 0x0005e20000000400 */
[----:B-1----:R-:W-:Y:S02]  /*9040*/  SHF.L.U32 R6, R12, 0x1, RZ ;  /* 0x000000010c067819 */ /* 0x002fe400000006ff */
[C---:B0-----:R-:W-:Y:S01]  /*9050*/  IADD3 R9, R102.reuse, 0x4, RZ ;  /* 0x0000000466097810 */ /* 0x041fe20007ffe0ff */
[----:B------:R0:W-:Y:S01]  /*9060*/  STS.U16 [R72+0x280], R39 ;  /* 0x0002802748007388 */ /* 0x0001e20000000400 */
[----:B------:R-:W-:Y:S02]  /*9070*/  SHF.L.U32 R7, R7, 0x1, RZ ;  /* 0x0000000107077819 */ /* 0x000fe400000006ff */
[----:B--2---:R-:W-:Y:S01]  /*9080*/  IADD3 R8, R102, 0x3, RZ ;  /* 0x0000000366087810 */ /* 0x004fe20007ffe0ff */
[----:B------:R-:W-:Y:S01]  /*9090*/  STS.U16 [R71+0x2c0], R62 ;  /* 0x0002c03e47007388 */ /* 0x000fe20000000400 */
[----:B------:R-:W-:-:S03]  /*90a0*/  LEA.HI.SX32 R9, R9, R102, 0x1b ;  /* 0x0000006609097211 */ /* 0x000fc600078fdaff */
[----:B------:R-:W-:Y:S01]  /*90b0*/  STS.U16 [R70+0x300], R41 ;  /* 0x0003002946007388 */ /* 0x000fe20000000400 */
[----:B------:R-:W-:-:S03]  /*90c0*/  LEA.HI.SX32 R8, R8, R102, 0x1b ;  /* 0x0000006608087211 */ /* 0x000fc600078fdaff */
[----:B------:R-:W-:Y:S01]  /*90d0*/  STS.U16 [R69+0x340], R64 ;  /* 0x0003404045007388 */ /* 0x000fe20000000400 */
[----:B------:R-:W-:-:S03]  /*90e0*/  IMAD.SHL.U32 R9, R9, 0x2, RZ ;  /* 0x0000000209097824 */ /* 0x000fc600078e00ff */
[----:B------:R-:W-:Y:S01]  /*90f0*/  STS.U16 [R68+0x380], R43 ;  /* 0x0003802b44007388 */ /* 0x000fe20000000400 */
[----:B------:R-:W-:-:S03]  /*9100*/  SHF.L.U32 R8, R8, 0x1, RZ ;  /* 0x0000000108087819 */ /* 0x000fc600000006ff */
[----:B------:R-:W-:Y:S01]  /*9110*/  STS.U16 [R67+0x3c0], R88 ;  /* 0x0003c05843007388 */ /* 0x000fe20000000400 */
[----:B------:R-:W-:-:S06]  /*9120*/  NOP ;  /* 0x0000000000007918 */ /* 0x000fcc0000000000 */
[----:B------:R-:W1:Y:S01]  /*9130*/  LDS.U16 R51, [R7+0x4] ;  /* 0x0000040007337984 */ /* 0x000e620000000400 */
[----:B------:R-:W-:-:S03]  /*9140*/  IADD3 R12, R102, 0x5, RZ ;  /* 0x00000005660c7810 */ /* 0x000fc60007ffe0ff */
[----:B------:R-:W2:Y:S01]  /*9150*/  LDS.U16 R47, [R6+0x2] ;  /* 0x00000200062f7984 */ /* 0x000ea20000000400 */
[----:B------:R-:W-:-:S03]  /*9160*/  LEA.HI.SX32 R12, R12, R102, 0x1b ;  /* 0x000000660c0c7211 */ /* 0x000fc600078fdaff */
[----:B------:R-:W3:Y:S04]  /*9170*/  LDS.U16 R58, [R9+0x8] ;  /* 0x00000800093a7984 */ /* 0x000ee80000000400 */
[----:B------:R-:W4:Y:S01]  /*9180*/  LDS.U16 R56, [R8+0x6] ;  /* 0x0000060008387984 */ /* 0x000f220000000400 */
[----:B------:R-:W-:-:S03]  /*9190*/  SHF.L.U32 R12, R12, 0x1, RZ ;  /* 0x000000010c0c7819 */ /* 0x000fc600000006ff */
[----:B------:R-:W5:Y:S04]  /*91a0*/  LDS.U16 R13, [R66] ;  /* 0x00000000420d7984 */ /* 0x000f680000000400 */
        /* <DEDUP_REMOVED lines=11> */
[----:B----4-:R-:W-:Y:S01]  /*9260*/  PRMT R56, RZ, 0x5410, R56 ;  /* 0x00005410ff387816 */ /* 0x010fe20000000038 */
[----:B------:R0:W-:Y:S01]  /*9270*/  MUFU.EX2 R97, R55 ;  /* 0x0000003700617308 */ /* 0x0001e20000000800 */
[----:B------:R-:W-:Y:S02]  /*9280*/  IADD3 R43, R102, 0xa, RZ ;  /* 0x0000000a662b7810 */ /* 0x000fe40007ffe0ff */
[----:B-----5:R-:W-:Y:S02]  /*9290*/  PRMT R41, RZ, 0x5410, R13 ;  /* 0x00005410ff297816 */ /* 0x020fe4000000000d */
[----:B------:R-:W-:-:S03]  /*92a0*/  SHF.L.U32 R13, R17, 0x1, RZ ;  /* 0x00000001110d7819 */ /* 0x000fc600000006ff */
[----:B------:R1:W-:Y:S01]  /*92b0*/  MUFU.EX2 R96, R53 ;  /* 0x0000003500607308 */ /* 0x0003e20000000800 */
[----:B0-----:R-:W-:Y:S01]  /*92c0*/  FMUL.FTZ R55, R58, -1.4426950216293334961 ;  /* 0xbfb8aa3b3a377820 */ /* 0x001fe20000410000 */
[-C--:B------:R-:W-:Y:S01]  /*92d0*/  LEA.HI.SX32 R17, R35, R102.reuse, 0x1b ;  /* 0x0000006623117211 */ /* 0x080fe200078fdaff */
[----:B------:R-:W0:Y:S01]  /*92e0*/  LDS.U16 R59, [R13+0xc] ;  /* 0x00000c000d3b7984 */ /* 0x000e220000000400 */
[----:B------:R-:W-:Y:S01]  /*92f0*/  LEA.HI.SX32 R35, R37, R102, 0x1b ;  /* 0x0000006625237211 */ /* 0x000fe200078fdaff */
[----:B-1----:R-:W-:-:S03]  /*9300*/  FMUL.FTZ R53, R56, -1.4426950216293334961 ;  /* 0xbfb8aa3b38357820 */ /* 0x002fc60000410000 */
[----:B------:R1:W-:Y:S01]  /*9310*/  MUFU.EX2 R99, R55 ;  /* 0x0000003700637308 */ /* 0x0003e20000000800 */
[-C--:B------:R-:W-:Y:S02]  /*9320*/  LEA.HI.SX32 R37, R39, R102.reuse, 0x1b ;  /* 0x0000006627257211 */ /* 0x080fe400078fdaff */
[-C--:B------:R-:W-:Y:S02]  /*9330*/  LEA.HI.SX32 R39, R43, R102.reuse, 0x1b ;  /* 0x000000662b277211 */ /* 0x080fe400078fdaff */
[----:B------:R-:W-:-:S03]  /*9340*/  LEA.HI.SX32 R43, R45, R102, 0x1b ;  /* 0x000000662d2b7211 */ /* 0x000fc600078fdaff */
[----:B------:R2:W-:Y:S01]  /*9350*/  MUFU.EX2 R98, R53 ;  /* 0x0000003500627308 */ /* 0x0005e20000000800 */
[C---:B-1----:R-:W-:Y:S02]  /*9360*/  IADD3 R55, R102.reuse, 0xf, RZ ;  /* 0x0000000f66377810 */ /* 0x042fe40007ffe0ff */
[----:B------:R-:W-:Y:S02]  /*9370*/  PRMT R57, RZ, 0x5410, R57 ;  /* 0x00005410ff397816 */ /* 0x000fe40000000039 */
[-C--:B------:R-:W-:Y:S02]  /*9380*/  LEA.HI.SX32 R45, R49, R102.reuse, 0x1b ;  /* 0x00000066312d7211 */ /* 0x080fe400078fdaff */
[C---:B--2---:R-:W-:Y:S02]  /*9390*/  IADD3 R53, R102.reuse, 0xe, RZ ;  /* 0x0000000e66357810 */ /* 0x044fe40007ffe0ff */
[----:B------:R-:W-:Y:S02]  /*93a0*/  IADD3 R49, R102, 0xd, RZ ;  /* 0x0000000d66317810 */ /* 0x000fe40007ffe0ff */
[----:B------:R-:W-:-:S02]  /*93b0*/  LEA.HI.SX32 R55, R55, R102, 0x1b ;  /* 0x0000006637377211 */ /* 0x000fc400078fdaff */
[----:B------:R-:W-:Y:S02]  /*93c0*/  SHF.L.U32 R35, R35, 0x1, RZ ;  /* 0x0000000123237819 */ /* 0x000fe400000006ff */
[-C--:B------:R-:W-:Y:S01]  /*93d0*/  LEA.HI.SX32 R53, R53, R102.reuse, 0x1b ;  /* 0x0000006635357211 */ /* 0x080fe200078fdaff */
[----:B------:R-:W-:Y:S01]  /*93e0*/  FMUL.FTZ R63, R57, -1.4426950216293334961 ;  /* 0xbfb8aa3b393f7820 */ /* 0x000fe20000410000 */
[----:B------:R-:W-:Y:S01]  /*93f0*/  SHF.L.U32 R17, R17, 0x1, RZ ;  /* 0x0000000111117819 */ /* 0x000fe200000006ff */
[----:B------:R-:W1:Y:S01]  /*9400*/  LDS.U16 R95, [R35+0x10] ;  /* 0x00001000235f7984 */ /* 0x000e620000000400 */
[----:B------:R-:W-:Y:S02]  /*9410*/  LEA.HI.SX32 R49, R49, R102, 0x1b ;  /* 0x0000006631317211 */ /* 0x000fe400078fdaff */
[----:B------:R-:W-:Y:S01]  /*9420*/  SHF.L.U32 R55, R55, 0x1, RZ ;  /* 0x0000000137377819 */ /* 0x000fe200000006ff */
[----:B------:R-:W-:Y:S01]  /*9430*/  IMAD.SHL.U32 R37, R37, 0x2, RZ ;  /* 0x0000000225257824 */ /* 0x000fe200078e00ff */
[----:B------:R-:W-:Y:S01]  /*9440*/  SHF.L.U32 R43, R43, 0x1, RZ ;  /* 0x000000012b2b7819 */ /* 0x000fe200000006ff */
[----:B------:R-:W-:Y:S01]  /*9450*/  IMAD.SHL.U32 R53, R53, 0x2, RZ ;  /* 0x0000000235357824 */ /* 0x000fe200078e00ff */
[----:B------:R-:W2:Y:S01]  /*9460*/  LDS.U16 R88, [R17+0xe] ;  /* 0x00000e0011587984 */ /* 0x000ea20000000400 */
[----:B------:R-:W-:Y:S01]  /*9470*/  SHF.L.U32 R39, R39, 0x1, RZ ;  /* 0x0000000127277819 */ /* 0x000fe200000006ff */
[----:B------:R3:W-:Y:S01]  /*9480*/  MUFU.EX2 R100, R63 ;  /* 0x0000003f00647308 */ /* 0x0007e20000000800 */
[----:B------:R-:W-:Y:S01]  /*9490*/  SHF.L.U32 R45, R45, 0x1, RZ ;  /* 0x000000012d2d7819 */ /* 0x000fe200000006ff */
[----:B------:R-:W4:Y:S01]  /*94a0*/  LDS.U16 R62, [R37+0x12] ;  /* 0x00001200253e7984 */ /* 0x000f220000000400 */
[----:B------:R-:W-:-:S03]  /*94b0*/  SHF.L.U32 R49, R49, 0x1, RZ ;  /* 0x0000000131317819 */ /* 0x000fc600000006ff */
[----:B------:R-:W5:Y:S04]  /*94c0*/  LDS.U16 R89, [R43+0x16] ;  /* 0x000016002b597984 */ /* 0x000f680000000400 */
[----:B---3--:R-:W3:Y:S04]  /*94d0*/  LDS.U16 R63, [R55+0x1e] ;  /* 0x00001e00373f7984 */ /* 0x008ee80000000400 */
[----:B------:R-:W3:Y:S04]  /*94e0*/  LDS.U16 R64, [R53+0x1c] ;  /* 0x00001c0035407984 */ /* 0x000ee80000000400 */
[----:B------:R-:W3:Y:S04]  /*94f0*/  LDS.U16 R65, [R39+0x14] ;  /* 0x0000140027417984 */ /* 0x000ee80000000400 */
[----:B------:R-:W3:Y:S04]  /*9500*/  LDS.U16 R94, [R45+0x18] ;  /* 0x000018002d5e7984 */ /* 0x000ee80000000400 */
[----:B------:R-:W3:Y:S01]  /*9510*/  LDS.U16 R61, [R49+0x1a] ;  /* 0x00001a00313d7984 */ /* 0x000ee20000000400 */
[----:B------:R-:W-:Y:S01]  /*9520*/  FMUL.FTZ R60, R41, -1.4426950216293334961 ;  /* 0xbfb8aa3b293c7820 */ /* 0x000fe20000410000 */
[----:B0-----:R-:W-:-:S02]  /*9530*/  PRMT R59, RZ, 0x5410, R59 ;  /* 0x00005410ff3b7816 */ /* 0x001fc4000000003b */
[----:B-1----:R-:W-:-:S03]  /*9540*/  PRMT R95, RZ, 0x5410, R95 ;  /* 0x00005410ff5f7816 */ /* 0x002fc6000000005f */
[----:B------:R-:W0:Y:S01]  /*9550*/  MUFU.EX2 R60, R60 ;  /* 0x0000003c003c7308 */ /* 0x000e220000000800 */
[----:B--2---:R-:W-:Y:S01]  /*9560*/  PRMT R88, RZ, 0x5410, R88 ;  /* 0x00005410ff587816 */ /* 0x004fe20000000058 */
[----:B------:R-:W-:Y:S01]  /*9570*/  FMUL.FTZ R103, R95, -1.4426950216293334961 ;  /* 0xbfb8aa3b5f677820 */ /* 0x000fe20000410000 */
[----:B----4-:R-:W-:-:S03]  /*9580*/  PRMT R62, RZ, 0x5410, R62 ;  /* 0x00005410ff3e7816 */ /* 0x010fc6000000003e */
[----:B------:R-:W-:Y:S01]  /*9590*/  FMUL.FTZ R102, R88, -1.4426950216293334961 ;  /* 0xbfb8aa3b58667820 */ /* 0x000fe20000410000 */
[----:B-----5:R-:W-:Y:S02]  /*95a0*/  PRMT R89, RZ, 0x5410, R89 ;  /* 0x00005410ff597816 */ /* 0x020fe40000000059 */
[----:B---3--:R-:W-:Y:S01]  /*95b0*/  PRMT R63, RZ, 0x5410, R63 ;  /* 0x00005410ff3f7816 */ /* 0x008fe2000000003f */
[----:B------:R-:W-:Y:S01]  /*95c0*/  FMUL.FTZ R101, R59, -1.4426950216293334961 ;  /* 0xbfb8aa3b3b657820 */ /* 0x000fe20000410000 */
[----:B------:R-:W-:-:S03]  /*95d0*/  PRMT R64, RZ, 0x5410, R64 ;  /* 0x00005410ff407816 */ /* 0x000fc60000000040 */
[----:B------:R-:W-:Y:S01]  /*95e0*/  FMUL.FTZ R110, R63, -1.4426950216293334961 ;  /* 0xbfb8aa3b3f6e7820 */ /* 0x000fe20000410000 */
[----:B------:R-:W-:Y:S01]  /*95f0*/  PRMT R65, RZ, 0x5410, R65 ;  /* 0x00005410ff417816 */ /* 0x000fe20000000041 */
[----:B------:R-:W-:Y:S01]  /*9600*/  FMUL.FTZ R104, R62, -1.4426950216293334961 ;  /* 0xbfb8aa3b3e687820 */ /* 0x000fe20000410000 */
[----:B------:R-:W-:Y:S01]  /*9610*/  PRMT R94, RZ, 0x5410, R94 ;  /* 0x00005410ff5e7816 */ /* 0x000fe2000000005e */
[----:B------:R-:W-:Y:S01]  /*9620*/  FMUL.FTZ R106, R89, -1.4426950216293334961 ;  /* 0xbfb8aa3b596a7820 */ /* 0x000fe20000410000 */
[----:B------:R-:W-:Y:S01]  /*9630*/  PRMT R61, RZ, 0x5410, R61 ;  /* 0x00005410ff3d7816 */ /* 0x000fe2000000003d */
[----:B------:R-:W-:Y:S01]  /*9640*/  FMUL.FTZ R109, R64, -1.4426950216293334961 ;  /* 0xbfb8aa3b406d7820 */ /* 0x000fe20000410000 */
[----:B------:R-:W1:Y:S01]  /*9650*/  MUFU.EX2 R103, R103 ;  /* 0x0000006700677308 */ /* 0x000e620000000800 */
[----:B------:R-:W-:Y:S02]  /*9660*/  FMUL.FTZ R105, R65, -1.4426950216293334961 ;  /* 0xbfb8aa3b41697820 */ /* 0x000fe40000410000 */
[----:B------:R-:W-:-:S02]  /*9670*/  FMUL.FTZ R107, R94, -1.4426950216293334961 ;  /* 0xbfb8aa3b5e6b7820 */ /* 0x000fc40000410000 */
[----:B------:R-:W-:-:S03]  /*9680*/  FMUL.FTZ R108, R61, -1.4426950216293334961 ;  /* 0xbfb8aa3b3d6c7820 */ /* 0x000fc60000410000 */
[----:B------:R-:W2:Y:S01]  /*9690*/  MUFU.EX2 R102, R102 ;  /* 0x0000006600667308 */ /* 0x000ea20000000800 */
[----:B0-----:R-:W-:Y:S02]  /*96a0*/  FADD.FTZ R60, R60, 1 ;  /* 0x3f8000003c3c7421 */ /* 0x001fe40000010000 */
[----:B------:R-:W-:-:S05]  /*96b0*/  FADD.FTZ R96, R96, 1 ;  /* 0x3f80000060607421 */ /* 0x000fca0000010000 */
[----:B------:R-:W0:Y:S08]  /*96c0*/  MUFU.EX2 R101, R101 ;  /* 0x0000006500657308 */ /* 0x000e300000000800 */
[----:B------:R-:W3:Y:S01]  /*96d0*/  MUFU.EX2 R110, R110 ;  /* 0x0000006e006e7308 */ /* 0x000ee20000000800 */
[----:B------:R-:W-:-:S07]  /*96e0*/  FADD.FTZ R99, R99, 1 ;  /* 0x3f80000063637421 */ /* 0x000fce0000010000 */
[----:B------:R-:W4:Y:S08]  /*96f0*/  MUFU.EX2 R104, R104 ;  /* 0x0000006800687308 */ /* 0x000f300000000800 */
[----:B------:R-:W5:Y:S08]  /*9700*/  MUFU.EX2 R106, R106 ;  /* 0x0000006a006a7308 */ /* 0x000f700000000800 */
[----:B------:R-:W0:Y:S01]  /*9710*/  MUFU.EX2 R109, R109 ;  /* 0x0000006d006d7308 */ /* 0x000e220000000800 */
[----:B------:R-:W-:-:S07]  /*9720*/  FADD.FTZ R98, R98, 1 ;  /* 0x3f80000062627421 */ /* 0x000fce0000010000 */
[----:B------:R-:W0:Y:S08]  /*9730*/  MUFU.EX2 R105, R105 ;  /* 0x0000006900697308 */ /* 0x000e300000000800 */
[----:B------:R-:W0:Y:S08]  /*9740*/  MUFU.EX2 R107, R107 ;  /* 0x0000006b006b7308 */ /* 0x000e300000000800 */
[----:B------:R-:W3:Y:S01]  /*9750*/  MUFU.EX2 R108, R108 ;  /* 0x0000006c006c7308 */ /* 0x000ee20000000800 */
[----:B------:R-:W-:-:S02]  /*9760*/  FADD.FTZ R97, R97, 1 ;  /* 0x3f80000061617421 */ /* 0x000fc40000010000 */
[----:B------:R-:W-:Y:S02]  /*9770*/  FADD.FTZ R100, R100, 1 ;  /* 0x3f80000064647421 */ /* 0x000fe40000010000 */
[----:B-1----:R-:W-:-:S03]  /*9780*/  FADD.FTZ R103, R103, 1 ;  /* 0x3f80000067677421 */ /* 0x002fc60000010000 */
[----:B------:R-:W1:Y:S01]  /*9790*/  MUFU.RCP R60, R60 ;  /* 0x0000003c003c7308 */ /* 0x000e620000001000 */
[----:B--2---:R-:W-:Y:S02]  /*97a0*/  FADD.FTZ R102, R102, 1 ;  /* 0x3f80000066667421 */ /* 0x004fe40000010000 */
[----:B0-----:R-:W-:-:S05]  /*97b0*/  FADD.FTZ R101, R101, 1 ;  /* 0x3f80000065657421 */ /* 0x001fca0000010000 */
[----:B------:R-:W0:Y:S01]  /*97c0*/  MUFU.RCP R96, R96 ;  /* 0x0000006000607308 */ /* 0x000e220000001000 */
[----:B---3--:R-:W-:Y:S02]  /*97d0*/  FADD.FTZ R110, R110, 1 ;  /* 0x3f8000006e6e7421 */ /* 0x008fe40000010000 */
[----:B----4-:R-:W-:-:S05]  /*97e0*/  FADD.FTZ R104, R104, 1 ;  /* 0x3f80000068687421 */ /* 0x010fca0000010000 */
[----:B------:R-:W2:Y:S01]  /*97f0*/  MUFU.RCP R99, R99 ;  /* 0x0000006300637308 */ /* 0x000ea20000001000 */
[----:B-----5:R-:W-:Y:S02]  /*9800*/  FADD.FTZ R106, R106, 1 ;  /* 0x3f8000006a6a7421 */ /* 0x020fe40000010000 */
[----:B------:R-:W-:-:S05]  /*9810*/  FADD.FTZ R109, R109, 1 ;  /* 0x3f8000006d6d7421 */ /* 0x000fca0000010000 */
[----:B------:R-:W3:Y:S01]  /*9820*/  MUFU.RCP R111, R98 ;  /* 0x00000062006f7308 */ /* 0x000ee20000001000 */
[----:B------:R-:W-:Y:S02]  /*9830*/  FADD.FTZ R105, R105, 1 ;  /* 0x3f80000069697421 */ /* 0x000fe40000010000 */
[----:B------:R-:W-:-:S05]  /*9840*/  FADD.FTZ R107, R107, 1 ;  /* 0x3f8000006b6b7421 */ /* 0x000fca0000010000 */
[----:B------:R-:W4:Y:S01]  /*9850*/  MUFU.RCP R112, R97 ;  /* 0x0000006100707308 */ /* 0x000f220000001000 */
[----:B------:R-:W-:-:S07]  /*9860*/  FADD.FTZ R108, R108, 1 ;  /* 0x3f8000006c6c7421 */ /* 0x000fce0000010000 */
[----:B------:R-:W5:Y:S08]  /*9870*/  MUFU.RCP R116, R103 ;  /* 0x0000006700747308 */ /* 0x000f700000001000 */
[----:B------:R-:W2:Y:S01]  /*9880*/  MUFU.RCP R100, R100 ;  /* 0x0000006400647308 */ /* 0x000ea20000001000 */
[----:B-1----:R-:W-:-:S07]  /*9890*/  FMUL.FTZ R60, R41, R60 ;  /* 0x0000003c293c7220 */ /* 0x002fce0000410000 */
[----:B------:R-:W1:Y:S01]  /*98a0*/  MUFU.RCP R113, R102 ;  /* 0x0000006600717308 */ /* 0x000e620000001000 */
[----:B0-----:R-:W-:-:S07]  /*98b0*/  FMUL.FTZ R47, R47, R96 ;  /* 0x000000602f2f7220 */ /* 0x001fce0000410000 */
[----:B------:R-:W0:Y:S08]  /*98c0*/  MUFU.RCP R114, R101 ;  /* 0x0000006500727308 */ /* 0x000e300000001000 */
[----:B------:R-:W0:Y:S08]  /*98d0*/  MUFU.RCP R97, R104 ;  /* 0x0000006800617308 */ /* 0x000e300000001000 */
[----:B------:R-:W0:Y:S01]  /*98e0*/  MUFU.RCP R110, R110 ;  /* 0x0000006e006e7308 */ /* 0x000e220000001000 */
[----:B------:R-:W-:-:S07]  /*98f0*/  FMUL.FTZ R60, R60, R33 ;  /* 0x000000213c3c7220 */ /* 0x000fce0000410000 */
[----:B------:R-:W0:Y:S01]  /*9900*/  MUFU.RCP R98, R105 ;  /* 0x0000006900627308 */ /* 0x000e220000001000 */
[----:B--2---:R-:W-:-:S07]  /*9910*/  FMUL.FTZ R58, R58, R99 ;  /* 0x000000633a3a7220 */ /* 0x004fce0000410000 */
[----:B------:R-:W2:Y:S01]  /*9920*/  MUFU.RCP R106, R106 ;  /* 0x0000006a006a7308 */ /* 0x000ea20000001000 */
[----:B------:R-:W-:-:S07]  /*9930*/  FMUL.FTZ R47, R47, R32 ;  /* 0x000000202f2f7220 */ /* 0x000fce0000410000 */
[----:B------:R-:W0:Y:S01]  /*9940*/  MUFU.RCP R109, R109 ;  /* 0x0000006d006d7308 */ /* 0x000e220000001000 */
[----:B---3--:R-:W-:-:S07]  /*9950*/  FMUL.FTZ R33, R56, R111 ;  /* 0x0000006f38217220 */ /* 0x008fce0000410000 */
[----:B------:R-:W3:Y:S01]  /*9960*/  MUFU.RCP R107, R107 ;  /* 0x0000006b006b7308 */ /* 0x000ee20000001000 */
[----:B----4-:R-:W-:-:S07]  /*9970*/  FMUL.FTZ R32, R51, R112 ;  /* 0x0000007033207220 */ /* 0x010fce0000410000 */
[----:B------:R-:W4:Y:S01]  /*9980*/  MUFU.RCP R108, R108 ;  /* 0x0000006c006c7308 */ /* 0x000f220000001000 */
[----:B-----5:R-:W-:Y:S02]  /*9990*/  FMUL.FTZ R56, R95, R116 ;  /* 0x000000745f387220 */ /* 0x020fe40000410000 */
[----:B------:R-:W-:Y:S02]  /*99a0*/  FMUL.FTZ R58, R58, R29 ;  /* 0x0000001d3a3a7220 */ /* 0x000fe40000410000 */
[----:B------:R-:W-:Y:S02]  /*99b0*/  FMUL.FTZ R57, R57, R100 ;  /* 0x0000006439397220 */ /* 0x000fe40000410000 */
[----:B------:R-:W-:Y:S02]  /*99c0*/  FMUL.FTZ R33, R33, R30 ;  /* 0x0000001e21217220 */ /* 0x000fe40000410000 */
[----:B-1----:R-:W-:Y:S02]  /*99d0*/  FMUL.FTZ R29, R88, R113 ;  /* 0x00000071581d7220 */ /* 0x002fe40000410000 */
[----:B------:R-:W-:-:S02]  /*99e0*/  FMUL.FTZ R32, R32, R31 ;  /* 0x0000001f20207220 */ /* 0x000fc40000410000 */
[----:B0-----:R-:W-:Y:S02]  /*99f0*/  FMUL.FTZ R30, R59, R114 ;  /* 0x000000723b1e7220 */ /* 0x001fe40000410000 */
[----:B------:R-:W-:Y:S01]  /*9a00*/  FMUL.FTZ R56, R56, R25 ;  /* 0x0000001938387220 */ /* 0x000fe20000410000 */
[----:B------:R-:W-:Y:S01]  /*9a10*/  F2FP.BF16.PACK_AB R47, R47, R60 ;  /* 0x0000003c2f2f723e */ /* 0x000fe200000010ff */
        /* <DEDUP_REMOVED lines=8> */
[----:B--2---:R-:W-:Y:S02]  /*9aa0*/  FMUL.FTZ R89, R89, R106 ;  /* 0x0000006a59597220 */ /* 0x004fe40000410000 */
[----:B------:R-:W-:Y:S01]  /*9ab0*/  FMUL.FTZ R64, R64, R109 ;  /* 0x0000006d40407220 */ /* 0x000fe20000410000 */
[----:B------:R-:W-:Y:S01]  /*9ac0*/  F2FP.BF16.PACK_AB R57, R57, R58 ;  /* 0x0000003a3939723e */ /* 0x000fe200000010ff */
[----:B---3--:R-:W-:Y:S02]  /*9ad0*/  FMUL.FTZ R94, R94, R107 ;  /* 0x0000006b5e5e7220 */ /* 0x008fe40000410000 */
[----:B------:R-:W-:Y:S02]  /*9ae0*/  FMUL.FTZ R25, R25, R24 ;  /* 0x0000001819197220 */ /* 0x000fe40000410000 */
[----:B----4-:R-:W-:-:S02]  /*9af0*/  FMUL.FTZ R61, R61, R108 ;  /* 0x0000006c3d3d7220 */ /* 0x010fc40000410000 */
[----:B------:R-:W-:Y:S01]  /*9b00*/  FMUL.FTZ R63, R63, R18 ;  /* 0x000000123f3f7220 */ /* 0x000fe20000410000 */
[----:B------:R-:W-:Y:S01]  /*9b10*/  PRMT R18, R47, 0x7632, R18 ;  /* 0x000076322f127816 */ /* 0x000fe20000000012 */
[----:B------:R-:W-:Y:S01]  /*9b20*/  FMUL.FTZ R26, R26, R23 ;  /* 0x000000171a1a7220 */ /* 0x000fe20000410000 */
[----:B------:R-:W-:Y:S01]  /*9b30*/  F2FP.BF16.PACK_AB R29, R29, R30 ;  /* 0x0000001e1d1d723e */ /* 0x000fe200000010ff */
[----:B------:R-:W-:Y:S02]  /*9b40*/  FMUL.FTZ R89, R89, R22 ;  /* 0x0000001659597220 */ /* 0x000fe40000410000 */
[----:B------:R-:W-:Y:S01]  /*9b50*/  FMUL.FTZ R64, R64, R19 ;  /* 0x0000001340407220 */ /* 0x000fe20000410000 */
[----:B------:R-:W-:Y:S01]  /*9b60*/  PRMT R19, R32, 0x7632, R19 ;  /* 0x0000763220137816 */ /* 0x000fe20000000013 */
[----:B------:R-:W-:Y:S01]  /*9b70*/  FMUL.FTZ R94, R94, R21 ;  /* 0x000000155e5e7220 */ /* 0x000fe20000410000 */
[----:B------:R-:W-:Y:S01]  /*9b80*/  STS.U16 [R66], R47 ;  /* 0x0000002f42007388 */ /* 0x000fe20000000400 */
[----:B------:R-:W-:Y:S01]  /*9b90*/  FMUL.FTZ R61, R61, R20 ;  /* 0x000000143d3d7220 */ /* 0x000fe20000410000 */
[----:B------:R-:W-:-:S02]  /*9ba0*/  PRMT R20, R57, 0x7632, R20 ;  /* 0x0000763239147816 */ /* 0x000fc40000000014 */
[----:B------:R-:W-:Y:S01]  /*9bb0*/  F2FP.BF16.PACK_AB R25, R25, R56 ;  /* 0x000000381919723e */ /* 0x000fe200000010ff */
[----:B------:R0:W-:Y:S01]  /*9bc0*/  STS.U16 [R6+0x2], R18 ;  /* 0x0000021206007388 */ /* 0x0001e20000000400 */
[----:B------:R-:W-:Y:S02]  /*9bd0*/  PRMT R21, R29, 0x7632, R21 ;  /* 0x000076321d157816 */ /* 0x000fe40000000015 */
[----:B------:R-:W-:Y:S01]  /*9be0*/  F2FP.BF16.PACK_AB R26, R89, R26 ;  /* 0x0000001a591a723e */ /* 0x000fe200000010ff */
[----:B------:R1:W-:Y:S01]  /*9bf0*/  STS.U16 [R7+0x4], R32 ;  /* 0x0000042007007388 */ /* 0x0003e20000000400 */
[----:B------:R-:W-:-:S03]  /*9c00*/  F2FP.BF16.PACK_AB R61, R61, R94 ;  /* 0x0000005e3d3d723e */ /* 0x000fc600000010ff */
[----:B------:R2:W-:Y:S01]  /*9c10*/  STS.U16 [R8+0x6], R19 ;  /* 0x0000061308007388 */ /* 0x0005e20000000400 */
[----:B0-----:R-:W-:-:S03]  /*9c20*/  PRMT R6, R25, 0x7632, R6 ;  /* 0x0000763219067816 */ /* 0x001fc60000000006 */
[----:B------:R0:W-:Y:S01]  /*9c30*/  STS.U16 [R9+0x8], R57 ;  /* 0x0000083909007388 */ /* 0x0001e20000000400 */
[----:B------:R-:W-:Y:S02]  /*9c40*/  F2FP.BF16.PACK_AB R63, R63, R64 ;  /* 0x000000403f3f723e */ /* 0x000fe400000010ff */
[----:B-1----:R-:W-:Y:S01]  /*9c50*/  PRMT R7, R26, 0x7632, R7 ;  /* 0x000076321a077816 */ /* 0x002fe20000000007 */
[----:B------:R-:W-:Y:S01]  /*9c60*/  STS.U16 [R12+0xa], R20 ;  /* 0x00000a140c007388 */ /* 0x000fe20000000400 */
[----:B--2---:R-:W-:-:S03]  /*9c70*/  PRMT R8, R61, 0x7632, R8 ;  /* 0x000076323d087816 */ /* 0x004fc60000000008 */
[----:B------:R-:W-:Y:S04]  /*9c80*/  STS.U16 [R13+0xc], R29 ;  /* 0x00000c1d0d007388 */ /* 0x000fe80000000400 */
        /* <DEDUP_REMOVED lines=31> */
[C---:B------:R-:W-:Y:S01]  /*9e80*/  IMAD.WIDE.U32 R6, R87.reuse, c[0x0][0x210], RZ ;  /* 0x0000840057067a25 */ /* 0x040fe200078e00ff */
[----:B------:R-:W-:Y:S03]  /*9e90*/  BSSY B0, `(.L_x_961) ;  /* 0x000000e000007945 */ /* 0x000fe60003800000 */
[----:B-1----:R-:W-:-:S05]  /*9ea0*/  IMAD R9, R87, c[0x0][0x214], R8 ;  /* 0x0000850057097a24 */ /* 0x002fca00078e0208 */
[----:B------:R-:W-:Y:S02]  /*9eb0*/  IADD3 R33, R7, R9, RZ ;  /* 0x0000000907217210 */ /* 0x000fe40007ffe0ff */
[----:B--2---:R-:W-:-:S13]  /*9ec0*/  ISETP.GE.AND P0, PT, R82, R31, PT ;  /* 0x0000001f5200720c */ /* 0x004fda0003f06270 */
        /* <DEDUP_REMOVED lines=10> */
.L_x_962:
[----:B------:R-:W-:Y:S05]  /*9f70*/  BSYNC B0 ;  /* 0x0000000000007941 */ /* 0x000fea0003800000 */
.L_x_961:
[----:B0-----:R-:W2:Y:S04]  /*9f80*/  LDL.LU R13, [R1+0x4] ;  /* 0x00000400010d7983 */ /* 0x001ea80000300800 */
[----:B------:R-:W3:Y:S04]  /*9f90*/  LDL.LU R12, [R1+0xc] ;  /* 0x00000c00010c7983 */ /* 0x000ee80000300800 */
[----:B------:R-:W4:Y:S04]  /*9fa0*/  LDL.LU R9, [R1] ;  /* 0x0000000001097983 */ /* 0x000f280000300800 */
[----:B------:R-:W5:Y:S01]  /*9fb0*/  LDL.LU R8, [R1+0x8] ;  /* 0x0000080001087983 */ /* 0x000f620000300800 */
[----:B------:R-:W-:Y:S01]  /*9fc0*/  MOV R5, R33 ;  /* 0x0000002100057202 */ /* 0x000fe20000000f00 */
[----:B------:R-:W-:Y:S01]  /*9fd0*/  IMAD.MOV.U32 R4, RZ, RZ, R6 ;  /* 0x000000ffff047224 */ /* 0x000fe200078e0006 */
[-C--:B------:R-:W-:Y:S01]  /*9fe0*/  ISETP.GE.AND P3, PT, R0, R31.reuse, PT ;  /* 0x0000001f0000720c */ /* 0x080fe20003f66270 */
[----:B------:R-:W-:Y:S01]  /*9ff0*/  IMAD R6, R92, c[0x0][0x218], RZ ;  /* 0x000086005c067a24 */ /* 0x000fe200078e02ff */
[-C--:B------:R-:W-:Y:S01]  /*a000*/  ISETP.GE.AND P2, PT, R38, R31.reuse, PT ;  /* 0x0000001f2600720c */ /* 0x080fe20003f46270 */
[----:B------:R-:W-:Y:S01]  /*a010*/  IMAD.WIDE.U32 R4, R93, c[0x0][0x218], R4 ;  /* 0x000086005d047a25 */ /* 0x000fe200078e0004 */
[----:B------:R-:W-:-:S02]  /*a020*/  ISETP.GE.AND P4, PT, R10, R31, PT ;  /* 0x0000001f0a00720c */ /* 0x000fc40003f86270 */
[----:B------:R-:W-:Y:S01]  /*a030*/  ISETP.GE.AND P5, PT, R14, R31, PT ;  /* 0x0000001f0e00720c */ /* 0x000fe20003fa6270 */
[----:B------:R-:W-:Y:S01]  /*a040*/  IMAD R7, R93, c[0x0][0x21c], R6 ;  /* 0x000087005d077a24 */ /* 0x000fe200078e0206 */
[----:B------:R-:W-:Y:S02]  /*a050*/  IADD3 R4, P0, R2, R4, RZ ;  /* 0x0000000402047210 */ /* 0x000fe40007f1e0ff */
[----:B------:R-:W-:Y:S02]  /*a060*/  IADD3 R2, P1, R15, c[0x0][0x270], RZ ;  /* 0x00009c000f027a10 */ /* 0x000fe40007f3e0ff */
        /* <DEDUP_REMOVED lines=34> */
[----:B--2---:R-:W-:Y:S02]  /*a290*/  IADD3 R13, P2, R13, 0x800, RZ ;  /* 0x000008000d0d7810 */ /* 0x004fe40007f5e0ff */
[----:B---3--:R-:W-:-:S03]  /*a2a0*/  IADD3 R12, P3, R12, 0x800, RZ ;  /* 0x000008000c0c7810 */ /* 0x008fc60007f7e0ff */
[----:B------:R0:W-:Y:S01]  /*a2b0*/  STL [R1+0x4], R13 ;  /* 0x0000040d01007387 */ /* 0x0001e20000100800 */
[----:B----4-:R-:W-:-:S03]  /*a2c0*/  IADD3.X R9, RZ, R9, RZ, P2, !PT ;  /* 0x00000009ff097210 */ /* 0x010fc600017fe4ff */
[----:B------:R0:W-:Y:S01]  /*a2d0*/  STL [R1+0xc], R12 ;  /* 0x00000c0c01007387 */ /* 0x0001e20000100800 */
[----:B-----5:R-:W-:-:S05]  /*a2e0*/  IADD3.X R8, RZ, R8, RZ, P3, !PT ;  /* 0x00000008ff087210 */ /* 0x020fca0001ffe4ff */
[----:B------:R0:W-:Y:S04]  /*a2f0*/  STL [R1+0x8], R8 ;  /* 0x0000080801007387 */ /* 0x0001e80000100800 */
[----:B------:R0:W-:Y:S01]  /*a300*/  STL [R1], R9 ;  /* 0x0000000901007387 */ /* 0x0001e20000100800 */
[----:B------:R-:W-:Y:S01]  /*a310*/  @P0 CALL.REL.NOINC `(.L_x_963) ;  /* 0x0000001000000944 */ /* 0x000fe20003c00000 */
[----:B------:R-:W-:Y:S05]  /*a320*/  BRA `(.L_x_964) ;  /* 0xffff624000007947 */ /* 0x000fea000383ffff */
.L_x_963:
[----:B------:R-:W-:Y:S05]  /*a330*/  EXIT ;  /* 0x000000000000794d */ /* 0x000fea0003800000 */
.L_x_965:
        /* <DEDUP_REMOVED lines=12> */
.L_x_5341:


//--------------------- .text._Z25selective_scan_fwd_kernelI32Selective_Scan_fwd_kernel_traitsILi64ELi16ELi1ELb0ELb1ELb1ELb0EN3c108BFloat16ENS1_7complexIfEEEEv13SSMParamsBase --------------------------
	.section	.text._Z25selective_scan_fwd_kernelI32Selective_Scan_fwd_kernel_traitsILi64ELi16ELi1ELb0ELb1ELb1ELb0EN3c108BFloat16ENS1_7complexIfEEEEv13SSMParamsBase,"ax",@progbits
	.sectioninfo	@"SHI_REGISTERS=168"
	.align	128
        .global         _Z25selective_scan_fwd_kernelI32Selective_Scan_fwd_kernel_traitsILi64ELi16ELi1ELb0ELb1ELb1ELb0EN3c108BFloat16ENS1_7complexIfEEEEv13SSMParamsBase
        .type           _Z25selective_scan_fwd_kernelI32Selective_Scan_fwd_kernel_traitsILi64ELi16ELi1ELb0ELb1ELb1ELb0EN3c108BFloat16ENS1_7complexIfEEEEv13SSMParamsBase,@function
        .size           _Z25selective_scan_fwd_kernelI32Selective_Scan_fwd_kernel_traitsILi64ELi16ELi1ELb0ELb1ELb1ELb0EN3c108BFloat16ENS1_7complexIfEEEEv13SSMParamsBase,(.L_x_5342 - _Z25selective_scan_fwd_kernelI32Selective_Scan_fwd_kernel_traitsILi64ELi16ELi1ELb0ELb1ELb1ELb0EN3c108BFloat16ENS1_7complexIfEEEEv13SSMParamsBase)
        .other          _Z25selective_scan_fwd_kernelI32Selective_Scan_fwd_kernel_traitsILi64ELi16ELi1ELb0ELb1ELb1ELb0EN3c108BFloat16ENS1_7complexIfEEEEv13SSMParamsBase,@"STO_CUDA_ENTRY STV_DEFAULT"
_Z25selective_scan_fwd_kernelI32Selective_Scan_fwd_kernel_traitsILi64ELi16ELi1ELb0ELb1ELb1ELb0EN3c108BFloat16ENS1_7complexIfEEEEv13SSMParamsBase:
.text._Z25selective_scan_fwd_kernelI32Selective_Scan_fwd_kernel_traitsILi64ELi16ELi1ELb0ELb1ELb1ELb0EN3c108BFloat16ENS1_7complexIfEEEEv13SSMParamsBase:
        /* <DEDUP_REMOVED lines=137> */
.L_x_1008:
        /* <DEDUP_REMOVED lines=301> */
.L_x_967:
[----:B------:R-:W-:Y:S05]  /*1b60*/  BSYNC B0 ;  /* 0x0000000000007941 */ /* 0x000fea0003800000 */
.L_x_966:
        /* <DEDUP_REMOVED lines=36> */
.L_x_969:
[----:B------:R-:W-:Y:S05]  /*1db0*/  BSYNC B0 ;  /* 0x0000000000007941 */ /* 0x000fea0003800000 */
.L_x_968:
        /* <DEDUP_REMOVED lines=38> */
.L_x_971:
[----:B------:R-:W-:Y:S05]  /*2020*/  BSYNC B0 ;  /* 0x0000000000007941 */ /* 0x000fea0003800000 */
.L_x_970:
        /* <DEDUP_REMOVED lines=36> */
.L_x_973:
[----:B------:R-:W-:Y:S05]  /*2270*/  BSYNC B0 ;  /* 0x0000000000007941 */ /* 0x000fea0003800000 */
.L_x_972:
        /* <DEDUP_REMOVED lines=38> */
.L_x_975:
[----:B------:R-:W-:Y:S05]  /*24e0*/  BSYNC B0 ;  /* 0x0000000000007941 */ /* 0x000fea0003800000 */
.L_x_974:
        /* <DEDUP_REMOVED lines=36> */
.L_x_977:
[----:B------:R-:W-:Y:S05]  /*2730*/  BSYNC B0 ;  /* 0x0000000000007941 */ /* 0x000fea0003800000 */
.L_x_976:
        /* <DEDUP_REMOVED lines=38> */
.L_x_979:
[----:B------:R-:W-:Y:S05]  /*29a0*/  BSYNC B0 ;  /* 0x0000000000007941 */ /* 0x000fea0003800000 */
.L_x_978:
        /* <DEDUP_REMOVED lines=36> */
.L_x_981:
[----:B------:R-:W-:Y:S05]  /*2bf0*/  BSYNC B0 ;  /* 0x0000000000007941 */ /* 0x000fea0003800000 */
.L_x_980:
        /* <DEDUP_REMOVED lines=41> */
.L_x_983:
[----:B------:R-:W-:Y:S05]  /*2e90*/  BSYNC B0 ;  /* 0x0000000000007941 */ /* 0x000fea0003800000 */
.L_x_982:
        /* <DEDUP_REMOVED lines=41> */
.L_x_985:
[----:B------:R-:W-:Y:S05]  /*3130*/  BSYNC B0 ;  /* 0x0000000000007941 */ /* 0x000fea0003800000 */
.L_x_984:
        /* <DEDUP_REMOVED lines=47> */
.L_x_987:
[----:B------:R-:W-:Y:S05]  /*3430*/  BSYNC B0 ;  /* 0x0000000000007941 */ /* 0x000fea0003800000 */
.L_x_986:
        /* <DEDUP_REMOVED lines=33> */
.L_x_989:
[----:B------:R-:W-:Y:S05]  /*3650*/  BSYNC B0 ;  /* 0x0000000000007941 */ /* 0x000fea0003800000 */
.L_x_988:
        /* <DEDUP_REMOVED lines=33> */
.L_x_991:
[----:B------:R-:W-:Y:S05]  /*3870*/  BSYNC B0 ;  /* 0x0000000000007941 */ /* 0x000fea0003800000 */
.L_x_990:
        /* <DEDUP_REMOVED lines=33> */
.L_x_993:
[----:B------:R-:W-:Y:S05]  /*3a90*/  BSYNC B0 ;  /* 0x0000000000007941 */ /* 0x000fea0003800000 */
.L_x_992:
        /* <DEDUP_REMOVED lines=33> */
.L_x_995:
[----:B------:R-:W-:Y:S05]  /*3cb0*/  BSYNC B0 ;  /* 0x0000000000007941 */ /* 0x000fea0003800000 */
.L_x_994:
        /* <DEDUP_REMOVED lines=33> */
.L_x_997:
[----:B------:R-:W-:Y:S05]  /*3ed0*/  BSYNC B0 ;  /* 0x0000000000007941 */ /* 0x000fea0003800000 */
.L_x_996:
        /* <DEDUP_REMOVED lines=23> */
[----:B------:R0:W-:Y:S01]  /*4050*/  STL [R1+0x4], R38 ;  /* 0x0000042601007387 */ /* 0x0001e20000100800 */
[----:B------:R-:W-:Y:S02]  /*4060*/  FMUL.FTZ R163, R40, R7 ;  /* 0x0000000728a37220 */ /* 0x000fe40000410000 */
[----:B------:R-:W-:Y:S01]  /*4070*/  FMUL.FTZ R161, R42, R9 ;  /* 0x000000092aa17220 */ /* 0x000fe20000410000 */
[----:B------:R1:W-:Y:S01]  /*4080*/  STL [R1], R37 ;  /* 0x0000002501007387 */ /* 0x0003e20000100800 */
[----:B------:R-:W-:Y:S02]  /*4090*/  FMUL.FTZ R39, R43, R12 ;  /* 0x0000000c2b277220 */ /* 0x000fe40000410000 */
[----:B------:R-:W-:Y:S02]  /*40a0*/  FMUL.FTZ R56, R56, R13 ;  /* 0x0000000d38387220 */ /* 0x000fe40000410000 */
[----:B------:R-:W-:-:S02]  /*40b0*/  FMUL.FTZ R57, R57, R14 ;  /* 0x0000000e39397220 */ /* 0x000fc40000410000 */
[----:B0-----:R-:W-:Y:S02]  /*40c0*/  FMUL.FTZ R38, R44, R11 ;  /* 0x0000000b2c267220 */ /* 0x001fe40000410000 */
[----:B------:R-:W-:Y:S02]  /*40d0*/  FMUL.FTZ R58, R58, R15 ;  /* 0x0000000f3a3a7220 */ /* 0x000fe40000410000 */
[----:B-1----:R-:W-:Y:S02]  /*40e0*/  FMUL.FTZ R37, R41, R10 ;  /* 0x0000000a29257220 */ /* 0x002fe40000410000 */
[----:B------:R-:W-:Y:S02]  /*40f0*/  FMUL.FTZ R59, R59, R16 ;  /* 0x000000103b3b7220 */ /* 0x000fe40000410000 */
[----:B------:R-:W-:Y:S02]  /*4100*/  FMUL.FTZ R60, R60, R17 ;  /* 0x000000113c3c7220 */ /* 0x000fe40000410000 */
[----:B------:R-:W-:-:S02]  /*4110*/  FMUL.FTZ R61, R61, R18 ;  /* 0x000000123d3d7220 */ /* 0x000fc40000410000 */
[----:B------:R-:W-:Y:S02]  /*4120*/  FMUL.FTZ R62, R62, R19 ;  /* 0x000000133e3e7220 */ /* 0x000fe40000410000 */
[----:B------:R-:W-:Y:S02]  /*4130*/  FMUL.FTZ R63, R63, R20 ;  /* 0x000000143f3f7220 */ /* 0x000fe40000410000 */
.L_x_1004:
[----:B------:R-:W0:Y:S01]  /*4140*/  S2R R42, SR_TID.X ;  /* 0x00000000002a7919 */ /* 0x000e220000002100 */
[----:B------:R-:W-:Y:S02]  /*4150*/  USHF.R.S32.HI UR22, URZ, 0x1f, UR7 ;  /* 0x0000001f3f167899 */ /* 0x000fe40008011407 */
[----:B------:R-:W-:Y:S01]  /*4160*/  UMOV UR23, 0xfffffc00 ;  /* 0xfffffc0000177882 */ /* 0x000fe20000000000 */
[----:B------:R-:W2:Y:S01]  /*4170*/  LDL R156, [R1+0x4] ;  /* 0x00000400019c7983 */ /* 0x000ea20000100800 */
[----:B------:R-:W-:Y:S02]  /*4180*/  ULDC UR16, c[0x0][0x168] ;  /* 0x00005a0000107ab9 */ /* 0x000fe40000000800 */
[----:B------:R-:W-:Y:S01]  /*4190*/  ULDC.64 UR24, c[0x0][0x1a0] ;  /* 0x0000680000187ab9 */ /* 0x000fe20000000a00 */
[----:B------:R-:W3:Y:S01]  /*41a0*/  LDL R155, [R1] ;  /* 0x00000000019b7983 */ /* 0x000ee20000100800 */
[----:B------:R-:W-:Y:S01]  /*41b0*/  UIMAD UR23, UR6, UR23, UR16 ;  /* 0x00000017061772a4 */ /* 0x000fe2000f8e0210 */
[----:B-1----:R-:W-:Y:S01]  /*41c0*/  IMAD.U32 R45, RZ, RZ, UR7 ;  /* 0x00000007ff2d7e24 */ /* 0x002fe2000f8e00ff */
[----:B------:R-:W-:-:S02]  /*41d0*/  PRMT R129, RZ, 0x7610, R129 ;  /* 0x00007610ff817816 */ /* 0x000fc40000000081 */
[----:B------:R-:W-:Y:S02]  /*41e0*/  PRMT R74, RZ, 0x7610, R74 ;  /* 0x00007610ff4a7816 */ /* 0x000fe4000000004a */
[----:B------:R-:W-:Y:S02]  /*41f0*/  PRMT R67, RZ, 0x7610, R67 ;  /* 0x00007610ff437816 */ /* 0x000fe40000000043 */
[----:B------:R-:W-:Y:S02]  /*4200*/  PRMT R127, RZ, 0x7610, R127 ;  /* 0x00007610ff7f7816 */ /* 0x000fe4000000007f */
[----:B------:R-:W-:Y:S02]  /*4210*/  PRMT R100, RZ, 0x7610, R100 ;  /* 0x00007610ff647816 */ /* 0x000fe40000000064 */
[----:B------:R-:W-:Y:S02]  /*4220*/  PRMT R91, RZ, 0x7610, R91 ;  /* 0x00007610ff5b7816 */ /* 0x000fe4000000005b */
[----:B------:R-:W-:Y:S01]  /*4230*/  PRMT R87, RZ, 0x7610, R87 ;  /* 0x00007610ff577816 */ /* 0x000fe20000000057 */
[C---:B0-----:R-:W-:Y:S01]  /*4240*/  IMAD.SHL.U32 R40, R42.reuse, 0x10, RZ ;  /* 0x000000102a287824 */ /* 0x041fe200078e00ff */
[----:B------:R-:W-:-:S02]  /*4250*/  SHF.L.U32 R41, R42, 0x4, RZ ;  /* 0x000000042a297819 */ /* 0x000fc400000006ff */
        /* <DEDUP_REMOVED lines=24> */
[----:B------:R-:W0:Y:S01]  /*43e0*/  S2R R158, SR_TID.X ;  /* 0x00000000009e7919 */ /* 0x000e220000002100 */
[----:B------:R-:W-:Y:S01]  /*43f0*/  LOP3.LUT R41, R41, 0xfffffe00, RZ, 0xc0, !PT ;  /* 0xfffffe0029297812 */ /* 0x000fe200078ec0ff */
[----:B------:R-:W-:Y:S01]  /*4400*/  ULDC.64 UR26, c[0x0][0x1c0] ;  /* 0x00007000001a7ab9 */ /* 0x000fe20000000a00 */
[----:B------:R-:W-:-:S02]  /*4410*/  LOP3.LUT R40, R40, 0xfffffe00, RZ, 0xc0, !PT ;  /* 0xfffffe0028287812 */ /* 0x000fc400078ec0ff */
[----:B------:R-:W-:-:S04]  /*4420*/  LOP3.LUT R41, R41, 0x1f, R42, 0xf8, !PT ;  /* 0x0000001f29297812 */ /* 0x000fc800078ef82a */
[----:B------:R-:W-:Y:S01]  /*4430*/  IADD3 R42, R40, R41, RZ ;  /* 0x00000029282a7210 */ /* 0x000fe20007ffe0ff */
[----:B------:R-:W-:-:S03]  /*4440*/  UIMAD UR16, UR22, UR24, URZ ;  /* 0x00000018161072a4 */ /* 0x000fc6000f8e023f */
[--C-:B------:R-:W-:Y:S01]  /*4450*/  SHF.R.S32.HI R43, RZ, 0x1f, R42.reuse ;  /* 0x0000001fff2b7819 */ /* 0x100fe2000001142a */
[----:B------:R-:W-:Y:S02]  /*4460*/  UIMAD UR16, UR7, UR25, UR16 ;  /* 0x00000019071072a4 */ /* 0x000fe4000f8e0210 */
[----:B------:R-:W-:Y:S02]  /*4470*/  USHF.L.U32 UR28, UR23, 0x1, URZ ;  /* 0x00000001171c7899 */ /* 0x000fe4000800063f */
[----:B------:R-:W-:Y:S01]  /*4480*/  IMAD.WIDE.U32 R44, R45, c[0x0][0x1a0], R42 ;  /* 0x000068002d2c7a25 */ /* 0x000fe200078e002a */
[C---:B------:R-:W-:Y:S01]  /*4490*/  IADD3 R96, R42.reuse, 0x20, RZ ;  /* 0x000000202a607810 */ /* 0x040fe20007ffe0ff */
[----:B------:R-:W-:Y:S01]  /*44a0*/  ULDC.64 UR24, c[0x0][0x188] ;  /* 0x0000620000187ab9 */ /* 0x000fe20000000a00 */
[----:B------:R-:W-:Y:S02]  /*44b0*/  IADD3 R103, R42, 0x40, RZ ;  /* 0x000000402a677810 */ /* 0x000fe40007ffe0ff */
[----:B------:R-:W-:-:S02]  /*44c0*/  IADD3 R41, R45, UR16, RZ ;  /* 0x000000102d297c10 */ /* 0x000fc4000fffe0ff */
[----:B------:R-:W-:Y:S02]  /*44d0*/  LEA R40, P1, R44, UR10, 0x1 ;  /* 0x0000000a2c287c11 */ /* 0x000fe4000f8208ff */
[C---:B------:R-:W-:Y:S02]  /*44e0*/  IADD3 R78, R42.reuse, 0x60, RZ ;  /* 0x000000602a4e7810 */ /* 0x040fe40007ffe0ff */
[----:B------:R-:W-:Y:S02]  /*44f0*/  ISETP.GE.AND P0, PT, R42, UR28, PT ;  /* 0x0000001c2a007c0c */ /* 0x000fe4000bf06270 */
[----:B------:R-:W-:Y:S02]  /*4500*/  LEA.HI.X R41, R44, UR14, R41, 0x1, P1 ;  /* 0x0000000e2c297c11 */ /* 0x000fe400088f0c29 */
[----:B------:R-:W-:Y:S02]  /*4510*/  ISETP.GE.AND P1, PT, R96, UR28, PT ;  /* 0x0000001c60007c0c */ /* 0x000fe4000bf26270 */
[----:B------:R-:W-:-:S02]  /*4520*/  ISETP.GE.AND P2, PT, R103, UR28, PT ;  /* 0x0000001c67007c0c */ /* 0x000fc4000bf46270 */
[----:B------:R-:W-:Y:S02]  /*4530*/  ISETP.GE.AND P3, PT, R78, UR28, PT ;  /* 0x0000001c4e007c0c */ /* 0x000fe4000bf66270 */
[C---:B------:R-:W-:Y:S02]  /*4540*/  IADD3 R93, R42.reuse, 0x80, RZ ;  /* 0x000000802a5d7810 */ /* 0x040fe40007ffe0ff */
[C---:B------:R-:W-:Y:S01]  /*4550*/  IADD3 R101, R42.reuse, 0xa0, RZ ;  /* 0x000000a02a657810 */ /* 0x040fe20007ffe0ff */
[----:B------:R1:W4:Y:S01]  /*4560*/  @!P0 LDG.E.U16 R129, [R40.64] ;  /* 0x0000001228818981 */ /* 0x000322000c1e1500 */
[----:B------:R-:W-:Y:S02]  /*4570*/  ISETP.GE.AND P4, PT, R93, UR28, PT ;  /* 0x0000001c5d007c0c */ /* 0x000fe4000bf86270 */
[----:B------:R-:W-:Y:S01]  /*4580*/  IADD3 R86, R42, 0xc0, RZ ;  /* 0x000000c02a567810 */ /* 0x000fe20007ffe0ff */
[----:B------:R1:W5:Y:S01]  /*4590*/  @!P1 LDG.E.U16 R74, [R40.64+0x40] ;  /* 0x00004012284a9981 */ /* 0x000362000c1e1500 */
[----:B------:R-:W-:-:S02]  /*45a0*/  ISETP.GE.AND P5, PT, R101, UR28, PT ;  /* 0x0000001c65007c0c */ /* 0x000fc4000bfa6270 */
[C---:B------:R-:W-:Y:S01]  /*45b0*/  IADD3 R98, R42.reuse, 0xe0, RZ ;  /* 0x000000e02a627810 */ /* 0x040fe20007ffe0ff */
[----:B------:R1:W2:Y:S01]  /*45c0*/  @!P2 LDG.E.U16 R67, [R40.64+0x80] ;  /* 0x000080122843a981 */ /* 0x0002a2000c1e1500 */
[C---:B------:R-:W-:Y:S02]  /*45d0*/  IADD3 R99, R42.reuse, 0x100, RZ ;  /* 0x000001002a637810 */ /* 0x040fe40007ffe0ff */
[C---:B------:R-:W-:Y:S01]  /*45e0*/  IADD3 R95, R42.reuse, 0x120, RZ ;  /* 0x000001202a5f7810 */ /* 0x040fe20007ffe0ff */
[----:B------:R1:W2:Y:S01]  /*45f0*/  @!P3 LDG.E.U16 R127, [R40.64+0xc0] ;  /* 0x0000c012287fb981 */ /* 0x0002a2000c1e1500 */
[----:B------:R-:W-:Y:S02]  /*4600*/  IADD3 R97, R42, 0x140, RZ ;  /* 0x000001402a617810 */ /* 0x000fe40007ffe0ff */
[----:B------:R-:W-:Y:S01]  /*4610*/  ISETP.GE.AND P6, PT, R86, UR28, PT ;  /* 0x0000001c56007c0c */ /* 0x000fe2000bfc6270 */
[----:B------:R1:W2:Y:S01]  /*4620*/  @!P4 LDG.E.U16 R100, [R40.64+0x100] ;  /* 0x000100122864c981 */ /* 0x0002a2000c1e1500 */
[----:B------:R-:W-:-:S02]  /*4630*/  ISETP.GE.AND P0, PT, R98, UR28, PT ;  /* 0x0000001c62007c0c */ /* 0x000fc4000bf06270 */
[----:B------:R-:W-:Y:S01]  /*4640*/  ISETP.GE.AND P1, PT, R99, UR28, PT ;  /* 0x0000001c63007c0c */ /* 0x000fe2000bf26270 */
[----:B------:R1:W2:Y:S01]  /*4650*/  @!P5 LDG.E.U16 R91, [R40.64+0x140] ;  /* 0x00014012285bd981 */ /* 0x0002a2000c1e1500 */
[----:B------:R-:W-:Y:S02]  /*4660*/  ISETP.GE.AND P2, PT, R95, UR28, PT ;  /* 0x0000001c5f007c0c */ /* 0x000fe4000bf46270 */
[----:B------:R-:W-:Y:S02]  /*4670*/  ISETP.GE.AND P3, PT, R97, UR28, PT ;  /* 0x0000001c61007c0c */ /* 0x000fe4000bf66270 */
[C---:B------:R-:W-:Y:S02]  /*4680*/  IADD3 R94, R42.reuse, 0x160, RZ ;  /* 0x000001602a5e7810 */ /* 0x040fe40007ffe0ff */
[----:B------:R-:W-:Y:S01]  /*4690*/  IADD3 R88, R42, 0x180, RZ ;  /* 0x000001802a587810 */ /* 0x000fe20007ffe0ff */
[----:B------:R1:W3:Y:S01]  /*46a0*/  @!P6 LDG.E.U16 R87, [R40.64+0x180] ;  /* 0x000180122857e981 */ /* 0x0002e2000c1e1500 */
[----:B------:R-:W-:-:S02]  /*46b0*/  ISETP.GE.AND P4, PT, R94, UR28, PT ;  /* 0x0000001c5e007c0c */ /* 0x000fc4000bf86270 */
[----:B------:R-:W-:Y:S01]  /*46c0*/  IADD3 R84, R42, 0x1a0, RZ ;  /* 0x000001a02a547810 */ /* 0x000fe20007ffe0ff */
[----:B------:R1:W3:Y:S01]  /*46d0*/  @!P0 LDG.E.U16 R121, [R40.64+0x1c0] ;  /* 0x0001c01228798981 */ /* 0x0002e2000c1e1500 */
[----:B------:R-:W-:Y:S02]  /*46e0*/  ISETP.GE.AND P5, PT, R88, UR28, PT ;  /* 0x0000001c58007c0c */ /* 0x000fe4000bfa6270 */
[C---:B------:R-:W-:Y:S01]  /*46f0*/  IADD3 R85, R42.reuse, 0x1c0, RZ ;  /* 0x000001c02a557810 */ /* 0x040fe20007ffe0ff */
[----:B------:R1:W3:Y:S01]  /*4700*/  @!P1 LDG.E.U16 R122, [R40.64+0x200] ;  /* 0x00020012287a9981 */ /* 0x0002e2000c1e1500 */
[C---:B------:R-:W-:Y:S02]  /*4710*/  IADD3 R89, R42.reuse, 0x1e0, RZ ;  /* 0x000001e02a597810 */ /* 0x040fe40007ffe0ff */
[C---:B------:R-:W-:Y:S01]  /*4720*/  IADD3 R90, R42.reuse, 0x200, RZ ;  /* 0x000002002a5a7810 */ /* 0x040fe20007ffe0ff */
[----:B------:R1:W3:Y:S01]  /*4730*/  @!P2 LDG.E.U16 R123, [R40.64+0x240] ;  /* 0x00024012287ba981 */ /* 0x0002e2000c1e1500 */
[----:B------:R-:W-:-:S02]  /*4740*/  IADD3 R92, R42, 0x220, RZ ;  /* 0x000002202a5c7810 */ /* 0x000fc40007ffe0ff */
[----:B------:R-:W-:Y:S01]  /*4750*/  ISETP.GE.AND P6, PT, R84, UR28, PT ;  /* 0x0000001c54007c0c */ /* 0x000fe2000bfc6270 */
[----:B------:R1:W3:Y:S01]  /*4760*/  @!P3 LDG.E.U16 R124, [R40.64+0x280] ;  /* 0x00028012287cb981 */ /* 0x0002e2000c1e1500 */
[----:B------:R-:W-:Y:S02]  /*4770*/  ISETP.GE.AND P0, PT, R85, UR28, PT ;  /* 0x0000001c55007c0c */ /* 0x000fe4000bf06270 */
[----:B------:R-:W-:Y:S01]  /*4780*/  ISETP.GE.AND P1, PT, R89, UR28, PT ;  /* 0x0000001c59007c0c */ /* 0x000fe2000bf26270 */
[----:B------:R1:W3:Y:S01]  /*4790*/  @!P4 LDG.E.U16 R125, [R40.64+0x2c0] ;  /* 0x0002c012287dc981 */ /* 0x0002e2000c1e1500 */
[----:B------:R-:W-:Y:S02]  /*47a0*/  PRMT R44, RZ, 0x7610, R44 ;  /* 0x00007610ff2c7816 */ /* 0x000fe4000000002c */
[----:B------:R-:W-:Y:S02]  /*47b0*/  ISETP.GE.AND P2, PT, R90, UR28, PT ;  /* 0x0000001c5a007c0c */ /* 0x000fe4000bf46270 */
[----:B------:R-:W-:-:S02]  /*47c0*/  ISETP.GE.AND P3, PT, R92, UR28, PT ;  /* 0x0000001c5c007c0c */ /* 0x000fc4000bf66270 */
[C---:B------:R-:W-:Y:S01]  /*47d0*/  IADD3 R80, R42.reuse, 0x240, RZ ;  /* 0x000002402a507810 */ /* 0x040fe20007ffe0ff */
[----:B------:R1:W3:Y:S01]  /*47e0*/  @!P5 LDG.E.U16 R44, [R40.64+0x300] ;  /* 0x00030012282cd981 */ /* 0x0002e2000c1e1500 */
[----:B------:R-:W-:Y:S02]  /*47f0*/  IADD3 R81, R42, 0x260, RZ ;  /* 0x000002602a517810 */ /* 0x000fe40007ffe0ff */
[----:B------:R-:W-:Y:S01]  /*4800*/  ISETP.GE.AND P4, PT, R80, UR28, PT ;  /* 0x0000001c50007c0c */ /* 0x000fe2000bf86270 */
[----:B------:R1:W3:Y:S01]  /*4810*/  @!P6 LDG.E.U16 R47, [R40.64+0x340] ;  /* 0x00034012282fe981 */ /* 0x0002e2000c1e1500 */
[C---:B------:R-:W-:Y:S02]  /*4820*/  IADD3 R77, R42.reuse, 0x280, RZ ;  /* 0x000002802a4d7810 */ /* 0x040fe40007ffe0ff */
[----:B------:R-:W-:Y:S01]  /*4830*/  ISETP.GE.AND P5, PT, R81, UR28, PT ;  /* 0x0000001c51007c0c */ /* 0x000fe2000bfa6270 */
[----:B------:R1:W3:Y:S01]  /*4840*/  @!P0 LDG.E.U16 R118, [R40.64+0x380] ;  /* 0x0003801228768981 */ /* 0x0002e2000c1e1500 */
[----:B------:R-:W-:-:S02]  /*4850*/  IADD3 R46, R42, 0x2a0, RZ ;  /* 0x000002a02a2e7810 */ /* 0x000fc40007ffe0ff */
[C---:B------:R-:W-:Y:S01]  /*4860*/  IADD3 R76, R42.reuse, 0x2c0, RZ ;  /* 0x000002c02a4c7810 */ /* 0x040fe20007ffe0ff */
[----:B------:R1:W3:Y:S01]  /*4870*/  @!P1 LDG.E.U16 R119, [R40.64+0x3c0] ;  /* 0x0003c01228779981 */ /* 0x0002e2000c1e1500 */
[C---:B------:R-:W-:Y:S02]  /*4880*/  IADD3 R69, R42.reuse, 0x2e0, RZ ;  /* 0x000002e02a457810 */ /* 0x040fe40007ffe0ff */
[----:B------:R-:W-:Y:S01]  /*4890*/  IADD3 R45, R42, 0x300, RZ ;  /* 0x000003002a2d7810 */ /* 0x000fe20007ffe0ff */
[----:B------:R1:W3:Y:S01]  /*48a0*/  @!P2 LDG.E.U16 R120, [R40.64+0x400] ;  /* 0x000400122878a981 */ /* 0x0002e2000c1e1500 */
[----:B------:R-:W-:Y:S02]  /*48b0*/  ISETP.GE.AND P6, PT, R77, UR28, PT ;  /* 0x0000001c4d007c0c */ /* 0x000fe4000bfc6270 */
[----:B------:R-:W-:Y:S01]  /*48c0*/  ISETP.GE.AND P0, PT, R46, UR28, PT ;  /* 0x0000001c2e007c0c */ /* 0x000fe2000bf06270 */
[----:B------:R1:W3:Y:S01]  /*48d0*/  @!P3 LDG.E.U16 R113, [R40.64+0x440] ;  /* 0x000440122871b981 */ /* 0x0002e2000c1e1500 */
[----:B------:R-:W-:-:S02]  /*48e0*/  ISETP.GE.AND P1, PT, R76, UR28, PT ;  /* 0x0000001c4c007c0c */ /* 0x000fc4000bf26270 */
[----:B------:R-:W-:Y:S01]  /*48f0*/  ISETP.GE.AND P2, PT, R69, UR28, PT ;  /* 0x0000001c45007c0c */ /* 0x000fe2000bf46270 */
[----:B------:R1:W3:Y:S01]  /*4900*/  @!P4 LDG.E.U16 R117, [R40.64+0x480] ;  /* 0x000480122875c981 */ /* 0x0002e2000c1e1500 */
[----:B------:R-:W-:Y:S02]  /*4910*/  ISETP.GE.AND P3, PT, R45, UR28, PT ;  /* 0x0000001c2d007c0c */ /* 0x000fe4000bf66270 */
[C---:B------:R-:W-:Y:S01]  /*4920*/  IADD3 R66, R42.reuse, 0x320, RZ ;  /* 0x000003202a427810 */ /* 0x040fe20007ffe0ff */
[----:B------:R1:W3:Y:S01]  /*4930*/  @!P5 LDG.E.U16 R116, [R40.64+0x4c0] ;  /* 0x0004c0122874d981 */ /* 0x0002e2000c1e1500 */
[----:B------:R-:W-:Y:S02]  /*4940*/  IADD3 R68, R42, 0x340, RZ ;  /* 0x000003402a447810 */ /* 0x000fe40007ffe0ff */
[----:B------:R-:W-:Y:S01]  /*4950*/  ISETP.GE.AND P4, PT, R66, UR28, PT ;  /* 0x0000001c42007c0c */ /* 0x000fe2000bf86270 */
[----:B------:R1:W3:Y:S01]  /*4960*/  @!P6 LDG.E.U16 R115, [R40.64+0x500] ;  /* 0x000500122873e981 */ /* 0x0002e2000c1e1500 */
[----:B------:R-:W-:-:S02]  /*4970*/  IADD3 R65, R42, 0x360, RZ ;  /* 0x000003602a417810 */ /* 0x000fc40007ffe0ff */
[----:B------:R-:W-:Y:S01]  /*4980*/  ISETP.GE.AND P5, PT, R68, UR28, PT ;  /* 0x0000001c44007c0c */ /* 0x000fe2000bfa6270 */
[----:B------:R1:W3:Y:S01]  /*4990*/  @!P0 LDG.E.U16 R114, [R40.64+0x540] ;  /* 0x0005401228728981 */ /* 0x0002e2000c1e1500 */
[C---:B------:R-:W-:Y:S02]  /*49a0*/  IADD3 R64, R42.reuse, 0x380, RZ ;  /* 0x000003802a407810 */ /* 0x040fe40007ffe0ff */
[C---:B------:R-:W-:Y:S01]  /*49b0*/  IADD3 R49, R42.reuse, 0x3a0, RZ ;  /* 0x000003a02a317810 */ /* 0x040fe20007ffe0ff */
[----:B------:R1:W3:Y:S01]  /*49c0*/  @!P1 LDG.E.U16 R53, [R40.64+0x580] ;  /* 0x0005801228359981 */ /* 0x0002e2000c1e1500 */
[C---:B------:R-:W-:Y:S02]  /*49d0*/  IADD3 R52, R42.reuse, 0x3c0, RZ ;  /* 0x000003c02a347810 */ /* 0x040fe40007ffe0ff */
[----:B------:R-:W-:Y:S01]  /*49e0*/  IADD3 R54, R42, 0x3e0, RZ ;  /* 0x000003e02a367810 */ /* 0x000fe20007ffe0ff */
[----:B------:R1:W3:Y:S01]  /*49f0*/  @!P2 LDG.E.U16 R112, [R40.64+0x5c0] ;  /* 0x0005c0122870a981 */ /* 0x0002e2000c1e1500 */
[----:B------:R-:W-:-:S02]  /*4a00*/  ISETP.GE.AND P6, PT, R65, UR28, PT ;  /* 0x0000001c41007c0c */ /* 0x000fc4000bfc6270 */
[----:B------:R-:W-:Y:S01]  /*4a10*/  ISETP.GE.AND P0, PT, R64, UR28, PT ;  /* 0x0000001c40007c0c */ /* 0x000fe2000bf06270 */
[----:B------:R1:W3:Y:S01]  /*4a20*/  @!P3 LDG.E.U16 R111, [R40.64+0x600] ;  /* 0x00060012286fb981 */ /* 0x0002e2000c1e1500 */
[----:B------:R-:W-:Y:S02]  /*4a30*/  ISETP.GE.AND P1, PT, R49, UR28, PT ;  /* 0x0000001c31007c0c */ /* 0x000fe4000bf26270 */
[----:B------:R-:W-:Y:S01]  /*4a40*/  ISETP.GE.AND P2, PT, R52, UR28, PT ;  /* 0x0000001c34007c0c */ /* 0x000fe2000bf46270 */
[----:B------:R1:W3:Y:S01]  /*4a50*/  @!P4 LDG.E.U16 R110, [R40.64+0x640] ;  /* 0x00064012286ec981 */ /* 0x0002e2000c1e1500 */
[----:B------:R-:W-:-:S03]  /*4a60*/  ISETP.GE.AND P3, PT, R54, UR28, PT ;  /* 0x0000001c36007c0c */ /* 0x000fc6000bf66270 */
[----:B------:R1:W3:Y:S04]  /*4a70*/  @!P5 LDG.E.U16 R55, [R40.64+0x680] ;  /* 0x000680122837d981 */ /* 0x0002e8000c1e1500 */
[----:B------:R1:W3:Y:S04]  /*4a80*/  @!P6 LDG.E.U16 R105, [R40.64+0x6c0] ;  /* 0x0006c0122869e981 */ /* 0x0002e8000c1e1500 */
[----:B------:R1:W3:Y:S04]  /*4a90*/  @!P0 LDG.E.U16 R106, [R40.64+0x700] ;  /* 0x00070012286a8981 */ /* 0x0002e8000c1e1500 */
[----:B------:R1:W3:Y:S04]  /*4aa0*/  @!P1 LDG.E.U16 R107, [R40.64+0x740] ;  /* 0x00074012286b9981 */ /* 0x0002e8000c1e1500 */
[----:B------:R1:W3:Y:S04]  /*4ab0*/  @!P2 LDG.E.U16 R108, [R40.64+0x780] ;  /* 0x00078012286ca981 */ /* 0x0002e8000c1e1500 */
[----:B------:R1:W3:Y:S01]  /*4ac0*/  @!P3 LDG.E.U16 R109, [R40.64+0x7c0] ;  /* 0x0007c012286db981 */ /* 0x0002e2000c1e1500 */
[----:B------:R-:W-:-:S02]  /*4ad0*/  ULDC UR16, c[0x0][0x180] ;  /* 0x0000600000107ab9 */ /* 0x000fc40000000800 */
[----:B------:R-:W-:Y:S01]  /*4ae0*/  UIMAD UR16, UR21, UR16, URZ ;  /* 0x00000010151072a4 */ /* 0x000fe2000f8e023f */
[----:B0-----:R-:W-:-:S05]  /*4af0*/  SHF.L.U32 R48, R158, 0x5, RZ ;  /* 0x000000059e307819 */ /* 0x001fca00000006ff */
[----:B------:R-:W-:Y:S02]  /*4b00*/  MOV R51, UR16 ;  /* 0x0000001000337c02 */ /* 0x000fe40008000f00 */
[----:B------:R-:W-:Y:S01]  /*4b10*/  LOP3.LUT R48, R48, 0xfffffc00, RZ, 0xc0, !PT ;  /* 0xfffffc0030307812 */ /* 0x000fe200078ec0ff */
[----:B-1----:R-:W-:Y:S01]  /*4b20*/  IMAD.WIDE.U32 R40, R0, c[0x0][0x180], RZ ;  /* 0x0000600000287a25 */ /* 0x002fe200078e00ff */
[----:B------:R-:W-:-:S03]  /*4b30*/  UIMAD UR17, UR22, UR26, URZ ;  /* 0x0000001a161172a4 */ /* 0x000fc6000f8e023f */
[----:B------:R-:W-:Y:S01]  /*4b40*/  IMAD R51, R0, c[0x0][0x184], R51 ;  /* 0x0000610000337a24 */ /* 0x000fe200078e0233 */
[----:B------:R-:W-:Y:S01]  /*4b50*/  MOV R73, UR7 ;  /* 0x0000000700497c02 */ /* 0x000fe20008000f00 */
[----:B------:R-:W-:Y:S01]  /*4b60*/  IMAD.IADD R75, R48, 0x1, R3 ;  /* 0x00000001304b7824 */ /* 0x000fe200078e0203 */
[----:B------:R-:W-:Y:S01]  /*4b70*/  UIMAD UR16, UR22, UR24, URZ ;  /* 0x00000018161072a4 */ /* 0x000fe2000f8e023f */
[----:B------:R-:W-:Y:S02]  /*4b80*/  IMAD.U32 R71, RZ, RZ, UR7 ;  /* 0x00000007ff477e24 */ /* 0x000fe4000f8e00ff */
[----:B------:R-:W-:Y:S01]  /*4b90*/  IMAD.IADD R41, R41, 0x1, R51 ;  /* 0x0000000129297824 */ /* 0x000fe200078e0233 */
[----:B------:R-:W-:Y:S01]  /*4ba0*/  UIMAD UR17, UR7, UR27, UR17 ;  /* 0x0000001b071172a4 */ /* 0x000fe2000f8e0211 */
[----:B------:R-:W-:Y:S01]  /*4bb0*/  IMAD.WIDE.U32 R70, R71, c[0x0][0x1c0], R42 ;  /* 0x0000700047467a25 */ /* 0x000fe200078e002a */
[----:B------:R-:W-:Y:S01]  /*4bc0*/  UIMAD UR16, UR7, UR25, UR16 ;  /* 0x00000019071072a4 */ /* 0x000fe2000f8e0210 */
[----:B------:R-:W-:-:S02]  /*4bd0*/  IADD3 R104, R75, 0x20, RZ ;  /* 0x000000204b687810 */ /* 0x000fc40007ffe0ff */
[-C--:B------:R-:W-:Y:S01]  /*4be0*/  LEA.HI.SX32 R102, R75, R75.reuse, 0x1b ;  /* 0x0000004b4b667211 */ /* 0x080fe200078fdaff */
[----:B------:R-:W-:Y:S01]  /*4bf0*/  IMAD.WIDE.U32 R72, R73, c[0x0][0x188], R40 ;  /* 0x0000620049487a25 */ /* 0x000fe200078e0028 */
[----:B------:R-:W-:Y:S02]  /*4c00*/  LEA.HI.SX32 R104, R104, R75, 0x1b ;  /* 0x0000004b68687211 */ /* 0x000fe400078fdaff */
[----:B------:R-:W-:Y:S02]  /*4c10*/  SHF.L.U32 R102, R102, 0x1, RZ ;  /* 0x0000000166667819 */ /* 0x000fe400000006ff */
[----:B------:R-:W-:Y:S02]  /*4c20*/  IADD3 R41, R71, UR17, RZ ;  /* 0x0000001147297c10 */ /* 0x000fe4000fffe0ff */
[----:B------:R-:W-:Y:S02]  /*4c30*/  LEA R50, P2, R70, UR11, 0x1 ;  /* 0x0000000b46327c11 */ /* 0x000fe4000f8408ff */
[----:B------:R-:W-:-:S02]  /*4c40*/  IADD3 R43, R73, UR16, RZ ;  /* 0x00000010492b7c10 */ /* 0x000fc4000fffe0ff */
[----:B------:R-:W-:Y:S02]  /*4c50*/  LEA R40, P1, R72, c[0x0][0x220], 0x3 ;  /* 0x0000880048287a11 */ /* 0x000fe400078218ff */
[C---:B------:R-:W-:Y:S02]  /*4c60*/  IADD3 R139, R75.reuse, 0x40, RZ ;  /* 0x000000404b8b7810 */ /* 0x040fe40007ffe0ff */
[C---:B------:R-:W-:Y:S01]  /*4c70*/  IADD3 R138, R75.reuse, 0x60, RZ ;  /* 0x000000604b8a7810 */ /* 0x040fe20007ffe0ff */
[----:B------:R-:W-:Y:S01]  /*4c80*/  IMAD.SHL.U32 R104, R104, 0x2, RZ ;  /* 0x0000000268687824 */ /* 0x000fe200078e00ff */
[----:B------:R-:W-:Y:S02]  /*4c90*/  LEA.HI.X R51, R70, UR15, R41, 0x1, P2 ;  /* 0x0000000f46337c11 */ /* 0x000fe400090f0c29 */
[C---:B------:R-:W-:Y:S02]  /*4ca0*/  IADD3 R79, R75.reuse, 0x80, RZ ;  /* 0x000000804b4f7810 */ /* 0x040fe40007ffe0ff */
[----:B------:R-:W-:-:S02]  /*4cb0*/  IADD3 R82, R75, 0xa0, RZ ;  /* 0x000000a04b527810 */ /* 0x000fc40007ffe0ff */
[----:B------:R-:W-:Y:S02]  /*4cc0*/  ISETP.GE.AND P0, PT, R42, UR28, PT ;  /* 0x0000001c2a007c0c */ /* 0x000fe4000bf06270 */
[----:B------:R-:W-:Y:S02]  /*4cd0*/  LEA.HI.X R41, R72, c[0x0][0x224], R43, 0x3, P1 ;  /* 0x0000890048297a11 */ /* 0x000fe400008f1c2b */
[C---:B------:R-:W-:Y:S02]  /*4ce0*/  IADD3 R83, R75.reuse, 0xc0, RZ ;  /* 0x000000c04b537810 */ /* 0x040fe40007ffe0ff */
[C---:B------:R-:W-:Y:S02]  /*4cf0*/  IADD3 R136, R75.reuse, 0xe0, RZ ;  /* 0x000000e04b887810 */ /* 0x040fe40007ffe0ff */
[C---:B------:R-:W-:Y:S01]  /*4d00*/  IADD3 R134, R75.reuse, 0x100, RZ ;  /* 0x000001004b867810 */ /* 0x040fe20007ffe0ff */
[----:B------:R-:W3:Y:S01]  /*4d10*/  LDG.E.64 R40, [R40.64] ;  /* 0x0000001228287981 */ /* 0x000ee2000c1e1b00 */
[----:B------:R-:W-:-:S02]  /*4d20*/  IADD3 R132, R75, 0x120, RZ ;  /* 0x000001204b847810 */ /* 0x000fc40007ffe0ff */
[C---:B------:R-:W-:Y:S02]  /*4d30*/  IADD3 R130, R75.reuse, 0x140, RZ ;  /* 0x000001404b827810 */ /* 0x040fe40007ffe0ff */
[C---:B------:R-:W-:Y:S02]  /*4d40*/  IADD3 R71, R75.reuse, 0x160, RZ ;  /* 0x000001604b477810 */ /* 0x040fe40007ffe0ff */
        /* <DEDUP_REMOVED lines=17> */
[----:B------:R-:W-:Y:S02]  /*4e60*/  IADD3 R43, R75, 0x3c0, RZ ;  /* 0x000003c04b2b7810 */ /* 0x000fe40007ffe0ff */
[-C--:B------:R-:W-:Y:S02]  /*4e70*/  LEA.HI.SX32 R139, R139, R75.reuse, 0x1b ;  /* 0x0000004b8b8b7211 */ /* 0x080fe400078fdaff */
[-C--:B------:R-:W-:Y:S02]  /*4e80*/  LEA.HI.SX32 R138, R138, R75.reuse, 0x1b ;  /* 0x0000004b8a8a7211 */ /* 0x080fe400078fdaff */
[----:B------:R-:W-:Y:S02]  /*4e90*/  IADD3 R72, R75, 0x3e0, RZ ;  /* 0x000003e04b487810 */ /* 0x000fe40007ffe0ff */
        /* <DEDUP_REMOVED lines=26> */
[----:B------:R-:W-:Y:S01]  /*5040*/  LEA.HI.SX32 R72, R72, R75, 0x1b ;  /* 0x0000004b48487211 */ /* 0x000fe200078fdaff */
[----:B----4-:R0:W-:Y:S01]  /*5050*/  STS.U16 [R102], R129 ;  /* 0x0000008166007388 */ /* 0x0101e20000000400 */
[----:B------:R-:W-:-:S03]  /*5060*/  SHF.L.U32 R79, R79, 0x1, RZ ;  /* 0x000000014f4f7819 */ /* 0x000fc600000006ff */
[----:B-----5:R1:W-:Y:S01]  /*5070*/  STS.U16 [R104+0x40], R74 ;  /* 0x0000404a68007388 */ /* 0x0203e20000000400 */
[----:B0-----:R-:W-:Y:S01]  /*5080*/  IADD3 R129, R75, 0x380, RZ ;  /* 0x000003804b817810 */ /* 0x001fe20007ffe0ff */
[----:B------:R-:W-:-:S03]  /*5090*/  IMAD.SHL.U32 R82, R82, 0x2, RZ ;  /* 0x0000000252527824 */ /* 0x000fc600078e00ff */
[----:B------:R-:W-:Y:S01]  /*50a0*/  LEA.HI.SX32 R129, R129, R75, 0x1b ;  /* 0x0000004b81817211 */ /* 0x000fe200078fdaff */
[----:B------:R-:W-:Y:S01]  /*50b0*/  IMAD.SHL.U32 R75, R138, 0x2, RZ ;  /* 0x000000028a4b7824 */ /* 0x000fe200078e00ff */
[----:B-1----:R-:W-:Y:S02]  /*50c0*/  SHF.L.U32 R74, R139, 0x1, RZ ;  /* 0x000000018b4a7819 */ /* 0x002fe400000006ff */
[----:B------:R-:W-:-:S03]  /*50d0*/  SHF.L.U32 R83, R83, 0x1, RZ ;  /* 0x0000000153537819 */ /* 0x000fc600000006ff */
[----:B--2---:R-:W-:Y:S04]  /*50e0*/  STS.U16 [R74+0x80], R67 ;  /* 0x000080434a007388 */ /* 0x004fe80000000400 */
[----:B------:R-:W-:Y:S04]  /*50f0*/  STS.U16 [R75+0xc0], R127 ;  /* 0x0000c07f4b007388 */ /* 0x000fe80000000400 */
[----:B------:R0:W-:Y:S04]  /*5100*/  STS.U16 [R79+0x100], R100 ;  /* 0x000100644f007388 */ /* 0x0001e80000000400 */
[----:B------:R1:W-:Y:S04]  /*5110*/  STS.U16 [R82+0x140], R91 ;  /* 0x0001405b52007388 */ /* 0x0003e80000000400 */
[----:B---3--:R2:W-:Y:S01]  /*5120*/  STS.U16 [R83+0x180], R87 ;  /* 0x0001805753007388 */ /* 0x0085e20000000400 */
[----:B0-----:R-:W-:Y:S01]  /*5130*/  SHF.L.U32 R100, R134, 0x1, RZ ;  /* 0x0000000186647819 */ /* 0x001fe200000006ff */
[----:B------:R-:W-:Y:S01]  /*5140*/  IMAD.SHL.U32 R71, R71, 0x2, RZ ;  /* 0x0000000247477824 */ /* 0x000fe200078e00ff */
[----:B------:R-:W-:Y:S01]  /*5150*/  SHF.L.U32 R67, R130, 0x1, RZ ;  /* 0x0000000182437819 */ /* 0x000fe200000006ff */
[----:B-1----:R-:W-:-:S02]  /*5160*/  IMAD.SHL.U32 R91, R132, 0x2, RZ ;  /* 0x00000002845b7824 */ /* 0x002fc400078e00ff */
[----:B--2---:R-:W-:Y:S01]  /*5170*/  IMAD.SHL.U32 R87, R136, 0x2, RZ ;  /* 0x0000000288577824 */ /* 0x004fe200078e00ff */
[----:B------:R-:W-:Y:S01]  /*5180*/  SHF.L.U32 R70, R70, 0x1, RZ ;  /* 0x0000000146467819 */ /* 0x000fe200000006ff */
[----:B------:R-:W-:-:S03]  /*5190*/  IMAD.SHL.U32 R143, R143, 0x2, RZ ;  /* 0x000000028f8f7824 */ /* 0x000fc600078e00ff */
[----:B------:R-:W-:Y:S01]  /*51a0*/  STS.U16 [R87+0x1c0], R121 ;  /* 0x0001c07957007388 */ /* 0x000fe20000000400 */
[----:B------:R-:W-:-:S03]  /*51b0*/  SHF.L.U32 R153, R153, 0x1, RZ ;  /* 0x0000000199997819 */ /* 0x000fc600000006ff */
[----:B------:R-:W-:Y:S01]  /*51c0*/  STS.U16 [R100+0x200], R122 ;  /* 0x0002007a64007388 */ /* 0x000fe20000000400 */
[----:B------:R-:W-:-:S03]  /*51d0*/  IMAD.SHL.U32 R144, R144, 0x2, RZ ;  /* 0x0000000290907824 */ /* 0x000fc600078e00ff */
[----:B------:R-:W-:Y:S01]  /*51e0*/  STS.U16 [R91+0x240], R123 ;  /* 0x0002407b5b007388 */ /* 0x000fe20000000400 */
[----:B------:R-:W-:-:S03]  /*51f0*/  SHF.L.U32 R150, R150, 0x1, RZ ;  /* 0x0000000196967819 */ /* 0x000fc600000006ff */
[----:B------:R-:W-:Y:S04]  /*5200*/  STS.U16 [R67+0x280], R124 ;  /* 0x0002807c43007388 */ /* 0x000fe80000000400 */
[----:B------:R-:W-:Y:S01]  /*5210*/  STS.U16 [R71+0x2c0], R125 ;  /* 0x0002c07d47007388 */ /* 0x000fe20000000400 */
[----:B------:R-:W-:-:S03]  /*5220*/  SHF.L.U32 R148, R148, 0x1, RZ ;  /* 0x0000000194947819 */ /* 0x000fc600000006ff */
[----:B------:R0:W-:Y:S01]  /*5230*/  STS.U16 [R70+0x300], R44 ;  /* 0x0003002c46007388 */ /* 0x0001e20000000400 */
[----:B------:R-:W-:-:S03]  /*5240*/  IMAD.SHL.U32 R146, R146, 0x2, RZ ;  /* 0x0000000292927824 */ /* 0x000fc600078e00ff */
[----:B------:R1:W-:Y:S01]  /*5250*/  STS.U16 [R143+0x340], R47 ;  /* 0x0003402f8f007388 */ /* 0x0003e20000000400 */
[----:B------:R-:W-:-:S03]  /*5260*/  IMAD.SHL.U32 R142, R142, 0x2, RZ ;  /* 0x000000028e8e7824 */ /* 0x000fc600078e00ff */
[----:B------:R-:W-:Y:S01]  /*5270*/  STS.U16 [R153+0x380], R118 ;  /* 0x0003807699007388 */ /* 0x000fe20000000400 */
[----:B0-----:R-:W-:Y:S01]  /*5280*/  SHF.L.U32 R44, R126, 0x1, RZ ;  /* 0x000000017e2c7819 */ /* 0x001fe200000006ff */
[----:B-1----:R-:W-:Y:S02]  /*5290*/  IMAD.SHL.U32 R47, R128, 0x2, RZ ;  /* 0x00000002802f7824 */ /* 0x002fe400078e00ff */
[----:B------:R-:W-:Y:S01]  /*52a0*/  STS.U16 [R144+0x3c0], R119 ;  /* 0x0003c07790007388 */ /* 0x000fe20000000400 */
[----:B------:R-:W-:Y:S01]  /*52b0*/  SHF.L.U32 R140, R140, 0x1, RZ ;  /* 0x000000018c8c7819 */ /* 0x000fe200000006ff */
[----:B------:R-:W-:Y:S02]  /*52c0*/  IMAD.SHL.U32 R42, R42, 0x2, RZ ;  /* 0x000000022a2a7824 */ /* 0x000fe400078e00ff */
[----:B------:R-:W-:Y:S01]  /*52d0*/  STS.U16 [R150+0x400], R120 ;  /* 0x0004007896007388 */ /* 0x000fe20000000400 */
[----:B------:R-:W-:-:S03]  /*52e0*/  SHF.L.U32 R137, R137, 0x1, RZ ;  /* 0x0000000189897819 */ /* 0x000fc600000006ff */
[----:B------:R-:W-:Y:S01]  /*52f0*/  STS.U16 [R47+0x440], R113 ;  /* 0x000440712f007388 */ /* 0x000fe20000000400 */
[----:B------:R-:W-:-:S03]  /*5300*/  IMAD.SHL.U32 R135, R135, 0x2, RZ ;  /* 0x0000000287877824 */ /* 0x000fc600078e00ff */
[----:B------:R-:W-:Y:S01]  /*5310*/  STS.U16 [R148+0x480], R117 ;  /* 0x0004807594007388 */ /* 0x000fe20000000400 */
[----:B------:R-:W-:-:S03]  /*5320*/  SHF.L.U32 R133, R133, 0x1, RZ ;  /* 0x0000000185857819 */ /* 0x000fc600000006ff */
[----:B------:R-:W-:Y:S04]  /*5330*/  STS.U16 [R146+0x4c0], R116 ;  /* 0x0004c07492007388 */ /* 0x000fe80000000400 */
[----:B------:R-:W-:Y:S04]  /*5340*/  STS.U16 [R44+0x500], R115 ;  /* 0x000500732c007388 */ /* 0x000fe80000000400 */
[----:B------:R-:W-:Y:S01]  /*5350*/  STS.U16 [R142+0x540], R114 ;  /* 0x000540728e007388 */ /* 0x000fe20000000400 */
[----:B------:R-:W-:-:S03]  /*5360*/  IMAD.SHL.U32 R131, R131, 0x2, RZ ;  /* 0x0000000283837824 */ /* 0x000fc600078e00ff */
[----:B------:R0:W-:Y:S01]  /*5370*/  STS.U16 [R140+0x580], R53 ;  /* 0x000580358c007388 */ /* 0x0001e20000000400 */
[----:B------:R-:W-:-:S03]  /*5380*/  SHF.L.U32 R129, R129, 0x1, RZ ;  /* 0x0000000181817819 */ /* 0x000fc600000006ff */
[----:B------:R-:W-:Y:S04]  /*5390*/  STS.U16 [R42+0x5c0], R112 ;  /* 0x0005c0702a007388 */ /* 0x000fe80000000400 */
[----:B------:R-:W-:Y:S01]  /*53a0*/  STS.U16 [R137+0x600], R111 ;  /* 0x0006006f89007388 */ /* 0x000fe20000000400 */
[----:B------:R-:W-:-:S03]  /*53b0*/  SHF.L.U32 R43, R43, 0x1, RZ ;  /* 0x000000012b2b7819 */ /* 0x000fc600000006ff */
[----:B------:R-:W-:Y:S01]  /*53c0*/  STS.U16 [R135+0x640], R110 ;  /* 0x0006406e87007388 */ /* 0x000fe20000000400 */
[----:B0-----:R-:W-:-:S03]  /*53d0*/  IMAD.SHL.U32 R53, R72, 0x2, RZ ;  /* 0x0000000248357824 */ /* 0x001fc600078e00ff */
[----:B------:R0:W-:Y:S01]  /*53e0*/  STS.U16 [R133+0x680], R55 ;  /* 0x0006803785007388 */ /* 0x0001e20000000400 */
[----:B------:R-:W-:-:S03]  /*53f0*/  PRMT R117, RZ, 0x7610, R117 ;  /* 0x00007610ff757816 */ /* 0x000fc60000000075 */
[----:B------:R1:W-:Y:S01]  /*5400*/  STS.U16 [R131+0x6c0], R105 ;  /* 0x0006c06983007388 */ /* 0x0003e20000000400 */
[----:B0-----:R-:W-:-:S03]  /*5410*/  IMAD.SHL.U32 R55, R73, 0x2, RZ ;  /* 0x0000000249377824 */ /* 0x001fc600078e00ff */
[----:B------:R-:W-:Y:S04]  /*5420*/  STS.U16 [R129+0x700], R106 ;  /* 0x0007006a81007388 */ /* 0x000fe80000000400 */
[----:B------:R-:W-:Y:S04]  /*5430*/  STS.U16 [R55+0x740], R107 ;  /* 0x0007406b37007388 */ /* 0x000fe80000000400 */
[----:B------:R-:W-:Y:S04]  /*5440*/  STS.U16 [R43+0x780], R108 ;  /* 0x0007806c2b007388 */ /* 0x000fe80000000400 */
[----:B------:R-:W-:Y:S01]  /*5450*/  STS.U16 [R53+0x7c0], R109 ;  /* 0x0007c06d35007388 */ /* 0x000fe20000000400 */
[----:B------:R-:W-:-:S06]  /*5460*/  NOP ;  /* 0x0000000000007918 */ /* 0x000fcc0000000000 */
[----:B------:R0:W2:Y:S01]  /*5470*/  @!P0 LDG.E.U16 R117, [R50.64] ;  /* 0x0000001232758981 */ /* 0x0000a2000c1e1500 */
[----:B------:R-:W-:Y:S02]  /*5480*/  ISETP.GE.AND P0, PT, R96, UR28, PT ;  /* 0x0000001c60007c0c */ /* 0x000fe4000bf06270 */
[----:B------:R-:W-:Y:S02]  /*5490*/  PRMT R112, RZ, 0x7610, R112 ;  /* 0x00007610ff707816 */ /* 0x000fe40000000070 */
[----:B------:R-:W-:-:S09]  /*54a0*/  ISETP.GE.AND P1, PT, R103, UR28, PT ;  /* 0x0000001c67007c0c */ /* 0x000fd2000bf26270 */
[----:B------:R0:W3:Y:S01]  /*54b0*/  @!P0 LDG.E.U16 R112, [R50.64+0x40] ;  /* 0x0000401232708981 */ /* 0x0000e2000c1e1500 */
[----:B------:R-:W-:Y:S02]  /*54c0*/  ISETP.GE.AND P0, PT, R78, UR28, PT ;  /* 0x0000001c4e007c0c */ /* 0x000fe4000bf06270 */
[----:B------:R-:W-:Y:S02]  /*54d0*/  PRMT R78, RZ, 0x7610, R78 ;  /* 0x00007610ff4e7816 */ /* 0x000fe4000000004e */
[----:B------:R-:W-:-:S06]  /*54e0*/  PRMT R96, RZ, 0x7610, R96 ;  /* 0x00007610ff607816 */ /* 0x000fcc0000000060 */
[----:B------:R0:W4:Y:S04]  /*54f0*/  @!P1 LDG.E.U16 R96, [R50.64+0x80] ;  /* 0x0000801232609981 */ /* 0x000128000c1e1500 */
[----:B------:R0:W5:Y:S01]  /*5500*/  @!P0 LDG.E.U16 R78, [R50.64+0xc0] ;  /* 0x0000c012324e8981 */ /* 0x000162000c1e1500 */
[----:B------:R-:W-:Y:S02]  /*5510*/  ISETP.GE.AND P0, PT, R93, UR28, PT ;  /* 0x0000001c5d007c0c */ /* 0x000fe4000bf06270 */
[----:B------:R-:W-:Y:S02]  /*5520*/  ISETP.GE.AND P1, PT, R101, UR28, PT ;  /* 0x0000001c65007c0c */ /* 0x000fe4000bf26270 */
[----:B------:R-:W-:-:S09]  /*5530*/  PRMT R101, RZ, 0x7610, R101 ;  /* 0x00007610ff657816 */ /* 0x000fd20000000065 */
[----:B------:R0:W2:Y:S01]  /*5540*/  @!P0 LDG.E.U16 R101, [R50.64+0x100] ;  /* 0x0001001232658981 */ /* 0x0000a2000c1e1500 */
[----:B------:R-:W-:Y:S02]  /*5550*/  ISETP.GE.AND P0, PT, R86, UR28, PT ;  /* 0x0000001c56007c0c */ /* 0x000fe4000bf06270 */
[----:B------:R-:W-:Y:S02]  /*5560*/  PRMT R86, RZ, 0x7610, R86 ;  /* 0x00007610ff567816 */ /* 0x000fe40000000056 */
[----:B------:R-:W-:Y:S02]  /*5570*/  PRMT R93, RZ, 0x7610, R93 ;  /* 0x00007610ff5d7816 */ /* 0x000fe4000000005d */
[----:B------:R-:W-:-:S04]  /*5580*/  PRMT R116, RZ, 0x7610, R116 ;  /* 0x00007610ff747816 */ /* 0x000fc80000000074 */
[----:B------:R0:W2:Y:S04]  /*5590*/  @!P1 LDG.E.U16 R93, [R50.64+0x140] ;  /* 0x00014012325d9981 */ /* 0x0000a8000c1e1500 */
[----:B------:R0:W2:Y:S01]  /*55a0*/  @!P0 LDG.E.U16 R86, [R50.64+0x180] ;  /* 0x0001801232568981 */ /* 0x0000a2000c1e1500 */
[----:B------:R-:W-:Y:S02]  /*55b0*/  ISETP.GE.AND P0, PT, R98, UR28, PT ;  /* 0x0000001c62007c0c */ /* 0x000fe4000bf06270 */
[----:B------:R-:W-:Y:S02]  /*55c0*/  ISETP.GE.AND P1, PT, R99, UR28, PT ;  /* 0x0000001c63007c0c */ /* 0x000fe4000bf26270 */
[----:B------:R-:W-:-:S09]  /*55d0*/  PRMT R103, RZ, 0x7610, R103 ;  /* 0x00007610ff677816 */ /* 0x000fd20000000067 */
[----:B------:R0:W5:Y:S01]  /*55e0*/  @!P0 LDG.E.U16 R116, [R50.64+0x1c0] ;  /* 0x0001c01232748981 */ /* 0x000162000c1e1500 */
[----:B------:R-:W-:Y:S02]  /*55f0*/  ISETP.GE.AND P0, PT, R95, UR28, PT ;  /* 0x0000001c5f007c0c */ /* 0x000fe4000bf06270 */
[----:B-1----:R-:W-:Y:S01]  /*5600*/  PRMT R105, RZ, 0x7610, R105 ;  /* 0x00007610ff697816 */ /* 0x002fe20000000069 */
[----:B------:R0:W5:Y:S01]  /*5610*/  @!P1 LDG.E.U16 R103, [R50.64+0x200] ;  /* 0x0002001232679981 */ /* 0x000162000c1e1500 */
[----:B------:R-:W-:Y:S02]  /*5620*/  ISETP.GE.AND P1, PT, R97, UR28, PT ;  /* 0x0000001c61007c0c */ /* 0x000fe4000bf26270 */
[----:B------:R-:W-:-:S07]  /*5630*/  PRMT R95, RZ, 0x7610, R95 ;  /* 0x00007610ff5f7816 */ /* 0x000fce000000005f */
[----:B------:R0:W5:Y:S01]  /*5640*/  @!P0 LDG.E.U16 R105, [R50.64+0x240] ;  /* 0x0002401232698981 */ /* 0x000162000c1e1500 */
[----:B------:R-:W-:Y:S02]  /*5650*/  ISETP.GE.AND P0, PT, R94, UR28, PT ;  /* 0x0000001c5e007c0c */ /* 0x000fe4000bf06270 */
[----:B------:R-:W-:Y:S01]  /*5660*/  PRMT R99, RZ, 0x7610, R99 ;  /* 0x00007610ff637816 */ /* 0x000fe20000000063 */
[----:B------:R0:W5:Y:S10]  /*5670*/  @!P1 LDG.E.U16 R95, [R50.64+0x280] ;  /* 0x00028012325f9981 */ /* 0x000174000c1e1500 */
[----:B------:R0:W5:Y:S01]  /*5680*/  @!P0 LDG.E.U16 R99, [R50.64+0x2c0] ;  /* 0x0002c01232638981 */ /* 0x000162000c1e1500 */
[----:B------:R-:W-:-:S02]  /*5690*/  ISETP.GE.AND P0, PT, R88, UR28, PT ;  /* 0x0000001c58007c0c */ /* 0x000fc4000bf06270 */
[----:B------:R-:W-:-:S11]  /*56a0*/  PRMT R88, RZ, 0x7610, R88 ;  /* 0x00007610ff587816 */ /* 0x000fd60000000058 */
[----:B------:R0:W5:Y:S01]  /*56b0*/  @!P0 LDG.E.U16 R88, [R50.64+0x300] ;  /* 0x0003001232588981 */ /* 0x000162000c1e1500 */
[----:B------:R-:W-:Y:S02]  /*56c0*/  ISETP.GE.AND P2, PT, R85, UR28, PT ;  /* 0x0000001c55007c0c */ /* 0x000fe4000bf46270 */
[----:B------:R-:W-:Y:S02]  /*56d0*/  PRMT R152, RZ, 0x7610, R152 ;  /* 0x00007610ff987816 */ /* 0x000fe40000000098 */
[----:B------:R-:W-:Y:S02]  /*56e0*/  ISETP.GE.AND P1, PT, R84, UR28, PT ;  /* 0x0000001c54007c0c */ /* 0x000fe4000bf26270 */
[----:B------:R-:W-:Y:S02]  /*56f0*/  ISETP.GE.AND P3, PT, R89, UR28, PT ;  /* 0x0000001c59007c0c */ /* 0x000fe4000bf66270 */
[----:B------:R-:W-:Y:S02]  /*5700*/  ISETP.GE.AND P4, PT, R90, UR28, PT ;  /* 0x0000001c5a007c0c */ /* 0x000fe4000bf86270 */
        /* <DEDUP_REMOVED lines=8> */
[----:B------:R-:W-:-:S02]  /*5790*/  ISETP.GE.AND P6, PT, R80, UR28, PT ;  /* 0x0000001c50007c0c */ /* 0x000fc4000bfc6270 */
[----:B------:R-:W-:Y:S01]  /*57a0*/  ISETP.GE.AND P0, PT, R81, UR28, PT ;  /* 0x0000001c51007c0c */ /* 0x000fe2000bf06270 */
[----:B------:R0:W5:Y:S01]  /*57b0*/  @!P3 LDG.E.U16 R149, [R50.64+0x3c0] ;  /* 0x0003c0123295b981 */ /* 0x000162000c1e1500 */
[----:B------:R-:W-:Y:S02]  /*57c0*/  ISETP.GE.AND P1, PT, R77, UR28, PT ;  /* 0x0000001c4d007c0c */ /* 0x000fe4000bf26270 */
[----:B------:R-:W-:Y:S01]  /*57d0*/  ISETP.GE.AND P3, PT, R76, UR28, PT ;  /* 0x0000001c4c007c0c */ /* 0x000fe2000bf66270 */
        /* <DEDUP_REMOVED lines=12> */
[----:B------:R-:W-:Y:S02]  /*58a0*/  PRMT R136, RZ, 0x7610, R136 ;  /* 0x00007610ff887816 */ /* 0x000fe40000000088 */
[----:B------:R-:W-:Y:S01]  /*58b0*/  ISETP.GE.AND P6, PT, R66, UR28, PT ;  /* 0x0000001c42007c0c */ /* 0x000fe2000bfc6270 */
[----:B------:R0:W5:Y:S01]  /*58c0*/  @!P1 LDG.E.U16 R45, [R50.64+0x500] ;  /* 0x00050012322d9981 */ /* 0x000162000c1e1500 */
[----:B------:R-:W-:Y:S02]  /*58d0*/  ISETP.GE.AND P0, PT, R68, UR28, PT ;  /* 0x0000001c44007c0c */ /* 0x000fe4000bf06270 */
[----:B------:R-:W-:Y:S01]  /*58e0*/  ISETP.GE.AND P1, PT, R65, UR28, PT ;  /* 0x0000001c41007c0c */ /* 0x000fe2000bf26270 */
[----:B------:R0:W5:Y:S01]  /*58f0*/  @!P2 LDG.E.U16 R141, [R50.64+0x540] ;  /* 0x00054012328da981 */ /* 0x000162000c1e1500 */
[----:B------:R-:W-:-:S02]  /*5900*/  ISETP.GE.AND P2, PT, R64, UR28, PT ;  /* 0x0000001c40007c0c */ /* 0x000fc4000bf46270 */
[----:B------:R-:W-:Y:S01]  /*5910*/  LEA R48, R3, R48, 0x5 ;  /* 0x0000003003307211 */ /* 0x000fe200078e28ff */
        /* <DEDUP_REMOVED lines=10> */
[----:B------:R-:W-:-:S02]  /*59c0*/  PRMT R128, RZ, 0x7610, R128 ;  /* 0x00007610ff807816 */ /* 0x000fc40000000080 */
[----:B------:R-:W-:Y:S02]  /*59d0*/  PRMT R54, RZ, 0x7610, R54 ;  /* 0x00007610ff367816 */ /* 0x000fe40000000036 */
[----:B------:R-:W-:Y:S02]  /*59e0*/  PRMT R49, RZ, 0x7610, R49 ;  /* 0x00007610ff317816 */ /* 0x000fe40000000031 */
[----:B------:R-:W-:Y:S01]  /*59f0*/  PRMT R52, RZ, 0x7610, R52 ;  /* 0x00007610ff347816 */ /* 0x000fe20000000034 */
[----:B------:R-:W-:Y:S01]  /*5a00*/  IMAD.SHL.U32 R164, R164, 0x2, RZ ;  /* 0x00000002a4a47824 */ /* 0x000fe200078e00ff */
[----:B------:R0:W5:Y:S01]  /*5a10*/  @!P6 LDG.E.U16 R134, [R50.64+0x640] ;  /* 0x000640123286e981 */ /* 0x000162000c1e1500 */
[----:B------:R-:W-:-:S03]  /*5a20*/  FMUL.FTZ R124, R40, 1.4426950216293334961 ;  /* 0x3fb8aa3b287c7820 */ /* 0x000fc60000410000 */
[----:B------:R0:W5:Y:S04]  /*5a30*/  @!P0 LDG.E.U16 R132, [R50.64+0x680] ;  /* 0x0006801232848981 */ /* 0x000168000c1e1500 */
[----:B------:R0:W5:Y:S04]  /*5a40*/  @!P1 LDG.E.U16 R130, [R50.64+0x6c0] ;  /* 0x0006c01232829981 */ /* 0x000168000c1e1500 */
[----:B------:R0:W5:Y:S04]  /*5a50*/  @!P2 LDG.E.U16 R128, [R50.64+0x700] ;  /* 0x000700123280a981 */ /* 0x000168000c1e1500 */
[----:B------:R0:W5:Y:S04]  /*5a60*/  @!P3 LDG.E.U16 R54, [R50.64+0x740] ;  /* 0x000740123236b981 */ /* 0x000168000c1e1500 */
[----:B------:R0:W5:Y:S04]  /*5a70*/  @!P4 LDG.E.U16 R49, [R50.64+0x780] ;  /* 0x000780123231c981 */ /* 0x000168000c1e1500 */
[----:B------:R0:W5:Y:S04]  /*5a80*/  @!P5 LDG.E.U16 R52, [R50.64+0x7c0] ;  /* 0x0007c0123234d981 */ /* 0x000168000c1e1500 */
[----:B------:R-:W-:Y:S04]  /*5a90*/  LDS.U16 R64, [R164] ;  /* 0x00000000a4407984 */ /* 0x000fe80000000400 */
[----:B------:R-:W-:Y:S04]  /*5aa0*/  LDS.U16 R65, [R164+0x2] ;  /* 0x00000200a4417984 */ /* 0x000fe80000000400 */
[----:B------:R-:W-:Y:S04]  /*5ab0*/  LDS.U16 R68, [R164+0x4] ;  /* 0x00000400a4447984 */ /* 0x000fe80000000400 */
[----:B------:R-:W-:Y:S04]  /*5ac0*/  LDS.U16 R69, [R164+0x6] ;  /* 0x00000600a4457984 */ /* 0x000fe80000000400 */
[----:B------:R-:W-:Y:S04]  /*5ad0*/  LDS.U16 R72, [R164+0x8] ;  /* 0x00000800a4487984 */ /* 0x000fe80000000400 */
[----:B------:R-:W-:Y:S04]  /*5ae0*/  LDS.U16 R73, [R164+0xa] ;  /* 0x00000a00a4497984 */ /* 0x000fe80000000400 */
[----:B------:R-:W1:Y:S04]  /*5af0*/  LDS.U16 R76, [R164+0xc] ;  /* 0x00000c00a44c7984 */ /* 0x000e680000000400 */
[----:B------:R-:W0:Y:S04]  /*5b00*/  LDS.U16 R77, [R164+0xe] ;  /* 0x00000e00a44d7984 */ /* 0x000e280000000400 */
[----:B------:R-:W-:Y:S04]  /*5b10*/  LDS.U16 R81, [R164+0x10] ;  /* 0x00001000a4517984 */ /* 0x000fe80000000400 */
        /* <DEDUP_REMOVED lines=8> */
[----:B------:R-:W1:Y:S04]  /*5ba0*/  LDS.U16 R97, [R164+0x22] ;  /* 0x00002200a4617984 */ /* 0x000e680000000400 */
[----:B------:R-:W1:Y:S04]  /*5bb0*/  LDS.U16 R106, [R164+0x24] ;  /* 0x00002400a46a7984 */ /* 0x000e680000000400 */
[----:B------:R-:W1:Y:S04]  /*5bc0*/  LDS.U16 R107, [R164+0x26] ;  /* 0x00002600a46b7984 */ /* 0x000e680000000400 */
[----:B------:R-:W1:Y:S04]  /*5bd0*/  LDS.U16 R108, [R164+0x28] ;  /* 0x00002800a46c7984 */ /* 0x000e680000000400 */
[----:B------:R-:W1:Y:S04]  /*5be0*/  LDS.U16 R109, [R164+0x2a] ;  /* 0x00002a00a46d7984 */ /* 0x000e680000000400 */
[----:B------:R-:W1:Y:S04]  /*5bf0*/  LDS.U16 R110, [R164+0x2c] ;  /* 0x00002c00a46e7984 */ /* 0x000e680000000400 */
[----:B------:R-:W1:Y:S04]  /*5c00*/  LDS.U16 R111, [R164+0x2e] ;  /* 0x00002e00a46f7984 */ /* 0x000e680000000400 */
[----:B------:R-:W-:Y:S04]  /*5c10*/  LDS.U16 R115, [R164+0x30] ;  /* 0x00003000a4737984 */ /* 0x000fe80000000400 */
[----:B------:R-:W1:Y:S04]  /*5c20*/  LDS.U16 R114, [R164+0x32] ;  /* 0x00003200a4727984 */ /* 0x000e680000000400 */
[----:B0-----:R-:W0:Y:S04]  /*5c30*/  LDS.U16 R51, [R164+0x34] ;  /* 0x00003400a4337984 */ /* 0x001e280000000400 */
[----:B------:R-:W0:Y:S04]  /*5c40*/  LDS.U16 R118, [R164+0x36] ;  /* 0x00003600a4767984 */ /* 0x000e280000000400 */
[----:B------:R-:W-:Y:S04]  /*5c50*/  LDS.U16 R122, [R164+0x38] ;  /* 0x00003800a47a7984 */ /* 0x000fe80000000400 */
[----:B------:R-:W0:Y:S04]  /*5c60*/  LDS.U16 R123, [R164+0x3a] ;  /* 0x00003a00a47b7984 */ /* 0x000e280000000400 */
[----:B------:R-:W-:Y:S04]  /*5c70*/  LDS.U16 R48, [R164+0x3c] ;  /* 0x00003c00a4307984 */ /* 0x000fe80000000400 */
[----:B------:R-:W0:Y:S04]  /*5c80*/  LDS.U16 R50, [R164+0x3e] ;  /* 0x00003e00a4327984 */ /* 0x000e280000000400 */
[----:B--2---:R2:W-:Y:S04]  /*5c90*/  STS.U16 [R102+0x1080], R117 ;  /* 0x0010807566007388 */ /* 0x0045e80000000400 */
[----:B---3--:R3:W-:Y:S04]  /*5ca0*/  STS.U16 [R104+0x10c0], R112 ;  /* 0x0010c07068007388 */ /* 0x0087e80000000400 */
[----:B----4-:R4:W-:Y:S01]  /*5cb0*/  STS.U16 [R74+0x1100], R96 ;  /* 0x001100604a007388 */ /* 0x0109e20000000400 */
[----:B--2---:R-:W-:-:S03]  /*5cc0*/  FMUL.FTZ R117, R41, R6 ;  /* 0x0000000629757220 */ /* 0x004fc60000410000 */
[----:B-----5:R-:W-:Y:S01]  /*5cd0*/  STS.U16 [R75+0x1140], R78 ;  /* 0x0011404e4b007388 */ /* 0x020fe20000000400 */
[----:B------:R-:W-:Y:S02]  /*5ce0*/  FMUL.RZ R117, R117, 0.15915493667125701904 ;  /* 0x3e22f98375757820 */ /* 0x000fe4000040c000 */
[----:B---3--:R-:W-:Y:S01]  /*5cf0*/  FMUL.FTZ R104, R124, R6 ;  /* 0x000000067c687220 */ /* 0x008fe20000410000 */
[----:B------:R-:W-:Y:S01]  /*5d00*/  STS.U16 [R79+0x1180], R101 ;  /* 0x001180654f007388 */ /* 0x000fe20000000400 */
[----:B----4-:R-:W-:-:S03]  /*5d10*/  FMUL.FTZ R96, R41, R7 ;  /* 0x0000000729607220 */ /* 0x010fc60000410000 */
[----:B------:R2:W-:Y:S01]  /*5d20*/  STS.U16 [R82+0x11c0], R93 ;  /* 0x0011c05d52007388 */ /* 0x0005e20000000400 */
[----:B------:R-:W-:Y:S01]  /*5d30*/  MUFU.SIN R102, R117 ;  /* 0x0000007500667308 */ /* 0x000fe20000000400 */
[C---:B------:R-:W-:Y:S02]  /*5d40*/  FMUL.FTZ R113, R41.reuse, R5 ;  /* 0x0000000529717220 */ /* 0x040fe40000410000 */
[----:B------:R-:W-:Y:S02]  /*5d50*/  FMUL.RZ R96, R96, 0.15915493667125701904 ;  /* 0x3e22f98360607820 */ /* 0x000fe4000040c000 */
[----:B--2---:R-:W-:-:S03]  /*5d60*/  FMUL.FTZ R93, R41, R9 ;  /* 0x00000009295d7220 */ /* 0x004fc60000410000 */
[----:B------:R2:W-:Y:S01]  /*5d70*/  MUFU.COS R112, R117 ;  /* 0x0000007500707308 */ /* 0x0005e20000000000 */
[----:B------:R-:W-:Y:S02]  /*5d80*/  FMUL.FTZ R101, R124, R8 ;  /* 0x000000087c657220 */ /* 0x000fe40000410000 */
[----:B------:R-:W-:Y:S01]  /*5d90*/  FMUL.RZ R93, R93, 0.15915493667125701904 ;  /* 0x3e22f9835d5d7820 */ /* 0x000fe2000040c000 */
[----:B------:R3:W-:Y:S01]  /*5da0*/  STS.U16 [R83+0x1200], R86 ;  /* 0x0012005653007388 */ /* 0x0007e20000000400 */
[----:B------:R-:W-:-:S03]  /*5db0*/  FMUL.RZ R113, R113, 0.15915493667125701904 ;  /* 0x3e22f98371717820 */ /* 0x000fc6000040c000 */
[----:B------:R-:W4:Y:S01]  /*5dc0*/  MUFU.EX2 R104, R104 ;  /* 0x0000006800687308 */ /* 0x000f220000000800 */
[----:B--2---:R-:W-:Y:S02]  /*5dd0*/  FMUL.FTZ R117, R41, R8 ;  /* 0x0000000829757220 */ /* 0x004fe40000410000 */
[----:B------:R-:W-:Y:S02]  /*5de0*/  FMUL.FTZ R40, R124, R5 ;  /* 0x000000057c287220 */ /* 0x000fe40000410000 */
[----:B------:R-:W-:-:S03]  /*5df0*/  FMUL.RZ R117, R117, 0.15915493667125701904 ;  /* 0x3e22f98375757820 */ /* 0x000fc6000040c000 */
[----:B------:R-:W-:Y:S01]  /*5e00*/  MUFU.SIN R74, R96 ;  /* 0x00000060004a7308 */ /* 0x000fe20000000400 */
[----:B------:R-:W-:Y:S07]  /*5e10*/  STS.U16 [R87+0x1240], R116 ;  /* 0x0012407457007388 */ /* 0x000fee0000000400 */
[----:B------:R2:W-:Y:S01]  /*5e20*/  MUFU.COS R75, R96 ;  /* 0x00000060004b7308 */ /* 0x0005e20000000000 */
[----:B------:R-:W-:Y:S07]  /*5e30*/  STS.U16 [R100+0x1280], R103 ;  /* 0x0012806764007388 */ /* 0x000fee0000000400 */
[----:B------:R-:W-:Y:S01]  /*5e40*/  MUFU.SIN R82, R93 ;  /* 0x0000005d00527308 */ /* 0x000fe20000000400 */
[C---:B--2---:R-:W-:Y:S01]  /*5e50*/  FMUL.FTZ R96, R124.reuse, R7 ;  /* 0x000000077c607220 */ /* 0x044fe20000410000 */
[----:B------:R-:W-:Y:S06]  /*5e60*/  STS.U16 [R91+0x12c0], R105 ;  /* 0x0012c0695b007388 */ /* 0x000fec0000000400 */
[----:B---3--:R2:W-:Y:S01]  /*5e70*/  MUFU.COS R83, R93 ;  /* 0x0000005d00537308 */ /* 0x0085e20000000000 */
[----:B------:R-:W-:Y:S01]  /*5e80*/  STS.U16 [R67+0x1300], R95 ;  /* 0x0013005f43007388 */ /* 0x000fe20000000400 */
[----:B--2---:R-:W-:-:S06]  /*5e90*/  FMUL.FTZ R93, R124, R9 ;  /* 0x000000097c5d7220 */ /* 0x004fcc0000410000 */
[----:B------:R-:W-:Y:S01]  /*5ea0*/  MUFU.SIN R78, R117 ;  /* 0x00000075004e7308 */ /* 0x000fe20000000400 */
[----:B------:R2:W-:Y:S07]  /*5eb0*/  STS.U16 [R71+0x1340], R99 ;  /* 0x0013406347007388 */ /* 0x0005ee0000000400 */
[----:B------:R3:W-:Y:S08]  /*5ec0*/  MUFU.COS R79, R117 ;  /* 0x00000075004f7308 */ /* 0x0007f00000000000 */
[----:B------:R-:W5:Y:S01]  /*5ed0*/  MUFU.EX2 R101, R101 ;  /* 0x0000006500657308 */ /* 0x000f620000000800 */
[----:B--2---:R-:W-:-:S07]  /*5ee0*/  FMUL.FTZ R99, R124, R12 ;  /* 0x0000000c7c637220 */ /* 0x004fce0000410000 */
[----:B------:R-:W-:Y:S01]  /*5ef0*/  MUFU.SIN R66, R113 ;  /* 0x0000007100427308 */ /* 0x000fe20000000400 */
[----:B----4-:R-:W-:-:S07]  /*5f00*/  FMUL.FTZ R71, R104, R112 ;  /* 0x0000007068477220 */ /* 0x010fce0000410000 */
[----:B------:R-:W-:Y:S01]  /*5f10*/  MUFU.COS R113, R113 ;  /* 0x0000007100717308 */ /* 0x000fe20000000000 */
[----:B------:R-:W-:-:S07]  /*5f20*/  FMUL.FTZ R102, R104, R102 ;  /* 0x0000006668667220 */ /* 0x000fce0000410000 */
[----:B------:R-:W2:Y:S08]  /*5f30*/  MUFU.EX2 R40, R40 ;  /* 0x0000002800287308 */ /* 0x000eb00000000800 */
[----:B------:R-:W4:Y:S08]  /*5f40*/  MUFU.EX2 R96, R96 ;  /* 0x0000006000607308 */ /* 0x000f300000000800 */
[----:B------:R-:W0:Y:S01]  /*5f50*/  MUFU.EX2 R93, R93 ;  /* 0x0000005d005d7308 */ /* 0x000e220000000800 */
[----:B---3--:R-:W-:-:S07]  /*5f60*/  FMUL.FTZ R117, R41, R10 ;  /* 0x0000000a29757220 */ /* 0x008fce0000410000 */
[----:B------:R3:W-:Y:S01]  /*5f70*/  MUFU.EX2 R104, R99 ;  /* 0x0000006300687308 */ /* 0x0007e20000000800 */
[C---:B-----5:R-:W-:Y:S02]  /*5f80*/  FMUL.FTZ R79, R101.reuse, R79 ;  /* 0x0000004f654f7220 */ /* 0x060fe40000410000 */
[----:B------:R-:W-:Y:S02]  /*5f90*/  FMUL.FTZ R78, R101, R78 ;  /* 0x0000004e654e7220 */ /* 0x000fe40000410000 */
[-C--:B---3--:R-:W-:Y:S02]  /*5fa0*/  FMUL.FTZ R99, R41, R13.reuse ;  /* 0x0000000d29637220 */ /* 0x088fe40000410000 */
[C---:B------:R-:W-:Y:S02]  /*5fb0*/  FMUL.FTZ R100, R124.reuse, R10 ;  /* 0x0000000a7c647220 */ /* 0x040fe40000410000 */
[----:B------:R-:W-:Y:S02]  /*5fc0*/  FMUL.RZ R99, R99, 0.15915493667125701904 ;  /* 0x3e22f98363637820 */ /* 0x000fe4000040c000 */
[----:B------:R-:W-:-:S02]  /*5fd0*/  FMUL.FTZ R101, R124, R13 ;  /* 0x0000000d7c657220 */ /* 0x000fc40000410000 */
[C---:B--2---:R-:W-:Y:S02]  /*5fe0*/  FMUL.FTZ R67, R40.reuse, R113 ;  /* 0x0000007128437220 */ /* 0x044fe40000410000 */
[----:B------:R-:W-:Y:S01]  /*5ff0*/  FMUL.FTZ R66, R40, R66 ;  /* 0x0000004228427220 */ /* 0x000fe20000410000 */
[----:B------:R-:W-:Y:S01]  /*6000*/  SHF.L.U32 R40, R158, 0x4, RZ ;  /* 0x000000049e287819 */ /* 0x000fe200000006ff */
[----:B------:R-:W-:Y:S02]  /*6010*/  FMUL.RZ R117, R117, 0.15915493667125701904 ;  /* 0x3e22f98375757820 */ /* 0x000fe4000040c000 */
[C---:B----4-:R-:W-:Y:S02]  /*6020*/  FMUL.FTZ R75, R96.reuse, R75 ;  /* 0x0000004b604b7220 */ /* 0x050fe40000410000 */
[----:B------:R-:W-:Y:S02]  /*6030*/  FMUL.FTZ R74, R96, R74 ;  /* 0x0000004a604a7220 */ /* 0x000fe40000410000 */
[----:B------:R-:W-:Y:S01]  /*6040*/  MUFU.SIN R96, R99 ;  /* 0x0000006300607308 */ /* 0x000fe20000000400 */
[----:B0-----:R-:W-:-:S02]  /*6050*/  FMUL.FTZ R83, R93, R83 ;  /* 0x000000535d537220 */ /* 0x001fc40000410000 */
[----:B------:R-:W-:Y:S01]  /*6060*/  FMUL.FTZ R82, R93, R82 ;  /* 0x000000525d527220 */ /* 0x000fe20000410000 */
[----:B------:R-:W-:-:S04]  /*6070*/  IADD3 R112, R40, 0x1, RZ ;  /* 0x0000000128707810 */ /* 0x000fc80007ffe0ff */
[----:B------:R-:W-:Y:S01]  /*6080*/  MUFU.COS R99, R99 ;  /* 0x0000006300637308 */ /* 0x000fe20000000000 */
[----:B------:R-:W-:Y:S01]  /*6090*/  FMUL.FTZ R116, R41, R11 ;  /* 0x0000000b29747220 */ /* 0x000fe20000410000 */
[----:B------:R-:W-:-:S06]  /*60a0*/  ISETP.GE.U32.AND P1, PT, R112, UR23, PT ;  /* 0x0000001770007c0c */ /* 0x000fcc000bf26070 */
[----:B------:R-:W0:Y:S01]  /*60b0*/  MUFU.EX2 R93, R101 ;  /* 0x00000065005d7308 */ /* 0x000e220000000800 */
[----:B------:R-:W-:Y:S01]  /*60c0*/  FMUL.FTZ R105, R124, R11 ;  /* 0x0000000b7c697220 */ /* 0x000fe20000410000 */
[----:B------:R-:W-:-:S06]  /*60d0*/  IADD3 R112, R40, 0x2, RZ ;  /* 0x0000000228707810 */ /* 0x000fcc0007ffe0ff */
[----:B------:R-:W-:Y:S01]  /*60e0*/  MUFU.SIN R86, R117 ;  /* 0x0000007500567308 */ /* 0x000fe20000000400 */
[----:B------:R-:W-:-:S07]  /*60f0*/  FMUL.RZ R116, R116, 0.15915493667125701904 ;  /* 0x3e22f98374747820 */ /* 0x000fce000040c000 */
[----:B------:R-:W-:Y:S08]  /*6100*/  MUFU.COS R87, R117 ;  /* 0x0000007500577308 */ /* 0x000ff00000000000 */
[----:B------:R-:W2:Y:S01]  /*6110*/  MUFU.EX2 R100, R100 ;  /* 0x0000006400647308 */ /* 0x000ea20000000800 */
[----:B------:R-:W-:Y:S02]  /*6120*/  ISETP.GE.U32.AND P0, PT, R112, UR23, PT ;  /* 0x0000001770007c0c */ /* 0x000fe4000bf06070 */
[----:B------:R-:W-:-:S02]  /*6130*/  IADD3 R113, R40, 0x3, RZ ;  /* 0x0000000328717810 */ /* 0x000fc40007ffe0ff */
[----:B------:R-:W-:Y:S02]  /*6140*/  IADD3 R112, R40, 0x4, RZ ;  /* 0x0000000428707810 */ /* 0x000fe40007ffe0ff */
[----:B-1----:R-:W-:Y:S01]  /*6150*/  PRMT R76, RZ, 0x5410, R76 ;  /* 0x00005410ff4c7816 */ /* 0x002fe2000000004c */
[----:B------:R-:W-:Y:S01]  /*6160*/  MUFU.SIN R103, R116 ;  /* 0x0000007400677308 */ /* 0x000fe20000000400 */
[----:B------:R-:W-:Y:S01]  /*6170*/  ISETP.GE.U32.AND P4, PT, R113, UR23, PT ;  /* 0x0000001771007c0c */ /* 0x000fe2000bf86070 */
[C---:B0-----:R-:W-:Y:S01]  /*6180*/  FMUL.FTZ R99, R93.reuse, R99 ;  /* 0x000000635d637220 */ /* 0x041fe20000410000 */
[----:B------:R-:W-:Y:S01]  /*6190*/  ISETP.GE.U32.AND P6, PT, R112, UR23, PT ;  /* 0x0000001770007c0c */ /* 0x000fe2000bfc6070 */
[----:B------:R-:W-:Y:S01]  /*61a0*/  FMUL.FTZ R96, R93, R96 ;  /* 0x000000605d607220 */ /* 0x000fe20000410000 */
[----:B------:R-:W-:-:S03]  /*61b0*/  PRMT R77, RZ, 0x5410, R77 ;  /* 0x00005410ff4d7816 */ /* 0x000fc6000000004d */
[----:B------:R-:W0:Y:S01]  /*61c0*/  MUFU.EX2 R105, R105 ;  /* 0x0000006900697308 */ /* 0x000e220000000800 */
[----:B------:R-:W-:Y:S02]  /*61d0*/  FMUL.FTZ R112, R41, R14 ;  /* 0x0000000e29707220 */ /* 0x000fe40000410000 */
[----:B------:R-:W-:Y:S01]  /*61e0*/  FMUL.FTZ R93, R162, R76 ;  /* 0x0000004ca25d7220 */ /* 0x000fe20000410000 */
[----:B------:R-:W-:Y:S01]  /*61f0*/  IADD3 R101, R40, 0x6, RZ ;  /* 0x0000000628657810 */ /* 0x000fe20007ffe0ff */
[----:B--2---:R-:W-:-:S03]  /*6200*/  FMUL.FTZ R87, R100, R87 ;  /* 0x0000005764577220 */ /* 0x004fc60000410000 */
[----:B------:R-:W1:Y:S01]  /*6210*/  MUFU.COS R91, R116 ;  /* 0x00000074005b7308 */ /* 0x000e620000000000 */
[----:B------:R-:W-:Y:S01]  /*6220*/  FMUL.FTZ R86, R100, R86 ;  /* 0x0000005664567220 */ /* 0x000fe20000410000 */
[----:B------:R-:W-:Y:S02]  /*6230*/  IADD3 R100, R40, 0x5, RZ ;  /* 0x0000000528647810 */ /* 0x000fe40007ffe0ff */
[----:B------:R-:W-:Y:S02]  /*6240*/  PRMT R64, RZ, 0x5410, R64 ;  /* 0x00005410ff407816 */ /* 0x000fe40000000040 */
[----:B------:R-:W-:Y:S01]  /*6250*/  PRMT R113, RZ, 0x5410, R65 ;  /* 0x00005410ff717816 */ /* 0x000fe20000000041 */
[----:B------:R-:W-:Y:S01]  /*6260*/  FMUL.RZ R112, R112, 0.15915493667125701904 ;  /* 0x3e22f98370707820 */ /* 0x000fe2000040c000 */
[----:B------:R-:W-:Y:S01]  /*6270*/  FSEL R76, R78, RZ, !P4 ;  /* 0x000000ff4e4c7208 */ /* 0x000fe20006000000 */
[----:B------:R-:W-:Y:S01]  /*6280*/  FMUL.FTZ R78, R162, R77 ;  /* 0x0000004da24e7220 */ /* 0x000fe20000410000 */
[----:B------:R-:W-:Y:S01]  /*6290*/  FSEL R77, R93, RZ, !P4 ;  /* 0x000000ff5d4d7208 */ /* 0x000fe20006000000 */
[----:B------:R-:W-:Y:S01]  /*62a0*/  FMUL.FTZ R95, R41, R12 ;  /* 0x0000000c295f7220 */ /* 0x000fe20000410000 */
[----:B------:R-:W-:Y:S01]  /*62b0*/  IADD3 R93, R40, 0xa, RZ ;  /* 0x0000000a285d7810 */ /* 0x000fe20007ffe0ff */
[C---:B------:R-:W-:Y:S01]  /*62c0*/  FMUL.FTZ R65, R156.reuse, R64 ;  /* 0x000000409c417220 */ /* 0x040fe20000410000 */
[----:B------:R-:W-:Y:S01]  /*62d0*/  PRMT R80, RZ, 0x5410, R80 ;  /* 0x00005410ff507816 */ /* 0x000fe20000000050 */
[----:B------:R-:W-:Y:S01]  /*62e0*/  FMUL.FTZ R113, R156, R113 ;  /* 0x000000719c717220 */ /* 0x000fe20000410000 */
[----:B------:R-:W-:Y:S01]  /*62f0*/  ISETP.GE.U32.AND P5, PT, R100, UR23, PT ;  /* 0x0000001764007c0c */ /* 0x000fe2000bfa6070 */
[----:B------:R2:W-:Y:S01]  /*6300*/  STS.U16 [R70+0x1380], R88 ;  /* 0x0013805846007388 */ /* 0x0005e20000000400 */
[----:B------:R-:W-:Y:S01]  /*6310*/  ISETP.GE.U32.AND P3, PT, R101, UR23, PT ;  /* 0x0000001765007c0c */ /* 0x000fe2000bf66070 */
[----:B------:R-:W-:Y:S01]  /*6320*/  MUFU.SIN R100, R112 ;  /* 0x0000007000647308 */ /* 0x000fe20000000400 */
[----:B------:R-:W-:-:S02]  /*6330*/  ISETP.GE.U32.AND P2, PT, R40, UR23, PT ;  /* 0x0000001728007c0c */ /* 0x000fc4000bf46070 */
[----:B------:R-:W-:Y:S02]  /*6340*/  PRMT R68, RZ, 0x5410, R68 ;  /* 0x00005410ff447816 */ /* 0x000fe40000000044 */
[----:B------:R-:W-:Y:S02]  /*6350*/  PRMT R69, RZ, 0x5410, R69 ;  /* 0x00005410ff457816 */ /* 0x000fe40000000045 */
[----:B------:R-:W-:Y:S01]  /*6360*/  FSEL R78, R78, RZ, !P4 ;  /* 0x000000ff4e4e7208 */ /* 0x000fe20006000000 */
[----:B------:R3:W-:Y:S01]  /*6370*/  MUFU.COS R101, R112 ;  /* 0x0000007000657308 */ /* 0x0007e20000000000 */
[----:B--2---:R-:W-:Y:S01]  /*6380*/  FMUL.FTZ R70, R41, R15 ;  /* 0x0000000f29467220 */ /* 0x004fe20000410000 */
[----:B------:R-:W-:Y:S01]  /*6390*/  FSEL R79, R79, 1, !P4 ;  /* 0x3f8000004f4f7808 */ /* 0x000fe20006000000 */
[----:B------:R-:W-:Y:S01]  /*63a0*/  FMUL.RZ R95, R95, 0.15915493667125701904 ;  /* 0x3e22f9835f5f7820 */ /* 0x000fe2000040c000 */
[----:B------:R-:W-:Y:S01]  /*63b0*/  ISETP.GE.U32.AND P4, PT, R93, UR23, PT ;  /* 0x000000175d007c0c */ /* 0x000fe2000bf86070 */
[----:B------:R-:W-:Y:S01]  /*63c0*/  FMUL.FTZ R93, R161, R80 ;  /* 0x00000050a15d7220 */ /* 0x000fe20000410000 */
[----:B------:R-:W-:-:S02]  /*63d0*/  FSEL R64, R66, RZ, !P2 ;  /* 0x000000ff42407208 */ /* 0x000fc40005000000 */
[----:B---3--:R-:W-:Y:S01]  /*63e0*/  IADD3 R112, R40, 0x7, RZ ;  /* 0x0000000728707810 */ /* 0x008fe20007ffe0ff */
[----:B0-----:R-:W-:Y:S01]  /*63f0*/  FMUL.FTZ R88, R105, R103 ;  /* 0x0000006769587220 */ /* 0x001fe20000410000 */
[----:B------:R-:W-:Y:S01]  /*6400*/  FSEL R65, R65, RZ, !P2 ;  /* 0x000000ff41417208 */ /* 0x000fe20005000000 */
[----:B------:R-:W-:Y:S01]  /*6410*/  FMUL.RZ R103, R70, 0.15915493667125701904 ;  /* 0x3e22f98346677820 */ /* 0x000fe2000040c000 */
[----:B------:R-:W-:Y:S02]  /*6420*/  FSEL R66, R113, RZ, !P2 ;  /* 0x000000ff71427208 */ /* 0x000fe40005000000 */
[----:B------:R-:W-:Y:S02]  /*6430*/  FSEL R67, R67, 1, !P2 ;  /* 0x3f80000043437808 */ /* 0x000fe40005000000 */
[----:B------:R-:W-:Y:S01]  /*6440*/  PRMT R84, RZ, 0x5410, R84 ;  /* 0x00005410ff547816 */ /* 0x000fe20000000054 */
[C---:B------:R-:W-:Y:S01]  /*6450*/  FMUL.FTZ R70, R155.reuse, R69 ;  /* 0x000000459b467220 */ /* 0x040fe20000410000 */
[----:B------:R-:W-:Y:S01]  /*6460*/  ISETP.GE.U32.AND P2, PT, R112, UR23, PT ;  /* 0x0000001770007c0c */ /* 0x000fe2000bf46070 */
[----:B------:R-:W-:Y:S01]  /*6470*/  FMUL.FTZ R112, R155, R68 ;  /* 0x000000449b707220 */ /* 0x000fe20000410000 */
[----:B------:R-:W-:Y:S01]  /*6480*/  FSEL R80, R82, RZ, !P6 ;  /* 0x000000ff52507208 */ /* 0x000fe20007000000 */
[----:B-1----:R-:W-:Y:S01]  /*6490*/  FMUL.FTZ R91, R105, R91 ;  /* 0x0000005b695b7220 */ /* 0x002fe20000410000 */
[----:B------:R-:W-:Y:S01]  /*64a0*/  MUFU.SIN R116, R95 ;  /* 0x0000005f00747308 */ /* 0x000fe20000000400 */
[----:B------:R-:W-:-:S02]  /*64b0*/  IADD3 R105, R40, 0x8, RZ ;  /* 0x0000000828697810 */ /* 0x000fc40007ffe0ff */
[----:B------:R-:W-:Y:S01]  /*64c0*/  FSEL R82, R93, RZ, !P6 ;  /* 0x000000ff5d527208 */ /* 0x000fe20007000000 */
[----:B------:R-:W-:Y:S01]  /*64d0*/  FMUL.FTZ R93, R37, R84 ;  /* 0x00000054255d7220 */ /* 0x000fe20000410000 */
[----:B------:R-:W-:-:S03]  /*64e0*/  PRMT R85, RZ, 0x5410, R85 ;  /* 0x00005410ff557816 */ /* 0x000fc60000000055 */
[----:B------:R-:W0:Y:S01]  /*64f0*/  MUFU.COS R95, R95 ;  /* 0x0000005f005f7308 */ /* 0x000e220000000000 */
[----:B------:R-:W-:Y:S02]  /*6500*/  FSEL R68, R102, RZ, !P1 ;  /* 0x000000ff66447208 */ /* 0x000fe40004800000 */
[----:B------:R-:W-:Y:S02]  /*6510*/  FSEL R69, R112, RZ, !P1 ;  /* 0x000000ff70457208 */ /* 0x000fe40004800000 */
[----:B------:R-:W-:Y:S02]  /*6520*/  FSEL R70, R70, RZ, !P1 ;  /* 0x000000ff46467208 */ /* 0x000fe40004800000 */
[----:B------:R-:W-:Y:S02]  /*6530*/  FSEL R71, R71, 1, !P1 ;  /* 0x3f80000047477808 */ /* 0x000fe40004800000 */
[----:B------:R-:W-:Y:S02]  /*6540*/  ISETP.GE.U32.AND P1, PT, R105, UR23, PT ;  /* 0x0000001769007c0c */ /* 0x000fe4000bf26070 */
[----:B------:R-:W-:Y:S01]  /*6550*/  FSEL R84, R86, RZ, !P5 ;  /* 0x000000ff56547208 */ /* 0x000fe20006800000 */
[----:B------:R-:W-:Y:S01]  /*6560*/  FMUL.FTZ R86, R37, R85 ;  /* 0x0000005525567220 */ /* 0x000fe20000410000 */
[----:B------:R-:W-:-:S02]  /*6570*/  PRMT R105, RZ, 0x5410, R73 ;  /* 0x00005410ff697816 */ /* 0x000fc40000000049 */
[----:B------:R-:W-:Y:S02]  /*6580*/  PRMT R89, RZ, 0x5410, R89 ;  /* 0x00005410ff597816 */ /* 0x000fe40000000059 */
[----:B------:R-:W-:Y:S02]  /*6590*/  PRMT R90, RZ, 0x5410, R90 ;  /* 0x00005410ff5a7816 */ /* 0x000fe4000000005a */
[----:B------:R-:W-:Y:S02]  /*65a0*/  FSEL R85, R93, RZ, !P5 ;  /* 0x000000ff5d557208 */ /* 0x000fe40006800000 */
[----:B------:R-:W-:Y:S02]  /*65b0*/  IADD3 R93, R40, 0xc, RZ ;  /* 0x0000000c285d7810 */ /* 0x000fe40007ffe0ff */
[----:B------:R-:W-:Y:S01]  /*65c0*/  PRMT R72, RZ, 0x5410, R72 ;  /* 0x00005410ff487816 */ /* 0x000fe20000000048 */
[----:B------:R-:W-:Y:S01]  /*65d0*/  FMUL.FTZ R105, R163, R105 ;  /* 0x00000069a3697220 */ /* 0x000fe20000410000 */
[----:B------:R-:W-:Y:S01]  /*65e0*/  FSEL R86, R86, RZ, !P5 ;  /* 0x000000ff56567208 */ /* 0x000fe20006800000 */
[C---:B------:R-:W-:Y:S01]  /*65f0*/  FMUL.FTZ R89, R38.reuse, R89 ;  /* 0x0000005926597220 */ /* 0x040fe20000410000 */
[----:B------:R-:W-:Y:S01]  /*6600*/  FSEL R87, R87, 1, !P5 ;  /* 0x3f80000057577808 */ /* 0x000fe20006800000 */
[----:B------:R-:W-:Y:S01]  /*6610*/  FMUL.FTZ R90, R38, R90 ;  /* 0x0000005a265a7220 */ /* 0x000fe20000410000 */
[----:B------:R-:W-:Y:S01]  /*6620*/  ISETP.GE.U32.AND P5, PT, R93, UR23, PT ;  /* 0x000000175d007c0c */ /* 0x000fe2000bfa6070 */
[----:B------:R-:W-:Y:S01]  /*6630*/  FMUL.FTZ R121, R124, R15 ;  /* 0x0000000f7c797220 */ /* 0x000fe20000410000 */
[----:B------:R-:W-:Y:S01]  /*6640*/  IADD3 R93, R40, 0xd, RZ ;  /* 0x0000000d285d7810 */ /* 0x000fe20007ffe0ff */
[----:B------:R-:W-:Y:S01]  /*6650*/  FMUL.FTZ R73, R163, R72 ;  /* 0x00000048a3497220 */ /* 0x000fe20000410000 */
[----:B------:R-:W-:-:S02]  /*6660*/  PRMT R92, RZ, 0x5410, R92 ;  /* 0x00005410ff5c7816 */ /* 0x000fc4000000005c */
[----:B------:R-:W-:Y:S02]  /*6670*/  PRMT R94, RZ, 0x5410, R94 ;  /* 0x00005410ff5e7816 */ /* 0x000fe4000000005e */
[----:B------:R-:W-:Y:S01]  /*6680*/  FSEL R72, R74, RZ, !P0 ;  /* 0x000000ff4a487208 */ /* 0x000fe20004000000 */
[----:B------:R-:W-:Y:S01]  /*6690*/  FMUL.FTZ R126, R124, R14 ;  /* 0x0000000e7c7e7220 */ /* 0x000fe20000410000 */
[----:B------:R-:W-:Y:S01]  /*66a0*/  FSEL R74, R105, RZ, !P0 ;  /* 0x000000ff694a7208 */ /* 0x000fe20004000000 */
[----:B------:R-:W-:Y:S01]  /*66b0*/  MUFU.SIN R102, R103 ;  /* 0x0000006700667308 */ /* 0x000fe20000000400 */
[----:B------:R-:W-:Y:S01]  /*66c0*/  FSEL R88, R88, RZ, !P3 ;  /* 0x000000ff58587208 */ /* 0x000fe20005800000 */
[----:B------:R-:W-:Y:S01]  /*66d0*/  FMUL.FTZ R105, R41, R16 ;  /* 0x0000001029697220 */ /* 0x000fe20000410000 */
[----:B------:R-:W-:Y:S02]  /*66e0*/  FSEL R89, R89, RZ, !P3 ;  /* 0x000000ff59597208 */ /* 0x000fe40005800000 */
[----:B------:R-:W-:-:S02]  /*66f0*/  FSEL R90, R90, RZ, !P3 ;  /* 0x000000ff5a5a7208 */ /* 0x000fc40005800000 */
[----:B------:R-:W-:Y:S01]  /*6700*/  FSEL R91, R91, 1, !P3 ;  /* 0x3f8000005b5b7808 */ /* 0x000fe20005800000 */
[----:B------:R-:W-:Y:S01]  /*6710*/  MUFU.COS R103, R103 ;  /* 0x0000006700677308 */ /* 0x000fe20000000000 */
[----:B------:R-:W-:Y:S01]  /*6720*/  ISETP.GE.U32.AND P3, PT, R93, UR23, PT ;  /* 0x000000175d007c0c */ /* 0x000fe2000bf66070 */
[C---:B0-----:R-:W-:Y:S02]  /*6730*/  FMUL.FTZ R95, R104.reuse, R95 ;  /* 0x0000005f685f7220 */ /* 0x041fe40000410000 */
[----:B------:R-:W-:Y:S02]  /*6740*/  FMUL.FTZ R116, R104, R116 ;  /* 0x0000007468747220 */ /* 0x000fe40000410000 */
[C---:B------:R-:W-:Y:S02]  /*6750*/  FMUL.FTZ R93, R39.reuse, R92 ;  /* 0x0000005c275d7220 */ /* 0x040fe40000410000 */
[----:B------:R-:W0:Y:S01]  /*6760*/  MUFU.EX2 R121, R121 ;  /* 0x0000007900797308 */ /* 0x000e220000000800 */
[----:B------:R-:W-:Y:S01]  /*6770*/  FMUL.FTZ R94, R39, R94 ;  /* 0x0000005e275e7220 */ /* 0x000fe20000410000 */
[----:B------:R-:W-:Y:S01]  /*6780*/  IADD3 R119, R40, 0xe, RZ ;  /* 0x0000000e28777810 */ /* 0x000fe20007ffe0ff */
[----:B------:R-:W-:Y:S01]  /*6790*/  FMUL.RZ R105, R105, 0.15915493667125701904 ;  /* 0x3e22f98369697820 */ /* 0x000fe2000040c000 */
[----:B------:R-:W-:Y:S01]  /*67a0*/  PRMT R81, RZ, 0x5410, R81 ;  /* 0x00005410ff517816 */ /* 0x000fe20000000051 */
[----:B------:R-:W-:Y:S01]  /*67b0*/  FMUL.FTZ R120, R124, R16 ;  /* 0x000000107c787220 */ /* 0x000fe20000410000 */
[----:B------:R-:W-:-:S02]  /*67c0*/  IADD3 R112, R40, 0x9, RZ ;  /* 0x0000000928707810 */ /* 0x000fc40007ffe0ff */
[----:B------:R-:W1:Y:S01]  /*67d0*/  MUFU.EX2 R126, R126 ;  /* 0x0000007e007e7308 */ /* 0x000e620000000800 */
[----:B------:R-:W-:Y:S02]  /*67e0*/  FSEL R92, R116, RZ, !P2 ;  /* 0x000000ff745c7208 */ /* 0x000fe40005000000 */
[----:B------:R-:W-:Y:S02]  /*67f0*/  FSEL R93, R93, RZ, !P2 ;  /* 0x000000ff5d5d7208 */ /* 0x000fe40005000000 */
[----:B------:R-:W-:Y:S02]  /*6800*/  FSEL R94, R94, RZ, !P2 ;  /* 0x000000ff5e5e7208 */ /* 0x000fe40005000000 */
[----:B------:R-:W-:Y:S01]  /*6810*/  FSEL R95, R95, 1, !P2 ;  /* 0x3f8000005f5f7808 */ /* 0x000fe20005000000 */
[----:B------:R-:W-:Y:S01]  /*6820*/  FMUL.FTZ R113, R41, R17 ;  /* 0x0000001129717220 */ /* 0x000fe20000410000 */
[----:B------:R-:W-:Y:S01]  /*6830*/  ISETP.GE.U32.AND P2, PT, R119, UR23, PT ;  /* 0x0000001777007c0c */ /* 0x000fe2000bf46070 */
[----:B------:R-:W-:Y:S01]  /*6840*/  MUFU.SIN R104, R105 ;  /* 0x0000006900687308 */ /* 0x000fe20000000400 */
[----:B------:R-:W-:Y:S01]  /*6850*/  PRMT R119, RZ, 0x5410, R98 ;  /* 0x00005410ff777816 */ /* 0x000fe20000000062 */
[----:B------:R-:W-:Y:S01]  /*6860*/  FMUL.FTZ R81, R161, R81 ;  /* 0x00000051a1517220 */ /* 0x000fe20000410000 */
[----:B------:R-:W-:Y:S01]  /*6870*/  FSEL R73, R73, RZ, !P0 ;  /* 0x000000ff49497208 */ /* 0x000fe20004000000 */
[----:B------:R-:W-:Y:S01]  /*6880*/  FMUL.FTZ R117, R41, R18 ;  /* 0x0000001229757220 */ /* 0x000fe20000410000 */
[----:B------:R-:W-:-:S02]  /*6890*/  FSEL R75, R75, 1, !P0 ;  /* 0x3f8000004b4b7808 */ /* 0x000fc40004000000 */
[----:B------:R-:W-:Y:S01]  /*68a0*/  ISETP.GE.U32.AND P0, PT, R112, UR23, PT ;  /* 0x0000001770007c0c */ /* 0x000fe2000bf06070 */
[----:B------:R-:W-:Y:S01]  /*68b0*/  MUFU.COS R105, R105 ;  /* 0x0000006900697308 */ /* 0x000fe20000000000 */
[----:B------:R-:W-:Y:S01]  /*68c0*/  PRMT R98, RZ, 0x5410, R97 ;  /* 0x00005410ff627816 */ /* 0x000fe20000000061 */
[----:B------:R-:W-:Y:S01]  /*68d0*/  FMUL.RZ R113, R113, 0.15915493667125701904 ;  /* 0x3e22f98371717820 */ /* 0x000fe2000040c000 */
[----:B------:R-:W-:Y:S01]  /*68e0*/  IADD3 R112, R40, 0xb, RZ ;  /* 0x0000000b28707810 */ /* 0x000fe20007ffe0ff */
[----:B------:R-:W-:-:S04]  /*68f0*/  FMUL.FTZ R125, R124, R17 ;  /* 0x000000117c7d7220 */ /* 0x000fc80000410000 */
[----:B------:R-:W2:Y:S01]  /*6900*/  MUFU.EX2 R120, R120 ;  /* 0x0000007800787308 */ /* 0x000ea20000000800 */
[----:B------:R-:W-:Y:S01]  /*6910*/  FMUL.FTZ R97, R56, R119 ;  /* 0x0000007738617220 */ /* 0x000fe20000410000 */
[----:B------:R-:W-:Y:S01]  /*6920*/  FSEL R81, R81, RZ, !P6 ;  /* 0x000000ff51517208 */ /* 0x000fe20007000000 */
[----:B------:R-:W-:Y:S01]  /*6930*/  FMUL.RZ R117, R117, 0.15915493667125701904 ;  /* 0x3e22f98375757820 */ /* 0x000fe2000040c000 */
[----:B------:R-:W-:Y:S01]  /*6940*/  FSEL R83, R83, 1, !P6 ;  /* 0x3f80000053537808 */ /* 0x000fe20007000000 */
[----:B------:R-:W-:Y:S01]  /*6950*/  FMUL.FTZ R119, R124, R18 ;  /* 0x000000127c777220 */ /* 0x000fe20000410000 */
[----:B------:R-:W-:Y:S01]  /*6960*/  ISETP.GE.U32.AND P6, PT, R112, UR23, PT ;  /* 0x0000001770007c0c */ /* 0x000fe2000bfc6070 */
[----:B------:R-:W-:Y:S01]  /*6970*/  FMUL.FTZ R98, R56, R98 ;  /* 0x0000006238627220 */ /* 0x000fe20000410000 */
[----:B------:R-:W-:Y:S01]  /*6980*/  MUFU.SIN R112, R113 ;  /* 0x0000007100707308 */ /* 0x000fe20000000400 */
[----:B------:R-:W-:Y:S01]  /*6990*/  IADD3 R40, R40, 0xf, RZ ;  /* 0x0000000f28287810 */ /* 0x000fe20007ffe0ff */
[----:B0-----:R-:W-:-:S02]  /*69a0*/  FMUL.FTZ R103, R121, R103 ;  /* 0x0000006779677220 */ /* 0x001fc40000410000 */
[----:B------:R-:W-:Y:S02]  /*69b0*/  FMUL.FTZ R102, R121, R102 ;  /* 0x0000006679667220 */ /* 0x000fe40000410000 */
[----:B------:R-:W-:Y:S02]  /*69c0*/  FMUL.FTZ R121, R41, R19 ;  /* 0x0000001329797220 */ /* 0x000fe40000410000 */
[----:B------:R-:W-:Y:S01]  /*69d0*/  MUFU.COS R113, R113 ;  /* 0x0000007100717308 */ /* 0x000fe20000000000 */
[----:B------:R-:W-:Y:S01]  /*69e0*/  FSEL R96, R96, RZ, !P1 ;  /* 0x000000ff60607208 */ /* 0x000fe20004800000 */
[----:B------:R-:W-:Y:S01]  /*69f0*/  FMUL.FTZ R127, R67, R68 ;  /* 0x00000044437f7220 */ /* 0x000fe20000410000 */
[----:B------:R-:W-:Y:S02]  /*6a00*/  FSEL R97, R97, RZ, !P1 ;  /* 0x000000ff61617208 */ /* 0x000fe40004800000 */
[----:B------:R-:W-:-:S03]  /*6a10*/  FSEL R98, R98, RZ, !P1 ;  /* 0x000000ff62627208 */ /* 0x000fc60004800000 */
[----:B------:R-:W0:Y:S01]  /*6a20*/  MUFU.EX2 R125, R125 ;  /* 0x0000007d007d7308 */ /* 0x000e220000000800 */
[----:B------:R-:W-:Y:S01]  /*6a30*/  FSEL R99, R99, 1, !P1 ;  /* 0x3f80000063637808 */ /* 0x000fe20004800000 */
[----:B-1----:R-:W-:Y:S01]  /*6a40*/  FMUL.FTZ R101, R126, R101 ;  /* 0x000000657e657220 */ /* 0x002fe20000410000 */
[----:B------:R-:W-:Y:S01]  /*6a50*/  ISETP.GE.U32.AND P1, PT, R40, UR23, PT ;  /* 0x0000001728007c0c */ /* 0x000fe2000bf26070 */
[----:B------:R-:W-:-:S04]  /*6a60*/  FMUL.FTZ R40, R124, R19 ;  /* 0x000000137c287220 */ /* 0x000fc80000410000 */
[----:B------:R-:W-:Y:S01]  /*6a70*/  MUFU.SIN R116, R117 ;  /* 0x0000007500747308 */ /* 0x000fe20000000400 */
[----:B------:R-:W-:Y:S02]  /*6a80*/  FMUL.FTZ R100, R126, R100 ;  /* 0x000000647e647220 */ /* 0x000fe40000410000 */
[----:B------:R-:W-:Y:S02]  /*6a90*/  FMUL.RZ R121, R121, 0.15915493667125701904 ;  /* 0x3e22f98379797820 */ /* 0x000fe4000040c000 */
[----:B------:R-:W-:-:S03]  /*6aa0*/  FMUL.FTZ R126, R64, R68 ;  /* 0x00000044407e7220 */ /* 0x000fc60000410000 */
[----:B------:R-:W-:Y:S01]  /*6ab0*/  MUFU.COS R117, R117 ;  /* 0x0000007500757308 */ /* 0x000fe20000000000 */
[----:B------:R-:W-:-:S07]  /*6ac0*/  FFMA.FTZ R127, R64, R71, R127 ;  /* 0x00000047407f7223 */ /* 0x000fce000001007f */
[----:B------:R-:W1:Y:S01]  /*6ad0*/  MUFU.EX2 R119, R119 ;  /* 0x0000007700777308 */ /* 0x000e620000000800 */
[C---:B--2---:R-:W-:Y:S02]  /*6ae0*/  FMUL.FTZ R105, R120.reuse, R105 ;  /* 0x0000006978697220 */ /* 0x044fe40000410000 */
[----:B------:R-:W-:Y:S02]  /*6af0*/  FMUL.FTZ R104, R120, R104 ;  /* 0x0000006878687220 */ /* 0x000fe40000410000 */
[-C--:B------:R-:W-:Y:S02]  /*6b00*/  FMUL.FTZ R41, R41, R20.reuse ;  /* 0x0000001429297220 */ /* 0x080fe40000410000 */
[----:B------:R-:W-:Y:S01]  /*6b10*/  FFMA.FTZ R126, R67, R71, -R126 ;  /* 0x00000047437e7223 */ /* 0x000fe2000001087e */
[----:B------:R-:W-:Y:S01]  /*6b20*/  MUFU.SIN R120, R121 ;  /* 0x0000007900787308 */ /* 0x000fe20000000400 */
[----:B------:R-:W-:Y:S02]  /*6b30*/  FMUL.FTZ R124, R124, R20 ;  /* 0x000000147c7c7220 */ /* 0x000fe40000410000 */
[----:B------:R-:W-:-:S02]  /*6b40*/  FMUL.FTZ R156, R72, R127 ;  /* 0x0000007f489c7220 */ /* 0x000fc40000410000 */
[----:B------:R-:W-:-:S03]  /*6b50*/  FMUL.RZ R41, R41, 0.15915493667125701904 ;  /* 0x3e22f98329297820 */ /* 0x000fc6000040c000 */
[----:B------:R-:W-:Y:S01]  /*6b60*/  MUFU.EX2 R40, R40 ;  /* 0x0000002800287308 */ /* 0x000fe20000000800 */
[-C--:B------:R-:W-:Y:S02]  /*6b70*/  FMUL.FTZ R155, R72, R126.reuse ;  /* 0x0000007e489b7220 */ /* 0x080fe40000410000 */
[----:B------:R-:W-:-:S05]  /*6b80*/  FFMA.FTZ R126, R75, R126, -R156 ;  /* 0x0000007e4b7e7223 */ /* 0x000fca000001089c */
[----:B------:R-:W2:Y:S01]  /*6b90*/  MUFU.COS R121, R121 ;  /* 0x0000007900797308 */ /* 0x000ea20000000000 */
[C---:B0-----:R-:W-:Y:S02]  /*6ba0*/  FMUL.FTZ R113, R125.reuse, R113 ;  /* 0x000000717d717220 */ /* 0x041fe40000410000 */
[----:B------:R-:W-:Y:S02]  /*6bb0*/  FMUL.FTZ R112, R125, R112 ;  /* 0x000000707d707220 */ /* 0x000fe40000410000 */
[----:B------:R-:W-:Y:S02]  /*6bc0*/  FFMA.FTZ R127, R75, R127, R155 ;  /* 0x0000007f4b7f7223 */ /* 0x000fe4000001009b */
[C---:B-1----:R-:W-:Y:S01]  /*6bd0*/  FMUL.FTZ R117, R119.reuse, R117 ;  /* 0x0000007577757220 */ /* 0x042fe20000410000 */
[----:B------:R-:W-:Y:S01]  /*6be0*/  MUFU.EX2 R124, R124 ;  /* 0x0000007c007c7308 */ /* 0x000fe20000000800 */
[----:B------:R-:W-:Y:S02]  /*6bf0*/  FMUL.FTZ R116, R119, R116 ;  /* 0x0000007477747220 */ /* 0x000fe40000410000 */
[----:B------:R-:W-:-:S05]  /*6c00*/  FMUL.FTZ R119, R76, R126 ;  /* 0x0000007e4c777220 */ /* 0x000fca0000410000 */
[----:B------:R-:W0:Y:S01]  /*6c10*/  MUFU.COS R125, R41 ;  /* 0x00000029007d7308 */ /* 0x000e220000000000 */
[-C--:B------:R-:W-:Y:S02]  /*6c20*/  FMUL.FTZ R155, R76, R127.reuse ;  /* 0x0000007f4c9b7220 */ /* 0x080fe40000410000 */
[----:B------:R-:W-:-:S05]  /*6c30*/  FFMA.FTZ R119, R79, R127, R119 ;  /* 0x0000007f4f777223 */ /* 0x000fca0000010077 */
[----:B------:R-:W1:Y:S01]  /*6c40*/  MUFU.SIN R41, R41 ;  /* 0x0000002900297308 */ /* 0x000e620000000400 */
[----:B------:R-:W-:Y:S02]  /*6c50*/  FFMA.FTZ R126, R79, R126, -R155 ;  /* 0x0000007e4f7e7223 */ /* 0x000fe4000001089b */
[C---:B--2---:R-:W-:Y:S02]  /*6c60*/  FMUL.FTZ R121, R40.reuse, R121 ;  /* 0x0000007928797220 */ /* 0x044fe40000410000 */
[----:B------:R-:W-:Y:S02]  /*6c70*/  FMUL.FTZ R120, R40, R120 ;  /* 0x0000007828787220 */ /* 0x000fe40000410000 */
[C---:B------:R-:W-:Y:S02]  /*6c80*/  FMUL.FTZ R40, R80.reuse, R119 ;  /* 0x0000007750287220 */ /* 0x040fe40000410000 */
[-C--:B------:R-:W-:Y:S02]  /*6c90*/  FMUL.FTZ R127, R80, R126.reuse ;  /* 0x0000007e507f7220 */ /* 0x080fe40000410000 */
[----:B------:R-:W-:-:S02]  /*6ca0*/  FFMA.FTZ R40, R83, R126, -R40 ;  /* 0x0000007e53287223 */ /* 0x000fc40000010828 */
[----:B------:R-:W-:Y:S02]  /*6cb0*/  FFMA.FTZ R119, R83, R119, R127 ;  /* 0x0000007753777223 */ /* 0x000fe4000001007f */
[C---:B0-----:R-:W-:Y:S02]  /*6cc0*/  FMUL.FTZ R125, R124.reuse, R125 ;  /* 0x0000007d7c7d7220 */ /* 0x041fe40000410000 */
[----:B-1----:R-:W-:Y:S02]  /*6cd0*/  FMUL.FTZ R124, R124, R41 ;  /* 0x000000297c7c7220 */ /* 0x002fe40000410000 */
[C---:B------:R-:W-:Y:S02]  /*6ce0*/  FMUL.FTZ R41, R84.reuse, R40 ;  /* 0x0000002854297220 */ /* 0x040fe40000410000 */
[-C--:B------:R-:W-:Y:S02]  /*6cf0*/  FMUL.FTZ R126, R84, R119.reuse ;  /* 0x00000077547e7220 */ /* 0x080fe40000410000 */
[----:B------:R-:W-:-:S02]  /*6d00*/  FFMA.FTZ R41, R87, R119, R41 ;  /* 0x0000007757297223 */ /* 0x000fc40000010029 */
[C---:B------:R-:W-:Y:S02]  /*6d10*/  FMUL.FTZ R119, R66.reuse, R68 ;  /* 0x0000004442777220 */ /* 0x040fe40000410000 */
[----:B------:R-:W-:Y:S02]  /*6d20*/  FFMA.FTZ R40, R87, R40, -R126 ;  /* 0x0000002857287223 */ /* 0x000fe4000001087e */
[C---:B------:R-:W-:Y:S02]  /*6d30*/  FMUL.FTZ R126, R65.reuse, R68 ;  /* 0x00000044417e7220 */ /* 0x040fe40000410000 */
[-C--:B------:R-:W-:Y:S02]  /*6d40*/  FFMA.FTZ R119, R65, R71.reuse, -R119 ;  /* 0x0000004741777223 */ /* 0x080fe40000010877 */
[----:B------:R-:W-:Y:S02]  /*6d50*/  FFMA.FTZ R126, R66, R71, R126 ;  /* 0x00000047427e7223 */ /* 0x000fe4000001007e */
[----:B------:R-:W-:-:S02]  /*6d60*/  FADD.FTZ R119, R69, R119 ;  /* 0x0000007745777221 */ /* 0x000fc40000010000 */
[----:B------:R-:W-:Y:S02]  /*6d70*/  FADD.FTZ R126, R70, R126 ;  /* 0x0000007e467e7221 */ /* 0x000fe40000010000 */
[CC--:B------:R-:W-:Y:S02]  /*6d80*/  FMUL.FTZ R127, R72.reuse, R119.reuse ;  /* 0x00000077487f7220 */ /* 0x0c0fe40000410000 */
[-C--:B------:R-:W-:Y:S02]  /*6d90*/  FMUL.FTZ R155, R72, R126.reuse ;  /* 0x0000007e489b7220 */ /* 0x080fe40000410000 */
[C---:B------:R-:W-:Y:S02]  /*6da0*/  FFMA.FTZ R126, R75.reuse, R126, R127 ;  /* 0x0000007e4b7e7223 */ /* 0x040fe4000001007f */
[----:B------:R-:W-:Y:S02]  /*6db0*/  FFMA.FTZ R119, R75, R119, -R155 ;  /* 0x000000774b777223 */ /* 0x000fe4000001089b */
[----:B------:R-:W-:-:S02]  /*6dc0*/  FMUL.FTZ R155, R88, R41 ;  /* 0x00000029589b7220 */ /* 0x000fc40000410000 */
[----:B------:R-:W-:Y:S02]  /*6dd0*/  FADD.FTZ R126, R74, R126 ;  /* 0x0000007e4a7e7221 */ /* 0x000fe40000010000 */
[-C--:B------:R-:W-:Y:S02]  /*6de0*/  FMUL.FTZ R127, R88, R40.reuse ;  /* 0x00000028587f7220 */ /* 0x080fe40000410000 */
[----:B------:R-:W-:Y:S02]  /*6df0*/  FADD.FTZ R119, R73, R119 ;  /* 0x0000007749777221 */ /* 0x000fe40000010000 */
[C---:B------:R-:W-:Y:S02]  /*6e00*/  FFMA.FTZ R40, R91.reuse, R40, -R155 ;  /* 0x000000285b287223 */ /* 0x040fe4000001089b */
[----:B------:R-:W-:Y:S02]  /*6e10*/  FMUL.FTZ R155, R76, R126 ;  /* 0x0000007e4c9b7220 */ /* 0x000fe40000410000 */
[----:B------:R-:W-:-:S02]  /*6e20*/  FFMA.FTZ R41, R91, R41, R127 ;  /* 0x000000295b297223 */ /* 0x000fc4000001007f */
[-C--:B------:R-:W-:Y:S02]  /*6e30*/  FMUL.FTZ R127, R76, R119.reuse ;  /* 0x000000774c7f7220 */ /* 0x080fe40000410000 */
[C---:B------:R-:W-:Y:S02]  /*6e40*/  FFMA.FTZ R119, R79.reuse, R119, -R155 ;  /* 0x000000774f777223 */ /* 0x040fe4000001089b */
[----:B------:R-:W-:Y:S02]  /*6e50*/  FFMA.FTZ R126, R79, R126, R127 ;  /* 0x0000007e4f7e7223 */ /* 0x000fe4000001007f */
[C---:B------:R-:W-:Y:S02]  /*6e60*/  FMUL.FTZ R127, R92.reuse, R40 ;  /* 0x000000285c7f7220 */ /* 0x040fe40000410000 */
[----:B------:R-:W-:Y:S02]  /*6e70*/  FADD.FTZ R119, R77, R119 ;  /* 0x000000774d777221 */ /* 0x000fe40000010000 */
[----:B------:R-:W-:-:S02]  /*6e80*/  FMUL.FTZ R155, R92, R41 ;  /* 0x000000295c9b7220 */ /* 0x000fc40000410000 */
[----:B------:R-:W-:Y:S02]  /*6e90*/  FADD.FTZ R126, R78, R126 ;  /* 0x0000007e4e7e7221 */ /* 0x000fe40000010000 */
[C---:B------:R-:W-:Y:S02]  /*6ea0*/  FFMA.FTZ R41, R95.reuse, R41, R127 ;  /* 0x000000295f297223 */ /* 0x040fe4000001007f */
[C---:B------:R-:W-:Y:S02]  /*6eb0*/  FMUL.FTZ R127, R80.reuse, R119 ;  /* 0x00000077507f7220 */ /* 0x040fe40000410000 */
[----:B------:R-:W-:Y:S02]  /*6ec0*/  FFMA.FTZ R40, R95, R40, -R155 ;  /* 0x000000285f287223 */ /* 0x000fe4000001089b */
[-C--:B------:R-:W-:Y:S02]  /*6ed0*/  FMUL.FTZ R155, R80, R126.reuse ;  /* 0x0000007e509b7220 */ /* 0x080fe40000410000 */
[----:B------:R-:W-:-:S02]  /*6ee0*/  FFMA.FTZ R126, R83, R126, R127 ;  /* 0x0000007e537e7223 */ /* 0x000fc4000001007f */
[----:B------:R-:W-:Y:S02]  /*6ef0*/  FFMA.FTZ R119, R83, R119, -R155 ;  /* 0x0000007753777223 */ /* 0x000fe4000001089b */
[----:B------:R-:W-:Y:S02]  /*6f00*/  FMUL.FTZ R155, R96, R41 ;  /* 0x00000029609b7220 */ /* 0x000fe40000410000 */
[----:B------:R-:W-:Y:S02]  /*6f10*/  FADD.FTZ R126, R82, R126 ;  /* 0x0000007e527e7221 */ /* 0x000fe40000010000 */
[-C--:B------:R-:W-:Y:S02]  /*6f20*/  FMUL.FTZ R127, R96, R40.reuse ;  /* 0x00000028607f7220 */ /* 0x080fe40000410000 */
[----:B------:R-:W-:Y:S02]  /*6f30*/  FADD.FTZ R119, R81, R119 ;  /* 0x0000007751777221 */ /* 0x000fe40000010000 */
[----:B------:R-:W-:-:S02]  /*6f40*/  FFMA.FTZ R40, R99, R40, -R155 ;  /* 0x0000002863287223 */ /* 0x000fc4000001089b */
[-C--:B------:R-:W-:Y:S01]  /*6f50*/  FMUL.FTZ R155, R84, R126.reuse ;  /* 0x0000007e549b7220 */ /* 0x080fe20000410000 */
[----:B------:R-:W-:Y:S01]  /*6f60*/  FSEL R100, R100, RZ, !P0 ;  /* 0x000000ff64647208 */ /* 0x000fe20004000000 */
[----:B------:R-:W-:Y:S02]  /*6f70*/  FFMA.FTZ R41, R99, R41, R127 ;  /* 0x0000002963297223 */ /* 0x000fe4000001007f */
[-C--:B------:R-:W-:Y:S02]  /*6f80*/  FMUL.FTZ R127, R84, R119.reuse ;  /* 0x00000077547f7220 */ /* 0x080fe40000410000 */
[----:B------:R-:W-:Y:S01]  /*6f90*/  FFMA.FTZ R119, R87, R119, -R155 ;  /* 0x0000007757777223 */ /* 0x000fe2000001089b */
[----:B------:R-:W-:Y:S01]  /*6fa0*/  FSEL R101, R101, 1, !P0 ;  /* 0x3f80000065657808 */ /* 0x000fe20004000000 */
[----:B------:R-:W-:Y:S02]  /*6fb0*/  FFMA.FTZ R126, R87, R126, R127 ;  /* 0x0000007e577e7223 */ /* 0x000fe4000001007f */
[----:B------:R-:W-:-:S02]  /*6fc0*/  FMUL.FTZ R127, R100, R40 ;  /* 0x00000028647f7220 */ /* 0x000fc40000410000 */
[----:B------:R-:W-:Y:S02]  /*6fd0*/  FADD.FTZ R119, R85, R119 ;  /* 0x0000007755777221 */ /* 0x000fe40000010000 */
[-C--:B------:R-:W-:Y:S02]  /*6fe0*/  FMUL.FTZ R155, R100, R41.reuse ;  /* 0x00000029649b7220 */ /* 0x080fe40000410000 */
[----:B------:R-:W-:Y:S02]  /*6ff0*/  FADD.FTZ R126, R86, R126 ;  /* 0x0000007e567e7221 */ /* 0x000fe40000010000 */
[C---:B------:R-:W-:Y:S02]  /*7000*/  FFMA.FTZ R41, R101.reuse, R41, R127 ;  /* 0x0000002965297223 */ /* 0x040fe4000001007f */
[----:B------:R-:W-:Y:S01]  /*7010*/  FMUL.FTZ R127, R88, R119 ;  /* 0x00000077587f7220 */ /* 0x000fe20000410000 */
[----:B------:R-:W-:Y:S01]  /*7020*/  FSEL R102, R102, RZ, !P4 ;  /* 0x000000ff66667208 */ /* 0x000fe20006000000 */
[----:B------:R-:W-:-:S02]  /*7030*/  FFMA.FTZ R40, R101, R40, -R155 ;  /* 0x0000002865287223 */ /* 0x000fc4000001089b */
[-C--:B------:R-:W-:Y:S02]  /*7040*/  FMUL.FTZ R155, R88, R126.reuse ;  /* 0x0000007e589b7220 */ /* 0x080fe40000410000 */
[----:B------:R-:W-:Y:S01]  /*7050*/  FFMA.FTZ R126, R91, R126, R127 ;  /* 0x0000007e5b7e7223 */ /* 0x000fe2000001007f */
[----:B------:R-:W-:Y:S01]  /*7060*/  FSEL R103, R103, 1, !P4 ;  /* 0x3f80000067677808 */ /* 0x000fe20006000000 */
[----:B------:R-:W-:Y:S02]  /*7070*/  FFMA.FTZ R119, R91, R119, -R155 ;  /* 0x000000775b777223 */ /* 0x000fe4000001089b */
[----:B------:R-:W-:Y:S02]  /*7080*/  FMUL.FTZ R155, R102, R41 ;  /* 0x00000029669b7220 */ /* 0x000fe40000410000 */
[----:B------:R-:W-:Y:S02]  /*7090*/  FADD.FTZ R126, R90, R126 ;  /* 0x0000007e5a7e7221 */ /* 0x000fe40000010000 */
[----:B------:R-:W-:-:S02]  /*70a0*/  FMUL.FTZ R127, R102, R40 ;  /* 0x00000028667f7220 */ /* 0x000fc40000410000 */
[----:B------:R-:W-:Y:S02]  /*70b0*/  FFMA.FTZ R40, R103, R40, -R155 ;  /* 0x0000002867287223 */ /* 0x000fe4000001089b */
[----:B------:R-:W-:Y:S02]  /*70c0*/  FADD.FTZ R119, R89, R119 ;  /* 0x0000007759777221 */ /* 0x000fe40000010000 */
[-C--:B------:R-:W-:Y:S01]  /*70d0*/  FMUL.FTZ R155, R92, R126.reuse ;  /* 0x0000007e5c9b7220 */ /* 0x080fe20000410000 */
[----:B------:R-:W-:Y:S01]  /*70e0*/  FSEL R104, R104, RZ, !P6 ;  /* 0x000000ff68687208 */ /* 0x000fe20007000000 */
[----:B------:R-:W-:Y:S02]  /*70f0*/  FFMA.FTZ R41, R103, R41, R127 ;  /* 0x0000002967297223 */ /* 0x000fe4000001007f */
[-C--:B------:R-:W-:Y:S02]  /*7100*/  FMUL.FTZ R127, R92, R119.reuse ;  /* 0x000000775c7f7220 */ /* 0x080fe40000410000 */
[----:B------:R-:W-:Y:S01]  /*7110*/  FFMA.FTZ R119, R95, R119, -R155 ;  /* 0x000000775f777223 */ /* 0x000fe2000001089b */
[----:B------:R-:W-:Y:S01]  /*7120*/  FSEL R105, R105, 1, !P6 ;  /* 0x3f80000069697808 */ /* 0x000fe20007000000 */
[----:B------:R-:W-:-:S02]  /*7130*/  FFMA.FTZ R126, R95, R126, R127 ;  /* 0x0000007e5f7e7223 */ /* 0x000fc4000001007f */
[C---:B------:R-:W-:Y:S02]  /*7140*/  FMUL.FTZ R155, R104.reuse, R41 ;  /* 0x00000029689b7220 */ /* 0x040fe40000410000 */
[----:B------:R-:W-:Y:S02]  /*7150*/  FADD.FTZ R119, R93, R119 ;  /* 0x000000775d777221 */ /* 0x000fe40000010000 */
[-C--:B------:R-:W-:Y:S02]  /*7160*/  FMUL.FTZ R127, R104, R40.reuse ;  /* 0x00000028687f7220 */ /* 0x080fe40000410000 */
[----:B------:R-:W-:Y:S02]  /*7170*/  FFMA.FTZ R40, R105, R40, -R155 ;  /* 0x0000002869287223 */ /* 0x000fe4000001089b */
[----:B------:R-:W-:Y:S02]  /*7180*/  FADD.FTZ R126, R94, R126 ;  /* 0x0000007e5e7e7221 */ /* 0x000fe40000010000 */
[----:B------:R-:W-:-:S02]  /*7190*/  FMUL.FTZ R155, R96, R119 ;  /* 0x00000077609b7220 */ /* 0x000fc40000410000 */
[----:B------:R-:W-:Y:S02]  /*71a0*/  FFMA.FTZ R41, R105, R41, R127 ;  /* 0x0000002969297223 */ /* 0x000fe4000001007f */
[-C--:B------:R-:W-:Y:S01]  /*71b0*/  FMUL.FTZ R127, R96, R126.reuse ;  /* 0x0000007e607f7220 */ /* 0x080fe20000410000 */
[----:B------:R-:W-:Y:S01]  /*71c0*/  PRMT R106, RZ, 0x5410, R106 ;  /* 0x00005410ff6a7816 */ /* 0x000fe2000000006a */
[C---:B------:R-:W-:Y:S02]  /*71d0*/  FFMA.FTZ R126, R99.reuse, R126, R155 ;  /* 0x0000007e637e7223 */ /* 0x040fe4000001009b */
[----:B------:R-:W-:Y:S01]  /*71e0*/  FFMA.FTZ R119, R99, R119, -R127 ;  /* 0x0000007763777223 */ /* 0x000fe2000001087f */
[----:B------:R-:W-:Y:S01]  /*71f0*/  PRMT R127, RZ, 0x5410, R107 ;  /* 0x00005410ff7f7816 */ /* 0x000fe2000000006b */
[----:B------:R-:W-:Y:S02]  /*7200*/  FADD.FTZ R126, R98, R126 ;  /* 0x0000007e627e7221 */ /* 0x000fe40000010000 */
[----:B------:R-:W-:-:S02]  /*7210*/  FMUL.FTZ R107, R57, R106 ;  /* 0x0000006a396b7220 */ /* 0x000fc40000410000 */
[----:B------:R-:W-:Y:S02]  /*7220*/  FADD.FTZ R119, R97, R119 ;  /* 0x0000007761777221 */ /* 0x000fe40000010000 */
[CC--:B------:R-:W-:Y:S02]  /*7230*/  FMUL.FTZ R155, R100.reuse, R126.reuse ;  /* 0x0000007e649b7220 */ /* 0x0c0fe40000410000 */
[----:B------:R-:W-:Y:S01]  /*7240*/  FMUL.FTZ R106, R57, R127 ;  /* 0x0000007f396a7220 */ /* 0x000fe20000410000 */
[----:B------:R-:W-:Y:S01]  /*7250*/  FSEL R107, R107, RZ, !P0 ;  /* 0x000000ff6b6b7208 */ /* 0x000fe20004000000 */
[-C--:B------:R-:W-:Y:S01]  /*7260*/  FMUL.FTZ R127, R100, R119.reuse ;  /* 0x00000077647f7220 */ /* 0x080fe20000410000 */
[----:B------:R-:W-:Y:S01]  /*7270*/  PRMT R108, RZ, 0x5410, R108 ;  /* 0x00005410ff6c7816 */ /* 0x000fe2000000006c */
[C---:B------:R-:W-:Y:S01]  /*7280*/  FFMA.FTZ R119, R101.reuse, R119, -R155 ;  /* 0x0000007765777223 */ /* 0x040fe2000001089b */
[----:B------:R-:W-:Y:S01]  /*7290*/  FSEL R106, R106, RZ, !P0 ;  /* 0x000000ff6a6a7208 */ /* 0x000fe20004000000 */
[----:B------:R-:W-:Y:S01]  /*72a0*/  FFMA.FTZ R126, R101, R126, R127 ;  /* 0x0000007e657e7223 */ /* 0x000fe2000001007f */
[----:B------:R-:W-:Y:S01]  /*72b0*/  PRMT R109, RZ, 0x5410, R109 ;  /* 0x00005410ff6d7816 */ /* 0x000fe2000000006d */
[----:B------:R-:W-:-:S02]  /*72c0*/  FADD.FTZ R119, R107, R119 ;  /* 0x000000776b777221 */ /* 0x000fc40000010000 */
[----:B------:R-:W-:Y:S02]  /*72d0*/  FMUL.FTZ R127, R58, R108 ;  /* 0x0000006c3a7f7220 */ /* 0x000fe40000410000 */
[----:B------:R-:W-:Y:S02]  /*72e0*/  FADD.FTZ R126, R106, R126 ;  /* 0x0000007e6a7e7221 */ /* 0x000fe40000010000 */
[----:B------:R-:W-:Y:S02]  /*72f0*/  FMUL.FTZ R108, R58, R109 ;  /* 0x0000006d3a6c7220 */ /* 0x000fe40000410000 */
[C---:B------:R-:W-:Y:S02]  /*7300*/  FMUL.FTZ R109, R102.reuse, R119 ;  /* 0x00000077666d7220 */ /* 0x040fe40000410000 */
[-C--:B------:R-:W-:Y:S01]  /*7310*/  FMUL.FTZ R155, R102, R126.reuse ;  /* 0x0000007e669b7220 */ /* 0x080fe20000410000 */
[----:B------:R-:W-:Y:S01]  /*7320*/  FSEL R108, R108, RZ, !P4 ;  /* 0x000000ff6c6c7208 */ /* 0x000fe20006000000 */
[----:B------:R-:W-:Y:S01]  /*7330*/  FFMA.FTZ R126, R103, R126, R109 ;  /* 0x0000007e677e7223 */ /* 0x000fe2000001006d */
[----:B------:R-:W-:-:S02]  /*7340*/  FSEL R109, R127, RZ, !P4 ;  /* 0x000000ff7f6d7208 */ /* 0x000fc40006000000 */
[----:B------:R-:W-:Y:S01]  /*7350*/  PRMT R127, RZ, 0x5410, R110 ;  /* 0x00005410ff7f7816 */ /* 0x000fe2000000006e */
[----:B------:R-:W-:Y:S01]  /*7360*/  FFMA.FTZ R119, R103, R119, -R155 ;  /* 0x0000007767777223 */ /* 0x000fe2000001089b */
[----:B------:R-:W-:Y:S01]  /*7370*/  PRMT R110, RZ, 0x5410, R111 ;  /* 0x00005410ff6e7816 */ /* 0x000fe2000000006f */
[----:B------:R-:W-:Y:S02]  /*7380*/  FADD.FTZ R126, R108, R126 ;  /* 0x0000007e6c7e7221 */ /* 0x000fe40000010000 */
[----:B------:R-:W-:Y:S02]  /*7390*/  FMUL.FTZ R111, R59, R127 ;  /* 0x0000007f3b6f7220 */ /* 0x000fe40000410000 */
[----:B------:R-:W-:Y:S02]  /*73a0*/  FADD.FTZ R119, R109, R119 ;  /* 0x000000776d777221 */ /* 0x000fe40000010000 */
[C---:B------:R-:W-:Y:S02]  /*73b0*/  FMUL.FTZ R155, R104.reuse, R126 ;  /* 0x0000007e689b7220 */ /* 0x040fe40000410000 */
[----:B------:R-:W-:Y:S01]  /*73c0*/  FMUL.FTZ R110, R59, R110 ;  /* 0x0000006e3b6e7220 */ /* 0x000fe20000410000 */
[----:B------:R-:W-:Y:S01]  /*73d0*/  FSEL R111, R111, RZ, !P6 ;  /* 0x000000ff6f6f7208 */ /* 0x000fe20007000000 */
[----:B------:R-:W-:-:S02]  /*73e0*/  FMUL.FTZ R127, R104, R119 ;  /* 0x00000077687f7220 */ /* 0x000fc40000410000 */
[C---:B------:R-:W-:Y:S01]  /*73f0*/  FFMA.FTZ R119, R105.reuse, R119, -R155 ;  /* 0x0000007769777223 */ /* 0x040fe2000001089b */
[----:B------:R-:W-:Y:S01]  /*7400*/  FSEL R110, R110, RZ, !P6 ;  /* 0x000000ff6e6e7208 */ /* 0x000fe20007000000 */
[----:B------:R-:W-:Y:S01]  /*7410*/  FFMA.FTZ R126, R105, R126, R127 ;  /* 0x0000007e697e7223 */ /* 0x000fe2000001007f */
[----:B------:R-:W-:Y:S01]  /*7420*/  FSEL R112, R112, RZ, !P5 ;  /* 0x000000ff70707208 */ /* 0x000fe20006800000 */
[----:B------:R-:W-:Y:S01]  /*7430*/  FADD.FTZ R119, R111, R119 ;  /* 0x000000776f777221 */ /* 0x000fe20000010000 */
[----:B------:R-:W-:Y:S01]  /*7440*/  FSEL R113, R113, 1, !P5 ;  /* 0x3f80000071717808 */ /* 0x000fe20006800000 */
[----:B------:R-:W-:Y:S02]  /*7450*/  FADD.FTZ R126, R110, R126 ;  /* 0x0000007e6e7e7221 */ /* 0x000fe40000010000 */
[C---:B------:R-:W-:Y:S01]  /*7460*/  FMUL.FTZ R127, R112.reuse, R119 ;  /* 0x00000077707f7220 */ /* 0x040fe20000410000 */
[----:B------:R-:W-:Y:S01]  /*7470*/  PRMT R114, RZ, 0x5410, R114 ;  /* 0x00005410ff727816 */ /* 0x000fe20000000072 */
[----:B------:R-:W-:-:S02]  /*7480*/  FMUL.FTZ R155, R112, R126 ;  /* 0x0000007e709b7220 */ /* 0x000fc40000410000 */
[----:B------:R-:W-:Y:S01]  /*7490*/  FFMA.FTZ R126, R113, R126, R127 ;  /* 0x0000007e717e7223 */ /* 0x000fe2000001007f */
[----:B------:R-:W-:Y:S01]  /*74a0*/  PRMT R127, RZ, 0x5410, R115 ;  /* 0x00005410ff7f7816 */ /* 0x000fe20000000073 */
[----:B------:R-:W-:-:S04]  /*74b0*/  FMUL.FTZ R115, R60, R114 ;  /* 0x000000723c737220 */ /* 0x000fc80000410000 */
[----:B------:R-:W-:Y:S01]  /*74c0*/  FMUL.FTZ R127, R60, R127 ;  /* 0x0000007f3c7f7220 */ /* 0x000fe20000410000 */
[----:B------:R-:W-:Y:S02]  /*74d0*/  FSEL R114, R116, RZ, !P3 ;  /* 0x000000ff74727208 */ /* 0x000fe40005800000 */
[----:B------:R-:W-:Y:S01]  /*74e0*/  FSEL R115, R115, RZ, !P5 ;  /* 0x000000ff73737208 */ /* 0x000fe20006800000 */
[----:B------:R-:W-:Y:S01]  /*74f0*/  FFMA.FTZ R119, R113, R119, -R155 ;  /* 0x0000007771777223 */ /* 0x000fe2000001089b */
[----:B------:R-:W-:Y:S02]  /*7500*/  FSEL R116, R127, RZ, !P5 ;  /* 0x000000ff7f747208 */ /* 0x000fe40006800000 */
[----:B------:R-:W-:Y:S01]  /*7510*/  PRMT R51, RZ, 0x5410, R51 ;  /* 0x00005410ff337816 */ /* 0x000fe20000000033 */
[----:B------:R-:W-:Y:S01]  /*7520*/  FADD.FTZ R126, R115, R126 ;  /* 0x0000007e737e7221 */ /* 0x000fe20000010000 */
[----:B------:R-:W-:Y:S01]  /*7530*/  PRMT R118, RZ, 0x5410, R118 ;  /* 0x00005410ff767816 */ /* 0x000fe20000000076 */
[----:B------:R-:W-:Y:S01]  /*7540*/  FADD.FTZ R127, R116, R119 ;  /* 0x00000077747f7221 */ /* 0x000fe20000010000 */
[----:B------:R-:W-:Y:S01]  /*7550*/  FSEL R117, R117, 1, !P3 ;  /* 0x3f80000075757808 */ /* 0x000fe20005800000 */
[----:B------:R-:W-:-:S02]  /*7560*/  FMUL.FTZ R119, R61, R51 ;  /* 0x000000333d777220 */ /* 0x000fc40000410000 */
[C---:B------:R-:W-:Y:S02]  /*7570*/  FMUL.FTZ R51, R114.reuse, R126 ;  /* 0x0000007e72337220 */ /* 0x040fe40000410000 */
        /* <DEDUP_REMOVED lines=15> */
[C---:B------:R-:W-:Y:S02]  /*7670*/  FMUL.FTZ R123, R62.reuse, R123 ;  /* 0x0000007b3e7b7220 */ /* 0x040fe40000410000 */
        /* <DEDUP_REMOVED lines=12> */
[----:B------:R-:W-:Y:S02]  /*7740*/  FMUL.FTZ R48, R63, R48 ;  /* 0x000000303f307220 */ /* 0x000fe40000410000 */
[-C--:B------:R-:W-:Y:S02]  /*7750*/  FMUL.FTZ R155, R122, R51.reuse ;  /* 0x000000337a9b7220 */ /* 0x080fe40000410000 */
[C---:B------:R-:W-:Y:S02]  /*7760*/  FFMA.FTZ R50, R125.reuse, R51, -R50 ;  /* 0x000000337d327223 */ /* 0x040fe40000010832 */
[----:B------:R-:W-:Y:S01]  /*7770*/  FFMA.FTZ R51, R125, R126, R155 ;  /* 0x0000007e7d337223 */ /* 0x000fe2000001009b */
[----:B------:R-:W-:Y:S01]  /*7780*/  FSEL R126, R48, RZ, !P1 ;  /* 0x000000ff307e7208 */ /* 0x000fe20004800000 */
[----:B------:R-:W-:-:S02]  /*7790*/  FMUL.FTZ R48, R112, R41 ;  /* 0x0000002970307220 */ /* 0x000fc40000410000 */
[-C--:B------:R-:W-:Y:S02]  /*77a0*/  FMUL.FTZ R155, R112, R40.reuse ;  /* 0x00000028709b7220 */ /* 0x080fe40000410000 */
[----:B------:R-:W-:Y:S01]  /*77b0*/  FFMA.FTZ R40, R113, R40, -R48 ;  /* 0x0000002871287223 */ /* 0x000fe20000010830 */
[----:B------:R-:W-:Y:S01]  /*77c0*/  FSEL R127, R127, RZ, !P1 ;  /* 0x000000ff7f7f7208 */ /* 0x000fe20004800000 */
[----:B------:R-:W-:Y:S02]  /*77d0*/  FFMA.FTZ R41, R113, R41, R155 ;  /* 0x0000002971297223 */ /* 0x000fe4000001009b */
[----:B------:R-:W-:Y:S02]  /*77e0*/  FADD.FTZ R50, R126, R50 ;  /* 0x000000327e327221 */ /* 0x000fe40000010000 */
[----:B------:R-:W-:Y:S02]  /*77f0*/  FMUL.FTZ R156, R114, R40 ;  /* 0x00000028729c7220 */ /* 0x000fe40000410000 */
[----:B------:R-:W-:-:S02]  /*7800*/  FADD.FTZ R51, R127, R51 ;  /* 0x000000337f337221 */ /* 0x000fc40000010000 */
[-C--:B------:R-:W-:Y:S02]  /*7810*/  FMUL.FTZ R48, R114, R41.reuse ;  /* 0x0000002972307220 */ /* 0x080fe40000410000 */
[C---:B------:R-:W-:Y:S02]  /*7820*/  FFMA.FTZ R156, R117.reuse, R41, R156 ;  /* 0x00000029759c7223 */ /* 0x040fe4000001009c */
[----:B------:R-:W0:Y:S01]  /*7830*/  SHFL.UP PT, R41, R50, 0x1, RZ ;  /* 0x0420000032297989 */ /* 0x000e2200000e00ff */
[----:B------:R-:W-:Y:S02]  /*7840*/  FFMA.FTZ R40, R117, R40, -R48 ;  /* 0x0000002875287223 */ /* 0x000fe40000010830 */
[----:B------:R-:W-:Y:S01]  /*7850*/  FMUL.FTZ R48, R120, R156 ;  /* 0x0000009c78307220 */ /* 0x000fe20000410000 */
[----:B------:R-:W1:Y:S03]  /*7860*/  SHFL.UP PT, R155, R51, 0x1, RZ ;  /* 0x04200000339b7989 */ /* 0x000e6600000e00ff */
[----:B------:R-:W-:-:S02]  /*7870*/  FFMA.FTZ R48, R121, R40, -R48 ;  /* 0x0000002879307223 */ /* 0x000fc40000010830 */
[----:B------:R-:W-:-:S04]  /*7880*/  FMUL.FTZ R40, R120, R40 ;  /* 0x0000002878287220 */ /* 0x000fc80000410000 */
[----:B------:R-:W-:Y:S02]  /*7890*/  FFMA.FTZ R156, R121, R156, R40 ;  /* 0x0000009c799c7223 */ /* 0x000fe40000010028 */
[----:B------:R-:W-:-:S04]  /*78a0*/  FMUL.FTZ R40, R122, R48 ;  /* 0x000000307a287220 */ /* 0x000fc80000410000 */
[-C--:B------:R-:W-:Y:S02]  /*78b0*/  FFMA.FTZ R40, R125, R156.reuse, R40 ;  /* 0x0000009c7d287223 */ /* 0x080fe40000010028 */
[----:B------:R-:W-:-:S04]  /*78c0*/  FMUL.FTZ R156, R122, R156 ;  /* 0x0000009c7a9c7220 */ /* 0x000fc80000410000 */
[----:B------:R-:W-:Y:S02]  /*78d0*/  FFMA.FTZ R48, R125, R48, -R156 ;  /* 0x000000307d307223 */ /* 0x000fe4000001089c */
[C---:B0-----:R-:W-:Y:S02]  /*78e0*/  FMUL.FTZ R156, R40.reuse, R41 ;  /* 0x00000029289c7220 */ /* 0x041fe40000410000 */
[-C--:B-1----:R-:W-:Y:S02]  /*78f0*/  FMUL.FTZ R157, R40, R155.reuse ;  /* 0x0000009b289d7220 */ /* 0x082fe40000410000 */
[C---:B------:R-:W-:Y:S02]  /*7900*/  FFMA.FTZ R155, R48.reuse, R155, R156 ;  /* 0x0000009b309b7223 */ /* 0x040fe4000001009c */
[----:B------:R-:W0:Y:S01]  /*7910*/  SHFL.UP PT, R156, R48, 0x1, RZ ;  /* 0x04200000309c7989 */ /* 0x000e2200000e00ff */
[----:B------:R-:W-:-:S03]  /*7920*/  FFMA.FTZ R41, R48, R41, -R157 ;  /* 0x0000002930297223 */ /* 0x000fc6000001089d */
[----:B------:R-:W1:Y:S01]  /*7930*/  SHFL.UP PT, R157, R40, 0x1, RZ ;  /* 0x04200000289d7989 */ /* 0x000e6200000e00ff */
[----:B------:R-:W-:-:S13]  /*7940*/  ISETP.GE.AND P0, PT, R3, 0x1, PT ;  /* 0x000000010300780c */ /* 0x000fda0003f06270 */
[----:B------:R-:W-:Y:S02]  /*7950*/  @P0 FADD.FTZ R50, R50, R41 ;  /* 0x0000002932320221 */ /* 0x000fe40000010000 */
[----:B0-----:R-:W-:Y:S02]  /*7960*/  FMUL.FTZ R41, R40, R156 ;  /* 0x0000009c28297220 */ /* 0x001fe40000410000 */
[----:B------:R-:W-:Y:S02]  /*7970*/  @P0 FADD.FTZ R51, R51, R155 ;  /* 0x0000009b33330221 */ /* 0x000fe40000010000 */
[-C--:B-1----:R-:W-:Y:S02]  /*7980*/  FFMA.FTZ R41, R48, R157.reuse, R41 ;  /* 0x0000009d30297223 */ /* 0x082fe40000010029 */
[C---:B------:R-:W-:Y:S01]  /*7990*/  FMUL.FTZ R157, R40.reuse, R157 ;  /* 0x0000009d289d7220 */ /* 0x040fe20000410000 */
[----:B------:R-:W0:Y:S02]  /*79a0*/  SHFL.UP PT, R155, R50, 0x2, RZ ;  /* 0x04400000329b7989 */ /* 0x000e2400000e00ff */
[----:B------:R-:W-:-:S02]  /*79b0*/  FSEL R40, R40, R41, !P0 ;  /* 0x0000002928287208 */ /* 0x000fc40004000000 */
[----:B------:R-:W1:Y:S01]  /*79c0*/  SHFL.UP PT, R41, R51, 0x2, RZ ;  /* 0x0440000033297989 */ /* 0x000e6200000e00ff */
[----:B------:R-:W-:Y:S01]  /*79d0*/  @P0 FFMA.FTZ R48, R48, R156, -R157 ;  /* 0x0000009c30300223 */ /* 0x000fe2000001089d */
[----:B------:R-:W-:Y:S01]  /*79e0*/  ISETP.GE.AND P0, PT, R3, 0x2, PT ;  /* 0x000000020300780c */ /* 0x000fe20003f06270 */
[C---:B0-----:R-:W-:Y:S02]  /*79f0*/  FMUL.FTZ R156, R40.reuse, R155 ;  /* 0x0000009b289c7220 */ /* 0x041fe40000410000 */
[----:B-1----:R-:W-:-:S04]  /*7a00*/  FMUL.FTZ R157, R40, R41 ;  /* 0x00000029289d7220 */ /* 0x002fc80000410000 */
[C---:B------:R-:W-:Y:S02]  /*7a10*/  FFMA.FTZ R155, R48.reuse, R155, -R157 ;  /* 0x0000009b309b7223 */ /* 0x040fe4000001089d */
[----:B------:R-:W-:Y:S02]  /*7a20*/  FFMA.FTZ R157, R48, R41, R156 ;  /* 0x00000029309d7223 */ /* 0x000fe4000001009c */
[----:B------:R-:W0:Y:S04]  /*7a30*/  SHFL.UP PT, R41, R48, 0x2, RZ ;  /* 0x0440000030297989 */ /* 0x000e2800000e00ff */
[----:B------:R-:W1:Y:S01]  /*7a40*/  SHFL.UP PT, R156, R40, 0x2, RZ ;  /* 0x04400000289c7989 */ /* 0x000e6200000e00ff */
[----:B------:R-:W-:Y:S02]  /*7a50*/  @P0 FADD.FTZ R51, R51, R157 ;  /* 0x0000009d33330221 */ /* 0x000fe40000010000 */
[----:B------:R-:W-:-:S02]  /*7a60*/  @P0 FADD.FTZ R50, R50, R155 ;  /* 0x0000009b32320221 */ /* 0x000fc40000010000 */
[----:B0-----:R-:W-:-:S04]  /*7a70*/  FMUL.FTZ R157, R40, R41 ;  /* 0x00000029289d7220 */ /* 0x001fc80000410000 */
[-C--:B-1----:R-:W-:Y:S02]  /*7a80*/  FFMA.FTZ R157, R48, R156.reuse, R157 ;  /* 0x0000009c309d7223 */ /* 0x082fe4000001009d */
[C---:B------:R-:W-:Y:S02]  /*7a90*/  FMUL.FTZ R155, R40.reuse, R156 ;  /* 0x0000009c289b7220 */ /* 0x040fe40000410000 */
[----:B------:R-:W0:Y:S01]  /*7aa0*/  SHFL.UP PT, R156, R51, 0x4, RZ ;  /* 0x04800000339c7989 */ /* 0x000e2200000e00ff */
[----:B------:R-:W-:-:S03]  /*7ab0*/  FSEL R40, R40, R157, !P0 ;  /* 0x0000009d28287208 */ /* 0x000fc60004000000 */
[----:B------:R-:W1:Y:S01]  /*7ac0*/  SHFL.UP PT, R157, R50, 0x4, RZ ;  /* 0x04800000329d7989 */ /* 0x000e6200000e00ff */
[----:B------:R-:W-:Y:S01]  /*7ad0*/  @P0 FFMA.FTZ R48, R48, R41, -R155 ;  /* 0x0000002930300223 */ /* 0x000fe2000001089b */
[----:B------:R-:W-:Y:S01]  /*7ae0*/  ISETP.GE.AND P0, PT, R3, 0x4, PT ;  /* 0x000000040300780c */ /* 0x000fe20003f06270 */
[CC--:B0-----:R-:W-:Y:S02]  /*7af0*/  FMUL.FTZ R155, R40.reuse, R156.reuse ;  /* 0x0000009c289b7220 */ /* 0x0c1fe40000410000 */
[-C--:B-1----:R-:W-:Y:S02]  /*7b00*/  FMUL.FTZ R41, R40, R157.reuse ;  /* 0x0000009d28297220 */ /* 0x082fe40000410000 */
[C---:B------:R-:W-:Y:S02]  /*7b10*/  FFMA.FTZ R155, R48.reuse, R157, -R155 ;  /* 0x0000009d309b7223 */ /* 0x040fe4000001089b */
[----:B------:R-:W-:Y:S02]  /*7b20*/  FFMA.FTZ R157, R48, R156, R41 ;  /* 0x0000009c309d7223 */ /* 0x000fe40000010029 */
[----:B------:R-:W0:Y:S04]  /*7b30*/  SHFL.UP PT, R41, R48, 0x4, RZ ;  /* 0x0480000030297989 */ /* 0x000e2800000e00ff */
[----:B------:R-:W1:Y:S01]  /*7b40*/  SHFL.UP PT, R156, R40, 0x4, RZ ;  /* 0x04800000289c7989 */ /* 0x000e6200000e00ff */
[----:B------:R-:W-:-:S02]  /*7b50*/  @P0 FADD.FTZ R50, R50, R155 ;  /* 0x0000009b32320221 */ /* 0x000fc40000010000 */
[----:B------:R-:W-:Y:S01]  /*7b60*/  @P0 FADD.FTZ R51, R51, R157 ;  /* 0x0000009d33330221 */ /* 0x000fe20000010000 */
[----:B------:R-:W-:Y:S01]  /*7b70*/  STS.U16 [R143+0x13c0], R154 ;  /* 0x0013c09a8f007388 */ /* 0x000fe20000000400 */
[CC--:B0-----:R-:W-:Y:S02]  /*7b80*/  FMUL.FTZ R155, R40.reuse, R41.reuse ;  /* 0x00000029289b7220 */ /* 0x0c1fe40000410000 */
[-C--:B-1----:R-:W-:Y:S02]  /*7b90*/  FMUL.FTZ R157, R40, R156.reuse ;  /* 0x0000009c289d7220 */ /* 0x082fe40000410000 */
[C---:B------:R-:W-:Y:S02]  /*7ba0*/  FFMA.FTZ R155, R48.reuse, R156, R155 ;  /* 0x0000009c309b7223 */ /* 0x040fe4000001009b */
[----:B------:R-:W-:Y:S01]  /*7bb0*/  @P0 FFMA.FTZ R48, R48, R41, -R157 ;  /* 0x0000002930300223 */ /* 0x000fe2000001089d */
[----:B------:R-:W-:Y:S04]  /*7bc0*/  SHFL.UP PT, R156, R51, 0x8, RZ ;  /* 0x05000000339c7989 */ /* 0x000fe800000e00ff */
[----:B------:R-:W0:Y:S01]  /*7bd0*/  SHFL.UP PT, R41, R50, 0x8, RZ ;  /* 0x0500000032297989 */ /* 0x000e2200000e00ff */
[----:B------:R-:W-:-:S03]  /*7be0*/  FSEL R155, R40, R155, !P0 ;  /* 0x0000009b289b7208 */ /* 0x000fc60004000000 */
[----:B------:R-:W1:Y:S04]  /*7bf0*/  SHFL.UP PT, R143, R48, 0x8, RZ ;  /* 0x05000000308f7989 */ /* 0x000e6800000e00ff */
[----:B------:R-:W2:Y:S01]  /*7c00*/  SHFL.UP PT, R40, R155, 0x8, RZ ;  /* 0x050000009b287989 */ /* 0x000ea200000e00ff */
[----:B------:R-:W-:-:S03]  /*7c10*/  ISETP.GE.AND P0, PT, R3, 0x8, PT ;  /* 0x000000080300780c */ /* 0x000fc60003f06270 */
[----:B------:R-:W-:Y:S04]  /*7c20*/  STS.U16 [R153+0x1400], R152 ;  /* 0x0014009899007388 */ /* 0x000fe80000000400 */
[----:B------:R0:W-:Y:S02]  /*7c30*/  STS.U16 [R144+0x1440], R149 ;  /* 0x0014409590007388 */ /* 0x0001e40000000400 */
[C---:B0-----:R-:W-:Y:S02]  /*7c40*/  FMUL.FTZ R144, R155.reuse, R41 ;  /* 0x000000299b907220 */ /* 0x041fe40000410000 */
[-C--:B------:R-:W-:Y:S02]  /*7c50*/  FMUL.FTZ R149, R155, R156.reuse ;  /* 0x0000009c9b957220 */ /* 0x080fe40000410000 */
[----:B------:R-:W-:-:S02]  /*7c60*/  FFMA.FTZ R144, R48, R156, R144 ;  /* 0x0000009c30907223 */ /* 0x000fc40000010090 */
[----:B------:R-:W-:Y:S02]  /*7c70*/  FFMA.FTZ R149, R48, R41, -R149 ;  /* 0x0000002930957223 */ /* 0x000fe40000010895 */
[----:B------:R-:W-:Y:S02]  /*7c80*/  @P0 FADD.FTZ R51, R51, R144 ;  /* 0x0000009033330221 */ /* 0x000fe40000010000 */
[C---:B-1----:R-:W-:Y:S02]  /*7c90*/  FMUL.FTZ R41, R155.reuse, R143 ;  /* 0x0000008f9b297220 */ /* 0x042fe40000410000 */
[----:B------:R-:W-:Y:S02]  /*7ca0*/  @P0 FADD.FTZ R50, R50, R149 ;  /* 0x0000009532320221 */ /* 0x000fe40000010000 */
[-C--:B--2---:R-:W-:Y:S02]  /*7cb0*/  FMUL.FTZ R144, R155, R40.reuse ;  /* 0x000000289b907220 */ /* 0x084fe40000410000 */
[----:B------:R-:W-:-:S02]  /*7cc0*/  FFMA.FTZ R41, R48, R40, R41 ;  /* 0x0000002830297223 */ /* 0x000fc40000010029 */
[----:B------:R-:W-:Y:S02]  /*7cd0*/  @P0 FFMA.FTZ R48, R48, R143, -R144 ;  /* 0x0000008f30300223 */ /* 0x000fe40000010890 */
[----:B------:R-:W0:Y:S01]  /*7ce0*/  SHFL.UP PT, R143, R50, 0x10, RZ ;  /* 0x06000000328f7989 */ /* 0x000e2200000e00ff */
[----:B------:R-:W-:-:S03]  /*7cf0*/  FSEL R155, R155, R41, !P0 ;  /* 0x000000299b9b7208 */ /* 0x000fc60004000000 */
[----:B------:R-:W-:Y:S04]  /*7d00*/  STS.U16 [R150+0x1480], R151 ;  /* 0x0014809796007388 */ /* 0x000fe80000000400 */
[----:B------:R-:W1:Y:S04]  /*7d10*/  SHFL.UP PT, R40, R51, 0x10, RZ ;  /* 0x0600000033287989 */ /* 0x000e6800000e00ff */
[----:B------:R-:W-:Y:S04]  /*7d20*/  STS.U16 [R47+0x14c0], R46 ;  /* 0x0014c02e2f007388 */ /* 0x000fe80000000400 */
[----:B------:R-:W2:Y:S04]  /*7d30*/  SHFL.UP PT, R46, R48, 0x10, RZ ;  /* 0x06000000302e7989 */ /* 0x000ea800000e00ff */
[----:B------:R-:W-:Y:S04]  /*7d40*/  STS.U16 [R148+0x1500], R147 ;  /* 0x0015009394007388 */ /* 0x000fe80000000400 */
[----:B------:R-:W-:Y:S04]  /*7d50*/  STS.U16 [R146+0x1540], R145 ;  /* 0x0015409192007388 */ /* 0x000fe80000000400 */
[----:B------:R0:W-:Y:S04]  /*7d60*/  STS.U16 [R44+0x1580], R45 ;  /* 0x0015802d2c007388 */ /* 0x0001e80000000400 */
[----:B------:R-:W3:Y:S01]  /*7d70*/  SHFL.UP PT, R44, R155, 0x10, RZ ;  /* 0x060000009b2c7989 */ /* 0x000ee200000e00ff */
[----:B------:R-:W-:-:S03]  /*7d80*/  ISETP.NE.AND P2, PT, R3, 0x1f, PT ;  /* 0x0000001f0300780c */ /* 0x000fc60003f45270 */
[----:B------:R-:W-:Y:S01]  /*7d90*/  STS.U16 [R142+0x15c0], R141 ;  /* 0x0015c08d8e007388 */ /* 0x000fe20000000400 */
[----:B0-----:R-:W-:-:S03]  /*7da0*/  FMUL.FTZ R45, R155, R143 ;  /* 0x0000008f9b2d7220 */ /* 0x001fc60000410000 */
[----:B------:R-:W-:Y:S01]  /*7db0*/  STS.U16 [R140+0x1600], R139 ;  /* 0x0016008b8c007388 */ /* 0x000fe20000000400 */
[----:B------:R-:W-:-:S03]  /*7dc0*/  ISETP.GE.AND P1, PT, R3, 0x10, PT ;  /* 0x000000100300780c */ /* 0x000fc60003f26270 */
[----:B------:R-:W-:Y:S01]  /*7dd0*/  STS.U16 [R42+0x1640], R138 ;  /* 0x0016408a2a007388 */ /* 0x000fe20000000400 */
[----:B------:R-:W-:-:S03]  /*7de0*/  LOP3.LUT P0, RZ, R158, 0x1f, RZ, 0xc0, !PT ;  /* 0x0000001f9eff7812 */ /* 0x000fc6000780c0ff */
[----:B------:R0:W-:Y:S01]  /*7df0*/  STS.U16 [R137+0x1680], R136 ;  /* 0x0016808889007388 */ /* 0x0001e20000000400 */
[----:B-1----:R-:W-:-:S03]  /*7e00*/  FMUL.FTZ R41, R155, R40 ;  /* 0x000000289b297220 */ /* 0x002fc60000410000 */
[----:B------:R-:W-:Y:S01]  /*7e10*/  STS.U16 [R135+0x16c0], R134 ;  /* 0x0016c08687007388 */ /* 0x000fe20000000400 */
[----:B------:R-:W-:-:S03]  /*7e20*/  ISETP.EQ.OR P0, PT, RZ, UR6, P0 ;  /* 0x00000006ff007c0c */ /* 0x000fc60008702670 */
[----:B------:R-:W-:Y:S01]  /*7e30*/  STS.U16 [R133+0x1700], R132 ;  /* 0x0017008485007388 */ /* 0x000fe20000000400 */
[----:B0-----:R-:W-:-:S03]  /*7e40*/  FFMA.FTZ R136, R48, R40, R45 ;  /* 0x0000002830887223 */ /* 0x001fc6000001002d */
[----:B------:R-:W-:Y:S01]  /*7e50*/  STS.U16 [R131+0x1740], R130 ;  /* 0x0017408283007388 */ /* 0x000fe20000000400 */
[----:B--2---:R-:W-:-:S03]  /*7e60*/  FMUL.FTZ R45, R155, R46 ;  /* 0x0000002e9b2d7220 */ /* 0x004fc60000410000 */
[----:B------:R-:W-:Y:S01]  /*7e70*/  STS.U16 [R129+0x1780], R128 ;  /* 0x0017808081007388 */ /* 0x000fe20000000400 */
[----:B------:R-:W-:-:S03]  /*7e80*/  FFMA.FTZ R143, R48, R143, -R41 ;  /* 0x0000008f308f7223 */ /* 0x000fc60000010829 */
[----:B------:R-:W-:Y:S01]  /*7e90*/  STS.U16 [R55+0x17c0], R54 ;  /* 0x0017c03637007388 */ /* 0x000fe20000000400 */
[----:B------:R-:W-:-:S03]  /*7ea0*/  HFMA2.MMA R41, -RZ, RZ, 0, 0 ;  /* 0x00000000ff297435 */ /* 0x000fc600000001ff */
[----:B------:R0:W-:Y:S04]  /*7eb0*/  STS.U16 [R43+0x1800], R49 ;  /* 0x001800312b007388 */ /* 0x0001e80000000400 */
[----:B------:R3:W-:Y:S01]  /*7ec0*/  STS.U16 [R53+0x1840], R52 ;  /* 0x0018403435007388 */ /* 0x0007e20000000400 */
[----:B------:R-:W-:Y:S01]  /*7ed0*/  IMAD.MOV.U32 R40, RZ, RZ, 0x3f800000 ;  /* 0x3f800000ff287424 */ /* 0x000fe200078e00ff */
[----:B------:R-:W-:-:S06]  /*7ee0*/  NOP ;  /* 0x0000000000007918 */ /* 0x000fcc0000000000 */
[----:B0-----:R-:W-:Y:S01]  /*7ef0*/  CS2R R42, SRZ ;  /* 0x00000000002a7805 */ /* 0x001fe2000001ff00 */
[----:B------:R-:W-:Y:S01]  /*7f00*/  IMAD.U32 R47, RZ, RZ, UR7 ;  /* 0x00000007ff2f7e24 */ /* 0x000fe2000f8e00ff */
[----:B------:R-:W-:Y:S01]  /*7f10*/  LDS.U16 R128, [R164+0x1080] ;  /* 0x00108000a4807984 */ /* 0x000fe20000000400 */
[-C--:B---3--:R-:W-:Y:S02]  /*7f20*/  FFMA.FTZ R52, R48, R44.reuse, R45 ;  /* 0x0000002c30347223 */ /* 0x088fe4000001002d */
[C---:B------:R-:W-:Y:S01]  /*7f30*/  FMUL.FTZ R45, R155.reuse, R44 ;  /* 0x0000002c9b2d7220 */ /* 0x040fe20000410000 */
[----:B------:R-:W-:Y:S01]  /*7f40*/  @!P2 SHF.R.U32.HI R44, RZ, 0x1, R158 ;  /* 0x00000001ff2ca819 */ /* 0x000fe2000001169e */
[----:B------:R-:W-:Y:S01]  /*7f50*/  @P1 FADD.FTZ R50, R50, R143 ;  /* 0x0000008f32321221 */ /* 0x000fe20000010000 */
[----:B------:R-:W-:Y:S01]  /*7f60*/  FSEL R49, R155, R52, !P1 ;  /* 0x000000349b317208 */ /* 0x000fe20004800000 */
[----:B------:R-:W-:Y:S01]  /*7f70*/  @P1 FFMA.FTZ R48, R48, R46, -R45 ;  /* 0x0000002e30301223 */ /* 0x000fe2000001082d */
[----:B------:R-:W-:Y:S01]  /*7f80*/  @!P2 LOP3.LUT R44, R44, 0x7ffffff0, RZ, 0xc0, !PT ;  /* 0x7ffffff02c2ca812 */ /* 0x000fe200078ec0ff */
[----:B------:R-:W-:Y:S01]  /*7f90*/  @P1 FADD.FTZ R51, R51, R136 ;  /* 0x0000008833331221 */ /* 0x000fe20000010000 */
        /* <DEDUP_REMOVED lines=37> */
[-C--:B------:R-:W-:Y:S02]  /*81f0*/  FMUL.FTZ R165, R45, R53.reuse ;  /* 0x000000352da57220 */ /* 0x080fe40000410000 */
[CC--:B------:R-:W-:Y:S02]  /*8200*/  FFMA.FTZ R160, R46.reuse, R52.reuse, -R160 ;  /* 0x000000342ea07223 */ /* 0x0c0fe400000108a0 */
[-C--:B------:R-:W-:Y:S02]  /*8210*/  FMUL.FTZ R164, R46, R53.reuse ;  /* 0x000000352ea47220 */ /* 0x080fe40000410000 */
[----:B------:R-:W-:Y:S02]  /*8220*/  FADD.FTZ R160, R54, R160 ;  /* 0x000000a036a07221 */ /* 0x000fe40000010000 */
[C---:B------:R-:W-:Y:S02]  /*8230*/  FMUL.FTZ R54, R44.reuse, R53 ;  /* 0x000000352c367220 */ /* 0x040fe40000410000 */
[----:B------:R-:W-:-:S02]  /*8240*/  FFMA.FTZ R53, R44, R52, -R165 ;  /* 0x000000342c357223 */ /* 0x000fc400000108a5 */
[----:B------:R-:W0:Y:S01]  /*8250*/  S2R R165, SR_TID.X ;  /* 0x0000000000a57919 */ /* 0x000e220000002100 */
[-C--:B------:R-:W-:Y:S02]  /*8260*/  FFMA.FTZ R54, R45, R52.reuse, R54 ;  /* 0x000000342d367223 */ /* 0x080fe40000010036 */
[----:B------:R-:W-:Y:S01]  /*8270*/  FFMA.FTZ R164, R47, R52, R164 ;  /* 0x000000342fa47223 */ /* 0x000fe200000100a4 */
[----:B------:R-:W1:Y:S01]  /*8280*/  SHFL.UP PT, R50, R50, 0x1, RZ ;  /* 0x0420000032327989 */ /* 0x000e6200000e00ff */
[----:B------:R-:W-:Y:S03]  /*8290*/  BSSY B0, `(.L_x_999) ;  /* 0x000004c000007945 */ /* 0x000fe60003800000 */
[----:B------:R-:W2:Y:S01]  /*82a0*/  SHFL.UP PT, R51, R51, 0x1, RZ ;  /* 0x0420000033337989 */ /* 0x000ea200000e00ff */
[----:B0-----:R-:W-:-:S04]  /*82b0*/  SHF.R.U32.HI R52, RZ, 0x5, R165 ;  /* 0x00000005ff347819 */ /* 0x001fc800000116a5 */
[----:B------:R-:W-:Y:S01]  /*82c0*/  ISETP.NE.AND P0, PT, R52, RZ, PT ;  /* 0x000000ff3400720c */ /* 0x000fe20003f05270 */
[----:B------:R-:W0:Y:S01]  /*82d0*/  SHFL.UP PT, R48, R48, 0x1, RZ ;  /* 0x0420000030307989 */ /* 0x000e2200000e00ff */
[----:B------:R-:W-:-:S03]  /*82e0*/  FADD.FTZ R55, R55, R164 ;  /* 0x000000a437377221 */ /* 0x000fc60000010000 */
[----:B------:R-:W3:Y:S01]  /*82f0*/  SHFL.UP PT, R49, R49, 0x1, RZ ;  /* 0x0420000031317989 */ /* 0x000ee200000e00ff */
        /* <DEDUP_REMOVED lines=31> */
[----:B------:R-:W-:Y:S01]  /*84f0*/  PRMT R159, RZ, 0x5410, R159 ;  /* 0x00005410ff9f7816 */ /* 0x000fe2000000009f */
[----:B------:R-:W-:Y:S05]  /*8500*/  @!P0 BRA `(.L_x_1000) ;  /* 0x0000014000008947 */ /* 0x000fea0003800000 */
[----:B0123--:R-:W-:Y:S01]  /*8510*/  ISETP.NE.AND P0, PT, R3, RZ, PT ;  /* 0x000000ff0300720c */ /* 0x00ffe20003f05270 */
[C---:B------:R-:W-:Y:S02]  /*8520*/  FMUL.FTZ R52, R49.reuse, R45 ;  /* 0x0000002d31347220 */ /* 0x040fe40000410000 */
[----:B------:R-:W-:-:S10]  /*8530*/  FMUL.FTZ R53, R49, R44 ;  /* 0x0000002c31357220 */ /* 0x000fd40000410000 */
[C---:B------:R-:W-:Y:S02]  /*8540*/  @P0 FFMA.FTZ R44, R48.reuse, R44, -R52 ;  /* 0x0000002c302c0223 */ /* 0x040fe40000010834 */
[CC--:B------:R-:W-:Y:S02]  /*8550*/  FMUL.FTZ R52, R49.reuse, R46.reuse ;  /* 0x0000002e31347220 */ /* 0x0c0fe40000410000 */
[-C--:B------:R-:W-:Y:S02]  /*8560*/  FMUL.FTZ R49, R49, R47.reuse ;  /* 0x0000002f31317220 */ /* 0x080fe40000410000 */
[C---:B------:R-:W-:Y:S02]  /*8570*/  FFMA.FTZ R52, R48.reuse, R47, R52 ;  /* 0x0000002f30347223 */ /* 0x040fe40000010034 */
[C---:B------:R-:W-:Y:S02]  /*8580*/  FFMA.FTZ R49, R48.reuse, R46, -R49 ;  /* 0x0000002e30317223 */ /* 0x040fe40000010831 */
[----:B------:R-:W-:Y:S01]  /*8590*/  @P0 FFMA.FTZ R45, R48, R45, R53 ;  /* 0x0000002d302d0223 */ /* 0x000fe20000010035 */
[----:B------:R-:W-:Y:S01]  /*85a0*/  MOV R48, R44 ;  /* 0x0000002c00307202 */ /* 0x000fe20000000f00 */
[----:B------:R-:W-:-:S02]  /*85b0*/  @P0 FADD.FTZ R46, R50, R49 ;  /* 0x00000031322e0221 */ /* 0x000fc40000010000 */
[----:B------:R-:W-:Y:S02]  /*85c0*/  @P0 FADD.FTZ R47, R51, R52 ;  /* 0x00000034332f0221 */ /* 0x000fe40000010000 */
[----:B------:R-:W-:Y:S01]  /*85d0*/  IMAD.MOV.U32 R49, RZ, RZ, R45 ;  /* 0x000000ffff317224 */ /* 0x000fe200078e002d */
[----:B------:R-:W-:Y:S01]  /*85e0*/  MOV R50, R46 ;  /* 0x0000002e00327202 */ /* 0x000fe20000000f00 */
[----:B------:R-:W-:Y:S01]  /*85f0*/  IMAD.MOV.U32 R51, RZ, RZ, R47 ;  /* 0x000000ffff337224 */ /* 0x000fe200078e002f */
[----:B------:R-:W-:Y:S01]  /*8600*/  MOV R47, R43 ;  /* 0x0000002b002f7202 */ /* 0x000fe20000000f00 */
[----:B------:R-:W-:Y:S01]  /*8610*/  IMAD.MOV.U32 R46, RZ, RZ, R42 ;  /* 0x000000ffff2e7224 */ /* 0x000fe200078e002a */
[----:B------:R-:W-:Y:S01]  /*8620*/  MOV R45, R41 ;  /* 0x00000029002d7202 */ /* 0x000fe20000000f00 */
[----:B------:R-:W-:Y:S01]  /*8630*/  IMAD.MOV.U32 R44, RZ, RZ, R40 ;  /* 0x000000ffff2c7224 */ /* 0x000fe200078e0028 */
[----:B------:R-:W-:Y:S05]  /*8640*/  BRA `(.L_x_1001) ;  /* 0x0000010000007947 */ /* 0x000fea0003800000 */
.L_x_1000:
[----:B0123--:R-:W-:Y:S01]  /*8650*/  ISETP.NE.AND P0, PT, R3, RZ, PT ;  /* 0x000000ff0300720c */ /* 0x00ffe20003f05270 */
[----:B------:R-:W-:-:S02]  /*8660*/  FMUL.FTZ R44, R54, R43 ;  /* 0x0000002b362c7220 */ /* 0x000fc40000410000 */
[----:B------:R-:W-:Y:S02]  /*8670*/  FMUL.FTZ R45, R54, R40 ;  /* 0x00000028362d7220 */ /* 0x000fe40000410000 */
[CC--:B------:R-:W-:Y:S02]  /*8680*/  FFMA.FTZ R44, R53.reuse, R42.reuse, -R44 ;  /* 0x0000002a352c7223 */ /* 0x0c0fe4000001082c */
[CC--:B------:R-:W-:Y:S02]  /*8690*/  FFMA.FTZ R45, R53.reuse, R41.reuse, R45 ;  /* 0x00000029352d7223 */ /* 0x0c0fe4000001002d */
[----:B------:R-:W-:Y:S02]  /*86a0*/  FADD.FTZ R46, R160, R44 ;  /* 0x0000002ca02e7221 */ /* 0x000fe40000010000 */
[C---:B------:R-:W-:Y:S02]  /*86b0*/  FMUL.FTZ R44, R54.reuse, R41 ;  /* 0x00000029362c7220 */ /* 0x040fe40000410000 */
[----:B------:R0:W-:Y:S01]  /*86c0*/  @!P0 STS.128 [0x2130], R40 ;  /* 0x00213028ff008388 */ /* 0x0001e20000000c00 */
[----:B------:R-:W-:Y:S01]  /*86d0*/  FMUL.FTZ R54, R54, R42 ;  /* 0x0000002a36367220 */ /* 0x000fe20000410000 */
[-C--:B------:R-:W-:Y:S01]  /*86e0*/  @!P0 MOV R48, R40.reuse ;  /* 0x0000002800308202 */ /* 0x080fe20000000f00 */
[C---:B------:R-:W-:Y:S01]  /*86f0*/  FFMA.FTZ R44, R53.reuse, R40, -R44 ;  /* 0x00000028352c7223 */ /* 0x040fe2000001082c */
[----:B------:R-:W-:Y:S01]  /*8700*/  @!P0 MOV R50, R42 ;  /* 0x0000002a00328202 */ /* 0x000fe20000000f00 */
[----:B------:R-:W-:-:S02]  /*8710*/  FFMA.FTZ R54, R53, R43, R54 ;  /* 0x0000002b35367223 */ /* 0x000fc40000010036 */
[----:B------:R-:W-:Y:S02]  /*8720*/  @!P0 IMAD.MOV.U32 R49, RZ, RZ, R41 ;  /* 0x000000ffff318224 */ /* 0x000fe400078e0029 */
[----:B------:R-:W-:Y:S02]  /*8730*/  FADD.FTZ R47, R55, R54 ;  /* 0x00000036372f7221 */ /* 0x000fe40000010000 */
[----:B------:R-:W-:Y:S02]  /*8740*/  @!P0 IMAD.MOV.U32 R51, RZ, RZ, R43 ;  /* 0x000000ffff338224 */ /* 0x000fe400078e002b */
.L_x_1001:
[----:B------:R-:W-:Y:S05]  /*8750*/  BSYNC B0 ;  /* 0x0000000000007941 */ /* 0x000fea0003800000 */
.L_x_999:
        /* <DEDUP_REMOVED lines=114> */
[----:B0-----:R-:W-:Y:S01]  /*8e80*/  MOV R0, UR16 ;  /* 0x0000001000007c02 */ /* 0x001fe20008000f00 */
[----:B--2---:R-:W-:Y:S01]  /*8e90*/  IMAD.U32 R2, RZ, RZ, UR17 ;  /* 0x00000011ff027e24 */ /* 0x004fe2000f8e00ff */
[----:B------:R-:W-:-:S03]  /*8ea0*/  ULDC UR17, c[0x0][0x174] ;  /* 0x00005d0000117ab9 */ /* 0x000fc60000000800 */
        /* <DEDUP_REMOVED lines=10> */
[----:B------:R-:W-:-:S04]  /*8f50*/  IMAD.U32 R40, RZ, RZ, UR16 ;  /* 0x00000010ff287e24 */ /* 0x000fc8000f8e00ff */
[----:B------:R-:W-:-:S05]  /*8f60*/  MOV R41, UR17 ;  /* 0x0000001100297c02 */ /* 0x000fca0008000f00 */
[----:B------:R1:W-:Y:S02]  /*8f70*/  STG.E.128 [R40.64], R44 ;  /* 0x0000002c28007986 */ /* 0x0003e4000c101d12 */
.L_x_1003:
[----:B------:R-:W-:Y:S05]  /*8f80*/  BSYNC B0 ;  /* 0x0000000000007941 */ /* 0x000fea0003800000 */
.L_x_1002:
        /* <DEDUP_REMOVED lines=54> */
.L_x_998:
        /* <DEDUP_REMOVED lines=17> */
[----:B------:R-:W-:Y:S01]  /*9400*/  PRMT R8, R29, 0x7632, R8 ;  /* 0x000076321d087816 */ /* 0x000fe20000000008 */
[C---:B0-----:R-:W-:Y:S01]  /*9410*/  IMAD.SHL.U32 R41, R40.reuse, 0x10, RZ ;  /* 0x0000001028297824 */ /* 0x041fe200078e00ff */
[----:B------:R-:W-:Y:S01]  /*9420*/  PRMT R9, R33, 0x7632, R9 ;  /* 0x0000763221097816 */ /* 0x000fe20000000009 */
[----:B------:R-:W-:Y:S01]  /*9430*/  IMAD.SHL.U32 R44, R40, 0x10, RZ ;  /* 0x00000010282c7824 */ /* 0x000fe200078e00ff */
[----:B------:R-:W-:Y:S01]  /*9440*/  PRMT R10, R35, 0x7632, R10 ;  /* 0x00007632230a7816 */ /* 0x000fe2000000000a */
[----:B------:R0:W-:Y:S01]  /*9450*/  STS.U16 [R4+0x2], R5 ;  /* 0x0000020504007388 */ /* 0x0001e20000000400 */
[----:B------:R-:W-:Y:S02]  /*9460*/  LOP3.LUT R41, R41, 0xfffffe00, RZ, 0xc0, !PT ;  /* 0xfffffe0029297812 */ /* 0x000fe400078ec0ff */
[----:B------:R-:W-:Y:S01]  /*9470*/  LOP3.LUT R44, R44, 0xfffffe00, RZ, 0xc0, !PT ;  /* 0xfffffe002c2c7812 */ /* 0x000fe200078ec0ff */
[----:B------:R2:W-:Y:S01]  /*9480*/  STS.U16 [R4+0xa], R7 ;  /* 0x00000a0704007388 */ /* 0x0005e20000000400 */
[CC--:B------:R-:W-:Y:S01]  /*9490*/  IADD3 R43, R41.reuse, R3.reuse, RZ ;  /* 0x00000003292b7210 */ /* 0x0c0fe20007ffe0ff */
[C-C-:B------:R-:W-:Y:S01]  /*94a0*/  IMAD.IADD R40, R41.reuse, 0x1, R3.reuse ;  /* 0x0000000129287824 */ /* 0x140fe200078e0203 */
[C---:B------:R-:W-:Y:S01]  /*94b0*/  IADD3 R46, R41.reuse, R3, RZ ;  /* 0x00000003292e7210 */ /* 0x040fe20007ffe0ff */
[----:B------:R-:W-:Y:S01]  /*94c0*/  IMAD.IADD R45, R41, 0x1, R3 ;  /* 0x00000001292d7824 */ /* 0x000fe200078e0203 */
[----:B------:R-:W-:Y:S01]  /*94d0*/  STS.U16 [R4], R21 ;  /* 0x0000001504007388 */ /* 0x000fe20000000400 */
[----:B0-----:R-:W-:-:S02]  /*94e0*/  PRMT R5, R27, 0x7632, R5 ;  /* 0x000076321b057816 */ /* 0x001fc40000000005 */
[----:B------:R-:W-:Y:S01]  /*94f0*/  IADD3 R40, R40, 0x20, RZ ;  /* 0x0000002028287810 */ /* 0x000fe20007ffe0ff */
[----:B------:R-:W0:Y:S01]  /*9500*/  S2R R41, SR_TID.X ;  /* 0x0000000000297919 */ /* 0x000e220000002100 */
[----:B------:R-:W-:Y:S02]  /*9510*/  LEA.HI.SX32 R45, R45, R46, 0x1b ;  /* 0x0000002e2d2d7211 */ /* 0x000fe400078fdaff */
[----:B------:R-:W-:Y:S01]  /*9520*/  LEA.HI.SX32 R40, R40, R43, 0x1b ;  /* 0x0000002b28287211 */ /* 0x000fe200078fdaff */
[----:B------:R-:W-:Y:S01]  /*9530*/  STS.U16 [R4+0x4], R23 ;  /* 0x0000041704007388 */ /* 0x000fe20000000400 */
[----:B--2---:R-:W-:Y:S02]  /*9540*/  PRMT R7, R31, 0x7632, R7 ;  /* 0x000076321f077816 */ /* 0x004fe40000000007 */
[----:B------:R-:W-:Y:S01]  /*9550*/  SHF.L.U32 R45, R45, 0x1, RZ ;  /* 0x000000012d2d7819 */ /* 0x000fe200000006ff */
[----:B------:R-:W-:Y:S01]  /*9560*/  IMAD.SHL.U32 R40, R40, 0x2, RZ ;  /* 0x0000000228287824 */ /* 0x000fe200078e00ff */
[----:B------:R2:W-:Y:S01]  /*9570*/  STS.U16 [R4+0x6], R6 ;  /* 0x0000060604007388 */ /* 0x0005e20000000400 */
[----:B------:R-:W-:-:S02]  /*9580*/  IADD3 R43, R44, R3, RZ ;  /* 0x000000032c2b7210 */ /* 0x000fc40007ffe0ff */
[----:B-1----:R-:W-:Y:S01]  /*9590*/  ISETP.NE.AND P0, PT, R42, RZ, PT ;  /* 0x000000ff2a00720c */ /* 0x002fe20003f05270 */
[----:B------:R-:W-:Y:S04]  /*95a0*/  STS.U16 [R4+0x8], R25 ;  /* 0x0000081904007388 */ /* 0x000fe80000000400 */
[----:B------:R-:W-:Y:S01]  /*95b0*/  STS.U16 [R4+0xc], R27 ;  /* 0x00000c1b04007388 */ /* 0x000fe20000000400 */
[----:B--2---:R-:W-:-:S03]  /*95c0*/  MOV R6, UR23 ;  /* 0x0000001700067c02 */ /* 0x004fc60008000f00 */
[----:B------:R-:W-:Y:S01]  /*95d0*/  STS.U16 [R4+0xe], R5 ;  /* 0x00000e0504007388 */ /* 0x000fe20000000400 */
[----:B0-----:R-:W-:-:S03]  /*95e0*/  SHF.L.U32 R47, R41, 0x4, RZ ;  /* 0x00000004292f7819 */ /* 0x001fc600000006ff */
[----:B------:R-:W-:Y:S01]  /*95f0*/  STS.U16 [R4+0x10], R29 ;  /* 0x0000101d04007388 */ /* 0x000fe20000000400 */
[----:B------:R-:W-:-:S03]  /*9600*/  LOP3.LUT R47, R47, 0xfffffe00, RZ, 0xc0, !PT ;  /* 0xfffffe002f2f7812 */ /* 0x000fc600078ec0ff */
[----:B------:R-:W-:Y:S01]  /*9610*/  STS.U16 [R4+0x12], R8 ;  /* 0x0000120804007388 */ /* 0x000fe20000000400 */
[----:B------:R-:W-:-:S03]  /*9620*/  IADD3 R46, R47, R3, RZ ;  /* 0x000000032f2e7210 */ /* 0x000fc60007ffe0ff */
[----:B------:R-:W-:Y:S01]  /*9630*/  STS.U16 [R4+0x14], R31 ;  /* 0x0000141f04007388 */ /* 0x000fe20000000400 */
[----:B------:R-:W-:-:S03]  /*9640*/  IADD3 R48, R47, R3, RZ ;  /* 0x000000032f307210 */ /* 0x000fc60007ffe0ff */
        /* <DEDUP_REMOVED lines=10> */
[----:B------:R-:W-:Y:S01]  /*96f0*/  IMAD R9, R2, c[0x0][0x204], R9 ;  /* 0x0000810002097a24 */ /* 0x000fe200078e0209 */
[C---:B--2---:R-:W-:Y:S01]  /*9700*/  IADD3 R45, R44.reuse, R3, RZ ;  /* 0x000000032c2d7210 */ /* 0x044fe20007ffe0ff */
[C-C-:B0-----:R-:W-:Y:S02]  /*9710*/  IMAD.IADD R40, R44.reuse, 0x1, R3.reuse ;  /* 0x000000012c287824 */ /* 0x141fe400078e0203 */
[----:B------:R-:W-:-:S03]  /*9720*/  IMAD.IADD R44, R44, 0x1, R3 ;  /* 0x000000012c2c7824 */ /* 0x000fc600078e0203 */
[----:B------:R-:W-:Y:S02]  /*9730*/  IADD3 R40, R40, 0x60, RZ ;  /* 0x0000006028287810 */ /* 0x000fe40007ffe0ff */
[----:B------:R-:W-:Y:S02]  /*9740*/  IADD3 R44, R44, 0x40, RZ ;  /* 0x000000402c2c7810 */ /* 0x000fe40007ffe0ff */
[----:B------:R-:W-:Y:S02]  /*9750*/  LEA.HI.SX32 R40, R40, R43, 0x1b ;  /* 0x0000002b28287211 */ /* 0x000fe400078fdaff */
[----:B------:R-:W-:Y:S01]  /*9760*/  LEA.HI.SX32 R44, R44, R45, 0x1b ;  /* 0x0000002d2c2c7211 */ /* 0x000fe200078fdaff */
[C---:B------:R-:W-:Y:S01]  /*9770*/  IMAD.IADD R45, R47.reuse, 0x1, R3 ;  /* 0x000000012f2d7824 */ /* 0x040fe200078e0203 */
[----:B------:R-:W-:Y:S01]  /*9780*/  IADD3 R43, R47, R3, RZ ;  /* 0x000000032f2b7210 */ /* 0x000fe20007ffe0ff */
[----:B------:R-:W-:Y:S01]  /*9790*/  IMAD.SHL.U32 R40, R40, 0x2, RZ ;  /* 0x0000000228287824 */ /* 0x000fe200078e00ff */
[----:B------:R-:W-:-:S02]  /*97a0*/  SHF.L.U32 R44, R44, 0x1, RZ ;  /* 0x000000012c2c7819 */ /* 0x000fc400000006ff */
[----:B------:R-:W-:Y:S02]  /*97b0*/  IADD3 R45, R45, 0xa0, RZ ;  /* 0x000000a02d2d7810 */ /* 0x000fe40007ffe0ff */
[----:B------:R0:W-:Y:S02]  /*97c0*/  LDS.U16 R17, [R40+0xc0] ;  /* 0x0000c00028117984 */ /* 0x0001e40000000400 */
[----:B------:R-:W-:Y:S02]  /*97d0*/  LEA.HI.SX32 R45, R45, R46, 0x1b ;  /* 0x0000002e2d2d7211 */ /* 0x000fe400078fdaff */
[----:B------:R1:W-:Y:S03]  /*97e0*/  LDS.U16 R15, [R44+0x80] ;  /* 0x000080002c0f7984 */ /* 0x0003e60000000400 */
[----:B------:R-:W-:Y:S01]  /*97f0*/  IMAD.SHL.U32 R45, R45, 0x2, RZ ;  /* 0x000000022d2d7824 */ /* 0x000fe200078e00ff */
[----:B0-----:R-:W0:Y:S01]  /*9800*/  S2R R40, SR_TID.X ;  /* 0x0000000000287919 */ /* 0x001e220000002100 */
[----:B-1----:R-:W-:-:S03]  /*9810*/  IMAD.SHL.U32 R44, R41, 0x10, RZ ;  /* 0x00000010292c7824 */ /* 0x002fc600078e00ff */
[----:B------:R0:W-:Y:S01]  /*9820*/  LDS.U16 R21, [R45+0x140] ;  /* 0x000140002d157984 */ /* 0x0001e20000000400 */
[C-C-:B------:R-:W-:Y:S02]  /*9830*/  IMAD.IADD R41, R47.reuse, 0x1, R3.reuse ;  /* 0x000000012f297824 */ /* 0x140fe400078e0203 */
[--C-:B------:R-:W-:Y:S01]  /*9840*/  IMAD.IADD R47, R47, 0x1, R3.reuse ;  /* 0x000000012f2f7824 */ /* 0x100fe200078e0203 */
[----:B------:R-:W-:Y:S02]  /*9850*/  LOP3.LUT R44, R44, 0xfffffe00, RZ, 0xc0, !PT ;  /* 0xfffffe002c2c7812 */ /* 0x000fe400078ec0ff */
[----:B------:R-:W-:Y:S02]  /*9860*/  IADD3 R41, R41, 0xc0, RZ ;  /* 0x000000c029297810 */ /* 0x000fe40007ffe0ff */
[----:B------:R-:W-:Y:S01]  /*9870*/  IADD3 R47, R47, 0x80, RZ ;  /* 0x000000802f2f7810 */ /* 0x000fe20007ffe0ff */
[C-C-:B------:R-:W-:Y:S01]  /*9880*/  IMAD.IADD R46, R44.reuse, 0x1, R3.reuse ;  /* 0x000000012c2e7824 */ /* 0x140fe200078e0203 */
[----:B------:R-:W-:Y:S01]  /*9890*/  LEA.HI.SX32 R41, R41, R43, 0x1b ;  /* 0x0000002b29297211 */ /* 0x000fe200078fdaff */
[----:B------:R-:W-:Y:S01]  /*98a0*/  IMAD.IADD R43, R44, 0x1, R3 ;  /* 0x000000012c2b7824 */ /* 0x000fe200078e0203 */
[----:B------:R-:W-:-:S02]  /*98b0*/  LEA.HI.SX32 R47, R47, R48, 0x1b ;  /* 0x000000302f2f7211 */ /* 0x000fc400078fdaff */
[----:B------:R-:W-:Y:S02]  /*98c0*/  SHF.L.U32 R41, R41, 0x1, RZ ;  /* 0x0000000129297819 */ /* 0x000fe400000006ff */
[----:B------:R-:W-:-:S03]  /*98d0*/  SHF.L.U32 R47, R47, 0x1, RZ ;  /* 0x000000012f2f7819 */ /* 0x000fc600000006ff */
[----:B------:R1:W-:Y:S01]  /*98e0*/  LDS.U16 R23, [R41+0x180] ;  /* 0x0001800029177984 */ /* 0x0003e20000000400 */
[----:B0-----:R-:W-:-:S03]  /*98f0*/  IMAD.SHL.U32 R45, R40, 0x10, RZ ;  /* 0x00000010282d7824 */ /* 0x001fc600078e00ff */
[----:B------:R0:W-:Y:S02]  /*9900*/  LDS.U16 R19, [R47+0x100] ;  /* 0x000100002f137984 */ /* 0x0001e40000000400 */
[----:B------:R-:W-:Y:S02]  /*9910*/  LOP3.LUT R45, R45, 0xfffffe00, RZ, 0xc0, !PT ;  /* 0xfffffe002d2d7812 */ /* 0x000fe400078ec0ff */
[CC--:B-1----:R-:W-:Y:S02]  /*9920*/  IADD3 R41, R44.reuse, R3.reuse, RZ ;  /* 0x000000032c297210 */ /* 0x0c2fe40007ffe0ff */
[----:B------:R-:W-:Y:S02]  /*9930*/  IADD3 R44, R44, R3, RZ ;  /* 0x000000032c2c7210 */ /* 0x000fe40007ffe0ff */
[----:B------:R-:W-:Y:S02]  /*9940*/  IADD3 R41, R41, 0x100, RZ ;  /* 0x0000010029297810 */ /* 0x000fe40007ffe0ff */
[----:B------:R-:W-:-:S02]  /*9950*/  IADD3 R44, R44, 0xe0, RZ ;  /* 0x000000e02c2c7810 */ /* 0x000fc40007ffe0ff */
[----:B------:R-:W-:Y:S02]  /*9960*/  LEA.HI.SX32 R41, R41, R43, 0x1b ;  /* 0x0000002b29297211 */ /* 0x000fe400078fdaff */
[----:B------:R-:W-:Y:S01]  /*9970*/  LEA.HI.SX32 R44, R44, R46, 0x1b ;  /* 0x0000002e2c2c7211 */ /* 0x000fe200078fdaff */
[----:B------:R-:W-:Y:S01]  /*9980*/  IMAD.IADD R46, R45, 0x1, R3 ;  /* 0x000000012d2e7824 */ /* 0x000fe200078e0203 */
[----:B------:R-:W-:Y:S02]  /*9990*/  SHF.L.U32 R41, R41, 0x1, RZ ;  /* 0x0000000129297819 */ /* 0x000fe400000006ff */
[----:B0-----:R-:W-:Y:S01]  /*99a0*/  SHF.L.U32 R47, R40, 0x4, RZ ;  /* 0x00000004282f7819 */ /* 0x001fe200000006ff */
[----:B------:R-:W-:Y:S01]  /*99b0*/  IMAD.SHL.U32 R44, R44, 0x2, RZ ;  /* 0x000000022c2c7824 */ /* 0x000fe200078e00ff */
[CC--:B------:R-:W-:Y:S01]  /*99c0*/  IADD3 R40, R45.reuse, R3.reuse, RZ ;  /* 0x000000032d287210 */ /* 0x0c0fe20007ffe0ff */
[----:B------:R0:W-:Y:S01]  /*99d0*/  LDS.U16 R27, [R41+0x200] ;  /* 0x00020000291b7984 */ /* 0x0001e20000000400 */
[----:B------:R-:W-:-:S02]  /*99e0*/  IADD3 R43, R45, R3, RZ ;  /* 0x000000032d2b7210 */ /* 0x000fc40007ffe0ff */
[----:B------:R-:W-:Y:S01]  /*99f0*/  IADD3 R40, R40, 0x160, RZ ;  /* 0x0000016028287810 */ /* 0x000fe20007ffe0ff */
[----:B------:R1:W-:Y:S01]  /*9a00*/  LDS.U16 R25, [R44+0x1c0] ;  /* 0x0001c0002c197984 */ /* 0x0003e20000000400 */
[----:B------:R-:W-:Y:S02]  /*9a10*/  IADD3 R43, R43, 0x140, RZ ;  /* 0x000001402b2b7810 */ /* 0x000fe40007ffe0ff */
[----:B------:R-:W-:Y:S01]  /*9a20*/  LOP3.LUT R47, R47, 0xfffffe00, RZ, 0xc0, !PT ;  /* 0xfffffe002f2f7812 */ /* 0x000fe200078ec0ff */
[C-C-:B0-----:R-:W-:Y:S02]  /*9a30*/  IMAD.IADD R41, R45.reuse, 0x1, R3.reuse ;  /* 0x000000012d297824 */ /* 0x141fe400078e0203 */
[C-C-:B-1----:R-:W-:Y:S01]  /*9a40*/  IMAD.IADD R44, R45.reuse, 0x1, R3.reuse ;  /* 0x000000012d2c7824 */ /* 0x142fe200078e0203 */
[----:B------:R-:W-:Y:S01]  /*9a50*/  IADD3 R45, R45, R3, RZ ;  /* 0x000000032d2d7210 */ /* 0x000fe20007ffe0ff */
[----:B------:R-:W-:Y:S01]  /*9a60*/  IMAD.IADD R48, R47, 0x1, R3 ;  /* 0x000000012f307824 */ /* 0x000fe200078e0203 */
[----:B------:R-:W-:-:S02]  /*9a70*/  LEA.HI.SX32 R40, R40, R41, 0x1b ;  /* 0x0000002928287211 */ /* 0x000fc400078fdaff */
[----:B------:R-:W-:Y:S02]  /*9a80*/  IADD3 R45, R45, 0x120, RZ ;  /* 0x000001202d2d7810 */ /* 0x000fe40007ffe0ff */
[----:B------:R-:W-:Y:S01]  /*9a90*/  LEA.HI.SX32 R43, R43, R44, 0x1b ;  /* 0x0000002c2b2b7211 */ /* 0x000fe200078fdaff */
[----:B------:R-:W-:Y:S01]  /*9aa0*/  IMAD.SHL.U32 R40, R40, 0x2, RZ ;  /* 0x0000000228287824 */ /* 0x000fe200078e00ff */
[----:B------:R-:W-:Y:S02]  /*9ab0*/  LEA.HI.SX32 R45, R45, R46, 0x1b ;  /* 0x0000002e2d2d7211 */ /* 0x000fe400078fdaff */
[----:B------:R-:W-:Y:S02]  /*9ac0*/  SHF.L.U32 R43, R43, 0x1, RZ ;  /* 0x000000012b2b7819 */ /* 0x000fe400000006ff */
[----:B------:R0:W-:Y:S01]  /*9ad0*/  LDS.U16 R33, [R40+0x2c0] ;  /* 0x0002c00028217984 */ /* 0x0001e20000000400 */
[----:B------:R-:W-:Y:S01]  /*9ae0*/  IMAD.SHL.U32 R45, R45, 0x2, RZ ;  /* 0x000000022d2d7824 */ /* 0x000fe200078e00ff */
[----:B------:R-:W-:-:S02]  /*9af0*/  IADD3 R41, R47, R3, RZ ;  /* 0x000000032f297210 */ /* 0x000fc40007ffe0ff */
[----:B------:R1:W-:Y:S01]  /*9b00*/  LDS.U16 R31, [R43+0x280] ;  /* 0x000280002b1f7984 */ /* 0x0003e20000000400 */
[CC--:B------:R-:W-:Y:S02]  /*9b10*/  IADD3 R44, R47.reuse, R3.reuse, RZ ;  /* 0x000000032f2c7210 */ /* 0x0c0fe40007ffe0ff */
[C---:B------:R-:W-:Y:S01]  /*9b20*/  IADD3 R46, R47.reuse, R3, RZ ;  /* 0x000000032f2e7210 */ /* 0x040fe20007ffe0ff */
[----:B------:R2:W-:Y:S01]  /*9b30*/  LDS.U16 R29, [R45+0x240] ;  /* 0x000240002d1d7984 */ /* 0x0005e20000000400 */
[C-C-:B0-----:R-:W-:Y:S02]  /*9b40*/  IMAD.IADD R40, R47.reuse, 0x1, R3.reuse ;  /* 0x000000012f287824 */ /* 0x141fe400078e0203 */
[----:B-1----:R-:W-:-:S03]  /*9b50*/  IMAD.IADD R43, R47, 0x1, R3 ;  /* 0x000000012f2b7824 */ /* 0x002fc600078e0203 */
        /* <DEDUP_REMOVED lines=43> */
.L_x_1006:
[----:B------:R-:W-:Y:S05]  /*9e10*/  BSYNC B0 ;  /* 0x0000000000007941 */ /* 0x000fea0003800000 */
.L_x_1005:
        /* <DEDUP_REMOVED lines=73> */
.L_x_1007:
[----:B------:R-:W-:Y:S05]  /*a2b0*/  EXIT ;  /* 0x000000000000794d */ /* 0x000fea0003800000 */
.L_x_1009:
        /* <DEDUP_REMOVED lines=12> */
.L_x_5342:


//--------------------- .text._Z25selective_scan_fwd_kernelI32Selective_Scan_fwd_kernel_traitsILi64ELi16ELi1ELb0ELb1ELb1ELb1EN3c108BFloat16ENS1_7complexIfEEEEv13SSMParamsBase --------------------------
	.section	.text._Z25selective_scan_fwd_kernelI32Selective_Scan_fwd_kernel_traitsILi64ELi16ELi1ELb0ELb1ELb1ELb1EN3c108BFloat16ENS1_7complexIfEEEEv13SSMParamsBase,"ax",@progbits
	.sectioninfo	@"SHI_REGISTERS=168"
	.align	128
        .global         _Z25selective_scan_fwd_kernelI32Selective_Scan_fwd_kernel_traitsILi64ELi16ELi1ELb0ELb1ELb1ELb1EN3c108BFloat16ENS1_7complexIfEEEEv13SSMParamsBase
        .type           _Z25selective_scan_fwd_kernelI32Selective_Scan_fwd_kernel_traitsILi64ELi16ELi1ELb0ELb1ELb1ELb1EN3c108BFloat16ENS1_7complexIfEEEEv13SSMParamsBase,@function
        .size           _Z25selective_scan_fwd_kernelI32Selective_Scan_fwd_kernel_traitsILi64ELi16ELi1ELb0ELb1ELb1ELb1EN3c108BFloat16ENS1_7complexIfEEEEv13SSMParamsBase,(.L_x_5343 - _Z25selective_scan_fwd_kernelI32Selective_Scan_fwd_kernel_traitsILi64ELi16ELi1ELb0ELb1ELb1ELb1EN3c108BFloat16ENS1_7complexIfEEEEv13SSMParamsBase)
        .other          _Z25selective_scan_fwd_kernelI32Selective_Scan_fwd_kernel_traitsILi64ELi16ELi1ELb0ELb1ELb1ELb1EN3c108BFloat16ENS1_7complexIfEEEEv13SSMParamsBase,@"STO_CUDA_ENTRY STV_DEFAULT"
_Z25selective_scan_fwd_kernelI32Selective_Scan_fwd_kernel_traitsILi64ELi16ELi1ELb0ELb1ELb1ELb1EN3c108BFloat16ENS1_7complexIfEEEEv13SSMParamsBase:
.text._Z25selective_scan_fwd_kernelI32Selective_Scan_fwd_kernel_traitsILi64ELi16ELi1ELb0ELb1ELb1ELb1EN3c108BFloat16ENS1_7complexIfEEEEv13SSMParamsBase:
        /* <DEDUP_REMOVED lines=137> */
.L_x_1054:
        /* <DEDUP_REMOVED lines=301> */
.L_x_1011:
[----:B------:R-:W-:Y:S05]  /*1b60*/  BSYNC B0 ;  /* 0x0000000000007941 */ /* 0x000fea0003800000 */
.L_x_1010:
        /* <DEDUP_REMOVED lines=36> */
.L_x_1013:
[----:B------:R-:W-:Y:S05]  /*1db0*/  BSYNC B0 ;  /* 0x0000000000007941 */ /* 0x000fea0003800000 */
.L_x_1012:
        /* <DEDUP_REMOVED lines=38> */
.L_x_1015:
[----:B------:R-:W-:Y:S05]  /*2020*/  BSYNC B0 ;  /* 0x0000000000007941 */ /* 0x000fea0003800000 */
.L_x_1014:
        /* <DEDUP_REMOVED lines=36> */
.L_x_1017:
[----:B------:R-:W-:Y:S05]  /*2270*/  BSYNC B0 ;  /* 0x0000000000007941 */ /* 0x000fea0003800000 */
.L_x_1016:
        /* <DEDUP_REMOVED lines=38> */
.L_x_1019:
[----:B------:R-:W-:Y:S05]  /*24e0*/  BSYNC B0 ;  /* 0x0000000000007941 */ /* 0x000fea0003800000 */
.L_x_1018:
        /* <DEDUP_REMOVED lines=36> */
.L_x_1021:
[----:B------:R-:W-:Y:S05]  /*2730*/  BSYNC B0 ;  /* 0x0000000000007941 */ /* 0x000fea0003800000 */
.L_x_1020:
        /* <DEDUP_REMOVED lines=38> */
.L_x_1023:
[----:B------:R-:W-:Y:S05]  /*29a0*/  BSYNC B0 ;  /* 0x0000000000007941 */ /* 0x000fea0003800000 */
.L_x_1022:
        /* <DEDUP_REMOVED lines=36> */
.L_x_1025:
[----:B------:R-:W-:Y:S05]  /*2bf0*/  BSYNC B0 ;  /* 0x0000000000007941 */ /* 0x000fea0003800000 */
.L_x_1024:
        /* <DEDUP_REMOVED lines=41> */
.L_x_1027:
[----:B------:R-:W-:Y:S05]  /*2e90*/  BSYNC B0 ;  /* 0x0000000000007941 */ /* 0x000fea0003800000 */
.L_x_1026:
        /* <DEDUP_REMOVED lines=41> */
.L_x_1029:
[----:B------:R-:W-:Y:S05]  /*3130*/  BSYNC B0 ;  /* 0x0000000000007941 */ /* 0x000fea0003800000 */
.L_x_1028:
        /* <DEDUP_REMOVED lines=47> */
.L_x_1031:
[----:B------:R-:W-:Y:S05]  /*3430*/  BSYNC B0 ;  /* 0x0000000000007941 */ /* 0x000fea0003800000 */
.L_x_1030:
        /* <DEDUP_REMOVED lines=33> */
.L_x_1033:
[----:B------:R-:W-:Y:S05]  /*3650*/  BSYNC B0 ;  /* 0x0000000000007941 */ /* 0x000fea0003800000 */
.L_x_1032:
        /* <DEDUP_REMOVED lines=33> */
.L_x_1035:
[----:B------:R-:W-:Y:S05]  /*3870*/  BSYNC B0 ;  /* 0x0000000000007941 */ /* 0x000fea0003800000 */
.L_x_1034:
        /* <DEDUP_REMOVED lines=33> */
.L_x_1037:
[----:B------:R-:W-:Y:S05]  /*3a90*/  BSYNC B0 ;  /* 0x0000000000007941 */ /* 0x000fea0003800000 */
.L_x_1036:
        /* <DEDUP_REMOVED lines=33> */
.L_x_1039:
[----:B------:R-:W-:Y:S05]  /*3cb0*/  BSYNC B0 ;  /* 0x0000000000007941 */ /* 0x000fea0003800000 */
.L_x_1038:
        /* <DEDUP_REMOVED lines=33> */
.L_x_1041:
[----:B------:R-:W-:Y:S05]  /*3ed0*/  BSYNC B0 ;  /* 0x0000000000007941 */ /* 0x000fea0003800000 */
.L_x_1040:
        /* <DEDUP_REMOVED lines=38> */
.L_x_1048:
[----:B------:R-:W0:Y:S01]  /*4140*/  S2R R42, SR_TID.X ;  /* 0x00000000002a7919 */ /* 0x000e220000002100 */
[----:B------:R-:W-:Y:S02]  /*4150*/  USHF.R.S32.HI UR23, URZ, 0x1f, UR7 ;  /* 0x0000001f3f177899 */ /* 0x000fe40008011407 */
[----:B------:R-:W-:Y:S01]  /*4160*/  UMOV UR16, 0xfffffc00 ;  /* 0xfffffc0000107882 */ /* 0x000fe20000000000 */
[----:B------:R-:W2:Y:S01]  /*4170*/  LDL R156, [R1+0x4] ;  /* 0x00000400019c7983 */ /* 0x000ea20000100800 */
[----:B------:R-:W-:Y:S02]  /*4180*/  ULDC UR17, c[0x0][0x168] ;  /* 0x00005a0000117ab9 */ /* 0x000fe40000000800 */
[----:B------:R-:W-:Y:S01]  /*4190*/  ULDC.64 UR24, c[0x0][0x1a0] ;  /* 0x0000680000187ab9 */ /* 0x000fe20000000a00 */
[----:B-1----:R-:W-:Y:S01]  /*41a0*/  IMAD.U32 R45, RZ, RZ, UR7 ;  /* 0x00000007ff2d7e24 */ /* 0x002fe2000f8e00ff */
[----:B------:R-:W-:Y:S01]  /*41b0*/  PRMT R129, RZ, 0x7610, R129 ;  /* 0x00007610ff817816 */ /* 0x000fe20000000081 */
[----:B------:R-:W3:Y:S01]  /*41c0*/  LDL R155, [R1] ;  /* 0x00000000019b7983 */ /* 0x000ee20000100800 */
[----:B------:R-:W-:Y:S01]  /*41d0*/  PRMT R74, RZ, 0x7610, R74 ;  /* 0x00007610ff4a7816 */ /* 0x000fe2000000004a */
[----:B------:R-:W-:Y:S01]  /*41e0*/  ULDC.64 UR26, c[0x0][0x1c0] ;  /* 0x00007000001a7ab9 */ /* 0x000fe20000000a00 */
[----:B0-----:R-:W-:-:S02]  /*41f0*/  IMAD.SHL.U32 R41, R42, 0x10, RZ ;  /* 0x000000102a297824 */ /* 0x001fc400078e00ff */
[----:B------:R-:W-:-:S03]  /*4200*/  IMAD.SHL.U32 R40, R42, 0x10, RZ ;  /* 0x000000102a287824 */ /* 0x000fc600078e00ff */
[----:B------:R-:W-:Y:S02]  /*4210*/  LOP3.LUT R41, R41, 0xfffffe00, RZ, 0xc0, !PT ;  /* 0xfffffe0029297812 */ /* 0x000fe400078ec0ff */
[----:B------:R-:W-:Y:S02]  /*4220*/  LOP3.LUT R40, R40, 0xfffffe00, RZ, 0xc0, !PT ;  /* 0xfffffe0028287812 */ /* 0x000fe400078ec0ff */
[----:B------:R-:W-:Y:S01]  /*4230*/  LOP3.LUT R41, R41, 0x1f, R42, 0xf8, !PT ;  /* 0x0000001f29297812 */ /* 0x000fe200078ef82a */
[----:B------:R-:W-:-:S03]  /*4240*/  UIMAD UR16, UR6, UR16, UR17 ;  /* 0x00000010061072a4 */ /* 0x000fc6000f8e0211 */
[----:B------:R-:W-:Y:S01]  /*4250*/  IADD3 R42, R40, R41, RZ ;  /* 0x00000029282a7210 */ /* 0x000fe20007ffe0ff */
[----:B------:R-:W-:-:S03]  /*4260*/  UIMAD UR17, UR23, UR24, URZ ;  /* 0x00000018171172a4 */ /* 0x000fc6000f8e023f */
[--C-:B------:R-:W-:Y:S01]  /*4270*/  SHF.R.S32.HI R43, RZ, 0x1f, R42.reuse ;  /* 0x0000001fff2b7819 */ /* 0x100fe2000001142a */
[----:B------:R-:W-:Y:S02]  /*4280*/  UIMAD UR17, UR7, UR25, UR17 ;  /* 0x00000019071172a4 */ /* 0x000fe4000f8e0211 */
[----:B------:R-:W-:Y:S02]  /*4290*/  USHF.L.U32 UR28, UR16, 0x1, URZ ;  /* 0x00000001101c7899 */ /* 0x000fe4000800063f */
[----:B------:R-:W-:Y:S01]  /*42a0*/  IMAD.WIDE.U32 R44, R45, c[0x0][0x1a0], R42 ;  /* 0x000068002d2c7a25 */ /* 0x000fe200078e002a */
[----:B------:R-:W-:Y:S02]  /*42b0*/  IADD3 R96, R42, 0x20, RZ ;  /* 0x000000202a607810 */ /* 0x000fe40007ffe0ff */
        /* <DEDUP_REMOVED lines=29> */
[----:B------:R-:W0:Y:S01]  /*4490*/  S2R R158, SR_TID.X ;  /* 0x00000000009e7919 */ /* 0x000e220000002100 */
[----:B------:R-:W-:Y:S01]  /*44a0*/  IADD3 R41, R45, UR17, RZ ;  /* 0x000000112d297c10 */ /* 0x000fe2000fffe0ff */
[----:B------:R-:W-:Y:S01]  /*44b0*/  ULDC.64 UR24, c[0x0][0x188] ;  /* 0x0000620000187ab9 */ /* 0x000fe20000000a00 */
[----:B------:R-:W-:Y:S02]  /*44c0*/  LEA R40, P1, R44, UR10, 0x1 ;  /* 0x0000000a2c287c11 */ /* 0x000fe4000f8208ff */
[----:B------:R-:W-:-:S02]  /*44d0*/  IADD3 R103, R42, 0x40, RZ ;  /* 0x000000402a677810 */ /* 0x000fc40007ffe0ff */
[C---:B------:R-:W-:Y:S02]  /*44e0*/  IADD3 R78, R42.reuse, 0x60, RZ ;  /* 0x000000602a4e7810 */ /* 0x040fe40007ffe0ff */
[----:B------:R-:W-:Y:S02]  /*44f0*/  ISETP.GE.AND P0, PT, R42, UR28, PT ;  /* 0x0000001c2a007c0c */ /* 0x000fe4000bf06270 */
[----:B------:R-:W-:Y:S02]  /*4500*/  LEA.HI.X R41, R44, UR14, R41, 0x1, P1 ;  /* 0x0000000e2c297c11 */ /* 0x000fe400088f0c29 */
[----:B------:R-:W-:Y:S02]  /*4510*/  ISETP.GE.AND P1, PT, R96, UR28, PT ;  /* 0x0000001c60007c0c */ /* 0x000fe4000bf26270 */
[----:B------:R-:W-:Y:S02]  /*4520*/  ISETP.GE.AND P2, PT, R103, UR28, PT ;  /* 0x0000001c67007c0c */ /* 0x000fe4000bf46270 */
[----:B------:R-:W-:-:S02]  /*4530*/  ISETP.GE.AND P3, PT, R78, UR28, PT ;  /* 0x0000001c4e007c0c */ /* 0x000fc4000bf66270 */
[C---:B------:R-:W-:Y:S02]  /*4540*/  IADD3 R93, R42.reuse, 0x80, RZ ;  /* 0x000000802a5d7810 */ /* 0x040fe40007ffe0ff */
[C---:B------:R-:W-:Y:S01]  /*4550*/  IADD3 R101, R42.reuse, 0xa0, RZ ;  /* 0x000000a02a657810 */ /* 0x040fe20007ffe0ff */
[----:B------:R1:W4:Y:S01]  /*4560*/  @!P0 LDG.E.U16 R129, [R40.64] ;  /* 0x0000001228818981 */ /* 0x000322000c1e1500 */
[----:B------:R-:W-:Y:S02]  /*4570*/  ISETP.GE.AND P4, PT, R93, UR28, PT ;  /* 0x0000001c5d007c0c */ /* 0x000fe4000bf86270 */
[C---:B------:R-:W-:Y:S01]  /*4580*/  IADD3 R86, R42.reuse, 0xc0, RZ ;  /* 0x000000c02a567810 */ /* 0x040fe20007ffe0ff */
[----:B------:R1:W5:Y:S01]  /*4590*/  @!P1 LDG.E.U16 R74, [R40.64+0x40] ;  /* 0x00004012284a9981 */ /* 0x000362000c1e1500 */
[----:B------:R-:W-:Y:S02]  /*45a0*/  ISETP.GE.AND P5, PT, R101, UR28, PT ;  /* 0x0000001c65007c0c */ /* 0x000fe4000bfa6270 */
[C---:B------:R-:W-:Y:S01]  /*45b0*/  IADD3 R98, R42.reuse, 0xe0, RZ ;  /* 0x000000e02a627810 */ /* 0x040fe20007ffe0ff */
[----:B------:R1:W2:Y:S01]  /*45c0*/  @!P2 LDG.E.U16 R67, [R40.64+0x80] ;  /* 0x000080122843a981 */ /* 0x0002a2000c1e1500 */
[----:B------:R-:W-:-:S02]  /*45d0*/  IADD3 R99, R42, 0x100, RZ ;  /* 0x000001002a637810 */ /* 0x000fc40007ffe0ff */
[C---:B------:R-:W-:Y:S01]  /*45e0*/  IADD3 R95, R42.reuse, 0x120, RZ ;  /* 0x000001202a5f7810 */ /* 0x040fe20007ffe0ff */
[----:B------:R1:W2:Y:S01]  /*45f0*/  @!P3 LDG.E.U16 R127, [R40.64+0xc0] ;  /* 0x0000c012287fb981 */ /* 0x0002a2000c1e1500 */
[----:B------:R-:W-:Y:S02]  /*4600*/  IADD3 R97, R42, 0x140, RZ ;  /* 0x000001402a617810 */ /* 0x000fe40007ffe0ff */
[----:B------:R-:W-:Y:S01]  /*4610*/  ISETP.GE.AND P6, PT, R86, UR28, PT ;  /* 0x0000001c56007c0c */ /* 0x000fe2000bfc6270 */
[----:B------:R1:W2:Y:S01]  /*4620*/  @!P4 LDG.E.U16 R100, [R40.64+0x100] ;  /* 0x000100122864c981 */ /* 0x0002a2000c1e1500 */
[----:B------:R-:W-:Y:S02]  /*4630*/  ISETP.GE.AND P0, PT, R98, UR28, PT ;  /* 0x0000001c62007c0c */ /* 0x000fe4000bf06270 */
[----:B------:R-:W-:Y:S01]  /*4640*/  ISETP.GE.AND P1, PT, R99, UR28, PT ;  /* 0x0000001c63007c0c */ /* 0x000fe2000bf26270 */
[----:B------:R1:W2:Y:S01]  /*4650*/  @!P5 LDG.E.U16 R91, [R40.64+0x140] ;  /* 0x00014012285bd981 */ /* 0x0002a2000c1e1500 */
[----:B------:R-:W-:-:S02]  /*4660*/  ISETP.GE.AND P2, PT, R95, UR28, PT ;  /* 0x0000001c5f007c0c */ /* 0x000fc4000bf46270 */
[----:B------:R-:W-:Y:S02]  /*4670*/  ISETP.GE.AND P3, PT, R97, UR28, PT ;  /* 0x0000001c61007c0c */ /* 0x000fe4000bf66270 */
[C---:B------:R-:W-:Y:S02]  /*4680*/  IADD3 R94, R42.reuse, 0x160, RZ ;  /* 0x000001602a5e7810 */ /* 0x040fe40007ffe0ff */
[----:B------:R-:W-:Y:S01]  /*4690*/  IADD3 R88, R42, 0x180, RZ ;  /* 0x000001802a587810 */ /* 0x000fe20007ffe0ff */
[----:B------:R1:W3:Y:S01]  /*46a0*/  @!P6 LDG.E.U16 R87, [R40.64+0x180] ;  /* 0x000180122857e981 */ /* 0x0002e2000c1e1500 */
[----:B------:R-:W-:Y:S02]  /*46b0*/  ISETP.GE.AND P4, PT, R94, UR28, PT ;  /* 0x0000001c5e007c0c */ /* 0x000fe4000bf86270 */
[----:B------:R-:W-:Y:S01]  /*46c0*/  IADD3 R84, R42, 0x1a0, RZ ;  /* 0x000001a02a547810 */ /* 0x000fe20007ffe0ff */
[----:B------:R1:W3:Y:S01]  /*46d0*/  @!P0 LDG.E.U16 R121, [R40.64+0x1c0] ;  /* 0x0001c01228798981 */ /* 0x0002e2000c1e1500 */
[----:B------:R-:W-:-:S02]  /*46e0*/  ISETP.GE.AND P5, PT, R88, UR28, PT ;  /* 0x0000001c58007c0c */ /* 0x000fc4000bfa6270 */
[C---:B------:R-:W-:Y:S01]  /*46f0*/  IADD3 R85, R42.reuse, 0x1c0, RZ ;  /* 0x000001c02a557810 */ /* 0x040fe20007ffe0ff */
[----:B------:R1:W3:Y:S01]  /*4700*/  @!P1 LDG.E.U16 R122, [R40.64+0x200] ;  /* 0x00020012287a9981 */ /* 0x0002e2000c1e1500 */
[C---:B------:R-:W-:Y:S02]  /*4710*/  IADD3 R89, R42.reuse, 0x1e0, RZ ;  /* 0x000001e02a597810 */ /* 0x040fe40007ffe0ff */
[C---:B------:R-:W-:Y:S01]  /*4720*/  IADD3 R90, R42.reuse, 0x200, RZ ;  /* 0x000002002a5a7810 */ /* 0x040fe20007ffe0ff */
[----:B------:R1:W3:Y:S01]  /*4730*/  @!P2 LDG.E.U16 R123, [R40.64+0x240] ;  /* 0x00024012287ba981 */ /* 0x0002e2000c1e1500 */
[----:B------:R-:W-:Y:S02]  /*4740*/  IADD3 R92, R42, 0x220, RZ ;  /* 0x000002202a5c7810 */ /* 0x000fe40007ffe0ff */
[----:B------:R-:W-:Y:S01]  /*4750*/  ISETP.GE.AND P6, PT, R84, UR28, PT ;  /* 0x0000001c54007c0c */ /* 0x000fe2000bfc6270 */
[----:B------:R1:W3:Y:S01]  /*4760*/  @!P3 LDG.E.U16 R124, [R40.64+0x280] ;  /* 0x00028012287cb981 */ /* 0x0002e2000c1e1500 */
[----:B------:R-:W-:-:S02]  /*4770*/  ISETP.GE.AND P0, PT, R85, UR28, PT ;  /* 0x0000001c55007c0c */ /* 0x000fc4000bf06270 */
[----:B------:R-:W-:Y:S01]  /*4780*/  ISETP.GE.AND P1, PT, R89, UR28, PT ;  /* 0x0000001c59007c0c */ /* 0x000fe2000bf26270 */
[----:B------:R1:W3:Y:S01]  /*4790*/  @!P4 LDG.E.U16 R125, [R40.64+0x2c0] ;  /* 0x0002c012287dc981 */ /* 0x0002e2000c1e1500 */
[----:B------:R-:W-:Y:S02]  /*47a0*/  PRMT R44, RZ, 0x7610, R44 ;  /* 0x00007610ff2c7816 */ /* 0x000fe4000000002c */
[----:B------:R-:W-:Y:S02]  /*47b0*/  ISETP.GE.AND P2, PT, R90, UR28, PT ;  /* 0x0000001c5a007c0c */ /* 0x000fe4000bf46270 */
[----:B------:R-:W-:Y:S02]  /*47c0*/  ISETP.GE.AND P3, PT, R92, UR28, PT ;  /* 0x0000001c5c007c0c */ /* 0x000fe4000bf66270 */
[C---:B------:R-:W-:Y:S01]  /*47d0*/  IADD3 R80, R42.reuse, 0x240, RZ ;  /* 0x000002402a507810 */ /* 0x040fe20007ffe0ff */
[----:B------:R1:W3:Y:S01]  /*47e0*/  @!P5 LDG.E.U16 R44, [R40.64+0x300] ;  /* 0x00030012282cd981 */ /* 0x0002e2000c1e1500 */
[----:B------:R-:W-:-:S02]  /*47f0*/  IADD3 R81, R42, 0x260, RZ ;  /* 0x000002602a517810 */ /* 0x000fc40007ffe0ff */
[----:B------:R-:W-:Y:S01]  /*4800*/  ISETP.GE.AND P4, PT, R80, UR28, PT ;  /* 0x0000001c50007c0c */ /* 0x000fe2000bf86270 */
[----:B------:R1:W3:Y:S01]  /*4810*/  @!P6 LDG.E.U16 R47, [R40.64+0x340] ;  /* 0x00034012282fe981 */ /* 0x0002e2000c1e1500 */
[C---:B------:R-:W-:Y:S02]  /*4820*/  IADD3 R77, R42.reuse, 0x280, RZ ;  /* 0x000002802a4d7810 */ /* 0x040fe40007ffe0ff */
[----:B------:R-:W-:Y:S01]  /*4830*/  ISETP.GE.AND P5, PT, R81, UR28, PT ;  /* 0x0000001c51007c0c */ /* 0x000fe2000bfa6270 */
[----:B------:R1:W3:Y:S01]  /*4840*/  @!P0 LDG.E.U16 R118, [R40.64+0x380] ;  /* 0x0003801228768981 */ /* 0x0002e2000c1e1500 */
[C---:B------:R-:W-:Y:S02]  /*4850*/  IADD3 R46, R42.reuse, 0x2a0, RZ ;  /* 0x000002a02a2e7810 */ /* 0x040fe40007ffe0ff */
[C---:B------:R-:W-:Y:S01]  /*4860*/  IADD3 R76, R42.reuse, 0x2c0, RZ ;  /* 0x000002c02a4c7810 */ /* 0x040fe20007ffe0ff */
[----:B------:R1:W3:Y:S01]  /*4870*/  @!P1 LDG.E.U16 R119, [R40.64+0x3c0] ;  /* 0x0003c01228779981 */ /* 0x0002e2000c1e1500 */
[----:B------:R-:W-:-:S02]  /*4880*/  IADD3 R69, R42, 0x2e0, RZ ;  /* 0x000002e02a457810 */ /* 0x000fc40007ffe0ff */
[----:B------:R-:W-:Y:S01]  /*4890*/  IADD3 R45, R42, 0x300, RZ ;  /* 0x000003002a2d7810 */ /* 0x000fe20007ffe0ff */
[----:B------:R1:W3:Y:S01]  /*48a0*/  @!P2 LDG.E.U16 R120, [R40.64+0x400] ;  /* 0x000400122878a981 */ /* 0x0002e2000c1e1500 */
[----:B------:R-:W-:Y:S02]  /*48b0*/  ISETP.GE.AND P6, PT, R77, UR28, PT ;  /* 0x0000001c4d007c0c */ /* 0x000fe4000bfc6270 */
[----:B------:R-:W-:Y:S01]  /*48c0*/  ISETP.GE.AND P0, PT, R46, UR28, PT ;  /* 0x0000001c2e007c0c */ /* 0x000fe2000bf06270 */
[----:B------:R1:W3:Y:S01]  /*48d0*/  @!P3 LDG.E.U16 R113, [R40.64+0x440] ;  /* 0x000440122871b981 */ /* 0x0002e2000c1e1500 */
[----:B------:R-:W-:Y:S02]  /*48e0*/  ISETP.GE.AND P1, PT, R76, UR28, PT ;  /* 0x0000001c4c007c0c */ /* 0x000fe4000bf26270 */
[----:B------:R-:W-:Y:S01]  /*48f0*/  ISETP.GE.AND P2, PT, R69, UR28, PT ;  /* 0x0000001c45007c0c */ /* 0x000fe2000bf46270 */
[----:B------:R1:W3:Y:S01]  /*4900*/  @!P4 LDG.E.U16 R117, [R40.64+0x480] ;  /* 0x000480122875c981 */ /* 0x0002e2000c1e1500 */
[----:B------:R-:W-:-:S02]  /*4910*/  ISETP.GE.AND P3, PT, R45, UR28, PT ;  /* 0x0000001c2d007c0c */ /* 0x000fc4000bf66270 */
[C---:B------:R-:W-:Y:S01]  /*4920*/  IADD3 R66, R42.reuse, 0x320, RZ ;  /* 0x000003202a427810 */ /* 0x040fe20007ffe0ff */
[----:B------:R1:W3:Y:S01]  /*4930*/  @!P5 LDG.E.U16 R116, [R40.64+0x4c0] ;  /* 0x0004c0122874d981 */ /* 0x0002e2000c1e1500 */
[----:B------:R-:W-:Y:S02]  /*4940*/  IADD3 R68, R42, 0x340, RZ ;  /* 0x000003402a447810 */ /* 0x000fe40007ffe0ff */
[----:B------:R-:W-:Y:S01]  /*4950*/  ISETP.GE.AND P4, PT, R66, UR28, PT ;  /* 0x0000001c42007c0c */ /* 0x000fe2000bf86270 */
[----:B------:R1:W3:Y:S01]  /*4960*/  @!P6 LDG.E.U16 R115, [R40.64+0x500] ;  /* 0x000500122873e981 */ /* 0x0002e2000c1e1500 */
[----:B------:R-:W-:Y:S02]  /*4970*/  IADD3 R65, R42, 0x360, RZ ;  /* 0x000003602a417810 */ /* 0x000fe40007ffe0ff */
        /* <DEDUP_REMOVED lines=23> */
[----:B0-----:R-:W-:-:S05]  /*4af0*/  IMAD.SHL.U32 R48, R158, 0x20, RZ ;  /* 0x000000209e307824 */ /* 0x001fca00078e00ff */
[----:B------:R-:W-:Y:S01]  /*4b00*/  IMAD.U32 R51, RZ, RZ, UR17 ;  /* 0x00000011ff337e24 */ /* 0x000fe2000f8e00ff */
[----:B------:R-:W-:Y:S01]  /*4b10*/  LOP3.LUT R48, R48, 0xfffffc00, RZ, 0xc0, !PT ;  /* 0xfffffc0030307812 */ /* 0x000fe200078ec0ff */
[C---:B-1----:R-:W-:Y:S01]  /*4b20*/  IMAD.WIDE.U32 R40, R0.reuse, c[0x0][0x180], RZ ;  /* 0x0000600000287a25 */ /* 0x042fe200078e00ff */
[----:B------:R-:W-:Y:S01]  /*4b30*/  MOV R71, UR7 ;  /* 0x0000000700477c02 */ /* 0x000fe20008000f00 */
[----:B------:R-:W-:Y:S02]  /*4b40*/  UIMAD UR22, UR23, UR26, URZ ;  /* 0x0000001a171672a4 */ /* 0x000fe4000f8e023f */
[----:B------:R-:W-:Y:S01]  /*4b50*/  IMAD R51, R0, c[0x0][0x184], R51 ;  /* 0x0000610000337a24 */ /* 0x000fe200078e0233 */
[----:B------:R-:W-:Y:S01]  /*4b60*/  MOV R73, UR7 ;  /* 0x0000000700497c02 */ /* 0x000fe20008000f00 */
[----:B------:R-:W-:Y:S01]  /*4b70*/  IMAD.IADD R75, R48, 0x1, R3 ;  /* 0x00000001304b7824 */ /* 0x000fe200078e0203 */
[----:B------:R-:W-:Y:S01]  /*4b80*/  UIMAD UR17, UR23, UR24, URZ ;  /* 0x00000018171172a4 */ /* 0x000fe2000f8e023f */
[----:B------:R-:W-:Y:S01]  /*4b90*/  IMAD.IADD R41, R41, 0x1, R51 ;  /* 0x0000000129297824 */ /* 0x000fe200078e0233 */
[----:B------:R-:W-:Y:S01]  /*4ba0*/  UIMAD UR22, UR7, UR27, UR22 ;  /* 0x0000001b071672a4 */ /* 0x000fe2000f8e0216 */
[----:B------:R-:W-:Y:S01]  /*4bb0*/  IMAD.WIDE.U32 R70, R71, c[0x0][0x1c0], R42 ;  /* 0x0000700047467a25 */ /* 0x000fe200078e002a */
[C---:B------:R-:W-:Y:S01]  /*4bc0*/  LEA.HI.SX32 R102, R75.reuse, R75, 0x1b ;  /* 0x0000004b4b667211 */ /* 0x040fe200078fdaff */
[----:B------:R-:W-:Y:S01]  /*4bd0*/  UIMAD UR17, UR7, UR25, UR17 ;  /* 0x00000019071172a4 */ /* 0x000fe2000f8e0211 */
[----:B------:R-:W-:Y:S01]  /*4be0*/  IADD3 R104, R75, 0x20, RZ ;  /* 0x000000204b687810 */ /* 0x000fe20007ffe0ff */
[----:B------:R-:W-:Y:S01]  /*4bf0*/  IMAD.WIDE.U32 R72, R73, c[0x0][0x188], R40 ;  /* 0x0000620049487a25 */ /* 0x000fe200078e0028 */
[----:B------:R-:W-:-:S02]  /*4c00*/  IADD3 R41, R71, UR22, RZ ;  /* 0x0000001647297c10 */ /* 0x000fc4000fffe0ff */
[----:B------:R-:W-:Y:S01]  /*4c10*/  LEA R50, P2, R70, UR11, 0x1 ;  /* 0x0000000b46327c11 */ /* 0x000fe2000f8408ff */
[----:B------:R-:W-:Y:S01]  /*4c20*/  IMAD.SHL.U32 R102, R102, 0x2, RZ ;  /* 0x0000000266667824 */ /* 0x000fe200078e00ff */
[----:B------:R-:W-:Y:S02]  /*4c30*/  LEA.HI.SX32 R104, R104, R75, 0x1b ;  /* 0x0000004b68687211 */ /* 0x000fe400078fdaff */
[----:B------:R-:W-:Y:S02]  /*4c40*/  IADD3 R43, R73, UR17, RZ ;  /* 0x00000011492b7c10 */ /* 0x000fe4000fffe0ff */
[----:B------:R-:W-:Y:S02]  /*4c50*/  LEA R40, P1, R72, c[0x0][0x220], 0x3 ;  /* 0x0000880048287a11 */ /* 0x000fe400078218ff */
[C---:B------:R-:W-:Y:S02]  /*4c60*/  IADD3 R139, R75.reuse, 0x40, RZ ;  /* 0x000000404b8b7810 */ /* 0x040fe40007ffe0ff */
[----:B------:R-:W-:-:S02]  /*4c70*/  IADD3 R138, R75, 0x60, RZ ;  /* 0x000000604b8a7810 */ /* 0x000fc40007ffe0ff */
[----:B------:R-:W-:Y:S02]  /*4c80*/  LEA.HI.X R51, R70, UR15, R41, 0x1, P2 ;  /* 0x0000000f46337c11 */ /* 0x000fe400090f0c29 */
[C---:B------:R-:W-:Y:S02]  /*4c90*/  IADD3 R79, R75.reuse, 0x80, RZ ;  /* 0x000000804b4f7810 */ /* 0x040fe40007ffe0ff */
[----:B------:R-:W-:Y:S02]  /*4ca0*/  IADD3 R82, R75, 0xa0, RZ ;  /* 0x000000a04b527810 */ /* 0x000fe40007ffe0ff */
[----:B------:R-:W-:Y:S02]  /*4cb0*/  SHF.L.U32 R104, R104, 0x1, RZ ;  /* 0x0000000168687819 */ /* 0x000fe400000006ff */
[----:B------:R-:W-:Y:S02]  /*4cc0*/  ISETP.GE.AND P0, PT, R42, UR28, PT ;  /* 0x0000001c2a007c0c */ /* 0x000fe4000bf06270 */
[----:B------:R-:W-:-:S02]  /*4cd0*/  LEA.HI.X R41, R72, c[0x0][0x224], R43, 0x3, P1 ;  /* 0x0000890048297a11 */ /* 0x000fc400008f1c2b */
[----:B------:R-:W-:Y:S02]  /*4ce0*/  IADD3 R83, R75, 0xc0, RZ ;  /* 0x000000c04b537810 */ /* 0x000fe40007ffe0ff */
[----:B------:R-:W-:Y:S02]  /*4cf0*/  LEA.HI.SX32 R139, R139, R75, 0x1b ;  /* 0x0000004b8b8b7211 */ /* 0x000fe400078fdaff */
[C---:B------:R-:W-:Y:S01]  /*4d00*/  IADD3 R136, R75.reuse, 0xe0, RZ ;  /* 0x000000e04b887810 */ /* 0x040fe20007ffe0ff */
[----:B------:R-:W3:Y:S01]  /*4d10*/  LDG.E.64 R40, [R40.64] ;  /* 0x0000001228287981 */ /* 0x000ee2000c1e1b00 */
        /* <DEDUP_REMOVED lines=22> */
[-C--:B------:R-:W-:Y:S02]  /*4e80*/  LEA.HI.SX32 R138, R138, R75.reuse, 0x1b ;  /* 0x0000004b8a8a7211 */ /* 0x080fe400078fdaff */
[----:B------:R-:W-:Y:S02]  /*4e90*/  IADD3 R72, R75, 0x3e0, RZ ;  /* 0x000003e04b487810 */ /* 0x000fe40007ffe0ff */
        /* <DEDUP_REMOVED lines=26> */
[----:B------:R-:W-:Y:S01]  /*5040*/  LEA.HI.SX32 R72, R72, R75, 0x1b ;  /* 0x0000004b48487211 */ /* 0x000fe200078fdaff */
[----:B------:R-:W-:Y:S01]  /*5050*/  IMAD.SHL.U32 R82, R82, 0x2, RZ ;  /* 0x0000000252527824 */ /* 0x000fe200078e00ff */
[----:B------:R-:W-:Y:S01]  /*5060*/  SHF.L.U32 R79, R79, 0x1, RZ ;  /* 0x000000014f4f7819 */ /* 0x000fe200000006ff */
[----:B----4-:R0:W-:Y:S04]  /*5070*/  STS.U16 [R102], R129 ;  /* 0x0000008166007388 */ /* 0x0101e80000000400 */
[----:B-----5:R1:W-:Y:S01]  /*5080*/  STS.U16 [R104+0x40], R74 ;  /* 0x0000404a68007388 */ /* 0x0203e20000000400 */
[----:B0-----:R-:W-:-:S04]  /*5090*/  IADD3 R129, R75, 0x380, RZ ;  /* 0x000003804b817810 */ /* 0x001fc80007ffe0ff */
[----:B------:R-:W-:Y:S01]  /*50a0*/  LEA.HI.SX32 R129, R129, R75, 0x1b ;  /* 0x0000004b81817211 */ /* 0x000fe200078fdaff */
[----:B-1----:R-:W-:Y:S02]  /*50b0*/  IMAD.SHL.U32 R74, R139, 0x2, RZ ;  /* 0x000000028b4a7824 */ /* 0x002fe400078e00ff */
[----:B------:R-:W-:Y:S02]  /*50c0*/  IMAD.SHL.U32 R75, R138, 0x2, RZ ;  /* 0x000000028a4b7824 */ /* 0x000fe400078e00ff */
[----:B------:R-:W-:Y:S01]  /*50d0*/  IMAD.SHL.U32 R83, R83, 0x2, RZ ;  /* 0x0000000253537824 */ /* 0x000fe200078e00ff */
[----:B--2---:R-:W-:Y:S04]  /*50e0*/  STS.U16 [R74+0x80], R67 ;  /* 0x000080434a007388 */ /* 0x004fe80000000400 */
[----:B------:R-:W-:Y:S04]  /*50f0*/  STS.U16 [R75+0xc0], R127 ;  /* 0x0000c07f4b007388 */ /* 0x000fe80000000400 */
[----:B------:R0:W-:Y:S04]  /*5100*/  STS.U16 [R79+0x100], R100 ;  /* 0x000100644f007388 */ /* 0x0001e80000000400 */
[----:B------:R1:W-:Y:S04]  /*5110*/  STS.U16 [R82+0x140], R91 ;  /* 0x0001405b52007388 */ /* 0x0003e80000000400 */
[----:B---3--:R2:W-:Y:S01]  /*5120*/  STS.U16 [R83+0x180], R87 ;  /* 0x0001805753007388 */ /* 0x0085e20000000400 */
[----:B0-----:R-:W-:Y:S01]  /*5130*/  IMAD.SHL.U32 R100, R134, 0x2, RZ ;  /* 0x0000000286647824 */ /* 0x001fe200078e00ff */
[----:B------:R-:W-:Y:S01]  /*5140*/  SHF.L.U32 R67, R130, 0x1, RZ ;  /* 0x0000000182437819 */ /* 0x000fe200000006ff */
[----:B------:R-:W-:-:S02]  /*5150*/  IMAD.SHL.U32 R71, R71, 0x2, RZ ;  /* 0x0000000247477824 */ /* 0x000fc400078e00ff */
[----:B-1----:R-:W-:Y:S01]  /*5160*/  IMAD.SHL.U32 R91, R132, 0x2, RZ ;  /* 0x00000002845b7824 */ /* 0x002fe200078e00ff */
[----:B--2---:R-:W-:Y:S01]  /*5170*/  SHF.L.U32 R87, R136, 0x1, RZ ;  /* 0x0000000188577819 */ /* 0x004fe200000006ff */
[----:B------:R-:W-:Y:S01]  /*5180*/  IMAD.SHL.U32 R70, R70, 0x2, RZ ;  /* 0x0000000246467824 */ /* 0x000fe200078e00ff */
[----:B------:R-:W-:-:S03]  /*5190*/  SHF.L.U32 R143, R143, 0x1, RZ ;  /* 0x000000018f8f7819 */ /* 0x000fc600000006ff */
[----:B------:R-:W-:Y:S01]  /*51a0*/  STS.U16 [R87+0x1c0], R121 ;  /* 0x0001c07957007388 */ /* 0x000fe20000000400 */
[----:B------:R-:W-:-:S03]  /*51b0*/  IMAD.SHL.U32 R153, R153, 0x2, RZ ;  /* 0x0000000299997824 */ /* 0x000fc600078e00ff */
[----:B------:R-:W-:Y:S01]  /*51c0*/  STS.U16 [R100+0x200], R122 ;  /* 0x0002007a64007388 */ /* 0x000fe20000000400 */
[----:B------:R-:W-:-:S03]  /*51d0*/  IMAD.SHL.U32 R144, R144, 0x2, RZ ;  /* 0x0000000290907824 */ /* 0x000fc600078e00ff */
[----:B------:R-:W-:Y:S01]  /*51e0*/  STS.U16 [R91+0x240], R123 ;  /* 0x0002407b5b007388 */ /* 0x000fe20000000400 */
[----:B------:R-:W-:-:S03]  /*51f0*/  SHF.L.U32 R150, R150, 0x1, RZ ;  /* 0x0000000196967819 */ /* 0x000fc600000006ff */
[----:B------:R-:W-:Y:S04]  /*5200*/  STS.U16 [R67+0x280], R124 ;  /* 0x0002807c43007388 */ /* 0x000fe80000000400 */
[----:B------:R-:W-:Y:S01]  /*5210*/  STS.U16 [R71+0x2c0], R125 ;  /* 0x0002c07d47007388 */ /* 0x000fe20000000400 */
[----:B------:R-:W-:-:S03]  /*5220*/  IMAD.SHL.U32 R148, R148, 0x2, RZ ;  /* 0x0000000294947824 */ /* 0x000fc600078e00ff */
[----:B------:R0:W-:Y:S01]  /*5230*/  STS.U16 [R70+0x300], R44 ;  /* 0x0003002c46007388 */ /* 0x0001e20000000400 */
[----:B------:R-:W-:-:S03]  /*5240*/  SHF.L.U32 R146, R146, 0x1, RZ ;  /* 0x0000000192927819 */ /* 0x000fc600000006ff */
[----:B------:R1:W-:Y:S01]  /*5250*/  STS.U16 [R143+0x340], R47 ;  /* 0x0003402f8f007388 */ /* 0x0003e20000000400 */
[----:B------:R-:W-:-:S03]  /*5260*/  IMAD.SHL.U32 R142, R142, 0x2, RZ ;  /* 0x000000028e8e7824 */ /* 0x000fc600078e00ff */
[----:B------:R-:W-:Y:S01]  /*5270*/  STS.U16 [R153+0x380], R118 ;  /* 0x0003807699007388 */ /* 0x000fe20000000400 */
[----:B0-----:R-:W-:Y:S02]  /*5280*/  IMAD.SHL.U32 R44, R126, 0x2, RZ ;  /* 0x000000027e2c7824 */ /* 0x001fe400078e00ff */
[----:B-1----:R-:W-:Y:S01]  /*5290*/  IMAD.SHL.U32 R47, R128, 0x2, RZ ;  /* 0x00000002802f7824 */ /* 0x002fe200078e00ff */
[----:B------:R-:W-:Y:S01]  /*52a0*/  STS.U16 [R144+0x3c0], R119 ;  /* 0x0003c07790007388 */ /* 0x000fe20000000400 */
[----:B------:R-:W-:Y:S01]  /*52b0*/  SHF.L.U32 R140, R140, 0x1, RZ ;  /* 0x000000018c8c7819 */ /* 0x000fe200000006ff */
[----:B------:R-:W-:Y:S02]  /*52c0*/  IMAD.SHL.U32 R42, R42, 0x2, RZ ;  /* 0x000000022a2a7824 */ /* 0x000fe400078e00ff */
[----:B------:R-:W-:Y:S01]  /*52d0*/  STS.U16 [R150+0x400], R120 ;  /* 0x0004007896007388 */ /* 0x000fe20000000400 */
[----:B------:R-:W-:-:S03]  /*52e0*/  IMAD.SHL.U32 R137, R137, 0x2, RZ ;  /* 0x0000000289897824 */ /* 0x000fc600078e00ff */
[----:B------:R-:W-:Y:S01]  /*52f0*/  STS.U16 [R47+0x440], R113 ;  /* 0x000440712f007388 */ /* 0x000fe20000000400 */
[----:B------:R-:W-:-:S03]  /*5300*/  SHF.L.U32 R135, R135, 0x1, RZ ;  /* 0x0000000187877819 */ /* 0x000fc600000006ff */
[----:B------:R-:W-:Y:S01]  /*5310*/  STS.U16 [R148+0x480], R117 ;  /* 0x0004807594007388 */ /* 0x000fe20000000400 */
[----:B------:R-:W-:-:S03]  /*5320*/  IMAD.SHL.U32 R133, R133, 0x2, RZ ;  /* 0x0000000285857824 */ /* 0x000fc600078e00ff */
        /* <DEDUP_REMOVED lines=8> */
[----:B------:R-:W-:-:S03]  /*53b0*/  IMAD.SHL.U32 R43, R43, 0x2, RZ ;  /* 0x000000022b2b7824 */ /* 0x000fc600078e00ff */
[----:B------:R-:W-:Y:S01]  /*53c0*/  STS.U16 [R135+0x640], R110 ;  /* 0x0006406e87007388 */ /* 0x000fe20000000400 */
[----:B0-----:R-:W-:-:S03]  /*53d0*/  SHF.L.U32 R53, R72, 0x1, RZ ;  /* 0x0000000148357819 */ /* 0x001fc600000006ff */
        /* <DEDUP_REMOVED lines=27> */
[----:B------:R0:W3:Y:S04]  /*5590*/  @!P1 LDG.E.U16 R93, [R50.64+0x140] ;  /* 0x00014012325d9981 */ /* 0x0000e8000c1e1500 */
[----:B------:R0:W4:Y:S01]  /*55a0*/  @!P0 LDG.E.U16 R86, [R50.64+0x180] ;  /* 0x0001801232568981 */ /* 0x000122000c1e1500 */
        /* <DEDUP_REMOVED lines=71> */
[----:B------:R-:W-:Y:S01]  /*5a20*/  SHF.L.U32 R164, R164, 0x1, RZ ;  /* 0x00000001a4a47819 */ /* 0x000fe200000006ff */
[----:B------:R0:W5:Y:S01]  /*5a30*/  @!P1 LDG.E.U16 R130, [R50.64+0x6c0] ;  /* 0x0006c01232829981 */ /* 0x000162000c1e1500 */
[----:B------:R-:W-:-:S03]  /*5a40*/  FMUL.FTZ R124, R40, 1.4426950216293334961 ;  /* 0x3fb8aa3b287c7820 */ /* 0x000fc60000410000 */
        /* <DEDUP_REMOVED lines=35> */
[----:B------:R-:W0:Y:S01]  /*5c80*/  LDS.U16 R50, [R164+0x3e] ;  /* 0x00003e00a4327984 */ /* 0x000e220000000400 */
[----:B------:R-:W-:-:S03]  /*5c90*/  FMUL.FTZ R113, R41, R5 ;  /* 0x0000000529717220 */ /* 0x000fc60000410000 */
[----:B--2---:R2:W-:Y:S04]  /*5ca0*/  STS.U16 [R102+0x1080], R117 ;  /* 0x0010807566007388 */ /* 0x0045e80000000400 */
[----:B---3--:R3:W-:Y:S04]  /*5cb0*/  STS.U16 [R104+0x10c0], R112 ;  /* 0x0010c07068007388 */ /* 0x0087e80000000400 */
[----:B----4-:R4:W-:Y:S01]  /*5cc0*/  STS.U16 [R74+0x1100], R96 ;  /* 0x001100604a007388 */ /* 0x0109e20000000400 */
[----:B--2---:R-:W-:-:S03]  /*5cd0*/  FMUL.FTZ R117, R41, R6 ;  /* 0x0000000629757220 */ /* 0x004fc60000410000 */
[----:B-----5:R-:W-:Y:S01]  /*5ce0*/  STS.U16 [R75+0x1140], R78 ;  /* 0x0011404e4b007388 */ /* 0x020fe20000000400 */
[----:B------:R-:W-:Y:S02]  /*5cf0*/  FMUL.RZ R117, R117, 0.15915493667125701904 ;  /* 0x3e22f98375757820 */ /* 0x000fe4000040c000 */
[C---:B---3--:R-:W-:Y:S01]  /*5d00*/  FMUL.FTZ R104, R124.reuse, R6 ;  /* 0x000000067c687220 */ /* 0x048fe20000410000 */
[----:B------:R-:W-:Y:S01]  /*5d10*/  STS.U16 [R79+0x1180], R101 ;  /* 0x001180654f007388 */ /* 0x000fe20000000400 */
[----:B----4-:R-:W-:Y:S02]  /*5d20*/  FMUL.FTZ R96, R41, R7 ;  /* 0x0000000729607220 */ /* 0x010fe40000410000 */
[----:B------:R-:W-:Y:S01]  /*5d30*/  FMUL.RZ R113, R113, 0.15915493667125701904 ;  /* 0x3e22f98371717820 */ /* 0x000fe2000040c000 */
[----:B------:R2:W-:Y:S01]  /*5d40*/  STS.U16 [R82+0x11c0], R93 ;  /* 0x0011c05d52007388 */ /* 0x0005e20000000400 */
[----:B------:R-:W-:Y:S01]  /*5d50*/  FMUL.FTZ R40, R124, R5 ;  /* 0x000000057c287220 */ /* 0x000fe20000410000 */
[----:B------:R-:W-:Y:S01]  /*5d60*/  MUFU.SIN R102, R117 ;  /* 0x0000007500667308 */ /* 0x000fe20000000400 */
[----:B------:R-:W-:-:S02]  /*5d70*/  FMUL.RZ R96, R96, 0.15915493667125701904 ;  /* 0x3e22f98360607820 */ /* 0x000fc4000040c000 */
[----:B--2---:R-:W-:-:S05]  /*5d80*/  FMUL.FTZ R93, R41, R9 ;  /* 0x00000009295d7220 */ /* 0x004fca0000410000 */
[----:B------:R2:W-:Y:S01]  /*5d90*/  MUFU.COS R112, R117 ;  /* 0x0000007500707308 */ /* 0x0005e20000000000 */
[-C--:B------:R-:W-:Y:S02]  /*5da0*/  FMUL.FTZ R101, R124, R8.reuse ;  /* 0x000000087c657220 */ /* 0x080fe40000410000 */
[----:B------:R-:W-:Y:S01]  /*5db0*/  FMUL.RZ R93, R93, 0.15915493667125701904 ;  /* 0x3e22f9835d5d7820 */ /* 0x000fe2000040c000 */
[----:B------:R3:W-:Y:S04]  /*5dc0*/  STS.U16 [R83+0x1200], R86 ;  /* 0x0012005653007388 */ /* 0x0007e80000000400 */
[----:B------:R-:W4:Y:S01]  /*5dd0*/  MUFU.EX2 R104, R104 ;  /* 0x0000006800687308 */ /* 0x000f220000000800 */
[----:B--2---:R-:W-:-:S04]  /*5de0*/  FMUL.FTZ R117, R41, R8 ;  /* 0x0000000829757220 */ /* 0x004fc80000410000 */
[----:B------:R-:W-:-:S03]  /*5df0*/  FMUL.RZ R117, R117, 0.15915493667125701904 ;  /* 0x3e22f98375757820 */ /* 0x000fc6000040c000 */
[----:B------:R-:W-:Y:S01]  /*5e00*/  MUFU.SIN R66, R113 ;  /* 0x0000007100427308 */ /* 0x000fe20000000400 */
[----:B------:R-:W-:Y:S07]  /*5e10*/  STS.U16 [R87+0x1240], R116 ;  /* 0x0012407457007388 */ /* 0x000fee0000000400 */
[----:B------:R-:W-:Y:S01]  /*5e20*/  MUFU.COS R113, R113 ;  /* 0x0000007100717308 */ /* 0x000fe20000000000 */
[----:B------:R-:W-:Y:S07]  /*5e30*/  STS.U16 [R100+0x1280], R103 ;  /* 0x0012806764007388 */ /* 0x000fee0000000400 */
[----:B------:R-:W2:Y:S01]  /*5e40*/  MUFU.EX2 R40, R40 ;  /* 0x0000002800287308 */ /* 0x000ea20000000800 */
[----:B------:R-:W-:Y:S07]  /*5e50*/  STS.U16 [R91+0x12c0], R105 ;  /* 0x0012c0695b007388 */ /* 0x000fee0000000400 */
[----:B------:R-:W-:Y:S08]  /*5e60*/  MUFU.SIN R74, R96 ;  /* 0x00000060004a7308 */ /* 0x000ff00000000400 */
[----:B------:R5:W-:Y:S01]  /*5e70*/  MUFU.COS R75, R96 ;  /* 0x00000060004b7308 */ /* 0x000be20000000000 */
[----:B------:R-:W-:Y:S07]  /*5e80*/  STS.U16 [R67+0x1300], R95 ;  /* 0x0013005f43007388 */ /* 0x000fee0000000400 */
[----:B------:R-:W-:Y:S01]  /*5e90*/  MUFU.SIN R82, R93 ;  /* 0x0000005d00527308 */ /* 0x000fe20000000400 */
[----:B-----5:R-:W-:-:S07]  /*5ea0*/  FMUL.FTZ R96, R124, R7 ;  /* 0x000000077c607220 */ /* 0x020fce0000410000 */
[----:B---3--:R3:W-:Y:S01]  /*5eb0*/  MUFU.COS R83, R93 ;  /* 0x0000005d00537308 */ /* 0x0087e20000000000 */
[----:B------:R5:W-:Y:S01]  /*5ec0*/  STS.U16 [R71+0x1340], R99 ;  /* 0x0013406347007388 */ /* 0x000be20000000400 */
[----:B---3--:R-:W-:-:S06]  /*5ed0*/  FMUL.FTZ R93, R124, R9 ;  /* 0x000000097c5d7220 */ /* 0x008fcc0000410000 */
[----:B------:R-:W-:Y:S01]  /*5ee0*/  MUFU.SIN R78, R117 ;  /* 0x00000075004e7308 */ /* 0x000fe20000000400 */
[----:B-----5:R-:W-:-:S07]  /*5ef0*/  FMUL.FTZ R99, R124, R12 ;  /* 0x0000000c7c637220 */ /* 0x020fce0000410000 */
[----:B------:R3:W-:Y:S08]  /*5f00*/  MUFU.COS R79, R117 ;  /* 0x00000075004f7308 */ /* 0x0007f00000000000 */
[----:B------:R-:W5:Y:S01]  /*5f10*/  MUFU.EX2 R101, R101 ;  /* 0x0000006500657308 */ /* 0x000f620000000800 */
[----:B---3--:R-:W-:-:S07]  /*5f20*/  FMUL.FTZ R117, R41, R10 ;  /* 0x0000000a29757220 */ /* 0x008fce0000410000 */
[----:B------:R-:W3:Y:S01]  /*5f30*/  MUFU.EX2 R96, R96 ;  /* 0x0000006000607308 */ /* 0x000ee20000000800 */
[C---:B----4-:R-:W-:Y:S02]  /*5f40*/  FMUL.FTZ R71, R104.reuse, R112 ;  /* 0x0000007068477220 */ /* 0x050fe40000410000 */
[----:B------:R-:W-:-:S05]  /*5f50*/  FMUL.FTZ R102, R104, R102 ;  /* 0x0000006668667220 */ /* 0x000fca0000410000 */
[----:B------:R-:W4:Y:S01]  /*5f60*/  MUFU.EX2 R93, R93 ;  /* 0x0000005d005d7308 */ /* 0x000f220000000800 */
[----:B------:R-:W-:Y:S02]  /*5f70*/  FMUL.FTZ R100, R124, R10 ;  /* 0x0000000a7c647220 */ /* 0x000fe40000410000 */
[C---:B--2---:R-:W-:Y:S02]  /*5f80*/  FMUL.FTZ R67, R40.reuse, R113 ;  /* 0x0000007128437220 */ /* 0x044fe40000410000 */
[----:B------:R-:W-:-:S03]  /*5f90*/  FMUL.FTZ R66, R40, R66 ;  /* 0x0000004228427220 */ /* 0x000fc60000410000 */
[----:B------:R2:W-:Y:S01]  /*5fa0*/  MUFU.EX2 R104, R99 ;  /* 0x0000006300687308 */ /* 0x0005e20000000800 */
[----:B------:R-:W-:Y:S02]  /*5fb0*/  IMAD.SHL.U32 R40, R158, 0x10, RZ ;  /* 0x000000109e287824 */ /* 0x000fe400078e00ff */
[----:B------:R-:W-:Y:S02]  /*5fc0*/  FMUL.RZ R117, R117, 0.15915493667125701904 ;  /* 0x3e22f98375757820 */ /* 0x000fe4000040c000 */
[----:B--2---:R-:W-:-:S03]  /*5fd0*/  FMUL.FTZ R99, R41, R13 ;  /* 0x0000000d29637220 */ /* 0x004fc60000410000 */
[----:B------:R-:W-:Y:S01]  /*5fe0*/  MUFU.SIN R86, R117 ;  /* 0x0000007500567308 */ /* 0x000fe20000000400 */
[----:B-----5:R-:W-:Y:S02]  /*5ff0*/  FMUL.FTZ R79, R101, R79 ;  /* 0x0000004f654f7220 */ /* 0x020fe40000410000 */
[----:B------:R-:W-:Y:S01]  /*6000*/  FMUL.RZ R99, R99, 0.15915493667125701904 ;  /* 0x3e22f98363637820 */ /* 0x000fe2000040c000 */
[----:B------:R-:W-:Y:S01]  /*6010*/  IADD3 R112, R40, 0x1, RZ ;  /* 0x0000000128707810 */ /* 0x000fe20007ffe0ff */
[----:B------:R-:W-:Y:S02]  /*6020*/  FMUL.FTZ R78, R101, R78 ;  /* 0x0000004e654e7220 */ /* 0x000fe40000410000 */
[----:B------:R-:W-:Y:S01]  /*6030*/  FMUL.FTZ R101, R124, R13 ;  /* 0x0000000d7c657220 */ /* 0x000fe20000410000 */
[----:B------:R-:W-:Y:S01]  /*6040*/  MUFU.COS R87, R117 ;  /* 0x0000007500577308 */ /* 0x000fe20000000000 */
[C---:B---3--:R-:W-:Y:S02]  /*6050*/  FMUL.FTZ R75, R96.reuse, R75 ;  /* 0x0000004b604b7220 */ /* 0x048fe40000410000 */
[----:B------:R-:W-:Y:S01]  /*6060*/  FMUL.FTZ R74, R96, R74 ;  /* 0x0000004a604a7220 */ /* 0x000fe20000410000 */
[----:B------:R-:W-:Y:S01]  /*6070*/  ISETP.GE.U32.AND P1, PT, R112, UR16, PT ;  /* 0x0000001070007c0c */ /* 0x000fe2000bf26070 */
[----:B------:R-:W-:-:S03]  /*6080*/  FMUL.FTZ R116, R41, R11 ;  /* 0x0000000b29747220 */ /* 0x000fc60000410000 */
[----:B------:R-:W2:Y:S01]  /*6090*/  MUFU.EX2 R100, R100 ;  /* 0x0000006400647308 */ /* 0x000ea20000000800 */
[C---:B----4-:R-:W-:Y:S02]  /*60a0*/  FMUL.FTZ R83, R93.reuse, R83 ;  /* 0x000000535d537220 */ /* 0x050fe40000410000 */
[----:B------:R-:W-:Y:S01]  /*60b0*/  FMUL.FTZ R82, R93, R82 ;  /* 0x000000525d527220 */ /* 0x000fe20000410000 */
[----:B------:R-:W-:Y:S01]  /*60c0*/  IADD3 R112, R40, 0x2, RZ ;  /* 0x0000000228707810 */ /* 0x000fe20007ffe0ff */
[----:B------:R-:W-:-:S03]  /*60d0*/  FMUL.FTZ R105, R124, R11 ;  /* 0x0000000b7c697220 */ /* 0x000fc60000410000 */
[----:B------:R-:W-:Y:S01]  /*60e0*/  MUFU.SIN R96, R99 ;  /* 0x0000006300607308 */ /* 0x000fe20000000400 */
[----:B------:R-:W-:Y:S01]  /*60f0*/  FMUL.RZ R116, R116, 0.15915493667125701904 ;  /* 0x3e22f98374747820 */ /* 0x000fe2000040c000 */
[----:B------:R-:W-:-:S06]  /*6100*/  ISETP.GE.U32.AND P0, PT, R112, UR16, PT ;  /* 0x0000001070007c0c */ /* 0x000fcc000bf06070 */
[----:B------:R-:W-:Y:S01]  /*6110*/  MUFU.COS R99, R99 ;  /* 0x0000006300637308 */ /* 0x000fe20000000000 */
[----:B------:R-:W-:-:S07]  /*6120*/  IADD3 R112, R40, 0x4, RZ ;  /* 0x0000000428707810 */ /* 0x000fce0007ffe0ff */
[----:B------:R3:W4:Y:S01]  /*6130*/  MUFU.EX2 R93, R101 ;  /* 0x00000065005d7308 */ /* 0x0007220000000800 */
[----:B------:R-:W-:Y:S02]  /*6140*/  IADD3 R113, R40, 0x3, RZ ;  /* 0x0000000328717810 */ /* 0x000fe40007ffe0ff */
[----:B------:R-:W-:Y:S01]  /*6150*/  ISETP.GE.U32.AND P6, PT, R112, UR16, PT ;  /* 0x0000001070007c0c */ /* 0x000fe2000bfc6070 */
[----:B------:R-:W-:-:S04]  /*6160*/  FMUL.FTZ R112, R41, R14 ;  /* 0x0000000e29707220 */ /* 0x000fc80000410000 */
[----:B------:R-:W-:Y:S01]  /*6170*/  MUFU.SIN R103, R116 ;  /* 0x0000007400677308 */ /* 0x000fe20000000400 */
[----:B------:R-:W-:Y:S01]  /*6180*/  ISETP.GE.U32.AND P4, PT, R113, UR16, PT ;  /* 0x0000001071007c0c */ /* 0x000fe2000bf86070 */
[----:B--2---:R-:W-:Y:S01]  /*6190*/  FMUL.FTZ R87, R100, R87 ;  /* 0x0000005764577220 */ /* 0x004fe20000410000 */
[----:B-1----:R-:W-:-:S05]  /*61a0*/  PRMT R76, RZ, 0x5410, R76 ;  /* 0x00005410ff4c7816 */ /* 0x002fca000000004c */
[----:B------:R-:W1:Y:S01]  /*61b0*/  MUFU.EX2 R105, R105 ;  /* 0x0000006900697308 */ /* 0x000e620000000800 */
[----:B------:R-:W-:Y:S01]  /*61c0*/  FMUL.FTZ R86, R100, R86 ;  /* 0x0000005664567220 */ /* 0x000fe20000410000 */
[C---:B------:R-:W-:Y:S02]  /*61d0*/  IADD3 R100, R40.reuse, 0x5, RZ ;  /* 0x0000000528647810 */ /* 0x040fe40007ffe0ff */
[----:B---3--:R-:W-:-:S04]  /*61e0*/  IADD3 R101, R40, 0x6, RZ ;  /* 0x0000000628657810 */ /* 0x008fc80007ffe0ff */
[----:B------:R-:W2:Y:S01]  /*61f0*/  MUFU.COS R91, R116 ;  /* 0x00000074005b7308 */ /* 0x000ea20000000000 */
[----:B------:R-:W-:Y:S02]  /*6200*/  PRMT R64, RZ, 0x5410, R64 ;  /* 0x00005410ff407816 */ /* 0x000fe40000000040 */
[----:B------:R-:W-:Y:S01]  /*6210*/  PRMT R113, RZ, 0x5410, R65 ;  /* 0x00005410ff717816 */ /* 0x000fe20000000041 */
[----:B------:R-:W-:Y:S01]  /*6220*/  FMUL.RZ R112, R112, 0.15915493667125701904 ;  /* 0x3e22f98370707820 */ /* 0x000fe2000040c000 */
[----:B------:R-:W-:Y:S01]  /*6230*/  PRMT R77, RZ, 0x5410, R77 ;  /* 0x00005410ff4d7816 */ /* 0x000fe2000000004d */
[C---:B----4-:R-:W-:Y:S02]  /*6240*/  FMUL.FTZ R99, R93.reuse, R99 ;  /* 0x000000635d637220 */ /* 0x050fe40000410000 */
[----:B------:R-:W-:Y:S01]  /*6250*/  FMUL.FTZ R96, R93, R96 ;  /* 0x000000605d607220 */ /* 0x000fe20000410000 */
[----:B------:R-:W-:Y:S01]  /*6260*/  ISETP.GE.U32.AND P5, PT, R100, UR16, PT ;  /* 0x0000001064007c0c */ /* 0x000fe2000bfa6070 */
[----:B------:R-:W-:Y:S01]  /*6270*/  FMUL.FTZ R93, R162, R76 ;  /* 0x0000004ca25d7220 */ /* 0x000fe20000410000 */
[----:B------:R-:W-:Y:S01]  /*6280*/  ISETP.GE.U32.AND P3, PT, R101, UR16, PT ;  /* 0x0000001065007c0c */ /* 0x000fe2000bf66070 */
[----:B------:R-:W-:Y:S01]  /*6290*/  FMUL.FTZ R65, R156, R64 ;  /* 0x000000409c417220 */ /* 0x000fe20000410000 */
[----:B------:R-:W-:Y:S01]  /*62a0*/  ISETP.GE.U32.AND P2, PT, R40, UR16, PT ;  /* 0x0000001028007c0c */ /* 0x000fe2000bf46070 */
[----:B------:R-:W-:Y:S01]  /*62b0*/  FMUL.FTZ R113, R156, R113 ;  /* 0x000000719c717220 */ /* 0x000fe20000410000 */
[----:B------:R-:W-:Y:S01]  /*62c0*/  MUFU.SIN R100, R112 ;  /* 0x0000007000647308 */ /* 0x000fe20000000400 */
[----:B------:R3:W-:Y:S01]  /*62d0*/  STS.U16 [R70+0x1380], R88 ;  /* 0x0013805846007388 */ /* 0x0007e20000000400 */
[----:B------:R-:W-:-:S02]  /*62e0*/  PRMT R68, RZ, 0x5410, R68 ;  /* 0x00005410ff447816 */ /* 0x000fc40000000044 */
[----:B------:R-:W-:Y:S02]  /*62f0*/  PRMT R69, RZ, 0x5410, R69 ;  /* 0x00005410ff457816 */ /* 0x000fe40000000045 */
[----:B------:R-:W-:Y:S02]  /*6300*/  FSEL R76, R78, RZ, !P4 ;  /* 0x000000ff4e4c7208 */ /* 0x000fe40006000000 */
[----:B------:R4:W-:Y:S01]  /*6310*/  MUFU.COS R101, R112 ;  /* 0x0000007000657308 */ /* 0x0009e20000000000 */
[----:B------:R-:W-:Y:S02]  /*6320*/  FMUL.FTZ R78, R162, R77 ;  /* 0x0000004da24e7220 */ /* 0x000fe40000410000 */
[----:B---3--:R-:W-:Y:S01]  /*6330*/  FMUL.FTZ R70, R41, R15 ;  /* 0x0000000f29467220 */ /* 0x008fe20000410000 */
[----:B------:R-:W-:Y:S01]  /*6340*/  FSEL R64, R66, RZ, !P2 ;  /* 0x000000ff42407208 */ /* 0x000fe20005000000 */
[----:B-1----:R-:W-:Y:S01]  /*6350*/  FMUL.FTZ R88, R105, R103 ;  /* 0x0000006769587220 */ /* 0x002fe20000410000 */
[----:B------:R-:W-:-:S02]  /*6360*/  FSEL R77, R93, RZ, !P4 ;  /* 0x000000ff5d4d7208 */ /* 0x000fc40006000000 */
[----:B----4-:R-:W-:Y:S01]  /*6370*/  IADD3 R112, R40, 0x7, RZ ;  /* 0x0000000728707810 */ /* 0x010fe20007ffe0ff */
[----:B------:R-:W-:Y:S01]  /*6380*/  FMUL.FTZ R95, R41, R12 ;  /* 0x0000000c295f7220 */ /* 0x000fe20000410000 */
[----:B------:R-:W-:Y:S01]  /*6390*/  FSEL R65, R65, RZ, !P2 ;  /* 0x000000ff41417208 */ /* 0x000fe20005000000 */
[----:B------:R-:W-:Y:S01]  /*63a0*/  FMUL.RZ R103, R70, 0.15915493667125701904 ;  /* 0x3e22f98346677820 */ /* 0x000fe2000040c000 */
[----:B------:R-:W-:Y:S02]  /*63b0*/  FSEL R66, R113, RZ, !P2 ;  /* 0x000000ff71427208 */ /* 0x000fe40005000000 */
[----:B------:R-:W-:Y:S02]  /*63c0*/  FSEL R67, R67, 1, !P2 ;  /* 0x3f80000043437808 */ /* 0x000fe40005000000 */
[----:B------:R-:W-:Y:S02]  /*63d0*/  IADD3 R93, R40, 0xa, RZ ;  /* 0x0000000a285d7810 */ /* 0x000fe40007ffe0ff */
[----:B------:R-:W-:Y:S01]  /*63e0*/  PRMT R80, RZ, 0x5410, R80 ;  /* 0x00005410ff507816 */ /* 0x000fe20000000050 */
[C---:B------:R-:W-:Y:S01]  /*63f0*/  FMUL.FTZ R70, R155.reuse, R69 ;  /* 0x000000459b467220 */ /* 0x040fe20000410000 */
[----:B------:R-:W-:Y:S01]  /*6400*/  ISETP.GE.U32.AND P2, PT, R112, UR16, PT ;  /* 0x0000001070007c0c */ /* 0x000fe2000bf46070 */
[----:B------:R-:W-:Y:S01]  /*6410*/  FMUL.FTZ R112, R155, R68 ;  /* 0x000000449b707220 */ /* 0x000fe20000410000 */
[----:B------:R-:W-:Y:S01]  /*6420*/  FSEL R78, R78, RZ, !P4 ;  /* 0x000000ff4e4e7208 */ /* 0x000fe20006000000 */
[----:B--2---:R-:W-:Y:S01]  /*6430*/  FMUL.FTZ R91, R105, R91 ;  /* 0x0000005b695b7220 */ /* 0x004fe20000410000 */
[----:B------:R-:W-:Y:S01]  /*6440*/  FSEL R79, R79, 1, !P4 ;  /* 0x3f8000004f4f7808 */ /* 0x000fe20006000000 */
[----:B------:R-:W-:Y:S01]  /*6450*/  FMUL.RZ R95, R95, 0.15915493667125701904 ;  /* 0x3e22f9835f5f7820 */ /* 0x000fe2000040c000 */
[----:B------:R-:W-:-:S02]  /*6460*/  IADD3 R105, R40, 0x8, RZ ;  /* 0x0000000828697810 */ /* 0x000fc40007ffe0ff */
[----:B------:R-:W-:Y:S01]  /*6470*/  ISETP.GE.U32.AND P4, PT, R93, UR16, PT ;  /* 0x000000105d007c0c */ /* 0x000fe2000bf86070 */
[----:B------:R-:W-:Y:S01]  /*6480*/  FMUL.FTZ R93, R161, R80 ;  /* 0x00000050a15d7220 */ /* 0x000fe20000410000 */
[----:B------:R-:W-:Y:S02]  /*6490*/  PRMT R84, RZ, 0x5410, R84 ;  /* 0x00005410ff547816 */ /* 0x000fe40000000054 */
[----:B------:R-:W-:Y:S02]  /*64a0*/  FSEL R68, R102, RZ, !P1 ;  /* 0x000000ff66447208 */ /* 0x000fe40004800000 */
[----:B------:R-:W-:Y:S02]  /*64b0*/  FSEL R69, R112, RZ, !P1 ;  /* 0x000000ff70457208 */ /* 0x000fe40004800000 */
[----:B------:R-:W-:Y:S02]  /*64c0*/  FSEL R70, R70, RZ, !P1 ;  /* 0x000000ff46467208 */ /* 0x000fe40004800000 */
[----:B------:R-:W-:-:S02]  /*64d0*/  FSEL R71, R71, 1, !P1 ;  /* 0x3f80000047477808 */ /* 0x000fc40004800000 */
[----:B------:R-:W-:Y:S01]  /*64e0*/  ISETP.GE.U32.AND P1, PT, R105, UR16, PT ;  /* 0x0000001069007c0c */ /* 0x000fe2000bf26070 */
[----:B------:R-:W-:Y:S01]  /*64f0*/  MUFU.SIN R116, R95 ;  /* 0x0000005f00747308 */ /* 0x000fe20000000400 */
[----:B------:R-:W-:Y:S02]  /*6500*/  PRMT R105, RZ, 0x5410, R73 ;  /* 0x00005410ff697816 */ /* 0x000fe40000000049 */
[----:B------:R-:W-:Y:S02]  /*6510*/  FSEL R80, R82, RZ, !P6 ;  /* 0x000000ff52507208 */ /* 0x000fe40007000000 */
[----:B------:R-:W-:Y:S01]  /*6520*/  FSEL R82, R93, RZ, !P6 ;  /* 0x000000ff5d527208 */ /* 0x000fe20007000000 */
[----:B------:R-:W-:Y:S01]  /*6530*/  FMUL.FTZ R93, R37, R84 ;  /* 0x00000054255d7220 */ /* 0x000fe20000410000 */
[----:B------:R-:W-:Y:S01]  /*6540*/  PRMT R85, RZ, 0x5410, R85 ;  /* 0x00005410ff557816 */ /* 0x000fe20000000055 */
[----:B------:R-:W1:Y:S01]  /*6550*/  MUFU.COS R95, R95 ;  /* 0x0000005f005f7308 */ /* 0x000e620000000000 */
[----:B------:R-:W-:Y:S01]  /*6560*/  PRMT R72, RZ, 0x5410, R72 ;  /* 0x00005410ff487816 */ /* 0x000fe20000000048 */
[----:B------:R-:W-:Y:S01]  /*6570*/  FMUL.FTZ R105, R163, R105 ;  /* 0x00000069a3697220 */ /* 0x000fe20000410000 */
[----:B------:R-:W-:Y:S01]  /*6580*/  FSEL R84, R86, RZ, !P5 ;  /* 0x000000ff56547208 */ /* 0x000fe20006800000 */
[----:B------:R-:W-:Y:S01]  /*6590*/  FMUL.FTZ R121, R124, R15 ;  /* 0x0000000f7c797220 */ /* 0x000fe20000410000 */
[----:B------:R-:W-:Y:S01]  /*65a0*/  PRMT R89, RZ, 0x5410, R89 ;  /* 0x00005410ff597816 */ /* 0x000fe20000000059 */
[----:B------:R-:W-:Y:S01]  /*65b0*/  FMUL.FTZ R86, R37, R85 ;  /* 0x0000005525567220 */ /* 0x000fe20000410000 */
[----:B------:R-:W-:Y:S01]  /*65c0*/  PRMT R90, RZ, 0x5410, R90 ;  /* 0x00005410ff5a7816 */ /* 0x000fe2000000005a */
[----:B------:R-:W-:Y:S01]  /*65d0*/  FMUL.FTZ R73, R163, R72 ;  /* 0x00000048a3497220 */ /* 0x000fe20000410000 */
[----:B------:R-:W-:-:S02]  /*65e0*/  FSEL R85, R93, RZ, !P5 ;  /* 0x000000ff5d557208 */ /* 0x000fc40006800000 */
[----:B------:R-:W-:Y:S02]  /*65f0*/  IADD3 R93, R40, 0xc, RZ ;  /* 0x0000000c285d7810 */ /* 0x000fe40007ffe0ff */
[----:B------:R-:W-:Y:S01]  /*6600*/  FSEL R72, R74, RZ, !P0 ;  /* 0x000000ff4a487208 */ /* 0x000fe20004000000 */
[----:B------:R-:W-:Y:S01]  /*6610*/  FMUL.FTZ R126, R124, R14 ;  /* 0x0000000e7c7e7220 */ /* 0x000fe20000410000 */
[----:B------:R-:W-:Y:S01]  /*6620*/  FSEL R74, R105, RZ, !P0 ;  /* 0x000000ff694a7208 */ /* 0x000fe20004000000 */
[----:B------:R-:W-:Y:S01]  /*6630*/  MUFU.SIN R102, R103 ;  /* 0x0000006700667308 */ /* 0x000fe20000000400 */
[----:B------:R-:W-:Y:S01]  /*6640*/  FMUL.FTZ R105, R41, R16 ;  /* 0x0000001029697220 */ /* 0x000fe20000410000 */
[----:B------:R-:W-:Y:S01]  /*6650*/  FSEL R86, R86, RZ, !P5 ;  /* 0x000000ff56567208 */ /* 0x000fe20006800000 */
[C---:B------:R-:W-:Y:S01]  /*6660*/  FMUL.FTZ R89, R38.reuse, R89 ;  /* 0x0000005926597220 */ /* 0x040fe20000410000 */
[----:B------:R-:W-:Y:S01]  /*6670*/  FSEL R87, R87, 1, !P5 ;  /* 0x3f80000057577808 */ /* 0x000fe20006800000 */
[----:B------:R-:W-:Y:S01]  /*6680*/  FMUL.FTZ R90, R38, R90 ;  /* 0x0000005a265a7220 */ /* 0x000fe20000410000 */
[----:B------:R-:W-:-:S02]  /*6690*/  ISETP.GE.U32.AND P5, PT, R93, UR16, PT ;  /* 0x000000105d007c0c */ /* 0x000fc4000bfa6070 */
[----:B------:R-:W-:Y:S01]  /*66a0*/  MUFU.COS R103, R103 ;  /* 0x0000006700677308 */ /* 0x000fe20000000000 */
[----:B------:R-:W-:Y:S02]  /*66b0*/  IADD3 R93, R40, 0xd, RZ ;  /* 0x0000000d285d7810 */ /* 0x000fe40007ffe0ff */
[----:B------:R-:W-:Y:S02]  /*66c0*/  PRMT R92, RZ, 0x5410, R92 ;  /* 0x00005410ff5c7816 */ /* 0x000fe4000000005c */
[----:B------:R-:W-:-:S03]  /*66d0*/  PRMT R94, RZ, 0x5410, R94 ;  /* 0x00005410ff5e7816 */ /* 0x000fc6000000005e */
[----:B------:R-:W2:Y:S01]  /*66e0*/  MUFU.EX2 R121, R121 ;  /* 0x0000007900797308 */ /* 0x000ea20000000800 */
[----:B------:R-:W-:Y:S01]  /*66f0*/  FMUL.RZ R105, R105, 0.15915493667125701904 ;  /* 0x3e22f98369697820 */ /* 0x000fe2000040c000 */
[----:B------:R-:W-:Y:S01]  /*6700*/  PRMT R81, RZ, 0x5410, R81 ;  /* 0x00005410ff517816 */ /* 0x000fe20000000051 */
[----:B------:R-:W-:Y:S01]  /*6710*/  FMUL.FTZ R120, R124, R16 ;  /* 0x000000107c787220 */ /* 0x000fe20000410000 */
[----:B------:R-:W-:Y:S02]  /*6720*/  FSEL R88, R88, RZ, !P3 ;  /* 0x000000ff58587208 */ /* 0x000fe40005800000 */
[----:B------:R-:W-:Y:S02]  /*6730*/  FSEL R89, R89, RZ, !P3 ;  /* 0x000000ff59597208 */ /* 0x000fe40005800000 */
[----:B------:R-:W-:Y:S01]  /*6740*/  FSEL R90, R90, RZ, !P3 ;  /* 0x000000ff5a5a7208 */ /* 0x000fe20005800000 */
[----:B------:R-:W3:Y:S01]  /*6750*/  MUFU.EX2 R126, R126 ;  /* 0x0000007e007e7308 */ /* 0x000ee20000000800 */
[----:B------:R-:W-:Y:S01]  /*6760*/  FSEL R91, R91, 1, !P3 ;  /* 0x3f8000005b5b7808 */ /* 0x000fe20005800000 */
[----:B-1----:R-:W-:Y:S01]  /*6770*/  FMUL.FTZ R95, R104, R95 ;  /* 0x0000005f685f7220 */ /* 0x002fe20000410000 */
[----:B------:R-:W-:Y:S01]  /*6780*/  IADD3 R112, R40, 0x9, RZ ;  /* 0x0000000928707810 */ /* 0x000fe20007ffe0ff */
[----:B------:R-:W-:Y:S01]  /*6790*/  FMUL.FTZ R116, R104, R116 ;  /* 0x0000007468747220 */ /* 0x000fe20000410000 */
[----:B------:R-:W-:Y:S01]  /*67a0*/  ISETP.GE.U32.AND P3, PT, R93, UR16, PT ;  /* 0x000000105d007c0c */ /* 0x000fe2000bf66070 */
[----:B------:R-:W-:-:S02]  /*67b0*/  FMUL.FTZ R93, R39, R92 ;  /* 0x0000005c275d7220 */ /* 0x000fc40000410000 */
[----:B------:R-:W-:Y:S01]  /*67c0*/  FMUL.FTZ R94, R39, R94 ;  /* 0x0000005e275e7220 */ /* 0x000fe20000410000 */
[----:B------:R-:W-:Y:S01]  /*67d0*/  FSEL R73, R73, RZ, !P0 ;  /* 0x000000ff49497208 */ /* 0x000fe20004000000 */
[----:B------:R-:W-:Y:S01]  /*67e0*/  FMUL.FTZ R113, R41, R17 ;  /* 0x0000001129717220 */ /* 0x000fe20000410000 */
[----:B------:R-:W-:Y:S01]  /*67f0*/  FSEL R75, R75, 1, !P0 ;  /* 0x3f8000004b4b7808 */ /* 0x000fe20004000000 */
[----:B------:R-:W-:Y:S01]  /*6800*/  MUFU.SIN R104, R105 ;  /* 0x0000006900687308 */ /* 0x000fe20000000400 */
[----:B------:R-:W-:Y:S01]  /*6810*/  IADD3 R119, R40, 0xe, RZ ;  /* 0x0000000e28777810 */ /* 0x000fe20007ffe0ff */
[----:B------:R-:W-:Y:S01]  /*6820*/  FMUL.FTZ R81, R161, R81 ;  /* 0x00000051a1517220 */ /* 0x000fe20000410000 */
[----:B------:R-:W-:Y:S01]  /*6830*/  ISETP.GE.U32.AND P0, PT, R112, UR16, PT ;  /* 0x0000001070007c0c */ /* 0x000fe2000bf06070 */
[----:B------:R-:W-:Y:S01]  /*6840*/  FMUL.FTZ R117, R41, R18 ;  /* 0x0000001229757220 */ /* 0x000fe20000410000 */
[----:B------:R-:W-:Y:S02]  /*6850*/  PRMT R97, RZ, 0x5410, R97 ;  /* 0x00005410ff617816 */ /* 0x000fe40000000061 */
[----:B------:R-:W-:Y:S01]  /*6860*/  PRMT R98, RZ, 0x5410, R98 ;  /* 0x00005410ff627816 */ /* 0x000fe20000000062 */
[----:B------:R-:W-:Y:S01]  /*6870*/  MUFU.COS R105, R105 ;  /* 0x0000006900697308 */ /* 0x000fe20000000000 */
[----:B------:R-:W-:Y:S01]  /*6880*/  IADD3 R112, R40, 0xb, RZ ;  /* 0x0000000b28707810 */ /* 0x000fe20007ffe0ff */
[----:B------:R-:W-:Y:S01]  /*6890*/  FMUL.RZ R113, R113, 0.15915493667125701904 ;  /* 0x3e22f98371717820 */ /* 0x000fe2000040c000 */
[----:B------:R-:W-:Y:S01]  /*68a0*/  FSEL R92, R116, RZ, !P2 ;  /* 0x000000ff745c7208 */ /* 0x000fe20005000000 */
[----:B------:R-:W-:Y:S01]  /*68b0*/  FMUL.FTZ R125, R124, R17 ;  /* 0x000000117c7d7220 */ /* 0x000fe20000410000 */
[----:B------:R-:W-:-:S03]  /*68c0*/  FSEL R93, R93, RZ, !P2 ;  /* 0x000000ff5d5d7208 */ /* 0x000fc60005000000 */
[----:B------:R-:W1:Y:S01]  /*68d0*/  MUFU.EX2 R120, R120 ;  /* 0x0000007800787308 */ /* 0x000e620000000800 */
[----:B------:R-:W-:Y:S02]  /*68e0*/  FSEL R94, R94, RZ, !P2 ;  /* 0x000000ff5e5e7208 */ /* 0x000fe40005000000 */
[----:B------:R-:W-:Y:S01]  /*68f0*/  FSEL R95, R95, 1, !P2 ;  /* 0x3f8000005f5f7808 */ /* 0x000fe20005000000 */
[----:B------:R-:W-:Y:S01]  /*6900*/  FMUL.RZ R117, R117, 0.15915493667125701904 ;  /* 0x3e22f98375757820 */ /* 0x000fe2000040c000 */
[----:B------:R-:W-:Y:S01]  /*6910*/  ISETP.GE.U32.AND P2, PT, R119, UR16, PT ;  /* 0x0000001077007c0c */ /* 0x000fe2000bf46070 */
[----:B------:R-:W-:Y:S01]  /*6920*/  FMUL.FTZ R119, R124, R18 ;  /* 0x000000127c777220 */ /* 0x000fe20000410000 */
[----:B------:R-:W-:Y:S01]  /*6930*/  FSEL R81, R81, RZ, !P6 ;  /* 0x000000ff51517208 */ /* 0x000fe20007000000 */
[C---:B------:R-:W-:Y:S01]  /*6940*/  FMUL.FTZ R97, R56.reuse, R97 ;  /* 0x0000006138617220 */ /* 0x040fe20000410000 */
[----:B------:R-:W-:Y:S01]  /*6950*/  FSEL R83, R83, 1, !P6 ;  /* 0x3f80000053537808 */ /* 0x000fe20007000000 */
[----:B------:R-:W-:Y:S01]  /*6960*/  FMUL.FTZ R98, R56, R98 ;  /* 0x0000006238627220 */ /* 0x000fe20000410000 */
[----:B------:R-:W-:Y:S01]  /*6970*/  ISETP.GE.U32.AND P6, PT, R112, UR16, PT ;  /* 0x0000001070007c0c */ /* 0x000fe2000bfc6070 */
[C---:B--2---:R-:W-:Y:S01]  /*6980*/  FMUL.FTZ R103, R121.reuse, R103 ;  /* 0x0000006779677220 */ /* 0x044fe20000410000 */
[----:B------:R-:W-:Y:S01]  /*6990*/  MUFU.SIN R112, R113 ;  /* 0x0000007100707308 */ /* 0x000fe20000000400 */
[----:B------:R-:W-:Y:S01]  /*69a0*/  IADD3 R40, R40, 0xf, RZ ;  /* 0x0000000f28287810 */ /* 0x000fe20007ffe0ff */
[----:B------:R-:W-:-:S02]  /*69b0*/  FMUL.FTZ R102, R121, R102 ;  /* 0x0000006679667220 */ /* 0x000fc40000410000 */
[----:B------:R-:W-:Y:S01]  /*69c0*/  FMUL.FTZ R121, R41, R19 ;  /* 0x0000001329797220 */ /* 0x000fe20000410000 */
[----:B------:R-:W-:-:S03]  /*69d0*/  FSEL R96, R96, RZ, !P1 ;  /* 0x000000ff60607208 */ /* 0x000fc60004800000 */
[----:B------:R-:W-:Y:S01]  /*69e0*/  MUFU.COS R113, R113 ;  /* 0x0000007100717308 */ /* 0x000fe20000000000 */
[----:B------:R-:W-:Y:S01]  /*69f0*/  FSEL R97, R97, RZ, !P1 ;  /* 0x000000ff61617208 */ /* 0x000fe20004800000 */
[----:B------:R-:W-:Y:S01]  /*6a00*/  FMUL.FTZ R127, R67, R68 ;  /* 0x00000044437f7220 */ /* 0x000fe20000410000 */
[----:B------:R-:W-:Y:S02]  /*6a10*/  FSEL R98, R98, RZ, !P1 ;  /* 0x000000ff62627208 */ /* 0x000fe40004800000 */
[----:B------:R-:W-:-:S03]  /*6a20*/  FSEL R99, R99, 1, !P1 ;  /* 0x3f80000063637808 */ /* 0x000fc60004800000 */
[----:B------:R-:W2:Y:S01]  /*6a30*/  MUFU.EX2 R125, R125 ;  /* 0x0000007d007d7308 */ /* 0x000ea20000000800 */
[----:B------:R-:W-:Y:S01]  /*6a40*/  ISETP.GE.U32.AND P1, PT, R40, UR16, PT ;  /* 0x0000001028007c0c */ /* 0x000fe2000bf26070 */
[----:B------:R-:W-:Y:S02]  /*6a50*/  FMUL.FTZ R40, R124, R19 ;  /* 0x000000137c287220 */ /* 0x000fe40000410000 */
[----:B---3--:R-:W-:-:S04]  /*6a60*/  FMUL.FTZ R101, R126, R101 ;  /* 0x000000657e657220 */ /* 0x008fc80000410000 */
[----:B------:R-:W-:Y:S01]  /*6a70*/  MUFU.SIN R116, R117 ;  /* 0x0000007500747308 */ /* 0x000fe20000000400 */
[----:B------:R-:W-:Y:S02]  /*6a80*/  FMUL.FTZ R100, R126, R100 ;  /* 0x000000647e647220 */ /* 0x000fe40000410000 */
[----:B------:R-:W-:Y:S02]  /*6a90*/  FMUL.RZ R121, R121, 0.15915493667125701904 ;  /* 0x3e22f98379797820 */ /* 0x000fe4000040c000 */
[----:B------:R-:W-:-:S03]  /*6aa0*/  FMUL.FTZ R126, R64, R68 ;  /* 0x00000044407e7220 */ /* 0x000fc60000410000 */
[----:B------:R-:W-:Y:S01]  /*6ab0*/  MUFU.COS R117, R117 ;  /* 0x0000007500757308 */ /* 0x000fe20000000000 */
[----:B------:R-:W-:-:S07]  /*6ac0*/  FFMA.FTZ R127, R64, R71, R127 ;  /* 0x00000047407f7223 */ /* 0x000fce000001007f */
[----:B------:R-:W3:Y:S01]  /*6ad0*/  MUFU.EX2 R119, R119 ;  /* 0x0000007700777308 */ /* 0x000ee20000000800 */
[C---:B-1----:R-:W-:Y:S02]  /*6ae0*/  FMUL.FTZ R105, R120.reuse, R105 ;  /* 0x0000006978697220 */ /* 0x042fe40000410000 */
        /* <DEDUP_REMOVED lines=10> */
[----:B------:R-:W1:Y:S01]  /*6b90*/  MUFU.COS R121, R121 ;  /* 0x0000007900797308 */ /* 0x000e620000000000 */
[C---:B--2---:R-:W-:Y:S02]  /*6ba0*/  FMUL.FTZ R113, R125.reuse, R113 ;  /* 0x000000717d717220 */ /* 0x044fe40000410000 */
[----:B------:R-:W-:Y:S02]  /*6bb0*/  FMUL.FTZ R112, R125, R112 ;  /* 0x000000707d707220 */ /* 0x000fe40000410000 */
[----:B------:R-:W-:Y:S02]  /*6bc0*/  FFMA.FTZ R127, R75, R127, R155 ;  /* 0x0000007f4b7f7223 */ /* 0x000fe4000001009b */
[C---:B---3--:R-:W-:Y:S01]  /*6bd0*/  FMUL.FTZ R117, R119.reuse, R117 ;  /* 0x0000007577757220 */ /* 0x048fe20000410000 */
[----:B------:R-:W-:Y:S01]  /*6be0*/  MUFU.EX2 R124, R124 ;  /* 0x0000007c007c7308 */ /* 0x000fe20000000800 */
[----:B------:R-:W-:Y:S02]  /*6bf0*/  FMUL.FTZ R116, R119, R116 ;  /* 0x0000007477747220 */ /* 0x000fe40000410000 */
[----:B------:R-:W-:-:S05]  /*6c00*/  FMUL.FTZ R119, R76, R126 ;  /* 0x0000007e4c777220 */ /* 0x000fca0000410000 */
[----:B------:R-:W2:Y:S01]  /*6c10*/  MUFU.COS R125, R41 ;  /* 0x00000029007d7308 */ /* 0x000ea20000000000 */
[-C--:B------:R-:W-:Y:S02]  /*6c20*/  FMUL.FTZ R155, R76, R127.reuse ;  /* 0x0000007f4c9b7220 */ /* 0x080fe40000410000 */
[----:B------:R-:W-:-:S05]  /*6c30*/  FFMA.FTZ R119, R79, R127, R119 ;  /* 0x0000007f4f777223 */ /* 0x000fca0000010077 */
[----:B------:R-:W3:Y:S01]  /*6c40*/  MUFU.SIN R41, R41 ;  /* 0x0000002900297308 */ /* 0x000ee20000000400 */
[----:B------:R-:W-:Y:S02]  /*6c50*/  FFMA.FTZ R126, R79, R126, -R155 ;  /* 0x0000007e4f7e7223 */ /* 0x000fe4000001089b */
[C---:B-1----:R-:W-:Y:S02]  /*6c60*/  FMUL.FTZ R121, R40.reuse, R121 ;  /* 0x0000007928797220 */ /* 0x042fe40000410000 */
[----:B------:R-:W-:Y:S02]  /*6c70*/  FMUL.FTZ R120, R40, R120 ;  /* 0x0000007828787220 */ /* 0x000fe40000410000 */
[C---:B------:R-:W-:Y:S02]  /*6c80*/  FMUL.FTZ R40, R80.reuse, R119 ;  /* 0x0000007750287220 */ /* 0x040fe40000410000 */
[-C--:B------:R-:W-:Y:S02]  /*6c90*/  FMUL.FTZ R127, R80, R126.reuse ;  /* 0x0000007e507f7220 */ /* 0x080fe40000410000 */
[----:B------:R-:W-:-:S02]  /*6ca0*/  FFMA.FTZ R40, R83, R126, -R40 ;  /* 0x0000007e53287223 */ /* 0x000fc40000010828 */
[----:B------:R-:W-:Y:S02]  /*6cb0*/  FFMA.FTZ R119, R83, R119, R127 ;  /* 0x0000007753777223 */ /* 0x000fe4000001007f */
[C---:B--2---:R-:W-:Y:S02]  /*6cc0*/  FMUL.FTZ R125, R124.reuse, R125 ;  /* 0x0000007d7c7d7220 */ /* 0x044fe40000410000 */
[----:B---3--:R-:W-:Y:S02]  /*6cd0*/  FMUL.FTZ R124, R124, R41 ;  /* 0x000000297c7c7220 */ /* 0x008fe40000410000 */
        /* <DEDUP_REMOVED lines=131> */
[----:B0-----:R-:W-:Y:S01]  /*7510*/  PRMT R51, RZ, 0x5410, R51 ;  /* 0x00005410ff337816 */ /* 0x001fe20000000033 */
        /* <DEDUP_REMOVED lines=141> */
[----:B------:R1:W-:Y:S04]  /*7df0*/  STS.U16 [R137+0x1680], R136 ;  /* 0x0016808889007388 */ /* 0x0003e80000000400 */
[----:B------:R-:W-:Y:S01]  /*7e00*/  STS.U16 [R135+0x16c0], R134 ;  /* 0x0016c08687007388 */ /* 0x000fe20000000400 */
[----:B------:R-:W-:-:S03]  /*7e10*/  ISETP.EQ.OR P0, PT, RZ, UR6, P0 ;  /* 0x00000006ff007c0c */ /* 0x000fc60008702670 */
[----:B------:R-:W-:Y:S01]  /*7e20*/  STS.U16 [R133+0x1700], R132 ;  /* 0x0017008485007388 */ /* 0x000fe20000000400 */
[----:B-1----:R-:W-:-:S03]  /*7e30*/  FFMA.FTZ R136, R48, R40, R45 ;  /* 0x0000002830887223 */ /* 0x002fc6000001002d */
[----:B------:R-:W-:Y:S01]  /*7e40*/  STS.U16 [R131+0x1740], R130 ;  /* 0x0017408283007388 */ /* 0x000fe20000000400 */
[----:B--2---:R-:W-:-:S03]  /*7e50*/  FMUL.FTZ R45, R155, R46 ;  /* 0x0000002e9b2d7220 */ /* 0x004fc60000410000 */
[----:B------:R-:W-:Y:S01]  /*7e60*/  STS.U16 [R129+0x1780], R128 ;  /* 0x0017808081007388 */ /* 0x000fe20000000400 */
[----:B------:R-:W-:-:S03]  /*7e70*/  FMUL.FTZ R41, R155, R40 ;  /* 0x000000289b297220 */ /* 0x000fc60000410000 */
[----:B------:R-:W-:Y:S01]  /*7e80*/  STS.U16 [R55+0x17c0], R54 ;  /* 0x0017c03637007388 */ /* 0x000fe20000000400 */
[----:B------:R-:W-:-:S03]  /*7e90*/  HFMA2.MMA R40, -RZ, RZ, 1.875, 0 ;  /* 0x3f800000ff287435 */ /* 0x000fc600000001ff */
[----:B------:R-:W-:Y:S01]  /*7ea0*/  STS.U16 [R43+0x1800], R49 ;  /* 0x001800312b007388 */ /* 0x000fe20000000400 */
[----:B------:R-:W-:-:S03]  /*7eb0*/  FFMA.FTZ R143, R48, R143, -R41 ;  /* 0x0000008f308f7223 */ /* 0x000fc60000010829 */
[----:B------:R3:W-:Y:S01]  /*7ec0*/  STS.U16 [R53+0x1840], R52 ;  /* 0x0018403435007388 */ /* 0x0007e20000000400 */
[----:B------:R-:W-:Y:S01]  /*7ed0*/  IMAD.MOV.U32 R41, RZ, RZ, RZ ;  /* 0x000000ffff297224 */ /* 0x000fe200078e00ff */
[----:B------:R-:W-:Y:S01]  /*7ee0*/  MOV R47, UR7 ;  /* 0x00000007002f7c02 */ /* 0x000fe20008000f00 */
[----:B------:R-:W-:Y:S01]  /*7ef0*/  @P1 FADD.FTZ R50, R50, R143 ;  /* 0x0000008f32321221 */ /* 0x000fe20000010000 */
[----:B------:R-:W-:-:S06]  /*7f00*/  NOP ;  /* 0x0000000000007918 */ /* 0x000fcc0000000000 */
[CC--:B---3--:R-:W-:Y:S01]  /*7f10*/  FFMA.FTZ R52, R48.reuse, R44.reuse, R45 ;  /* 0x0000002c30347223 */ /* 0x0c8fe2000001002d */
[----:B------:R-:W-:Y:S01]  /*7f20*/  CS2R R42, SRZ ;  /* 0x00000000002a7805 */ /* 0x000fe2000001ff00 */
[----:B------:R-:W-:Y:S01]  /*7f30*/  FMUL.FTZ R45, R155, R44 ;  /* 0x0000002c9b2d7220 */ /* 0x000fe20000410000 */
[----:B------:R-:W-:Y:S01]  /*7f40*/  @!P2 SHF.R.U32.HI R44, RZ, 0x1, R158 ;  /* 0x00000001ff2ca819 */ /* 0x000fe2000001169e */
[----:B------:R-:W-:Y:S01]  /*7f50*/  @P1 FADD.FTZ R51, R51, R136 ;  /* 0x0000008833331221 */ /* 0x000fe20000010000 */
[----:B------:R-:W-:Y:S01]  /*7f60*/  FSEL R49, R155, R52, !P1 ;  /* 0x000000349b317208 */ /* 0x000fe20004800000 */
[----:B------:R-:W-:Y:S01]  /*7f70*/  @P1 FFMA.FTZ R48, R48, R46, -R45 ;  /* 0x0000002e30301223 */ /* 0x000fe2000001082d */
[----:B------:R-:W-:Y:S01]  /*7f80*/  @!P2 LOP3.LUT R44, R44, 0x7ffffff0, RZ, 0xc0, !PT ;  /* 0x7ffffff02c2ca812 */ /* 0x000fe200078ec0ff */
        /* <DEDUP_REMOVED lines=96> */
[----:B------:R-:W-:-:S02]  /*8590*/  @P0 FFMA.FTZ R45, R48, R45, R53 ;  /* 0x0000002d302d0223 */ /* 0x000fc40000010035 */
[----:B------:R-:W-:Y:S02]  /*85a0*/  @P0 FADD.FTZ R47, R51, R52 ;  /* 0x00000034332f0221 */ /* 0x000fe40000010000 */
[----:B------:R-:W-:Y:S01]  /*85b0*/  @P0 FADD.FTZ R46, R50, R49 ;  /* 0x00000031322e0221 */ /* 0x000fe20000010000 */
[----:B------:R-:W-:Y:S01]  /*85c0*/  MOV R49, R45 ;  /* 0x0000002d00317202 */ /* 0x000fe20000000f00 */
        /* <DEDUP_REMOVED lines=8> */
.L_x_1044:
[----:B0123--:R-:W-:Y:S01]  /*8650*/  ISETP.NE.AND P0, PT, R3, RZ, PT ;  /* 0x000000ff0300720c */ /* 0x00ffe20003f05270 */
[----:B------:R-:W-:-:S02]  /*8660*/  FMUL.FTZ R44, R54, R43 ;  /* 0x0000002b362c7220 */ /* 0x000fc40000410000 */
[----:B------:R-:W-:Y:S02]  /*8670*/  FMUL.FTZ R45, R54, R40 ;  /* 0x00000028362d7220 */ /* 0x000fe40000410000 */
[CC--:B------:R-:W-:Y:S02]  /*8680*/  FFMA.FTZ R44, R53.reuse, R42.reuse, -R44 ;  /* 0x0000002a352c7223 */ /* 0x0c0fe4000001082c */
[CC--:B------:R-:W-:Y:S02]  /*8690*/  FFMA.FTZ R45, R53.reuse, R41.reuse, R45 ;  /* 0x00000029352d7223 */ /* 0x0c0fe4000001002d */
        /* <DEDUP_REMOVED lines=11> */
.L_x_1045:
[----:B------:R-:W-:Y:S05]  /*8750*/  BSYNC B0 ;  /* 0x0000000000007941 */ /* 0x000fea0003800000 */
.L_x_1043:
        /* <DEDUP_REMOVED lines=130> */
.L_x_1047:
[----:B------:R-:W-:Y:S05]  /*8f80*/  BSYNC B0 ;  /* 0x0000000000007941 */ /* 0x000fea0003800000 */
.L_x_1046:
        /* <DEDUP_REMOVED lines=54> */
.L_x_1042:
        /* <DEDUP_REMOVED lines=168> */
.L_x_1050:
[----:B------:R-:W-:Y:S05]  /*9d70*/  BSYNC B0 ;  /* 0x0000000000007941 */ /* 0x000fea0003800000 */
.L_x_1049:
        /* <DEDUP_REMOVED lines=402> */
.L_x_1052:
[----:B------:R-:W-:Y:S05]  /*b6a0*/  BSYNC B0 ;  /* 0x0000000000007941 */ /* 0x000fea0003800000 */
.L_x_1051:
        /* <DEDUP_REMOVED lines=57> */
.L_x_1053:
[----:B------:R-:W-:Y:S05]  /*ba40*/  EXIT ;  /* 0x000000000000794d */ /* 0x000fea0003800000 */
.L_x_1055:
        /* <DEDUP_REMOVED lines=11> */
.L_x_5343:


//--------------------- .text._Z25selective_scan_fwd_kernelI32Selective_Scan_fwd_kernel_traitsILi64ELi16ELi1ELb1ELb0ELb0ELb0EN3c108BFloat16ENS1_7complexIfEEEEv13SSMParamsBase --------------------------
	.section	.text._Z25selective_scan_fwd_kernelI32Selective_Scan_fwd_kernel_traitsILi64ELi16ELi1ELb1ELb0ELb0ELb0EN3c108BFloat16ENS1_7complexIfEEEEv13SSMParamsBase,"ax",@progbits
	.sectioninfo	@"SHI_REGISTERS=128"
	.align	128
        .global         _Z25selective_scan_fwd_kernelI32Selective_Scan_fwd_kernel_traitsILi64ELi16ELi1ELb1ELb0ELb0ELb0EN3c108BFloat16ENS1_7complexIfEEEEv13SSMParamsBase
        .type           _Z25selective_scan_fwd_kernelI32Selective_Scan_fwd_kernel_traitsILi64ELi16ELi1ELb1ELb0ELb0ELb0EN3c108BFloat16ENS1_7complexIfEEEEv13SSMParamsBase,@function
        .size           _Z25selective_scan_fwd_kernelI32Selective_Scan_fwd_kernel_traitsILi64ELi16ELi1ELb1ELb0ELb0ELb0EN3c108BFloat16ENS1_7complexIfEEEEv13SSMParamsBase,(.L_x_5344 - _Z25selective_scan_fwd_kernelI32Selective_Scan_fwd_kernel_traitsILi64ELi16ELi1ELb1ELb0ELb0ELb0EN3c108BFloat16ENS1_7complexIfEEEEv13SSMParamsBase)
        .other          _Z25selective_scan_fwd_kernelI32Selective_Scan_fwd_kernel_traitsILi64ELi16ELi1ELb1ELb0ELb0ELb0EN3c108BFloat16ENS1_7complexIfEEEEv13SSMParamsBase,@"STO_CUDA_ENTRY STV_DEFAULT"
_Z25selective_scan_fwd_kernelI32Selective_Scan_fwd_kernel_traitsILi64ELi16ELi1ELb1ELb0ELb0ELb0EN3c108BFloat16ENS1_7complexIfEEEEv13SSMParamsBase:
.text._Z25selective_scan_fwd_kernelI32Selective_Scan_fwd_kernel_traitsILi64ELi16ELi1ELb1ELb0ELb0ELb0EN3c108BFloat16ENS1_7complexIfEEEEv13SSMParamsBase:
        /* <DEDUP_REMOVED lines=50> */
.L_x_1096:
        /* <DEDUP_REMOVED lines=32> */
[----:B-1----:R-:W-:Y:S01]  /*0520*/  PRMT R6, RZ, 0x7610, R41 ;  /* 0x00007610ff067816 */ /* 0x002fe20000000029 */
        /* <DEDUP_REMOVED lines=47> */
.L_x_1057:
[----:B--2---:R-:W-:Y:S05]  /*0820*/  BSYNC B0 ;  /* 0x0000000000007941 */ /* 0x004fea0003800000 */
.L_x_1056:
        /* <DEDUP_REMOVED lines=36> */
.L_x_1059:
[----:B------:R-:W-:Y:S05]  /*0a70*/  BSYNC B0 ;  /* 0x0000000000007941 */ /* 0x000fea0003800000 */
.L_x_1058:
        /* <DEDUP_REMOVED lines=38> */
.L_x_1061:
[----:B------:R-:W-:Y:S05]  /*0ce0*/  BSYNC B0 ;  /* 0x0000000000007941 */ /* 0x000fea0003800000 */
.L_x_1060:
        /* <DEDUP_REMOVED lines=36> */
.L_x_1063:
[----:B------:R-:W-:Y:S05]  /*0f30*/  BSYNC B0 ;  /* 0x0000000000007941 */ /* 0x000fea0003800000 */
.L_x_1062:
        /* <DEDUP_REMOVED lines=38> */
.L_x_1065:
[----:B------:R-:W-:Y:S05]  /*11a0*/  BSYNC B0 ;  /* 0x0000000000007941 */ /* 0x000fea0003800000 */
.L_x_1064:
[--C-:B------:R-:W-:Y:S01]  /*11b0*/  PRMT R82, RZ, 0x5410, R28.reuse ;  /* 0x00005410ff527816 */ /* 0x100fe2000000001c */
[----:B------:R-:W-:Y:S01]  /*11c0*/  BSSY B0, `(.L_x_1066) ;  /* 0x0000026000007945 */ /* 0x000fe20003800000 */
[----:B------:R-:W-:Y:S02]  /*11d0*/  PRMT R81, RZ, 0x7610, R28 ;  /* 0x00007610ff517816 */ /* 0x000fe4000000001c */
[----:B------:R-:W-:Y:S02]  /*11e0*/  PRMT R28, RZ, 0x7610, R33 ;  /* 0x00007610ff1c7816 */ /* 0x000fe40000000021 */
[----:B------:R-:W-:Y:S02]  /*11f0*/  FSETP.GTU.FTZ.AND P1, PT, R25, 20, PT ;  /* 0x41a000001900780b */ /* 0x000fe40003f3c000 */
[----:B------:R-:W-:Y:S01]  /*1200*/  PRMT R80, RZ, 0x5410, R29 ;  /* 0x00005410ff507816 */ /* 0x000fe2000000001d */
[----:B------:R-:W-:Y:S01]  /*1210*/  FADD.FTZ R27, R28, R21 ;  /* 0x000000151c1b7221 */ /* 0x000fe20000010000 */
        /* <DEDUP_REMOVED lines=32> */
.L_x_1067:
[----:B------:R-:W-:Y:S05]  /*1420*/  BSYNC B0 ;  /* 0x0000000000007941 */ /* 0x000fea0003800000 */
.L_x_1066:
        /* <DEDUP_REMOVED lines=43> */
.L_x_1069:
[----:B------:R-:W-:Y:S05]  /*16e0*/  BSYNC B0 ;  /* 0x0000000000007941 */ /* 0x000fea0003800000 */
.L_x_1068:
        /* <DEDUP_REMOVED lines=41> */
.L_x_1071:
[----:B------:R-:W-:Y:S05]  /*1980*/  BSYNC B0 ;  /* 0x0000000000007941 */ /* 0x000fea0003800000 */
.L_x_1070:
        /* <DEDUP_REMOVED lines=43> */
.L_x_1073:
[----:B------:R-:W-:Y:S05]  /*1c40*/  BSYNC B0 ;  /* 0x0000000000007941 */ /* 0x000fea0003800000 */
.L_x_1072:
        /* <DEDUP_REMOVED lines=41> */
.L_x_1075:
[----:B------:R-:W-:Y:S05]  /*1ee0*/  BSYNC B0 ;  /* 0x0000000000007941 */ /* 0x000fea0003800000 */
.L_x_1074:
        /* <DEDUP_REMOVED lines=47> */
.L_x_1077:
[----:B------:R-:W-:Y:S05]  /*21e0*/  BSYNC B0 ;  /* 0x0000000000007941 */ /* 0x000fea0003800000 */
.L_x_1076:
        /* <DEDUP_REMOVED lines=33> */
.L_x_1079:
[----:B------:R-:W-:Y:S05]  /*2400*/  BSYNC B0 ;  /* 0x0000000000007941 */ /* 0x000fea0003800000 */
.L_x_1078:
        /* <DEDUP_REMOVED lines=33> */
.L_x_1081:
[----:B------:R-:W-:Y:S05]  /*2620*/  BSYNC B0 ;  /* 0x0000000000007941 */ /* 0x000fea0003800000 */
.L_x_1080:
        /* <DEDUP_REMOVED lines=33> */
.L_x_1083:
[----:B------:R-:W-:Y:S05]  /*2840*/  BSYNC B0 ;  /* 0x0000000000007941 */ /* 0x000fea0003800000 */
.L_x_1082:
        /* <DEDUP_REMOVED lines=33> */
.L_x_1085:
[----:B------:R-:W-:Y:S05]  /*2a60*/  BSYNC B0 ;  /* 0x0000000000007941 */ /* 0x000fea0003800000 */
.L_x_1084:
        /* <DEDUP_REMOVED lines=33> */
.L_x_1087:
[----:B------:R-:W-:Y:S05]  /*2c80*/  BSYNC B0 ;  /* 0x0000000000007941 */ /* 0x000fea0003800000 */
.L_x_1086:
        /* <DEDUP_REMOVED lines=21> */
.L_x_1094:
        /* <DEDUP_REMOVED lines=12> */
[----:B------:R-:W-:-:S04]  /*2ea0*/  IMAD R107, R23, c[0x0][0x1b8], RZ ;  /* 0x00006e00176b7a24 */ /* 0x000fc800078e02ff */
[----:B------:R-:W-:Y:S02]  /*2eb0*/  IMAD R107, R24, c[0x0][0x1bc], R107 ;  /* 0x00006f00186b7a24 */ /* 0x000fe400078e026b */
        /* <DEDUP_REMOVED lines=13> */
[----:B------:R-:W-:Y:S02]  /*2f90*/  FMUL.FTZ R70, R29, R44 ;  /* 0x0000002c1d467220 */ /* 0x000fe40000410000 */
[C---:B------:R-:W-:Y:S02]  /*2fa0*/  FMUL.FTZ R92, R43.reuse, R6 ;  /* 0x000000062b5c7220 */ /* 0x040fe40000410000 */
[----:B------:R-:W-:Y:S01]  /*2fb0*/  FMUL.FTZ R88, R43, R4 ;  /* 0x000000042b587220 */ /* 0x000fe20000410000 */
[----:B------:R-:W-:Y:S01]  /*2fc0*/  MUFU.SIN R99, R30 ;  /* 0x0000001e00637308 */ /* 0x000fe20000000400 */
[----:B0-----:R-:W-:Y:S02]  /*2fd0*/  FMUL.RZ R31, R28, 0.15915493667125701904 ;  /* 0x3e22f9831c1f7820 */ /* 0x001fe4000040c000 */
[----:B------:R-:W-:Y:S02]  /*2fe0*/  FMUL.FTZ R28, R29, R5 ;  /* 0x000000051d1c7220 */ /* 0x000fe40000410000 */
[----:B------:R-:W-:-:S02]  /*2ff0*/  FMUL.RZ R72, R70, 0.15915493667125701904 ;  /* 0x3e22f98346487820 */ /* 0x000fc4000040c000 */
[C---:B------:R-:W-:Y:S01]  /*3000*/  IMAD R70, R40.reuse, c[0x0][0x1a0], RZ ;  /* 0x0000680028467a24 */ /* 0x040fe200078e02ff */
[----:B------:R0:W-:Y:S01]  /*3010*/  MUFU.COS R101, R30 ;  /* 0x0000001e00657308 */ /* 0x0001e20000000000 */
[C---:B------:R-:W-:Y:S02]  /*3020*/  FMUL.FTZ R86, R43.reuse, R3 ;  /* 0x000000032b567220 */ /* 0x040fe40000410000 */
[----:B------:R-:W-:Y:S02]  /*3030*/  IMAD R40, R40, c[0x0][0x1c0], RZ ;  /* 0x0000700028287a24 */ /* 0x000fe400078e02ff */
        /* <DEDUP_REMOVED lines=25> */
[----:B------:R-:W1:Y:S01]  /*31d0*/  MUFU.EX2 R96, R96 ;  /* 0x0000006000607308 */ /* 0x000e620000000800 */
[----:B0-----:R-:W-:Y:S02]  /*31e0*/  FMUL.RZ R31, R28, 0.15915493667125701904 ;  /* 0x3e22f9831c1f7820 */ /* 0x001fe4000040c000 */
[----:B------:R-:W-:-:S05]  /*31f0*/  FMUL.FTZ R28, R29, R25 ;  /* 0x000000191d1c7220 */ /* 0x000fca0000410000 */
[----:B------:R-:W-:Y:S08]  /*3200*/  MUFU.SIN R115, R31 ;  /* 0x0000001f00737308 */ /* 0x000ff00000000400 */
[----:B------:R0:W-:Y:S01]  /*3210*/  MUFU.COS R39, R31 ;  /* 0x0000001f00277308 */ /* 0x0001e20000000000 */
[C---:B-1----:R-:W-:Y:S02]  /*3220*/  FMUL.FTZ R99, R96.reuse, R99 ;  /* 0x0000006360637220 */ /* 0x042fe40000410000 */
[----:B------:R-:W-:-:S05]  /*3230*/  FMUL.FTZ R101, R96, R101 ;  /* 0x0000006560657220 */ /* 0x000fca0000410000 */
[----:B------:R-:W-:Y:S01]  /*3240*/  MUFU.SIN R87, R30 ;  /* 0x0000001e00577308 */ /* 0x000fe20000000400 */
[----:B0-----:R-:W-:-:S04]  /*3250*/  IMAD R31, R23, c[0x0][0x198], RZ ;  /* 0x00006600171f7a24 */ /* 0x001fc800078e02ff */
[----:B------:R-:W-:-:S03]  /*3260*/  IMAD R73, R24, c[0x0][0x19c], R31 ;  /* 0x0000670018497a24 */ /* 0x000fc600078e021f */
        /* <DEDUP_REMOVED lines=8> */
[----:B0-----:R-:W-:-:S05]  /*32f0*/  IMAD.WIDE.U32 R32, R24, c[0x0][0x198], RZ ;  /* 0x0000660018207a25 */ /* 0x001fca00078e00ff */
[----:B------:R-:W-:Y:S01]  /*3300*/  IADD3 R33, R33, R73, RZ ;  /* 0x0000004921217210 */ /* 0x000fe20007ffe0ff */
[----:B------:R-:W-:Y:S01]  /*3310*/  IMAD R73, R61, c[0x0][0x1c4], R40 ;  /* 0x000071003d497a24 */ /* 0x000fe200078e0228 */
[----:B------:R-:W0:Y:S01]  /*3320*/  MUFU.EX2 R90, R90 ;  /* 0x0000005a005a7308 */ /* 0x000e220000000800 */
[----:B------:R-:W-:Y:S02]  /*3330*/  FMUL.FTZ R40, R43, R44 ;  /* 0x0000002c2b287220 */ /* 0x000fe40000410000 */
[----:B------:R-:W-:-:S05]  /*3340*/  IMAD.WIDE.U32 R32, R61, c[0x0][0x1a0], R32 ;  /* 0x000068003d207a25 */ /* 0x000fca00078e0020 */
[----:B------:R-:W2:Y:S01]  /*3350*/  MUFU.EX2 R92, R92 ;  /* 0x0000005c005c7308 */ /* 0x000ea20000000800 */
[C---:B-1----:R-:W-:Y:S02]  /*3360*/  FMUL.FTZ R98, R94.reuse, R123 ;  /* 0x0000007b5e627220 */ /* 0x042fe40000410000 */
[----:B------:R-:W-:-:S05]  /*3370*/  FMUL.FTZ R97, R94, R97 ;  /* 0x000000615e617220 */ /* 0x000fca0000410000 */
[----:B------:R-:W-:Y:S01]  /*3380*/  MUFU.SIN R111, R71 ;  /* 0x00000047006f7308 */ /* 0x000fe20000000400 */
[C---:B0-----:R-:W-:Y:S02]  /*3390*/  FMUL.FTZ R94, R90.reuse, R119 ;  /* 0x000000775a5e7220 */ /* 0x041fe40000410000 */
[----:B------:R-:W-:Y:S02]  /*33a0*/  FMUL.FTZ R93, R90, R93 ;  /* 0x0000005d5a5d7220 */ /* 0x000fe40000410000 */
[----:B------:R-:W-:-:S03]  /*33b0*/  FMUL.FTZ R90, R82, R99 ;  /* 0x00000063525a7220 */ /* 0x000fc60000410000 */
[----:B------:R0:W-:Y:S01]  /*33c0*/  MUFU.COS R35, R71 ;  /* 0x0000004700237308 */ /* 0x0001e20000000000 */
[----:B------:R-:W-:Y:S02]  /*33d0*/  FFMA.FTZ R90, RZ, R101, R90 ;  /* 0x00000065ff5a7223 */ /* 0x000fe4000001005a */
[C---:B--2---:R-:W-:Y:S02]  /*33e0*/  FMUL.FTZ R96, R92.reuse, R121 ;  /* 0x000000795c607220 */ /* 0x044fe40000410000 */
[----:B------:R-:W-:-:S03]  /*33f0*/  FMUL.FTZ R95, R92, R95 ;  /* 0x0000005f5c5f7220 */ /* 0x000fc60000410000 */
[----:B------:R-:W1:Y:S01]  /*3400*/  MUFU.EX2 R88, R88 ;  /* 0x0000005800587308 */ /* 0x000e620000000800 */
[----:B0-----:R-:W-:Y:S02]  /*3410*/  IMAD R71, R61, c[0x0][0x1a4], R70 ;  /* 0x000069003d477a24 */ /* 0x001fe400078e0246 */
[----:B------:R-:W-:-:S03]  /*3420*/  FMUL.FTZ R70, R29, R45 ;  /* 0x0000002d1d467220 */ /* 0x000fc60000410000 */
[----:B------:R-:W-:Y:S01]  /*3430*/  IADD3 R71, R33, R71, RZ ;  /* 0x0000004721477210 */ /* 0x000fe20007ffe0ff */
[----:B------:R-:W-:Y:S01]  /*3440*/  FMUL.RZ R33, R70, 0.15915493667125701904 ;  /* 0x3e22f98346217820 */ /* 0x000fe2000040c000 */
[----:B------:R-:W-:Y:S01]  /*3450*/  MUFU.SIN R113, R30 ;  /* 0x0000001e00717308 */ /* 0x000fe20000000400 */
[----:B------:R-:W-:-:S04]  /*3460*/  LEA R70, P0, R32, c[0x0][0x228], 0x3 ;  /* 0x00008a0020467a11 */ /* 0x000fc800078018ff */
[----:B------:R-:W-:Y:S01]  /*3470*/  LEA.HI.X R71, R32, c[0x0][0x22c], R71, 0x3, P0 ;  /* 0x00008b0020477a11 */ /* 0x000fe200000f1c47 */
[----:B------:R-:W-:Y:S02]  /*3480*/  FMUL.FTZ R32, RZ, R99 ;  /* 0x00000063ff207220 */ /* 0x000fe40000410000 */
[----:B------:R0:W-:Y:S01]  /*3490*/  MUFU.COS R37, R30 ;  /* 0x0000001e00257308 */ /* 0x0001e20000000000 */
[C---:B-1----:R-:W-:Y:S02]  /*34a0*/  FMUL.FTZ R92, R88.reuse, R117 ;  /* 0x00000075585c7220 */ /* 0x042fe40000410000 */
[----:B------:R-:W-:Y:S01]  /*34b0*/  FMUL.FTZ R91, R88, R91 ;  /* 0x0000005b585b7220 */ /* 0x000fe20000410000 */
[----:B------:R-:W2:Y:S01]  /*34c0*/  LDG.E.64 R70, [R70.64] ;  /* 0x0000000446467981 */ /* 0x000ea2000c1e1b00 */
[----:B------:R-:W-:Y:S02]  /*34d0*/  FFMA.FTZ R32, R82, R101, -R32 ;  /* 0x0000006552207223 */ /* 0x000fe40000010820 */
[----:B------:R-:W-:Y:S01]  /*34e0*/  FADD.FTZ R88, RZ, R90 ;  /* 0x0000005aff587221 */ /* 0x000fe20000010000 */
[----:B------:R-:W1:Y:S01]  /*34f0*/  MUFU.EX2 R86, R86 ;  /* 0x0000005600567308 */ /* 0x000e620000000800 */
[----:B0-----:R-:W-:-:S04]  /*3500*/  IMAD.WIDE.U32 R30, R24, c[0x0][0x1b8], RZ ;  /* 0x00006e00181e7a25 */ /* 0x001fc800078e00ff */
[----:B------:R-:W-:Y:S01]  /*3510*/  FMUL.FTZ R104, R97, R88 ;  /* 0x0000005861687220 */ /* 0x000fe20000410000 */
[----:B------:R-:W-:Y:S02]  /*3520*/  IADD3 R31, R31, R107, RZ ;  /* 0x0000006b1f1f7210 */ /* 0x000fe40007ffe0ff */
[----:B------:R-:W-:Y:S03]  /*3530*/  MUFU.SIN R109, R72 ;  /* 0x00000048006d7308 */ /* 0x000fe60000000400 */
[----:B------:R-:W-:-:S05]  /*3540*/  IMAD.WIDE.U32 R30, R61, c[0x0][0x1c0], R30 ;  /* 0x000070003d1e7a25 */ /* 0x000fca00078e001e */
[----:B------:R0:W-:Y:S01]  /*3550*/  MUFU.COS R110, R72 ;  /* 0x00000048006e7308 */ /* 0x0001e20000000000 */
[----:B------:R-:W-:Y:S01]  /*3560*/  IADD3 R31, R31, R73, RZ ;  /* 0x000000491f1f7210 */ /* 0x000fe20007ffe0ff */
[C---:B-1----:R-:W-:Y:S02]  /*3570*/  FMUL.FTZ R90, R86.reuse, R105 ;  /* 0x00000069565a7220 */ /* 0x042fe40000410000 */
[----:B------:R-:W-:-:S04]  /*3580*/  FMUL.FTZ R89, R86, R89 ;  /* 0x0000005956597220 */ /* 0x000fc80000410000 */
[----:B------:R-:W-:Y:S01]  /*3590*/  MUFU.SIN R107, R33 ;  /* 0x00000021006b7308 */ /* 0x000fe20000000400 */
[----:B0-----:R-:W-:-:S04]  /*35a0*/  LEA R72, P1, R30, c[0x0][0x230], 0x3 ;  /* 0x00008c001e487a11 */ /* 0x001fc800078218ff */
[----:B------:R-:W-:Y:S01]  /*35b0*/  LEA.HI.X R73, R30, c[0x0][0x234], R31, 0x3, P1 ;  /* 0x00008d001e497a11 */ /* 0x000fe200008f1c1f */
[C---:B------:R-:W-:Y:S02]  /*35c0*/  FMUL.FTZ R30, R43.reuse, R45 ;  /* 0x0000002d2b1e7220 */ /* 0x040fe40000410000 */
[----:B------:R0:W-:Y:S01]  /*35d0*/  MUFU.COS R108, R33 ;  /* 0x00000021006c7308 */ /* 0x0001e20000000000 */
[----:B------:R-:W-:Y:S02]  /*35e0*/  FMUL.FTZ R31, R43, R46 ;  /* 0x0000002e2b1f7220 */ /* 0x000fe40000410000 */
[----:B------:R-:W2:Y:S05]  /*35f0*/  LDG.E.64 R72, [R72.64] ;  /* 0x0000000448487981 */ /* 0x000eaa000c1e1b00 */
[----:B------:R-:W1:Y:S01]  /*3600*/  MUFU.EX2 R38, R38 ;  /* 0x0000002600267308 */ /* 0x000e620000000800 */
[----:B0-----:R-:W-:-:S02]  /*3610*/  FADD.FTZ R33, R81, R32 ;  /* 0x0000002051217221 */ /* 0x001fc40000010000 */
[----:B------:R-:W-:Y:S02]  /*3620*/  FMUL.FTZ R32, R43, R56 ;  /* 0x000000382b207220 */ /* 0x000fe40000410000 */
[-C--:B------:R-:W-:Y:S02]  /*3630*/  FMUL.FTZ R105, R97, R33.reuse ;  /* 0x0000002161697220 */ /* 0x080fe40000410000 */
[C---:B------:R-:W-:Y:S01]  /*3640*/  FFMA.FTZ R43, R98.reuse, R33, -R104 ;  /* 0x00000021622b7223 */ /* 0x040fe20000010868 */
[----:B------:R-:W0:Y:S01]  /*3650*/  MUFU.EX2 R36, R36 ;  /* 0x0000002400247308 */ /* 0x000e220000000800 */
[----:B------:R-:W-:Y:S02]  /*3660*/  FFMA.FTZ R105, R98, R88, R105 ;  /* 0x0000005862697223 */ /* 0x000fe40000010069 */
[----:B------:R-:W-:Y:S02]  /*3670*/  FADD.FTZ R43, R80, R43 ;  /* 0x0000002b502b7221 */ /* 0x000fe40000010000 */
[----:B------:R-:W-:-:S02]  /*3680*/  FMUL.FTZ R33, R29, R46 ;  /* 0x0000002e1d217220 */ /* 0x000fc40000410000 */
[----:B------:R-:W-:Y:S01]  /*3690*/  FADD.FTZ R105, RZ, R105 ;  /* 0x00000069ff697221 */ /* 0x000fe20000010000 */
[----:B------:R-:W3:Y:S01]  /*36a0*/  MUFU.EX2 R42, R42 ;  /* 0x0000002a002a7308 */ /* 0x000ee20000000800 */
[----:B------:R-:W-:Y:S02]  /*36b0*/  FMUL.FTZ R86, R95, R43 ;  /* 0x0000002b5f567220 */ /* 0x000fe40000410000 */
[----:B------:R-:W-:Y:S02]  /*36c0*/  FMUL.RZ R104, R33, 0.15915493667125701904 ;  /* 0x3e22f98321687820 */ /* 0x000fe4000040c000 */
[-C--:B------:R-:W-:Y:S02]  /*36d0*/  FMUL.FTZ R33, R95, R105.reuse ;  /* 0x000000695f217220 */ /* 0x080fe40000410000 */
[----:B------:R-:W-:Y:S01]  /*36e0*/  FFMA.FTZ R105, R96, R105, R86 ;  /* 0x0000006960697223 */ /* 0x000fe20000010056 */
[----:B------:R-:W4:Y:S01]  /*36f0*/  MUFU.EX2 R34, R34 ;  /* 0x0000002200227308 */ /* 0x000f220000000800 */
[----:B-1----:R-:W-:-:S02]  /*3700*/  FMUL.FTZ R86, R38, R41 ;  /* 0x0000002926567220 */ /* 0x002fc40000410000 */
[----:B------:R-:W-:Y:S02]  /*3710*/  FMUL.FTZ R85, R38, R85 ;  /* 0x0000005526557220 */ /* 0x000fe40000410000 */
[----:B------:R-:W-:Y:S02]  /*3720*/  FFMA.FTZ R38, R96, R43, -R33 ;  /* 0x0000002b60267223 */ /* 0x000fe40000010821 */
[----:B------:R-:W-:Y:S01]  /*3730*/  FMUL.FTZ R29, R29, R56 ;  /* 0x000000381d1d7220 */ /* 0x000fe20000410000 */
[----:B------:R-:W1:Y:S01]  /*3740*/  MUFU.EX2 R28, R28 ;  /* 0x0000001c001c7308 */ /* 0x000e620000000800 */
[----:B------:R-:W-:Y:S02]  /*3750*/  FADD.FTZ R105, RZ, R105 ;  /* 0x00000069ff697221 */ /* 0x000fe40000010000 */
[----:B------:R-:W-:Y:S02]  /*3760*/  FADD.FTZ R38, R79, R38 ;  /* 0x000000264f267221 */ /* 0x000fe40000010000 */
[----:B------:R-:W-:-:S02]  /*3770*/  FMUL.RZ R41, R29, 0.15915493667125701904 ;  /* 0x3e22f9831d297820 */ /* 0x000fc4000040c000 */
[C---:B------:R-:W-:Y:S01]  /*3780*/  FMUL.FTZ R29, R93.reuse, R105 ;  /* 0x000000695d1d7220 */ /* 0x040fe20000410000 */
[----:B------:R-:W-:Y:S01]  /*3790*/  MUFU.EX2 R31, R31 ;  /* 0x0000001f001f7308 */ /* 0x000fe20000000800 */
[----:B0-----:R-:W-:Y:S02]  /*37a0*/  FMUL.FTZ R116, R36, R39 ;  /* 0x0000002724747220 */ /* 0x001fe40000410000 */
[-C--:B------:R-:W-:Y:S02]  /*37b0*/  FMUL.FTZ R39, R93, R38.reuse ;  /* 0x000000265d277220 */ /* 0x080fe40000410000 */
[----:B------:R-:W-:Y:S02]  /*37c0*/  FFMA.FTZ R33, R94, R38, -R29 ;  /* 0x000000265e217223 */ /* 0x000fe4000001081d */
[C---:B---3--:R-:W-:Y:S01]  /*37d0*/  FMUL.FTZ R88, R42.reuse, R103 ;  /* 0x000000672a587220 */ /* 0x048fe20000410000 */
[----:B------:R-:W0:Y:S01]  /*37e0*/  MUFU.COS R106, R104 ;  /* 0x00000068006a7308 */ /* 0x000e220000000000 */
[----:B------:R-:W-:-:S02]  /*37f0*/  FMUL.FTZ R87, R42, R87 ;  /* 0x000000572a577220 */ /* 0x000fc40000410000 */
[----:B------:R-:W-:Y:S02]  /*3800*/  FFMA.FTZ R39, R94, R105, R39 ;  /* 0x000000695e277223 */ /* 0x000fe40000010027 */
[----:B------:R-:W-:Y:S02]  /*3810*/  FADD.FTZ R33, R78, R33 ;  /* 0x000000214e217221 */ /* 0x000fe40000010000 */
[C---:B----4-:R-:W-:Y:S01]  /*3820*/  FMUL.FTZ R114, R34.reuse, R37 ;  /* 0x0000002522727220 */ /* 0x050fe20000410000 */
[----:B------:R-:W3:Y:S01]  /*3830*/  MUFU.SIN R42, R104 ;  /* 0x00000068002a7308 */ /* 0x000ee20000000400 */
[----:B------:R-:W-:Y:S02]  /*3840*/  FMUL.FTZ R113, R34, R113 ;  /* 0x0000007122717220 */ /* 0x000fe40000410000 */
[----:B------:R-:W-:Y:S02]  /*3850*/  FADD.FTZ R39, RZ, R39 ;  /* 0x00000027ff277221 */ /* 0x000fe40000010000 */
[----:B------:R-:W-:-:S02]  /*3860*/  FMUL.FTZ R34, R91, R33 ;  /* 0x000000215b227220 */ /* 0x000fc40000410000 */
[C---:B-1----:R-:W-:Y:S01]  /*3870*/  FMUL.FTZ R112, R28.reuse, R35 ;  /* 0x000000231c707220 */ /* 0x042fe20000410000 */
[----:B------:R-:W1:Y:S01]  /*3880*/  MUFU.EX2 R125, R125 ;  /* 0x0000007d007d7308 */ /* 0x000e620000000800 */
[----:B------:R-:W-:Y:S02]  /*3890*/  FMUL.FTZ R111, R28, R111 ;  /* 0x0000006f1c6f7220 */ /* 0x000fe40000410000 */
[-C--:B------:R-:W-:Y:S02]  /*38a0*/  FMUL.FTZ R28, R91, R39.reuse ;  /* 0x000000275b1c7220 */ /* 0x080fe40000410000 */
[C---:B------:R-:W-:Y:S02]  /*38b0*/  FFMA.FTZ R34, R92.reuse, R39, R34 ;  /* 0x000000275c227223 */ /* 0x040fe40000010022 */
[----:B------:R-:W-:Y:S01]  /*38c0*/  FFMA.FTZ R28, R92, R33, -R28 ;  /* 0x000000215c1c7223 */ /* 0x000fe2000001081c */
[----:B------:R-:W-:Y:S01]  /*38d0*/  MUFU.EX2 R32, R32 ;  /* 0x0000002000207308 */ /* 0x000fe20000000800 */
[----:B------:R-:W-:-:S02]  /*38e0*/  FADD.FTZ R34, RZ, R34 ;  /* 0x00000022ff227221 */ /* 0x000fc40000010000 */
[----:B------:R-:W-:Y:S02]  /*38f0*/  FADD.FTZ R28, R77, R28 ;  /* 0x0000001c4d1c7221 */ /* 0x000fe40000010000 */
[C---:B0-----:R-:W-:Y:S02]  /*3900*/  FMUL.FTZ R106, R31.reuse, R106 ;  /* 0x0000006a1f6a7220 */ /* 0x041fe40000410000 */
[----:B---3--:R-:W-:Y:S01]  /*3910*/  FMUL.FTZ R105, R31, R42 ;  /* 0x0000002a1f697220 */ /* 0x008fe20000410000 */
[----:B------:R-:W0:Y:S01]  /*3920*/  MUFU.COS R29, R41 ;  /* 0x00000029001d7308 */ /* 0x000e220000000000 */
[----:B------:R-:W-:Y:S02]  /*3930*/  FMUL.FTZ R31, R89, R34 ;  /* 0x00000022591f7220 */ /* 0x000fe40000410000 */
[----:B-1----:R-:W-:Y:S02]  /*3940*/  FMUL.FTZ R100, R125, R100 ;  /* 0x000000647d647220 */ /* 0x002fe40000410000 */
[----:B------:R-:W-:-:S02]  /*3950*/  FMUL.FTZ R33, R89, R28 ;  /* 0x0000001c59217220 */ /* 0x000fc40000410000 */
[----:B------:R-:W-:Y:S01]  /*3960*/  FMUL.FTZ R102, R125, R102 ;  /* 0x000000667d667220 */ /* 0x000fe20000410000 */
[----:B------:R-:W1:Y:S01]  /*3970*/  MUFU.EX2 R30, R30 ;  /* 0x0000001e001e7308 */ /* 0x000e620000000800 */
[----:B------:R-:W-:Y:S02]  /*3980*/  FFMA.FTZ R31, R90, R28, -R31 ;  /* 0x0000001c5a1f7223 */ /* 0x000fe4000001081f */
[----:B------:R-:W-:Y:S02]  /*3990*/  FMUL.FTZ R28, R100, R99 ;  /* 0x00000063641c7220 */ /* 0x000fe40000410000 */
[----:B------:R-:W-:Y:S02]  /*39a0*/  FFMA.FTZ R33, R90, R34, R33 ;  /* 0x000000225a217223 */ /* 0x000fe40000010021 */
[----:B------:R-:W-:Y:S01]  /*39b0*/  FFMA.FTZ R28, R102, R101, -R28 ;  /* 0x00000065661c7223 */ /* 0x000fe2000001081c */
[----:B------:R-:W3:Y:S01]  /*39c0*/  MUFU.SIN R103, R41 ;  /* 0x0000002900677308 */ /* 0x000ee20000000400 */
[----:B0-----:R-:W-:-:S02]  /*39d0*/  FMUL.FTZ R104, R32, R29 ;  /* 0x0000001d20687220 */ /* 0x001fc40000410000 */
[----:B------:R-:W-:Y:S02]  /*39e0*/  FMUL.FTZ R29, R102, R99 ;  /* 0x00000063661d7220 */ /* 0x000fe40000410000 */
[----:B------:R-:W-:Y:S02]  /*39f0*/  FADD.FTZ R33, RZ, R33 ;  /* 0x00000021ff217221 */ /* 0x000fe40000010000 */
[----:B------:R-:W-:Y:S01]  /*3a00*/  FFMA.FTZ R29, R100, R101, R29 ;  /* 0x00000065641d7223 */ /* 0x000fe2000001001d */
[----:B------:R-:W0:Y:S01]  /*3a10*/  MUFU.EX2 R40, R40 ;  /* 0x0000002800287308 */ /* 0x000e220000000800 */
[C---:B-1----:R-:W-:Y:S02]  /*3a20*/  FMUL.FTZ R108, R30.reuse, R108 ;  /* 0x0000006c1e6c7220 */ /* 0x042fe40000410000 */
[----:B------:R-:W-:Y:S02]  /*3a30*/  FMUL.FTZ R107, R30, R107 ;  /* 0x0000006b1e6b7220 */ /* 0x000fe40000410000 */
[----:B------:R-:W-:-:S02]  /*3a40*/  FMUL.FTZ R30, R97, R28 ;  /* 0x0000001c611e7220 */ /* 0x000fc40000410000 */
[----:B------:R-:W-:Y:S02]  /*3a50*/  FMUL.FTZ R35, R87, R33 ;  /* 0x0000002157237220 */ /* 0x000fe40000410000 */
[----:B---3--:R-:W-:Y:S02]  /*3a60*/  FMUL.FTZ R103, R32, R103 ;  /* 0x0000006720677220 */ /* 0x008fe40000410000 */
[----:B------:R-:W-:Y:S02]  /*3a70*/  FADD.FTZ R32, R76, R31 ;  /* 0x0000001f4c207221 */ /* 0x000fe40000010000 */
[-C--:B------:R-:W-:Y:S02]  /*3a80*/  FMUL.FTZ R31, R97, R29.reuse ;  /* 0x0000001d611f7220 */ /* 0x080fe40000410000 */
[----:B------:R-:W-:Y:S02]  /*3a90*/  FMUL.FTZ R34, R87, R32 ;  /* 0x0000002057227220 */ /* 0x000fe40000410000 */
[----:B------:R-:W-:-:S02]  /*3aa0*/  FFMA.FTZ R30, R98, R29, R30 ;  /* 0x0000001d621e7223 */ /* 0x000fc4000001001e */
[----:B------:R-:W-:Y:S02]  /*3ab0*/  FFMA.FTZ R32, R88, R32, -R35 ;  /* 0x0000002058207223 */ /* 0x000fe40000010823 */
[----:B------:R-:W-:Y:S02]  /*3ac0*/  FFMA.FTZ R31, R98, R28, -R31 ;  /* 0x0000001c621f7223 */ /* 0x000fe4000001081f */
[----:B------:R-:W-:Y:S02]  /*3ad0*/  FFMA.FTZ R34, R88, R33, R34 ;  /* 0x0000002158227223 */ /* 0x000fe40000010022 */
[----:B------:R-:W-:Y:S02]  /*3ae0*/  FMUL.FTZ R28, R95, R30 ;  /* 0x0000001e5f1c7220 */ /* 0x000fe40000410000 */
[----:B------:R-:W-:Y:S02]  /*3af0*/  FADD.FTZ R32, R75, R32 ;  /* 0x000000204b207221 */ /* 0x000fe40000010000 */
[----:B------:R-:W-:-:S02]  /*3b00*/  FMUL.FTZ R29, R95, R31 ;  /* 0x0000001f5f1d7220 */ /* 0x000fc40000410000 */
[----:B------:R-:W-:Y:S02]  /*3b10*/  FADD.FTZ R34, RZ, R34 ;  /* 0x00000022ff227221 */ /* 0x000fe40000010000 */
[C---:B------:R-:W-:Y:S02]  /*3b20*/  FFMA.FTZ R28, R96.reuse, R31, -R28 ;  /* 0x0000001f601c7223 */ /* 0x040fe4000001081c */
[C---:B------:R-:W-:Y:S02]  /*3b30*/  FMUL.FTZ R35, R85.reuse, R32 ;  /* 0x0000002055237220 */ /* 0x040fe40000410000 */
[----:B------:R-:W-:Y:S02]  /*3b40*/  FFMA.FTZ R29, R96, R30, R29 ;  /* 0x0000001e601d7223 */ /* 0x000fe4000001001d */
[----:B------:R-:W-:Y:S02]  /*3b50*/  FMUL.FTZ R33, R85, R34 ;  /* 0x0000002255217220 */ /* 0x000fe40000410000 */
[----:B------:R-:W-:-:S02]  /*3b60*/  FMUL.FTZ R30, R93, R28 ;  /* 0x0000001c5d1e7220 */ /* 0x000fc40000410000 */
[C---:B------:R-:W-:Y:S02]  /*3b70*/  FFMA.FTZ R35, R86.reuse, R34, R35 ;  /* 0x0000002256237223 */ /* 0x040fe40000010023 */
[-C--:B------:R-:W-:Y:S02]  /*3b80*/  FMUL.FTZ R31, R93, R29.reuse ;  /* 0x0000001d5d1f7220 */ /* 0x080fe40000410000 */
[----:B------:R-:W-:Y:S02]  /*3b90*/  FFMA.FTZ R33, R86, R32, -R33 ;  /* 0x0000002056217223 */ /* 0x000fe40000010821 */
[----:B------:R-:W-:Y:S02]  /*3ba0*/  FFMA.FTZ R30, R94, R29, R30 ;  /* 0x0000001d5e1e7223 */ /* 0x000fe4000001001e */
[----:B------:R-:W-:Y:S02]  /*3bb0*/  FMUL.FTZ R115, R36, R115 ;  /* 0x0000007324737220 */ /* 0x000fe40000410000 */
[----:B------:R-:W-:-:S02]  /*3bc0*/  FADD.FTZ R35, RZ, R35 ;  /* 0x00000023ff237221 */ /* 0x000fc40000010000 */
[----:B------:R-:W-:Y:S02]  /*3bd0*/  FFMA.FTZ R31, R94, R28, -R31 ;  /* 0x0000001c5e1f7223 */ /* 0x000fe4000001081f */
[----:B------:R-:W-:Y:S02]  /*3be0*/  FADD.FTZ R33, R74, R33 ;  /* 0x000000214a217221 */ /* 0x000fe40000010000 */
[----:B------:R-:W-:Y:S02]  /*3bf0*/  FMUL.FTZ R28, R91, R30 ;  /* 0x0000001e5b1c7220 */ /* 0x000fe40000410000 */
[----:B------:R-:W-:Y:S02]  /*3c00*/  FMUL.FTZ R32, R115, R35 ;  /* 0x0000002373207220 */ /* 0x000fe40000410000 */
[----:B------:R-:W-:Y:S02]  /*3c10*/  FMUL.FTZ R29, R91, R31 ;  /* 0x0000001f5b1d7220 */ /* 0x000fe40000410000 */
[----:B------:R-:W-:-:S02]  /*3c20*/  FMUL.FTZ R34, R115, R33 ;  /* 0x0000002173227220 */ /* 0x000fc40000410000 */
[----:B------:R-:W-:Y:S02]  /*3c30*/  FFMA.FTZ R28, R92, R31, -R28 ;  /* 0x0000001f5c1c7223 */ /* 0x000fe4000001081c */
[----:B------:R-:W-:Y:S02]  /*3c40*/  FFMA.FTZ R32, R116, R33, -R32 ;  /* 0x0000002174207223 */ /* 0x000fe40000010820 */
[----:B------:R-:W-:Y:S02]  /*3c50*/  FFMA.FTZ R29, R92, R30, R29 ;  /* 0x0000001e5c1d7223 */ /* 0x000fe4000001001d */
[----:B------:R-:W-:Y:S02]  /*3c60*/  FFMA.FTZ R34, R116, R35, R34 ;  /* 0x0000002374227223 */ /* 0x000fe40000010022 */
[----:B------:R-:W-:Y:S02]  /*3c70*/  FMUL.FTZ R30, R89, R28 ;  /* 0x0000001c591e7220 */ /* 0x000fe40000410000 */
[----:B------:R-:W-:-:S02]  /*3c80*/  FADD.FTZ R32, R69, R32 ;  /* 0x0000002045207221 */ /* 0x000fc40000010000 */
[-C--:B------:R-:W-:Y:S02]  /*3c90*/  FMUL.FTZ R31, R89, R29.reuse ;  /* 0x0000001d591f7220 */ /* 0x080fe40000410000 */
[----:B------:R-:W-:Y:S02]  /*3ca0*/  FADD.FTZ R34, RZ, R34 ;  /* 0x00000022ff227221 */ /* 0x000fe40000010000 */
[C---:B------:R-:W-:Y:S02]  /*3cb0*/  FFMA.FTZ R30, R90.reuse, R29, R30 ;  /* 0x0000001d5a1e7223 */ /* 0x040fe4000001001e */
[C---:B------:R-:W-:Y:S02]  /*3cc0*/  FMUL.FTZ R35, R113.reuse, R32 ;  /* 0x0000002071237220 */ /* 0x040fe40000410000 */
[----:B------:R-:W-:Y:S02]  /*3cd0*/  FFMA.FTZ R31, R90, R28, -R31 ;  /* 0x0000001c5a1f7223 */ /* 0x000fe4000001081f */
[----:B------:R-:W-:-:S02]  /*3ce0*/  FMUL.FTZ R33, R113, R34 ;  /* 0x0000002271217220 */ /* 0x000fc40000410000 */
[C---:B------:R-:W-:Y:S02]  /*3cf0*/  FMUL.FTZ R28, R87.reuse, R30 ;  /* 0x0000001e571c7220 */ /* 0x040fe40000410000 */
[C---:B------:R-:W-:Y:S02]  /*3d00*/  FFMA.FTZ R35, R114.reuse, R34, R35 ;  /* 0x0000002272237223 */ /* 0x040fe40000010023 */
[----:B------:R-:W-:Y:S02]  /*3d10*/  FFMA.FTZ R33, R114, R32, -R33 ;  /* 0x0000002072217223 */ /* 0x000fe40000010821 */
[-C--:B------:R-:W-:Y:S02]  /*3d20*/  FFMA.FTZ R28, R88, R31.reuse, -R28 ;  /* 0x0000001f581c7223 */ /* 0x080fe4000001081c */
[----:B------:R-:W-:Y:S02]  /*3d30*/  FMUL.FTZ R31, R87, R31 ;  /* 0x0000001f571f7220 */ /* 0x000fe40000410000 */
[----:B------:R-:W-:-:S02]  /*3d40*/  FADD.FTZ R35, RZ, R35 ;  /* 0x00000023ff237221 */ /* 0x000fc40000010000 */
[----:B------:R-:W-:Y:S02]  /*3d50*/  FADD.FTZ R33, R68, R33 ;  /* 0x0000002144217221 */ /* 0x000fe40000010000 */
[----:B------:R-:W-:Y:S02]  /*3d60*/  FFMA.FTZ R31, R88, R30, R31 ;  /* 0x0000001e581f7223 */ /* 0x000fe4000001001f */
[C---:B------:R-:W-:Y:S02]  /*3d70*/  FMUL.FTZ R32, R111.reuse, R35 ;  /* 0x000000236f207220 */ /* 0x040fe40000410000 */
[----:B------:R-:W-:Y:S02]  /*3d80*/  FMUL.FTZ R34, R111, R33 ;  /* 0x000000216f227220 */ /* 0x000fe40000410000 */
[C---:B------:R-:W-:Y:S02]  /*3d90*/  FMUL.FTZ R29, R85.reuse, R31 ;  /* 0x0000001f551d7220 */ /* 0x040fe40000410000 */
[----:B------:R-:W-:-:S02]  /*3da0*/  FMUL.FTZ R30, R85, R28 ;  /* 0x0000001c551e7220 */ /* 0x000fc40000410000 */
[C---:B------:R-:W-:Y:S02]  /*3db0*/  FFMA.FTZ R32, R112.reuse, R33, -R32 ;  /* 0x0000002170207223 */ /* 0x040fe40000010820 */
[----:B------:R-:W-:Y:S02]  /*3dc0*/  FFMA.FTZ R34, R112, R35, R34 ;  /* 0x0000002370227223 */ /* 0x000fe40000010022 */
[----:B------:R-:W-:Y:S02]  /*3dd0*/  FFMA.FTZ R29, R86, R28, -R29 ;  /* 0x0000001c561d7223 */ /* 0x000fe4000001081d */
[----:B0-----:R-:W-:Y:S02]  /*3de0*/  FMUL.FTZ R109, R40, R109 ;  /* 0x0000006d286d7220 */ /* 0x001fe40000410000 */
[----:B------:R-:W-:Y:S02]  /*3df0*/  FFMA.FTZ R30, R86, R31, R30 ;  /* 0x0000001f561e7223 */ /* 0x000fe4000001001e */
[----:B------:R-:W-:-:S02]  /*3e00*/  FADD.FTZ R32, R67, R32 ;  /* 0x0000002043207221 */ /* 0x000fc40000010000 */
[----:B------:R-:W-:Y:S02]  /*3e10*/  FADD.FTZ R34, RZ, R34 ;  /* 0x00000022ff227221 */ /* 0x000fe40000010000 */
[C---:B------:R-:W-:Y:S02]  /*3e20*/  FMUL.FTZ R31, R115.reuse, R29 ;  /* 0x0000001d731f7220 */ /* 0x040fe40000410000 */
[----:B------:R-:W-:Y:S02]  /*3e30*/  FMUL.FTZ R110, R40, R110 ;  /* 0x0000006e286e7220 */ /* 0x000fe40000410000 */
[----:B------:R-:W-:Y:S02]  /*3e40*/  FMUL.FTZ R28, R115, R30 ;  /* 0x0000001e731c7220 */ /* 0x000fe40000410000 */
[C---:B------:R-:W-:Y:S02]  /*3e50*/  FMUL.FTZ R35, R109.reuse, R32 ;  /* 0x000000206d237220 */ /* 0x040fe40000410000 */
[----:B------:R-:W-:-:S02]  /*3e60*/  FMUL.FTZ R33, R109, R34 ;  /* 0x000000226d217220 */ /* 0x000fc40000410000 */
[C---:B------:R-:W-:Y:S02]  /*3e70*/  FFMA.FTZ R31, R116.reuse, R30, R31 ;  /* 0x0000001e741f7223 */ /* 0x040fe4000001001f */
[----:B------:R-:W-:Y:S02]  /*3e80*/  FFMA.FTZ R28, R116, R29, -R28 ;  /* 0x0000001d741c7223 */ /* 0x000fe4000001081c */
[C---:B------:R-:W-:Y:S02]  /*3e90*/  FFMA.FTZ R35, R110.reuse, R34, R35 ;  /* 0x000000226e237223 */ /* 0x040fe40000010023 */
[----:B------:R-:W-:Y:S02]  /*3ea0*/  FFMA.FTZ R33, R110, R32, -R33 ;  /* 0x000000206e217223 */ /* 0x000fe40000010821 */
[C---:B------:R-:W-:Y:S02]  /*3eb0*/  FMUL.FTZ R29, R113.reuse, R31 ;  /* 0x0000001f711d7220 */ /* 0x040fe40000410000 */
[----:B------:R-:W-:-:S02]  /*3ec0*/  FMUL.FTZ R30, R113, R28 ;  /* 0x0000001c711e7220 */ /* 0x000fc40000410000 */
[----:B------:R-:W-:Y:S02]  /*3ed0*/  FADD.FTZ R35, RZ, R35 ;  /* 0x00000023ff237221 */ /* 0x000fe40000010000 */
[----:B------:R-:W-:Y:S02]  /*3ee0*/  FADD.FTZ R33, R66, R33 ;  /* 0x0000002142217221 */ /* 0x000fe40000010000 */
[C---:B------:R-:W-:Y:S02]  /*3ef0*/  FFMA.FTZ R29, R114.reuse, R28, -R29 ;  /* 0x0000001c721d7223 */ /* 0x040fe4000001081d */
[----:B------:R-:W-:Y:S02]  /*3f00*/  FFMA.FTZ R30, R114, R31, R30 ;  /* 0x0000001f721e7223 */ /* 0x000fe4000001001e */
[C---:B------:R-:W-:Y:S02]  /*3f10*/  FMUL.FTZ R32, R107.reuse, R35 ;  /* 0x000000236b207220 */ /* 0x040fe40000410000 */
[----:B------:R-:W-:-:S02]  /*3f20*/  FMUL.FTZ R34, R107, R33 ;  /* 0x000000216b227220 */ /* 0x000fc40000410000 */
[C---:B------:R-:W-:Y:S02]  /*3f30*/  FMUL.FTZ R31, R111.reuse, R29 ;  /* 0x0000001d6f1f7220 */ /* 0x040fe40000410000 */
[-C--:B------:R-:W-:Y:S02]  /*3f40*/  FMUL.FTZ R28, R111, R30.reuse ;  /* 0x0000001e6f1c7220 */ /* 0x080fe40000410000 */
[C---:B------:R-:W-:Y:S02]  /*3f50*/  FFMA.FTZ R32, R108.reuse, R33, -R32 ;  /* 0x000000216c207223 */ /* 0x040fe40000010820 */
[----:B------:R-:W-:Y:S02]  /*3f60*/  FFMA.FTZ R34, R108, R35, R34 ;  /* 0x000000236c227223 */ /* 0x000fe40000010022 */
[C---:B------:R-:W-:Y:S02]  /*3f70*/  FFMA.FTZ R31, R112.reuse, R30, R31 ;  /* 0x0000001e701f7223 */ /* 0x040fe4000001001f */
[----:B------:R-:W-:-:S02]  /*3f80*/  FFMA.FTZ R28, R112, R29, -R28 ;  /* 0x0000001d701c7223 */ /* 0x000fc4000001081c */
[----:B------:R-:W-:Y:S02]  /*3f90*/  FADD.FTZ R32, R65, R32 ;  /* 0x0000002041207221 */ /* 0x000fe40000010000 */
[----:B------:R-:W-:Y:S02]  /*3fa0*/  FADD.FTZ R34, RZ, R34 ;  /* 0x00000022ff227221 */ /* 0x000fe40000010000 */
[C---:B------:R-:W-:Y:S02]  /*3fb0*/  FMUL.FTZ R29, R109.reuse, R31 ;  /* 0x0000001f6d1d7220 */ /* 0x040fe40000410000 */
[----:B------:R-:W-:Y:S02]  /*3fc0*/  FMUL.FTZ R30, R109, R28 ;  /* 0x0000001c6d1e7220 */ /* 0x000fe40000410000 */
[C---:B------:R-:W-:Y:S02]  /*3fd0*/  FMUL.FTZ R35, R105.reuse, R32 ;  /* 0x0000002069237220 */ /* 0x040fe40000410000 */
[----:B------:R-:W-:-:S02]  /*3fe0*/  FMUL.FTZ R33, R105, R34 ;  /* 0x0000002269217220 */ /* 0x000fc40000410000 */
[C---:B------:R-:W-:Y:S02]  /*3ff0*/  FFMA.FTZ R29, R110.reuse, R28, -R29 ;  /* 0x0000001c6e1d7223 */ /* 0x040fe4000001081d */
[----:B------:R-:W-:Y:S02]  /*4000*/  FFMA.FTZ R30, R110, R31, R30 ;  /* 0x0000001f6e1e7223 */ /* 0x000fe4000001001e */
[C---:B------:R-:W-:Y:S02]  /*4010*/  FFMA.FTZ R35, R106.reuse, R34, R35 ;  /* 0x000000226a237223 */ /* 0x040fe40000010023 */
[----:B------:R-:W-:Y:S02]  /*4020*/  FFMA.FTZ R33, R106, R32, -R33 ;  /* 0x000000206a217223 */ /* 0x000fe40000010821 */
[C---:B------:R-:W-:Y:S02]  /*4030*/  FMUL.FTZ R31, R107.reuse, R29 ;  /* 0x0000001d6b1f7220 */ /* 0x040fe40000410000 */
[----:B------:R-:W-:-:S02]  /*4040*/  FMUL.FTZ R28, R107, R30 ;  /* 0x0000001e6b1c7220 */ /* 0x000fc40000410000 */
[----:B------:R-:W-:Y:S02]  /*4050*/  FADD.FTZ R35, RZ, R35 ;  /* 0x00000023ff237221 */ /* 0x000fe40000010000 */
[----:B------:R-:W-:Y:S02]  /*4060*/  FADD.FTZ R33, R64, R33 ;  /* 0x0000002140217221 */ /* 0x000fe40000010000 */
[C---:B------:R-:W-:Y:S02]  /*4070*/  FFMA.FTZ R31, R108.reuse, R30, R31 ;  /* 0x0000001e6c1f7223 */ /* 0x040fe4000001001f */
[----:B------:R-:W-:Y:S02]  /*4080*/  FFMA.FTZ R28, R108, R29, -R28 ;  /* 0x0000001d6c1c7223 */ /* 0x000fe4000001081c */
[C---:B------:R-:W-:Y:S02]  /*4090*/  FMUL.FTZ R30, R103.reuse, R35 ;  /* 0x00000023671e7220 */ /* 0x040fe40000410000 */
[----:B------:R-:W-:-:S02]  /*40a0*/  FMUL.FTZ R32, R103, R33 ;  /* 0x0000002167207220 */ /* 0x000fc40000410000 */
[----:B------:R-:W-:Y:S02]  /*40b0*/  FMUL.FTZ R29, R105, R28 ;  /* 0x0000001c691d7220 */ /* 0x000fe40000410000 */
[C---:B------:R-:W-:Y:S02]  /*40c0*/  FFMA.FTZ R30, R104.reuse, R33, -R30 ;  /* 0x00000021681e7223 */ /* 0x040fe4000001081e */
[----:B------:R-:W-:Y:S02]  /*40d0*/  FFMA.FTZ R32, R104, R35, R32 ;  /* 0x0000002368207223 */ /* 0x000fe40000010020 */
[-C--:B------:R-:W-:Y:S02]  /*40e0*/  FFMA.FTZ R29, R106, R31.reuse, R29 ;  /* 0x0000001f6a1d7223 */ /* 0x080fe4000001001d */
[----:B------:R-:W-:Y:S02]  /*40f0*/  FADD.FTZ R38, R63, R30 ;  /* 0x0000001e3f267221 */ /* 0x000fe40000010000 */
[----:B------:R-:W-:-:S02]  /*4100*/  FMUL.FTZ R31, R105, R31 ;  /* 0x0000001f691f7220 */ /* 0x000fc40000410000 */
[----:B------:R-:W-:Y:S01]  /*4110*/  FADD.FTZ R39, RZ, R32 ;  /* 0x00000020ff277221 */ /* 0x000fe20000010000 */
[----:B------:R-:W0:Y:S01]  /*4120*/  SHFL.UP PT, R33, R38, 0x1, RZ ;  /* 0x0420000026217989 */ /* 0x000e2200000e00ff */
[----:B------:R-:W-:Y:S02]  /*4130*/  FFMA.FTZ R31, R106, R28, -R31 ;  /* 0x0000001c6a1f7223 */ /* 0x000fe4000001081f */
[C---:B------:R-:W-:Y:S01]  /*4140*/  FMUL.FTZ R36, R103.reuse, R29 ;  /* 0x0000001d67247220 */ /* 0x040fe20000410000 */
[----:B------:R-:W1:Y:S01]  /*4150*/  SHFL.UP PT, R35, R39, 0x1, RZ ;  /* 0x0420000027237989 */ /* 0x000e6200000e00ff */
[-C--:B------:R-:W-:Y:S02]  /*4160*/  FMUL.FTZ R28, R103, R31.reuse ;  /* 0x0000001f671c7220 */ /* 0x080fe40000410000 */
        /* <DEDUP_REMOVED lines=93> */
[----:B------:R-:W-:Y:S01]  /*4740*/  SHF.R.U32.HI R123, RZ, 0x5, R18 ;  /* 0x00000005ff7b7819 */ /* 0x000fe20000011612 */
[----:B--2---:R-:W-:-:S03]  /*4750*/  FMUL.FTZ R121, R71, R73 ;  /* 0x0000004947797220 */ /* 0x004fc60000410000 */
[----:B------:R-:W-:Y:S01]  /*4760*/  ISETP.NE.AND P0, PT, R123, RZ, PT ;  /* 0x000000ff7b00720c */ /* 0x000fe20003f05270 */
[C---:B------:R-:W-:Y:S01]  /*4770*/  FMUL.FTZ R73, R70.reuse, R73 ;  /* 0x0000004946497220 */ /* 0x040fe20000410000 */
[----:B------:R1:W2:Y:S03]  /*4780*/  SHFL.UP PT, R117, R38, 0x1, RZ ;  /* 0x0420000026757989 */ /* 0x0002a600000e00ff */
[-C--:B------:R-:W-:Y:S01]  /*4790*/  FFMA.FTZ R71, R71, R72.reuse, R73 ;  /* 0x0000004847477223 */ /* 0x080fe20000010049 */
[----:B------:R3:W4:Y:S01]  /*47a0*/  SHFL.UP PT, R119, R39, 0x1, RZ ;  /* 0x0420000027777989 */ /* 0x00072200000e00ff */
[----:B------:R-:W-:Y:S03]  /*47b0*/  BSSY B0, `(.L_x_1089) ;  /* 0x000002f000007945 */ /* 0x000fe60003800000 */
[----:B------:R5:W0:Y:S01]  /*47c0*/  SHFL.UP PT, R118, R36, 0x1, RZ ;  /* 0x0420000024767989 */ /* 0x000a2200000e00ff */
[----:B------:R-:W-:-:S03]  /*47d0*/  FFMA.FTZ R70, R70, R72, -R121 ;  /* 0x0000004846467223 */ /* 0x000fc60000010879 */
[----:B------:R0:W2:Y:S02]  /*47e0*/  SHFL.UP PT, R120, R37, 0x1, RZ ;  /* 0x0420000025787989 */ /* 0x0000a400000e00ff */
[-C--:B0-----:R-:W-:Y:S02]  /*47f0*/  FMUL.FTZ R73, R35, R41.reuse ;  /* 0x0000002923497220 */ /* 0x081fe40000410000 */
[-C--:B-1----:R-:W-:Y:S02]  /*4800*/  FMUL.FTZ R38, R34, R41.reuse ;  /* 0x0000002922267220 */ /* 0x082fe40000410000 */
[-C--:B---3--:R-:W-:Y:S02]  /*4810*/  FMUL.FTZ R39, R33, R41.reuse ;  /* 0x0000002921277220 */ /* 0x088fe40000410000 */
[----:B------:R-:W-:Y:S02]  /*4820*/  FMUL.FTZ R41, R32, R41 ;  /* 0x0000002920297220 */ /* 0x000fe40000410000 */
[----:B------:R-:W-:-:S02]  /*4830*/  FFMA.FTZ R73, R34, R40, -R73 ;  /* 0x0000002822497223 */ /* 0x000fc40000010849 */
[-C--:B------:R-:W-:Y:S02]  /*4840*/  FFMA.FTZ R38, R35, R40.reuse, R38 ;  /* 0x0000002823267223 */ /* 0x080fe40000010026 */
[-C--:B-----5:R-:W-:Y:S02]  /*4850*/  FFMA.FTZ R36, R32, R40.reuse, -R39 ;  /* 0x0000002820247223 */ /* 0x0a0fe40000010827 */
[----:B------:R-:W-:Y:S02]  /*4860*/  FFMA.FTZ R41, R33, R40, R41 ;  /* 0x0000002821297223 */ /* 0x000fe40000010029 */
[----:B------:R-:W-:Y:S02]  /*4870*/  FADD.FTZ R42, R42, R73 ;  /* 0x000000492a2a7221 */ /* 0x000fe40000010000 */
[----:B------:R-:W-:Y:S01]  /*4880*/  FADD.FTZ R38, R43, R38 ;  /* 0x000000262b267221 */ /* 0x000fe20000010000 */
[----:B------:R-:W-:Y:S05]  /*4890*/  @!P0 BRA `(.L_x_1090) ;  /* 0x0000010000008947 */ /* 0x000fea0003800000 */
[----:B--2-4-:R-:W-:Y:S01]  /*48a0*/  ISETP.NE.AND P0, PT, R17, RZ, PT ;  /* 0x000000ff1100720c */ /* 0x014fe20003f05270 */
        /* <DEDUP_REMOVED lines=15> */
.L_x_1090:
[----:B--2-4-:R-:W-:Y:S01]  /*49a0*/  ISETP.NE.AND P0, PT, R17, RZ, PT ;  /* 0x000000ff1100720c */ /* 0x014fe20003f05270 */
[----:B------:R-:W-:-:S02]  /*49b0*/  FMUL.FTZ R33, R41, R29 ;  /* 0x0000001d29217220 */ /* 0x000fc40000410000 */
[C---:B------:R-:W-:Y:S02]  /*49c0*/  FMUL.FTZ R35, R41.reuse, R31 ;  /* 0x0000001f29237220 */ /* 0x040fe40000410000 */
[C---:B------:R-:W-:Y:S02]  /*49d0*/  FMUL.FTZ R32, R41.reuse, R30 ;  /* 0x0000001e29207220 */ /* 0x040fe40000410000 */
[----:B------:R-:W-:Y:S02]  /*49e0*/  FMUL.FTZ R41, R41, R28 ;  /* 0x0000001c29297220 */ /* 0x000fe40000410000 */
[----:B------:R-:W-:-:S04]  /*49f0*/  FFMA.FTZ R35, R36, R30, -R35 ;  /* 0x0000001e24237223 */ /* 0x000fc80000010823 */
[----:B------:R0:W-:Y:S01]  /*4a00*/  @!P0 STS.128 [0x880], R28 ;  /* 0x0008801cff008388 */ /* 0x0001e20000000c00 */
[----:B------:R-:W-:Y:S02]  /*4a10*/  @!P0 MOV R118, R28 ;  /* 0x0000001c00768202 */ /* 0x000fe40000000f00 */
[----:B------:R-:W-:Y:S02]  /*4a20*/  @!P0 MOV R117, R30 ;  /* 0x0000001e00758202 */ /* 0x000fe40000000f00 */
[----:B------:R-:W-:Y:S02]  /*4a30*/  @!P0 MOV R120, R29 ;  /* 0x0000001d00788202 */ /* 0x000fe40000000f00 */
[-C--:B------:R-:W-:Y:S01]  /*4a40*/  @!P0 MOV R119, R31.reuse ;  /* 0x0000001f00778202 */ /* 0x080fe20000000f00 */
[C---:B0-----:R-:W-:Y:S02]  /*4a50*/  FFMA.FTZ R28, R36.reuse, R28, -R33 ;  /* 0x0000001c241c7223 */ /* 0x041fe40000010821 */
[----:B------:R-:W-:-:S02]  /*4a60*/  FFMA.FTZ R33, R36, R31, R32 ;  /* 0x0000001f24217223 */ /* 0x000fc40000010020 */
[----:B------:R-:W-:Y:S02]  /*4a70*/  FFMA.FTZ R29, R36, R29, R41 ;  /* 0x0000001d241d7223 */ /* 0x000fe40000010029 */
[----:B------:R-:W-:Y:S02]  /*4a80*/  FADD.FTZ R30, R42, R35 ;  /* 0x000000232a1e7221 */ /* 0x000fe40000010000 */
[----:B------:R-:W-:Y:S02]  /*4a90*/  FADD.FTZ R31, R38, R33 ;  /* 0x00000021261f7221 */ /* 0x000fe40000010000 */
.L_x_1091:
[----:B------:R-:W-:Y:S05]  /*4aa0*/  BSYNC B0 ;  /* 0x0000000000007941 */ /* 0x000fea0003800000 */
.L_x_1089:
        /* <DEDUP_REMOVED lines=122> */
.L_x_1093:
[----:B------:R-:W-:Y:S05]  /*5250*/  BSYNC B0 ;  /* 0x0000000000007941 */ /* 0x000fea0003800000 */
.L_x_1092:
[----:B-1----:R-:W-:Y:S01]  /*5260*/  IADD3 R61, R61, 0x1, RZ ;  /* 0x000000013d3d7810 */ /* 0x002fe20007ffe0ff */
[----:B------:R-:W-:Y:S02]  /*5270*/  FADD.FTZ R104, RZ, R104 ;  /* 0x00000068ff687221 */ /* 0x000fe40000010000 */
[----:B------:R-:W-:Y:S01]  /*5280*/  FMUL.FTZ R29, R71, R36 ;  /* 0x00000024471d7220 */ /* 0x000fe20000410000 */
        /* <DEDUP_REMOVED lines=50> */
.L_x_1088:
        /* <DEDUP_REMOVED lines=16> */
[C---:B------:R-:W-:Y:S02]  /*56b0*/  SHF.L.U32 R2, R16.reuse, 0xa, RZ ;  /* 0x0000000a10027819 */ /* 0x040fe400000006ff */
[----:B------:R-:W-:Y:S01]  /*56c0*/  IADD3 R16, R16, 0x1, RZ ;  /* 0x0000000110107810 */ /* 0x000fe20007ffe0ff */
[----:B------:R-:W-:Y:S01]  /*56d0*/  STS.128 [R0.X16+0x10], R80 ;  /* 0x0000105000007388 */ /* 0x000fe2000000cc00 */
[----:B------:R-:W-:-:S06]  /*56e0*/  NOP ;  /* 0x0000000000007918 */ /* 0x000fcc0000000000 */
[----:B------:R-:W1:Y:S01]  /*56f0*/  LDS.128 R28, [R8.X16] ;  /* 0x00000000081c7984 */ /* 0x000e62000000cc00 */
[--C-:B------:R-:W-:Y:S02]  /*5700*/  SHF.R.S32.HI R3, RZ, 0x1f, R2.reuse ;  /* 0x0000001fff037819 */ /* 0x100fe40000011402 */
[----:B------:R-:W-:Y:S01]  /*5710*/  IADD3 R12, P1, R12, 0x800, RZ ;  /* 0x000008000c0c7810 */ /* 0x000fe20007f3e0ff */
[----:B------:R-:W2:Y:S01]  /*5720*/  LDS.128 R32, [R8.X16+0x200] ;  /* 0x0002000008207984 */ /* 0x000ea2000000cc00 */
[----:B0-----:R-:W-:Y:S01]  /*5730*/  IMAD R5, R23, c[0x0][0x208], RZ ;  /* 0x0000820017057a24 */ /* 0x001fe200078e02ff */
[----:B------:R-:W-:Y:S01]  /*5740*/  IADD3 R10, P2, R10, 0x800, RZ ;  /* 0x000008000a0a7810 */ /* 0x000fe20007f5e0ff */
[----:B------:R-:W-:Y:S01]  /*5750*/  IMAD.WIDE.U32 R2, R20, c[0x0][0x200], R2 ;  /* 0x0000800014027a25 */ /* 0x000fe200078e0002 */
[----:B------:R-:W-:Y:S02]  /*5760*/  IADD3.X R13, RZ, R13, RZ, P1, !PT ;  /* 0x0000000dff0d7210 */ /* 0x000fe40000ffe4ff */
[----:B------:R-:W-:Y:S01]  /*5770*/  IADD3.X R11, RZ, R11, RZ, P2, !PT ;  /* 0x0000000bff0b7210 */ /* 0x000fe200017fe4ff */
[----:B------:R-:W-:Y:S01]  /*5780*/  IMAD R5, R24, c[0x0][0x20c], R5 ;  /* 0x0000830018057a24 */ /* 0x000fe200078e0205 */
[----:B------:R-:W-:-:S05]  /*5790*/  IADD3 R3, R3, R9, RZ ;  /* 0x0000000903037210 */ /* 0x000fca0007ffe0ff */
[----:B------:R-:W-:-:S05]  /*57a0*/  IMAD.WIDE.U32 R2, R24, c[0x0][0x208], R2 ;  /* 0x0000820018027a25 */ /* 0x000fca00078e0002 */
[----:B------:R-:W-:Y:S02]  /*57b0*/  IADD3 R3, R3, R5, RZ ;  /* 0x0000000503037210 */ /* 0x000fe40007ffe0ff */
[----:B------:R-:W-:-:S04]  /*57c0*/  LEA R4, P0, R2, c[0x0][0x258], 0x1 ;  /* 0x0000960002047a11 */ /* 0x000fc800078008ff */
[----:B------:R-:W-:Y:S02]  /*57d0*/  LEA.HI.X R5, R2, c[0x0][0x25c], R3, 0x1, P0 ;  /* 0x0000970002057a11 */ /* 0x000fe400000f0c03 */
[----:B------:R-:W-:-:S03]  /*57e0*/  ISETP.GE.AND P0, PT, R16, c[0x0][0x174], PT ;  /* 0x00005d0010007a0c */ /* 0x000fc60003f06270 */
[----:B------:R-:W-:-:S05]  /*57f0*/  IMAD.WIDE R2, R14, 0x10, R4 ;  /* 0x000000100e027825 */ /* 0x000fca00078e0204 */
[----:B-1----:R0:W-:Y:S04]  /*5800*/  STG.E.128 [R2.64], R28 ;  /* 0x0000001c02007986 */ /* 0x0021e8000c101d04 */
[----:B--2---:R0:W-:Y:S01]  /*5810*/  STG.E.128 [R2.64+0x200], R32 ;  /* 0x0002002002007986 */ /* 0x0041e2000c101d04 */
[----:B------:R-:W-:Y:S01]  /*5820*/  @P0 CALL.REL.NOINC `(.L_x_1095) ;  /* 0x0000001000000944 */ /* 0x000fe20003c00000 */
[----:B------:R-:W-:Y:S05]  /*5830*/  BRA `(.L_x_1096) ;  /* 0xffffaae000007947 */ /* 0x000fea000383ffff */
.L_x_1095:
[----:B------:R-:W-:Y:S05]  /*5840*/  EXIT ;  /* 0x000000000000794d */ /* 0x000fea0003800000 */
.L_x_1097:
        /* <DEDUP_REMOVED lines=11> */
.L_x_5344:


//--------------------- .text._Z25selective_scan_fwd_kernelI32Selective_Scan_fwd_kernel_traitsILi64ELi16ELi1ELb1ELb0ELb0ELb1EN3c108BFloat16ENS1_7complexIfEEEEv13SSMParamsBase --------------------------
	.section	.text._Z25selective_scan_fwd_kernelI32Selective_Scan_fwd_kernel_traitsILi64ELi16ELi1ELb1ELb0ELb0ELb1EN3c108BFloat16ENS1_7complexIfEEEEv13SSMParamsBase,"ax",@progbits
	.sectioninfo	@"SHI_REGISTERS=128"
	.align	128
        .global         _Z25selective_scan_fwd_kernelI32Selective_Scan_fwd_kernel_traitsILi64ELi16ELi1ELb1ELb0ELb0ELb1EN3c108BFloat16ENS1_7complexIfEEEEv13SSMParamsBase
        .type           _Z25selective_scan_fwd_kernelI32Selective_Scan_fwd_kernel_traitsILi64ELi16ELi1ELb1ELb0ELb0ELb1EN3c108BFloat16ENS1_7complexIfEEEEv13SSMParamsBase,@function
        .size           _Z25selective_scan_fwd_kernelI32Selective_Scan_fwd_kernel_traitsILi64ELi16ELi1ELb1ELb0ELb0ELb1EN3c108BFloat16ENS1_7complexIfEEEEv13SSMParamsBase,(.L_x_5345 - _Z25selective_scan_fwd_kernelI32Selective_Scan_fwd_kernel_traitsILi64ELi16ELi1ELb1ELb0ELb0ELb1EN3c108BFloat16ENS1_7complexIfEEEEv13SSMParamsBase)
        .other          _Z25selective_scan_fwd_kernelI32Selective_Scan_fwd_kernel_traitsILi64ELi16ELi1ELb1ELb0ELb0ELb1EN3c108BFloat16ENS1_7complexIfEEEEv13SSMParamsBase,@"STO_CUDA_ENTRY STV_DEFAULT"
_Z25selective_scan_fwd_kernelI32Selective_Scan_fwd_kernel_traitsILi64ELi16ELi1ELb1ELb0ELb0ELb1EN3c108BFloat16ENS1_7complexIfEEEEv13SSMParamsBase:
.text._Z25selective_scan_fwd_kernelI32Selective_Scan_fwd_kernel_traitsILi64ELi16ELi1ELb1ELb0ELb0ELb1EN3c108BFloat16ENS1_7complexIfEEEEv13SSMParamsBase:
        /* <DEDUP_REMOVED lines=23> */
[C---:B------:R-:W-:Y:S02]  /*0170*/  IMAD R0, R10.reuse, c[0x0][0x1d0], RZ ;  /* 0x000074000a007a24 */ /* 0x040fe400078e02ff */
[----:B------:R-:W-:Y:S01]  /*0180*/  IMAD R6, R10, c[0x0][0x1e0], RZ ;  /* 0x000078000a067a24 */ /* 0x000fe200078e02ff */
[----:B------:R-:W1:Y:S01]  /*0190*/  S2R R8, SR_LANEID ;  /* 0x0000000000087919 */ /* 0x000e620000000000 */
[----:B------:R-:W-:-:S04]  /*01a0*/  IMAD.WIDE.U32 R2, R11, c[0x0][0x1d0], RZ ;  /* 0x000074000b027a25 */ /* 0x000fc800078e00ff */
[C---:B------:R-:W-:Y:S02]  /*01b0*/  IMAD R7, R11.reuse, c[0x0][0x1d4], R0 ;  /* 0x000075000b077a24 */ /* 0x040fe400078e0200 */
[----:B------:R-:W-:-:S03]  /*01c0*/  IMAD.WIDE.U32 R4, R11, c[0x0][0x1e0], RZ ;  /* 0x000078000b047a25 */ /* 0x000fc600078e00ff */
[----:B------:R-:W-:Y:S01]  /*01d0*/  IADD3 R3, R3, R7, RZ ;  /* 0x0000000703037210 */ /* 0x000fe20007ffe0ff */
[----:B------:R-:W-:Y:S02]  /*01e0*/  IMAD R17, R11, c[0x0][0x1e4], R6 ;  /* 0x000079000b117a24 */ /* 0x000fe400078e0206 */
[C---:B------:R-:W-:Y:S02]  /*01f0*/  IMAD R0, R14.reuse, c[0x0][0x1d8], RZ ;  /* 0x000076000e007a24 */ /* 0x040fe400078e02ff */
[----:B------:R-:W-:Y:S01]  /*0200*/  IMAD R6, R14, c[0x0][0x1e8], RZ ;  /* 0x00007a000e067a24 */ /* 0x000fe200078e02ff */
[----:B------:R-:W-:Y:S01]  /*0210*/  IADD3 R5, R5, R17, RZ ;  /* 0x0000001105057210 */ /* 0x000fe20007ffe0ff */
[C---:B------:R-:W-:Y:S02]  /*0220*/  IMAD R7, R15.reuse, c[0x0][0x1dc], R0 ;  /* 0x000077000f077a24 */ /* 0x040fe400078e0200 */
[----:B------:R-:W-:Y:S01]  /*0230*/  IMAD.WIDE.U32 R2, R15, c[0x0][0x1d8], R2 ;  /* 0x000076000f027a25 */ /* 0x000fe200078e0002 */
[----:B0-----:R-:W-:-:S03]  /*0240*/  SHF.L.U32 R0, R9, 0x1, RZ ;  /* 0x0000000109007819 */ /* 0x001fc600000006ff */
[----:B------:R-:W-:Y:S01]  /*0250*/  IMAD R19, R15, c[0x0][0x1ec], R6 ;  /* 0x00007b000f137a24 */ /* 0x000fe200078e0206 */
[----:B------:R-:W-:Y:S01]  /*0260*/  IADD3 R7, R3, R7, RZ ;  /* 0x0000000703077210 */ /* 0x000fe20007ffe0ff */
[----:B------:R-:W-:Y:S01]  /*0270*/  IMAD.WIDE.U32 R4, R15, c[0x0][0x1e8], R4 ;  /* 0x00007a000f047a25 */ /* 0x000fe200078e0004 */
[----:B------:R-:W-:Y:S02]  /*0280*/  LEA R17, P0, R2, c[0x0][0x240], 0x1 ;  /* 0x0000900002117a11 */ /* 0x000fe400078008ff */
[----:B------:R-:W-:Y:S02]  /*0290*/  LOP3.LUT R0, R0, 0xffffffc0, RZ, 0xc0, !PT ;  /* 0xffffffc000007812 */ /* 0x000fe400078ec0ff */
[----:B------:R-:W-:Y:S02]  /*02a0*/  IADD3 R5, R5, R19, RZ ;  /* 0x0000001305057210 */ /* 0x000fe40007ffe0ff */
[----:B------:R-:W-:Y:S02]  /*02b0*/  LEA R3, P1, R4, c[0x0][0x248], 0x1 ;  /* 0x0000920004037a11 */ /* 0x000fe400078208ff */
[----:B------:R-:W-:Y:S01]  /*02c0*/  LEA.HI.X R18, R2, c[0x0][0x244], R7, 0x1, P0 ;  /* 0x0000910002127a11 */ /* 0x000fe200000f0c07 */
[----:B------:R-:W-:Y:S01]  /*02d0*/  HFMA2.MMA R7, -RZ, RZ, 0, 0 ;  /* 0x00000000ff077435 */ /* 0x000fe200000001ff */
[----:B------:R-:W-:-:S02]  /*02e0*/  LEA.HI.X R16, R4, c[0x0][0x24c], R5, 0x1, P1 ;  /* 0x0000930004107a11 */ /* 0x000fc400008f0c05 */
[----:B------:R-:W-:Y:S02]  /*02f0*/  MOV R2, R3 ;  /* 0x0000000300027202 */ /* 0x000fe40000000f00 */
[----:B------:R-:W-:Y:S02]  /*0300*/  LOP3.LUT R6, R9, 0x1f, RZ, 0xc0, !PT ;  /* 0x0000001f09067812 */ /* 0x000fe400078ec0ff */
[----:B------:R-:W-:Y:S02]  /*0310*/  LOP3.LUT R0, R0, 0x1f, R9, 0xf8, !PT ;  /* 0x0000001f00007812 */ /* 0x000fe400078ef809 */
[----:B------:R-:W-:Y:S02]  /*0320*/  MOV R4, R17 ;  /* 0x0000001100047202 */ /* 0x000fe40000000f00 */
[----:B------:R-:W-:Y:S02]  /*0330*/  MOV R5, R18 ;  /* 0x0000001200057202 */ /* 0x000fe40000000f00 */
[----:B-1----:R-:W-:-:S02]  /*0340*/  MOV R3, R16 ;  /* 0x0000001000037202 */ /* 0x002fc40000000f00 */
.L_x_1138:
[----:B------:R-:W-:Y:S01]  /*0350*/  BAR.SYNC.DEFER_BLOCKING 0x0 ;  /* 0x0000000000007b1d */ /* 0x000fe20000010000 */
[----:B-1----:R-:W-:-:S05]  /*0360*/  IMAD.WIDE R20, R0, 0x10, R4 ;  /* 0x0000001000147825 */ /* 0x002fca00078e0204 */
        /* <DEDUP_REMOVED lines=8> */
[----:B---3--:R0:W-:Y:S01]  /*03f0*/  STS.128 [R35.X16+0x200], R36 ;  /* 0x0002002423007388 */ /* 0x0081e2000000cc00 */
[----:B------:R-:W-:-:S06]  /*0400*/  NOP ;  /* 0x0000000000007918 */ /* 0x000fcc0000000000 */
[----:B------:R-:W-:Y:S04]  /*0410*/  LDS.128 R16, [R34.X16] ;  /* 0x0000000022107984 */ /* 0x000fe8000000cc00 */
[----:B------:R-:W-:Y:S04]  /*0420*/  LDS.128 R28, [R34.X16+0x10] ;  /* 0x00001000221c7984 */ /* 0x000fe8000000cc00 */
[----:B------:R-:W-:Y:S06]  /*0430*/  BAR.SYNC.DEFER_BLOCKING 0x0 ;  /* 0x0000000000007b1d */ /* 0x000fec0000010000 */
[----:B------:R-:W2:Y:S04]  /*0440*/  LDG.E.128 R40, [R32.64] ;  /* 0x0000000420287981 */ /* 0x000ea8000c1e1d00 */
[----:B------:R-:W3:Y:S01]  /*0450*/  LDG.E.128 R44, [R32.64+0x200] ;  /* 0x00020004202c7981 */ /* 0x000ee2000c1e1d00 */
[----:B------:R-:W-:Y:S01]  /*0460*/  ULDC.U8 UR6, c[0x0][0x17e] ;  /* 0x00005f8000067ab9 */ /* 0x000fe20000000000 */
[----:B0-----:R-:W-:Y:S01]  /*0470*/  MOV R36, c[0x0][0x16c] ;  /* 0x00005b0000247a02 */ /* 0x001fe20000000f00 */
        /* <DEDUP_REMOVED lines=10> */
[--C-:B-----5:R-:W-:Y:S01]  /*0520*/  FADD.FTZ R56, R33, R12.reuse ;  /* 0x0000000c21387221 */ /* 0x120fe20000010000 */
[----:B------:R-:W-:Y:S01]  /*0530*/  PRMT R25, RZ, 0x7610, R25 ;  /* 0x00007610ff197816 */ /* 0x000fe20000000019 */
[----:B------:R-:W-:Y:S01]  /*0540*/  FADD.FTZ R55, R55, R12 ;  /* 0x0000000c37377221 */ /* 0x000fe20000010000 */
[----:B------:R-:W-:Y:S01]  /*0550*/  PRMT R37, RZ, 0x5410, R26 ;  /* 0x00005410ff257816 */ /* 0x000fe2000000001a */
[--C-:B------:R-:W-:Y:S01]  /*0560*/  FADD.FTZ R54, R35, R12.reuse ;  /* 0x0000000c23367221 */ /* 0x100fe20000010000 */
[----:B------:R-:W-:Y:S01]  /*0570*/  FSETP.GTU.FTZ.AND P4, PT, R56, 20, PT ;  /* 0x41a000003800780b */ /* 0x000fe20003f9c000 */
[----:B------:R-:W-:Y:S01]  /*0580*/  FADD.FTZ R53, R25, R12 ;  /* 0x0000000c19357221 */ /* 0x000fe20000010000 */
        /* <DEDUP_REMOVED lines=44> */
.L_x_1099:
[----:B-12---:R-:W-:Y:S05]  /*0850*/  BSYNC B0 ;  /* 0x0000000000007941 */ /* 0x006fea0003800000 */
.L_x_1098:
        /* <DEDUP_REMOVED lines=36> */
.L_x_1101:
[----:B------:R-:W-:Y:S05]  /*0aa0*/  BSYNC B0 ;  /* 0x0000000000007941 */ /* 0x000fea0003800000 */
.L_x_1100:
        /* <DEDUP_REMOVED lines=38> */
.L_x_1103:
[----:B------:R-:W-:Y:S05]  /*0d10*/  BSYNC B0 ;  /* 0x0000000000007941 */ /* 0x000fea0003800000 */
.L_x_1102:
        /* <DEDUP_REMOVED lines=36> */
.L_x_1105:
[----:B------:R-:W-:Y:S05]  /*0f60*/  BSYNC B0 ;  /* 0x0000000000007941 */ /* 0x000fea0003800000 */
.L_x_1104:
        /* <DEDUP_REMOVED lines=38> */
.L_x_1107:
[----:B------:R-:W-:Y:S05]  /*11d0*/  BSYNC B0 ;  /* 0x0000000000007941 */ /* 0x000fea0003800000 */
.L_x_1106:
[----:B------:R-:W-:Y:S01]  /*11e0*/  PRMT R21, RZ, 0x7610, R21 ;  /* 0x00007610ff157816 */ /* 0x000fe20000000015 */
[----:B------:R-:W-:Y:S01]  /*11f0*/  BSSY B0, `(.L_x_1108) ;  /* 0x0000026000007945 */ /* 0x000fe20003800000 */
[----:B------:R-:W-:Y:S02]  /*1200*/  FSETP.GTU.FTZ.AND P1, PT, R57, 20, PT ;  /* 0x41a000003900780b */ /* 0x000fe40003f3c000 */
[----:B------:R-:W-:Y:S01]  /*1210*/  PRMT R84, RZ, 0x5410, R16 ;  /* 0x00005410ff547816 */ /* 0x000fe20000000010 */
        /* <DEDUP_REMOVED lines=35> */
.L_x_1109:
[----:B------:R-:W-:Y:S05]  /*1450*/  BSYNC B0 ;  /* 0x0000000000007941 */ /* 0x000fea0003800000 */
.L_x_1108:
[----:B------:R-:W-:Y:S01]  /*1460*/  ISETP.EQ.OR P4, PT, RZ, UR6, P4 ;  /* 0x00000006ff007c0c */ /* 0x000fe2000a782670 */
[----:B------:R-:W-:Y:S01]  /*1470*/  BSSY B0, `(.L_x_1110) ;  /* 0x000002a000007945 */ /* 0x000fe20003800000 */
[----:B------:R-:W-:Y:S02]  /*1480*/  PRMT R38, RZ, 0x7610, R17 ;  /* 0x00007610ff267816 */ /* 0x000fe40000000011 */
[----:B------:R-:W-:Y:S02]  /*1490*/  PRMT R17, RZ, 0x5410, R22 ;  /* 0x00005410ff117816 */ /* 0x000fe40000000016 */
[----:B------:R-:W-:Y:S02]  /*14a0*/  FSETP.GTU.FTZ.AND P0, PT, R59, 20, PT ;  /* 0x41a000003b00780b */ /* 0x000fe40003f1c000 */
[----:B------:R-:W-:Y:S01]  /*14b0*/  ISETP.EQ.OR P5, PT, RZ, UR6, P5 ;  /* 0x00000006ff007c0c */ /* 0x000fe2000afa2670 */
[----:B------:R-:W-:Y:S01]  /*14c0*/  FADD.FTZ R60, R17, R12 ;  /* 0x0000000c113c7221 */ /* 0x000fe20000010000 */
[----:B------:R-:W-:-:S02]  /*14d0*/  PRMT R80, RZ, 0x5410, R18 ;  /* 0x00005410ff507816 */ /* 0x000fc40000000012 */
[----:B------:R-:W-:Y:S02]  /*14e0*/  PRMT R36, RZ, 0x7610, R18 ;  /* 0x00007610ff247816 */ /* 0x000fe40000000012 */
[--C-:B------:R-:W-:Y:S02]  /*14f0*/  PRMT R78, RZ, 0x5410, R19.reuse ;  /* 0x00005410ff4e7816 */ /* 0x100fe40000000013 */
        /* <DEDUP_REMOVED lines=33> */
.L_x_1111:
[----:B------:R-:W-:Y:S05]  /*1710*/  BSYNC B0 ;  /* 0x0000000000007941 */ /* 0x000fea0003800000 */
.L_x_1110:
[----:B------:R-:W-:Y:S01]  /*1720*/  PRMT R61, RZ, 0x7610, R22 ;  /* 0x00007610ff3d7816 */ /* 0x000fe20000000016 */
[----:B------:R-:W-:Y:S01]  /*1730*/  BSSY B0, `(.L_x_1112) ;  /* 0x0000028000007945 */ /* 0x000fe20003800000 */
[--C-:B------:R-:W-:Y:S02]  /*1740*/  PRMT R19, RZ, 0x5410, R23.reuse ;  /* 0x00005410ff137816 */ /* 0x100fe40000000017 */
[----:B------:R-:W-:Y:S01]  /*1750*/  PRMT R76, RZ, 0x5410, R28 ;  /* 0x00005410ff4c7816 */ /* 0x000fe2000000001c */
[----:B------:R-:W-:Y:S01]  /*1760*/  FADD.FTZ R61, R61, R12 ;  /* 0x0000000c3d3d7221 */ /* 0x000fe20000010000 */
        /* <DEDUP_REMOVED lines=36> */
.L_x_1113:
[----:B------:R-:W-:Y:S05]  /*19b0*/  BSYNC B0 ;  /* 0x0000000000007941 */ /* 0x000fea0003800000 */
.L_x_1112:
[----:B------:R-:W-:Y:S01]  /*19c0*/  ISETP.EQ.OR P3, PT, RZ, UR6, P3 ;  /* 0x00000006ff007c0c */ /* 0x000fe20009f62670 */
[----:B------:R-:W-:Y:S01]  /*19d0*/  BSSY B0, `(.L_x_1114) ;  /* 0x000002a000007945 */ /* 0x000fe20003800000 */
[----:B------:R-:W-:Y:S01]  /*19e0*/  PRMT R68, RZ, 0x5410, R30 ;  /* 0x00005410ff447816 */ /* 0x000fe2000000001e */
        /* <DEDUP_REMOVED lines=40> */
.L_x_1115:
[----:B------:R-:W-:Y:S05]  /*1c70*/  BSYNC B0 ;  /* 0x0000000000007941 */ /* 0x000fea0003800000 */
.L_x_1114:
        /* <DEDUP_REMOVED lines=41> */
.L_x_1117:
[----:B------:R-:W-:Y:S05]  /*1f10*/  BSYNC B0 ;  /* 0x0000000000007941 */ /* 0x000fea0003800000 */
.L_x_1116:
        /* <DEDUP_REMOVED lines=47> */
.L_x_1119:
[----:B------:R-:W-:Y:S05]  /*2210*/  BSYNC B0 ;  /* 0x0000000000007941 */ /* 0x000fea0003800000 */
.L_x_1118:
        /* <DEDUP_REMOVED lines=33> */
.L_x_1121:
[----:B------:R-:W-:Y:S05]  /*2430*/  BSYNC B0 ;  /* 0x0000000000007941 */ /* 0x000fea0003800000 */
.L_x_1120:
        /* <DEDUP_REMOVED lines=33> */
.L_x_1123:
[----:B------:R-:W-:Y:S05]  /*2650*/  BSYNC B0 ;  /* 0x0000000000007941 */ /* 0x000fea0003800000 */
.L_x_1122:
        /* <DEDUP_REMOVED lines=33> */
.L_x_1125:
[----:B------:R-:W-:Y:S05]  /*2870*/  BSYNC B0 ;  /* 0x0000000000007941 */ /* 0x000fea0003800000 */
.L_x_1124:
        /* <DEDUP_REMOVED lines=33> */
.L_x_1127:
[----:B------:R-:W-:Y:S05]  /*2a90*/  BSYNC B0 ;  /* 0x0000000000007941 */ /* 0x000fea0003800000 */
.L_x_1126:
        /* <DEDUP_REMOVED lines=33> */
.L_x_1129:
[----:B------:R-:W-:Y:S05]  /*2cb0*/  BSYNC B0 ;  /* 0x0000000000007941 */ /* 0x000fea0003800000 */
.L_x_1128:
        /* <DEDUP_REMOVED lines=21> */
.L_x_1136:
        /* <DEDUP_REMOVED lines=12> */
[C---:B------:R-:W-:Y:S02]  /*2ed0*/  IMAD R72, R14.reuse, c[0x0][0x198], RZ ;  /* 0x000066000e487a24 */ /* 0x040fe400078e02ff */
[----:B------:R-:W-:Y:S02]  /*2ee0*/  IMAD R98, R14, c[0x0][0x1b8], RZ ;  /* 0x00006e000e627a24 */ /* 0x000fe400078e02ff */
[C---:B------:R-:W-:Y:S02]  /*2ef0*/  IMAD R73, R15.reuse, c[0x0][0x19c], R72 ;  /* 0x000067000f497a24 */ /* 0x040fe400078e0248 */
[----:B------:R-:W-:Y:S02]  /*2f00*/  IMAD R107, R15, c[0x0][0x1bc], R98 ;  /* 0x00006f000f6b7a24 */ /* 0x000fe400078e0262 */
[----:B--2---:R-:W-:Y:S02]  /*2f10*/  FMUL.FTZ R43, R28, 1.4426950216293334961 ;  /* 0x3fb8aa3b1c2b7820 */ /* 0x004fe40000410000 */
[----:B------:R-:W-:-:S02]  /*2f20*/  FMUL.FTZ R30, R29, R56 ;  /* 0x000000381d1e7220 */ /* 0x000fc40000410000 */
[C---:B------:R-:W-:Y:S02]  /*2f30*/  FMUL.FTZ R28, R29.reuse, R54 ;  /* 0x000000361d1c7220 */ /* 0x040fe40000410000 */
[----:B------:R-:W-:Y:S02]  /*2f40*/  FMUL.RZ R31, R30, 0.15915493667125701904 ;  /* 0x3e22f9831e1f7820 */ /* 0x000fe4000040c000 */
[----:B------:R-:W-:Y:S02]  /*2f50*/  FMUL.RZ R32, R28, 0.15915493667125701904 ;  /* 0x3e22f9831c207820 */ /* 0x000fe4000040c000 */
[C---:B------:R-:W-:Y:S01]  /*2f60*/  FMUL.FTZ R30, R29.reuse, R55 ;  /* 0x000000371d1e7220 */ /* 0x040fe20000410000 */
[----:B------:R-:W-:Y:S01]  /*2f70*/  MUFU.SIN R100, R31 ;  /* 0x0000001f00647308 */ /* 0x000fe20000000400 */
[----:B------:R-:W-:Y:S02]  /*2f80*/  FMUL.FTZ R28, R29, R53 ;  /* 0x000000351d1c7220 */ /* 0x000fe40000410000 */
[----:B------:R-:W-:-:S02]  /*2f90*/  FMUL.RZ R30, R30, 0.15915493667125701904 ;  /* 0x3e22f9831e1e7820 */ /* 0x000fc4000040c000 */
[C---:B------:R-:W-:Y:S02]  /*2fa0*/  FMUL.FTZ R96, R43.reuse, R55 ;  /* 0x000000372b607220 */ /* 0x040fe40000410000 */
[C---:B------:R-:W-:Y:S01]  /*2fb0*/  FMUL.FTZ R94, R43.reuse, R54 ;  /* 0x000000362b5e7220 */ /* 0x040fe20000410000 */
[----:B------:R0:W-:Y:S01]  /*2fc0*/  MUFU.COS R102, R31 ;  /* 0x0000001f00667308 */ /* 0x0001e20000000000 */
[C---:B------:R-:W-:Y:S02]  /*2fd0*/  FMUL.FTZ R90, R43.reuse, R52 ;  /* 0x000000342b5a7220 */ /* 0x040fe40000410000 */
[C---:B------:R-:W-:Y:S02]  /*2fe0*/  FMUL.FTZ R92, R43.reuse, R53 ;  /* 0x000000352b5c7220 */ /* 0x040fe40000410000 */
[----:B------:R-:W-:Y:S02]  /*2ff0*/  FMUL.FTZ R88, R43, R51 ;  /* 0x000000332b587220 */ /* 0x000fe40000410000 */
[----:B------:R-:W-:Y:S01]  /*3000*/  FMUL.FTZ R70, R29, R60 ;  /* 0x0000003c1d467220 */ /* 0x000fe20000410000 */
[----:B------:R-:W-:Y:S01]  /*3010*/  MUFU.SIN R99, R30 ;  /* 0x0000001e00637308 */ /* 0x000fe20000000400 */
[----:B0-----:R-:W-:-:S02]  /*3020*/  FMUL.RZ R31, R28, 0.15915493667125701904 ;  /* 0x3e22f9831c1f7820 */ /* 0x001fc4000040c000 */
[----:B------:R-:W-:Y:S02]  /*3030*/  FMUL.FTZ R28, R29, R52 ;  /* 0x000000341d1c7220 */ /* 0x000fe40000410000 */
[----:B------:R-:W-:Y:S02]  /*3040*/  FMUL.FTZ R86, R43, R50 ;  /* 0x000000322b567220 */ /* 0x000fe40000410000 */
[----:B------:R-:W-:Y:S01]  /*3050*/  FMUL.RZ R72, R70, 0.15915493667125701904 ;  /* 0x3e22f98346487820 */ /* 0x000fe2000040c000 */
[----:B------:R0:W-:Y:S01]  /*3060*/  MUFU.COS R101, R30 ;  /* 0x0000001e00657308 */ /* 0x0001e20000000000 */
[----:B------:R-:W-:Y:S02]  /*3070*/  FMUL.FTZ R70, R29, R61 ;  /* 0x0000003d1d467220 */ /* 0x000fe40000410000 */
[C---:B------:R-:W-:Y:S02]  /*3080*/  FMUL.FTZ R38, R43.reuse, R48 ;  /* 0x000000302b267220 */ /* 0x040fe40000410000 */
[----:B------:R-:W-:-:S02]  /*3090*/  FMUL.FTZ R125, R43, R56 ;  /* 0x000000382b7d7220 */ /* 0x000fc40000410000 */
[----:B------:R-:W-:Y:S01]  /*30a0*/  FMUL.FTZ R42, R43, R49 ;  /* 0x000000312b2a7220 */ /* 0x000fe20000410000 */
[----:B------:R-:W-:Y:S01]  /*30b0*/  MUFU.SIN R97, R32 ;  /* 0x0000002000617308 */ /* 0x000fe20000000400 */
[----:B0-----:R-:W-:Y:S02]  /*30c0*/  FMUL.RZ R30, R28, 0.15915493667125701904 ;  /* 0x3e22f9831c1e7820 */ /* 0x001fe4000040c000 */
[----:B------:R-:W-:Y:S02]  /*30d0*/  FMUL.FTZ R28, R29, R51 ;  /* 0x000000331d1c7220 */ /* 0x000fe40000410000 */
[C---:B------:R-:W-:Y:S02]  /*30e0*/  FMUL.FTZ R36, R43.reuse, R58 ;  /* 0x0000003a2b247220 */ /* 0x040fe40000410000 */
[----:B------:R-:W-:Y:S01]  /*30f0*/  FMUL.FTZ R34, R43, R57 ;  /* 0x000000392b227220 */ /* 0x000fe20000410000 */
[----:B------:R0:W-:Y:S08]  /*3100*/  MUFU.COS R123, R32 ;  /* 0x00000020007b7308 */ /* 0x0001f00000000000 */
[----:B------:R-:W-:Y:S01]  /*3110*/  MUFU.SIN R95, R31 ;  /* 0x0000001f005f7308 */ /* 0x000fe20000000400 */
[----:B0-----:R-:W-:-:S02]  /*3120*/  FMUL.RZ R32, R28, 0.15915493667125701904 ;  /* 0x3e22f9831c207820 */ /* 0x001fc4000040c000 */
        /* <DEDUP_REMOVED lines=20> */
[----:B------:R-:W-:-:S04]  /*3270*/  FMUL.FTZ R28, R29, R59 ;  /* 0x0000003b1d1c7220 */ /* 0x000fc80000410000 */
[----:B------:R-:W-:Y:S01]  /*3280*/  FMUL.RZ R71, R28, 0.15915493667125701904 ;  /* 0x3e22f9831c477820 */ /* 0x000fe2000040c000 */
[----:B------:R-:W-:Y:S01]  /*3290*/  MUFU.SIN R85, R32 ;  /* 0x0000002000557308 */ /* 0x000fe20000000400 */
[----:B------:R-:W-:-:S07]  /*32a0*/  FMUL.FTZ R28, R43, R59 ;  /* 0x0000003b2b1c7220 */ /* 0x000fce0000410000 */
[----:B------:R0:W-:Y:S01]  /*32b0*/  MUFU.COS R41, R32 ;  /* 0x0000002000297308 */ /* 0x0001e20000000000 */
[C---:B-1----:R-:W-:Y:S02]  /*32c0*/  FMUL.FTZ R99, R96.reuse, R99 ;  /* 0x0000006360637220 */ /* 0x042fe40000410000 */
[----:B------:R-:W-:-:S05]  /*32d0*/  FMUL.FTZ R101, R96, R101 ;  /* 0x0000006560657220 */ /* 0x000fca0000410000 */
[----:B------:R-:W1:Y:S01]  /*32e0*/  MUFU.EX2 R94, R94 ;  /* 0x0000005e005e7308 */ /* 0x000e620000000800 */
[----:B0-----:R-:W-:-:S05]  /*32f0*/  IMAD.WIDE.U32 R32, R15, c[0x0][0x198], RZ ;  /* 0x000066000f207a25 */ /* 0x001fca00078e00ff */
[----:B------:R-:W-:Y:S01]  /*3300*/  IADD3 R33, R33, R73, RZ ;  /* 0x0000004921217210 */ /* 0x000fe20007ffe0ff */
[----:B------:R-:W-:Y:S01]  /*3310*/  IMAD R73, R40, c[0x0][0x1c0], RZ ;  /* 0x0000700028497a24 */ /* 0x000fe200078e02ff */
[----:B------:R-:W0:Y:S03]  /*3320*/  MUFU.EX2 R90, R90 ;  /* 0x0000005a005a7308 */ /* 0x000e260000000800 */
[----:B------:R-:W-:-:S04]  /*3330*/  IMAD.WIDE.U32 R32, R64, c[0x0][0x1a0], R32 ;  /* 0x0000680040207a25 */ /* 0x000fc800078e0020 */
[----:B------:R-:W-:Y:S01]  /*3340*/  IMAD R73, R64, c[0x0][0x1c4], R73 ;  /* 0x0000710040497a24 */ /* 0x000fe200078e0249 */
[----:B------:R-:W-:Y:S01]  /*3350*/  MUFU.SIN R111, R71 ;  /* 0x00000047006f7308 */ /* 0x000fe20000000400 */
[C---:B-1----:R-:W-:Y:S02]  /*3360*/  FMUL.FTZ R98, R94.reuse, R123 ;  /* 0x0000007b5e627220 */ /* 0x042fe40000410000 */
[----:B------:R-:W-:-:S05]  /*3370*/  FMUL.FTZ R97, R94, R97 ;  /* 0x000000615e617220 */ /* 0x000fca0000410000 */
[----:B------:R1:W-:Y:S01]  /*3380*/  MUFU.COS R35, R71 ;  /* 0x0000004700237308 */ /* 0x0003e20000000000 */
[C---:B0-----:R-:W-:Y:S02]  /*3390*/  FMUL.FTZ R94, R90.reuse, R119 ;  /* 0x000000775a5e7220 */ /* 0x041fe40000410000 */
[----:B------:R-:W-:Y:S02]  /*33a0*/  FMUL.FTZ R93, R90, R93 ;  /* 0x0000005d5a5d7220 */ /* 0x000fe40000410000 */
[----:B------:R-:W-:-:S03]  /*33b0*/  FMUL.FTZ R90, R84, R99 ;  /* 0x00000063545a7220 */ /* 0x000fc60000410000 */
[----:B------:R-:W0:Y:S01]  /*33c0*/  MUFU.EX2 R92, R92 ;  /* 0x0000005c005c7308 */ /* 0x000e220000000800 */
[----:B-1----:R-:W-:Y:S02]  /*33d0*/  IMAD R71, R40, c[0x0][0x1a0], RZ ;  /* 0x0000680028477a24 */ /* 0x002fe400078e02ff */
[----:B------:R-:W-:Y:S02]  /*33e0*/  FFMA.FTZ R90, RZ, R101, R90 ;  /* 0x00000065ff5a7223 */ /* 0x000fe4000001005a */
[----:B------:R-:W-:Y:S02]  /*33f0*/  IMAD R71, R64, c[0x0][0x1a4], R71 ;  /* 0x0000690040477a24 */ /* 0x000fe400078e0247 */
[----:B------:R-:W-:Y:S01]  /*3400*/  FMUL.FTZ R40, R43, R60 ;  /* 0x0000003c2b287220 */ /* 0x000fe20000410000 */
[----:B------:R-:W1:Y:S02]  /*3410*/  MUFU.EX2 R88, R88 ;  /* 0x0000005800587308 */ /* 0x000e640000000800 */
[----:B------:R-:W-:Y:S01]  /*3420*/  IADD3 R71, R33, R71, RZ ;  /* 0x0000004721477210 */ /* 0x000fe20007ffe0ff */
[----:B------:R-:W-:Y:S01]  /*3430*/  FMUL.RZ R33, R70, 0.15915493667125701904 ;  /* 0x3e22f98346217820 */ /* 0x000fe2000040c000 */
[----:B------:R-:W-:-:S04]  /*3440*/  LEA R70, P0, R32, c[0x0][0x228], 0x3 ;  /* 0x00008a0020467a11 */ /* 0x000fc800078018ff */
[----:B------:R-:W-:Y:S01]  /*3450*/  MUFU.SIN R115, R31 ;  /* 0x0000001f00737308 */ /* 0x000fe20000000400 */
[----:B------:R-:W-:Y:S01]  /*3460*/  LEA.HI.X R71, R32, c[0x0][0x22c], R71, 0x3, P0 ;  /* 0x00008b0020477a11 */ /* 0x000fe200000f1c47 */
[----:B------:R-:W-:Y:S02]  /*3470*/  FMUL.FTZ R32, RZ, R99 ;  /* 0x00000063ff207220 */ /* 0x000fe40000410000 */
[C---:B0-----:R-:W-:Y:S02]  /*3480*/  FMUL.FTZ R96, R92.reuse, R121 ;  /* 0x000000795c607220 */ /* 0x041fe40000410000 */
[----:B------:R-:W-:Y:S01]  /*3490*/  FMUL.FTZ R95, R92, R95 ;  /* 0x0000005f5c5f7220 */ /* 0x000fe20000410000 */
[----:B------:R-:W2:Y:S01]  /*34a0*/  LDG.E.64 R70, [R70.64] ;  /* 0x0000000446467981 */ /* 0x000ea2000c1e1b00 */
[----:B------:R-:W-:Y:S01]  /*34b0*/  MUFU.COS R39, R31 ;  /* 0x0000001f00277308 */ /* 0x000fe20000000000 */
[C---:B-1----:R-:W-:Y:S02]  /*34c0*/  FMUL.FTZ R92, R88.reuse, R117 ;  /* 0x00000075585c7220 */ /* 0x042fe40000410000 */
[----:B------:R-:W-:-:S02]  /*34d0*/  FMUL.FTZ R91, R88, R91 ;  /* 0x0000005b585b7220 */ /* 0x000fc40000410000 */
[----:B------:R-:W-:Y:S02]  /*34e0*/  FFMA.FTZ R32, R84, R101, -R32 ;  /* 0x0000006554207223 */ /* 0x000fe40000010820 */
[----:B------:R-:W-:Y:S01]  /*34f0*/  FADD.FTZ R88, RZ, R90 ;  /* 0x0000005aff587221 */ /* 0x000fe20000010000 */
[----:B------:R-:W-:Y:S03]  /*3500*/  MUFU.SIN R113, R30 ;  /* 0x0000001e00717308 */ /* 0x000fe60000000400 */
[----:B------:R-:W-:-:S05]  /*3510*/  FMUL.FTZ R104, R97, R88 ;  /* 0x0000005861687220 */ /* 0x000fca0000410000 */
[----:B------:R0:W-:Y:S08]  /*3520*/  MUFU.COS R37, R30 ;  /* 0x0000001e00257308 */ /* 0x0001f00000000000 */
[----:B------:R-:W1:Y:S01]  /*3530*/  MUFU.EX2 R86, R86 ;  /* 0x0000005600567308 */ /* 0x000e620000000800 */
[----:B0-----:R-:W-:-:S05]  /*3540*/  IMAD.WIDE.U32 R30, R15, c[0x0][0x1b8], RZ ;  /* 0x00006e000f1e7a25 */ /* 0x001fca00078e00ff */
        /* <DEDUP_REMOVED lines=328> */
.L_x_1132:
        /* <DEDUP_REMOVED lines=16> */
.L_x_1133:
[----:B------:R-:W-:Y:S05]  /*4ad0*/  BSYNC B0 ;  /* 0x0000000000007941 */ /* 0x000fea0003800000 */
.L_x_1131:
        /* <DEDUP_REMOVED lines=122> */
.L_x_1135:
[----:B------:R-:W-:Y:S05]  /*5280*/  BSYNC B0 ;  /* 0x0000000000007941 */ /* 0x000fea0003800000 */
.L_x_1134:
        /* <DEDUP_REMOVED lines=53> */
.L_x_1130:
[----:B------:R-:W-:Y:S01]  /*55e0*/  BAR.SYNC.DEFER_BLOCKING 0x0 ;  /* 0x0000000000007b1d */ /* 0x000fe20000010000 */
[----:B------:R-:W-:Y:S01]  /*55f0*/  SHF.L.U32 R32, R9, 0x1, RZ ;  /* 0x0000000109207819 */ /* 0x000fe200000006ff */
[C---:B------:R-:W-:Y:S01]  /*5600*/  IMAD R48, R10.reuse, c[0x0][0x200], RZ ;  /* 0x000080000a307a24 */ /* 0x040fe200078e02ff */
[----:B------:R-:W-:Y:S01]  /*5610*/  F2FP.BF16.PACK_AB R31, R25, R26 ;  /* 0x0000001a191f723e */ /* 0x000fe200000010ff */
[----:B------:R-:W-:Y:S01]  /*5620*/  IMAD R50, R10, c[0x0][0x1f0], RZ ;  /* 0x00007c000a327a24 */ /* 0x000fe200078e02ff */
        /* <DEDUP_REMOVED lines=13> */
[----:B------:R1:W-:Y:S01]  /*5700*/  STS.128 [R54.X16+0x10], R32 ;  /* 0x0000102036007388 */ /* 0x0003e2000000cc00 */
[----:B------:R-:W-:-:S06]  /*5710*/  NOP ;  /* 0x0000000000007918 */ /* 0x000fcc0000000000 */
[----:B------:R-:W2:Y:S01]  /*5720*/  LDS.128 R36, [R55.X16] ;  /* 0x0000000037247984 */ /* 0x000ea2000000cc00 */
[----:B------:R-:W-:-:S03]  /*5730*/  SHF.R.S32.HI R53, RZ, 0x1f, R52 ;  /* 0x0000001fff357819 */ /* 0x000fc60000011434 */
[----:B------:R-:W3:Y:S01]  /*5740*/  LDS.128 R40, [R55.X16+0x200] ;  /* 0x0002000037287984 */ /* 0x000ee2000000cc00 */
[C---:B0-----:R-:W-:Y:S02]  /*5750*/  IMAD R29, R11.reuse, c[0x0][0x1f4], R50 ;  /* 0x00007d000b1d7a24 */ /* 0x041fe400078e0232 */
[----:B------:R-:W-:-:S04]  /*5760*/  IMAD.WIDE.U32 R48, R11, c[0x0][0x200], R52 ;  /* 0x000080000b307a25 */ /* 0x000fc800078e0034 */
[----:B------:R-:W-:Y:S01]  /*5770*/  IMAD.WIDE.U32 R30, R11, c[0x0][0x1f0], R52 ;  /* 0x00007c000b1e7a25 */ /* 0x000fe200078e0034 */
[----:B------:R-:W-:-:S03]  /*5780*/  IADD3 R49, R49, R51, RZ ;  /* 0x0000003331317210 */ /* 0x000fc60007ffe0ff */
[C---:B------:R-:W-:Y:S01]  /*5790*/  IMAD R28, R14.reuse, c[0x0][0x208], RZ ;  /* 0x000082000e1c7a24 */ /* 0x040fe200078e02ff */
[----:B------:R-:W-:Y:S01]  /*57a0*/  IADD3 R31, R31, R29, RZ ;  /* 0x0000001d1f1f7210 */ /* 0x000fe20007ffe0ff */
[----:B-1----:R-:W-:Y:S02]  /*57b0*/  IMAD R32, R14, c[0x0][0x1f8], RZ ;  /* 0x00007e000e207a24 */ /* 0x002fe400078e02ff */
[C---:B------:R-:W-:Y:S02]  /*57c0*/  IMAD R33, R15.reuse, c[0x0][0x20c], R28 ;  /* 0x000083000f217a24 */ /* 0x040fe400078e021c */
[----:B------:R-:W-:-:S04]  /*57d0*/  IMAD.WIDE.U32 R28, R15, c[0x0][0x208], R48 ;  /* 0x000082000f1c7a25 */ /* 0x000fc800078e0030 */
[----:B------:R-:W-:Y:S01]  /*57e0*/  IMAD R35, R15, c[0x0][0x1fc], R32 ;  /* 0x00007f000f237a24 */ /* 0x000fe200078e0220 */
[----:B------:R-:W-:Y:S01]  /*57f0*/  IADD3 R33, R29, R33, RZ ;  /* 0x000000211d217210 */ /* 0x000fe20007ffe0ff */
[----:B------:R-:W-:Y:S01]  /*5800*/  IMAD.WIDE.U32 R30, R15, c[0x0][0x1f8], R30 ;  /* 0x00007e000f1e7a25 */ /* 0x000fe200078e001e */
[----:B------:R-:W-:-:S04]  /*5810*/  LEA R56, P0, R28, c[0x0][0x258], 0x1 ;  /* 0x000096001c387a11 */ /* 0x000fc800078008ff */
[----:B------:R-:W-:Y:S02]  /*5820*/  LEA.HI.X R57, R28, c[0x0][0x25c], R33, 0x1, P0 ;  /* 0x000097001c397a11 */ /* 0x000fe400000f0c21 */
[----:B------:R-:W-:Y:S02]  /*5830*/  IADD3 R29, R31, R35, RZ ;  /* 0x000000231f1d7210 */ /* 0x000fe40007ffe0ff */
[----:B------:R-:W-:Y:S01]  /*5840*/  LEA R58, P1, R30, c[0x0][0x268], 0x1 ;  /* 0x00009a001e3a7a11 */ /* 0x000fe200078208ff */
[----:B------:R-:W-:-:S03]  /*5850*/  IMAD.WIDE R56, R0, 0x10, R56 ;  /* 0x0000001000387825 */ /* 0x000fc600078e0238 */
[----:B------:R-:W-:Y:S02]  /*5860*/  LEA.HI.X R59, R30, c[0x0][0x26c], R29, 0x1, P1 ;  /* 0x00009b001e3b7a11 */ /* 0x000fe400008f0c1d */
[----:B--2---:R-:W-:Y:S03]  /*5870*/  STG.E.128 [R56.64], R36 ;  /* 0x0000002438007986 */ /* 0x004fe6000c101d04 */
[----:B------:R-:W-:Y:S01]  /*5880*/  IMAD.WIDE R58, R0, 0x10, R58 ;  /* 0x00000010003a7825 */ /* 0x000fe200078e023a */
[----:B---3--:R-:W-:Y:S04]  /*5890*/  STG.E.128 [R56.64+0x200], R40 ;  /* 0x0002002838007986 */ /* 0x008fe8000c101d04 */
        /* <DEDUP_REMOVED lines=19> */
[--C-:B------:R-:W-:Y:S01]  /*59d0*/  PRMT R30, RZ, 0x5410, R48.reuse ;  /* 0x00005410ff1e7816 */ /* 0x100fe20000000030 */
[----:B------:R-:W-:Y:S01]  /*59e0*/  FMUL.FTZ R40, R51, -1.4426950216293334961 ;  /* 0xbfb8aa3b33287820 */ /* 0x000fe20000410000 */
[----:B------:R-:W-:Y:S01]  /*59f0*/  PRMT R48, RZ, 0x7610, R48 ;  /* 0x00007610ff307816 */ /* 0x000fe20000000030 */
[----:B------:R-:W-:Y:S01]  /*5a00*/  FMUL.FTZ R34, R33, -1.4426950216293334961 ;  /* 0xbfb8aa3b21227820 */ /* 0x000fe20000410000 */
[--C-:B-1----:R-:W-:Y:S01]  /*5a10*/  PRMT R62, RZ, 0x5410, R38.reuse ;  /* 0x00005410ff3e7816 */ /* 0x102fe20000000026 */
[----:B------:R0:W1:Y:S01]  /*5a20*/  MUFU.EX2 R56, R40 ;  /* 0x0000002800387308 */ /* 0x0000620000000800 */
[----:B------:R-:W-:Y:S01]  /*5a30*/  FMUL.FTZ R28, R30, -1.4426950216293334961 ;  /* 0xbfb8aa3b1e1c7820 */ /* 0x000fe20000410000 */
[----:B------:R-:W-:Y:S01]  /*5a40*/  PRMT R65, RZ, 0x5410, R39 ;  /* 0x00005410ff417816 */ /* 0x000fe20000000027 */
[----:B------:R-:W-:Y:S01]  /*5a50*/  FMUL.FTZ R29, R48, -1.4426950216293334961 ;  /* 0xbfb8aa3b301d7820 */ /* 0x000fe20000410000 */
[----:B------:R-:W-:Y:S01]  /*5a60*/  PRMT R49, RZ, 0x7610, R49 ;  /* 0x00007610ff317816 */ /* 0x000fe20000000031 */
[----:B------:R-:W-:Y:S01]  /*5a70*/  FMUL.FTZ R63, R62, -1.4426950216293334961 ;  /* 0xbfb8aa3b3e3f7820 */ /* 0x000fe20000410000 */
[----:B------:R-:W-:Y:S01]  /*5a80*/  PRMT R38, RZ, 0x7610, R38 ;  /* 0x00007610ff267816 */ /* 0x000fe20000000026 */
[----:B------:R-:W-:Y:S01]  /*5a90*/  FMUL.FTZ R66, R65, -1.4426950216293334961 ;  /* 0xbfb8aa3b41427820 */ /* 0x000fe20000410000 */
[----:B------:R2:W3:Y:S01]  /*5aa0*/  MUFU.EX2 R31, R28 ;  /* 0x0000001c001f7308 */ /* 0x0004e20000000800 */
[--C-:B0-----:R-:W-:Y:S01]  /*5ab0*/  PRMT R40, RZ, 0x5410, R50.reuse ;  /* 0x00005410ff287816 */ /* 0x101fe20000000032 */
[----:B------:R-:W-:Y:S01]  /*5ac0*/  FMUL.FTZ R35, R49, -1.4426950216293334961 ;  /* 0xbfb8aa3b31237820 */ /* 0x000fe20000410000 */
[----:B------:R-:W-:Y:S01]  /*5ad0*/  PRMT R50, RZ, 0x7610, R50 ;  /* 0x00007610ff327816 */ /* 0x000fe20000000032 */
[----:B------:R-:W-:Y:S01]  /*5ae0*/  FMUL.FTZ R64, R38, -1.4426950216293334961 ;  /* 0xbfb8aa3b26407820 */ /* 0x000fe20000410000 */
[----:B------:R-:W-:-:S03]  /*5af0*/  PRMT R39, RZ, 0x7610, R39 ;  /* 0x00007610ff277816 */ /* 0x000fc60000000027 */
[----:B------:R-:W0:Y:S01]  /*5b00*/  MUFU.EX2 R34, R34 ;  /* 0x0000002200227308 */ /* 0x000e220000000800 */
[----:B--2---:R-:W-:Y:S02]  /*5b10*/  FMUL.FTZ R28, R40, -1.4426950216293334961 ;  /* 0xbfb8aa3b281c7820 */ /* 0x004fe40000410000 */
[----:B------:R-:W-:Y:S02]  /*5b20*/  FMUL.FTZ R67, R39, -1.4426950216293334961 ;  /* 0xbfb8aa3b27437820 */ /* 0x000fe40000410000 */
[----:B-1----:R-:W-:-:S03]  /*5b30*/  FADD.FTZ R56, R56, 1 ;  /* 0x3f80000038387421 */ /* 0x002fc60000010000 */
[----:B------:R1:W2:Y:S01]  /*5b40*/  MUFU.EX2 R32, R29 ;  /* 0x0000001d00207308 */ /* 0x0002a20000000800 */
[----:B---3--:R-:W-:-:S07]  /*5b50*/  FADD.FTZ R31, R31, 1 ;  /* 0x3f8000001f1f7421 */ /* 0x008fce0000010000 */
[----:B------:R3:W4:Y:S01]  /*5b60*/  MUFU.EX2 R41, R28 ;  /* 0x0000001c00297308 */ /* 0x0007220000000800 */
[----:B-1----:R-:W-:Y:S02]  /*5b70*/  FMUL.FTZ R29, R50, -1.4426950216293334961 ;  /* 0xbfb8aa3b321d7820 */ /* 0x002fe40000410000 */
[----:B0-----:R-:W-:-:S05]  /*5b80*/  FADD.FTZ R34, R34, 1 ;  /* 0x3f80000022227421 */ /* 0x001fca0000010000 */
[----:B------:R0:W1:Y:S01]  /*5b90*/  MUFU.EX2 R42, R29 ;  /* 0x0000001d002a7308 */ /* 0x0000620000000800 */
[--C-:B---3--:R-:W-:Y:S01]  /*5ba0*/  PRMT R28, RZ, 0x5410, R36.reuse ;  /* 0x00005410ff1c7816 */ /* 0x108fe20000000024 */
[----:B--2---:R-:W-:Y:S01]  /*5bb0*/  FADD.FTZ R32, R32, 1 ;  /* 0x3f80000020207421 */ /* 0x004fe20000010000 */
[----:B------:R-:W-:-:S03]  /*5bc0*/  PRMT R36, RZ, 0x7610, R36 ;  /* 0x00007610ff247816 */ /* 0x000fc60000000024 */
[----:B------:R-:W-:Y:S02]  /*5bd0*/  FMUL.FTZ R57, R28, -1.4426950216293334961 ;  /* 0xbfb8aa3b1c397820 */ /* 0x000fe40000410000 */
[----:B------:R-:W2:Y:S01]  /*5be0*/  MUFU.EX2 R60, R60 ;  /* 0x0000003c003c7308 */ /* 0x000ea20000000800 */
[--C-:B0-----:R-:W-:Y:S01]  /*5bf0*/  PRMT R29, RZ, 0x5410, R37.reuse ;  /* 0x00005410ff1d7816 */ /* 0x101fe20000000025 */
[----:B------:R-:W-:Y:S01]  /*5c00*/  FMUL.FTZ R58, R36, -1.4426950216293334961 ;  /* 0xbfb8aa3b243a7820 */ /* 0x000fe20000410000 */
[----:B------:R-:W-:Y:S01]  /*5c10*/  PRMT R37, RZ, 0x7610, R37 ;  /* 0x00007610ff257816 */ /* 0x000fe20000000025 */
[----:B----4-:R-:W-:Y:S02]  /*5c20*/  FADD.FTZ R41, R41, 1 ;  /* 0x3f80000029297421 */ /* 0x010fe40000010000 */
[----:B------:R-:W-:Y:S02]  /*5c30*/  FMUL.FTZ R59, R29, -1.4426950216293334961 ;  /* 0xbfb8aa3b1d3b7820 */ /* 0x000fe40000410000 */
[----:B------:R-:W-:Y:S01]  /*5c40*/  FMUL.FTZ R61, R37, -1.4426950216293334961 ;  /* 0xbfb8aa3b253d7820 */ /* 0x000fe20000410000 */
[----:B------:R-:W0:Y:S01]  /*5c50*/  MUFU.EX2 R57, R57 ;  /* 0x0000003900397308 */ /* 0x000e220000000800 */
[----:B-1----:R-:W-:-:S02]  /*5c60*/  FADD.FTZ R42, R42, 1 ;  /* 0x3f8000002a2a7421 */ /* 0x002fc40000010000 */
[----:B--2---:R-:W-:-:S05]  /*5c70*/  FADD.FTZ R60, R60, 1 ;  /* 0x3f8000003c3c7421 */ /* 0x004fca0000010000 */
        /* <DEDUP_REMOVED lines=20> */
[----:B0-----:R-:W-:-:S07]  /*5dc0*/  FMUL.FTZ R33, R33, R34 ;  /* 0x0000002221217220 */ /* 0x001fce0000410000 */
[----:B------:R-:W0:Y:S01]  /*5dd0*/  MUFU.RCP R56, R56 ;  /* 0x0000003800387308 */ /* 0x000e220000001000 */
[----:B-1----:R-:W-:-:S04]  /*5de0*/  FMUL.FTZ R48, R48, R69 ;  /* 0x0000004530307220 */ /* 0x002fc80000410000 */
[----:B------:R-:W-:Y:S02]  /*5df0*/  FMUL.FTZ R48, R48, R17 ;  /* 0x0000001130307220 */ /* 0x000fe40000410000 */
[----:B------:R-:W-:Y:S01]  /*5e00*/  FMUL.FTZ R17, R33, R16 ;  /* 0x0000001021117220 */ /* 0x000fe20000410000 */
        /* <DEDUP_REMOVED lines=16> */
[----:B-1----:R-:W-:Y:S01]  /*5f10*/  FMUL.FTZ R35, R40, R41 ;  /* 0x0000002928237220 */ /* 0x002fe20000410000 */
[----:B------:R-:W-:-:S03]  /*5f20*/  F2FP.BF16.PACK_AB R17, R30, R17 ;  /* 0x000000111e11723e */ /* 0x000fc600000010ff */
[----:B------:R-:W-:-:S03]  /*5f30*/  FMUL.FTZ R18, R35, R44 ;  /* 0x0000002c23127220 */ /* 0x000fc60000410000 */
[----:B------:R-:W1:Y:S01]  /*5f40*/  MUFU.RCP R73, R58 ;  /* 0x0000003a00497308 */ /* 0x000e620000001000 */
[----:B--2---:R-:W-:-:S04]  /*5f50*/  FMUL.FTZ R50, R50, R71 ;  /* 0x0000004732327220 */ /* 0x004fc80000410000 */
[----:B------:R-:W-:-:S03]  /*5f60*/  FMUL.FTZ R27, R50, R27 ;  /* 0x0000001b321b7220 */ /* 0x000fc60000410000 */
[----:B------:R-:W2:Y:S01]  /*5f70*/  MUFU.RCP R72, R61 ;  /* 0x0000003d00487308 */ /* 0x000ea20000001000 */
[----:B0-----:R-:W-:Y:S01]  /*5f80*/  FMUL.FTZ R25, R28, R57 ;  /* 0x000000391c197220 */ /* 0x001fe20000410000 */
[----:B------:R-:W-:Y:S01]  /*5f90*/  F2FP.BF16.PACK_AB R18, R27, R18 ;  /* 0x000000121b12723e */ /* 0x000fe200000010ff */
[----:B------:R-:W-:Y:S02]  /*5fa0*/  IMAD R28, R10, c[0x0][0x210], RZ ;  /* 0x000084000a1c7a24 */ /* 0x000fe400078e02ff */
[----:B------:R-:W-:-:S03]  /*5fb0*/  FMUL.FTZ R25, R25, R24 ;  /* 0x0000001819197220 */ /* 0x000fc60000410000 */
[----:B------:R-:W0:Y:S01]  /*5fc0*/  MUFU.RCP R63, R63 ;  /* 0x0000003f003f7308 */ /* 0x000e220000001000 */
[----:B-1----:R-:W-:-:S04]  /*5fd0*/  FMUL.FTZ R36, R36, R73 ;  /* 0x0000004924247220 */ /* 0x002fc80000410000 */
[----:B------:R-:W-:-:S03]  /*5fe0*/  FMUL.FTZ R36, R36, R23 ;  /* 0x0000001724247220 */ /* 0x000fc60000410000 */
[----:B------:R-:W1:Y:S01]  /*5ff0*/  MUFU.RCP R75, R64 ;  /* 0x00000040004b7308 */ /* 0x000e620000001000 */
[----:B--2---:R-:W-:Y:S01]  /*6000*/  FMUL.FTZ R16, R37, R72 ;  /* 0x0000004825107220 */ /* 0x004fe20000410000 */
[----:B------:R-:W-:-:S03]  /*6010*/  F2FP.BF16.PACK_AB R36, R36, R25 ;  /* 0x000000192424723e */ /* 0x000fc600000010ff */
[----:B------:R-:W-:Y:S01]  /*6020*/  FMUL.FTZ R22, R16, R21 ;  /* 0x0000001510167220 */ /* 0x000fe20000410000 */
[----:B------:R-:W-:Y:S02]  /*6030*/  F2FP.BF16.PACK_AB R16, R48, R31 ;  /* 0x0000001f3010723e */ /* 0x000fe400000010ff */
[----:B------:R-:W2:Y:S01]  /*6040*/  MUFU.RCP R66, R66 ;  /* 0x0000004200427308 */ /* 0x000ea20000001000 */
[----:B0-----:R-:W-:Y:S01]  /*6050*/  FMUL.FTZ R33, R62, R63 ;  /* 0x0000003f3e217220 */ /* 0x001fe20000410000 */
[----:B------:R-:W-:Y:S01]  /*6060*/  F2FP.BF16.PACK_AB R37, R22, R29 ;  /* 0x0000001d1625723e */ /* 0x000fe200000010ff */
[----:B------:R-:W-:Y:S02]  /*6070*/  IMAD R29, R11, c[0x0][0x214], R28 ;  /* 0x000085000b1d7a24 */ /* 0x000fe400078e021c */
[----:B------:R-:W-:Y:S01]  /*6080*/  FMUL.FTZ R33, R33, R20 ;  /* 0x0000001421217220 */ /* 0x000fe20000410000 */
[----:B------:R-:W-:Y:S01]  /*6090*/  BAR.SYNC.DEFER_BLOCKING 0x0 ;  /* 0x0000000000007b1d */ /* 0x000fe20000010000 */
[----:B------:R-:W-:Y:S01]  /*60a0*/  IMAD R28, R14, c[0x0][0x218], RZ ;  /* 0x000086000e1c7a24 */ /* 0x000fe200078e02ff */
[----:B------:R-:W-:Y:S01]  /*60b0*/  IADD3 R53, R53, R29, RZ ;  /* 0x0000001d35357210 */ /* 0x000fe20007ffe0ff */
[----:B-1----:R-:W-:-:S03]  /*60c0*/  FMUL.FTZ R38, R38, R75 ;  /* 0x0000004b26267220 */ /* 0x002fc60000410000 */
[----:B------:R-:W0:Y:S01]  /*60d0*/  MUFU.RCP R34, R67 ;  /* 0x0000004300227308 */ /* 0x000e220000001000 */
[----:B------:R-:W-:Y:S01]  /*60e0*/  FMUL.FTZ R38, R38, R19 ;  /* 0x0000001326267220 */ /* 0x000fe20000410000 */
[----:B------:R-:W-:Y:S01]  /*60f0*/  F2FP.BF16.PACK_AB R19, R32, R43 ;  /* 0x0000002b2013723e */ /* 0x000fe200000010ff */
[----:B--2---:R-:W-:-:S03]  /*6100*/  FMUL.FTZ R26, R65, R66 ;  /* 0x00000042411a7220 */ /* 0x004fc60000410000 */
[----:B------:R-:W-:Y:S01]  /*6110*/  F2FP.BF16.PACK_AB R38, R38, R33 ;  /* 0x000000212626723e */ /* 0x000fe200000010ff */
[----:B------:R-:W-:Y:S02]  /*6120*/  FMUL.FTZ R26, R26, R47 ;  /* 0x0000002f1a1a7220 */ /* 0x000fe40000410000 */
[----:B0-----:R-:W-:Y:S01]  /*6130*/  FMUL.FTZ R39, R39, R34 ;  /* 0x0000002227277220 */ /* 0x001fe20000410000 */
[----:B------:R0:W-:Y:S03]  /*6140*/  STS.128 [R54.X16], R16 ;  /* 0x0000001036007388 */ /* 0x0001e6000000cc00 */
[----:B------:R-:W-:-:S05]  /*6150*/  FMUL.FTZ R39, R39, R46 ;  /* 0x0000002e27277220 */ /* 0x000fca0000410000 */
[----:B------:R-:W-:-:S05]  /*6160*/  F2FP.BF16.PACK_AB R39, R39, R26 ;  /* 0x0000001a2727723e */ /* 0x000fca00000010ff */
[----:B------:R-:W-:Y:S01]  /*6170*/  STS.128 [R54.X16+0x10], R36 ;  /* 0x0000102436007388 */ /* 0x000fe2000000cc00 */
[----:B------:R-:W-:-:S06]  /*6180*/  NOP ;  /* 0x0000000000007918 */ /* 0x000fcc0000000000 */
[----:B------:R-:W1:Y:S01]  /*6190*/  LDS.128 R20, [R55.X16] ;  /* 0x0000000037147984 */ /* 0x000e62000000cc00 */
[C---:B0-----:R-:W-:Y:S02]  /*61a0*/  IMAD R19, R15.reuse, c[0x0][0x21c], R28 ;  /* 0x000087000f137a24 */ /* 0x041fe400078e021c */
[----:B------:R-:W-:Y:S01]  /*61b0*/  IMAD.WIDE.U32 R16, R15, c[0x0][0x218], R52 ;  /* 0x000086000f107a25 */ /* 0x000fe200078e0034 */
[----:B------:R-:W0:Y:S04]  /*61c0*/  LDS.128 R24, [R55.X16+0x200] ;  /* 0x0002000037187984 */ /* 0x000e28000000cc00 */
[----:B------:R-:W-:Y:S02]  /*61d0*/  IADD3 R17, R17, R19, RZ ;  /* 0x0000001311117210 */ /* 0x000fe40007ffe0ff */
[----:B------:R-:W-:-:S04]  /*61e0*/  LEA R18, P0, R16, c[0x0][0x270], 0x1 ;  /* 0x00009c0010127a11 */ /* 0x000fc800078008ff */
[----:B------:R-:W-:Y:S02]  /*61f0*/  LEA.HI.X R19, R16, c[0x0][0x274], R17, 0x1, P0 ;  /* 0x00009d0010137a11 */ /* 0x000fe400000f0c11 */
[----:B------:R-:W-:-:S03]  /*6200*/  ISETP.GE.AND P0, PT, R7, c[0x0][0x174], PT ;  /* 0x00005d0007007a0c */ /* 0x000fc60003f06270 */
[----:B------:R-:W-:-:S05]  /*6210*/  IMAD.WIDE R16, R0, 0x10, R18 ;  /* 0x0000001000107825 */ /* 0x000fca00078e0212 */
[----:B-1----:R1:W-:Y:S04]  /*6220*/  STG.E.128 [R16.64], R20 ;  /* 0x0000001410007986 */ /* 0x0023e8000c101d04 */
[----:B0-----:R1:W-:Y:S01]  /*6230*/  STG.E.128 [R16.64+0x200], R24 ;  /* 0x0002001810007986 */ /* 0x0013e2000c101d04 */
[----:B------:R-:W-:Y:S01]  /*6240*/  @P0 CALL.REL.NOINC `(.L_x_1137) ;  /* 0x0000001000000944 */ /* 0x000fe20003c00000 */
[----:B------:R-:W-:Y:S05]  /*6250*/  BRA `(.L_x_1138) ;  /* 0xffffa0f000007947 */ /* 0x000fea000383ffff */
.L_x_1137:
[----:B------:R-:W-:Y:S05]  /*6260*/  EXIT ;  /* 0x000000000000794d */ /* 0x000fea0003800000 */
.L_x_1139:
        /* <DEDUP_REMOVED lines=9> */
.L_x_5345:


//--------------------- .text._Z25selective_scan_fwd_kernelI32Selective_Scan_fwd_kernel_traitsILi64ELi16ELi1ELb1ELb0ELb1ELb0EN3c108BFloat16ENS1_7complexIfEEEEv13SSMParamsBase --------------------------
	.section	.text._Z25selective_scan_fwd_kernelI32Selective_Scan_fwd_kernel_traitsILi64ELi16ELi1ELb1ELb0ELb1ELb0EN3c108BFloat16ENS1_7complexIfEEEEv13SSMParamsBase,"ax",@progbits
	.sectioninfo	@"SHI_REGISTERS=152"
	.align	128
        .global         _Z25selective_scan_fwd_kernelI32Selective_Scan_fwd_kernel_traitsILi64ELi16ELi1ELb1ELb0ELb1ELb0EN3c108BFloat16ENS1_7complexIfEEEEv13SSMParamsBase
        .type           _Z25selective_scan_fwd_kernelI32Selective_Scan_fwd_kernel_traitsILi64ELi16ELi1ELb1ELb0ELb1ELb0EN3c108BFloat16ENS1_7complexIfEEEEv13SSMParamsBase,@function
        .size           _Z25selective_scan_fwd_kernelI32Selective_Scan_fwd_kernel_traitsILi64ELi16ELi1ELb1ELb0ELb1ELb0EN3c108BFloat16ENS1_7complexIfEEEEv13SSMParamsBase,(.L_x_5346 - _Z25selective_scan_fwd_kernelI32Selective_Scan_fwd_kernel_traitsILi64ELi16ELi1ELb1ELb0ELb1ELb0EN3c108BFloat16ENS1_7complexIfEEEEv13SSMParamsBase)
        .other          _Z25selective_scan_fwd_kernelI32Selective_Scan_fwd_kernel_traitsILi64ELi16ELi1ELb1ELb0ELb1ELb0EN3c108BFloat16ENS1_7complexIfEEEEv13SSMParamsBase,@"STO_CUDA_ENTRY STV_DEFAULT"
_Z25selective_scan_fwd_kernelI32Selective_Scan_fwd_kernel_traitsILi64ELi16ELi1ELb1ELb0ELb1ELb0EN3c108BFloat16ENS1_7complexIfEEEEv13SSMParamsBase:
.text._Z25selective_scan_fwd_kernelI32Selective_Scan_fwd_kernel_traitsILi64ELi16ELi1ELb1ELb0ELb1ELb0EN3c108BFloat16ENS1_7complexIfEEEEv13SSMParamsBase:
        /* <DEDUP_REMOVED lines=83> */
.L_x_1180:
        /* <DEDUP_REMOVED lines=80> */
.L_x_1141:
[----:B-12---:R-:W-:Y:S05]  /*0a30*/  BSYNC B0 ;  /* 0x0000000000007941 */ /* 0x006fea0003800000 */
.L_x_1140:
        /* <DEDUP_REMOVED lines=36> */
.L_x_1143:
[----:B------:R-:W-:Y:S05]  /*0c80*/  BSYNC B0 ;  /* 0x0000000000007941 */ /* 0x000fea0003800000 */
.L_x_1142:
        /* <DEDUP_REMOVED lines=38> */
.L_x_1145:
[----:B------:R-:W-:Y:S05]  /*0ef0*/  BSYNC B0 ;  /* 0x0000000000007941 */ /* 0x000fea0003800000 */
.L_x_1144:
        /* <DEDUP_REMOVED lines=36> */
.L_x_1147:
[----:B------:R-:W-:Y:S05]  /*1140*/  BSYNC B0 ;  /* 0x0000000000007941 */ /* 0x000fea0003800000 */
.L_x_1146:
        /* <DEDUP_REMOVED lines=38> */
.L_x_1149:
[----:B------:R-:W-:Y:S05]  /*13b0*/  BSYNC B0 ;  /* 0x0000000000007941 */ /* 0x000fea0003800000 */
.L_x_1148:
        /* <DEDUP_REMOVED lines=39> */
.L_x_1151:
[----:B------:R-:W-:Y:S05]  /*1630*/  BSYNC B0 ;  /* 0x0000000000007941 */ /* 0x000fea0003800000 */
.L_x_1150:
        /* <DEDUP_REMOVED lines=43> */
.L_x_1153:
[----:B------:R-:W-:Y:S05]  /*18f0*/  BSYNC B0 ;  /* 0x0000000000007941 */ /* 0x000fea0003800000 */
.L_x_1152:
        /* <DEDUP_REMOVED lines=41> */
.L_x_1155:
[----:B------:R-:W-:Y:S05]  /*1b90*/  BSYNC B0 ;  /* 0x0000000000007941 */ /* 0x000fea0003800000 */
.L_x_1154:
        /* <DEDUP_REMOVED lines=43> */
.L_x_1157:
[----:B------:R-:W-:Y:S05]  /*1e50*/  BSYNC B0 ;  /* 0x0000000000007941 */ /* 0x000fea0003800000 */
.L_x_1156:
        /* <DEDUP_REMOVED lines=41> */
.L_x_1159:
[----:B------:R-:W-:Y:S05]  /*20f0*/  BSYNC B0 ;  /* 0x0000000000007941 */ /* 0x000fea0003800000 */
.L_x_1158:
        /* <DEDUP_REMOVED lines=47> */
.L_x_1161:
[----:B------:R-:W-:Y:S05]  /*23f0*/  BSYNC B0 ;  /* 0x0000000000007941 */ /* 0x000fea0003800000 */
.L_x_1160:
        /* <DEDUP_REMOVED lines=33> */
.L_x_1163:
[----:B------:R-:W-:Y:S05]  /*2610*/  BSYNC B0 ;  /* 0x0000000000007941 */ /* 0x000fea0003800000 */
.L_x_1162:
        /* <DEDUP_REMOVED lines=33> */
.L_x_1165:
[----:B------:R-:W-:Y:S05]  /*2830*/  BSYNC B0 ;  /* 0x0000000000007941 */ /* 0x000fea0003800000 */
.L_x_1164:
        /* <DEDUP_REMOVED lines=33> */
.L_x_1167:
[----:B------:R-:W-:Y:S05]  /*2a50*/  BSYNC B0 ;  /* 0x0000000000007941 */ /* 0x000fea0003800000 */
.L_x_1166:
        /* <DEDUP_REMOVED lines=33> */
.L_x_1169:
[----:B------:R-:W-:Y:S05]  /*2c70*/  BSYNC B0 ;  /* 0x0000000000007941 */ /* 0x000fea0003800000 */
.L_x_1168:
        /* <DEDUP_REMOVED lines=33> */
.L_x_1171:
[----:B------:R-:W-:Y:S05]  /*2e90*/  BSYNC B0 ;  /* 0x0000000000007941 */ /* 0x000fea0003800000 */
.L_x_1170:
        /* <DEDUP_REMOVED lines=21> */
.L_x_1178:
        /* <DEDUP_REMOVED lines=20> */
[----:B------:R1:W3:Y:S04]  /*3130*/  LDG.E.128 R8, [R20.64+0x200] ;  /* 0x0002000414087981 */ /* 0x0002e8000c1e1d00 */
[----:B------:R1:W4:Y:S04]  /*3140*/  LDG.E.128 R4, [R20.64] ;  /* 0x0000000414047981 */ /* 0x000328000c1e1d00 */
[----:B0-----:R1:W3:Y:S04]  /*3150*/  LDG.E.128 R12, [R20.64+0x400] ;  /* 0x00040004140c7981 */ /* 0x0012e8000c1e1d00 */
[----:B------:R1:W3:Y:S01]  /*3160*/  LDG.E.128 R16, [R20.64+0x600] ;  /* 0x0006000414107981 */ /* 0x0002e2000c1e1d00 */
[----:B------:R-:W-:-:S04]  /*3170*/  IMAD R123, R61, c[0x0][0x198], RZ ;  /* 0x000066003d7b7a24 */ /* 0x000fc800078e02ff */
[----:B------:R-:W-:Y:S02]  /*3180*/  IMAD R123, R66, c[0x0][0x19c], R123 ;  /* 0x00006700427b7a24 */ /* 0x000fe400078e027b */
[----:B------:R-:W-:-:S04]  /*3190*/  IMAD R135, R22, c[0x0][0x1a0], RZ ;  /* 0x0000680016877a24 */ /* 0x000fc800078e02ff */
[----:B------:R-:W-:Y:S02]  /*31a0*/  IMAD R135, R88, c[0x0][0x1a4], R135 ;  /* 0x0000690058877a24 */ /* 0x000fe400078e0287 */
[----:B--2---:R-:W-:Y:S02]  /*31b0*/  FMUL.FTZ R25, R2, 1.4426950216293334961 ;  /* 0x3fb8aa3b02197820 */ /* 0x004fe40000410000 */
[----:B------:R-:W-:-:S04]  /*31c0*/  FMUL.FTZ R2, R3, R56 ;  /* 0x0000003803027220 */ /* 0x000fc80000410000 */
[----:B------:R-:W-:Y:S02]  /*31d0*/  FMUL.RZ R24, R2, 0.15915493667125701904 ;  /* 0x3e22f98302187820 */ /* 0x000fe4000040c000 */
[C---:B------:R-:W-:Y:S02]  /*31e0*/  FMUL.FTZ R2, R3.reuse, R54 ;  /* 0x0000003603027220 */ /* 0x040fe40000410000 */
[C---:B------:R-:W-:Y:S02]  /*31f0*/  FMUL.FTZ R23, R3.reuse, R58 ;  /* 0x0000003a03177220 */ /* 0x040fe40000410000 */
[----:B-1----:R-:W-:Y:S02]  /*3200*/  FMUL.RZ R20, R2, 0.15915493667125701904 ;  /* 0x3e22f98302147820 */ /* 0x002fe4000040c000 */
[----:B------:R-:W-:Y:S02]  /*3210*/  FMUL.FTZ R2, R3, R52 ;  /* 0x0000003403027220 */ /* 0x000fe40000410000 */
[----:B------:R-:W-:-:S02]  /*3220*/  FMUL.RZ R23, R23, 0.15915493667125701904 ;  /* 0x3e22f98317177820 */ /* 0x000fc4000040c000 */
[----:B------:R-:W-:Y:S02]  /*3230*/  FMUL.RZ R21, R2, 0.15915493667125701904 ;  /* 0x3e22f98302157820 */ /* 0x000fe4000040c000 */
[----:B------:R-:W-:Y:S01]  /*3240*/  FMUL.FTZ R2, R3, R50 ;  /* 0x0000003203027220 */ /* 0x000fe20000410000 */
[----:B------:R-:W-:Y:S08]  /*3250*/  MUFU.SIN R116, R23 ;  /* 0x0000001700747308 */ /* 0x000ff00000000400 */
[----:B------:R0:W-:Y:S02]  /*3260*/  MUFU.COS R118, R23 ;  /* 0x0000001700767308 */ /* 0x0001e40000000000 */
[----:B0-----:R-:W-:-:S02]  /*3270*/  FMUL.RZ R23, R2, 0.15915493667125701904 ;  /* 0x3e22f98302177820 */ /* 0x001fc4000040c000 */
[----:B------:R-:W-:-:S04]  /*3280*/  FMUL.FTZ R2, R3, R48 ;  /* 0x0000003003027220 */ /* 0x000fc80000410000 */
[----:B------:R-:W-:Y:S08]  /*3290*/  MUFU.SIN R113, R20 ;  /* 0x0000001400717308 */ /* 0x000ff00000000400 */
[----:B------:R0:W-:Y:S02]  /*32a0*/  MUFU.COS R114, R20 ;  /* 0x0000001400727308 */ /* 0x0001e40000000000 */
[----:B0-----:R-:W-:-:S02]  /*32b0*/  FMUL.RZ R20, R2, 0.15915493667125701904 ;  /* 0x3e22f98302147820 */ /* 0x001fc4000040c000 */
[----:B------:R-:W-:-:S04]  /*32c0*/  FMUL.FTZ R2, R3, R46 ;  /* 0x0000002e03027220 */ /* 0x000fc80000410000 */
[----:B------:R-:W-:Y:S08]  /*32d0*/  MUFU.SIN R102, R21 ;  /* 0x0000001500667308 */ /* 0x000ff00000000400 */
[----:B------:R0:W-:Y:S08]  /*32e0*/  MUFU.COS R112, R21 ;  /* 0x0000001500707308 */ /* 0x0001f00000000000 */
[----:B------:R-:W-:Y:S01]  /*32f0*/  MUFU.SIN R107, R20 ;  /* 0x00000014006b7308 */ /* 0x000fe20000000400 */
[----:B0-----:R-:W-:-:S02]  /*3300*/  FMUL.RZ R21, R2, 0.15915493667125701904 ;  /* 0x3e22f98302157820 */ /* 0x001fc4000040c000 */
[----:B------:R-:W-:-:S05]  /*3310*/  FMUL.FTZ R2, R3, R44 ;  /* 0x0000002c03027220 */ /* 0x000fca0000410000 */
[----:B------:R0:W-:Y:S02]  /*3320*/  MUFU.COS R108, R20 ;  /* 0x00000014006c7308 */ /* 0x0001e40000000000 */
[----:B0-----:R-:W-:-:S06]  /*3330*/  FMUL.FTZ R20, R3, R40 ;  /* 0x0000002803147220 */ /* 0x001fcc0000410000 */
[----:B------:R-:W-:Y:S01]  /*3340*/  MUFU.SIN R109, R23 ;  /* 0x00000017006d7308 */ /* 0x000fe20000000400 */
[----:B------:R-:W-:-:S07]  /*3350*/  FMUL.FTZ R106, R25, R56 ;  /* 0x00000038196a7220 */ /* 0x000fce0000410000 */
[----:B------:R0:W-:Y:S08]  /*3360*/  MUFU.COS R121, R23 ;  /* 0x0000001700797308 */ /* 0x0001f00000000000 */
[----:B------:R-:W-:Y:S01]  /*3370*/  MUFU.SIN R105, R21 ;  /* 0x0000001500697308 */ /* 0x000fe20000000400 */
[----:B0-----:R-:W-:Y:S02]  /*3380*/  FMUL.RZ R23, R2, 0.15915493667125701904 ;  /* 0x3e22f98302177820 */ /* 0x001fe4000040c000 */
[----:B------:R-:W-:-:S05]  /*3390*/  FMUL.FTZ R2, R3, R42 ;  /* 0x0000002a03027220 */ /* 0x000fca0000410000 */
[----:B------:R0:W-:Y:S02]  /*33a0*/  MUFU.COS R31, R21 ;  /* 0x00000015001f7308 */ /* 0x0001e40000000000 */
[----:B0-----:R-:W-:Y:S02]  /*33b0*/  FMUL.RZ R21, R20, 0.15915493667125701904 ;  /* 0x3e22f98314157820 */ /* 0x001fe4000040c000 */
[----:B------:R-:W-:-:S04]  /*33c0*/  FMUL.FTZ R20, R3, R38 ;  /* 0x0000002603147220 */ /* 0x000fc80000410000 */
[----:B------:R-:W-:Y:S08]  /*33d0*/  MUFU.SIN R115, R24 ;  /* 0x0000001800737308 */ /* 0x000ff00000000400 */
[----:B------:R0:W-:Y:S08]  /*33e0*/  MUFU.COS R117, R24 ;  /* 0x0000001800757308 */ /* 0x0001f00000000000 */
[----:B------:R-:W-:Y:S01]  /*33f0*/  MUFU.SIN R103, R23 ;  /* 0x0000001700677308 */ /* 0x000fe20000000400 */
[----:B0-----:R-:W-:-:S07]  /*3400*/  FMUL.RZ R24, R2, 0.15915493667125701904 ;  /* 0x3e22f98302187820 */ /* 0x001fce000040c000 */
[----:B------:R0:W-:Y:S02]  /*3410*/  MUFU.COS R104, R23 ;  /* 0x0000001700687308 */ /* 0x0001e40000000000 */
[----:B0-----:R-:W-:Y:S02]  /*3420*/  FMUL.RZ R23, R20, 0.15915493667125701904 ;  /* 0x3e22f98314177820 */ /* 0x001fe4000040c000 */
[----:B------:R-:W-:-:S04]  /*3430*/  FMUL.FTZ R20, R3, R36 ;  /* 0x0000002403147220 */ /* 0x000fc80000410000 */
[----:B------:R-:W-:Y:S08]  /*3440*/  MUFU.SIN R101, R24 ;  /* 0x0000001800657308 */ /* 0x000ff00000000400 */
[----:B------:R0:W-:Y:S08]  /*3450*/  MUFU.COS R33, R24 ;  /* 0x0000001800217308 */ /* 0x0001f00000000000 */
[----:B------:R-:W-:Y:S01]  /*3460*/  MUFU.SIN R131, R21 ;  /* 0x0000001500837308 */ /* 0x000fe20000000400 */
[----:B0-----:R-:W-:-:S07]  /*3470*/  FMUL.RZ R24, R20, 0.15915493667125701904 ;  /* 0x3e22f98314187820 */ /* 0x001fce000040c000 */
[----:B------:R0:W-:Y:S01]  /*3480*/  MUFU.COS R27, R21 ;  /* 0x00000015001b7308 */ /* 0x0001e20000000000 */
[----:B------:R-:W-:-:S07]  /*3490*/  FMUL.FTZ R110, R25, R54 ;  /* 0x00000036196e7220 */ /* 0x000fce0000410000 */
[----:B------:R-:W1:Y:S01]  /*34a0*/  MUFU.EX2 R106, R106 ;  /* 0x0000006a006a7308 */ /* 0x000e620000000800 */
[----:B0-----:R-:W-:-:S07]  /*34b0*/  IMAD.WIDE.U32 R20, R66, c[0x0][0x198], RZ ;  /* 0x0000660042147a25 */ /* 0x001fce00078e00ff */
[----:B------:R-:W-:Y:S01]  /*34c0*/  MUFU.SIN R129, R23 ;  /* 0x0000001700817308 */ /* 0x000fe20000000400 */
[----:B------:R-:W-:-:S07]  /*34d0*/  IADD3 R21, R21, R123, RZ ;  /* 0x0000007b15157210 */ /* 0x000fce0007ffe0ff */
[----:B------:R0:W-:Y:S02]  /*34e0*/  MUFU.COS R35, R23 ;  /* 0x0000001700237308 */ /* 0x0001e40000000000 */
[----:B0-----:R-:W-:-:S04]  /*34f0*/  FMUL.FTZ R23, R3, R0 ;  /* 0x0000000003177220 */ /* 0x001fc80000410000 */
[----:B------:R-:W-:Y:S01]  /*3500*/  FMUL.RZ R123, R23, 0.15915493667125701904 ;  /* 0x3e22f983177b7820 */ /* 0x000fe2000040c000 */
[----:B------:R-:W-:Y:S01]  /*3510*/  SHF.L.U32 R23, R53, 0x2, RZ ;  /* 0x0000000235177819 */ /* 0x000fe200000006ff */
[----:B------:R-:W-:Y:S01]  /*3520*/  MUFU.SIN R127, R24 ;  /* 0x00000018007f7308 */ /* 0x000fe20000000400 */
[----:B-1----:R-:W-:-:S07]  /*3530*/  FMUL.FTZ R115, R106, R115 ;  /* 0x000000736a737220 */ /* 0x002fce0000410000 */
[----:B------:R0:W-:Y:S01]  /*3540*/  MUFU.COS R128, R24 ;  /* 0x0000001800807308 */ /* 0x0001e20000000000 */
[----:B------:R-:W-:Y:S01]  /*3550*/  FMUL.FTZ R111, R25, R58 ;  /* 0x0000003a196f7220 */ /* 0x000fe20000410000 */
[----:B0-----:R-:W-:-:S06]  /*3560*/  LOP3.LUT R24, R23, 0xffffff80, RZ, 0xc0, !PT ;  /* 0xffffff8017187812 */ /* 0x001fcc00078ec0ff */
[----:B------:R-:W0:Y:S01]  /*3570*/  MUFU.EX2 R110, R110 ;  /* 0x0000006e006e7308 */ /* 0x000e220000000800 */
[----:B------:R-:W-:Y:S01]  /*3580*/  IADD3 R24, R24, R51, RZ ;  /* 0x0000003318187210 */ /* 0x000fe20007ffe0ff */
[----:B------:R-:W-:Y:S02]  /*3590*/  FMUL.FTZ R119, R25, R52 ;  /* 0x0000003419777220 */ /* 0x000fe40000410000 */
[----:B------:R-:W-:Y:S02]  /*35a0*/  FMUL.FTZ R117, R106, R117 ;  /* 0x000000756a757220 */ /* 0x000fe40000410000 */
[----:B---3--:R1:W-:Y:S02]  /*35b0*/  STS.128 [R24.X16+0x200], R8 ;  /* 0x0002000818007388 */ /* 0x0083e4000000cc00 */
[----:B------:R-:W2:Y:S02]  /*35c0*/  MUFU.EX2 R111, R111 ;  /* 0x0000006f006f7308 */ /* 0x000ea40000000800 */
[----:B----4-:R3:W-:Y:S06]  /*35d0*/  STS.128 [R24.X16], R4 ;  /* 0x0000000418007388 */ /* 0x0107ec000000cc00 */
[----:B------:R-:W4:Y:S01]  /*35e0*/  MUFU.EX2 R119, R119 ;  /* 0x0000007700777308 */ /* 0x000f220000000800 */
[----:B-1----:R-:W-:-:S02]  /*35f0*/  FMUL.FTZ R8, R98, R115 ;  /* 0x0000007362087220 */ /* 0x002fc40000410000 */
[----:B---3--:R-:W-:Y:S02]  /*3600*/  FMUL.FTZ R6, RZ, R115 ;  /* 0x00000073ff067220 */ /* 0x008fe40000410000 */
[-C--:B------:R-:W-:Y:S02]  /*3610*/  FFMA.FTZ R8, RZ, R117.reuse, R8 ;  /* 0x00000075ff087223 */ /* 0x080fe40000010008 */
[----:B------:R-:W-:Y:S02]  /*3620*/  FFMA.FTZ R6, R98, R117, -R6 ;  /* 0x0000007562067223 */ /* 0x000fe40000010806 */
[----:B0-----:R-:W-:Y:S02]  /*3630*/  FMUL.FTZ R113, R110, R113 ;  /* 0x000000716e717220 */ /* 0x001fe40000410000 */
[----:B------:R-:W-:Y:S02]  /*3640*/  FADD.FTZ R8, RZ, R8 ;  /* 0x00000008ff087221 */ /* 0x000fe40000010000 */
[----:B------:R-:W-:-:S02]  /*3650*/  FMUL.FTZ R120, R25, R50 ;  /* 0x0000003219787220 */ /* 0x000fc40000410000 */
[----:B------:R-:W-:Y:S02]  /*3660*/  FADD.FTZ R6, R97, R6 ;  /* 0x0000000661067221 */ /* 0x000fe40000010000 */
[----:B------:R-:W-:Y:S02]  /*3670*/  FMUL.FTZ R114, R110, R114 ;  /* 0x000000726e727220 */ /* 0x000fe40000410000 */
[C---:B------:R-:W-:Y:S01]  /*3680*/  FMUL.FTZ R7, R113.reuse, R8 ;  /* 0x0000000871077220 */ /* 0x040fe20000410000 */
[----:B------:R-:W0:Y:S01]  /*3690*/  MUFU.EX2 R120, R120 ;  /* 0x0000007800787308 */ /* 0x000e220000000800 */
[-C--:B------:R-:W-:Y:S02]  /*36a0*/  FMUL.FTZ R9, R113, R6.reuse ;  /* 0x0000000671097220 */ /* 0x080fe40000410000 */
[----:B------:R-:W-:Y:S02]  /*36b0*/  FFMA.FTZ R7, R114, R6, -R7 ;  /* 0x0000000672077223 */ /* 0x000fe40000010807 */
[----:B--2---:R-:W-:-:S02]  /*36c0*/  FMUL.FTZ R118, R111, R118 ;  /* 0x000000766f767220 */ /* 0x004fc40000410000 */
[----:B------:R-:W-:Y:S02]  /*36d0*/  FMUL.FTZ R116, R111, R116 ;  /* 0x000000746f747220 */ /* 0x000fe40000410000 */
[----:B------:R-:W-:Y:S02]  /*36e0*/  FFMA.FTZ R9, R114, R8, R9 ;  /* 0x0000000872097223 */ /* 0x000fe40000010009 */
[----:B----4-:R-:W-:Y:S02]  /*36f0*/  FMUL.FTZ R111, R119, R102 ;  /* 0x00000066776f7220 */ /* 0x010fe40000410000 */
[----:B------:R-:W-:Y:S02]  /*3700*/  FADD.FTZ R7, R96, R7 ;  /* 0x0000000760077221 */ /* 0x000fe40000010000 */
[----:B------:R-:W-:Y:S02]  /*3710*/  FMUL.FTZ R34, R25, R48 ;  /* 0x0000003019227220 */ /* 0x000fe40000410000 */
[----:B------:R-:W-:-:S02]  /*3720*/  FADD.FTZ R9, RZ, R9 ;  /* 0x00000009ff097221 */ /* 0x000fc40000010000 */
[----:B------:R-:W-:Y:S02]  /*3730*/  FMUL.FTZ R112, R119, R112 ;  /* 0x0000007077707220 */ /* 0x000fe40000410000 */
[C---:B------:R-:W-:Y:S01]  /*3740*/  FMUL.FTZ R10, R111.reuse, R7 ;  /* 0x000000076f0a7220 */ /* 0x040fe20000410000 */
[----:B------:R-:W1:Y:S01]  /*3750*/  MUFU.EX2 R34, R34 ;  /* 0x0000002200227308 */ /* 0x000e620000000800 */
[-C--:B------:R-:W-:Y:S02]  /*3760*/  FMUL.FTZ R8, R111, R9.reuse ;  /* 0x000000096f087220 */ /* 0x080fe40000410000 */
[----:B------:R-:W-:Y:S02]  /*3770*/  FFMA.FTZ R10, R112, R9, R10 ;  /* 0x00000009700a7223 */ /* 0x000fe4000001000a */
[C---:B------:R-:W-:Y:S02]  /*3780*/  FMUL.FTZ R122, R3.reuse, R68 ;  /* 0x00000044037a7220 */ /* 0x040fe40000410000 */
[----:B------:R-:W-:-:S02]  /*3790*/  FMUL.FTZ R6, R3, R70 ;  /* 0x0000004603067220 */ /* 0x000fc40000410000 */
[----:B------:R-:W-:Y:S02]  /*37a0*/  FFMA.FTZ R8, R112, R7, -R8 ;  /* 0x0000000770087223 */ /* 0x000fe40000010808 */
[----:B------:R-:W-:Y:S02]  /*37b0*/  FMUL.FTZ R3, R3, R80 ;  /* 0x0000005003037220 */ /* 0x000fe40000410000 */
[C---:B------:R-:W-:Y:S02]  /*37c0*/  FMUL.FTZ R2, R25.reuse, R42 ;  /* 0x0000002a19027220 */ /* 0x040fe40000410000 */
[----:B0-----:R-:W-:Y:S02]  /*37d0*/  FMUL.FTZ R109, R120, R109 ;  /* 0x0000006d786d7220 */ /* 0x001fe40000410000 */
[----:B------:R-:W-:Y:S01]  /*37e0*/  FADD.FTZ R10, RZ, R10 ;  /* 0x0000000aff0a7221 */ /* 0x000fe20000010000 */
[----:B------:R0:W-:Y:S01]  /*37f0*/  STS.128 [R24.X16+0x400], R12 ;  /* 0x0004000c18007388 */ /* 0x0001e2000000cc00 */
[----:B------:R-:W-:-:S02]  /*3800*/  FMUL.FTZ R26, R25, R46 ;  /* 0x0000002e191a7220 */ /* 0x000fc40000410000 */
[----:B------:R-:W-:Y:S02]  /*3810*/  FADD.FTZ R8, R95, R8 ;  /* 0x000000085f087221 */ /* 0x000fe40000010000 */
[----:B------:R-:W-:Y:S01]  /*3820*/  FMUL.FTZ R110, R120, R121 ;  /* 0x00000079786e7220 */ /* 0x000fe20000410000 */
[----:B------:R-:W2:Y:S01]  /*3830*/  MUFU.EX2 R2, R2 ;  /* 0x0000000200027308 */ /* 0x000ea20000000800 */
[----:B------:R-:W-:Y:S02]  /*3840*/  FMUL.FTZ R7, R109, R8 ;  /* 0x000000086d077220 */ /* 0x000fe40000410000 */
[----:B------:R-:W-:Y:S02]  /*3850*/  FMUL.FTZ R4, R25, R68 ;  /* 0x0000004419047220 */ /* 0x000fe40000410000 */
[----:B0-----:R-:W-:Y:S02]  /*3860*/  FMUL.RZ R12, R3, 0.15915493667125701904 ;  /* 0x3e22f983030c7820 */ /* 0x001fe4000040c000 */
[----:B------:R-:W-:Y:S01]  /*3870*/  FMUL.FTZ R3, R109, R10 ;  /* 0x0000000a6d037220 */ /* 0x000fe20000410000 */
[----:B------:R-:W0:Y:S01]  /*3880*/  MUFU.EX2 R26, R26 ;  /* 0x0000001a001a7308 */ /* 0x000e220000000800 */
[----:B------:R-:W-:-:S04]  /*3890*/  IMAD.WIDE.U32 R22, R88, c[0x0][0x1a0], R20 ;  /* 0x0000680058167a25 */ /* 0x000fc800078e0014 */
[----:B------:R-:W-:Y:S02]  /*38a0*/  FFMA.FTZ R3, R110, R8, -R3 ;  /* 0x000000086e037223 */ /* 0x000fe40000010803 */
[----:B------:R-:W-:Y:S02]  /*38b0*/  FMUL.RZ R122, R122, 0.15915493667125701904 ;  /* 0x3e22f9837a7a7820 */ /* 0x000fe4000040c000 */
[----:B------:R-:W-:Y:S01]  /*38c0*/  FFMA.FTZ R7, R110, R10, R7 ;  /* 0x0000000a6e077223 */ /* 0x000fe20000010007 */
[----:B------:R-:W-:Y:S01]  /*38d0*/  MUFU.SIN R125, R123 ;  /* 0x0000007b007d7308 */ /* 0x000fe20000000400 */
[----:B-1----:R-:W-:Y:S02]  /*38e0*/  FMUL.FTZ R107, R34, R107 ;  /* 0x0000006b226b7220 */ /* 0x002fe40000410000 */
[----:B------:R-:W-:Y:S02]  /*38f0*/  FADD.FTZ R3, R94, R3 ;  /* 0x000000035e037221 */ /* 0x000fe40000010000 */
[----:B------:R-:W-:Y:S01]  /*3900*/  FMUL.FTZ R5, R25, R70 ;  /* 0x0000004619057220 */ /* 0x000fe20000410000 */
[----:B------:R-:W-:Y:S01]  /*3910*/  IADD3 R21, R23, R135, RZ ;  /* 0x0000008717157210 */ /* 0x000fe20007ffe0ff */
[----:B------:R-:W-:Y:S01]  /*3920*/  FMUL.FTZ R29, R25, R44 ;  /* 0x0000002c191d7220 */ /* 0x000fe20000410000 */
[----:B------:R-:W-:Y:S01]  /*3930*/  MUFU.COS R126, R123 ;  /* 0x0000007b007e7308 */ /* 0x000fe20000000000 */
[----:B------:R-:W-:-:S02]  /*3940*/  FMUL.RZ R11, R6, 0.15915493667125701904 ;  /* 0x3e22f983060b7820 */ /* 0x000fc4000040c000 */
[----:B------:R-:W-:Y:S02]  /*3950*/  FADD.FTZ R7, RZ, R7 ;  /* 0x00000007ff077221 */ /* 0x000fe40000010000 */
[----:B------:R-:W-:-:S03]  /*3960*/  FMUL.FTZ R28, R25, R40 ;  /* 0x00000028191c7220 */ /* 0x000fc60000410000 */
[----:B------:R-:W-:Y:S01]  /*3970*/  MUFU.SIN R123, R122 ;  /* 0x0000007a007b7308 */ /* 0x000fe20000000400 */
[C---:B------:R-:W-:Y:S02]  /*3980*/  FMUL.FTZ R30, R25.reuse, R38 ;  /* 0x00000026191e7220 */ /* 0x040fe40000410000 */
[C---:B------:R-:W-:Y:S02]  /*3990*/  FMUL.FTZ R32, R25.reuse, R36 ;  /* 0x0000002419207220 */ /* 0x040fe40000410000 */
[----:B------:R-:W-:-:S03]  /*39a0*/  FMUL.FTZ R23, R25, R0 ;  /* 0x0000000019177220 */ /* 0x000fc60000410000 */
[----:B------:R-:W-:Y:S01]  /*39b0*/  MUFU.COS R124, R122 ;  /* 0x0000007a007c7308 */ /* 0x000fe20000000000 */
[----:B------:R-:W-:Y:S02]  /*39c0*/  FMUL.FTZ R108, R34, R108 ;  /* 0x0000006c226c7220 */ /* 0x000fe40000410000 */
[----:B------:R-:W-:Y:S02]  /*39d0*/  FMUL.FTZ R9, R107, R3 ;  /* 0x000000036b097220 */ /* 0x000fe40000410000 */
[----:B------:R-:W-:-:S03]  /*39e0*/  FMUL.FTZ R25, R25, R80 ;  /* 0x0000005019197220 */ /* 0x000fc60000410000 */
[----:B------:R-:W1:Y:S01]  /*39f0*/  MUFU.EX2 R4, R4 ;  /* 0x0000000400047308 */ /* 0x000e620000000800 */
[-C--:B------:R-:W-:Y:S02]  /*3a00*/  FMUL.FTZ R8, R107, R7.reuse ;  /* 0x000000076b087220 */ /* 0x080fe40000410000 */
[----:B------:R-:W-:Y:S02]  /*3a10*/  FFMA.FTZ R9, R108, R7, R9 ;  /* 0x000000076c097223 */ /* 0x000fe40000010009 */
[----:B--2---:R-:W-:-:S03]  /*3a20*/  FMUL.FTZ R102, R2, R33 ;  /* 0x0000002102667220 */ /* 0x004fc60000410000 */
[----:B------:R-:W-:Y:S01]  /*3a30*/  MUFU.EX2 R5, R5 ;  /* 0x0000000500057308 */ /* 0x000fe20000000800 */
[----:B------:R-:W-:Y:S02]  /*3a40*/  FMUL.FTZ R101, R2, R101 ;  /* 0x0000006502657220 */ /* 0x000fe40000410000 */
[----:B------:R-:W-:-:S05]  /*3a50*/  FFMA.FTZ R8, R108, R3, -R8 ;  /* 0x000000036c087223 */ /* 0x000fca0000010808 */
[----:B------:R-:W2:Y:S01]  /*3a60*/  MUFU.SIN R6, R11 ;  /* 0x0000000b00067308 */ /* 0x000ea20000000400 */
[----:B0-----:R-:W-:Y:S02]  /*3a70*/  FMUL.FTZ R105, R26, R105 ;  /* 0x000000691a697220 */ /* 0x001fe40000410000 */
[----:B------:R-:W-:-:S05]  /*3a80*/  FADD.FTZ R9, RZ, R9 ;  /* 0x00000009ff097221 */ /* 0x000fca0000010000 */
[----:B------:R-:W0:Y:S01]  /*3a90*/  MUFU.EX2 R29, R29 ;  /* 0x0000001d001d7308 */ /* 0x000e220000000800 */
[----:B------:R-:W-:Y:S02]  /*3aa0*/  FADD.FTZ R8, R93, R8 ;  /* 0x000000085d087221 */ /* 0x000fe40000010000 */
[----:B------:R-:W-:-:S05]  /*3ab0*/  FMUL.FTZ R106, R26, R31 ;  /* 0x0000001f1a6a7220 */ /* 0x000fca0000410000 */
[----:B------:R-:W-:Y:S01]  /*3ac0*/  MUFU.EX2 R25, R25 ;  /* 0x0000001900197308 */ /* 0x000fe20000000800 */
[----:B------:R-:W-:-:S07]  /*3ad0*/  FMUL.FTZ R3, R105, R9 ;  /* 0x0000000969037220 */ /* 0x000fce0000410000 */
[----:B------:R-:W3:Y:S01]  /*3ae0*/  MUFU.COS R122, R11 ;  /* 0x0000000b007a7308 */ /* 0x000ee20000000000 */
[----:B-1----:R-:W-:-:S07]  /*3af0*/  FMUL.FTZ R124, R4, R124 ;  /* 0x0000007c047c7220 */ /* 0x002fce0000410000 */
[----:B------:R-:W1:Y:S01]  /*3b00*/  MUFU.SIN R2, R12 ;  /* 0x0000000c00027308 */ /* 0x000e620000000400 */
[----:B------:R-:W-:Y:S02]  /*3b10*/  FMUL.FTZ R123, R4, R123 ;  /* 0x0000007b047b7220 */ /* 0x000fe40000410000 */
[-C--:B------:R-:W-:Y:S02]  /*3b20*/  FMUL.FTZ R4, R105, R8.reuse ;  /* 0x0000000869047220 */ /* 0x080fe40000410000 */
[C---:B------:R-:W-:Y:S02]  /*3b30*/  FFMA.FTZ R3, R106.reuse, R8, -R3 ;  /* 0x000000086a037223 */ /* 0x040fe40000010803 */
[----:B--2---:R-:W-:Y:S02]  /*3b40*/  FMUL.FTZ R121, R5, R6 ;  /* 0x0000000605797220 */ /* 0x004fe40000410000 */
[----:B------:R-:W-:Y:S02]  /*3b50*/  FFMA.FTZ R4, R106, R9, R4 ;  /* 0x000000096a047223 */ /* 0x000fe40000010004 */
[----:B0-----:R-:W-:-:S02]  /*3b60*/  FMUL.FTZ R103, R29, R103 ;  /* 0x000000671d677220 */ /* 0x001fc40000410000 */
[----:B------:R-:W-:Y:S02]  /*3b70*/  FADD.FTZ R6, R92, R3 ;  /* 0x000000035c067221 */ /* 0x000fe40000010000 */
[----:B---3--:R-:W-:Y:S02]  /*3b80*/  FMUL.FTZ R122, R5, R122 ;  /* 0x0000007a057a7220 */ /* 0x008fe40000410000 */
[----:B-1----:R-:W-:Y:S02]  /*3b90*/  FMUL.FTZ R119, R25, R2 ;  /* 0x0000000219777220 */ /* 0x002fe40000410000 */
[----:B------:R-:W-:Y:S02]  /*3ba0*/  FADD.FTZ R4, RZ, R4 ;  /* 0x00000004ff047221 */ /* 0x000fe40000010000 */
[----:B------:R-:W-:Y:S02]  /*3bb0*/  FMUL.FTZ R104, R29, R104 ;  /* 0x000000681d687220 */ /* 0x000fe40000410000 */
[----:B------:R-:W-:-:S02]  /*3bc0*/  FMUL.FTZ R2, R116, R115 ;  /* 0x0000007374027220 */ /* 0x000fc40000410000 */
[C---:B------:R-:W-:Y:S01]  /*3bd0*/  FMUL.FTZ R5, R103.reuse, R6 ;  /* 0x0000000667057220 */ /* 0x040fe20000410000 */
[----:B------:R-:W0:Y:S01]  /*3be0*/  MUFU.EX2 R28, R28 ;  /* 0x0000001c001c7308 */ /* 0x000e220000000800 */
[C---:B------:R-:W-:Y:S02]  /*3bf0*/  FMUL.FTZ R3, R118.reuse, R115 ;  /* 0x0000007376037220 */ /* 0x040fe40000410000 */
[-C--:B------:R-:W-:Y:S02]  /*3c00*/  FMUL.FTZ R7, R103, R4.reuse ;  /* 0x0000000467077220 */ /* 0x080fe40000410000 */
[-C--:B------:R-:W-:Y:S02]  /*3c10*/  FFMA.FTZ R2, R118, R117.reuse, -R2 ;  /* 0x0000007576027223 */ /* 0x080fe40000010802 */
[----:B------:R-:W-:Y:S02]  /*3c20*/  FFMA.FTZ R8, R104, R4, R5 ;  /* 0x0000000468087223 */ /* 0x000fe40000010005 */
[----:B------:R-:W-:-:S02]  /*3c30*/  FFMA.FTZ R3, R116, R117, R3 ;  /* 0x0000007574037223 */ /* 0x000fc40000010003 */
[----:B------:R-:W-:Y:S02]  /*3c40*/  FFMA.FTZ R6, R104, R6, -R7 ;  /* 0x0000000668067223 */ /* 0x000fe40000010807 */
[C---:B------:R-:W-:Y:S02]  /*3c50*/  FMUL.FTZ R4, R113.reuse, R2 ;  /* 0x0000000271047220 */ /* 0x040fe40000410000 */
[----:B------:R-:W-:Y:S02]  /*3c60*/  FADD.FTZ R8, RZ, R8 ;  /* 0x00000008ff087221 */ /* 0x000fe40000010000 */
[-C--:B------:R-:W-:Y:S02]  /*3c70*/  FMUL.FTZ R5, R113, R3.reuse ;  /* 0x0000000371057220 */ /* 0x080fe40000410000 */
[----:B------:R-:W-:Y:S02]  /*3c80*/  FADD.FTZ R6, R91, R6 ;  /* 0x000000065b067221 */ /* 0x000fe40000010000 */
[----:B------:R-:W-:-:S02]  /*3c90*/  FFMA.FTZ R4, R114, R3, R4 ;  /* 0x0000000372047223 */ /* 0x000fc40000010004 */
[C---:B------:R-:W-:Y:S01]  /*3ca0*/  FMUL.FTZ R7, R101.reuse, R8 ;  /* 0x0000000865077220 */ /* 0x040fe20000410000 */
[----:B------:R-:W1:Y:S01]  /*3cb0*/  MUFU.EX2 R30, R30 ;  /* 0x0000001e001e7308 */ /* 0x000e620000000800 */
[----:B------:R-:W-:Y:S02]  /*3cc0*/  FFMA.FTZ R5, R114, R2, -R5 ;  /* 0x0000000272057223 */ /* 0x000fe40000010805 */
[----:B------:R-:W-:Y:S02]  /*3cd0*/  FMUL.FTZ R9, R101, R6 ;  /* 0x0000000665097220 */ /* 0x000fe40000410000 */
[C---:B------:R-:W-:Y:S02]  /*3ce0*/  FMUL.FTZ R2, R111.reuse, R4 ;  /* 0x000000046f027220 */ /* 0x040fe40000410000 */
[----:B------:R-:W-:Y:S02]  /*3cf0*/  FFMA.FTZ R7, R102, R6, -R7 ;  /* 0x0000000666077223 */ /* 0x000fe40000010807 */
[----:B------:R-:W-:-:S02]  /*3d00*/  FMUL.FTZ R3, R111, R5 ;  /* 0x000000056f037220 */ /* 0x000fc40000410000 */
[----:B------:R-:W-:Y:S02]  /*3d10*/  FFMA.FTZ R9, R102, R8, R9 ;  /* 0x0000000866097223 */ /* 0x000fe40000010009 */
[----:B0-----:R-:W-:Y:S02]  /*3d20*/  FMUL.FTZ R131, R28, R131 ;  /* 0x000000831c837220 */ /* 0x001fe40000410000 */
[----:B------:R-:W-:Y:S02]  /*3d30*/  FFMA.FTZ R2, R112, R5, -R2 ;  /* 0x0000000570027223 */ /* 0x000fe40000010802 */
[----:B------:R-:W-:Y:S02]  /*3d40*/  FADD.FTZ R7, R90, R7 ;  /* 0x000000075a077221 */ /* 0x000fe40000010000 */
[----:B------:R-:W-:Y:S02]  /*3d50*/  FFMA.FTZ R3, R112, R4, R3 ;  /* 0x0000000470037223 */ /* 0x000fe40000010003 */
[----:B------:R-:W-:-:S02]  /*3d60*/  FADD.FTZ R9, RZ, R9 ;  /* 0x00000009ff097221 */ /* 0x000fc40000010000 */
[----:B------:R-:W-:Y:S02]  /*3d70*/  FMUL.FTZ R132, R28, R27 ;  /* 0x0000001b1c847220 */ /* 0x000fe40000410000 */
[----:B------:R-:W-:Y:S02]  /*3d80*/  FMUL.FTZ R4, R109, R2 ;  /* 0x000000026d047220 */ /* 0x000fe40000410000 */
[----:B------:R-:W-:Y:S01]  /*3d90*/  FMUL.FTZ R8, R131, R7 ;  /* 0x0000000783087220 */ /* 0x000fe20000410000 */
[----:B------:R-:W0:Y:S01]  /*3da0*/  MUFU.EX2 R32, R32 ;  /* 0x0000002000207308 */ /* 0x000e220000000800 */
[----:B------:R-:W-:Y:S02]  /*3db0*/  FMUL.FTZ R5, R109, R3 ;  /* 0x000000036d057220 */ /* 0x000fe40000410000 */
[----:B------:R-:W-:Y:S02]  /*3dc0*/  FMUL.FTZ R6, R131, R9 ;  /* 0x0000000983067220 */ /* 0x000fe40000410000 */
[----:B------:R-:W-:-:S02]  /*3dd0*/  FFMA.FTZ R4, R110, R3, R4 ;  /* 0x000000036e047223 */ /* 0x000fc40000010004 */
[----:B------:R-:W-:Y:S02]  /*3de0*/  FFMA.FTZ R8, R132, R9, R8 ;  /* 0x0000000984087223 */ /* 0x000fe40000010008 */
[----:B------:R-:W-:Y:S02]  /*3df0*/  FFMA.FTZ R5, R110, R2, -R5 ;  /* 0x000000026e057223 */ /* 0x000fe40000010805 */
[----:B------:R-:W-:Y:S02]  /*3e00*/  FFMA.FTZ R6, R132, R7, -R6 ;  /* 0x0000000784067223 */ /* 0x000fe40000010806 */
[----:B-1----:R-:W-:Y:S02]  /*3e10*/  FMUL.FTZ R129, R30, R129 ;  /* 0x000000811e817220 */ /* 0x002fe40000410000 */
[----:B------:R-:W-:Y:S02]  /*3e20*/  FMUL.FTZ R2, R107, R4 ;  /* 0x000000046b027220 */ /* 0x000fe40000410000 */
[----:B------:R-:W-:-:S02]  /*3e30*/  FADD.FTZ R8, RZ, R8 ;  /* 0x00000008ff087221 */ /* 0x000fc40000010000 */
[----:B------:R-:W-:Y:S02]  /*3e40*/  FMUL.FTZ R3, R107, R5 ;  /* 0x000000056b037220 */ /* 0x000fe40000410000 */
[----:B------:R-:W-:Y:S02]  /*3e50*/  FADD.FTZ R6, R89, R6 ;  /* 0x0000000659067221 */ /* 0x000fe40000010000 */
[----:B------:R-:W-:Y:S02]  /*3e60*/  FMUL.FTZ R130, R30, R35 ;  /* 0x000000231e827220 */ /* 0x000fe40000410000 */
[C---:B------:R-:W-:Y:S02]  /*3e70*/  FFMA.FTZ R2, R108.reuse, R5, -R2 ;  /* 0x000000056c027223 */ /* 0x040fe40000010802 */
[----:B------:R-:W-:Y:S01]  /*3e80*/  FMUL.FTZ R7, R129, R8 ;  /* 0x0000000881077220 */ /* 0x000fe20000410000 */
[----:B------:R-:W1:Y:S01]  /*3e90*/  MUFU.EX2 R23, R23 ;  /* 0x0000001700177308 */ /* 0x000e620000000800 */
[----:B------:R-:W-:-:S02]  /*3ea0*/  FFMA.FTZ R3, R108, R4, R3 ;  /* 0x000000046c037223 */ /* 0x000fc40000010003 */
[----:B------:R-:W-:Y:S02]  /*3eb0*/  FMUL.FTZ R9, R129, R6 ;  /* 0x0000000681097220 */ /* 0x000fe40000410000 */
[C---:B------:R-:W-:Y:S02]  /*3ec0*/  FMUL.FTZ R4, R105.reuse, R2 ;  /* 0x0000000269047220 */ /* 0x040fe40000410000 */
[C---:B------:R-:W-:Y:S02]  /*3ed0*/  FFMA.FTZ R6, R130.reuse, R6, -R7 ;  /* 0x0000000682067223 */ /* 0x040fe40000010807 */
[----:B------:R-:W-:Y:S02]  /*3ee0*/  FMUL.FTZ R5, R105, R3 ;  /* 0x0000000369057220 */ /* 0x000fe40000410000 */
[----:B------:R-:W-:Y:S02]  /*3ef0*/  FFMA.FTZ R9, R130, R8, R9 ;  /* 0x0000000882097223 */ /* 0x000fe40000010009 */
[----:B0-----:R-:W-:-:S02]  /*3f00*/  FMUL.FTZ R127, R32, R127 ;  /* 0x0000007f207f7220 */ /* 0x001fc40000410000 */
[C---:B------:R-:W-:Y:S02]  /*3f10*/  FFMA.FTZ R4, R106.reuse, R3, R4 ;  /* 0x000000036a047223 */ /* 0x040fe40000010004 */
[----:B------:R-:W-:Y:S02]  /*3f20*/  FADD.FTZ R6, R87, R6 ;  /* 0x0000000657067221 */ /* 0x000fe40000010000 */
[----:B------:R-:W-:Y:S02]  /*3f30*/  FFMA.FTZ R5, R106, R2, -R5 ;  /* 0x000000026a057223 */ /* 0x000fe40000010805 */
[----:B------:R-:W-:Y:S02]  /*3f40*/  FADD.FTZ R9, RZ, R9 ;  /* 0x00000009ff097221 */ /* 0x000fe40000010000 */
[----:B------:R-:W-:Y:S02]  /*3f50*/  FMUL.FTZ R128, R32, R128 ;  /* 0x0000008020807220 */ /* 0x000fe40000410000 */
[----:B------:R-:W-:-:S02]  /*3f60*/  FMUL.FTZ R2, R103, R4 ;  /* 0x0000000467027220 */ /* 0x000fc40000410000 */
[----:B------:R-:W-:Y:S02]  /*3f70*/  FMUL.FTZ R8, R127, R6 ;  /* 0x000000067f087220 */ /* 0x000fe40000410000 */
[----:B------:R-:W-:Y:S02]  /*3f80*/  FMUL.FTZ R3, R103, R5 ;  /* 0x0000000567037220 */ /* 0x000fe40000410000 */
[----:B------:R-:W-:Y:S02]  /*3f90*/  FMUL.FTZ R7, R127, R9 ;  /* 0x000000097f077220 */ /* 0x000fe40000410000 */
[----:B------:R-:W-:Y:S02]  /*3fa0*/  FFMA.FTZ R2, R104, R5, -R2 ;  /* 0x0000000568027223 */ /* 0x000fe40000010802 */
[----:B------:R-:W-:Y:S02]  /*3fb0*/  FFMA.FTZ R8, R128, R9, R8 ;  /* 0x0000000980087223 */ /* 0x000fe40000010008 */
[----:B------:R-:W-:-:S02]  /*3fc0*/  FFMA.FTZ R3, R104, R4, R3 ;  /* 0x0000000468037223 */ /* 0x000fc40000010003 */
[----:B------:R-:W-:Y:S02]  /*3fd0*/  FFMA.FTZ R6, R128, R6, -R7 ;  /* 0x0000000680067223 */ /* 0x000fe40000010807 */
[----:B-1----:R-:W-:Y:S02]  /*3fe0*/  FMUL.FTZ R125, R23, R125 ;  /* 0x0000007d177d7220 */ /* 0x002fe40000410000 */
[C---:B------:R-:W-:Y:S02]  /*3ff0*/  FMUL.FTZ R4, R101.reuse, R2 ;  /* 0x0000000265047220 */ /* 0x040fe40000410000 */
[----:B------:R-:W-:Y:S02]  /*4000*/  FADD.FTZ R8, RZ, R8 ;  /* 0x00000008ff087221 */ /* 0x000fe40000010000 */
[----:B------:R-:W-:Y:S02]  /*4010*/  FMUL.FTZ R5, R101, R3 ;  /* 0x0000000365057220 */ /* 0x000fe40000410000 */
[----:B------:R-:W-:-:S02]  /*4020*/  FADD.FTZ R6, R85, R6 ;  /* 0x0000000655067221 */ /* 0x000fc40000010000 */
[----:B------:R-:W-:Y:S02]  /*4030*/  FMUL.FTZ R126, R23, R126 ;  /* 0x0000007e177e7220 */ /* 0x000fe40000410000 */
[C---:B------:R-:W-:Y:S02]  /*4040*/  FFMA.FTZ R4, R102.reuse, R3, R4 ;  /* 0x0000000366047223 */ /* 0x040fe40000010004 */
[C---:B------:R-:W-:Y:S02]  /*4050*/  FMUL.FTZ R7, R125.reuse, R8 ;  /* 0x000000087d077220 */ /* 0x040fe40000410000 */
[----:B------:R-:W-:Y:S02]  /*4060*/  FFMA.FTZ R5, R102, R2, -R5 ;  /* 0x0000000266057223 */ /* 0x000fe40000010805 */
[----:B------:R-:W-:Y:S02]  /*4070*/  FMUL.FTZ R9, R125, R6 ;  /* 0x000000067d097220 */ /* 0x000fe40000410000 */
[----:B------:R-:W-:-:S02]  /*4080*/  FMUL.FTZ R2, R131, R4 ;  /* 0x0000000483027220 */ /* 0x000fc40000410000 */
[----:B------:R-:W-:Y:S02]  /*4090*/  FFMA.FTZ R6, R126, R6, -R7 ;  /* 0x000000067e067223 */ /* 0x000fe40000010807 */
[-C--:B------:R-:W-:Y:S02]  /*40a0*/  FMUL.FTZ R3, R131, R5.reuse ;  /* 0x0000000583037220 */ /* 0x080fe40000410000 */
[----:B------:R-:W-:Y:S02]  /*40b0*/  FFMA.FTZ R2, R132, R5, -R2 ;  /* 0x0000000584027223 */ /* 0x000fe40000010802 */
[----:B------:R-:W-:Y:S02]  /*40c0*/  FFMA.FTZ R9, R126, R8, R9 ;  /* 0x000000087e097223 */ /* 0x000fe40000010009 */
[----:B------:R-:W-:Y:S02]  /*40d0*/  FADD.FTZ R7, R83, R6 ;  /* 0x0000000653077221 */ /* 0x000fe40000010000 */
[----:B------:R-:W-:-:S02]  /*40e0*/  FFMA.FTZ R3, R132, R4, R3 ;  /* 0x0000000484037223 */ /* 0x000fc40000010003 */
[----:B------:R-:W-:Y:S02]  /*40f0*/  FMUL.FTZ R4, R129, R2 ;  /* 0x0000000281047220 */ /* 0x000fe40000410000 */
[----:B------:R-:W-:Y:S02]  /*4100*/  FADD.FTZ R9, RZ, R9 ;  /* 0x00000009ff097221 */ /* 0x000fe40000010000 */
[----:B------:R-:W-:Y:S02]  /*4110*/  FMUL.FTZ R6, R123, R7 ;  /* 0x000000077b067220 */ /* 0x000fe40000410000 */
[-C--:B------:R-:W-:Y:S02]  /*4120*/  FMUL.FTZ R5, R129, R3.reuse ;  /* 0x0000000381057220 */ /* 0x080fe40000410000 */
[----:B------:R-:W-:Y:S02]  /*4130*/  FFMA.FTZ R4, R130, R3, R4 ;  /* 0x0000000382047223 */ /* 0x000fe40000010004 */
[----:B------:R-:W-:-:S02]  /*4140*/  FFMA.FTZ R10, R124, R9, R6 ;  /* 0x000000097c0a7223 */ /* 0x000fc40000010006 */
[----:B------:R-:W-:Y:S02]  /*4150*/  FMUL.FTZ R9, R123, R9 ;  /* 0x000000097b097220 */ /* 0x000fe40000410000 */
[----:B------:R-:W-:Y:S02]  /*4160*/  FFMA.FTZ R5, R130, R2, -R5 ;  /* 0x0000000282057223 */ /* 0x000fe40000010805 */
[C---:B------:R-:W-:Y:S01]  /*4170*/  FMUL.FTZ R6, R127.reuse, R4 ;  /* 0x000000047f067220 */ /* 0x040fe20000410000 */
[----:B------:R-:W0:Y:S01]  /*4180*/  MUFU.COS R120, R12 ;  /* 0x0000000c00787308 */ /* 0x000e220000000000 */
[----:B------:R-:W-:Y:S02]  /*4190*/  FFMA.FTZ R8, R124, R7, -R9 ;  /* 0x000000077c087223 */ /* 0x000fe40000010809 */
[----:B------:R-:W-:Y:S02]  /*41a0*/  FADD.FTZ R10, RZ, R10 ;  /* 0x0000000aff0a7221 */ /* 0x000fe40000010000 */
[----:B------:R-:W-:-:S02]  /*41b0*/  FMUL.FTZ R7, R127, R5 ;  /* 0x000000057f077220 */ /* 0x000fc40000410000 */
[C---:B------:R-:W-:Y:S02]  /*41c0*/  FFMA.FTZ R6, R128.reuse, R5, -R6 ;  /* 0x0000000580067223 */ /* 0x040fe40000010806 */
[----:B------:R-:W-:Y:S02]  /*41d0*/  FADD.FTZ R8, R81, R8 ;  /* 0x0000000851087221 */ /* 0x000fe40000010000 */
[----:B------:R-:W-:Y:S02]  /*41e0*/  FMUL.FTZ R9, R121, R10 ;  /* 0x0000000a79097220 */ /* 0x000fe40000410000 */
[----:B------:R-:W-:Y:S02]  /*41f0*/  FFMA.FTZ R7, R128, R4, R7 ;  /* 0x0000000480077223 */ /* 0x000fe40000010007 */
[----:B------:R-:W-:Y:S02]  /*4200*/  FMUL.FTZ R4, R125, R6 ;  /* 0x000000067d047220 */ /* 0x000fe40000410000 */
[----:B------:R-:W-:-:S02]  /*4210*/  FMUL.FTZ R11, R121, R8 ;  /* 0x00000008790b7220 */ /* 0x000fc40000410000 */
[----:B------:R-:W-:Y:S02]  /*4220*/  FFMA.FTZ R8, R122, R8, -R9 ;  /* 0x000000087a087223 */ /* 0x000fe40000010809 */
[-C--:B------:R-:W-:Y:S02]  /*4230*/  FMUL.FTZ R5, R125, R7.reuse ;  /* 0x000000077d057220 */ /* 0x080fe40000410000 */
[----:B------:R-:W-:Y:S02]  /*4240*/  FFMA.FTZ R4, R126, R7, R4 ;  /* 0x000000077e047223 */ /* 0x000fe40000010004 */
[----:B------:R-:W-:Y:S02]  /*4250*/  FFMA.FTZ R11, R122, R10, R11 ;  /* 0x0000000a7a0b7223 */ /* 0x000fe4000001000b */
[----:B------:R-:W-:Y:S02]  /*4260*/  FADD.FTZ R8, R79, R8 ;  /* 0x000000084f087221 */ /* 0x000fe40000010000 */
[----:B------:R-:W-:-:S02]  /*4270*/  FFMA.FTZ R5, R126, R6, -R5 ;  /* 0x000000067e057223 */ /* 0x000fc40000010805 */
[----:B------:R-:W-:Y:S02]  /*4280*/  FMUL.FTZ R6, R123, R4 ;  /* 0x000000047b067220 */ /* 0x000fe40000410000 */
[----:B------:R-:W-:Y:S02]  /*4290*/  FADD.FTZ R11, RZ, R11 ;  /* 0x0000000bff0b7221 */ /* 0x000fe40000010000 */
[----:B0-----:R-:W-:Y:S02]  /*42a0*/  FMUL.FTZ R120, R25, R120 ;  /* 0x0000007819787220 */ /* 0x001fe40000410000 */
[----:B------:R-:W-:Y:S02]  /*42b0*/  FMUL.FTZ R9, R119, R8 ;  /* 0x0000000877097220 */ /* 0x000fe40000410000 */
[-C--:B------:R-:W-:Y:S02]  /*42c0*/  FMUL.FTZ R7, R123, R5.reuse ;  /* 0x000000057b077220 */ /* 0x080fe40000410000 */
[----:B------:R-:W-:-:S02]  /*42d0*/  FFMA.FTZ R6, R124, R5, -R6 ;  /* 0x000000057c067223 */ /* 0x000fc40000010806 */
[-C--:B------:R-:W-:Y:S01]  /*42e0*/  FMUL.FTZ R5, R119, R11.reuse ;  /* 0x0000000b77057220 */ /* 0x080fe20000410000 */
[----:B------:R-:W-:Y:S01]  /*42f0*/  LEA R20, P0, R22, c[0x0][0x228], 0x3 ;  /* 0x00008a0016147a11 */ /* 0x000fe200078018ff */
[----:B------:R-:W-:Y:S02]  /*4300*/  FFMA.FTZ R9, R120, R11, R9 ;  /* 0x0000000b78097223 */ /* 0x000fe40000010009 */
[----:B------:R-:W-:Y:S02]  /*4310*/  FFMA.FTZ R7, R124, R4, R7 ;  /* 0x000000047c077223 */ /* 0x000fe40000010007 */
[----:B------:R-:W-:Y:S02]  /*4320*/  FMUL.FTZ R4, R121, R6 ;  /* 0x0000000679047220 */ /* 0x000fe40000410000 */
[----:B------:R-:W-:Y:S01]  /*4330*/  FFMA.FTZ R8, R120, R8, -R5 ;  /* 0x0000000878087223 */ /* 0x000fe20000010805 */
[----:B------:R-:W-:Y:S01]  /*4340*/  LEA.HI.X R21, R22, c[0x0][0x22c], R21, 0x3, P0 ;  /* 0x00008b0016157a11 */ /* 0x000fe200000f1c15 */
[----:B------:R-:W-:-:S02]  /*4350*/  FADD.FTZ R23, RZ, R9 ;  /* 0x00000009ff177221 */ /* 0x000fc40000010000 */
[-C--:B------:R-:W-:Y:S01]  /*4360*/  FMUL.FTZ R5, R121, R7.reuse ;  /* 0x0000000779057220 */ /* 0x080fe20000410000 */
[----:B------:R-:W-:Y:S01]  /*4370*/  STS.128 [R24.X16+0x600], R16 ;  /* 0x0006001018007388 */ /* 0x000fe2000000cc00 */
[----:B------:R-:W-:Y:S01]  /*4380*/  FFMA.FTZ R4, R122, R7, R4 ;  /* 0x000000077a047223 */ /* 0x000fe20000010004 */
[----:B------:R-:W-:-:S06]  /*4390*/  NOP ;  /* 0x0000000000007918 */ /* 0x000fcc0000000000 */
[----:B------:R-:W-:Y:S01]  /*43a0*/  FADD.FTZ R22, R77, R8 ;  /* 0x000000084d167221 */ /* 0x000fe20000010000 */
[----:B------:R0:W5:Y:S01]  /*43b0*/  LDG.E.64 R2, [R20.64] ;  /* 0x0000000414027981 */ /* 0x000162000c1e1b00 */
[----:B------:R-:W-:-:S03]  /*43c0*/  FFMA.FTZ R5, R122, R6, -R5 ;  /* 0x000000067a057223 */ /* 0x000fc60000010805 */
[----:B------:R-:W1:Y:S01]  /*43d0*/  SHFL.UP PT, R8, R23, 0x1, RZ ;  /* 0x0420000017087989 */ /* 0x000e6200000e00ff */
[----:B------:R-:W-:-:S03]  /*43e0*/  FMUL.FTZ R7, R119, R5 ;  /* 0x0000000577077220 */ /* 0x000fc60000410000 */
[----:B------:R-:W2:Y:S01]  /*43f0*/  SHFL.UP PT, R6, R22, 0x1, RZ ;  /* 0x0420000016067989 */ /* 0x000ea200000e00ff */
[-C--:B0-----:R-:W-:Y:S02]  /*4400*/  FMUL.FTZ R20, R119, R4.reuse ;  /* 0x0000000477147220 */ /* 0x081fe40000410000 */
[C---:B------:R-:W-:Y:S02]  /*4410*/  FFMA.FTZ R7, R120.reuse, R4, R7 ;  /* 0x0000000478077223 */ /* 0x040fe40000010007 */
[----:B------:R-:W-:-:S03]  /*4420*/  FFMA.FTZ R20, R120, R5, -R20 ;  /* 0x0000000578147223 */ /* 0x000fc60000010814 */
[----:B------:R-:W0:Y:S04]  /*4430*/  SHFL.UP PT, R5, R7, 0x1, RZ ;  /* 0x0420000007057989 */ /* 0x000e2800000e00ff */
[----:B------:R-:W3:Y:S01]  /*4440*/  SHFL.UP PT, R4, R20, 0x1, RZ ;  /* 0x0420000014047989 */ /* 0x000ee200000e00ff */
[----:B------:R-:W-:Y:S01]  /*4450*/  ISETP.GE.AND P0, PT, R51, 0x1, PT ;  /* 0x000000013300780c */ /* 0x000fe20003f06270 */
[C---:B-1----:R-:W-:Y:S02]  /*4460*/  FMUL.FTZ R9, R7.reuse, R8 ;  /* 0x0000000807097220 */ /* 0x042fe40000410000 */
[-C--:B--2---:R-:W-:Y:S02]  /*4470*/  FMUL.FTZ R11, R7, R6.reuse ;  /* 0x00000006070b7220 */ /* 0x084fe40000410000 */
[----:B------:R-:W-:-:S02]  /*4480*/  FFMA.FTZ R9, R20, R6, -R9 ;  /* 0x0000000614097223 */ /* 0x000fc40000010809 */
[----:B------:R-:W-:-:S06]  /*4490*/  FFMA.FTZ R8, R20, R8, R11 ;  /* 0x0000000814087223 */ /* 0x000fcc000001000b */
[----:B------:R-:W-:Y:S02]  /*44a0*/  @P0 FADD.FTZ R22, R22, R9 ;  /* 0x0000000916160221 */ /* 0x000fe40000010000 */
[----:B------:R-:W-:Y:S02]  /*44b0*/  @P0 FADD.FTZ R23, R23, R8 ;  /* 0x0000000817170221 */ /* 0x000fe40000010000 */
[C---:B0-----:R-:W-:Y:S01]  /*44c0*/  FMUL.FTZ R9, R7.reuse, R5 ;  /* 0x0000000507097220 */ /* 0x041fe20000410000 */
[----:B------:R-:W0:Y:S01]  /*44d0*/  SHFL.UP PT, R11, R22, 0x2, RZ ;  /* 0x04400000160b7989 */ /* 0x000e2200000e00ff */
[----:B---3--:R-:W-:-:S03]  /*44e0*/  FMUL.FTZ R6, R7, R4 ;  /* 0x0000000407067220 */ /* 0x008fc60000410000 */
[----:B------:R-:W1:Y:S01]  /*44f0*/  SHFL.UP PT, R13, R23, 0x2, RZ ;  /* 0x04400000170d7989 */ /* 0x000e6200000e00ff */
[C---:B------:R-:W-:Y:S02]  /*4500*/  FFMA.FTZ R6, R20.reuse, R5, R6 ;  /* 0x0000000514067223 */ /* 0x040fe40000010006 */
        /* <DEDUP_REMOVED lines=10> */
[----:B--2---:R-:W-:Y:S02]  /*45b0*/  FMUL.FTZ R8, R6, R5 ;  /* 0x0000000506087220 */ /* 0x004fe40000410000 */
[----:B------:R-:W-:Y:S02]  /*45c0*/  @P0 FADD.FTZ R22, R22, R11 ;  /* 0x0000000b16160221 */ /* 0x000fe40000010000 */
        /* <DEDUP_REMOVED lines=14> */
[CC--:B--2---:R-:W-:Y:S02]  /*46b0*/  FMUL.FTZ R6, R7.reuse, R4.reuse ;  /* 0x0000000407067220 */ /* 0x0c4fe40000410000 */
[-C--:B---3--:R-:W-:Y:S01]  /*46c0*/  FMUL.FTZ R9, R7, R5.reuse ;  /* 0x0000000507097220 */ /* 0x088fe20000410000 */
[----:B------:R-:W0:Y:S01]  /*46d0*/  SHFL.UP PT, R11, R22, 0x8, RZ ;  /* 0x05000000160b7989 */ /* 0x000e2200000e00ff */
[----:B------:R-:W-:Y:S02]  /*46e0*/  @P0 FADD.FTZ R23, R23, R8 ;  /* 0x0000000817170221 */ /* 0x000fe40000010000 */
[C---:B------:R-:W-:Y:S02]  /*46f0*/  FFMA.FTZ R6, R20.reuse, R5, R6 ;  /* 0x0000000514067223 */ /* 0x040fe40000010006 */
[----:B------:R-:W-:-:S02]  /*4700*/  @P0 FFMA.FTZ R20, R20, R4, -R9 ;  /* 0x0000000414140223 */ /* 0x000fc40000010809 */
[----:B------:R-:W1:Y:S01]  /*4710*/  SHFL.UP PT, R9, R23, 0x8, RZ ;  /* 0x0500000017097989 */ /* 0x000e6200000e00ff */
[----:B------:R-:W-:-:S03]  /*4720*/  FSEL R6, R7, R6, !P0 ;  /* 0x0000000607067208 */ /* 0x000fc60004000000 */
[----:B------:R-:W2:Y:S04]  /*4730*/  SHFL.UP PT, R5, R20, 0x8, RZ ;  /* 0x0500000014057989 */ /* 0x000ea800000e00ff */
[----:B------:R-:W3:Y:S01]  /*4740*/  SHFL.UP PT, R7, R6, 0x8, RZ ;  /* 0x0500000006077989 */ /* 0x000ee200000e00ff */
[----:B------:R-:W-:Y:S01]  /*4750*/  ISETP.GE.AND P0, PT, R51, 0x8, PT ;  /* 0x000000083300780c */ /* 0x000fe20003f06270 */
[----:B0-----:R-:W-:-:S04]  /*4760*/  FMUL.FTZ R4, R6, R11 ;  /* 0x0000000b06047220 */ /* 0x001fc80000410000 */
[-C--:B-1----:R-:W-:Y:S02]  /*4770*/  FFMA.FTZ R10, R20, R9.reuse, R4 ;  /* 0x00000009140a7223 */ /* 0x082fe40000010004 */
[C---:B------:R-:W-:Y:S02]  /*4780*/  FMUL.FTZ R8, R6.reuse, R9 ;  /* 0x0000000906087220 */ /* 0x040fe40000410000 */
[----:B--2---:R-:W-:Y:S02]  /*4790*/  FMUL.FTZ R4, R6, R5 ;  /* 0x0000000506047220 */ /* 0x004fe40000410000 */
[C---:B------:R-:W-:Y:S02]  /*47a0*/  FFMA.FTZ R11, R20.reuse, R11, -R8 ;  /* 0x0000000b140b7223 */ /* 0x040fe40000010808 */
[----:B------:R-:W-:Y:S02]  /*47b0*/  @P0 FADD.FTZ R23, R23, R10 ;  /* 0x0000000a17170221 */ /* 0x000fe40000010000 */
[----:B---3--:R-:W-:-:S02]  /*47c0*/  FFMA.FTZ R9, R20, R7, R4 ;  /* 0x0000000714097223 */ /* 0x008fc40000010004 */
[----:B------:R-:W-:Y:S01]  /*47d0*/  FMUL.FTZ R7, R6, R7 ;  /* 0x0000000706077220 */ /* 0x000fe20000410000 */
[----:B------:R-:W0:Y:S01]  /*47e0*/  SHFL.UP PT, R8, R23, 0x10, RZ ;  /* 0x0600000017087989 */ /* 0x000e2200000e00ff */
[----:B------:R-:W-:Y:S02]  /*47f0*/  @P0 FADD.FTZ R22, R22, R11 ;  /* 0x0000000b16160221 */ /* 0x000fe40000010000 */
[----:B------:R-:W-:Y:S01]  /*4800*/  @P0 FFMA.FTZ R20, R20, R5, -R7 ;  /* 0x0000000514140223 */ /* 0x000fe20000010807 */
[----:B------:R-:W-:Y:S02]  /*4810*/  FSEL R9, R6, R9, !P0 ;  /* 0x0000000906097208 */ /* 0x000fe40004000000 */
[----:B------:R-:W1:Y:S04]  /*4820*/  SHFL.UP PT, R6, R22, 0x10, RZ ;  /* 0x0600000016067989 */ /* 0x000e6800000e00ff */
[----:B------:R-:W2:Y:S04]  /*4830*/  SHFL.UP PT, R4, R20, 0x10, RZ ;  /* 0x0600000014047989 */ /* 0x000ea800000e00ff */
[----:B------:R-:W3:Y:S01]  /*4840*/  SHFL.UP PT, R5, R9, 0x10, RZ ;  /* 0x0600000009057989 */ /* 0x000ee200000e00ff */
[----:B------:R-:W-:-:S02]  /*4850*/  ISETP.GE.AND P1, PT, R51, 0x10, PT ;  /* 0x000000103300780c */ /* 0x000fc40003f26270 */
[----:B------:R-:W-:Y:S02]  /*4860*/  ISETP.NE.AND P2, PT, R51, 0x1f, PT ;  /* 0x0000001f3300780c */ /* 0x000fe40003f45270 */
[----:B------:R-:W-:Y:S01]  /*4870*/  LOP3.LUT P0, RZ, R53, 0x1f, RZ, 0xc0, !PT ;  /* 0x0000001f35ff7812 */ /* 0x000fe2000780c0ff */
[----:B0-----:R-:W-:-:S03]  /*4880*/  FMUL.FTZ R7, R9, R8 ;  /* 0x0000000809077220 */ /* 0x001fc60000410000 */
[----:B------:R-:W-:Y:S01]  /*4890*/  ISETP.EQ.OR P0, PT, R49, RZ, P0 ;  /* 0x000000ff3100720c */ /* 0x000fe20000702670 */
[CC--:B-1----:R-:W-:Y:S02]  /*48a0*/  FFMA.FTZ R11, R20.reuse, R6.reuse, -R7 ;  /* 0x00000006140b7223 */ /* 0x0c2fe40000010807 */
[C---:B------:R-:W-:Y:S02]  /*48b0*/  FMUL.FTZ R17, R9.reuse, R6 ;  /* 0x0000000609117220 */ /* 0x040fe40000410000 */
[C---:B--2---:R-:W-:Y:S02]  /*48c0*/  FMUL.FTZ R6, R9.reuse, R4 ;  /* 0x0000000409067220 */ /* 0x044fe40000410000 */
[C---:B------:R-:W-:Y:S02]  /*48d0*/  FFMA.FTZ R8, R20.reuse, R8, R17 ;  /* 0x0000000814087223 */ /* 0x040fe40000010011 */
[-C--:B---3--:R-:W-:Y:S02]  /*48e0*/  FFMA.FTZ R6, R20, R5.reuse, R6 ;  /* 0x0000000514067223 */ /* 0x088fe40000010006 */
[----:B------:R-:W-:-:S02]  /*48f0*/  FMUL.FTZ R7, R9, R5 ;  /* 0x0000000509077220 */ /* 0x000fc40000410000 */
[----:B------:R-:W-:Y:S01]  /*4900*/  @P1 FADD.FTZ R23, R23, R8 ;  /* 0x0000000817171221 */ /* 0x000fe20000010000 */
[----:B------:R-:W-:Y:S01]  /*4910*/  @!P2 SHF.R.U32.HI R8, RZ, 0x1, R53 ;  /* 0x00000001ff08a819 */ /* 0x000fe20000011635 */
[----:B------:R-:W-:Y:S01]  /*4920*/  @P1 FFMA.FTZ R20, R20, R4, -R7 ;  /* 0x0000000414141223 */ /* 0x000fe20000010807 */
[----:B------:R-:W-:Y:S01]  /*4930*/  FSEL R21, R9, R6, !P1 ;  /* 0x0000000609157208 */ /* 0x000fe20004800000 */
[----:B------:R-:W-:Y:S01]  /*4940*/  IMAD R138, R51, 0x3, R24 ;  /* 0x00000003338a7824 */ /* 0x000fe200078e0218 */
[----:B------:R-:W-:Y:S01]  /*4950*/  MOV R5, RZ ;  /* 0x000000ff00057202 */ /* 0x000fe20000000f00 */
[----:B------:R-:W-:Y:S01]  /*4960*/  CS2R R6, SRZ ;  /* 0x0000000000067805 */ /* 0x000fe2000001ff00 */
[----:B------:R-:W-:Y:S01]  /*4970*/  MOV R4, 0x3f800000 ;  /* 0x3f80000000047802 */ /* 0x000fe20000000f00 */
[----:B------:R-:W-:Y:S01]  /*4980*/  @P1 FADD.FTZ R22, R22, R11 ;  /* 0x0000000b16161221 */ /* 0x000fe20000010000 */
[----:B------:R-:W-:Y:S01]  /*4990*/  @!P2 LOP3.LUT R139, R8, 0x7ffffff0, RZ, 0xc0, !PT ;  /* 0x7ffffff0088ba812 */ /* 0x000fe200078ec0ff */
[----:B------:R-:W0:Y:S04]  /*49a0*/  LDS.128 R12, [R138.X16] ;  /* 0x000000008a0c7984 */ /* 0x000e28000000cc00 */
[----:B------:R-:W1:Y:S04]  /*49b0*/  LDS.128 R16, [R138.X16+0x10] ;  /* 0x000010008a107984 */ /* 0x000e68000000cc00 */
[----:B------:R-:W-:Y:S04]  /*49c0*/  LDS.128 R24, [R138.X16+0x20] ;  /* 0x000020008a187984 */ /* 0x000fe8000000cc00 */
[----:B------:R-:W-:Y:S04]  /*49d0*/  @!P0 LDS.128 R4, [R88.X16+0x10c0] ;  /* 0x0010c00058048984 */ /* 0x000fe8000000cc00 */
[----:B------:R0:W-:Y:S04]  /*49e0*/  LDS.128 R28, [R138.X16+0x30] ;  /* 0x000030008a1c7984 */ /* 0x0001e8000000cc00 */
[----:B------:R-:W-:Y:S04]  /*49f0*/  @!P2 STS.128 [R139+0x1080], R20 ;  /* 0x001080148b00a388 */ /* 0x000fe80000000c00 */
[----:B------:R-:W-:Y:S06]  /*4a00*/  BAR.SYNC.DEFER_BLOCKING 0x0 ;  /* 0x0000000000007b1d */ /* 0x000fec0000010000 */
[----:B------:R-:W-:Y:S04]  /*4a10*/  LDS.128 R8, [0x1080] ;  /* 0x00108000ff087984 */ /* 0x000fe80000000c00 */
[----:B------:R-:W2:Y:S01]  /*4a20*/  LDS.128 R32, [0x1090] ;  /* 0x00109000ff207984 */ /* 0x000ea20000000c00 */
[----:B------:R-:W-:-:S04]  /*4a30*/  SHF.R.U32.HI R134, RZ, 0x5, R53 ;  /* 0x00000005ff867819 */ /* 0x000fc80000011635 */
[----:B------:R-:W-:Y:S01]  /*4a40*/  ISETP.NE.AND P0, PT, R134, RZ, PT ;  /* 0x000000ff8600720c */ /* 0x000fe20003f05270 */
[----:B------:R3:W4:Y:S04]  /*4a50*/  SHFL.UP PT, R136, R21, 0x1, RZ ;  /* 0x0420000015887989 */ /* 0x00072800000e00ff */
[----:B------:R1:W2:Y:S01]  /*4a60*/  SHFL.UP PT, R134, R20, 0x1, RZ ;  /* 0x0420000014867989 */ /* 0x0002a200000e00ff */
[----:B0-----:R-:W-:-:S03]  /*4a70*/  PRMT R138, RZ, 0x7610, R15 ;  /* 0x00007610ff8a7816 */ /* 0x001fc6000000000f */
[----:B------:R0:W2:Y:S01]  /*4a80*/  SHFL.UP PT, R135, R22, 0x1, RZ ;  /* 0x0420000016877989 */ /* 0x0000a200000e00ff */
[--C-:B---3--:R-:W-:Y:S02]  /*4a90*/  PRMT R21, RZ, 0x7610, R12.reuse ;  /* 0x00007610ff157816 */ /* 0x108fe4000000000c */
[----:B-1----:R-:W-:Y:S01]  /*4aa0*/  PRMT R20, RZ, 0x5410, R12 ;  /* 0x00005410ff147816 */ /* 0x002fe2000000000c */
[----:B------:R1:W3:Y:S01]  /*4ab0*/  SHFL.UP PT, R137, R23, 0x1, RZ ;  /* 0x0420000017897989 */ /* 0x0002e200000e00ff */
[--C-:B------:R-:W-:Y:S02]  /*4ac0*/  PRMT R12, RZ, 0x5410, R13.reuse ;  /* 0x00005410ff0c7816 */ /* 0x100fe4000000000d */
[----:B0-----:R-:W-:Y:S02]  /*4ad0*/  PRMT R22, RZ, 0x7610, R13 ;  /* 0x00007610ff167816 */ /* 0x001fe4000000000d */
[--C-:B------:R-:W-:Y:S02]  /*4ae0*/  PRMT R13, RZ, 0x5410, R14.reuse ;  /* 0x00005410ff0d7816 */ /* 0x100fe4000000000e */
[----:B-1----:R-:W-:-:S02]  /*4af0*/  PRMT R23, RZ, 0x7610, R14 ;  /* 0x00007610ff177816 */ /* 0x002fc4000000000e */
[----:B------:R-:W-:Y:S02]  /*4b00*/  PRMT R14, RZ, 0x5410, R15 ;  /* 0x00005410ff0e7816 */ /* 0x000fe4000000000f */
[--C-:B------:R-:W-:Y:S02]  /*4b10*/  PRMT R15, RZ, 0x5410, R16.reuse ;  /* 0x00005410ff0f7816 */ /* 0x100fe40000000010 */
[----:B------:R-:W-:Y:S02]  /*4b20*/  PRMT R139, RZ, 0x7610, R16 ;  /* 0x00007610ff8b7816 */ /* 0x000fe40000000010 */
[----:B------:R-:W-:Y:S01]  /*4b30*/  PRMT R16, RZ, 0x5410, R17 ;  /* 0x00005410ff107816 */ /* 0x000fe20000000011 */
[-C--:B--2---:R-:W-:Y:S02]  /*4b40*/  FMUL.FTZ R149, R11, R33.reuse ;  /* 0x000000210b957220 */ /* 0x084fe40000410000 */
[-C--:B------:R-:W-:Y:S02]  /*4b50*/  FMUL.FTZ R146, R10, R33.reuse ;  /* 0x000000210a927220 */ /* 0x080fe40000410000 */
[----:B------:R-:W-:-:S02]  /*4b60*/  FMUL.FTZ R147, R9, R33 ;  /* 0x0000002109937220 */ /* 0x000fc40000410000 */
[----:B------:R-:W-:Y:S01]  /*4b70*/  FMUL.FTZ R33, R8, R33 ;  /* 0x0000002108217220 */ /* 0x000fe20000410000 */
[----:B------:R-:W-:Y:S01]  /*4b80*/  PRMT R140, RZ, 0x7610, R17 ;  /* 0x00007610ff8c7816 */ /* 0x000fe20000000011 */
[-C--:B------:R-:W-:Y:S01]  /*4b90*/  FFMA.FTZ R149, R10, R32.reuse, -R149 ;  /* 0x000000200a957223 */ /* 0x080fe20000010895 */
[----:B------:R-:W-:Y:S01]  /*4ba0*/  PRMT R17, RZ, 0x5410, R18 ;  /* 0x00005410ff117816 */ /* 0x000fe20000000012 */
[-C--:B------:R-:W-:Y:S01]  /*4bb0*/  FFMA.FTZ R148, R11, R32.reuse, R146 ;  /* 0x000000200b947223 */ /* 0x080fe20000010092 */
[----:B------:R-:W-:Y:S01]  /*4bc0*/  PRMT R141, RZ, 0x7610, R18 ;  /* 0x00007610ff8d7816 */ /* 0x000fe20000000012 */
[-C--:B------:R-:W-:Y:S01]  /*4bd0*/  FFMA.FTZ R146, R8, R32.reuse, -R147 ;  /* 0x0000002008927223 */ /* 0x080fe20000010893 */
[----:B------:R-:W-:Y:S01]  /*4be0*/  PRMT R18, RZ, 0x5410, R19 ;  /* 0x00005410ff127816 */ /* 0x000fe20000000013 */
[----:B------:R-:W-:Y:S01]  /*4bf0*/  FFMA.FTZ R147, R9, R32, R33 ;  /* 0x0000002009937223 */ /* 0x000fe20000010021 */
[----:B------:R-:W-:Y:S01]  /*4c00*/  PRMT R142, RZ, 0x7610, R19 ;  /* 0x00007610ff8e7816 */ /* 0x000fe20000000013 */
[----:B------:R-:W-:Y:S01]  /*4c10*/  FADD.FTZ R149, R34, R149 ;  /* 0x0000009522957221 */ /* 0x000fe20000010000 */
[----:B------:R-:W-:Y:S01]  /*4c20*/  PRMT R19, RZ, 0x5410, R24 ;  /* 0x00005410ff137816 */ /* 0x000fe20000000018 */
[----:B------:R-:W-:Y:S01]  /*4c30*/  FADD.FTZ R148, R35, R148 ;  /* 0x0000009423947221 */ /* 0x000fe20000010000 */
[----:B------:R-:W-:Y:S01]  /*4c40*/  PRMT R143, RZ, 0x7610, R24 ;  /* 0x00007610ff8f7816 */ /* 0x000fe20000000018 */
[----:B------:R-:W-:Y:S01]  /*4c50*/  BSSY B0, `(.L_x_1173) ;  /* 0x0000030000007945 */ /* 0x000fe20003800000 */
        /* <DEDUP_REMOVED lines=10> */
[----:B------:R-:W-:Y:S02]  /*4d00*/  PRMT R26, RZ, 0x5410, R27 ;  /* 0x00005410ff1a7816 */ /* 0x000fe4000000001b */
[----:B------:R-:W-:Y:S02]  /*4d10*/  PRMT R30, RZ, 0x5410, R31 ;  /* 0x00005410ff1e7816 */ /* 0x000fe4000000001f */
[----:B------:R-:W-:-:S02]  /*4d20*/  PRMT R27, RZ, 0x7610, R27 ;  /* 0x00007610ff1b7816 */ /* 0x000fc4000000001b */
[----:B------:R-:W-:Y:S01]  /*4d30*/  PRMT R31, RZ, 0x7610, R31 ;  /* 0x00007610ff1f7816 */ /* 0x000fe2000000001f */
[----:B------:R-:W-:Y:S05]  /*4d40*/  @!P0 BRA `(.L_x_1174) ;  /* 0x0000010000008947 */ /* 0x000fea0003800000 */
[----:B---34-:R-:W-:Y:S01]  /*4d50*/  ISETP.NE.AND P0, PT, R51, RZ, PT ;  /* 0x000000ff3300720c */ /* 0x018fe20003f05270 */
[C---:B------:R-:W-:Y:S02]  /*4d60*/  FMUL.FTZ R149, R136.reuse, R11 ;  /* 0x0000000b88957220 */ /* 0x040fe40000410000 */
[C---:B------:R-:W-:Y:S02]  /*4d70*/  FMUL.FTZ R148, R136.reuse, R10 ;  /* 0x0000000a88947220 */ /* 0x040fe40000410000 */
[C---:B------:R-:W-:Y:S02]  /*4d80*/  FMUL.FTZ R147, R136.reuse, R9 ;  /* 0x0000000988937220 */ /* 0x040fe40000410000 */
[----:B------:R-:W-:Y:S02]  /*4d90*/  FMUL.FTZ R136, R136, R8 ;  /* 0x0000000888887220 */ /* 0x000fe40000410000 */
[----:B------:R-:W-:-:S02]  /*4da0*/  FFMA.FTZ R146, R134, R10, -R149 ;  /* 0x0000000a86927223 */ /* 0x000fc40000010895 */
[C---:B------:R-:W-:Y:S02]  /*4db0*/  FFMA.FTZ R148, R134.reuse, R11, R148 ;  /* 0x0000000b86947223 */ /* 0x040fe40000010094 */
[C---:B------:R-:W-:Y:S02]  /*4dc0*/  @P0 FFMA.FTZ R8, R134.reuse, R8, -R147 ;  /* 0x0000000886080223 */ /* 0x040fe40000010893 */
[----:B------:R-:W-:Y:S02]  /*4dd0*/  @P0 FFMA.FTZ R9, R134, R9, R136 ;  /* 0x0000000986090223 */ /* 0x000fe40000010088 */
[----:B------:R-:W-:Y:S01]  /*4de0*/  @P0 FADD.FTZ R10, R135, R146 ;  /* 0x00000092870a0221 */ /* 0x000fe20000010000 */
[----:B------:R-:W-:Y:S01]  /*4df0*/  MOV R134, R8 ;  /* 0x0000000800867202 */ /* 0x000fe20000000f00 */
[----:B------:R-:W-:Y:S01]  /*4e00*/  @P0 FADD.FTZ R11, R137, R148 ;  /* 0x00000094890b0221 */ /* 0x000fe20000010000 */
[----:B------:R-:W-:Y:S02]  /*4e10*/  MOV R136, R9 ;  /* 0x0000000900887202 */ /* 0x000fe40000000f00 */
[----:B------:R-:W-:-:S02]  /*4e20*/  MOV R135, R10 ;  /* 0x0000000a00877202 */ /* 0x000fc40000000f00 */
[----:B------:R-:W-:Y:S01]  /*4e30*/  MOV R137, R11 ;  /* 0x0000000b00897202 */ /* 0x000fe20000000f00 */
[----:B------:R-:W-:Y:S05]  /*4e40*/  BRA `(.L_x_1175) ;  /* 0x0000010000007947 */ /* 0x000fea0003800000 */
.L_x_1174:
[----:B---34-:R-:W-:Y:S01]  /*4e50*/  ISETP.NE.AND P0, PT, R51, RZ, PT ;  /* 0x000000ff3300720c */ /* 0x018fe20003f05270 */
[C---:B------:R-:W-:Y:S02]  /*4e60*/  FMUL.FTZ R9, R147.reuse, R5 ;  /* 0x0000000593097220 */ /* 0x040fe40000410000 */
        /* <DEDUP_REMOVED lines=14> */
.L_x_1175:
[----:B------:R-:W-:Y:S05]  /*4f50*/  BSYNC B0 ;  /* 0x0000000000007941 */ /* 0x000fea0003800000 */
.L_x_1173:
        /* <DEDUP_REMOVED lines=122> */
.L_x_1177:
[----:B------:R-:W-:Y:S05]  /*5700*/  BSYNC B0 ;  /* 0x0000000000007941 */ /* 0x000fea0003800000 */
.L_x_1176:
[-C--:B-1---5:R-:W-:Y:S01]  /*5710*/  FMUL.FTZ R9, R22, R3.reuse ;  /* 0x0000000316097220 */ /* 0x0a2fe20000410000 */
[----:B------:R-:W-:Y:S01]  /*5720*/  IADD3 R88, R88, 0x1, RZ ;  /* 0x0000000158587810 */ /* 0x000fe20007ffe0ff */
[CC--:B------:R-:W-:Y:S02]  /*5730*/  FMUL.FTZ R6, R23.reuse, R3.reuse ;  /* 0x0000000317067220 */ /* 0x0c0fe40000410000 */
[-C--:B------:R-:W-:Y:S01]  /*5740*/  FFMA.FTZ R4, R12, R2.reuse, -R9 ;  /* 0x000000020c047223 */ /* 0x080fe20000010809 */
[----:B------:R-:W-:Y:S01]  /*5750*/  ISETP.GE.AND P0, PT, R88, c[0x0][0x16c], PT ;  /* 0x00005b0058007a0c */ /* 0x000fe20003f06270 */
[-C--:B------:R-:W-:Y:S02]  /*5760*/  FMUL.FTZ R8, R23, R2.reuse ;  /* 0x0000000217087220 */ /* 0x080fe40000410000 */
[C---:B------:R-:W-:Y:S02]  /*5770*/  FMUL.FTZ R9, R138.reuse, R3 ;  /* 0x000000038a097220 */ /* 0x040fe40000410000 */
[----:B------:R-:W-:-:S02]  /*5780*/  FMUL.FTZ R138, R138, R2 ;  /* 0x000000028a8a7220 */ /* 0x000fc40000410000 */
[CC--:B------:R-:W-:Y:S02]  /*5790*/  FMUL.FTZ R5, R21.reuse, R3.reuse ;  /* 0x0000000315057220 */ /* 0x0c0fe40000410000 */
[-C--:B------:R-:W-:Y:S02]  /*57a0*/  FMUL.FTZ R7, R21, R2.reuse ;  /* 0x0000000215077220 */ /* 0x080fe40000410000 */
[CC--:B------:R-:W-:Y:S02]  /*57b0*/  FFMA.FTZ R6, R13.reuse, R2.reuse, -R6 ;  /* 0x000000020d067223 */ /* 0x0c0fe40000010806 */
[-C--:B------:R-:W-:Y:S02]  /*57c0*/  FFMA.FTZ R13, R13, R3.reuse, R8 ;  /* 0x000000030d0d7223 */ /* 0x080fe40000010008 */
[C---:B------:R-:W-:Y:S02]  /*57d0*/  FFMA.FTZ R8, R14.reuse, R2, -R9 ;  /* 0x000000020e087223 */ /* 0x040fe40000010809 */
[----:B------:R-:W-:-:S02]  /*57e0*/  FFMA.FTZ R9, R14, R3, R138 ;  /* 0x000000030e097223 */ /* 0x000fc4000001008a */
[CC--:B------:R-:W-:Y:S02]  /*57f0*/  FFMA.FTZ R5, R20.reuse, R2.reuse, -R5 ;  /* 0x0000000214057223 */ /* 0x0c0fe40000010805 */
[-C--:B------:R-:W-:Y:S02]  /*5800*/  FFMA.FTZ R7, R20, R3.reuse, R7 ;  /* 0x0000000314077223 */ /* 0x080fe40000010007 */
[CC--:B------:R-:W-:Y:S02]  /*5810*/  FMUL.FTZ R14, R139.reuse, R3.reuse ;  /* 0x000000038b0e7220 */ /* 0x0c0fe40000410000 */
[-C--:B------:R-:W-:Y:S02]  /*5820*/  FMUL.FTZ R20, R139, R2.reuse ;  /* 0x000000028b147220 */ /* 0x080fe40000410000 */
[C---:B------:R-:W-:Y:S02]  /*5830*/  FMUL.FTZ R21, R140.reuse, R3 ;  /* 0x000000038c157220 */ /* 0x040fe40000410000 */
[----:B------:R-:W-:-:S02]  /*5840*/  FMUL.FTZ R140, R140, R2 ;  /* 0x000000028c8c7220 */ /* 0x000fc40000410000 */
[-C--:B------:R-:W-:Y:S02]  /*5850*/  FMUL.FTZ R22, R22, R2.reuse ;  /* 0x0000000216167220 */ /* 0x080fe40000410000 */
[CC--:B------:R-:W-:Y:S02]  /*5860*/  FFMA.FTZ R14, R15.reuse, R2.reuse, -R14 ;  /* 0x000000020f0e7223 */ /* 0x0c0fe4000001080e */
[-C--:B------:R-:W-:Y:S02]  /*5870*/  FFMA.FTZ R15, R15, R3.reuse, R20 ;  /* 0x000000030f0f7223 */ /* 0x080fe40000010014 */
[C---:B------:R-:W-:Y:S02]  /*5880*/  FFMA.FTZ R20, R16.reuse, R2, -R21 ;  /* 0x0000000210147223 */ /* 0x040fe40000010815 */
        /* <DEDUP_REMOVED lines=14> */
[CC--:B------:R-:W-:Y:S02]  /*5970*/  FFMA.FTZ R18, R19.reuse, R2.reuse, -R18 ;  /* 0x0000000213127223 */ /* 0x0c0fe40000010812 */
[-C--:B------:R-:W-:Y:S02]  /*5980*/  FFMA.FTZ R19, R19, R3.reuse, R132 ;  /* 0x0000000313137223 */ /* 0x080fe40000010084 */
[CC--:B------:R-:W-:Y:S02]  /*5990*/  FFMA.FTZ R132, R24.reuse, R2.reuse, -R131 ;  /* 0x0000000218847223 */ /* 0x0c0fe40000010883 */
[-C--:B------:R-:W-:Y:S02]  /*59a0*/  FFMA.FTZ R131, R24, R3.reuse, R144 ;  /* 0x0000000318837223 */ /* 0x080fe40000010090 */
[C---:B------:R-:W-:Y:S02]  /*59b0*/  FMUL.FTZ R24, R145.reuse, R3 ;  /* 0x0000000391187220 */ /* 0x040fe40000410000 */
[----:B------:R-:W-:-:S02]  /*59c0*/  FMUL.FTZ R134, R145, R2 ;  /* 0x0000000291867220 */ /* 0x000fc40000410000 */
[-C--:B------:R-:W-:Y:S02]  /*59d0*/  FMUL.FTZ R135, R27, R3.reuse ;  /* 0x000000031b877220 */ /* 0x080fe40000410000 */
[CC--:B------:R-:W-:Y:S02]  /*59e0*/  FFMA.FTZ R24, R25.reuse, R2.reuse, -R24 ;  /* 0x0000000219187223 */ /* 0x0c0fe40000010818 */
[-C--:B------:R-:W-:Y:S02]  /*59f0*/  FFMA.FTZ R25, R25, R3.reuse, R134 ;  /* 0x0000000319197223 */ /* 0x080fe40000010086 */
[-C--:B------:R-:W-:Y:S02]  /*5a00*/  FFMA.FTZ R134, R26, R2.reuse, -R135 ;  /* 0x000000021a867223 */ /* 0x080fe40000010887 */
[----:B------:R-:W-:Y:S02]  /*5a10*/  FMUL.FTZ R27, R27, R2 ;  /* 0x000000021b1b7220 */ /* 0x000fe40000410000 */
[----:B------:R-:W-:-:S02]  /*5a20*/  FMUL.FTZ R135, R33, R3 ;  /* 0x0000000321877220 */ /* 0x000fc40000410000 */
[-C--:B------:R-:W-:Y:S02]  /*5a30*/  FMUL.FTZ R33, R33, R2.reuse ;  /* 0x0000000221217220 */ /* 0x080fe40000410000 */
[CC--:B------:R-:W-:Y:S02]  /*5a40*/  FMUL.FTZ R137, R34.reuse, R3.reuse ;  /* 0x0000000322897220 */ /* 0x0c0fe40000410000 */
[-C--:B------:R-:W-:Y:S02]  /*5a50*/  FMUL.FTZ R34, R34, R2.reuse ;  /* 0x0000000222227220 */ /* 0x080fe40000410000 */
        /* <DEDUP_REMOVED lines=64> */
.L_x_1172:
        /* <DEDUP_REMOVED lines=40> */
.L_x_1179:
[----:B------:R-:W-:Y:S05]  /*60e0*/  EXIT ;  /* 0x000000000000794d */ /* 0x000fea0003800000 */
.L_x_1181:
        /* <DEDUP_REMOVED lines=9> */
.L_x_5346:


//--------------------- .text._Z25selective_scan_fwd_kernelI32Selective_Scan_fwd_kernel_traitsILi64ELi16ELi1ELb1ELb0ELb1ELb1EN3c108BFloat16ENS1_7complexIfEEEEv13SSMParamsBase --------------------------
	.section	.text._Z25selective_scan_fwd_kernelI32Selective_Scan_fwd_kernel_traitsILi64ELi16ELi1ELb1ELb0ELb1ELb1EN3c108BFloat16ENS1_7complexIfEEEEv13SSMParamsBase,"ax",@progbits
	.sectioninfo	@"SHI_REGISTERS=155"
	.align	128
        .global         _Z25selective_scan_fwd_kernelI32Selective_Scan_fwd_kernel_traitsILi64ELi16ELi1ELb1ELb0ELb1ELb1EN3c108BFloat16ENS1_7complexIfEEEEv13SSMParamsBase
        .type           _Z25selective_scan_fwd_kernelI32Selective_Scan_fwd_kernel_traitsILi64ELi16ELi1ELb1ELb0ELb1ELb1EN3c108BFloat16ENS1_7complexIfEEEEv13SSMParamsBase,@function
        .size           _Z25selective_scan_fwd_kernelI32Selective_Scan_fwd_kernel_traitsILi64ELi16ELi1ELb1ELb0ELb1ELb1EN3c108BFloat16ENS1_7complexIfEEEEv13SSMParamsBase,(.L_x_5347 - _Z25selective_scan_fwd_kernelI32Selective_Scan_fwd_kernel_traitsILi64ELi16ELi1ELb1ELb0ELb1ELb1EN3c108BFloat16ENS1_7complexIfEEEEv13SSMParamsBase)
        .other          _Z25selective_scan_fwd_kernelI32Selective_Scan_fwd_kernel_traitsILi64ELi16ELi1ELb1ELb0ELb1ELb1EN3c108BFloat16ENS1_7complexIfEEEEv13SSMParamsBase,@"STO_CUDA_ENTRY STV_DEFAULT"
_Z25selective_scan_fwd_kernelI32Selective_Scan_fwd_kernel_traitsILi64ELi16ELi1ELb1ELb0ELb1ELb1EN3c108BFloat16ENS1_7complexIfEEEEv13SSMParamsBase:
.text._Z25selective_scan_fwd_kernelI32Selective_Scan_fwd_kernel_traitsILi64ELi16ELi1ELb1ELb0ELb1ELb1EN3c108BFloat16ENS1_7complexIfEEEEv13SSMParamsBase:
        /* <DEDUP_REMOVED lines=83> */
.L_x_1222:
        /* <DEDUP_REMOVED lines=80> */
.L_x_1183:
[----:B-12---:R-:W-:Y:S05]  /*0a30*/  BSYNC B0 ;  /* 0x0000000000007941 */ /* 0x006fea0003800000 */
.L_x_1182:
        /* <DEDUP_REMOVED lines=36> */
.L_x_1185:
[----:B------:R-:W-:Y:S05]  /*0c80*/  BSYNC B0 ;  /* 0x0000000000007941 */ /* 0x000fea0003800000 */
.L_x_1184:
        /* <DEDUP_REMOVED lines=38> */
.L_x_1187:
[----:B------:R-:W-:Y:S05]  /*0ef0*/  BSYNC B0 ;  /* 0x0000000000007941 */ /* 0x000fea0003800000 */
.L_x_1186:
        /* <DEDUP_REMOVED lines=36> */
.L_x_1189:
[----:B------:R-:W-:Y:S05]  /*1140*/  BSYNC B0 ;  /* 0x0000000000007941 */ /* 0x000fea0003800000 */
.L_x_1188:
        /* <DEDUP_REMOVED lines=38> */
.L_x_1191:
[----:B------:R-:W-:Y:S05]  /*13b0*/  BSYNC B0 ;  /* 0x0000000000007941 */ /* 0x000fea0003800000 */
.L_x_1190:
        /* <DEDUP_REMOVED lines=39> */
.L_x_1193:
[----:B------:R-:W-:Y:S05]  /*1630*/  BSYNC B0 ;  /* 0x0000000000007941 */ /* 0x000fea0003800000 */
.L_x_1192:
        /* <DEDUP_REMOVED lines=43> */
.L_x_1195:
[----:B------:R-:W-:Y:S05]  /*18f0*/  BSYNC B0 ;  /* 0x0000000000007941 */ /* 0x000fea0003800000 */
.L_x_1194:
        /* <DEDUP_REMOVED lines=41> */
.L_x_1197:
[----:B------:R-:W-:Y:S05]  /*1b90*/  BSYNC B0 ;  /* 0x0000000000007941 */ /* 0x000fea0003800000 */
.L_x_1196:
        /* <DEDUP_REMOVED lines=43> */
.L_x_1199:
[----:B------:R-:W-:Y:S05]  /*1e50*/  BSYNC B0 ;  /* 0x0000000000007941 */ /* 0x000fea0003800000 */
.L_x_1198:
        /* <DEDUP_REMOVED lines=41> */
.L_x_1201:
[----:B------:R-:W-:Y:S05]  /*20f0*/  BSYNC B0 ;  /* 0x0000000000007941 */ /* 0x000fea0003800000 */
.L_x_1200:
        /* <DEDUP_REMOVED lines=47> */
.L_x_1203:
[----:B------:R-:W-:Y:S05]  /*23f0*/  BSYNC B0 ;  /* 0x0000000000007941 */ /* 0x000fea0003800000 */
.L_x_1202:
        /* <DEDUP_REMOVED lines=33> */
.L_x_1205:
[----:B------:R-:W-:Y:S05]  /*2610*/  BSYNC B0 ;  /* 0x0000000000007941 */ /* 0x000fea0003800000 */
.L_x_1204:
        /* <DEDUP_REMOVED lines=33> */
.L_x_1207:
[----:B------:R-:W-:Y:S05]  /*2830*/  BSYNC B0 ;  /* 0x0000000000007941 */ /* 0x000fea0003800000 */
.L_x_1206:
        /* <DEDUP_REMOVED lines=33> */
.L_x_1209:
[----:B------:R-:W-:Y:S05]  /*2a50*/  BSYNC B0 ;  /* 0x0000000000007941 */ /* 0x000fea0003800000 */
.L_x_1208:
        /* <DEDUP_REMOVED lines=33> */
.L_x_1211:
[----:B------:R-:W-:Y:S05]  /*2c70*/  BSYNC B0 ;  /* 0x0000000000007941 */ /* 0x000fea0003800000 */
.L_x_1210:
        /* <DEDUP_REMOVED lines=33> */
.L_x_1213:
[----:B------:R-:W-:Y:S05]  /*2e90*/  BSYNC B0 ;  /* 0x0000000000007941 */ /* 0x000fea0003800000 */
.L_x_1212:
        /* <DEDUP_REMOVED lines=21> */
.L_x_1220:
        /* <DEDUP_REMOVED lines=54> */
[----:B------:R-:W-:Y:S01]  /*3350*/  MUFU.COS R118, R24 ;  /* 0x0000001800767308 */ /* 0x000fe20000000000 */
[----:B0-----:R-:W-:Y:S02]  /*3360*/  FMUL.RZ R20, R2, 0.15915493667125701904 ;  /* 0x3e22f98302147820 */ /* 0x001fe4000040c000 */
[----:B------:R-:W-:-:S05]  /*3370*/  FMUL.FTZ R2, R3, R46 ;  /* 0x0000002e03027220 */ /* 0x000fca0000410000 */
[----:B------:R-:W-:Y:S08]  /*3380*/  MUFU.SIN R108, R20 ;  /* 0x00000014006c7308 */ /* 0x000ff00000000400 */
[----:B------:R0:W-:Y:S08]  /*3390*/  MUFU.COS R109, R20 ;  /* 0x00000014006d7308 */ /* 0x0001f00000000000 */
[----:B------:R-:W-:Y:S01]  /*33a0*/  MUFU.SIN R112, R21 ;  /* 0x0000001500707308 */ /* 0x000fe20000000400 */
[----:B0-----:R-:W-:-:S04]  /*33b0*/  FMUL.FTZ R20, R3, R42 ;  /* 0x0000002a03147220 */ /* 0x001fc80000410000 */
[----:B------:R-:W-:Y:S02]  /*33c0*/  FMUL.RZ R24, R20, 0.15915493667125701904 ;  /* 0x3e22f98314187820 */ /* 0x000fe4000040c000 */
        /* <DEDUP_REMOVED lines=22> */
[----:B0-----:R-:W-:-:S04]  /*3530*/  FMUL.FTZ R23, R3, R0 ;  /* 0x0000000003177220 */ /* 0x001fc80000410000 */
[----:B------:R-:W-:Y:S01]  /*3540*/  FMUL.RZ R121, R23, 0.15915493667125701904 ;  /* 0x3e22f98317797820 */ /* 0x000fe2000040c000 */
[----:B------:R-:W-:Y:S02]  /*3550*/  SHF.L.U32 R23, R55, 0x2, RZ ;  /* 0x0000000237177819 */ /* 0x000fe400000006ff */
[----:B------:R0:W-:Y:S08]  /*3560*/  MUFU.COS R30, R24 ;  /* 0x00000018001e7308 */ /* 0x0001f00000000000 */
[----:B------:R-:W1:Y:S01]  /*3570*/  MUFU.EX2 R114, R114 ;  /* 0x0000007200727308 */ /* 0x000e620000000800 */
[----:B0-----:R-:W-:-:S07]  /*3580*/  FMUL.RZ R24, R20, 0.15915493667125701904 ;  /* 0x3e22f98314187820 */ /* 0x001fce000040c000 */
[----:B------:R-:W-:Y:S08]  /*3590*/  MUFU.SIN R128, R24 ;  /* 0x0000001800807308 */ /* 0x000ff00000000400 */
[----:B------:R0:W-:Y:S01]  /*35a0*/  MUFU.COS R129, R24 ;  /* 0x0000001800817308 */ /* 0x0001e20000000000 */
[C---:B-1----:R-:W-:Y:S02]  /*35b0*/  FMUL.FTZ R119, R114.reuse, R119 ;  /* 0x0000007772777220 */ /* 0x042fe40000410000 */
[----:B------:R-:W-:-:S05]  /*35c0*/  FMUL.FTZ R117, R114, R117 ;  /* 0x0000007572757220 */ /* 0x000fca0000410000 */
[----:B------:R-:W1:Y:S01]  /*35d0*/  MUFU.EX2 R136, R136 ;  /* 0x0000008800887308 */ /* 0x000e620000000800 */
[----:B0-----:R-:W-:-:S04]  /*35e0*/  LOP3.LUT R24, R23, 0xffffff80, RZ, 0xc0, !PT ;  /* 0xffffff8017187812 */ /* 0x001fc800078ec0ff */
[----:B------:R-:W-:-:S03]  /*35f0*/  IADD3 R24, R24, R53, RZ ;  /* 0x0000003518187210 */ /* 0x000fc60007ffe0ff */
[----:B------:R-:W-:Y:S02]  /*3600*/  MUFU.SIN R132, R21 ;  /* 0x0000001500847308 */ /* 0x000fe40000000400 */
[----:B---3--:R0:W-:Y:S04]  /*3610*/  STS.128 [R24.X16], R4 ;  /* 0x0000000418007388 */ /* 0x0081e8000000cc00 */
[----:B----4-:R2:W-:Y:S02]  /*3620*/  STS.128 [R24.X16+0x200], R8 ;  /* 0x0002000818007388 */ /* 0x0105e4000000cc00 */
[----:B------:R3:W-:Y:S01]  /*3630*/  MUFU.COS R134, R21 ;  /* 0x0000001500867308 */ /* 0x0007e20000000000 */
[C---:B-1----:R-:W-:Y:S01]  /*3640*/  FMUL.FTZ R114, R136.reuse, R103 ;  /* 0x0000006788727220 */ /* 0x042fe20000410000 */
[----:B------:R-:W-:Y:S01]  /*3650*/  STS.128 [R24.X16+0x400], R12 ;  /* 0x0004000c18007388 */ /* 0x000fe2000000cc00 */
[----:B------:R-:W-:-:S03]  /*3660*/  FMUL.FTZ R115, R136, R115 ;  /* 0x0000007388737220 */ /* 0x000fc60000410000 */
[----:B------:R-:W-:Y:S02]  /*3670*/  STS.128 [R24.X16+0x600], R16 ;  /* 0x0006001018007388 */ /* 0x000fe4000000cc00 */
[----:B------:R-:W1:Y:S01]  /*3680*/  MUFU.EX2 R111, R111 ;  /* 0x0000006f006f7308 */ /* 0x000e620000000800 */
[----:B---3--:R-:W-:-:S04]  /*3690*/  IMAD.WIDE.U32 R20, R66, c[0x0][0x198], RZ ;  /* 0x0000660042147a25 */ /* 0x008fc800078e00ff */
[-C--:B0-----:R-:W-:Y:S01]  /*36a0*/  FMUL.FTZ R6, RZ, R116.reuse ;  /* 0x00000074ff067220 */ /* 0x081fe20000410000 */
[----:B------:R-:W-:Y:S01]  /*36b0*/  IADD3 R21, R21, R113, RZ ;  /* 0x0000007115157210 */ /* 0x000fe20007ffe0ff */
[C---:B--2---:R-:W-:Y:S01]  /*36c0*/  FMUL.FTZ R9, R99.reuse, R116 ;  /* 0x0000007463097220 */ /* 0x044fe20000410000 */
[----:B------:R-:W0:Y:S01]  /*36d0*/  MUFU.EX2 R35, R35 ;  /* 0x0000002300237308 */ /* 0x000e220000000800 */
[-C--:B------:R-:W-:Y:S02]  /*36e0*/  FFMA.FTZ R7, R99, R118.reuse, -R6 ;  /* 0x0000007663077223 */ /* 0x080fe40000010806 */
[----:B------:R-:W-:Y:S02]  /*36f0*/  FFMA.FTZ R9, RZ, R118, R9 ;  /* 0x00000076ff097223 */ /* 0x000fe40000010009 */
[----:B------:R-:W-:Y:S02]  /*3700*/  FADD.FTZ R7, R98, R7 ;  /* 0x0000000762077221 */ /* 0x000fe40000010000 */
[----:B------:R-:W-:Y:S01]  /*3710*/  FADD.FTZ R9, RZ, R9 ;  /* 0x00000009ff097221 */ /* 0x000fe20000010000 */
[----:B------:R-:W2:Y:S01]  /*3720*/  MUFU.EX2 R34, R34 ;  /* 0x0000002200227308 */ /* 0x000ea20000000800 */
[----:B------:R-:W-:-:S02]  /*3730*/  IMAD R113, R22, c[0x0][0x1a0], RZ ;  /* 0x0000680016717a24 */ /* 0x000fc400078e02ff */
[C---:B------:R-:W-:Y:S02]  /*3740*/  FMUL.FTZ R8, R114.reuse, R7 ;  /* 0x0000000772087220 */ /* 0x040fe40000410000 */
[----:B------:R-:W-:Y:S02]  /*3750*/  FMUL.FTZ R6, R114, R9 ;  /* 0x0000000972067220 */ /* 0x000fe40000410000 */
[C---:B------:R-:W-:Y:S01]  /*3760*/  IMAD R113, R88.reuse, c[0x0][0x1a4], R113 ;  /* 0x0000690058717a24 */ /* 0x040fe200078e0271 */
[----:B------:R-:W3:Y:S01]  /*3770*/  MUFU.EX2 R2, R2 ;  /* 0x0000000200027308 */ /* 0x000ee20000000800 */
[----:B------:R-:W-:-:S04]  /*3780*/  IMAD.WIDE.U32 R22, R88, c[0x0][0x1a0], R20 ;  /* 0x0000680058167a25 */ /* 0x000fc800078e0014 */
[----:B------:R-:W-:Y:S01]  /*3790*/  FFMA.FTZ R9, R115, R9, R8 ;  /* 0x0000000973097223 */ /* 0x000fe20000010008 */
[----:B------:R-:W-:Y:S01]  /*37a0*/  IADD3 R21, R23, R113, RZ ;  /* 0x0000007117157210 */ /* 0x000fe20007ffe0ff */
[----:B------:R-:W-:Y:S01]  /*37b0*/  FFMA.FTZ R8, R115, R7, -R6 ;  /* 0x0000000773087223 */ /* 0x000fe20000010806 */
[C---:B------:R-:W-:Y:S01]  /*37c0*/  LEA R20, P0, R22.reuse, c[0x0][0x228], 0x3 ;  /* 0x00008a0016147a11 */ /* 0x040fe200078018ff */
[----:B------:R-:W-:Y:S01]  /*37d0*/  FMUL.FTZ R113, R3, R68 ;  /* 0x0000004403717220 */ /* 0x000fe20000410000 */
[----:B------:R-:W4:Y:S01]  /*37e0*/  MUFU.EX2 R29, R29 ;  /* 0x0000001d001d7308 */ /* 0x000f220000000800 */
[----:B-1----:R-:W-:Y:S01]  /*37f0*/  FMUL.FTZ R112, R111, R112 ;  /* 0x000000706f707220 */ /* 0x002fe20000410000 */
[----:B------:R-:W-:Y:S01]  /*3800*/  LEA.HI.X R21, R22, c[0x0][0x22c], R21, 0x3, P0 ;  /* 0x00008b0016157a11 */ /* 0x000fe200000f1c15 */
[----:B------:R-:W-:Y:S02]  /*3810*/  FADD.FTZ R8, R97, R8 ;  /* 0x0000000861087221 */ /* 0x000fe40000010000 */
[----:B------:R-:W-:-:S02]  /*3820*/  FMUL.FTZ R6, R3, R70 ;  /* 0x0000004603067220 */ /* 0x000fc40000410000 */
[----:B------:R-:W-:Y:S01]  /*3830*/  FMUL.RZ R22, R113, 0.15915493667125701904 ;  /* 0x3e22f98371167820 */ /* 0x000fe2000040c000 */
[----:B------:R-:W-:Y:S01]  /*3840*/  MUFU.EX2 R27, R27 ;  /* 0x0000001b001b7308 */ /* 0x000fe20000000800 */
[----:B------:R-:W-:Y:S02]  /*3850*/  FADD.FTZ R9, RZ, R9 ;  /* 0x00000009ff097221 */ /* 0x000fe40000010000 */
[----:B------:R-:W-:Y:S02]  /*3860*/  FMUL.FTZ R113, R111, R122 ;  /* 0x0000007a6f717220 */ /* 0x000fe40000410000 */
[----:B------:R-:W-:Y:S02]  /*3870*/  FMUL.FTZ R10, R112, R8 ;  /* 0x00000008700a7220 */ /* 0x000fe40000410000 */
[----:B------:R-:W-:Y:S01]  /*3880*/  FMUL.RZ R11, R6, 0.15915493667125701904 ;  /* 0x3e22f983060b7820 */ /* 0x000fe2000040c000 */
[----:B------:R-:W-:Y:S01]  /*3890*/  MUFU.SIN R124, R22 ;  /* 0x00000016007c7308 */ /* 0x000fe20000000400 */
[----:B------:R-:W-:-:S02]  /*38a0*/  FMUL.FTZ R6, R112, R9 ;  /* 0x0000000970067220 */ /* 0x000fc40000410000 */
[C---:B------:R-:W-:Y:S02]  /*38b0*/  FFMA.FTZ R10, R113.reuse, R9, R10 ;  /* 0x00000009710a7223 */ /* 0x040fe4000001000a */
[----:B------:R-:W-:Y:S02]  /*38c0*/  FFMA.FTZ R7, R113, R8, -R6 ;  /* 0x0000000871077223 */ /* 0x000fe40000010806 */
[----:B0-----:R-:W-:Y:S01]  /*38d0*/  FMUL.FTZ R110, R35, R110 ;  /* 0x0000006e236e7220 */ /* 0x001fe20000410000 */
[----:B------:R-:W-:Y:S01]  /*38e0*/  MUFU.COS R125, R22 ;  /* 0x00000016007d7308 */ /* 0x000fe20000000000 */
[----:B------:R-:W-:Y:S02]  /*38f0*/  FADD.FTZ R10, RZ, R10 ;  /* 0x0000000aff0a7221 */ /* 0x000fe40000010000 */
[----:B------:R-:W-:Y:S02]  /*3900*/  FMUL.FTZ R3, R3, R80 ;  /* 0x0000005003037220 */ /* 0x000fe40000410000 */
[----:B------:R-:W-:-:S02]  /*3910*/  FADD.FTZ R7, R96, R7 ;  /* 0x0000000760077221 */ /* 0x000fc40000010000 */
[----:B------:R-:W-:Y:S01]  /*3920*/  FMUL.FTZ R111, R35, R120 ;  /* 0x00000078236f7220 */ /* 0x000fe20000410000 */
[----:B------:R-:W-:Y:S01]  /*3930*/  MUFU.SIN R122, R11 ;  /* 0x0000000b007a7308 */ /* 0x000fe20000000400 */
[C---:B------:R-:W-:Y:S02]  /*3940*/  FMUL.FTZ R6, R110.reuse, R10 ;  /* 0x0000000a6e067220 */ /* 0x040fe40000410000 */
[----:B------:R-:W-:Y:S02]  /*3950*/  FMUL.FTZ R4, R25, R68 ;  /* 0x0000004419047220 */ /* 0x000fe40000410000 */
[----:B------:R-:W-:Y:S02]  /*3960*/  FMUL.RZ R9, R3, 0.15915493667125701904 ;  /* 0x3e22f98303097820 */ /* 0x000fe4000040c000 */
[----:B------:R-:W-:Y:S01]  /*3970*/  FMUL.FTZ R3, R110, R7 ;  /* 0x000000076e037220 */ /* 0x000fe20000410000 */
[----:B------:R-:W-:Y:S01]  /*3980*/  MUFU.EX2 R31, R31 ;  /* 0x0000001f001f7308 */ /* 0x000fe20000000800 */
[----:B------:R-:W-:-:S02]  /*3990*/  FMUL.FTZ R5, R25, R70 ;  /* 0x0000004619057220 */ /* 0x000fc40000410000 */
[C---:B------:R-:W-:Y:S02]  /*39a0*/  FFMA.FTZ R8, R111.reuse, R7, -R6 ;  /* 0x000000076f087223 */ /* 0x040fe40000010806 */
[----:B------:R-:W-:Y:S02]  /*39b0*/  FFMA.FTZ R3, R111, R10, R3 ;  /* 0x0000000a6f037223 */ /* 0x000fe40000010003 */
[----:B--2---:R-:W-:Y:S01]  /*39c0*/  FMUL.FTZ R108, R34, R108 ;  /* 0x0000006c226c7220 */ /* 0x004fe20000410000 */
[----:B------:R-:W0:Y:S01]  /*39d0*/  MUFU.EX2 R4, R4 ;  /* 0x0000000400047308 */ /* 0x000e220000000800 */
[----:B------:R-:W-:Y:S02]  /*39e0*/  FADD.FTZ R8, R95, R8 ;  /* 0x000000085f087221 */ /* 0x000fe40000010000 */
[C---:B---3--:R-:W-:Y:S02]  /*39f0*/  FMUL.FTZ R105, R2.reuse, R105 ;  /* 0x0000006902697220 */ /* 0x048fe40000410000 */
[----:B------:R-:W-:-:S02]  /*3a00*/  FMUL.FTZ R104, R2, R104 ;  /* 0x0000006802687220 */ /* 0x000fc40000410000 */
[----:B------:R-:W-:Y:S01]  /*3a10*/  FADD.FTZ R3, RZ, R3 ;  /* 0x00000003ff037221 */ /* 0x000fe20000010000 */
[----:B------:R-:W-:Y:S01]  /*3a20*/  MUFU.EX2 R5, R5 ;  /* 0x0000000500057308 */ /* 0x000fe20000000800 */
[----:B------:R-:W-:Y:S02]  /*3a30*/  FMUL.FTZ R109, R34, R109 ;  /* 0x0000006d226d7220 */ /* 0x000fe40000410000 */
[C---:B------:R-:W-:Y:S02]  /*3a40*/  FMUL.FTZ R10, R108.reuse, R8 ;  /* 0x000000086c0a7220 */ /* 0x040fe40000410000 */
[-C--:B------:R-:W-:Y:S02]  /*3a50*/  FMUL.FTZ R7, R108, R3.reuse ;  /* 0x000000036c077220 */ /* 0x080fe40000410000 */
[----:B------:R-:W-:Y:S01]  /*3a60*/  FFMA.FTZ R10, R109, R3, R10 ;  /* 0x000000036d0a7223 */ /* 0x000fe2000001000a */
[----:B------:R-:W1:Y:S01]  /*3a70*/  MUFU.COS R2, R11 ;  /* 0x0000000b00027308 */ /* 0x000e620000000000 */
[----:B------:R-:W-:-:S02]  /*3a80*/  FMUL.FTZ R23, R25, R0 ;  /* 0x0000000019177220 */ /* 0x000fc40000410000 */
[----:B------:R-:W-:Y:S02]  /*3a90*/  FFMA.FTZ R7, R109, R8, -R7 ;  /* 0x000000086d077223 */ /* 0x000fe40000010807 */
[----:B----4-:R-:W-:Y:S02]  /*3aa0*/  FMUL.FTZ R106, R29, R106 ;  /* 0x0000006a1d6a7220 */ /* 0x010fe40000410000 */
[----:B------:R-:W-:Y:S01]  /*3ab0*/  FMUL.FTZ R25, R25, R80 ;  /* 0x0000005019197220 */ /* 0x000fe20000410000 */
[----:B------:R-:W-:Y:S01]  /*3ac0*/  MUFU.COS R6, R9 ;  /* 0x0000000900067308 */ /* 0x000fe20000000000 */
[----:B------:R-:W-:Y:S02]  /*3ad0*/  FADD.FTZ R10, RZ, R10 ;  /* 0x0000000aff0a7221 */ /* 0x000fe40000010000 */
[C---:B0-----:R-:W-:Y:S02]  /*3ae0*/  FMUL.FTZ R125, R4.reuse, R125 ;  /* 0x0000007d047d7220 */ /* 0x041fe40000410000 */
[----:B------:R-:W-:-:S02]  /*3af0*/  FMUL.FTZ R124, R4, R124 ;  /* 0x0000007c047c7220 */ /* 0x000fc40000410000 */
[----:B------:R-:W-:Y:S01]  /*3b00*/  FADD.FTZ R7, R94, R7 ;  /* 0x000000075e077221 */ /* 0x000fe20000010000 */
[----:B------:R-:W0:Y:S01]  /*3b10*/  MUFU.EX2 R25, R25 ;  /* 0x0000001900197308 */ /* 0x000e220000000800 */
[----:B------:R-:W-:Y:S02]  /*3b20*/  FMUL.FTZ R107, R29, R26 ;  /* 0x0000001a1d6b7220 */ /* 0x000fe40000410000 */
[C---:B------:R-:W-:Y:S02]  /*3b30*/  FMUL.FTZ R4, R106.reuse, R10 ;  /* 0x0000000a6a047220 */ /* 0x040fe40000410000 */
[----:B-1----:R-:W-:Y:S02]  /*3b40*/  FMUL.FTZ R123, R5, R2 ;  /* 0x00000002057b7220 */ /* 0x002fe40000410000 */
[-C--:B------:R-:W-:Y:S01]  /*3b50*/  FMUL.FTZ R2, R106, R7.reuse ;  /* 0x000000076a027220 */ /* 0x080fe20000410000 */
[----:B------:R-:W-:Y:S01]  /*3b60*/  MUFU.SIN R126, R121 ;  /* 0x00000079007e7308 */ /* 0x000fe20000000400 */
[----:B------:R-:W-:-:S02]  /*3b70*/  FFMA.FTZ R4, R107, R7, -R4 ;  /* 0x000000076b047223 */ /* 0x000fc40000010804 */
[----:B------:R-:W-:Y:S02]  /*3b80*/  FMUL.FTZ R122, R5, R122 ;  /* 0x0000007a057a7220 */ /* 0x000fe40000410000 */
[----:B------:R-:W-:Y:S02]  /*3b90*/  FFMA.FTZ R10, R107, R10, R2 ;  /* 0x0000000a6b0a7223 */ /* 0x000fe40000010002 */
[----:B------:R-:W-:Y:S01]  /*3ba0*/  FADD.FTZ R5, R93, R4 ;  /* 0x000000045d057221 */ /* 0x000fe20000010000 */
[----:B------:R0:W-:Y:S01]  /*3bb0*/  MUFU.COS R127, R121 ;  /* 0x00000079007f7308 */ /* 0x0001e20000000000 */
[----:B------:R-:W-:Y:S02]  /*3bc0*/  FMUL.FTZ R2, R117, R116 ;  /* 0x0000007475027220 */ /* 0x000fe40000410000 */
[----:B------:R-:W-:Y:S02]  /*3bd0*/  FADD.FTZ R10, RZ, R10 ;  /* 0x0000000aff0a7221 */ /* 0x000fe40000010000 */
[----:B------:R-:W-:-:S02]  /*3be0*/  FMUL.FTZ R4, R104, R5 ;  /* 0x0000000568047220 */ /* 0x000fc40000410000 */
[C---:B------:R-:W-:Y:S01]  /*3bf0*/  FMUL.FTZ R3, R119.reuse, R116 ;  /* 0x0000007477037220 */ /* 0x040fe20000410000 */
[----:B------:R-:W1:Y:S01]  /*3c00*/  MUFU.EX2 R33, R33 ;  /* 0x0000002100217308 */ /* 0x000e620000000800 */
[----:B------:R-:W-:Y:S02]  /*3c10*/  FFMA.FTZ R2, R119, R118, -R2 ;  /* 0x0000007677027223 */ /* 0x000fe40000010802 */
[-C--:B------:R-:W-:Y:S02]  /*3c20*/  FMUL.FTZ R8, R104, R10.reuse ;  /* 0x0000000a68087220 */ /* 0x080fe40000410000 */
[----:B------:R-:W-:Y:S02]  /*3c30*/  FFMA.FTZ R10, R105, R10, R4 ;  /* 0x0000000a690a7223 */ /* 0x000fe40000010004 */
[----:B0-----:R-:W-:Y:S01]  /*3c40*/  FMUL.FTZ R121, R25, R6 ;  /* 0x0000000619797220 */ /* 0x001fe20000410000 */
[----:B------:R0:W-:Y:S01]  /*3c50*/  MUFU.SIN R120, R9 ;  /* 0x0000000900787308 */ /* 0x0001e20000000400 */
[----:B------:R-:W-:-:S02]  /*3c60*/  FFMA.FTZ R3, R117, R118, R3 ;  /* 0x0000007675037223 */ /* 0x000fc40000010003 */
[C---:B------:R-:W-:Y:S02]  /*3c70*/  FMUL.FTZ R6, R114.reuse, R2 ;  /* 0x0000000272067220 */ /* 0x040fe40000410000 */
[----:B------:R-:W-:Y:S02]  /*3c80*/  FFMA.FTZ R5, R105, R5, -R8 ;  /* 0x0000000569057223 */ /* 0x000fe40000010808 */
[----:B------:R-:W-:Y:S01]  /*3c90*/  FMUL.FTZ R102, R27, R102 ;  /* 0x000000661b667220 */ /* 0x000fe20000410000 */
[----:B------:R-:W2:Y:S01]  /*3ca0*/  MUFU.EX2 R28, R28 ;  /* 0x0000001c001c7308 */ /* 0x000ea20000000800 */
[----:B------:R-:W-:Y:S02]  /*3cb0*/  FADD.FTZ R10, RZ, R10 ;  /* 0x0000000aff0a7221 */ /* 0x000fe40000010000 */
[-C--:B------:R-:W-:Y:S02]  /*3cc0*/  FMUL.FTZ R4, R114, R3.reuse ;  /* 0x0000000372047220 */ /* 0x080fe40000410000 */
[----:B------:R-:W-:-:S02]  /*3cd0*/  FFMA.FTZ R6, R115, R3, R6 ;  /* 0x0000000373067223 */ /* 0x000fc40000010006 */
[----:B------:R-:W-:Y:S01]  /*3ce0*/  FADD.FTZ R5, R92, R5 ;  /* 0x000000055c057221 */ /* 0x000fe20000010000 */
[----:B------:R-:W3:Y:S01]  /*3cf0*/  MUFU.EX2 R23, R23 ;  /* 0x0000001700177308 */ /* 0x000ee20000000800 */
[----:B------:R-:W-:Y:S02]  /*3d00*/  FMUL.FTZ R103, R27, R30 ;  /* 0x0000001e1b677220 */ /* 0x000fe40000410000 */
[----:B------:R-:W-:Y:S02]  /*3d10*/  FMUL.FTZ R8, R102, R10 ;  /* 0x0000000a66087220 */ /* 0x000fe40000410000 */
[----:B------:R-:W-:Y:S02]  /*3d20*/  FFMA.FTZ R4, R115, R2, -R4 ;  /* 0x0000000273047223 */ /* 0x000fe40000010804 */
[----:B------:R-:W-:Y:S02]  /*3d30*/  FMUL.FTZ R2, R112, R6 ;  /* 0x0000000670027220 */ /* 0x000fe40000410000 */
[----:B------:R-:W-:-:S02]  /*3d40*/  FMUL.FTZ R7, R102, R5 ;  /* 0x0000000566077220 */ /* 0x000fc40000410000 */
[----:B------:R-:W-:Y:S02]  /*3d50*/  FFMA.FTZ R8, R103, R5, -R8 ;  /* 0x0000000567087223 */ /* 0x000fe40000010808 */
[-C--:B------:R-:W-:Y:S02]  /*3d60*/  FMUL.FTZ R3, R112, R4.reuse ;  /* 0x0000000470037220 */ /* 0x080fe40000410000 */
[----:B------:R-:W-:Y:S02]  /*3d70*/  FFMA.FTZ R2, R113, R4, -R2 ;  /* 0x0000000471027223 */ /* 0x000fe40000010802 */
[----:B------:R-:W-:Y:S02]  /*3d80*/  FFMA.FTZ R7, R103, R10, R7 ;  /* 0x0000000a67077223 */ /* 0x000fe40000010007 */
[----:B------:R-:W-:Y:S02]  /*3d90*/  FMUL.FTZ R132, R31, R132 ;  /* 0x000000841f847220 */ /* 0x000fe40000410000 */
[----:B------:R-:W-:-:S02]  /*3da0*/  FADD.FTZ R5, R91, R8 ;  /* 0x000000085b057221 */ /* 0x000fc40000010000 */
[----:B------:R-:W-:Y:S02]  /*3db0*/  FFMA.FTZ R3, R113, R6, R3 ;  /* 0x0000000671037223 */ /* 0x000fe40000010003 */
[----:B------:R-:W-:Y:S02]  /*3dc0*/  FMUL.FTZ R6, R110, R2 ;  /* 0x000000026e067220 */ /* 0x000fe40000410000 */
[----:B------:R-:W-:Y:S02]  /*3dd0*/  FADD.FTZ R7, RZ, R7 ;  /* 0x00000007ff077221 */ /* 0x000fe40000010000 */
[----:B------:R-:W-:Y:S02]  /*3de0*/  FMUL.FTZ R134, R31, R134 ;  /* 0x000000861f867220 */ /* 0x000fe40000410000 */
[----:B0-----:R-:W-:Y:S02]  /*3df0*/  FMUL.FTZ R9, R132, R5 ;  /* 0x0000000584097220 */ /* 0x001fe40000410000 */
[----:B------:R-:W-:-:S02]  /*3e00*/  FMUL.FTZ R4, R110, R3 ;  /* 0x000000036e047220 */ /* 0x000fc40000410000 */
[C---:B------:R-:W-:Y:S02]  /*3e10*/  FFMA.FTZ R6, R111.reuse, R3, R6 ;  /* 0x000000036f067223 */ /* 0x040fe40000010006 */
[-C--:B------:R-:W-:Y:S02]  /*3e20*/  FMUL.FTZ R8, R132, R7.reuse ;  /* 0x0000000784087220 */ /* 0x080fe40000410000 */
[----:B------:R-:W-:Y:S02]  /*3e30*/  FFMA.FTZ R9, R134, R7, R9 ;  /* 0x0000000786097223 */ /* 0x000fe40000010009 */
[----:B------:R-:W-:Y:S02]  /*3e40*/  FFMA.FTZ R4, R111, R2, -R4 ;  /* 0x000000026f047223 */ /* 0x000fe40000010804 */
[----:B------:R-:W-:Y:S02]  /*3e50*/  FMUL.FTZ R2, R108, R6 ;  /* 0x000000066c027220 */ /* 0x000fe40000410000 */
[----:B------:R-:W-:-:S02]  /*3e60*/  FFMA.FTZ R5, R134, R5, -R8 ;  /* 0x0000000586057223 */ /* 0x000fc40000010808 */
[----:B-1----:R-:W-:Y:S02]  /*3e70*/  FMUL.FTZ R130, R33, R130 ;  /* 0x0000008221827220 */ /* 0x002fe40000410000 */
[----:B------:R-:W-:Y:S02]  /*3e80*/  FADD.FTZ R9, RZ, R9 ;  /* 0x00000009ff097221 */ /* 0x000fe40000010000 */
[-C--:B------:R-:W-:Y:S02]  /*3e90*/  FMUL.FTZ R3, R108, R4.reuse ;  /* 0x000000046c037220 */ /* 0x080fe40000410000 */
[----:B------:R-:W-:Y:S02]  /*3ea0*/  FFMA.FTZ R2, R109, R4, -R2 ;  /* 0x000000046d027223 */ /* 0x000fe40000010802 */
[----:B------:R-:W-:Y:S02]  /*3eb0*/  FADD.FTZ R5, R90, R5 ;  /* 0x000000055a057221 */ /* 0x000fe40000010000 */
[----:B------:R-:W-:-:S02]  /*3ec0*/  FMUL.FTZ R131, R33, R32 ;  /* 0x0000002021837220 */ /* 0x000fc40000410000 */
[----:B------:R-:W-:Y:S02]  /*3ed0*/  FMUL.FTZ R8, R130, R9 ;  /* 0x0000000982087220 */ /* 0x000fe40000410000 */
[----:B------:R-:W-:Y:S02]  /*3ee0*/  FFMA.FTZ R3, R109, R6, R3 ;  /* 0x000000066d037223 */ /* 0x000fe40000010003 */
[----:B------:R-:W-:Y:S02]  /*3ef0*/  FMUL.FTZ R6, R106, R2 ;  /* 0x000000026a067220 */ /* 0x000fe40000410000 */
[-C--:B------:R-:W-:Y:S02]  /*3f00*/  FMUL.FTZ R10, R130, R5.reuse ;  /* 0x00000005820a7220 */ /* 0x080fe40000410000 */
[----:B------:R-:W-:Y:S02]  /*3f10*/  FFMA.FTZ R8, R131, R5, -R8 ;  /* 0x0000000583087223 */ /* 0x000fe40000010808 */
[----:B------:R-:W-:-:S02]  /*3f20*/  FMUL.FTZ R4, R106, R3 ;  /* 0x000000036a047220 */ /* 0x000fc40000410000 */
[----:B------:R-:W-:Y:S02]  /*3f30*/  FFMA.FTZ R6, R107, R3, R6 ;  /* 0x000000036b067223 */ /* 0x000fe40000010006 */
[----:B------:R-:W-:Y:S02]  /*3f40*/  FFMA.FTZ R10, R131, R9, R10 ;  /* 0x00000009830a7223 */ /* 0x000fe4000001000a */
[----:B--2---:R-:W-:Y:S02]  /*3f50*/  FMUL.FTZ R128, R28, R128 ;  /* 0x000000801c807220 */ /* 0x004fe40000410000 */
[----:B------:R-:W-:Y:S02]  /*3f60*/  FADD.FTZ R8, R89, R8 ;  /* 0x0000000859087221 */ /* 0x000fe40000010000 */
[----:B------:R-:W-:Y:S02]  /*3f70*/  FFMA.FTZ R4, R107, R2, -R4 ;  /* 0x000000026b047223 */ /* 0x000fe40000010804 */
[----:B------:R-:W-:-:S02]  /*3f80*/  FMUL.FTZ R2, R104, R6 ;  /* 0x0000000668027220 */ /* 0x000fc40000410000 */
[----:B------:R-:W-:Y:S02]  /*3f90*/  FADD.FTZ R10, RZ, R10 ;  /* 0x0000000aff0a7221 */ /* 0x000fe40000010000 */
[----:B------:R-:W-:Y:S02]  /*3fa0*/  FMUL.FTZ R129, R28, R129 ;  /* 0x000000811c817220 */ /* 0x000fe40000410000 */
[----:B------:R-:W-:Y:S02]  /*3fb0*/  FMUL.FTZ R7, R128, R8 ;  /* 0x0000000880077220 */ /* 0x000fe40000410000 */
[-C--:B------:R-:W-:Y:S02]  /*3fc0*/  FMUL.FTZ R3, R104, R4.reuse ;  /* 0x0000000468037220 */ /* 0x080fe40000410000 */
[----:B------:R-:W-:Y:S02]  /*3fd0*/  FFMA.FTZ R2, R105, R4, -R2 ;  /* 0x0000000469027223 */ /* 0x000fe40000010802 */
[----:B------:R-:W-:-:S02]  /*3fe0*/  FMUL.FTZ R5, R128, R10 ;  /* 0x0000000a80057220 */ /* 0x000fc40000410000 */
[----:B------:R-:W-:Y:S02]  /*3ff0*/  FFMA.FTZ R7, R129, R10, R7 ;  /* 0x0000000a81077223 */ /* 0x000fe40000010007 */
[----:B------:R-:W-:Y:S02]  /*4000*/  FFMA.FTZ R3, R105, R6, R3 ;  /* 0x0000000669037223 */ /* 0x000fe40000010003 */
[----:B------:R-:W-:Y:S02]  /*4010*/  FMUL.FTZ R6, R102, R2 ;  /* 0x0000000266067220 */ /* 0x000fe40000410000 */
[----:B------:R-:W-:Y:S02]  /*4020*/  FFMA.FTZ R8, R129, R8, -R5 ;  /* 0x0000000881087223 */ /* 0x000fe40000010805 */
[----:B---3--:R-:W-:Y:S02]  /*4030*/  FMUL.FTZ R126, R23, R126 ;  /* 0x0000007e177e7220 */ /* 0x008fe40000410000 */
[----:B------:R-:W-:-:S02]  /*4040*/  FADD.FTZ R7, RZ, R7 ;  /* 0x00000007ff077221 */ /* 0x000fc40000010000 */
[-C--:B------:R-:W-:Y:S02]  /*4050*/  FMUL.FTZ R4, R102, R3.reuse ;  /* 0x0000000366047220 */ /* 0x080fe40000410000 */
[----:B------:R-:W-:Y:S02]  /*4060*/  FFMA.FTZ R3, R103, R3, R6 ;  /* 0x0000000367037223 */ /* 0x000fe40000010006 */
[----:B------:R-:W-:Y:S02]  /*4070*/  FADD.FTZ R8, R87, R8 ;  /* 0x0000000857087221 */ /* 0x000fe40000010000 */
[----:B------:R-:W-:Y:S02]  /*4080*/  FMUL.FTZ R127, R23, R127 ;  /* 0x0000007f177f7220 */ /* 0x000fe40000410000 */
[----:B------:R-:W-:Y:S02]  /*4090*/  FMUL.FTZ R6, R126, R7 ;  /* 0x000000077e067220 */ /* 0x000fe40000410000 */
[----:B------:R-:W-:-:S02]  /*40a0*/  FFMA.FTZ R5, R103, R2, -R4 ;  /* 0x0000000267057223 */ /* 0x000fc40000010804 */
[-C--:B------:R-:W-:Y:S02]  /*40b0*/  FMUL.FTZ R10, R126, R8.reuse ;  /* 0x000000087e0a7220 */ /* 0x080fe40000410000 */
[C---:B------:R-:W-:Y:S02]  /*40c0*/  FMUL.FTZ R2, R132.reuse, R3 ;  /* 0x0000000384027220 */ /* 0x040fe40000410000 */
[C---:B------:R-:W-:Y:S02]  /*40d0*/  FFMA.FTZ R6, R127.reuse, R8, -R6 ;  /* 0x000000087f067223 */ /* 0x040fe40000010806 */
[----:B------:R-:W-:Y:S02]  /*40e0*/  FMUL.FTZ R4, R132, R5 ;  /* 0x0000000584047220 */ /* 0x000fe40000410000 */
[----:B------:R-:W-:Y:S02]  /*40f0*/  FFMA.FTZ R10, R127, R7, R10 ;  /* 0x000000077f0a7223 */ /* 0x000fe4000001000a */
[----:B------:R-:W-:-:S02]  /*4100*/  FFMA.FTZ R2, R134, R5, -R2 ;  /* 0x0000000586027223 */ /* 0x000fc40000010802 */
[----:B------:R-:W-:Y:S02]  /*4110*/  FADD.FTZ R7, R85, R6 ;  /* 0x0000000655077221 */ /* 0x000fe40000010000 */
[----:B------:R-:W-:Y:S02]  /*4120*/  FFMA.FTZ R4, R134, R3, R4 ;  /* 0x0000000386047223 */ /* 0x000fe40000010004 */
[----:B------:R-:W-:Y:S02]  /*4130*/  FMUL.FTZ R6, R130, R2 ;  /* 0x0000000282067220 */ /* 0x000fe40000410000 */
[----:B------:R-:W-:Y:S02]  /*4140*/  FADD.FTZ R10, RZ, R10 ;  /* 0x0000000aff0a7221 */ /* 0x000fe40000010000 */
[----:B------:R-:W-:Y:S02]  /*4150*/  FMUL.FTZ R8, R124, R7 ;  /* 0x000000077c087220 */ /* 0x000fe40000410000 */
[----:B------:R-:W-:-:S02]  /*4160*/  FMUL.FTZ R3, R130, R4 ;  /* 0x0000000482037220 */ /* 0x000fc40000410000 */
[----:B------:R-:W-:Y:S02]  /*4170*/  FFMA.FTZ R6, R131, R4, R6 ;  /* 0x0000000483067223 */ /* 0x000fe40000010006 */
[-C--:B------:R-:W-:Y:S02]  /*4180*/  FFMA.FTZ R8, R125, R10.reuse, R8 ;  /* 0x0000000a7d087223 */ /* 0x080fe40000010008 */
[----:B------:R-:W-:Y:S02]  /*4190*/  FMUL.FTZ R10, R124, R10 ;  /* 0x0000000a7c0a7220 */ /* 0x000fe40000410000 */
[----:B------:R-:W-:Y:S01]  /*41a0*/  FFMA.FTZ R5, R131, R2, -R3 ;  /* 0x0000000283057223 */ /* 0x000fe20000010803 */
[----:B------:R-:W-:-:S06]  /*41b0*/  NOP ;  /* 0x0000000000007918 */ /* 0x000fcc0000000000 */
[C---:B------:R-:W-:Y:S01]  /*41c0*/  FMUL.FTZ R4, R128.reuse, R6 ;  /* 0x0000000680047220 */ /* 0x040fe20000410000 */
[----:B------:R0:W5:Y:S01]  /*41d0*/  LDG.E.64 R2, [R20.64] ;  /* 0x0000000414027981 */ /* 0x000162000c1e1b00 */
[----:B------:R-:W-:Y:S02]  /*41e0*/  FFMA.FTZ R10, R125, R7, -R10 ;  /* 0x000000077d0a7223 */ /* 0x000fe4000001080a */
[-C--:B------:R-:W-:Y:S02]  /*41f0*/  FMUL.FTZ R7, R128, R5.reuse ;  /* 0x0000000580077220 */ /* 0x080fe40000410000 */
[----:B------:R-:W-:Y:S02]  /*4200*/  FFMA.FTZ R4, R129, R5, -R4 ;  /* 0x0000000581047223 */ /* 0x000fe40000010804 */
[----:B------:R-:W-:Y:S02]  /*4210*/  FADD.FTZ R8, RZ, R8 ;  /* 0x00000008ff087221 */ /* 0x000fe40000010000 */
[----:B------:R-:W-:-:S02]  /*4220*/  FADD.FTZ R10, R83, R10 ;  /* 0x0000000a530a7221 */ /* 0x000fc40000010000 */
[----:B------:R-:W-:Y:S02]  /*4230*/  FFMA.FTZ R7, R129, R6, R7 ;  /* 0x0000000681077223 */ /* 0x000fe40000010007 */
[----:B------:R-:W-:Y:S02]  /*4240*/  FMUL.FTZ R6, R126, R4 ;  /* 0x000000047e067220 */ /* 0x000fe40000410000 */
[C---:B------:R-:W-:Y:S02]  /*4250*/  FMUL.FTZ R9, R122.reuse, R8 ;  /* 0x000000087a097220 */ /* 0x040fe40000410000 */
[----:B------:R-:W-:Y:S02]  /*4260*/  FMUL.FTZ R11, R122, R10 ;  /* 0x0000000a7a0b7220 */ /* 0x000fe40000410000 */
[-C--:B------:R-:W-:Y:S02]  /*4270*/  FMUL.FTZ R5, R126, R7.reuse ;  /* 0x000000077e057220 */ /* 0x080fe40000410000 */
[----:B------:R-:W-:-:S02]  /*4280*/  FFMA.FTZ R6, R127, R7, R6 ;  /* 0x000000077f067223 */ /* 0x000fc40000010006 */
[C---:B------:R-:W-:Y:S02]  /*4290*/  FFMA.FTZ R10, R123.reuse, R10, -R9 ;  /* 0x0000000a7b0a7223 */ /* 0x040fe40000010809 */
[----:B------:R-:W-:Y:S02]  /*42a0*/  FFMA.FTZ R11, R123, R8, R11 ;  /* 0x000000087b0b7223 */ /* 0x000fe4000001000b */
[----:B------:R-:W-:Y:S02]  /*42b0*/  FFMA.FTZ R5, R127, R4, -R5 ;  /* 0x000000047f057223 */ /* 0x000fe40000010805 */
[----:B------:R-:W-:Y:S02]  /*42c0*/  FMUL.FTZ R4, R124, R6 ;  /* 0x000000067c047220 */ /* 0x000fe40000410000 */
[----:B------:R-:W-:Y:S02]  /*42d0*/  FMUL.FTZ R120, R25, R120 ;  /* 0x0000007819787220 */ /* 0x000fe40000410000 */
[----:B------:R-:W-:-:S02]  /*42e0*/  FADD.FTZ R10, R81, R10 ;  /* 0x0000000a510a7221 */ /* 0x000fc40000010000 */
[----:B------:R-:W-:Y:S02]  /*42f0*/  FADD.FTZ R11, RZ, R11 ;  /* 0x0000000bff0b7221 */ /* 0x000fe40000010000 */
[-C--:B------:R-:W-:Y:S02]  /*4300*/  FMUL.FTZ R7, R124, R5.reuse ;  /* 0x000000057c077220 */ /* 0x080fe40000410000 */
[C---:B------:R-:W-:Y:S02]  /*4310*/  FFMA.FTZ R4, R125.reuse, R5, -R4 ;  /* 0x000000057d047223 */ /* 0x040fe40000010804 */
[C---:B------:R-:W-:Y:S02]  /*4320*/  FMUL.FTZ R8, R120.reuse, R10 ;  /* 0x0000000a78087220 */ /* 0x040fe40000410000 */
[----:B------:R-:W-:Y:S02]  /*4330*/  FMUL.FTZ R5, R120, R11 ;  /* 0x0000000b78057220 */ /* 0x000fe40000410000 */
[----:B------:R-:W-:-:S02]  /*4340*/  FFMA.FTZ R7, R125, R6, R7 ;  /* 0x000000067d077223 */ /* 0x000fc40000010007 */
[C---:B------:R-:W-:Y:S02]  /*4350*/  FFMA.FTZ R8, R121.reuse, R11, R8 ;  /* 0x0000000b79087223 */ /* 0x040fe40000010008 */
[----:B------:R-:W-:Y:S02]  /*4360*/  FFMA.FTZ R10, R121, R10, -R5 ;  /* 0x0000000a790a7223 */ /* 0x000fe40000010805 */
[C---:B------:R-:W-:Y:S02]  /*4370*/  FMUL.FTZ R6, R122.reuse, R4 ;  /* 0x000000047a067220 */ /* 0x040fe40000410000 */
[----:B------:R-:W-:Y:S02]  /*4380*/  FMUL.FTZ R5, R122, R7 ;  /* 0x000000077a057220 */ /* 0x000fe40000410000 */
[----:B------:R-:W-:Y:S02]  /*4390*/  FADD.FTZ R23, RZ, R8 ;  /* 0x00000008ff177221 */ /* 0x000fe40000010000 */
[----:B------:R-:W-:-:S02]  /*43a0*/  FADD.FTZ R22, R79, R10 ;  /* 0x0000000a4f167221 */ /* 0x000fc40000010000 */
[C---:B------:R-:W-:Y:S01]  /*43b0*/  FFMA.FTZ R6, R123.reuse, R7, R6 ;  /* 0x000000077b067223 */ /* 0x040fe20000010006 */
[----:B------:R-:W1:Y:S01]  /*43c0*/  SHFL.UP PT, R11, R23, 0x1, RZ ;  /* 0x04200000170b7989 */ /* 0x000e6200000e00ff */
[----:B------:R-:W-:Y:S02]  /*43d0*/  FFMA.FTZ R5, R123, R4, -R5 ;  /* 0x000000047b057223 */ /* 0x000fe40000010805 */
[CC--:B0-----:R-:W-:Y:S01]  /*43e0*/  FMUL.FTZ R20, R120.reuse, R6.reuse ;  /* 0x0000000678147220 */ /* 0x0c1fe20000410000 */
[----:B------:R-:W0:Y:S01]  /*43f0*/  SHFL.UP PT, R9, R22, 0x1, RZ ;  /* 0x0420000016097989 */ /* 0x000e2200000e00ff */
[-C--:B------:R-:W-:Y:S02]  /*4400*/  FMUL.FTZ R4, R120, R5.reuse ;  /* 0x0000000578047220 */ /* 0x080fe40000410000 */
[C---:B------:R-:W-:Y:S02]  /*4410*/  FFMA.FTZ R20, R121.reuse, R5, -R20 ;  /* 0x0000000579147223 */ /* 0x040fe40000010814 */
[----:B------:R-:W-:-:S03]  /*4420*/  FFMA.FTZ R4, R121, R6, R4 ;  /* 0x0000000679047223 */ /* 0x000fc60000010004 */
[----:B------:R-:W2:Y:S04]  /*4430*/  SHFL.UP PT, R5, R20, 0x1, RZ ;  /* 0x0420000014057989 */ /* 0x000ea800000e00ff */
[----:B------:R-:W3:Y:S01]  /*4440*/  SHFL.UP PT, R7, R4, 0x1, RZ ;  /* 0x0420000004077989 */ /* 0x000ee200000e00ff */
[----:B------:R-:W-:Y:S01]  /*4450*/  ISETP.GE.AND P0, PT, R53, 0x1, PT ;  /* 0x000000013500780c */ /* 0x000fe20003f06270 */
[C---:B-1----:R-:W-:Y:S02]  /*4460*/  FMUL.FTZ R6, R4.reuse, R11 ;  /* 0x0000000b04067220 */ /* 0x042fe40000410000 */
[-C--:B0-----:R-:W-:Y:S02]  /*4470*/  FMUL.FTZ R8, R4, R9.reuse ;  /* 0x0000000904087220 */ /* 0x081fe40000410000 */
[----:B------:R-:W-:-:S02]  /*4480*/  FFMA.FTZ R9, R20, R9, -R6 ;  /* 0x0000000914097223 */ /* 0x000fc40000010806 */
[----:B------:R-:W-:-:S06]  /*4490*/  FFMA.FTZ R8, R20, R11, R8 ;  /* 0x0000000b14087223 */ /* 0x000fcc0000010008 */
        /* <DEDUP_REMOVED lines=35> */
[----:B------:R-:W-:Y:S02]  /*46d0*/  @P0 FADD.FTZ R23, R23, R10 ;  /* 0x0000000a17170221 */ /* 0x000fe40000010000 */
[C---:B------:R-:W-:Y:S02]  /*46e0*/  FFMA.FTZ R7, R20.reuse, R7, R8 ;  /* 0x0000000714077223 */ /* 0x040fe40000010008 */
[----:B------:R-:W0:Y:S01]  /*46f0*/  SHFL.UP PT, R8, R22, 0x8, RZ ;  /* 0x0500000016087989 */ /* 0x000e2200000e00ff */
[----:B------:R-:W-:Y:S02]  /*4700*/  @P0 FFMA.FTZ R20, R20, R5, -R4 ;  /* 0x0000000514140223 */ /* 0x000fe40000010804 */
[----:B------:R-:W-:Y:S01]  /*4710*/  FSEL R7, R6, R7, !P0 ;  /* 0x0000000706077208 */ /* 0x000fe20004000000 */
[----:B------:R-:W1:Y:S04]  /*4720*/  SHFL.UP PT, R9, R23, 0x8, RZ ;  /* 0x0500000017097989 */ /* 0x000e6800000e00ff */
[----:B------:R-:W2:Y:S04]  /*4730*/  SHFL.UP PT, R4, R20, 0x8, RZ ;  /* 0x0500000014047989 */ /* 0x000ea800000e00ff */
[----:B------:R-:W3:Y:S01]  /*4740*/  SHFL.UP PT, R5, R7, 0x8, RZ ;  /* 0x0500000007057989 */ /* 0x000ee200000e00ff */
[----:B------:R-:W-:Y:S01]  /*4750*/  ISETP.GE.AND P0, PT, R53, 0x8, PT ;  /* 0x000000083500780c */ /* 0x000fe20003f06270 */
[----:B0-----:R-:W-:-:S04]  /*4760*/  FMUL.FTZ R6, R7, R8 ;  /* 0x0000000807067220 */ /* 0x001fc80000410000 */
[CC--:B-1----:R-:W-:Y:S02]  /*4770*/  FFMA.FTZ R10, R20.reuse, R9.reuse, R6 ;  /* 0x00000009140a7223 */ /* 0x0c2fe40000010006 */
[C---:B--2---:R-:W-:Y:S02]  /*4780*/  FMUL.FTZ R6, R7.reuse, R4 ;  /* 0x0000000407067220 */ /* 0x044fe40000410000 */
[C---:B------:R-:W-:Y:S02]  /*4790*/  FMUL.FTZ R11, R7.reuse, R9 ;  /* 0x00000009070b7220 */ /* 0x040fe40000410000 */
[CC--:B---3--:R-:W-:Y:S02]  /*47a0*/  FFMA.FTZ R6, R20.reuse, R5.reuse, R6 ;  /* 0x0000000514067223 */ /* 0x0c8fe40000010006 */
[----:B------:R-:W-:Y:S02]  /*47b0*/  FMUL.FTZ R5, R7, R5 ;  /* 0x0000000507057220 */ /* 0x000fe40000410000 */
[----:B------:R-:W-:-:S02]  /*47c0*/  FFMA.FTZ R11, R20, R8, -R11 ;  /* 0x00000008140b7223 */ /* 0x000fc4000001080b */
[----:B------:R-:W-:Y:S02]  /*47d0*/  @P0 FADD.FTZ R23, R23, R10 ;  /* 0x0000000a17170221 */ /* 0x000fe40000010000 */
[----:B------:R-:W-:Y:S01]  /*47e0*/  @P0 FFMA.FTZ R20, R20, R4, -R5 ;  /* 0x0000000414140223 */ /* 0x000fe20000010805 */
[----:B------:R-:W-:Y:S01]  /*47f0*/  FSEL R6, R7, R6, !P0 ;  /* 0x0000000607067208 */ /* 0x000fe20004000000 */
[----:B------:R-:W-:Y:S02]  /*4800*/  @P0 FADD.FTZ R22, R22, R11 ;  /* 0x0000000b16160221 */ /* 0x000fe40000010000 */
[----:B------:R-:W0:Y:S04]  /*4810*/  SHFL.UP PT, R11, R23, 0x10, RZ ;  /* 0x06000000170b7989 */ /* 0x000e2800000e00ff */
[----:B------:R-:W1:Y:S04]  /*4820*/  SHFL.UP PT, R5, R20, 0x10, RZ ;  /* 0x0600000014057989 */ /* 0x000e6800000e00ff */
[----:B------:R-:W2:Y:S04]  /*4830*/  SHFL.UP PT, R9, R22, 0x10, RZ ;  /* 0x0600000016097989 */ /* 0x000ea800000e00ff */
[----:B------:R-:W3:Y:S01]  /*4840*/  SHFL.UP PT, R7, R6, 0x10, RZ ;  /* 0x0600000006077989 */ /* 0x000ee200000e00ff */
[----:B------:R-:W-:-:S02]  /*4850*/  ISETP.NE.AND P2, PT, R53, 0x1f, PT ;  /* 0x0000001f3500780c */ /* 0x000fc40003f45270 */
[----:B------:R-:W-:Y:S02]  /*4860*/  ISETP.GE.AND P1, PT, R53, 0x10, PT ;  /* 0x000000103500780c */ /* 0x000fe40003f26270 */
[----:B------:R-:W-:Y:S01]  /*4870*/  LOP3.LUT P0, RZ, R55, 0x1f, RZ, 0xc0, !PT ;  /* 0x0000001f37ff7812 */ /* 0x000fe2000780c0ff */
[----:B0-----:R-:W-:-:S03]  /*4880*/  FMUL.FTZ R4, R6, R11 ;  /* 0x0000000b06047220 */ /* 0x001fc60000410000 */
[----:B------:R-:W-:Y:S01]  /*4890*/  ISETP.EQ.OR P0, PT, R51, RZ, P0 ;  /* 0x000000ff3300720c */ /* 0x000fe20000702670 */
[----:B-1----:R-:W-:Y:S02]  /*48a0*/  FMUL.FTZ R8, R6, R5 ;  /* 0x0000000506087220 */ /* 0x002fe40000410000 */
[-C--:B--2---:R-:W-:Y:S02]  /*48b0*/  FFMA.FTZ R17, R20, R9.reuse, -R4 ;  /* 0x0000000914117223 */ /* 0x084fe40000010804 */
[----:B------:R-:W-:Y:S02]  /*48c0*/  FMUL.FTZ R9, R6, R9 ;  /* 0x0000000906097220 */ /* 0x000fe40000410000 */
[-C--:B---3--:R-:W-:Y:S02]  /*48d0*/  FFMA.FTZ R21, R20, R7.reuse, R8 ;  /* 0x0000000714157223 */ /* 0x088fe40000010008 */
[----:B------:R-:W-:Y:S01]  /*48e0*/  FMUL.FTZ R4, R6, R7 ;  /* 0x0000000706047220 */ /* 0x000fe20000410000 */
[----:B------:R-:W-:Y:S01]  /*48f0*/  @!P2 SHF.R.U32.HI R8, RZ, 0x1, R55 ;  /* 0x00000001ff08a819 */ /* 0x000fe20000011637 */
[----:B------:R-:W-:Y:S01]  /*4900*/  FFMA.FTZ R10, R20, R11, R9 ;  /* 0x0000000b140a7223 */ /* 0x000fe20000010009 */
[----:B------:R-:W-:Y:S01]  /*4910*/  FSEL R21, R6, R21, !P1 ;  /* 0x0000001506157208 */ /* 0x000fe20004800000 */
[----:B------:R-:W-:Y:S01]  /*4920*/  @P1 FFMA.FTZ R20, R20, R5, -R4 ;  /* 0x0000000514141223 */ /* 0x000fe20000010804 */
[----:B------:R-:W-:Y:S01]  /*4930*/  MOV R5, RZ ;  /* 0x000000ff00057202 */ /* 0x000fe20000000f00 */
[----:B------:R-:W-:Y:S01]  /*4940*/  CS2R R6, SRZ ;  /* 0x0000000000067805 */ /* 0x000fe2000001ff00 */
[----:B------:R-:W-:Y:S01]  /*4950*/  MOV R4, 0x3f800000 ;  /* 0x3f80000000047802 */ /* 0x000fe20000000f00 */
[----:B------:R-:W-:Y:S01]  /*4960*/  IMAD R139, R53, 0x3, R24 ;  /* 0x00000003358b7824 */ /* 0x000fe200078e0218 */
[----:B------:R-:W-:Y:S01]  /*4970*/  @!P2 LOP3.LUT R140, R8, 0x7ffffff0, RZ, 0xc0, !PT ;  /* 0x7ffffff0088ca812 */ /* 0x000fe200078ec0ff */
[----:B------:R-:W-:-:S02]  /*4980*/  @P1 FADD.FTZ R22, R22, R17 ;  /* 0x0000001116161221 */ /* 0x000fc40000010000 */
[----:B------:R-:W-:Y:S01]  /*4990*/  @P1 FADD.FTZ R23, R23, R10 ;  /* 0x0000000a17171221 */ /* 0x000fe20000010000 */
        /* <DEDUP_REMOVED lines=75> */
.L_x_1216:
[----:B---34-:R-:W-:Y:S01]  /*4e50*/  ISETP.NE.AND P0, PT, R53, RZ, PT ;  /* 0x000000ff3500720c */ /* 0x018fe20003f05270 */
[C---:B------:R-:W-:Y:S02]  /*4e60*/  FMUL.FTZ R9, R148.reuse, R7 ;  /* 0x0000000794097220 */ /* 0x040fe40000410000 */
[CC--:B------:R-:W-:Y:S02]  /*4e70*/  FMUL.FTZ R152, R148.reuse, R6.reuse ;  /* 0x0000000694987220 */ /* 0x0c0fe40000410000 */
[C---:B------:R-:W-:Y:S02]  /*4e80*/  FMUL.FTZ R8, R148.reuse, R5 ;  /* 0x0000000594087220 */ /* 0x040fe40000410000 */
[----:B------:R-:W-:Y:S02]  /*4e90*/  FFMA.FTZ R10, R147, R6, -R9 ;  /* 0x00000006930a7223 */ /* 0x000fe40000010809 */
[----:B------:R-:W-:-:S02]  /*4ea0*/  FMUL.FTZ R148, R148, R4 ;  /* 0x0000000494947220 */ /* 0x000fc40000410000 */
        /* <DEDUP_REMOVED lines=10> */
.L_x_1217:
[----:B------:R-:W-:Y:S05]  /*4f50*/  BSYNC B0 ;  /* 0x0000000000007941 */ /* 0x000fea0003800000 */
.L_x_1215:
        /* <DEDUP_REMOVED lines=122> */
.L_x_1219:
[----:B------:R-:W-:Y:S05]  /*5700*/  BSYNC B0 ;  /* 0x0000000000007941 */ /* 0x000fea0003800000 */
.L_x_1218:
[-C--:B-1---5:R-:W-:Y:S01]  /*5710*/  FMUL.FTZ R5, R21, R3.reuse ;  /* 0x0000000315057220 */ /* 0x0a2fe20000410000 */
[----:B------:R-:W-:Y:S01]  /*5720*/  IADD3 R88, R88, 0x1, RZ ;  /* 0x0000000158587810 */ /* 0x000fe20007ffe0ff */
[-C--:B------:R-:W-:Y:S02]  /*5730*/  FMUL.FTZ R7, R22, R3.reuse ;  /* 0x0000000316077220 */ /* 0x080fe40000410000 */
[-C--:B------:R-:W-:Y:S01]  /*5740*/  FFMA.FTZ R4, R20, R2.reuse, -R5 ;  /* 0x0000000214047223 */ /* 0x080fe20000010805 */
[----:B------:R-:W-:Y:S01]  /*5750*/  ISETP.GE.AND P0, PT, R88, c[0x0][0x16c], PT ;  /* 0x00005b0058007a0c */ /* 0x000fe20003f06270 */
[-C--:B------:R-:W-:Y:S02]  /*5760*/  FFMA.FTZ R5, R12, R2.reuse, -R7 ;  /* 0x000000020c057223 */ /* 0x080fe40000010807 */
[C---:B------:R-:W-:Y:S02]  /*5770*/  FMUL.FTZ R7, R23.reuse, R3 ;  /* 0x0000000317077220 */ /* 0x040fe40000410000 */
[----:B------:R-:W-:-:S02]  /*5780*/  FMUL.FTZ R6, R23, R2 ;  /* 0x0000000217067220 */ /* 0x000fc40000410000 */
[CC--:B------:R-:W-:Y:S02]  /*5790*/  FFMA.FTZ R7, R13.reuse, R2.reuse, -R7 ;  /* 0x000000020d077223 */ /* 0x0c0fe40000010807 */
[-C--:B------:R-:W-:Y:S02]  /*57a0*/  FFMA.FTZ R6, R13, R3.reuse, R6 ;  /* 0x000000030d067223 */ /* 0x080fe40000010006 */
[-C--:B------:R-:W-:Y:S02]  /*57b0*/  FMUL.FTZ R21, R21, R2.reuse ;  /* 0x0000000215157220 */ /* 0x080fe40000410000 */
[C---:B------:R-:W-:Y:S02]  /*57c0*/  FMUL.FTZ R13, R140.reuse, R3 ;  /* 0x000000038c0d7220 */ /* 0x040fe40000410000 */
[-C--:B------:R-:W-:Y:S02]  /*57d0*/  FMUL.FTZ R8, R140, R2.reuse ;  /* 0x000000028c087220 */ /* 0x080fe40000410000 */
[----:B------:R-:W-:-:S02]  /*57e0*/  FMUL.FTZ R22, R22, R2 ;  /* 0x0000000216167220 */ /* 0x000fc40000410000 */
[-C--:B------:R-:W-:Y:S02]  /*57f0*/  FMUL.FTZ R23, R141, R3.reuse ;  /* 0x000000038d177220 */ /* 0x080fe40000410000 */
[-C--:B------:R-:W-:Y:S02]  /*5800*/  FFMA.FTZ R20, R20, R3.reuse, R21 ;  /* 0x0000000314147223 */ /* 0x080fe40000010015 */
[CC--:B------:R-:W-:Y:S02]  /*5810*/  FFMA.FTZ R13, R15.reuse, R2.reuse, -R13 ;  /* 0x000000020f0d7223 */ /* 0x0c0fe4000001080d */
[-C--:B------:R-:W-:Y:S02]  /*5820*/  FFMA.FTZ R8, R15, R3.reuse, R8 ;  /* 0x000000030f087223 */ /* 0x080fe40000010008 */
[----:B------:R-:W-:Y:S02]  /*5830*/  FFMA.FTZ R21, R12, R3, R22 ;  /* 0x000000030c157223 */ /* 0x000fe40000010016 */
[----:B------:R-:W-:-:S02]  /*5840*/  FFMA.FTZ R15, R16, R2, -R23 ;  /* 0x00000002100f7223 */ /* 0x000fc40000010817 */
[CC--:B------:R-:W-:Y:S02]  /*5850*/  FMUL.FTZ R23, R142.reuse, R3.reuse ;  /* 0x000000038e177220 */ /* 0x0c0fe40000410000 */
[-C--:B------:R-:W-:Y:S02]  /*5860*/  FMUL.FTZ R22, R142, R2.reuse ;  /* 0x000000028e167220 */ /* 0x080fe40000410000 */
[-C--:B------:R-:W-:Y:S02]  /*5870*/  FMUL.FTZ R135, R143, R3.reuse ;  /* 0x000000038f877220 */ /* 0x080fe40000410000 */
[CC--:B------:R-:W-:Y:S02]  /*5880*/  FFMA.FTZ R23, R17.reuse, R2.reuse, -R23 ;  /* 0x0000000211177223 */ /* 0x0c0fe40000010817 */
[----:B------:R-:W-:Y:S02]  /*5890*/  FFMA.FTZ R22, R17, R3, R22 ;  /* 0x0000000311167223 */ /* 0x000fe40000010016 */
[----:B------:R-:W-:-:S02]  /*58a0*/  FFMA.FTZ R17, R18, R2, -R135 ;  /* 0x0000000212117223 */ /* 0x000fc40000010887 */
        /* <DEDUP_REMOVED lines=9> */
[C---:B------:R-:W-:Y:S02]  /*5940*/  FMUL.FTZ R9, R139.reuse, R3 ;  /* 0x000000038b097220 */ /* 0x040fe40000410000 */
[-C--:B------:R-:W-:Y:S02]  /*5950*/  FMUL.FTZ R146, R146, R2.reuse ;  /* 0x0000000292927220 */ /* 0x080fe40000410000 */
[----:B------:R-:W-:-:S02]  /*5960*/  FMUL.FTZ R139, R139, R2 ;  /* 0x000000028b8b7220 */ /* 0x000fc40000410000 */
[CC--:B------:R-:W-:Y:S02]  /*5970*/  FMUL.FTZ R135, R27.reuse, R3.reuse ;  /* 0x000000031b877220 */ /* 0x0c0fe40000410000 */
[-C--:B------:R-:W-:Y:S02]  /*5980*/  FMUL.FTZ R134, R27, R2.reuse ;  /* 0x000000021b867220 */ /* 0x080fe40000410000 */
[CC--:B------:R-:W-:Y:S02]  /*5990*/  FFMA.FTZ R9, R14.reuse, R2.reuse, -R9 ;  /* 0x000000020e097223 */ /* 0x0c0fe40000010809 */
[C---:B------:R-:W-:Y:S02]  /*59a0*/  FFMA.FTZ R27, R25.reuse, R2, -R24 ;  /* 0x00000002191b7223 */ /* 0x040fe40000010818 */
[-C--:B------:R-:W-:Y:S02]  /*59b0*/  FFMA.FTZ R146, R25, R3.reuse, R146 ;  /* 0x0000000319927223 */ /* 0x080fe40000010092 */
[----:B------:R-:W-:-:S02]  /*59c0*/  FFMA.FTZ R14, R14, R3, R139 ;  /* 0x000000030e0e7223 */ /* 0x000fc4000001008b */
[-C--:B------:R-:W-:Y:S02]  /*59d0*/  FFMA.FTZ R25, R26, R2.reuse, -R135 ;  /* 0x000000021a197223 */ /* 0x080fe40000010887 */
[CC--:B------:R-:W-:Y:S02]  /*59e0*/  FMUL.FTZ R135, R33.reuse, R3.reuse ;  /* 0x0000000321877220 */ /* 0x0c0fe40000410000 */
[C---:B------:R-:W-:Y:S02]  /*59f0*/  FMUL.FTZ R139, R34.reuse, R3 ;  /* 0x00000003228b7220 */ /* 0x040fe40000410000 */
[-C--:B------:R-:W-:Y:S02]  /*5a00*/  FMUL.FTZ R24, R33, R2.reuse ;  /* 0x0000000221187220 */ /* 0x080fe40000410000 */
[-C--:B------:R-:W-:Y:S02]  /*5a10*/  FMUL.FTZ R34, R34, R2.reuse ;  /* 0x0000000222227220 */ /* 0x080fe40000410000 */
[----:B------:R-:W-:-:S02]  /*5a20*/  FFMA.FTZ R33, R32, R2, -R135 ;  /* 0x0000000220217223 */ /* 0x000fc40000010887 */
[-C--:B------:R-:W-:Y:S02]  /*5a30*/  FFMA.FTZ R24, R32, R3.reuse, R24 ;  /* 0x0000000320187223 */ /* 0x080fe40000010018 */
[CC--:B------:R-:W-:Y:S02]  /*5a40*/  FFMA.FTZ R135, R28.reuse, R2.reuse, -R139 ;  /* 0x000000021c877223 */ /* 0x0c0fe4000001088b */
[----:B------:R-:W-:Y:S02]  /*5a50*/  FFMA.FTZ R34, R28, R3, R34 ;  /* 0x000000031c227223 */ /* 0x000fe40000010022 */
[-C--:B------:R-:W-:Y:S02]  /*5a60*/  FMUL.FTZ R141, R141, R2.reuse ;  /* 0x000000028d8d7220 */ /* 0x080fe40000410000 */
[-C--:B------:R-:W-:Y:S02]  /*5a70*/  FMUL.FTZ R143, R143, R2.reuse ;  /* 0x000000028f8f7220 */ /* 0x080fe40000410000 */
[----:B------:R-:W-:-:S02]  /*5a80*/  FMUL.FTZ R28, R35, R2 ;  /* 0x00000002231c7220 */ /* 0x000fc40000410000 */
[----:B------:R-:W-:Y:S02]  /*5a90*/  FMUL.FTZ R32, R31, R2 ;  /* 0x000000021f207220 */ /* 0x000fe40000410000 */
[-C--:B------:R-:W-:Y:S02]  /*5aa0*/  FFMA.FTZ R134, R26, R3.reuse, R134 ;  /* 0x000000031a867223 */ /* 0x080fe40000010086 */
[-C--:B------:R-:W-:Y:S02]  /*5ab0*/  FMUL.FTZ R26, R35, R3.reuse ;  /* 0x00000003231a7220 */ /* 0x080fe40000410000 */
[-C--:B------:R-:W-:Y:S02]  /*5ac0*/  FFMA.FTZ R16, R16, R3.reuse, R141 ;  /* 0x0000000310107223 */ /* 0x080fe4000001008d */
[-C--:B------:R-:W-:Y:S02]  /*5ad0*/  FFMA.FTZ R18, R18, R3.reuse, R143 ;  /* 0x0000000312127223 */ /* 0x080fe4000001008f */
        /* <DEDUP_REMOVED lines=56> */
.L_x_1214:
        /* <DEDUP_REMOVED lines=198> */
.L_x_1221:
[----:B------:R-:W-:Y:S05]  /*6ac0*/  EXIT ;  /* 0x000000000000794d */ /* 0x000fea0003800000 */
.L_x_1223:
        /* <DEDUP_REMOVED lines=11> */
.L_x_5347:


//--------------------- .text._Z25selective_scan_fwd_kernelI32Selective_Scan_fwd_kernel_traitsILi64ELi16ELi1ELb1ELb1ELb0ELb0EN3c108BFloat16ENS1_7complexIfEEEEv13SSMParamsBase --------------------------
	.section	.text._Z25selective_scan_fwd_kernelI32Selective_Scan_fwd_kernel_traitsILi64ELi16ELi1ELb1ELb1ELb0ELb0EN3c108BFloat16ENS1_7complexIfEEEEv13SSMParamsBase,"ax",@progbits
	.sectioninfo	@"SHI_REGISTERS=160"
	.align	128
        .global         _Z25selective_scan_fwd_kernelI32Selective_Scan_fwd_kernel_traitsILi64ELi16ELi1ELb1ELb1ELb0ELb0EN3c108BFloat16ENS1_7complexIfEEEEv13SSMParamsBase
        .type           _Z25selective_scan_fwd_kernelI32Selective_Scan_fwd_kernel_traitsILi64ELi16ELi1ELb1ELb1ELb0ELb0EN3c108BFloat16ENS1_7complexIfEEEEv13SSMParamsBase,@function
        .size           _Z25selective_scan_fwd_kernelI32Selective_Scan_fwd_kernel_traitsILi64ELi16ELi1ELb1ELb1ELb0ELb0EN3c108BFloat16ENS1_7complexIfEEEEv13SSMParamsBase,(.L_x_5348 - _Z25selective_scan_fwd_kernelI32Selective_Scan_fwd_kernel_traitsILi64ELi16ELi1ELb1ELb1ELb0ELb0EN3c108BFloat16ENS1_7complexIfEEEEv13SSMParamsBase)
        .other          _Z25selective_scan_fwd_kernelI32Selective_Scan_fwd_kernel_traitsILi64ELi16ELi1ELb1ELb1ELb0ELb0EN3c108BFloat16ENS1_7complexIfEEEEv13SSMParamsBase,@"STO_CUDA_ENTRY STV_DEFAULT"
_Z25selective_scan_fwd_kernelI32Selective_Scan_fwd_kernel_traitsILi64ELi16ELi1ELb1ELb1ELb0ELb0EN3c108BFloat16ENS1_7complexIfEEEEv13SSMParamsBase:
.text._Z25selective_scan_fwd_kernelI32Selective_Scan_fwd_kernel_traitsILi64ELi16ELi1ELb1ELb1ELb0ELb0EN3c108BFloat16ENS1_7complexIfEEEEv13SSMParamsBase:
        /* <DEDUP_REMOVED lines=83> */
.L_x_1264:
        /* <DEDUP_REMOVED lines=80> */
.L_x_1225:
[----:B-12---:R-:W-:Y:S05]  /*0a30*/  BSYNC B0 ;  /* 0x0000000000007941 */ /* 0x006fea0003800000 */
.L_x_1224:
        /* <DEDUP_REMOVED lines=36> */
.L_x_1227:
[----:B------:R-:W-:Y:S05]  /*0c80*/  BSYNC B0 ;  /* 0x0000000000007941 */ /* 0x000fea0003800000 */
.L_x_1226:
        /* <DEDUP_REMOVED lines=38> */
.L_x_1229:
[----:B------:R-:W-:Y:S05]  /*0ef0*/  BSYNC B0 ;  /* 0x0000000000007941 */ /* 0x000fea0003800000 */
.L_x_1228:
        /* <DEDUP_REMOVED lines=36> */
.L_x_1231:
[----:B------:R-:W-:Y:S05]  /*1140*/  BSYNC B0 ;  /* 0x0000000000007941 */ /* 0x000fea0003800000 */
.L_x_1230:
        /* <DEDUP_REMOVED lines=38> */
.L_x_1233:
[----:B------:R-:W-:Y:S05]  /*13b0*/  BSYNC B0 ;  /* 0x0000000000007941 */ /* 0x000fea0003800000 */
.L_x_1232:
        /* <DEDUP_REMOVED lines=36> */
.L_x_1235:
[----:B------:R-:W-:Y:S05]  /*1600*/  BSYNC B0 ;  /* 0x0000000000007941 */ /* 0x000fea0003800000 */
.L_x_1234:
        /* <DEDUP_REMOVED lines=38> */
.L_x_1237:
[----:B------:R-:W-:Y:S05]  /*1870*/  BSYNC B0 ;  /* 0x0000000000007941 */ /* 0x000fea0003800000 */
.L_x_1236:
        /* <DEDUP_REMOVED lines=36> */
.L_x_1239:
[----:B------:R-:W-:Y:S05]  /*1ac0*/  BSYNC B0 ;  /* 0x0000000000007941 */ /* 0x000fea0003800000 */
.L_x_1238:
        /* <DEDUP_REMOVED lines=41> */
.L_x_1241:
[----:B------:R-:W-:Y:S05]  /*1d60*/  BSYNC B0 ;  /* 0x0000000000007941 */ /* 0x000fea0003800000 */
.L_x_1240:
        /* <DEDUP_REMOVED lines=41> */
.L_x_1243:
[----:B------:R-:W-:Y:S05]  /*2000*/  BSYNC B0 ;  /* 0x0000000000007941 */ /* 0x000fea0003800000 */
.L_x_1242:
        /* <DEDUP_REMOVED lines=47> */
.L_x_1245:
[----:B------:R-:W-:Y:S05]  /*2300*/  BSYNC B0 ;  /* 0x0000000000007941 */ /* 0x000fea0003800000 */
.L_x_1244:
        /* <DEDUP_REMOVED lines=33> */
.L_x_1247:
[----:B------:R-:W-:Y:S05]  /*2520*/  BSYNC B0 ;  /* 0x0000000000007941 */ /* 0x000fea0003800000 */
.L_x_1246:
        /* <DEDUP_REMOVED lines=33> */
.L_x_1249:
[----:B------:R-:W-:Y:S05]  /*2740*/  BSYNC B0 ;  /* 0x0000000000007941 */ /* 0x000fea0003800000 */
.L_x_1248:
        /* <DEDUP_REMOVED lines=33> */
.L_x_1251:
[----:B------:R-:W-:Y:S05]  /*2960*/  BSYNC B0 ;  /* 0x0000000000007941 */ /* 0x000fea0003800000 */
.L_x_1250:
        /* <DEDUP_REMOVED lines=33> */
.L_x_1253:
[----:B------:R-:W-:Y:S05]  /*2b80*/  BSYNC B0 ;  /* 0x0000000000007941 */ /* 0x000fea0003800000 */
.L_x_1252:
        /* <DEDUP_REMOVED lines=33> */
.L_x_1255:
[----:B------:R-:W-:Y:S05]  /*2da0*/  BSYNC B0 ;  /* 0x0000000000007941 */ /* 0x000fea0003800000 */
.L_x_1254:
        /* <DEDUP_REMOVED lines=36> */
.L_x_1262:
        /* <DEDUP_REMOVED lines=25> */
[----:B------:R-:W-:Y:S02]  /*3180*/  IMAD R79, R79, c[0x0][0x1c0], RZ ;  /* 0x000070004f4f7a24 */ /* 0x000fe400078e02ff */
[----:B------:R-:W-:Y:S02]  /*3190*/  IMAD R125, R90, c[0x0][0x1bc], R125 ;  /* 0x00006f005a7d7a24 */ /* 0x000fe400078e027d */
[----:B------:R-:W-:Y:S02]  /*31a0*/  IMAD R79, R0, c[0x0][0x1c4], R79 ;  /* 0x00007100004f7a24 */ /* 0x000fe400078e024f */
[----:B--2---:R-:W-:Y:S02]  /*31b0*/  FMUL.FTZ R111, R2, 1.4426950216293334961 ;  /* 0x3fb8aa3b026f7820 */ /* 0x004fe40000410000 */
[C---:B------:R-:W-:Y:S02]  /*31c0*/  FMUL.FTZ R2, R3.reuse, R80 ;  /* 0x0000005003027220 */ /* 0x040fe40000410000 */
[----:B------:R-:W-:-:S02]  /*31d0*/  FMUL.FTZ R81, R3, R82 ;  /* 0x0000005203517220 */ /* 0x000fc40000410000 */
[----:B------:R-:W-:Y:S02]  /*31e0*/  FMUL.RZ R94, R2, 0.15915493667125701904 ;  /* 0x3e22f983025e7820 */ /* 0x000fe4000040c000 */
[----:B------:R-:W-:Y:S02]  /*31f0*/  FMUL.FTZ R2, R3, R78 ;  /* 0x0000004e03027220 */ /* 0x000fe40000410000 */
[----:B------:R-:W-:Y:S01]  /*3200*/  MUFU.SIN R91, R94 ;  /* 0x0000005e005b7308 */ /* 0x000fe20000000400 */
[----:B------:R-:W-:Y:S02]  /*3210*/  FMUL.RZ R83, R81, 0.15915493667125701904 ;  /* 0x3e22f98351537820 */ /* 0x000fe4000040c000 */
[----:B-1----:R-:W-:Y:S02]  /*3220*/  FMUL.RZ R92, R2, 0.15915493667125701904 ;  /* 0x3e22f983025c7820 */ /* 0x002fe4000040c000 */
[----:B------:R-:W-:Y:S02]  /*3230*/  FMUL.FTZ R2, R3, R76 ;  /* 0x0000004c03027220 */ /* 0x000fe40000410000 */
[----:B------:R-:W-:Y:S01]  /*3240*/  FMUL.FTZ R96, R111, R78 ;  /* 0x0000004e6f607220 */ /* 0x000fe20000410000 */
[----:B------:R0:W-:Y:S01]  /*3250*/  MUFU.COS R85, R94 ;  /* 0x0000005e00557308 */ /* 0x0001e20000000000 */
[----:B------:R-:W-:-:S02]  /*3260*/  FMUL.RZ R93, R2, 0.15915493667125701904 ;  /* 0x3e22f983025d7820 */ /* 0x000fc4000040c000 */
[-C--:B------:R-:W-:Y:S02]  /*3270*/  FMUL.FTZ R2, R3, R74.reuse ;  /* 0x0000004a03027220 */ /* 0x080fe40000410000 */
[C---:B------:R-:W-:Y:S02]  /*3280*/  FMUL.FTZ R121, R111.reuse, R74 ;  /* 0x0000004a6f797220 */ /* 0x040fe40000410000 */
[----:B------:R-:W-:Y:S01]  /*3290*/  FMUL.FTZ R100, R111, R80 ;  /* 0x000000506f647220 */ /* 0x000fe20000410000 */
[----:B------:R-:W-:Y:S01]  /*32a0*/  MUFU.SIN R87, R92 ;  /* 0x0000005c00577308 */ /* 0x000fe20000000400 */
[----:B0-----:R-:W-:Y:S02]  /*32b0*/  FMUL.RZ R94, R2, 0.15915493667125701904 ;  /* 0x3e22f983025e7820 */ /* 0x001fe4000040c000 */
[----:B------:R-:W-:Y:S02]  /*32c0*/  FMUL.FTZ R2, R3, R72 ;  /* 0x0000004803027220 */ /* 0x000fe40000410000 */
[----:B------:R-:W-:-:S02]  /*32d0*/  FMUL.FTZ R104, R111, R76 ;  /* 0x0000004c6f687220 */ /* 0x000fc40000410000 */
[C---:B------:R-:W-:Y:S01]  /*32e0*/  FMUL.FTZ R110, R111.reuse, R82 ;  /* 0x000000526f6e7220 */ /* 0x040fe20000410000 */
[----:B------:R0:W-:Y:S01]  /*32f0*/  MUFU.COS R89, R92 ;  /* 0x0000005c00597308 */ /* 0x0001e20000000000 */
[C---:B------:R-:W-:Y:S02]  /*3300*/  FMUL.FTZ R102, R111.reuse, R72 ;  /* 0x000000486f667220 */ /* 0x040fe40000410000 */
        /* <DEDUP_REMOVED lines=8> */
[----:B------:R-:W-:Y:S01]  /*3390*/  MUFU.COS R103, R83 ;  /* 0x0000005300677308 */ /* 0x000fe20000000000 */
[----:B------:R-:W-:-:S07]  /*33a0*/  FMUL.FTZ R117, R111, R64 ;  /* 0x000000406f757220 */ /* 0x000fce0000410000 */
[----:B------:R-:W-:Y:S08]  /*33b0*/  MUFU.SIN R83, R93 ;  /* 0x0000005d00537308 */ /* 0x000ff00000000400 */
        /* <DEDUP_REMOVED lines=13> */
[----:B------:R-:W-:Y:S01]  /*3490*/  SHF.L.U32 R2, R69, 0x2, RZ ;  /* 0x0000000245027819 */ /* 0x000fe200000006ff */
[----:B------:R0:W-:Y:S03]  /*34a0*/  MUFU.COS R119, R94 ;  /* 0x0000005e00777308 */ /* 0x0001e60000000000 */
[----:B------:R-:W-:-:S05]  /*34b0*/  LOP3.LUT R2, R2, 0xffffff80, RZ, 0xc0, !PT ;  /* 0xffffff8002027812 */ /* 0x000fca00078ec0ff */
[----:B------:R-:W1:Y:S01]  /*34c0*/  MUFU.EX2 R96, R96 ;  /* 0x0000006000607308 */ /* 0x000e620000000800 */
[----:B0-----:R-:W-:Y:S01]  /*34d0*/  IADD3 R94, R2, R67, RZ ;  /* 0x00000043025e7210 */ /* 0x001fe20007ffe0ff */
[----:B------:R-:W-:-:S04]  /*34e0*/  FMUL.FTZ R2, R3, R62 ;  /* 0x0000003e03027220 */ /* 0x000fc80000410000 */
[----:B------:R-:W-:Y:S01]  /*34f0*/  FMUL.RZ R122, R2, 0.15915493667125701904 ;  /* 0x3e22f983027a7820 */ /* 0x000fe2000040c000 */
[----:B---3--:R0:W-:Y:S01]  /*3500*/  STS.128 [R94.X16], R4 ;  /* 0x000000045e007388 */ /* 0x0081e2000000cc00 */
[----:B------:R-:W-:Y:S01]  /*3510*/  IMAD R2, R67, 0x3, R94 ;  /* 0x0000000343027824 */ /* 0x000fe200078e025e */
[----:B------:R-:W-:Y:S02]  /*3520*/  MUFU.SIN R101, R93 ;  /* 0x0000005d00657308 */ /* 0x000fe40000000400 */
[----:B----4-:R-:W-:Y:S04]  /*3530*/  STS.128 [R94.X16+0x200], R8 ;  /* 0x000200085e007388 */ /* 0x010fe8000000cc00 */
[----:B------:R2:W-:Y:S01]  /*3540*/  STS.128 [R94.X16+0x400], R12 ;  /* 0x0004000c5e007388 */ /* 0x0005e2000000cc00 */
[C---:B-1----:R-:W-:Y:S01]  /*3550*/  FMUL.FTZ R89, R96.reuse, R89 ;  /* 0x0000005960597220 */ /* 0x042fe20000410000 */
[----:B------:R-:W-:Y:S01]  /*3560*/  MUFU.COS R109, R93 ;  /* 0x0000005d006d7308 */ /* 0x000fe20000000000 */
[----:B------:R-:W-:Y:S01]  /*3570*/  FMUL.FTZ R87, R96, R87 ;  /* 0x0000005760577220 */ /* 0x000fe20000410000 */
[----:B------:R1:W-:Y:S01]  /*3580*/  STS.128 [R94.X16+0x600], R16 ;  /* 0x000600105e007388 */ /* 0x0003e2000000cc00 */
[----:B------:R-:W-:-:S06]  /*3590*/  NOP ;  /* 0x0000000000007918 */ /* 0x000fcc0000000000 */
[----:B------:R-:W3:Y:S01]  /*35a0*/  LDS.128 R8, [R2.X16] ;  /* 0x0000000002087984 */ /* 0x000ee2000000cc00 */
[----:B------:R-:W-:Y:S01]  /*35b0*/  MUFU.SIN R105, R92 ;  /* 0x0000005c00697308 */ /* 0x000fe20000000400 */
[----:B0-----:R-:W-:Y:S02]  /*35c0*/  FMUL.FTZ R6, R3, R60 ;  /* 0x0000003c03067220 */ /* 0x001fe40000410000 */
[----:B--2---:R-:W-:Y:S02]  /*35d0*/  FMUL.FTZ R15, R111, R62 ;  /* 0x0000003e6f0f7220 */ /* 0x004fe40000410000 */
[----:B------:R-:W-:-:S03]  /*35e0*/  FMUL.RZ R6, R6, 0.15915493667125701904 ;  /* 0x3e22f98306067820 */ /* 0x000fc6000040c000 */
[----:B------:R0:W-:Y:S01]  /*35f0*/  MUFU.COS R115, R92 ;  /* 0x0000005c00737308 */ /* 0x0001e20000000000 */
[C---:B-1----:R-:W-:Y:S02]  /*3600*/  FMUL.FTZ R17, R111.reuse, R60 ;  /* 0x0000003c6f117220 */ /* 0x042fe40000410000 */
[C---:B------:R-:W-:Y:S02]  /*3610*/  FMUL.FTZ R19, R111.reuse, R58 ;  /* 0x0000003a6f137220 */ /* 0x040fe40000410000 */
[----:B------:R-:W-:-:S03]  /*3620*/  FMUL.FTZ R111, R111, R52 ;  /* 0x000000346f6f7220 */ /* 0x000fc60000410000 */
[----:B------:R-:W1:Y:S01]  /*3630*/  MUFU.EX2 R121, R121 ;  /* 0x0000007900797308 */ /* 0x000e620000000800 */
[----:B0-----:R-:W-:-:S05]  /*3640*/  IMAD.WIDE.U32 R92, R90, c[0x0][0x1b8], RZ ;  /* 0x00006e005a5c7a25 */ /* 0x001fca00078e00ff */
[----:B------:R-:W-:Y:S02]  /*3650*/  IADD3 R93, R93, R125, RZ ;  /* 0x0000007d5d5d7210 */ /* 0x000fe40007ffe0ff */
[----:B------:R-:W0:Y:S03]  /*3660*/  MUFU.EX2 R100, R100 ;  /* 0x0000006400647308 */ /* 0x000e260000000800 */
[----:B------:R-:W-:-:S05]  /*3670*/  IMAD.WIDE.U32 R4, R0, c[0x0][0x1c0], R92 ;  /* 0x0000700000047a25 */ /* 0x000fca00078e005c */
[----:B------:R-:W2:Y:S01]  /*3680*/  MUFU.EX2 R104, R104 ;  /* 0x0000006800687308 */ /* 0x000ea20000000800 */
[----:B------:R-:W-:Y:S01]  /*3690*/  IADD3 R5, R5, R79, RZ ;  /* 0x0000004f05057210 */ /* 0x000fe20007ffe0ff */
[----:B-1----:R-:W-:Y:S01]  /*36a0*/  FMUL.FTZ R79, R121, R95 ;  /* 0x0000005f794f7220 */ /* 0x002fe20000410000 */
[----:B------:R-:W-:Y:S02]  /*36b0*/  LEA R12, P0, R4, c[0x0][0x230], 0x3 ;  /* 0x00008c00040c7a11 */ /* 0x000fe400078018ff */
[----:B---3--:R-:W-:-:S03]  /*36c0*/  PRMT R96, RZ, 0x5410, R8 ;  /* 0x00005410ff607816 */ /* 0x008fc60000000008 */
[----:B------:R-:W1:Y:S01]  /*36d0*/  MUFU.EX2 R110, R110 ;  /* 0x0000006e006e7308 */ /* 0x000e620000000800 */
[----:B------:R-:W-:Y:S01]  /*36e0*/  PRMT R8, RZ, 0x7610, R8 ;  /* 0x00007610ff087816 */ /* 0x000fe20000000008 */
[----:B0-----:R-:W-:Y:S01]  /*36f0*/  FMUL.FTZ R91, R100, R91 ;  /* 0x0000005b645b7220 */ /* 0x001fe20000410000 */
[----:B------:R-:W-:Y:S01]  /*3700*/  LEA.HI.X R13, R4, c[0x0][0x234], R5, 0x3, P0 ;  /* 0x00008d00040d7a11 */ /* 0x000fe200000f1c05 */
[C---:B------:R-:W-:Y:S01]  /*3710*/  FMUL.FTZ R96, R35.reuse, R96 ;  /* 0x0000006023607220 */ /* 0x040fe20000410000 */
[----:B------:R-:W-:Y:S01]  /*3720*/  PRMT R5, RZ, 0x5410, R9 ;  /* 0x00005410ff057816 */ /* 0x000fe20000000009 */
[----:B------:R-:W-:Y:S02]  /*3730*/  FMUL.FTZ R95, R35, R8 ;  /* 0x00000008235f7220 */ /* 0x000fe40000410000 */
[----:B------:R-:W-:Y:S01]  /*3740*/  MUFU.SIN R113, R118 ;  /* 0x0000007600717308 */ /* 0x000fe20000000400 */
[----:B------:R-:W-:Y:S02]  /*3750*/  FMUL.FTZ R92, R100, R85 ;  /* 0x00000055645c7220 */ /* 0x000fe40000410000 */
[----:B------:R-:W-:-:S02]  /*3760*/  FMUL.FTZ R4, R3, R58 ;  /* 0x0000003a03047220 */ /* 0x000fc40000410000 */
[----:B--2---:R-:W-:Y:S01]  /*3770*/  FMUL.FTZ R85, R104, R99 ;  /* 0x0000006368557220 */ /* 0x004fe20000410000 */
[----:B------:R-:W-:Y:S01]  /*3780*/  PRMT R99, RZ, 0x7610, R9 ;  /* 0x00007610ff637816 */ /* 0x000fe20000000009 */
[----:B------:R-:W-:Y:S01]  /*3790*/  FMUL.FTZ R7, R95, R91 ;  /* 0x0000005b5f077220 */ /* 0x000fe20000410000 */
[----:B------:R-:W-:Y:S01]  /*37a0*/  MUFU.COS R114, R118 ;  /* 0x0000007600727308 */ /* 0x000fe20000000000 */
[----:B-1----:R-:W-:Y:S02]  /*37b0*/  FMUL.FTZ R94, R110, R103 ;  /* 0x000000676e5e7220 */ /* 0x002fe40000410000 */
[----:B------:R-:W-:Y:S02]  /*37c0*/  FMUL.RZ R103, R4, 0.15915493667125701904 ;  /* 0x3e22f98304677820 */ /* 0x000fe4000040c000 */
[----:B------:R-:W-:Y:S02]  /*37d0*/  FMUL.FTZ R4, R3, R56 ;  /* 0x0000003803047220 */ /* 0x000fe40000410000 */
[----:B------:R-:W-:Y:S01]  /*37e0*/  FFMA.FTZ R7, R96, R92, -R7 ;  /* 0x0000005c60077223 */ /* 0x000fe20000010807 */
[----:B------:R-:W-:Y:S01]  /*37f0*/  MUFU.SIN R118, R122 ;  /* 0x0000007a00767308 */ /* 0x000fe20000000400 */
[----:B------:R-:W-:-:S02]  /*3800*/  FMUL.FTZ R100, R34, R5 ;  /* 0x0000000522647220 */ /* 0x000fc40000410000 */
[----:B------:R-:W-:Y:S02]  /*3810*/  FMUL.FTZ R99, R34, R99 ;  /* 0x0000006322637220 */ /* 0x000fe40000410000 */
[----:B------:R-:W-:Y:S02]  /*3820*/  FMUL.FTZ R93, R110, R81 ;  /* 0x000000516e5d7220 */ /* 0x000fe40000410000 */
[----:B------:R-:W-:Y:S01]  /*3830*/  FMUL.FTZ R83, R104, R83 ;  /* 0x0000005368537220 */ /* 0x000fe20000410000 */
[----:B------:R-:W-:Y:S01]  /*3840*/  MUFU.COS R120, R122 ;  /* 0x0000007a00787308 */ /* 0x000fe20000000000 */
[----:B------:R-:W-:Y:S02]  /*3850*/  FMUL.FTZ R81, R121, R116 ;  /* 0x0000007479517220 */ /* 0x000fe40000410000 */
[----:B------:R-:W-:Y:S02]  /*3860*/  FMUL.RZ R116, R4, 0.15915493667125701904 ;  /* 0x3e22f98304747820 */ /* 0x000fe4000040c000 */
[----:B------:R-:W-:-:S03]  /*3870*/  FADD.FTZ R8, R100, R7 ;  /* 0x0000000764087221 */ /* 0x000fc60000010000 */
[----:B------:R-:W-:Y:S08]  /*3880*/  MUFU.SIN R14, R6 ;  /* 0x00000006000e7308 */ /* 0x000ff00000000400 */
[----:B------:R0:W-:Y:S08]  /*3890*/  MUFU.COS R122, R6 ;  /* 0x00000006007a7308 */ /* 0x0001f00000000000 */
[----:B------:R-:W1:Y:S01]  /*38a0*/  MUFU.EX2 R102, R102 ;  /* 0x0000006600667308 */ /* 0x000e620000000800 */
[----:B0-----:R-:W-:-:S04]  /*38b0*/  FMUL.FTZ R6, R96, R91 ;  /* 0x0000005b60067220 */ /* 0x001fc80000410000 */
[----:B------:R-:W-:-:S03]  /*38c0*/  FFMA.FTZ R6, R95, R92, R6 ;  /* 0x0000005c5f067223 */ /* 0x000fc60000010006 */
[----:B------:R-:W-:Y:S01]  /*38d0*/  MUFU.SIN R16, R103 ;  /* 0x0000006700107308 */ /* 0x000fe20000000400 */
[----:B------:R-:W-:Y:S02]  /*38e0*/  FADD.FTZ R104, R99, R6 ;  /* 0x0000000663687221 */ /* 0x000fe40000010000 */
[----:B------:R-:W0:Y:S02]  /*38f0*/  LDS.128 R4, [R2.X16+0x10] ;  /* 0x0000100002047984 */ /* 0x000e24000000cc00 */
[----:B------:R-:W-:-:S03]  /*3900*/  FMUL.FTZ R9, R87, R104 ;  /* 0x0000006857097220 */ /* 0x000fc60000410000 */
[----:B------:R2:W-:Y:S01]  /*3910*/  MUFU.COS R18, R103 ;  /* 0x0000006700127308 */ /* 0x0005e20000000000 */
[----:B------:R-:W-:Y:S02]  /*3920*/  FFMA.FTZ R110, R89, R8, -R9 ;  /* 0x00000008596e7223 */ /* 0x000fe40000010809 */
[C---:B-1----:R-:W-:Y:S02]  /*3930*/  FMUL.FTZ R98, R102.reuse, R98 ;  /* 0x0000006266627220 */ /* 0x042fe40000410000 */
[----:B------:R-:W-:-:S03]  /*3940*/  FMUL.FTZ R97, R102, R97 ;  /* 0x0000006166617220 */ /* 0x000fc60000410000 */
[----:B------:R-:W1:Y:S01]  /*3950*/  MUFU.EX2 R108, R108 ;  /* 0x0000006c006c7308 */ /* 0x000e620000000800 */
[----:B--2---:R-:W-:Y:S01]  /*3960*/  FMUL.FTZ R103, R87, R8 ;  /* 0x0000000857677220 */ /* 0x004fe20000410000 */
[----:B------:R-:W-:-:S03]  /*3970*/  PRMT R8, RZ, 0x5410, R10 ;  /* 0x00005410ff087816 */ /* 0x000fc6000000000a */
[----:B------:R-:W-:Y:S01]  /*3980*/  FFMA.FTZ R9, R89, R104, R103 ;  /* 0x0000006859097223 */ /* 0x000fe20000010067 */
[----:B------:R-:W-:Y:S01]  /*3990*/  PRMT R104, RZ, 0x7610, R10 ;  /* 0x00007610ff687816 */ /* 0x000fe2000000000a */
[C---:B------:R-:W-:Y:S01]  /*39a0*/  FMUL.FTZ R103, R33.reuse, R8 ;  /* 0x0000000821677220 */ /* 0x040fe20000410000 */
[----:B------:R-:W2:Y:S03]  /*39b0*/  MUFU.EX2 R106, R106 ;  /* 0x0000006a006a7308 */ /* 0x000ea60000000800 */
[----:B------:R-:W-:Y:S02]  /*39c0*/  FMUL.FTZ R104, R33, R104 ;  /* 0x0000006821687220 */ /* 0x000fe40000410000 */
[----:B------:R-:W-:Y:S02]  /*39d0*/  FADD.FTZ R110, R103, R110 ;  /* 0x0000006e676e7221 */ /* 0x000fe40000010000 */
[----:B------:R-:W-:Y:S01]  /*39e0*/  FADD.FTZ R8, R104, R9 ;  /* 0x0000000968087221 */ /* 0x000fe20000010000 */
[----:B------:R-:W3:Y:S01]  /*39f0*/  MUFU.EX2 R112, R112 ;  /* 0x0000007000707308 */ /* 0x000ee20000000800 */
[C---:B-1----:R-:W-:Y:S01]  /*3a00*/  FMUL.FTZ R102, R108.reuse, R109 ;  /* 0x0000006d6c667220 */ /* 0x042fe20000410000 */
[--C-:B------:R-:W-:Y:S01]  /*3a10*/  PRMT R109, RZ, 0x5410, R11.reuse ;  /* 0x00005410ff6d7816 */ /* 0x100fe2000000000b */
[----:B------:R-:W-:Y:S01]  /*3a20*/  FMUL.FTZ R9, R83, R8 ;  /* 0x0000000853097220 */ /* 0x000fe20000410000 */
[----:B------:R-:W-:Y:S01]  /*3a30*/  PRMT R11, RZ, 0x7610, R11 ;  /* 0x00007610ff0b7816 */ /* 0x000fe2000000000b */
[----:B------:R-:W-:-:S02]  /*3a40*/  FMUL.FTZ R101, R108, R101 ;  /* 0x000000656c657220 */ /* 0x000fc40000410000 */
[-C--:B------:R-:W-:Y:S01]  /*3a50*/  FMUL.FTZ R108, R83, R110.reuse ;  /* 0x0000006e536c7220 */ /* 0x080fe20000410000 */
[----:B------:R-:W-:Y:S01]  /*3a60*/  MUFU.SIN R126, R116 ;  /* 0x00000074007e7308 */ /* 0x000fe20000000400 */
[C---:B------:R-:W-:Y:S02]  /*3a70*/  FFMA.FTZ R10, R85.reuse, R110, -R9 ;  /* 0x0000006e550a7223 */ /* 0x040fe40000010809 */
[C---:B------:R-:W-:Y:S01]  /*3a80*/  FMUL.FTZ R109, R32.reuse, R109 ;  /* 0x0000006d206d7220 */ /* 0x040fe20000410000 */
[----:B0-----:R-:W-:Y:S01]  /*3a90*/  PRMT R121, RZ, 0x7610, R5 ;  /* 0x00007610ff797816 */ /* 0x001fe20000000005 */
[----:B------:R-:W-:Y:S02]  /*3aa0*/  FFMA.FTZ R9, R85, R8, R108 ;  /* 0x0000000855097223 */ /* 0x000fe4000001006c */
[----:B------:R-:W-:Y:S01]  /*3ab0*/  FMUL.FTZ R110, R32, R11 ;  /* 0x0000000b206e7220 */ /* 0x000fe20000410000 */
[----:B------:R0:W-:Y:S01]  /*3ac0*/  MUFU.COS R127, R116 ;  /* 0x00000074007f7308 */ /* 0x0001e20000000000 */
[----:B------:R-:W-:-:S02]  /*3ad0*/  FADD.FTZ R10, R109, R10 ;  /* 0x0000000a6d0a7221 */ /* 0x000fc40000010000 */
[----:B------:R-:W-:Y:S02]  /*3ae0*/  FADD.FTZ R8, R110, R9 ;  /* 0x000000096e087221 */ /* 0x000fe40000010000 */
[C---:B------:R-:W-:Y:S02]  /*3af0*/  FMUL.FTZ R11, R79.reuse, R10 ;  /* 0x0000000a4f0b7220 */ /* 0x040fe40000410000 */
[-C--:B------:R-:W-:Y:S01]  /*3b00*/  FMUL.FTZ R9, R79, R8.reuse ;  /* 0x000000084f097220 */ /* 0x080fe20000410000 */
[----:B------:R-:W1:Y:S01]  /*3b10*/  MUFU.EX2 R15, R15 ;  /* 0x0000000f000f7308 */ /* 0x000e620000000800 */
[----:B------:R-:W-:Y:S01]  /*3b20*/  FFMA.FTZ R11, R81, R8, R11 ;  /* 0x00000008510b7223 */ /* 0x000fe2000001000b */
[--C-:B0-----:R-:W-:Y:S01]  /*3b30*/  PRMT R116, RZ, 0x7610, R4.reuse ;  /* 0x00007610ff747816 */ /* 0x101fe20000000004 */
[C---:B--2---:R-:W-:Y:S01]  /*3b40*/  FMUL.FTZ R108, R106.reuse, R119 ;  /* 0x000000776a6c7220 */ /* 0x044fe20000410000 */
[----:B------:R-:W-:Y:S01]  /*3b50*/  PRMT R8, RZ, 0x5410, R4 ;  /* 0x00005410ff087816 */ /* 0x000fe20000000004 */
[----:B------:R-:W-:-:S02]  /*3b60*/  FMUL.FTZ R107, R106, R107 ;  /* 0x0000006b6a6b7220 */ /* 0x000fc40000410000 */
[----:B---3--:R-:W-:Y:S01]  /*3b70*/  FMUL.FTZ R106, R112, R115 ;  /* 0x00000073706a7220 */ /* 0x008fe20000410000 */
[----:B------:R-:W0:Y:S01]  /*3b80*/  MUFU.EX2 R17, R17 ;  /* 0x0000001100117308 */ /* 0x000e220000000800 */
[----:B------:R-:W-:Y:S02]  /*3b90*/  FMUL.FTZ R116, R31, R116 ;  /* 0x000000741f747220 */ /* 0x000fe40000410000 */
[----:B------:R-:W-:Y:S02]  /*3ba0*/  FFMA.FTZ R10, R81, R10, -R9 ;  /* 0x0000000a510a7223 */ /* 0x000fe40000010809 */
[----:B------:R-:W-:Y:S02]  /*3bb0*/  FMUL.FTZ R115, R31, R8 ;  /* 0x000000081f737220 */ /* 0x000fe40000410000 */
[----:B------:R-:W-:Y:S01]  /*3bc0*/  FMUL.FTZ R9, R3, R54 ;  /* 0x0000003603097220 */ /* 0x000fe20000410000 */
[----:B------:R-:W2:Y:S01]  /*3bd0*/  MUFU.EX2 R124, R124 ;  /* 0x0000007c007c7308 */ /* 0x000ea20000000800 */
[----:B------:R-:W-:-:S02]  /*3be0*/  FADD.FTZ R11, R116, R11 ;  /* 0x0000000b740b7221 */ /* 0x000fc40000010000 */
[----:B------:R-:W-:Y:S02]  /*3bf0*/  FADD.FTZ R10, R115, R10 ;  /* 0x0000000a730a7221 */ /* 0x000fe40000010000 */
[----:B------:R-:W-:Y:S02]  /*3c00*/  FMUL.RZ R128, R9, 0.15915493667125701904 ;  /* 0x3e22f98309807820 */ /* 0x000fe4000040c000 */
[CC--:B------:R-:W-:Y:S01]  /*3c10*/  FMUL.FTZ R9, R97.reuse, R11.reuse ;  /* 0x0000000b61097220 */ /* 0x0c0fe20000410000 */
[----:B------:R-:W-:Y:S01]  /*3c20*/  MUFU.EX2 R130, R130 ;  /* 0x0000008200827308 */ /* 0x000fe20000000800 */
[-C--:B------:R-:W-:Y:S02]  /*3c30*/  FMUL.FTZ R8, R97, R10.reuse ;  /* 0x0000000a61087220 */ /* 0x080fe40000410000 */
[C---:B------:R-:W-:Y:S02]  /*3c40*/  FFMA.FTZ R9, R98.reuse, R10, -R9 ;  /* 0x0000000a62097223 */ /* 0x040fe40000010809 */
[----:B------:R-:W-:-:S02]  /*3c50*/  FFMA.FTZ R10, R98, R11, R8 ;  /* 0x0000000b620a7223 */ /* 0x000fc40000010008 */
[----:B------:R-:W-:Y:S01]  /*3c60*/  FMUL.FTZ R8, R3, R52 ;  /* 0x0000003403087220 */ /* 0x000fe20000410000 */
[----:B------:R-:W-:Y:S01]  /*3c70*/  PRMT R3, RZ, 0x5410, R5 ;  /* 0x00005410ff037816 */ /* 0x000fe20000000005 */
[----:B------:R-:W-:Y:S01]  /*3c80*/  FMUL.FTZ R105, R112, R105 ;  /* 0x0000006970697220 */ /* 0x000fe20000410000 */
[----:B------:R-:W3:Y:S01]  /*3c90*/  MUFU.SIN R131, R128 ;  /* 0x0000008000837308 */ /* 0x000ee20000000400 */
[----:B-1----:R-:W-:Y:S02]  /*3ca0*/  FMUL.FTZ R112, R15, R120 ;  /* 0x000000780f707220 */ /* 0x002fe40000410000 */
[C---:B------:R-:W-:Y:S02]  /*3cb0*/  FMUL.FTZ R121, R30.reuse, R121 ;  /* 0x000000791e797220 */ /* 0x040fe40000410000 */
[----:B------:R-:W-:Y:S02]  /*3cc0*/  FMUL.FTZ R120, R30, R3 ;  /* 0x000000031e787220 */ /* 0x000fe40000410000 */
[----:B------:R-:W-:Y:S01]  /*3cd0*/  FADD.FTZ R5, R121, R10 ;  /* 0x0000000a79057221 */ /* 0x000fe20000010000 */
[----:B------:R1:W-:Y:S01]  /*3ce0*/  MUFU.EX2 R4, R111 ;  /* 0x0000006f00047308 */ /* 0x0003e20000000800 */
[----:B------:R-:W-:-:S02]  /*3cf0*/  FMUL.RZ R132, R8, 0.15915493667125701904 ;  /* 0x3e22f98308847820 */ /* 0x000fc4000040c000 */
[----:B------:R-:W-:Y:S02]  /*3d00*/  FADD.FTZ R3, R120, R9 ;  /* 0x0000000978037221 */ /* 0x000fe40000010000 */
[----:B------:R-:W4:Y:S01]  /*3d10*/  LDS.128 R8, [R2.X16+0x20] ;  /* 0x0000200002087984 */ /* 0x000f22000000cc00 */
[----:B0-----:R-:W-:Y:S02]  /*3d20*/  FMUL.FTZ R119, R17, R14 ;  /* 0x0000000e11777220 */ /* 0x001fe40000410000 */
[----:B------:R-:W-:Y:S01]  /*3d30*/  FMUL.FTZ R14, R101, R5 ;  /* 0x00000005650e7220 */ /* 0x000fe20000410000 */
[----:B------:R0:W3:Y:S01]  /*3d40*/  MUFU.COS R125, R128 ;  /* 0x00000080007d7308 */ /* 0x0000e20000000000 */
[----:B-1----:R-:W-:Y:S02]  /*3d50*/  FMUL.FTZ R111, R15, R118 ;  /* 0x000000760f6f7220 */ /* 0x002fe40000410000 */
[----:B------:R-:W-:Y:S02]  /*3d60*/  FMUL.FTZ R122, R17, R122 ;  /* 0x0000007a117a7220 */ /* 0x000fe40000410000 */
[----:B------:R-:W-:-:S02]  /*3d70*/  FMUL.FTZ R17, R101, R3 ;  /* 0x0000000365117220 */ /* 0x000fc40000410000 */
[C---:B------:R-:W-:Y:S01]  /*3d80*/  FFMA.FTZ R15, R102.reuse, R3, -R14 ;  /* 0x00000003660f7223 */ /* 0x040fe2000001080e */
[----:B------:R-:W1:Y:S01]  /*3d90*/  MUFU.COS R133, R132 ;  /* 0x0000008400857308 */ /* 0x000e620000000000 */
[--C-:B0-----:R-:W-:Y:S01]  /*3da0*/  PRMT R128, RZ, 0x5410, R6.reuse ;  /* 0x00005410ff807816 */ /* 0x101fe20000000006 */
[----:B------:R-:W-:Y:S01]  /*3db0*/  FFMA.FTZ R14, R102, R5, R17 ;  /* 0x00000005660e7223 */ /* 0x000fe20000010011 */
[----:B------:R-:W-:Y:S01]  /*3dc0*/  PRMT R6, RZ, 0x7610, R6 ;  /* 0x00007610ff067816 */ /* 0x000fe20000000006 */
[----:B--2---:R-:W-:Y:S02]  /*3dd0*/  FMUL.FTZ R127, R124, R127 ;  /* 0x0000007f7c7f7220 */ /* 0x004fe40000410000 */
[C---:B------:R-:W-:Y:S02]  /*3de0*/  FMUL.FTZ R128, R29.reuse, R128 ;  /* 0x000000801d807220 */ /* 0x040fe40000410000 */
[----:B------:R-:W0:Y:S01]  /*3df0*/  MUFU.SIN R3, R132 ;  /* 0x0000008400037308 */ /* 0x000e220000000400 */
[----:B------:R-:W-:-:S02]  /*3e00*/  FMUL.FTZ R129, R29, R6 ;  /* 0x000000061d817220 */ /* 0x000fc40000410000 */
[----:B------:R-:W-:Y:S02]  /*3e10*/  FMUL.FTZ R126, R124, R126 ;  /* 0x0000007e7c7e7220 */ /* 0x000fe40000410000 */
[----:B------:R-:W-:Y:S02]  /*3e20*/  FADD.FTZ R14, R129, R14 ;  /* 0x0000000e810e7221 */ /* 0x000fe40000010000 */
[----:B---3--:R-:W-:Y:S01]  /*3e30*/  FMUL.FTZ R124, R130, R131 ;  /* 0x00000083827c7220 */ /* 0x008fe20000410000 */
[----:B------:R-:W2:Y:S01]  /*3e40*/  MUFU.EX2 R117, R117 ;  /* 0x0000007500757308 */ /* 0x000ea20000000800 */
[----:B------:R-:W-:Y:S01]  /*3e50*/  PRMT R131, RZ, 0x5410, R7 ;  /* 0x00005410ff837816 */ /* 0x000fe20000000007 */
[----:B------:R-:W-:Y:S01]  /*3e60*/  FADD.FTZ R15, R128, R15 ;  /* 0x0000000f800f7221 */ /* 0x000fe20000010000 */
[----:B------:R-:W-:Y:S01]  /*3e70*/  PRMT R7, RZ, 0x7610, R7 ;  /* 0x00007610ff077816 */ /* 0x000fe20000000007 */
[----:B------:R-:W-:Y:S02]  /*3e80*/  FMUL.FTZ R5, R107, R14 ;  /* 0x0000000e6b057220 */ /* 0x000fe40000410000 */
[----:B------:R-:W-:-:S02]  /*3e90*/  FMUL.FTZ R125, R130, R125 ;  /* 0x0000007d827d7220 */ /* 0x000fc40000410000 */
[----:B------:R-:W3:Y:S01]  /*3ea0*/  MUFU.EX2 R19, R19 ;  /* 0x0000001300137308 */ /* 0x000ee20000000800 */
[-C--:B------:R-:W-:Y:S02]  /*3eb0*/  FMUL.FTZ R17, R107, R15.reuse ;  /* 0x0000000f6b117220 */ /* 0x080fe40000410000 */
[----:B------:R-:W-:Y:S01]  /*3ec0*/  FFMA.FTZ R6, R108, R15, -R5 ;  /* 0x0000000f6c067223 */ /* 0x000fe20000010805 */
[--C-:B----4-:R-:W-:Y:S01]  /*3ed0*/  PRMT R134, RZ, 0x5410, R8.reuse ;  /* 0x00005410ff867816 */ /* 0x110fe20000000008 */
[----:B-1----:R-:W-:Y:S01]  /*3ee0*/  FMUL.FTZ R133, R4, R133 ;  /* 0x0000008504857220 */ /* 0x002fe20000410000 */
[----:B------:R-:W-:Y:S01]  /*3ef0*/  PRMT R8, RZ, 0x7610, R8 ;  /* 0x00007610ff087816 */ /* 0x000fe20000000008 */
[----:B------:R-:W-:Y:S01]  /*3f00*/  FMUL.FTZ R131, R28, R131 ;  /* 0x000000831c837220 */ /* 0x000fe20000410000 */
[----:B------:R-:W-:Y:S01]  /*3f10*/  PRMT R137, RZ, 0x7610, R9 ;  /* 0x00007610ff897816 */ /* 0x000fe20000000009 */
[----:B0-----:R-:W-:Y:S01]  /*3f20*/  FMUL.FTZ R130, R4, R3 ;  /* 0x0000000304827220 */ /* 0x001fe20000410000 */
[--C-:B------:R-:W-:Y:S01]  /*3f30*/  PRMT R138, RZ, 0x5410, R10.reuse ;  /* 0x00005410ff8a7816 */ /* 0x100fe2000000000a */
[----:B------:R-:W-:Y:S01]  /*3f40*/  FMUL.FTZ R4, R94, R91 ;  /* 0x0000005b5e047220 */ /* 0x000fe20000410000 */
[----:B------:R-:W-:Y:S01]  /*3f50*/  PRMT R10, RZ, 0x7610, R10 ;  /* 0x00007610ff0a7816 */ /* 0x000fe2000000000a */
[----:B------:R-:W-:Y:S01]  /*3f60*/  FFMA.FTZ R17, R108, R14, R17 ;  /* 0x0000000e6c117223 */ /* 0x000fe20000010011 */
[----:B------:R-:W-:Y:S01]  /*3f70*/  PRMT R141, RZ, 0x7610, R11 ;  /* 0x00007610ff8d7816 */ /* 0x000fe2000000000b */
[----:B------:R-:W-:-:S02]  /*3f80*/  FMUL.FTZ R132, R28, R7 ;  /* 0x000000071c847220 */ /* 0x000fc40000410000 */
[----:B------:R-:W-:Y:S02]  /*3f90*/  FADD.FTZ R5, R131, R6 ;  /* 0x0000000683057221 */ /* 0x000fe40000010000 */
[C---:B------:R-:W-:Y:S02]  /*3fa0*/  FMUL.FTZ R3, R93.reuse, R91 ;  /* 0x0000005b5d037220 */ /* 0x040fe40000410000 */
[-C--:B------:R-:W-:Y:S02]  /*3fb0*/  FFMA.FTZ R6, R93, R92.reuse, R4 ;  /* 0x0000005c5d067223 */ /* 0x080fe40000010004 */
[----:B------:R-:W-:Y:S02]  /*3fc0*/  FADD.FTZ R17, R132, R17 ;  /* 0x0000001184117221 */ /* 0x000fe40000010000 */
[----:B------:R-:W-:Y:S02]  /*3fd0*/  FMUL.FTZ R14, R105, R5 ;  /* 0x00000005690e7220 */ /* 0x000fe40000410000 */
[----:B------:R-:W-:-:S02]  /*3fe0*/  FFMA.FTZ R4, R94, R92, -R3 ;  /* 0x0000005c5e047223 */ /* 0x000fc40000010803 */
[----:B------:R-:W-:Y:S02]  /*3ff0*/  FMUL.FTZ R3, R87, R6 ;  /* 0x0000000657037220 */ /* 0x000fe40000410000 */
[C---:B--2---:R-:W-:Y:S02]  /*4000*/  FMUL.FTZ R114, R117.reuse, R114 ;  /* 0x0000007275727220 */ /* 0x044fe40000410000 */
[----:B------:R-:W-:Y:S02]  /*4010*/  FMUL.FTZ R113, R117, R113 ;  /* 0x0000007175717220 */ /* 0x000fe40000410000 */
[----:B---3--:R-:W-:Y:S02]  /*4020*/  FMUL.FTZ R117, R19, R16 ;  /* 0x0000001013757220 */ /* 0x008fe40000410000 */
[----:B------:R-:W-:Y:S02]  /*4030*/  FFMA.FTZ R16, R106, R17, R14 ;  /* 0x000000116a107223 */ /* 0x000fe4000001000e */
[----:B------:R-:W-:-:S02]  /*4040*/  FFMA.FTZ R14, R89, R4, -R3 ;  /* 0x00000004590e7223 */ /* 0x000fc40000010803 */
[----:B------:R-:W-:Y:S02]  /*4050*/  FMUL.FTZ R7, R105, R17 ;  /* 0x0000001169077220 */ /* 0x000fe40000410000 */
[----:B------:R-:W-:Y:S02]  /*4060*/  FMUL.FTZ R4, R87, R4 ;  /* 0x0000000457047220 */ /* 0x000fe40000410000 */
[----:B------:R-:W-:Y:S02]  /*4070*/  FFMA.FTZ R7, R106, R5, -R7 ;  /* 0x000000056a077223 */ /* 0x000fe40000010807 */
[----:B------:R-:W-:Y:S02]  /*4080*/  FFMA.FTZ R4, R89, R6, R4 ;  /* 0x0000000659047223 */ /* 0x000fe40000010004 */
[C---:B------:R-:W-:Y:S02]  /*4090*/  FMUL.FTZ R5, R83.reuse, R14 ;  /* 0x0000000e53057220 */ /* 0x040fe40000410000 */
[----:B------:R-:W-:-:S02]  /*40a0*/  FMUL.FTZ R3, R83, R4 ;  /* 0x0000000453037220 */ /* 0x000fc40000410000 */
[----:B------:R-:W-:Y:S02]  /*40b0*/  FMUL.FTZ R135, R27, R8 ;  /* 0x000000081b877220 */ /* 0x000fe40000410000 */
[----:B------:R-:W-:Y:S02]  /*40c0*/  FFMA.FTZ R4, R85, R4, R5 ;  /* 0x0000000455047223 */ /* 0x000fe40000010005 */
[----:B------:R-:W-:Y:S02]  /*40d0*/  FMUL.FTZ R134, R27, R134 ;  /* 0x000000861b867220 */ /* 0x000fe40000410000 */
[----:B------:R-:W-:Y:S02]  /*40e0*/  FADD.FTZ R16, R135, R16 ;  /* 0x0000001087107221 */ /* 0x000fe40000010000 */
[----:B------:R-:W-:Y:S01]  /*40f0*/  FFMA.FTZ R14, R85, R14, -R3 ;  /* 0x0000000e550e7223 */ /* 0x000fe20000010803 */
[----:B------:R-:W-:Y:S01]  /*4100*/  PRMT R3, RZ, 0x5410, R9 ;  /* 0x00005410ff037816 */ /* 0x000fe20000000009 */
[----:B------:R-:W-:-:S02]  /*4110*/  FMUL.FTZ R5, R79, R4 ;  /* 0x000000044f057220 */ /* 0x000fc40000410000 */
[----:B------:R-:W-:Y:S02]  /*4120*/  FADD.FTZ R7, R134, R7 ;  /* 0x0000000786077221 */ /* 0x000fe40000010000 */
[----:B------:R-:W-:Y:S02]  /*4130*/  FMUL.FTZ R6, R113, R16 ;  /* 0x0000001071067220 */ /* 0x000fe40000410000 */
[-C--:B------:R-:W-:Y:S02]  /*4140*/  FFMA.FTZ R8, R81, R14.reuse, -R5 ;  /* 0x0000000e51087223 */ /* 0x080fe40000010805 */
[----:B------:R-:W-:Y:S02]  /*4150*/  FMUL.FTZ R14, R79, R14 ;  /* 0x0000000e4f0e7220 */ /* 0x000fe40000410000 */
[-C--:B------:R-:W-:Y:S02]  /*4160*/  FMUL.FTZ R17, R113, R7.reuse ;  /* 0x0000000771117220 */ /* 0x080fe40000410000 */
[----:B------:R-:W-:-:S02]  /*4170*/  FFMA.FTZ R15, R114, R7, -R6 ;  /* 0x00000007720f7223 */ /* 0x000fc40000010806 */
[----:B------:R-:W-:Y:S02]  /*4180*/  FFMA.FTZ R14, R81, R4, R14 ;  /* 0x00000004510e7223 */ /* 0x000fe4000001000e */
[----:B------:R-:W-:Y:S01]  /*4190*/  FMUL.FTZ R136, R26, R3 ;  /* 0x000000031a887220 */ /* 0x000fe20000410000 */
[----:B------:R0:W1:Y:S01]  /*41a0*/  LDS.128 R4, [R2.X16+0x30] ;  /* 0x0000300002047984 */ /* 0x000062000000cc00 */
[----:B------:R-:W-:Y:S02]  /*41b0*/  FFMA.FTZ R16, R114, R16, R17 ;  /* 0x0000001072107223 */ /* 0x000fe40000010011 */
[----:B------:R-:W-:Y:S02]  /*41c0*/  FMUL.FTZ R137, R26, R137 ;  /* 0x000000891a897220 */ /* 0x000fe40000410000 */
[----:B------:R-:W-:Y:S02]  /*41d0*/  FADD.FTZ R15, R136, R15 ;  /* 0x0000000f880f7221 */ /* 0x000fe40000010000 */
[----:B------:R-:W-:-:S02]  /*41e0*/  FMUL.FTZ R118, R19, R18 ;  /* 0x0000001213767220 */ /* 0x000fc40000410000 */
[----:B------:R-:W-:Y:S02]  /*41f0*/  FADD.FTZ R16, R137, R16 ;  /* 0x0000001089107221 */ /* 0x000fe40000010000 */
[----:B------:R-:W-:Y:S02]  /*4200*/  FMUL.FTZ R3, R97, R14 ;  /* 0x0000000e61037220 */ /* 0x000fe40000410000 */
[----:B------:R-:W-:Y:S02]  /*4210*/  FMUL.FTZ R19, R111, R15 ;  /* 0x0000000f6f137220 */ /* 0x000fe40000410000 */
[----:B------:R-:W-:Y:S02]  /*4220*/  FMUL.FTZ R9, R97, R8 ;  /* 0x0000000861097220 */ /* 0x000fe40000410000 */
[----:B------:R-:W-:Y:S02]  /*4230*/  FMUL.FTZ R17, R111, R16 ;  /* 0x000000106f117220 */ /* 0x000fe40000410000 */
[----:B------:R-:W-:-:S02]  /*4240*/  FFMA.FTZ R3, R98, R8, -R3 ;  /* 0x0000000862037223 */ /* 0x000fc40000010803 */
[----:B------:R-:W-:Y:S02]  /*4250*/  FFMA.FTZ R16, R112, R16, R19 ;  /* 0x0000001070107223 */ /* 0x000fe40000010013 */
[C---:B------:R-:W-:Y:S02]  /*4260*/  FMUL.FTZ R139, R25.reuse, R10 ;  /* 0x0000000a198b7220 */ /* 0x040fe40000410000 */
[----:B------:R-:W-:Y:S02]  /*4270*/  FFMA.FTZ R9, R98, R14, R9 ;  /* 0x0000000e62097223 */ /* 0x000fe40000010009 */
[----:B------:R-:W-:Y:S02]  /*4280*/  FFMA.FTZ R17, R112, R15, -R17 ;  /* 0x0000000f70117223 */ /* 0x000fe40000010811 */
[----:B------:R-:W-:Y:S02]  /*4290*/  FMUL.FTZ R138, R25, R138 ;  /* 0x0000008a198a7220 */ /* 0x000fe40000410000 */
[----:B------:R-:W-:-:S02]  /*42a0*/  FMUL.FTZ R8, R101, R3 ;  /* 0x0000000365087220 */ /* 0x000fc40000410000 */
[----:B------:R-:W-:Y:S02]  /*42b0*/  FADD.FTZ R16, R139, R16 ;  /* 0x000000108b107221 */ /* 0x000fe40000010000 */
[-C--:B0-----:R-:W-:Y:S02]  /*42c0*/  FMUL.FTZ R2, R101, R9.reuse ;  /* 0x0000000965027220 */ /* 0x081fe40000410000 */
[----:B------:R-:W-:Y:S02]  /*42d0*/  FADD.FTZ R17, R138, R17 ;  /* 0x000000118a117221 */ /* 0x000fe40000010000 */
[C---:B------:R-:W-:Y:S01]  /*42e0*/  FFMA.FTZ R8, R102.reuse, R9, R8 ;  /* 0x0000000966087223 */ /* 0x040fe20000010008 */
[--C-:B-1----:R-:W-:Y:S01]  /*42f0*/  PRMT R142, RZ, 0x5410, R4.reuse ;  /* 0x00005410ff8e7816 */ /* 0x102fe20000000004 */
[C---:B------:R-:W-:Y:S01]  /*4300*/  FMUL.FTZ R9, R119.reuse, R16 ;  /* 0x0000001077097220 */ /* 0x040fe20000410000 */
[----:B------:R-:W-:Y:S01]  /*4310*/  PRMT R4, RZ, 0x7610, R4 ;  /* 0x00007610ff047816 */ /* 0x000fe20000000004 */
[----:B------:R-:W-:Y:S01]  /*4320*/  FFMA.FTZ R2, R102, R3, -R2 ;  /* 0x0000000366027223 */ /* 0x000fe20000010802 */
[----:B------:R-:W-:Y:S01]  /*4330*/  PRMT R3, RZ, 0x5410, R11 ;  /* 0x00005410ff037816 */ /* 0x000fe2000000000b */
[----:B------:R-:W-:-:S02]  /*4340*/  FMUL.FTZ R15, R119, R17 ;  /* 0x00000011770f7220 */ /* 0x000fc40000410000 */
[C---:B------:R-:W-:Y:S02]  /*4350*/  FFMA.FTZ R17, R122.reuse, R17, -R9 ;  /* 0x000000117a117223 */ /* 0x040fe40000010809 */
[C---:B------:R-:W-:Y:S02]  /*4360*/  FMUL.FTZ R11, R107.reuse, R2 ;  /* 0x000000026b0b7220 */ /* 0x040fe40000410000 */
[----:B------:R-:W-:Y:S02]  /*4370*/  FMUL.FTZ R9, R107, R8 ;  /* 0x000000086b097220 */ /* 0x000fe40000410000 */
[----:B------:R-:W-:Y:S02]  /*4380*/  FFMA.FTZ R16, R122, R16, R15 ;  /* 0x000000107a107223 */ /* 0x000fe4000001000f */
[----:B------:R-:W-:Y:S02]  /*4390*/  FMUL.FTZ R141, R24, R141 ;  /* 0x0000008d188d7220 */ /* 0x000fe40000410000 */
[----:B------:R-:W-:-:S02]  /*43a0*/  FFMA.FTZ R11, R108, R8, R11 ;  /* 0x000000086c0b7223 */ /* 0x000fc4000001000b */
[----:B------:R-:W-:Y:S02]  /*43b0*/  FFMA.FTZ R9, R108, R2, -R9 ;  /* 0x000000026c097223 */ /* 0x000fe40000010809 */
[----:B------:R-:W-:Y:S02]  /*43c0*/  FMUL.FTZ R140, R24, R3 ;  /* 0x00000003188c7220 */ /* 0x000fe40000410000 */
[----:B------:R-:W-:Y:S02]  /*43d0*/  FADD.FTZ R16, R141, R16 ;  /* 0x000000108d107221 */ /* 0x000fe40000010000 */
[C---:B------:R-:W-:Y:S02]  /*43e0*/  FMUL.FTZ R2, R105.reuse, R11 ;  /* 0x0000000b69027220 */ /* 0x040fe40000410000 */
[----:B------:R-:W-:Y:S02]  /*43f0*/  FMUL.FTZ R3, R105, R9 ;  /* 0x0000000969037220 */ /* 0x000fe40000410000 */
[----:B------:R-:W-:-:S02]  /*4400*/  FADD.FTZ R17, R140, R17 ;  /* 0x000000118c117221 */ /* 0x000fc40000010000 */
[C---:B------:R-:W-:Y:S02]  /*4410*/  FMUL.FTZ R8, R117.reuse, R16 ;  /* 0x0000001075087220 */ /* 0x040fe40000410000 */
[C---:B------:R-:W-:Y:S02]  /*4420*/  FFMA.FTZ R2, R106.reuse, R9, -R2 ;  /* 0x000000096a027223 */ /* 0x040fe40000010802 */
[----:B------:R-:W-:Y:S02]  /*4430*/  FFMA.FTZ R3, R106, R11, R3 ;  /* 0x0000000b6a037223 */ /* 0x000fe40000010003 */
[-C--:B------:R-:W-:Y:S02]  /*4440*/  FMUL.FTZ R15, R117, R17.reuse ;  /* 0x00000011750f7220 */ /* 0x080fe40000410000 */
[----:B------:R-:W-:Y:S02]  /*4450*/  FFMA.FTZ R17, R118, R17, -R8 ;  /* 0x0000001176117223 */ /* 0x000fe40000010808 */
[----:B------:R-:W-:-:S02]  /*4460*/  FMUL.FTZ R8, R113, R2 ;  /* 0x0000000271087220 */ /* 0x000fc40000410000 */
[-C--:B------:R-:W-:Y:S02]  /*4470*/  FMUL.FTZ R9, R113, R3.reuse ;  /* 0x0000000371097220 */ /* 0x080fe40000410000 */
[C---:B------:R-:W-:Y:S02]  /*4480*/  FMUL.FTZ R142, R23.reuse, R142 ;  /* 0x0000008e178e7220 */ /* 0x040fe40000410000 */
[C---:B------:R-:W-:Y:S02]  /*4490*/  FFMA.FTZ R8, R114.reuse, R3, R8 ;  /* 0x0000000372087223 */ /* 0x040fe40000010008 */
[----:B------:R-:W-:Y:S02]  /*44a0*/  FFMA.FTZ R9, R114, R2, -R9 ;  /* 0x0000000272097223 */ /* 0x000fe40000010809 */
[----:B------:R-:W-:Y:S02]  /*44b0*/  FFMA.FTZ R16, R118, R16, R15 ;  /* 0x0000001076107223 */ /* 0x000fe4000001000f */
[----:B------:R-:W-:-:S02]  /*44c0*/  FMUL.FTZ R143, R23, R4 ;  /* 0x00000004178f7220 */ /* 0x000fc40000410000 */
[----:B------:R-:W-:Y:S02]  /*44d0*/  FADD.FTZ R17, R142, R17 ;  /* 0x000000118e117221 */ /* 0x000fe40000010000 */
[CC--:B------:R-:W-:Y:S02]  /*44e0*/  FMUL.FTZ R2, R111.reuse, R8.reuse ;  /* 0x000000086f027220 */ /* 0x0c0fe40000410000 */
[----:B------:R-:W-:Y:S02]  /*44f0*/  FMUL.FTZ R3, R111, R9 ;  /* 0x000000096f037220 */ /* 0x000fe40000410000 */
[----:B------:R-:W-:Y:S02]  /*4500*/  FADD.FTZ R16, R143, R16 ;  /* 0x000000108f107221 */ /* 0x000fe40000010000 */
[----:B------:R-:W-:Y:S02]  /*4510*/  FMUL.FTZ R11, R126, R17 ;  /* 0x000000117e0b7220 */ /* 0x000fe40000410000 */
[C---:B------:R-:W-:Y:S01]  /*4520*/  FFMA.FTZ R4, R112.reuse, R9, -R2 ;  /* 0x0000000970047223 */ /* 0x040fe20000010802 */
[----:B------:R-:W-:Y:S01]  /*4530*/  PRMT R9, RZ, 0x5410, R5 ;  /* 0x00005410ff097816 */ /* 0x000fe20000000005 */
[----:B------:R-:W-:Y:S01]  /*4540*/  FFMA.FTZ R8, R112, R8, R3 ;  /* 0x0000000870087223 */ /* 0x000fe20000010003 */
[----:B------:R-:W-:Y:S01]  /*4550*/  PRMT R145, RZ, 0x7610, R5 ;  /* 0x00007610ff917816 */ /* 0x000fe20000000005 */
[-C--:B------:R-:W-:Y:S01]  /*4560*/  FMUL.FTZ R10, R126, R16.reuse ;  /* 0x000000107e0a7220 */ /* 0x080fe20000410000 */
[----:B------:R-:W-:Y:S01]  /*4570*/  PRMT R146, RZ, 0x5410, R6 ;  /* 0x00005410ff927816 */ /* 0x000fe20000000006 */
[----:B------:R-:W-:Y:S01]  /*4580*/  FFMA.FTZ R16, R127, R16, R11 ;  /* 0x000000107f107223 */ /* 0x000fe2000001000b */
[----:B------:R-:W-:Y:S01]  /*4590*/  PRMT R149, RZ, 0x7610, R7 ;  /* 0x00007610ff957816 */ /* 0x000fe20000000007 */
[C---:B------:R-:W-:Y:S01]  /*45a0*/  FMUL.FTZ R5, R119.reuse, R8 ;  /* 0x0000000877057220 */ /* 0x040fe20000410000 */
[----:B------:R0:W5:Y:S01]  /*45b0*/  LDG.E.64 R2, [R12.64] ;  /* 0x000000040c027981 */ /* 0x000162000c1e1b00 */
[----:B------:R-:W-:-:S02]  /*45c0*/  FMUL.FTZ R11, R119, R4 ;  /* 0x00000004770b7220 */ /* 0x000fc40000410000 */
[----:B------:R-:W-:Y:S02]  /*45d0*/  FFMA.FTZ R17, R127, R17, -R10 ;  /* 0x000000117f117223 */ /* 0x000fe4000001080a */
[C---:B------:R-:W-:Y:S02]  /*45e0*/  FMUL.FTZ R144, R22.reuse, R9 ;  /* 0x0000000916907220 */ /* 0x040fe40000410000 */
[----:B------:R-:W-:Y:S02]  /*45f0*/  FMUL.FTZ R145, R22, R145 ;  /* 0x0000009116917220 */ /* 0x000fe40000410000 */
[C---:B------:R-:W-:Y:S02]  /*4600*/  FFMA.FTZ R5, R122.reuse, R4, -R5 ;  /* 0x000000047a057223 */ /* 0x040fe40000010805 */
[----:B------:R-:W-:Y:S02]  /*4610*/  FFMA.FTZ R11, R122, R8, R11 ;  /* 0x000000087a0b7223 */ /* 0x000fe4000001000b */
[----:B------:R-:W-:Y:S01]  /*4620*/  FADD.FTZ R17, R144, R17 ;  /* 0x0000001190117221 */ /* 0x000fe20000010000 */
[----:B------:R-:W-:Y:S01]  /*4630*/  PRMT R6, RZ, 0x7610, R6 ;  /* 0x00007610ff067816 */ /* 0x000fe20000000006 */
[----:B------:R-:W-:-:S02]  /*4640*/  FADD.FTZ R16, R145, R16 ;  /* 0x0000001091107221 */ /* 0x000fc40000010000 */
[C---:B------:R-:W-:Y:S02]  /*4650*/  FMUL.FTZ R8, R117.reuse, R5 ;  /* 0x0000000575087220 */ /* 0x040fe40000410000 */
[----:B------:R-:W-:Y:S02]  /*4660*/  FMUL.FTZ R4, R117, R11 ;  /* 0x0000000b75047220 */ /* 0x000fe40000410000 */
[C---:B------:R-:W-:Y:S02]  /*4670*/  FMUL.FTZ R9, R124.reuse, R17 ;  /* 0x000000117c097220 */ /* 0x040fe40000410000 */
[----:B------:R-:W-:Y:S02]  /*4680*/  FMUL.FTZ R10, R124, R16 ;  /* 0x000000107c0a7220 */ /* 0x000fe40000410000 */
[C---:B------:R-:W-:Y:S02]  /*4690*/  FFMA.FTZ R8, R118.reuse, R11, R8 ;  /* 0x0000000b76087223 */ /* 0x040fe40000010008 */
[----:B------:R-:W-:-:S02]  /*46a0*/  FFMA.FTZ R4, R118, R5, -R4 ;  /* 0x0000000576047223 */ /* 0x000fc40000010804 */
[----:B------:R-:W-:Y:S02]  /*46b0*/  FFMA.FTZ R16, R125, R16, R9 ;  /* 0x000000107d107223 */ /* 0x000fe40000010009 */
[----:B------:R-:W-:Y:S02]  /*46c0*/  FMUL.FTZ R147, R21, R6 ;  /* 0x0000000615937220 */ /* 0x000fe40000410000 */
[----:B------:R-:W-:Y:S02]  /*46d0*/  FFMA.FTZ R17, R125, R17, -R10 ;  /* 0x000000117d117223 */ /* 0x000fe4000001080a */
[C---:B------:R-:W-:Y:S02]  /*46e0*/  FMUL.FTZ R5, R126.reuse, R8 ;  /* 0x000000087e057220 */ /* 0x040fe40000410000 */
[----:B------:R-:W-:Y:S02]  /*46f0*/  FMUL.FTZ R146, R21, R146 ;  /* 0x0000009215927220 */ /* 0x000fe40000410000 */
[----:B------:R-:W-:-:S02]  /*4700*/  FMUL.FTZ R6, R126, R4 ;  /* 0x000000047e067220 */ /* 0x000fc40000410000 */
[----:B------:R-:W-:Y:S02]  /*4710*/  FADD.FTZ R16, R147, R16 ;  /* 0x0000001093107221 */ /* 0x000fe40000010000 */
[C---:B------:R-:W-:Y:S01]  /*4720*/  FFMA.FTZ R4, R127.reuse, R4, -R5 ;  /* 0x000000047f047223 */ /* 0x040fe20000010805 */
[----:B------:R-:W-:Y:S01]  /*4730*/  PRMT R5, RZ, 0x5410, R7 ;  /* 0x00005410ff057816 */ /* 0x000fe20000000007 */
[----:B------:R-:W-:Y:S02]  /*4740*/  FADD.FTZ R17, R146, R17 ;  /* 0x0000001192117221 */ /* 0x000fe40000010000 */
[----:B------:R-:W-:Y:S02]  /*4750*/  FFMA.FTZ R6, R127, R8, R6 ;  /* 0x000000087f067223 */ /* 0x000fe40000010006 */
[C---:B------:R-:W-:Y:S02]  /*4760*/  FMUL.FTZ R8, R130.reuse, R16 ;  /* 0x0000001082087220 */ /* 0x040fe40000410000 */
[----:B------:R-:W-:-:S02]  /*4770*/  FMUL.FTZ R9, R130, R17 ;  /* 0x0000001182097220 */ /* 0x000fc40000410000 */
[C---:B------:R-:W-:Y:S02]  /*4780*/  FFMA.FTZ R17, R133.reuse, R17, -R8 ;  /* 0x0000001185117223 */ /* 0x040fe40000010808 */
[----:B------:R-:W-:Y:S02]  /*4790*/  FMUL.FTZ R7, R124, R4 ;  /* 0x000000047c077220 */ /* 0x000fe40000410000 */
[C---:B------:R-:W-:Y:S02]  /*47a0*/  FMUL.FTZ R148, R20.reuse, R5 ;  /* 0x0000000514947220 */ /* 0x040fe40000410000 */
[----:B------:R-:W-:Y:S02]  /*47b0*/  FFMA.FTZ R16, R133, R16, R9 ;  /* 0x0000001085107223 */ /* 0x000fe40000010009 */
[----:B------:R-:W-:Y:S02]  /*47c0*/  FMUL.FTZ R149, R20, R149 ;  /* 0x0000009514957220 */ /* 0x000fe40000410000 */
[----:B------:R-:W-:-:S02]  /*47d0*/  FFMA.FTZ R7, R125, R6, R7 ;  /* 0x000000067d077223 */ /* 0x000fc40000010007 */
[----:B------:R-:W-:Y:S02]  /*47e0*/  FADD.FTZ R14, R148, R17 ;  /* 0x00000011940e7221 */ /* 0x000fe40000010000 */
[----:B------:R-:W-:Y:S02]  /*47f0*/  FMUL.FTZ R6, R124, R6 ;  /* 0x000000067c067220 */ /* 0x000fe40000410000 */
[----:B------:R-:W-:Y:S01]  /*4800*/  FADD.FTZ R15, R149, R16 ;  /* 0x00000010950f7221 */ /* 0x000fe20000010000 */
[----:B------:R-:W1:Y:S01]  /*4810*/  SHFL.UP PT, R9, R14, 0x1, RZ ;  /* 0x042000000e097989 */ /* 0x000e6200000e00ff */
[----:B------:R-:W-:Y:S02]  /*4820*/  FFMA.FTZ R6, R125, R4, -R6 ;  /* 0x000000047d067223 */ /* 0x000fe40000010806 */
[C---:B0-----:R-:W-:Y:S01]  /*4830*/  FMUL.FTZ R12, R130.reuse, R7 ;  /* 0x00000007820c7220 */ /* 0x041fe20000410000 */
[----:B------:R-:W0:Y:S01]  /*4840*/  SHFL.UP PT, R11, R15, 0x1, RZ ;  /* 0x042000000f0b7989 */ /* 0x000e2200000e00ff */
[----:B------:R-:W-:-:S02]  /*4850*/  FMUL.FTZ R4, R130, R6 ;  /* 0x0000000682047220 */ /* 0x000fc40000410000 */
[C---:B------:R-:W-:Y:S02]  /*4860*/  FFMA.FTZ R12, R133.reuse, R6, -R12 ;  /* 0x00000006850c7223 */ /* 0x040fe4000001080c */
[----:B------:R-:W-:-:S03]  /*4870*/  FFMA.FTZ R4, R133, R7, R4 ;  /* 0x0000000785047223 */ /* 0x000fc60000010004 */
[----:B------:R-:W2:Y:S04]  /*4880*/  SHFL.UP PT, R5, R12, 0x1, RZ ;  /* 0x042000000c057989 */ /* 0x000ea800000e00ff */
[----:B------:R-:W3:Y:S01]  /*4890*/  SHFL.UP PT, R7, R4, 0x1, RZ ;  /* 0x0420000004077989 */ /* 0x000ee200000e00ff */
[----:B------:R-:W-:Y:S01]  /*48a0*/  ISETP.GE.AND P0, PT, R67, 0x1, PT ;  /* 0x000000014300780c */ /* 0x000fe20003f06270 */
[C---:B-1----:R-:W-:Y:S02]  /*48b0*/  FMUL.FTZ R8, R4.reuse, R9 ;  /* 0x0000000904087220 */ /* 0x042fe40000410000 */
[-C--:B0-----:R-:W-:Y:S02]  /*48c0*/  FMUL.FTZ R6, R4, R11.reuse ;  /* 0x0000000b04067220 */ /* 0x081fe40000410000 */
[----:B------:R-:W-:-:S02]  /*48d0*/  FFMA.FTZ R8, R12, R11, R8 ;  /* 0x0000000b0c087223 */ /* 0x000fc40000010008 */
[----:B------:R-:W-:-:S06]  /*48e0*/  FFMA.FTZ R9, R12, R9, -R6 ;  /* 0x000000090c097223 */ /* 0x000fcc0000010806 */
[----:B------:R-:W-:Y:S02]  /*48f0*/  @P0 FADD.FTZ R15, R15, R8 ;  /* 0x000000080f0f0221 */ /* 0x000fe40000010000 */
[----:B--2---:R-:W-:Y:S02]  /*4900*/  FMUL.FTZ R8, R4, R5 ;  /* 0x0000000504087220 */ /* 0x004fe40000410000 */
        /* <DEDUP_REMOVED lines=42> */
[----:B0-----:R-:W-:-:S04]  /*4bb0*/  FMUL.FTZ R6, R7, R8 ;  /* 0x0000000807067220 */ /* 0x001fc80000410000 */
[CC--:B-1----:R-:W-:Y:S02]  /*4bc0*/  FFMA.FTZ R10, R12.reuse, R9.reuse, R6 ;  /* 0x000000090c0a7223 */ /* 0x0c2fe40000010006 */
[C---:B------:R-:W-:Y:S02]  /*4bd0*/  FMUL.FTZ R11, R7.reuse, R9 ;  /* 0x00000009070b7220 */ /* 0x040fe40000410000 */
[C---:B--2---:R-:W-:Y:S02]  /*4be0*/  FMUL.FTZ R6, R7.reuse, R4 ;  /* 0x0000000407067220 */ /* 0x044fe40000410000 */
[C---:B------:R-:W-:Y:S02]  /*4bf0*/  FFMA.FTZ R11, R12.reuse, R8, -R11 ;  /* 0x000000080c0b7223 */ /* 0x040fe4000001080b */
[-C--:B---3--:R-:W-:Y:S02]  /*4c00*/  FFMA.FTZ R6, R12, R5.reuse, R6 ;  /* 0x000000050c067223 */ /* 0x088fe40000010006 */
[----:B------:R-:W-:-:S02]  /*4c10*/  FMUL.FTZ R5, R7, R5 ;  /* 0x0000000507057220 */ /* 0x000fc40000410000 */
        /* <DEDUP_REMOVED lines=13> */
[----:B-1----:R-:W-:Y:S02]  /*4cf0*/  FMUL.FTZ R8, R6, R5 ;  /* 0x0000000506087220 */ /* 0x002fe40000410000 */
[-C--:B--2---:R-:W-:Y:S02]  /*4d00*/  FFMA.FTZ R13, R12, R9.reuse, -R4 ;  /* 0x000000090c0d7223 */ /* 0x084fe40000010804 */
[C---:B------:R-:W-:Y:S02]  /*4d10*/  FMUL.FTZ R9, R6.reuse, R9 ;  /* 0x0000000906097220 */ /* 0x040fe40000410000 */
[-C--:B---3--:R-:W-:Y:S02]  /*4d20*/  FMUL.FTZ R4, R6, R7.reuse ;  /* 0x0000000706047220 */ /* 0x088fe40000410000 */
        /* <DEDUP_REMOVED lines=16> */
[----:B------:R-:W-:-:S04]  /*4e30*/  SHF.R.U32.HI R155, RZ, 0x5, R69 ;  /* 0x00000005ff9b7819 */ /* 0x000fc80000011645 */
[----:B------:R-:W-:Y:S01]  /*4e40*/  ISETP.NE.AND P0, PT, R155, RZ, PT ;  /* 0x000000ff9b00720c */ /* 0x000fe20003f05270 */
        /* <DEDUP_REMOVED lines=32> */
.L_x_1258:
        /* <DEDUP_REMOVED lines=16> */
.L_x_1259:
[----:B------:R-:W-:Y:S05]  /*5150*/  BSYNC B0 ;  /* 0x0000000000007941 */ /* 0x000fea0003800000 */
.L_x_1257:
        /* <DEDUP_REMOVED lines=123> */
.L_x_1261:
[----:B------:R-:W-:Y:S05]  /*5910*/  BSYNC B0 ;  /* 0x0000000000007941 */ /* 0x000fea0003800000 */
.L_x_1260:
        /* <DEDUP_REMOVED lines=52> */
.L_x_1256:
        /* <DEDUP_REMOVED lines=40> */
.L_x_1263:
[----:B------:R-:W-:Y:S05]  /*5ee0*/  EXIT ;  /* 0x000000000000794d */ /* 0x000fea0003800000 */
.L_x_1265:
        /* <DEDUP_REMOVED lines=9> */
.L_x_5348:


//--------------------- .text._Z25selective_scan_fwd_kernelI32Selective_Scan_fwd_kernel_traitsILi64ELi16ELi1ELb1ELb1ELb0ELb1EN3c108BFloat16ENS1_7complexIfEEEEv13SSMParamsBase --------------------------
	.section	.text._Z25selective_scan_fwd_kernelI32Selective_Scan_fwd_kernel_traitsILi64ELi16ELi1ELb1ELb1ELb0ELb1EN3c108BFloat16ENS1_7complexIfEEEEv13SSMParamsBase,"ax",@progbits
	.sectioninfo	@"SHI_REGISTERS=160"
	.align	128
        .global         _Z25selective_scan_fwd_kernelI32Selective_Scan_fwd_kernel_traitsILi64ELi16ELi1ELb1ELb1ELb0ELb1EN3c108BFloat16ENS1_7complexIfEEEEv13SSMParamsBase
        .type           _Z25selective_scan_fwd_kernelI32Selective_Scan_fwd_kernel_traitsILi64ELi16ELi1ELb1ELb1ELb0ELb1EN3c108BFloat16ENS1_7complexIfEEEEv13SSMParamsBase,@function
        .size           _Z25selective_scan_fwd_kernelI32Selective_Scan_fwd_kernel_traitsILi64ELi16ELi1ELb1ELb1ELb0ELb1EN3c108BFloat16ENS1_7complexIfEEEEv13SSMParamsBase,(.L_x_5349 - _Z25selective_scan_fwd_kernelI32Selective_Scan_fwd_kernel_traitsILi64ELi16ELi1ELb1ELb1ELb0ELb1EN3c108BFloat16ENS1_7complexIfEEEEv13SSMParamsBase)
        .other          _Z25selective_scan_fwd_kernelI32Selective_Scan_fwd_kernel_traitsILi64ELi16ELi1ELb1ELb1ELb0ELb1EN3c108BFloat16ENS1_7complexIfEEEEv13SSMParamsBase,@"STO_CUDA_ENTRY STV_DEFAULT"
_Z25selective_scan_fwd_kernelI32Selective_Scan_fwd_kernel_traitsILi64ELi16ELi1ELb1ELb1ELb0ELb1EN3c108BFloat16ENS1_7complexIfEEEEv13SSMParamsBase:
.text._Z25selective_scan_fwd_kernelI32Selective_Scan_fwd_kernel_traitsILi64ELi16ELi1ELb1ELb1ELb0ELb1EN3c108BFloat16ENS1_7complexIfEEEEv13SSMParamsBase:
        /* <DEDUP_REMOVED lines=83> */
.L_x_1306:
        /* <DEDUP_REMOVED lines=80> */
.L_x_1267:
[----:B-12---:R-:W-:Y:S05]  /*0a30*/  BSYNC B0 ;  /* 0x0000000000007941 */ /* 0x006fea0003800000 */
.L_x_1266:
        /* <DEDUP_REMOVED lines=36> */
.L_x_1269:
[----:B------:R-:W-:Y:S05]  /*0c80*/  BSYNC B0 ;  /* 0x0000000000007941 */ /* 0x000fea0003800000 */
.L_x_1268:
        /* <DEDUP_REMOVED lines=38> */
.L_x_1271:
[----:B------:R-:W-:Y:S05]  /*0ef0*/  BSYNC B0 ;  /* 0x0000000000007941 */ /* 0x000fea0003800000 */
.L_x_1270:
        /* <DEDUP_REMOVED lines=36> */
.L_x_1273:
[----:B------:R-:W-:Y:S05]  /*1140*/  BSYNC B0 ;  /* 0x0000000000007941 */ /* 0x000fea0003800000 */
.L_x_1272:
        /* <DEDUP_REMOVED lines=38> */
.L_x_1275:
[----:B------:R-:W-:Y:S05]  /*13b0*/  BSYNC B0 ;  /* 0x0000000000007941 */ /* 0x000fea0003800000 */
.L_x_1274:
        /* <DEDUP_REMOVED lines=36> */
.L_x_1277:
[----:B------:R-:W-:Y:S05]  /*1600*/  BSYNC B0 ;  /* 0x0000000000007941 */ /* 0x000fea0003800000 */
.L_x_1276:
        /* <DEDUP_REMOVED lines=38> */
.L_x_1279:
[----:B------:R-:W-:Y:S05]  /*1870*/  BSYNC B0 ;  /* 0x0000000000007941 */ /* 0x000fea0003800000 */
.L_x_1278:
        /* <DEDUP_REMOVED lines=36> */
.L_x_1281:
[----:B------:R-:W-:Y:S05]  /*1ac0*/  BSYNC B0 ;  /* 0x0000000000007941 */ /* 0x000fea0003800000 */
.L_x_1280:
        /* <DEDUP_REMOVED lines=41> */
.L_x_1283:
[----:B------:R-:W-:Y:S05]  /*1d60*/  BSYNC B0 ;  /* 0x0000000000007941 */ /* 0x000fea0003800000 */
.L_x_1282:
        /* <DEDUP_REMOVED lines=41> */
.L_x_1285:
[----:B------:R-:W-:Y:S05]  /*2000*/  BSYNC B0 ;  /* 0x0000000000007941 */ /* 0x000fea0003800000 */
.L_x_1284:
        /* <DEDUP_REMOVED lines=47> */
.L_x_1287:
[----:B------:R-:W-:Y:S05]  /*2300*/  BSYNC B0 ;  /* 0x0000000000007941 */ /* 0x000fea0003800000 */
.L_x_1286:
        /* <DEDUP_REMOVED lines=33> */
.L_x_1289:
[----:B------:R-:W-:Y:S05]  /*2520*/  BSYNC B0 ;  /* 0x0000000000007941 */ /* 0x000fea0003800000 */
.L_x_1288:
        /* <DEDUP_REMOVED lines=33> */
.L_x_1291:
[----:B------:R-:W-:Y:S05]  /*2740*/  BSYNC B0 ;  /* 0x0000000000007941 */ /* 0x000fea0003800000 */
.L_x_1290:
        /* <DEDUP_REMOVED lines=33> */
.L_x_1293:
[----:B------:R-:W-:Y:S05]  /*2960*/  BSYNC B0 ;  /* 0x0000000000007941 */ /* 0x000fea0003800000 */
.L_x_1292:
        /* <DEDUP_REMOVED lines=33> */
.L_x_1295:
[----:B------:R-:W-:Y:S05]  /*2b80*/  BSYNC B0 ;  /* 0x0000000000007941 */ /* 0x000fea0003800000 */
.L_x_1294:
        /* <DEDUP_REMOVED lines=33> */
.L_x_1297:
[----:B------:R-:W-:Y:S05]  /*2da0*/  BSYNC B0 ;  /* 0x0000000000007941 */ /* 0x000fea0003800000 */
.L_x_1296:
        /* <DEDUP_REMOVED lines=36> */
.L_x_1304:
        /* <DEDUP_REMOVED lines=33> */
[----:B------:R-:W-:Y:S01]  /*3200*/  FMUL.RZ R85, R83, 0.15915493667125701904 ;  /* 0x3e22f98353557820 */ /* 0x000fe2000040c000 */
[----:B------:R-:W-:Y:S01]  /*3210*/  MUFU.COS R87, R95 ;  /* 0x0000005f00577308 */ /* 0x000fe20000000000 */
[----:B-1----:R-:W-:Y:S02]  /*3220*/  FMUL.RZ R92, R2, 0.15915493667125701904 ;  /* 0x3e22f983025c7820 */ /* 0x002fe4000040c000 */
[----:B------:R-:W-:Y:S02]  /*3230*/  FMUL.FTZ R2, R3, R76 ;  /* 0x0000004c03027220 */ /* 0x000fe40000410000 */
[----:B------:R-:W-:-:S02]  /*3240*/  FMUL.FTZ R96, R113, R78 ;  /* 0x0000004e71607220 */ /* 0x000fc40000410000 */
[----:B------:R-:W-:Y:S01]  /*3250*/  FMUL.RZ R93, R2, 0.15915493667125701904 ;  /* 0x3e22f983025d7820 */ /* 0x000fe2000040c000 */
[----:B------:R0:W-:Y:S01]  /*3260*/  MUFU.SIN R83, R95 ;  /* 0x0000005f00537308 */ /* 0x0001e20000000400 */
[-C--:B------:R-:W-:Y:S02]  /*3270*/  FMUL.FTZ R2, R3, R74.reuse ;  /* 0x0000004a03027220 */ /* 0x080fe40000410000 */
        /* <DEDUP_REMOVED lines=18> */
[----:B------:R-:W-:Y:S08]  /*33a0*/  MUFU.COS R122, R85 ;  /* 0x00000055007a7308 */ /* 0x000ff00000000000 */
        /* <DEDUP_REMOVED lines=16> */
[----:B------:R-:W-:-:S04]  /*34b0*/  LOP3.LUT R2, R2, 0xffffff80, RZ, 0xc0, !PT ;  /* 0xffffff8002027812 */ /* 0x000fc800078ec0ff */
[----:B------:R-:W-:Y:S01]  /*34c0*/  IADD3 R124, R2, R69, RZ ;  /* 0x00000045027c7210 */ /* 0x000fe20007ffe0ff */
[----:B------:R-:W-:Y:S01]  /*34d0*/  FMUL.FTZ R2, R3, R62 ;  /* 0x0000003e03027220 */ /* 0x000fe20000410000 */
[----:B------:R-:W-:Y:S03]  /*34e0*/  MUFU.SIN R109, R93 ;  /* 0x0000005d006d7308 */ /* 0x000fe60000000400 */
[----:B0-----:R-:W-:Y:S01]  /*34f0*/  FMUL.RZ R95, R2, 0.15915493667125701904 ;  /* 0x3e22f983025f7820 */ /* 0x001fe2000040c000 */
[----:B---3--:R0:W-:Y:S01]  /*3500*/  STS.128 [R124.X16], R4 ;  /* 0x000000047c007388 */ /* 0x0081e2000000cc00 */
[----:B------:R-:W-:-:S03]  /*3510*/  IMAD R2, R69, 0x3, R124 ;  /* 0x0000000345027824 */ /* 0x000fc600078e027c */
[----:B----4-:R-:W-:Y:S01]  /*3520*/  STS.128 [R124.X16+0x200], R8 ;  /* 0x000200087c007388 */ /* 0x010fe2000000cc00 */
[----:B------:R-:W-:Y:S03]  /*3530*/  MUFU.COS R103, R93 ;  /* 0x0000005d00677308 */ /* 0x000fe60000000000 */
[----:B------:R1:W-:Y:S04]  /*3540*/  STS.128 [R124.X16+0x400], R12 ;  /* 0x0004000c7c007388 */ /* 0x0003e8000000cc00 */
[----:B------:R2:W-:Y:S01]  /*3550*/  STS.128 [R124.X16+0x600], R16 ;  /* 0x000600107c007388 */ /* 0x0005e2000000cc00 */
[----:B------:R-:W-:-:S06]  /*3560*/  NOP ;  /* 0x0000000000007918 */ /* 0x000fcc0000000000 */
[----:B------:R-:W3:Y:S01]  /*3570*/  LDS.128 R8, [R2.X16] ;  /* 0x0000000002087984 */ /* 0x000ee2000000cc00 */
[----:B------:R-:W-:Y:S01]  /*3580*/  MUFU.SIN R106, R92 ;  /* 0x0000005c006a7308 */ /* 0x000fe20000000400 */
[----:B0-----:R-:W-:Y:S02]  /*3590*/  FMUL.FTZ R6, R3, R60 ;  /* 0x0000003c03067220 */ /* 0x001fe40000410000 */
[----:B-1----:R-:W-:Y:S02]  /*35a0*/  FMUL.FTZ R14, R113, R62 ;  /* 0x0000003e710e7220 */ /* 0x002fe40000410000 */
[----:B------:R-:W-:-:S03]  /*35b0*/  FMUL.RZ R6, R6, 0.15915493667125701904 ;  /* 0x3e22f98306067820 */ /* 0x000fc6000040c000 */
[----:B------:R0:W-:Y:S01]  /*35c0*/  MUFU.COS R112, R92 ;  /* 0x0000005c00707308 */ /* 0x0001e20000000000 */
[C---:B--2---:R-:W-:Y:S02]  /*35d0*/  FMUL.FTZ R16, R113.reuse, R60 ;  /* 0x0000003c71107220 */ /* 0x044fe40000410000 */
        /* <DEDUP_REMOVED lines=10> */
[----:B------:R-:W-:Y:S01]  /*3680*/  LEA R12, P0, R4, c[0x0][0x230], 0x3 ;  /* 0x00008c00040c7a11 */ /* 0x000fe200078018ff */
[----:B------:R-:W-:-:S03]  /*3690*/  FMUL.FTZ R89, R96, R89 ;  /* 0x0000005960597220 */ /* 0x000fc60000410000 */
[----:B------:R-:W-:Y:S01]  /*36a0*/  LEA.HI.X R13, R4, c[0x0][0x234], R5, 0x3, P0 ;  /* 0x00008d00040d7a11 */ /* 0x000fe200000f1c05 */
[----:B------:R-:W1:Y:S01]  /*36b0*/  MUFU.EX2 R101, R101 ;  /* 0x0000006500657308 */ /* 0x000e620000000800 */
[----:B------:R-:W-:Y:S01]  /*36c0*/  FMUL.FTZ R4, R3, R58 ;  /* 0x0000003a03047220 */ /* 0x000fe20000410000 */
[--C-:B---3--:R-:W-:Y:S01]  /*36d0*/  PRMT R96, RZ, 0x7610, R8.reuse ;  /* 0x00007610ff607816 */ /* 0x108fe20000000008 */
[----:B0-----:R-:W-:Y:S02]  /*36e0*/  FMUL.FTZ R81, R126, R97 ;  /* 0x000000617e517220 */ /* 0x001fe40000410000 */
[----:B------:R-:W-:Y:S01]  /*36f0*/  FMUL.RZ R121, R4, 0.15915493667125701904 ;  /* 0x3e22f98304797820 */ /* 0x000fe2000040c000 */
[----:B------:R-:W-:Y:S01]  /*3700*/  PRMT R4, RZ, 0x5410, R8 ;  /* 0x00005410ff047816 */ /* 0x000fe20000000008 */
[----:B------:R-:W-:Y:S01]  /*3710*/  FMUL.FTZ R96, R35, R96 ;  /* 0x0000006023607220 */ /* 0x000fe20000410000 */
[----:B------:R-:W0:Y:S01]  /*3720*/  MUFU.EX2 R110, R110 ;  /* 0x0000006e006e7308 */ /* 0x000e220000000800 */
[----:B--2---:R-:W-:-:S02]  /*3730*/  FMUL.FTZ R92, R100, R83 ;  /* 0x00000053645c7220 */ /* 0x004fc40000410000 */
[----:B------:R-:W-:Y:S02]  /*3740*/  FMUL.FTZ R97, R35, R4 ;  /* 0x0000000423617220 */ /* 0x000fe40000410000 */
[----:B------:R-:W-:Y:S02]  /*3750*/  FMUL.FTZ R93, R100, R87 ;  /* 0x00000057645d7220 */ /* 0x000fe40000410000 */
[----:B------:R-:W-:Y:S01]  /*3760*/  FMUL.FTZ R4, R96, R92 ;  /* 0x0000005c60047220 */ /* 0x000fe20000410000 */
[----:B------:R-:W-:Y:S01]  /*3770*/  MUFU.SIN R114, R119 ;  /* 0x0000007700727308 */ /* 0x000fe20000000400 */
[----:B-1----:R-:W-:Y:S02]  /*3780*/  FMUL.FTZ R94, R101, R94 ;  /* 0x0000005e655e7220 */ /* 0x002fe40000410000 */
[----:B------:R-:W-:Y:S02]  /*3790*/  FMUL.FTZ R5, R3, R56 ;  /* 0x0000003803057220 */ /* 0x000fe40000410000 */
[----:B------:R-:W-:-:S02]  /*37a0*/  FFMA.FTZ R4, R97, R93, -R4 ;  /* 0x0000005d61047223 */ /* 0x000fc40000010804 */
[----:B------:R-:W-:Y:S01]  /*37b0*/  FMUL.FTZ R83, R126, R111 ;  /* 0x0000006f7e537220 */ /* 0x000fe20000410000 */
[----:B------:R-:W-:Y:S01]  /*37c0*/  MUFU.COS R115, R119 ;  /* 0x0000007700737308 */ /* 0x000fe20000000000 */
[C---:B0-----:R-:W-:Y:S02]  /*37d0*/  FMUL.FTZ R87, R110.reuse, R99 ;  /* 0x000000636e577220 */ /* 0x041fe40000410000 */
[----:B------:R-:W-:-:S05]  /*37e0*/  FMUL.FTZ R85, R110, R85 ;  /* 0x000000556e557220 */ /* 0x000fca0000410000 */
[----:B------:R-:W-:Y:S08]  /*37f0*/  MUFU.SIN R119, R95 ;  /* 0x0000005f00777308 */ /* 0x000ff00000000400 */
[----:B------:R0:W-:Y:S08]  /*3800*/  MUFU.COS R120, R95 ;  /* 0x0000005f00787308 */ /* 0x0001f00000000000 */
[----:B------:R-:W-:Y:S01]  /*3810*/  MUFU.SIN R15, R6 ;  /* 0x00000006000f7308 */ /* 0x000fe20000000400 */
[----:B0-----:R-:W-:Y:S01]  /*3820*/  FMUL.FTZ R95, R101, R122 ;  /* 0x0000007a655f7220 */ /* 0x001fe20000410000 */
[--C-:B------:R-:W-:Y:S01]  /*3830*/  PRMT R101, RZ, 0x5410, R9.reuse ;  /* 0x00005410ff657816 */ /* 0x100fe20000000009 */
[----:B------:R-:W-:Y:S01]  /*3840*/  FMUL.RZ R122, R5, 0.15915493667125701904 ;  /* 0x3e22f983057a7820 */ /* 0x000fe2000040c000 */
[----:B------:R-:W-:-:S03]  /*3850*/  PRMT R9, RZ, 0x7610, R9 ;  /* 0x00007610ff097816 */ /* 0x000fc60000000009 */
[C---:B------:R-:W-:Y:S01]  /*3860*/  FMUL.FTZ R101, R34.reuse, R101 ;  /* 0x0000006522657220 */ /* 0x040fe20000410000 */
[----:B------:R0:W-:Y:S01]  /*3870*/  MUFU.COS R124, R6 ;  /* 0x00000006007c7308 */ /* 0x0001e20000000000 */
[----:B------:R-:W-:Y:S02]  /*3880*/  FMUL.FTZ R100, R34, R9 ;  /* 0x0000000922647220 */ /* 0x000fe40000410000 */
        /* <DEDUP_REMOVED lines=8> */
[-C--:B------:R-:W-:Y:S02]  /*3910*/  FMUL.FTZ R9, R89, R110.reuse ;  /* 0x0000006e59097220 */ /* 0x080fe40000410000 */
[----:B------:R-:W-:Y:S01]  /*3920*/  FFMA.FTZ R110, R91, R110, R111 ;  /* 0x0000006e5b6e7223 */ /* 0x000fe2000001006f */
[----:B------:R-:W3:Y:S01]  /*3930*/  MUFU.EX2 R107, R107 ;  /* 0x0000006b006b7308 */ /* 0x000ee20000000800 */
[C---:B-1----:R-:W-:Y:S01]  /*3940*/  FMUL.FTZ R99, R105.reuse, R104 ;  /* 0x0000006869637220 */ /* 0x042fe20000410000 */
[--C-:B------:R-:W-:Y:S01]  /*3950*/  PRMT R104, RZ, 0x5410, R10.reuse ;  /* 0x00005410ff687816 */ /* 0x100fe2000000000a */
[----:B------:R-:W-:Y:S01]  /*3960*/  FMUL.FTZ R98, R105, R98 ;  /* 0x0000006269627220 */ /* 0x000fe20000410000 */
[----:B------:R-:W-:Y:S01]  /*3970*/  PRMT R10, RZ, 0x7610, R10 ;  /* 0x00007610ff0a7816 */ /* 0x000fe2000000000a */
[----:B------:R-:W-:Y:S01]  /*3980*/  FFMA.FTZ R9, R91, R8, -R9 ;  /* 0x000000085b097223 */ /* 0x000fe20000010809 */
[----:B------:R-:W-:Y:S01]  /*3990*/  PRMT R111, RZ, 0x7610, R11 ;  /* 0x00007610ff6f7816 */ /* 0x000fe2000000000b */
[C---:B------:R-:W-:Y:S01]  /*39a0*/  FMUL.FTZ R104, R33.reuse, R104 ;  /* 0x0000006821687220 */ /* 0x040fe20000410000 */
[----:B------:R-:W1:Y:S01]  /*39b0*/  MUFU.EX2 R117, R117 ;  /* 0x0000007500757308 */ /* 0x000e620000000800 */
[----:B------:R-:W-:-:S02]  /*39c0*/  FMUL.FTZ R105, R33, R10 ;  /* 0x0000000a21697220 */ /* 0x000fc40000410000 */
[----:B------:R-:W-:Y:S01]  /*39d0*/  FADD.FTZ R8, R104, R9 ;  /* 0x0000000968087221 */ /* 0x000fe20000010000 */
[----:B------:R-:W-:Y:S01]  /*39e0*/  PRMT R9, RZ, 0x5410, R11 ;  /* 0x00005410ff097816 */ /* 0x000fe2000000000b */
[----:B------:R-:W-:Y:S02]  /*39f0*/  FADD.FTZ R110, R105, R110 ;  /* 0x0000006e696e7221 */ /* 0x000fe40000010000 */
[C---:B0-----:R-:W-:Y:S01]  /*3a00*/  FMUL.FTZ R103, R102.reuse, R103 ;  /* 0x0000006766677220 */ /* 0x041fe20000410000 */
[----:B------:R-:W0:Y:S01]  /*3a10*/  MUFU.EX2 R14, R14 ;  /* 0x0000000e000e7308 */ /* 0x000e220000000800 */
[----:B------:R-:W-:Y:S02]  /*3a20*/  FMUL.FTZ R102, R102, R109 ;  /* 0x0000006d66667220 */ /* 0x000fe40000410000 */
[C---:B------:R-:W-:Y:S02]  /*3a30*/  FMUL.FTZ R10, R85.reuse, R110 ;  /* 0x0000006e550a7220 */ /* 0x040fe40000410000 */
[----:B------:R-:W-:-:S02]  /*3a40*/  FMUL.FTZ R109, R85, R8 ;  /* 0x00000008556d7220 */ /* 0x000fc40000410000 */
[C---:B------:R-:W-:Y:S01]  /*3a50*/  FFMA.FTZ R11, R87.reuse, R8, -R10 ;  /* 0x00000008570b7223 */ /* 0x040fe2000001080a */
[----:B------:R-:W-:Y:S01]  /*3a60*/  MUFU.SIN R17, R121 ;  /* 0x0000007900117308 */ /* 0x000fe20000000400 */
[----:B------:R-:W-:Y:S02]  /*3a70*/  FFMA.FTZ R8, R87, R110, R109 ;  /* 0x0000006e57087223 */ /* 0x000fe4000001006d */
[C---:B------:R-:W-:Y:S02]  /*3a80*/  FMUL.FTZ R111, R32.reuse, R111 ;  /* 0x0000006f206f7220 */ /* 0x040fe40000410000 */
[----:B------:R-:W-:Y:S02]  /*3a90*/  FMUL.FTZ R110, R32, R9 ;  /* 0x00000009206e7220 */ /* 0x000fe40000410000 */
[----:B------:R-:W-:Y:S01]  /*3aa0*/  FADD.FTZ R10, R111, R8 ;  /* 0x000000086f0a7221 */ /* 0x000fe20000010000 */
[----:B------:R4:W-:Y:S01]  /*3ab0*/  MUFU.COS R18, R121 ;  /* 0x0000007900127308 */ /* 0x0009e20000000000 */
[----:B------:R-:W-:-:S02]  /*3ac0*/  FADD.FTZ R8, R110, R11 ;  /* 0x0000000b6e087221 */ /* 0x000fc40000010000 */
[----:B---3--:R-:W-:Y:S02]  /*3ad0*/  FMUL.FTZ R109, R107, R116 ;  /* 0x000000746b6d7220 */ /* 0x008fe40000410000 */
[C---:B------:R-:W-:Y:S02]  /*3ae0*/  FMUL.FTZ R9, R81.reuse, R10 ;  /* 0x0000000a51097220 */ /* 0x040fe40000410000 */
[-C--:B------:R-:W-:Y:S01]  /*3af0*/  FMUL.FTZ R116, R81, R8.reuse ;  /* 0x0000000851747220 */ /* 0x080fe20000410000 */
[----:B------:R-:W3:Y:S01]  /*3b00*/  MUFU.EX2 R16, R16 ;  /* 0x0000001000107308 */ /* 0x000ee20000000800 */
[C---:B------:R-:W-:Y:S01]  /*3b10*/  FFMA.FTZ R11, R83.reuse, R8, -R9 ;  /* 0x00000008530b7223 */ /* 0x040fe20000010809 */
[----:B--2---:R-:W-:Y:S01]  /*3b20*/  PRMT R8, RZ, 0x7610, R4 ;  /* 0x00007610ff087816 */ /* 0x004fe20000000004 */
[----:B------:R-:W-:Y:S01]  /*3b30*/  FFMA.FTZ R10, R83, R10, R116 ;  /* 0x0000000a530a7223 */ /* 0x000fe20000010074 */
[----:B------:R-:W-:Y:S01]  /*3b40*/  PRMT R116, RZ, 0x5410, R4 ;  /* 0x00005410ff747816 */ /* 0x000fe20000000004 */
[----:B------:R-:W-:Y:S01]  /*3b50*/  FMUL.FTZ R108, R107, R108 ;  /* 0x0000006c6b6c7220 */ /* 0x000fe20000410000 */
[--C-:B----4-:R-:W-:Y:S01]  /*3b60*/  PRMT R121, RZ, 0x5410, R5.reuse ;  /* 0x00005410ff797816 */ /* 0x110fe20000000005 */
[C---:B-1----:R-:W-:Y:S01]  /*3b70*/  FMUL.FTZ R107, R117.reuse, R112 ;  /* 0x00000070756b7220 */ /* 0x042fe20000410000 */
[----:B------:R-:W-:Y:S01]  /*3b80*/  PRMT R5, RZ, 0x7610, R5 ;  /* 0x00007610ff057816 */ /* 0x000fe20000000005 */
[----:B------:R-:W-:Y:S01]  /*3b90*/  FMUL.FTZ R106, R117, R106 ;  /* 0x0000006a756a7220 */ /* 0x000fe20000410000 */
[----:B------:R-:W-:Y:S01]  /*3ba0*/  MUFU.SIN R127, R122 ;  /* 0x0000007a007f7308 */ /* 0x000fe20000000400 */
[----:B------:R-:W-:-:S02]  /*3bb0*/  FMUL.FTZ R117, R31, R8 ;  /* 0x000000081f757220 */ /* 0x000fc40000410000 */
[----:B------:R-:W-:Y:S02]  /*3bc0*/  FMUL.FTZ R116, R31, R116 ;  /* 0x000000741f747220 */ /* 0x000fe40000410000 */
[----:B------:R-:W-:Y:S02]  /*3bd0*/  FMUL.FTZ R9, R3, R54 ;  /* 0x0000003603097220 */ /* 0x000fe40000410000 */
[----:B------:R-:W-:Y:S01]  /*3be0*/  FADD.FTZ R10, R117, R10 ;  /* 0x0000000a750a7221 */ /* 0x000fe20000010000 */
[----:B------:R1:W-:Y:S01]  /*3bf0*/  MUFU.COS R128, R122 ;  /* 0x0000007a00807308 */ /* 0x0003e20000000000 */
[----:B------:R-:W-:Y:S02]  /*3c00*/  FADD.FTZ R11, R116, R11 ;  /* 0x0000000b740b7221 */ /* 0x000fe40000010000 */
[----:B------:R-:W-:Y:S02]  /*3c10*/  FMUL.RZ R129, R9, 0.15915493667125701904 ;  /* 0x3e22f98309817820 */ /* 0x000fe4000040c000 */
[----:B------:R-:W-:-:S02]  /*3c20*/  FMUL.FTZ R8, R98, R10 ;  /* 0x0000000a62087220 */ /* 0x000fc40000410000 */
[-C--:B------:R-:W-:Y:S01]  /*3c30*/  FMUL.FTZ R9, R98, R11.reuse ;  /* 0x0000000b62097220 */ /* 0x080fe20000410000 */
[----:B------:R0:W-:Y:S01]  /*3c40*/  MUFU.EX2 R4, R113 ;  /* 0x0000007100047308 */ /* 0x0001e20000000800 */
[C---:B------:R-:W-:Y:S02]  /*3c50*/  FFMA.FTZ R8, R99.reuse, R11, -R8 ;  /* 0x0000000b63087223 */ /* 0x040fe40000010808 */
[----:B------:R-:W-:Y:S02]  /*3c60*/  FFMA.FTZ R9, R99, R10, R9 ;  /* 0x0000000a63097223 */ /* 0x000fe40000010009 */
[----:B------:R-:W-:Y:S02]  /*3c70*/  FMUL.FTZ R3, R3, R52 ;  /* 0x0000003403037220 */ /* 0x000fe40000410000 */
[C---:B-1----:R-:W-:Y:S01]  /*3c80*/  FMUL.FTZ R122, R30.reuse, R5 ;  /* 0x000000051e7a7220 */ /* 0x042fe20000410000 */
[----:B------:R-:W1:Y:S01]  /*3c90*/  MUFU.EX2 R118, R118 ;  /* 0x0000007600767308 */ /* 0x000e620000000800 */
[----:B------:R-:W-:-:S02]  /*3ca0*/  FMUL.FTZ R121, R30, R121 ;  /* 0x000000791e797220 */ /* 0x000fc40000410000 */
[----:B------:R-:W-:Y:S02]  /*3cb0*/  FMUL.RZ R133, R3, 0.15915493667125701904 ;  /* 0x3e22f98303857820 */ /* 0x000fe4000040c000 */
[----:B------:R-:W-:Y:S02]  /*3cc0*/  FADD.FTZ R5, R122, R9 ;  /* 0x000000097a057221 */ /* 0x000fe40000010000 */
[----:B------:R-:W-:Y:S01]  /*3cd0*/  FADD.FTZ R3, R121, R8 ;  /* 0x0000000879037221 */ /* 0x000fe20000010000 */
[----:B------:R-:W2:Y:S01]  /*3ce0*/  MUFU.EX2 R19, R19 ;  /* 0x0000001300137308 */ /* 0x000ea20000000800 */
[----:B------:R-:W4:Y:S01]  /*3cf0*/  LDS.128 R8, [R2.X16+0x20] ;  /* 0x0000200002087984 */ /* 0x000f22000000cc00 */
[C---:B0-----:R-:W-:Y:S02]  /*3d00*/  FMUL.FTZ R113, R14.reuse, R120 ;  /* 0x000000780e717220 */ /* 0x041fe40000410000 */
[----:B------:R-:W-:Y:S02]  /*3d10*/  FMUL.FTZ R112, R14, R119 ;  /* 0x000000770e707220 */ /* 0x000fe40000410000 */
[----:B------:R-:W-:-:S02]  /*3d20*/  FMUL.FTZ R14, R102, R5 ;  /* 0x00000005660e7220 */ /* 0x000fc40000410000 */
[----:B------:R-:W-:Y:S01]  /*3d30*/  FMUL.FTZ R130, R102, R3 ;  /* 0x0000000366827220 */ /* 0x000fe20000410000 */
[----:B------:R-:W0:Y:S01]  /*3d40*/  MUFU.EX2 R125, R125 ;  /* 0x0000007d007d7308 */ /* 0x000e220000000800 */
[C---:B---3--:R-:W-:Y:S02]  /*3d50*/  FMUL.FTZ R124, R16.reuse, R124 ;  /* 0x0000007c107c7220 */ /* 0x048fe40000410000 */
[----:B------:R-:W-:Y:S02]  /*3d60*/  FMUL.FTZ R120, R16, R15 ;  /* 0x0000000f10787220 */ /* 0x000fe40000410000 */
[C---:B------:R-:W-:Y:S01]  /*3d70*/  FFMA.FTZ R16, R103.reuse, R3, -R14 ;  /* 0x0000000367107223 */ /* 0x040fe2000001080e */
[----:B------:R-:W-:Y:S01]  /*3d80*/  PRMT R14, RZ, 0x5410, R6 ;  /* 0x00005410ff0e7816 */ /* 0x000fe20000000006 */
[----:B------:R-:W-:Y:S01]  /*3d90*/  FFMA.FTZ R3, R103, R5, R130 ;  /* 0x0000000567037223 */ /* 0x000fe20000010082 */
[----:B------:R-:W-:Y:S01]  /*3da0*/  MUFU.EX2 R131, R131 ;  /* 0x0000008300837308 */ /* 0x000fe20000000800 */
[----:B------:R-:W-:Y:S01]  /*3db0*/  PRMT R130, RZ, 0x7610, R6 ;  /* 0x00007610ff827816 */ /* 0x000fe20000000006 */
[----:B-1----:R-:W-:-:S02]  /*3dc0*/  FMUL.FTZ R115, R118, R115 ;  /* 0x0000007376737220 */ /* 0x002fc40000410000 */
[----:B------:R-:W-:Y:S02]  /*3dd0*/  FMUL.FTZ R114, R118, R114 ;  /* 0x0000007276727220 */ /* 0x000fe40000410000 */
[----:B------:R-:W-:Y:S02]  /*3de0*/  FMUL.FTZ R130, R29, R130 ;  /* 0x000000821d827220 */ /* 0x000fe40000410000 */
[----:B------:R-:W1:Y:S01]  /*3df0*/  MUFU.SIN R132, R129 ;  /* 0x0000008100847308 */ /* 0x000e620000000400 */
[----:B--2---:R-:W-:Y:S02]  /*3e00*/  FMUL.FTZ R118, R19, R17 ;  /* 0x0000001113767220 */ /* 0x004fe40000410000 */
[----:B------:R-:W-:Y:S01]  /*3e10*/  FADD.FTZ R6, R130, R3 ;  /* 0x0000000382067221 */ /* 0x000fe20000010000 */
[----:B------:R-:W-:Y:S01]  /*3e20*/  PRMT R3, RZ, 0x5410, R7 ;  /* 0x00005410ff037816 */ /* 0x000fe20000000007 */
[C---:B0-----:R-:W-:Y:S02]  /*3e30*/  FMUL.FTZ R128, R125.reuse, R128 ;  /* 0x000000807d807220 */ /* 0x041fe40000410000 */
[----:B------:R-:W-:Y:S01]  /*3e40*/  FMUL.FTZ R127, R125, R127 ;  /* 0x0000007f7d7f7220 */ /* 0x000fe20000410000 */
[----:B------:R0:W2:Y:S01]  /*3e50*/  MUFU.COS R126, R129 ;  /* 0x00000081007e7308 */ /* 0x0000a20000000000 */
[----:B------:R-:W-:-:S07]  /*3e60*/  FMUL.FTZ R119, R19, R18 ;  /* 0x0000001213777220 */ /* 0x000fce0000410000 */
[----:B------:R-:W3:Y:S01]  /*3e70*/  MUFU.SIN R5, R133 ;  /* 0x0000008500057308 */ /* 0x000ee20000000400 */
[----:B0-----:R-:W-:Y:S01]  /*3e80*/  FMUL.FTZ R129, R29, R14 ;  /* 0x0000000e1d817220 */ /* 0x001fe20000410000 */
[--C-:B----4-:R-:W-:Y:S01]  /*3e90*/  PRMT R137, RZ, 0x5410, R9.reuse ;  /* 0x00005410ff897816 */ /* 0x110fe20000000009 */
[C---:B------:R-:W-:Y:S01]  /*3ea0*/  FMUL.FTZ R14, R108.reuse, R6 ;  /* 0x000000066c0e7220 */ /* 0x040fe20000410000 */
[----:B------:R-:W-:Y:S01]  /*3eb0*/  PRMT R9, RZ, 0x7610, R9 ;  /* 0x00007610ff097816 */ /* 0x000fe20000000009 */
[----:B------:R-:W-:Y:S01]  /*3ec0*/  FADD.FTZ R16, R129, R16 ;  /* 0x0000001081107221 */ /* 0x000fe20000010000 */
[--C-:B------:R-:W-:Y:S01]  /*3ed0*/  PRMT R141, RZ, 0x5410, R11.reuse ;  /* 0x00005410ff8d7816 */ /* 0x100fe2000000000b */
[----:B-1----:R-:W-:Y:S01]  /*3ee0*/  FMUL.FTZ R125, R131, R132 ;  /* 0x00000084837d7220 */ /* 0x002fe20000410000 */
[----:B------:R0:W1:Y:S01]  /*3ef0*/  MUFU.COS R15, R133 ;  /* 0x00000085000f7308 */ /* 0x0000620000000000 */
[----:B------:R-:W-:Y:S01]  /*3f00*/  FMUL.FTZ R17, R108, R16 ;  /* 0x000000106c117220 */ /* 0x000fe20000410000 */
[----:B------:R-:W-:Y:S01]  /*3f10*/  PRMT R11, RZ, 0x7610, R11 ;  /* 0x00007610ff0b7816 */ /* 0x000fe2000000000b */
[----:B------:R-:W-:-:S02]  /*3f20*/  FMUL.FTZ R132, R28, R3 ;  /* 0x000000031c847220 */ /* 0x000fc40000410000 */
[----:B------:R-:W-:Y:S02]  /*3f30*/  FFMA.FTZ R6, R109, R6, R17 ;  /* 0x000000066d067223 */ /* 0x000fe40000010011 */
[----:B------:R-:W-:Y:S01]  /*3f40*/  FMUL.FTZ R3, R95, R92 ;  /* 0x0000005c5f037220 */ /* 0x000fe20000410000 */
[----:B0-----:R-:W-:Y:S01]  /*3f50*/  PRMT R133, RZ, 0x7610, R7 ;  /* 0x00007610ff857816 */ /* 0x001fe20000000007 */
[----:B------:R-:W-:Y:S02]  /*3f60*/  FFMA.FTZ R7, R109, R16, -R14 ;  /* 0x000000106d077223 */ /* 0x000fe4000001080e */
[----:B--2---:R-:W-:Y:S02]  /*3f70*/  FMUL.FTZ R126, R131, R126 ;  /* 0x0000007e837e7220 */ /* 0x004fe40000410000 */
[----:B------:R-:W-:Y:S02]  /*3f80*/  FMUL.FTZ R133, R28, R133 ;  /* 0x000000851c857220 */ /* 0x000fe40000410000 */
[----:B---3--:R-:W-:-:S02]  /*3f90*/  FMUL.FTZ R131, R4, R5 ;  /* 0x0000000504837220 */ /* 0x008fc40000410000 */
[----:B------:R-:W-:Y:S02]  /*3fa0*/  FADD.FTZ R7, R132, R7 ;  /* 0x0000000784077221 */ /* 0x000fe40000010000 */
[----:B-1----:R-:W-:Y:S02]  /*3fb0*/  FMUL.FTZ R134, R4, R15 ;  /* 0x0000000f04867220 */ /* 0x002fe40000410000 */
[----:B------:R-:W-:Y:S02]  /*3fc0*/  FADD.FTZ R5, R133, R6 ;  /* 0x0000000685057221 */ /* 0x000fe40000010000 */
[C---:B------:R-:W-:Y:S02]  /*3fd0*/  FMUL.FTZ R4, R94.reuse, R92 ;  /* 0x0000005c5e047220 */ /* 0x040fe40000410000 */
[----:B------:R-:W-:Y:S02]  /*3fe0*/  FFMA.FTZ R14, R94, R93, R3 ;  /* 0x0000005d5e0e7223 */ /* 0x000fe40000010003 */
[----:B------:R-:W-:-:S02]  /*3ff0*/  FMUL.FTZ R136, R106, R7 ;  /* 0x000000076a887220 */ /* 0x000fc40000410000 */
[----:B------:R-:W-:Y:S02]  /*4000*/  FMUL.FTZ R16, R106, R5 ;  /* 0x000000056a107220 */ /* 0x000fe40000410000 */
[----:B------:R-:W-:Y:S01]  /*4010*/  FFMA.FTZ R6, R95, R93, -R4 ;  /* 0x0000005d5f067223 */ /* 0x000fe20000010804 */
[----:B------:R-:W-:Y:S01]  /*4020*/  PRMT R4, RZ, 0x5410, R8 ;  /* 0x00005410ff047816 */ /* 0x000fe20000000008 */
[----:B------:R-:W-:Y:S02]  /*4030*/  FMUL.FTZ R3, R89, R14 ;  /* 0x0000000e59037220 */ /* 0x000fe40000410000 */
[C---:B------:R-:W-:Y:S01]  /*4040*/  FFMA.FTZ R5, R107.reuse, R5, R136 ;  /* 0x000000056b057223 */ /* 0x040fe20000010088 */
[----:B------:R-:W-:Y:S01]  /*4050*/  PRMT R136, RZ, 0x7610, R8 ;  /* 0x00007610ff887816 */ /* 0x000fe20000000008 */
[----:B------:R-:W-:Y:S02]  /*4060*/  FFMA.FTZ R18, R107, R7, -R16 ;  /* 0x000000076b127223 */ /* 0x000fe40000010810 */
[----:B------:R-:W-:-:S02]  /*4070*/  FFMA.FTZ R16, R91, R6, -R3 ;  /* 0x000000065b107223 */ /* 0x000fc40000010803 */
[----:B------:R-:W-:Y:S02]  /*4080*/  FMUL.FTZ R6, R89, R6 ;  /* 0x0000000659067220 */ /* 0x000fe40000410000 */
[C---:B------:R-:W-:Y:S02]  /*4090*/  FMUL.FTZ R136, R27.reuse, R136 ;  /* 0x000000881b887220 */ /* 0x040fe40000410000 */
[----:B------:R-:W-:Y:S02]  /*40a0*/  FMUL.FTZ R135, R27, R4 ;  /* 0x000000041b877220 */ /* 0x000fe40000410000 */
[----:B------:R-:W-:Y:S02]  /*40b0*/  FFMA.FTZ R6, R91, R14, R6 ;  /* 0x0000000e5b067223 */ /* 0x000fe40000010006 */
[----:B------:R-:W-:Y:S02]  /*40c0*/  FMUL.FTZ R4, R85, R16 ;  /* 0x0000001055047220 */ /* 0x000fe40000410000 */
[----:B------:R-:W-:-:S02]  /*40d0*/  FADD.FTZ R5, R136, R5 ;  /* 0x0000000588057221 */ /* 0x000fc40000010000 */
[-C--:B------:R-:W-:Y:S02]  /*40e0*/  FMUL.FTZ R3, R85, R6.reuse ;  /* 0x0000000655037220 */ /* 0x080fe40000410000 */
[----:B------:R-:W-:Y:S02]  /*40f0*/  FFMA.FTZ R4, R87, R6, R4 ;  /* 0x0000000657047223 */ /* 0x000fe40000010004 */
[----:B------:R-:W-:Y:S02]  /*4100*/  FADD.FTZ R18, R135, R18 ;  /* 0x0000001287127221 */ /* 0x000fe40000010000 */
[----:B------:R-:W-:Y:S02]  /*4110*/  FMUL.FTZ R6, R114, R5 ;  /* 0x0000000572067220 */ /* 0x000fe40000410000 */
[----:B------:R-:W-:Y:S02]  /*4120*/  FFMA.FTZ R16, R87, R16, -R3 ;  /* 0x0000001057107223 */ /* 0x000fe40000010803 */
[----:B------:R-:W-:-:S02]  /*4130*/  FMUL.FTZ R3, R81, R4 ;  /* 0x0000000451037220 */ /* 0x000fc40000410000 */
[-C--:B------:R-:W-:Y:S02]  /*4140*/  FMUL.FTZ R8, R114, R18.reuse ;  /* 0x0000001272087220 */ /* 0x080fe40000410000 */
[----:B------:R-:W-:Y:S02]  /*4150*/  FFMA.FTZ R18, R115, R18, -R6 ;  /* 0x0000001273127223 */ /* 0x000fe40000010806 */
[----:B------:R-:W-:Y:S02]  /*4160*/  FMUL.FTZ R137, R26, R137 ;  /* 0x000000891a897220 */ /* 0x000fe40000410000 */
[-C--:B------:R-:W-:Y:S02]  /*4170*/  FFMA.FTZ R3, R83, R16.reuse, -R3 ;  /* 0x0000001053037223 */ /* 0x080fe40000010803 */
[----:B------:R-:W-:Y:S02]  /*4180*/  FFMA.FTZ R15, R115, R5, R8 ;  /* 0x00000005730f7223 */ /* 0x000fe40000010008 */
[----:B------:R-:W-:-:S02]  /*4190*/  FMUL.FTZ R16, R81, R16 ;  /* 0x0000001051107220 */ /* 0x000fc40000410000 */
[----:B------:R-:W-:Y:S02]  /*41a0*/  FMUL.FTZ R138, R26, R9 ;  /* 0x000000091a8a7220 */ /* 0x000fe40000410000 */
[----:B------:R-:W-:Y:S02]  /*41b0*/  FADD.FTZ R18, R137, R18 ;  /* 0x0000001289127221 */ /* 0x000fe40000010000 */
[----:B------:R-:W-:Y:S02]  /*41c0*/  FFMA.FTZ R16, R83, R4, R16 ;  /* 0x0000000453107223 */ /* 0x000fe40000010010 */
[----:B------:R-:W-:Y:S01]  /*41d0*/  FADD.FTZ R15, R138, R15 ;  /* 0x0000000f8a0f7221 */ /* 0x000fe20000010000 */
[----:B------:R0:W1:Y:S01]  /*41e0*/  LDS.128 R4, [R2.X16+0x30] ;  /* 0x0000300002047984 */ /* 0x000062000000cc00 */
[C---:B------:R-:W-:Y:S02]  /*41f0*/  FMUL.FTZ R140, R112.reuse, R18 ;  /* 0x00000012708c7220 */ /* 0x040fe40000410000 */
[----:B------:R-:W-:-:S02]  /*4200*/  FMUL.FTZ R14, R112, R15 ;  /* 0x0000000f700e7220 */ /* 0x000fc40000410000 */
[----:B------:R-:W-:Y:S01]  /*4210*/  FFMA.FTZ R15, R113, R15, R140 ;  /* 0x0000000f710f7223 */ /* 0x000fe2000001008c */
[--C-:B------:R-:W-:Y:S01]  /*4220*/  PRMT R140, RZ, 0x7610, R10.reuse ;  /* 0x00007610ff8c7816 */ /* 0x100fe2000000000a */
[C---:B------:R-:W-:Y:S01]  /*4230*/  FMUL.FTZ R9, R98.reuse, R3 ;  /* 0x0000000362097220 */ /* 0x040fe20000410000 */
[----:B0-----:R-:W-:Y:S01]  /*4240*/  PRMT R2, RZ, 0x5410, R10 ;  /* 0x00005410ff027816 */ /* 0x001fe2000000000a */
[-C--:B------:R-:W-:Y:S02]  /*4250*/  FMUL.FTZ R8, R98, R16.reuse ;  /* 0x0000001062087220 */ /* 0x080fe40000410000 */
[----:B------:R-:W-:Y:S02]  /*4260*/  FFMA.FTZ R9, R99, R16, R9 ;  /* 0x0000001063097223 */ /* 0x000fe40000010009 */
[C---:B------:R-:W-:Y:S02]  /*4270*/  FMUL.FTZ R140, R25.reuse, R140 ;  /* 0x0000008c198c7220 */ /* 0x040fe40000410000 */
[----:B------:R-:W-:-:S02]  /*4280*/  FMUL.FTZ R139, R25, R2 ;  /* 0x00000002198b7220 */ /* 0x000fc40000410000 */
[----:B------:R-:W-:Y:S02]  /*4290*/  FFMA.FTZ R8, R99, R3, -R8 ;  /* 0x0000000363087223 */ /* 0x000fe40000010808 */
[----:B------:R-:W-:Y:S02]  /*42a0*/  FMUL.FTZ R2, R102, R9 ;  /* 0x0000000966027220 */ /* 0x000fe40000410000 */
[----:B------:R-:W-:Y:S02]  /*42b0*/  FFMA.FTZ R14, R113, R18, -R14 ;  /* 0x00000012710e7223 */ /* 0x000fe4000001080e */
[----:B------:R-:W-:Y:S02]  /*42c0*/  FADD.FTZ R15, R140, R15 ;  /* 0x0000000f8c0f7221 */ /* 0x000fe40000010000 */
[-C--:B------:R-:W-:Y:S02]  /*42d0*/  FMUL.FTZ R10, R102, R8.reuse ;  /* 0x00000008660a7220 */ /* 0x080fe40000410000 */
[----:B------:R-:W-:-:S02]  /*42e0*/  FFMA.FTZ R2, R103, R8, -R2 ;  /* 0x0000000867027223 */ /* 0x000fc40000010802 */
[----:B------:R-:W-:Y:S02]  /*42f0*/  FADD.FTZ R3, R139, R14 ;  /* 0x0000000e8b037221 */ /* 0x000fe40000010000 */
[----:B------:R-:W-:Y:S02]  /*4300*/  FMUL.FTZ R8, R120, R15 ;  /* 0x0000000f78087220 */ /* 0x000fe40000410000 */
[----:B------:R-:W-:Y:S02]  /*4310*/  FFMA.FTZ R10, R103, R9, R10 ;  /* 0x00000009670a7223 */ /* 0x000fe4000001000a */
[-C--:B------:R-:W-:Y:S02]  /*4320*/  FFMA.FTZ R14, R124, R3.reuse, -R8 ;  /* 0x000000037c0e7223 */ /* 0x080fe40000010808 */
[----:B------:R-:W-:Y:S02]  /*4330*/  FMUL.FTZ R8, R108, R2 ;  /* 0x000000026c087220 */ /* 0x000fe40000410000 */
[----:B------:R-:W-:Y:S01]  /*4340*/  FMUL.FTZ R9, R120, R3 ;  /* 0x0000000378097220 */ /* 0x000fe20000410000 */
[----:B-1----:R-:W-:Y:S01]  /*4350*/  PRMT R144, RZ, 0x7610, R4 ;  /* 0x00007610ff907816 */ /* 0x002fe20000000004 */
[----:B------:R-:W-:-:S02]  /*4360*/  FMUL.FTZ R3, R108, R10 ;  /* 0x0000000a6c037220 */ /* 0x000fc40000410000 */
[C---:B------:R-:W-:Y:S02]  /*4370*/  FFMA.FTZ R8, R109.reuse, R10, R8 ;  /* 0x0000000a6d087223 */ /* 0x040fe40000010008 */
[----:B------:R-:W-:Y:S02]  /*4380*/  FFMA.FTZ R9, R124, R15, R9 ;  /* 0x0000000f7c097223 */ /* 0x000fe40000010009 */
[----:B------:R-:W-:Y:S02]  /*4390*/  FMUL.FTZ R142, R24, R11 ;  /* 0x0000000b188e7220 */ /* 0x000fe40000410000 */
[----:B------:R-:W-:Y:S02]  /*43a0*/  FFMA.FTZ R3, R109, R2, -R3 ;  /* 0x000000026d037223 */ /* 0x000fe40000010803 */
[----:B------:R-:W-:Y:S02]  /*43b0*/  FMUL.FTZ R2, R106, R8 ;  /* 0x000000086a027220 */ /* 0x000fe40000410000 */
[----:B------:R-:W-:-:S02]  /*43c0*/  FADD.FTZ R10, R142, R9 ;  /* 0x000000098e0a7221 */ /* 0x000fc40000010000 */
[----:B------:R-:W-:Y:S02]  /*43d0*/  FMUL.FTZ R9, R106, R3 ;  /* 0x000000036a097220 */ /* 0x000fe40000410000 */
[----:B------:R-:W-:Y:S02]  /*43e0*/  FMUL.FTZ R141, R24, R141 ;  /* 0x0000008d188d7220 */ /* 0x000fe40000410000 */
[C---:B------:R-:W-:Y:S01]  /*43f0*/  FFMA.FTZ R3, R107.reuse, R3, -R2 ;  /* 0x000000036b037223 */ /* 0x040fe20000010802 */
[----:B------:R-:W-:Y:S01]  /*4400*/  PRMT R2, RZ, 0x5410, R4 ;  /* 0x00005410ff027816 */ /* 0x000fe20000000004 */
[----:B------:R-:W-:Y:S02]  /*4410*/  FFMA.FTZ R9, R107, R8, R9 ;  /* 0x000000086b097223 */ /* 0x000fe40000010009 */
[----:B------:R-:W-:Y:S02]  /*4420*/  FADD.FTZ R14, R141, R14 ;  /* 0x0000000e8d0e7221 */ /* 0x000fe40000010000 */
[----:B------:R-:W-:-:S02]  /*4430*/  FMUL.FTZ R8, R114, R3 ;  /* 0x0000000372087220 */ /* 0x000fc40000410000 */
[-C--:B------:R-:W-:Y:S02]  /*4440*/  FMUL.FTZ R4, R114, R9.reuse ;  /* 0x0000000972047220 */ /* 0x080fe40000410000 */
[C---:B------:R-:W-:Y:S02]  /*4450*/  FMUL.FTZ R15, R118.reuse, R14 ;  /* 0x0000000e760f7220 */ /* 0x040fe40000410000 */
[C---:B------:R-:W-:Y:S02]  /*4460*/  FFMA.FTZ R8, R115.reuse, R9, R8 ;  /* 0x0000000973087223 */ /* 0x040fe40000010008 */
[-C--:B------:R-:W-:Y:S02]  /*4470*/  FMUL.FTZ R11, R118, R10.reuse ;  /* 0x0000000a760b7220 */ /* 0x080fe40000410000 */
[----:B------:R-:W-:Y:S02]  /*4480*/  FFMA.FTZ R4, R115, R3, -R4 ;  /* 0x0000000373047223 */ /* 0x000fe40000010804 */
[----:B------:R-:W-:-:S02]  /*4490*/  FFMA.FTZ R15, R119, R10, R15 ;  /* 0x0000000a770f7223 */ /* 0x000fc4000001000f */
[C---:B------:R-:W-:Y:S02]  /*44a0*/  FMUL.FTZ R144, R23.reuse, R144 ;  /* 0x0000009017907220 */ /* 0x040fe40000410000 */
[----:B------:R-:W-:Y:S02]  /*44b0*/  FMUL.FTZ R143, R23, R2 ;  /* 0x00000002178f7220 */ /* 0x000fe40000410000 */
[C---:B------:R-:W-:Y:S02]  /*44c0*/  FMUL.FTZ R2, R112.reuse, R8 ;  /* 0x0000000870027220 */ /* 0x040fe40000410000 */
[----:B------:R-:W-:Y:S02]  /*44d0*/  FFMA.FTZ R14, R119, R14, -R11 ;  /* 0x0000000e770e7223 */ /* 0x000fe4000001080b */
[----:B------:R-:W-:Y:S02]  /*44e0*/  FMUL.FTZ R3, R112, R4 ;  /* 0x0000000470037220 */ /* 0x000fe40000410000 */
[----:B------:R-:W-:-:S02]  /*44f0*/  FADD.FTZ R15, R144, R15 ;  /* 0x0000000f900f7221 */ /* 0x000fc40000010000 */
[----:B------:R-:W-:Y:S01]  /*4500*/  FFMA.FTZ R9, R113, R4, -R2 ;  /* 0x0000000471097223 */ /* 0x000fe20000010802 */
[----:B------:R-:W-:Y:S01]  /*4510*/  PRMT R145, RZ, 0x5410, R5 ;  /* 0x00005410ff917816 */ /* 0x000fe20000000005 */
[----:B------:R-:W-:Y:S02]  /*4520*/  FADD.FTZ R14, R143, R14 ;  /* 0x0000000e8f0e7221 */ /* 0x000fe40000010000 */
[----:B------:R-:W-:Y:S02]  /*4530*/  FFMA.FTZ R11, R113, R8, R3 ;  /* 0x00000008710b7223 */ /* 0x000fe40000010003 */
[C---:B------:R-:W-:Y:S01]  /*4540*/  FMUL.FTZ R17, R127.reuse, R15 ;  /* 0x0000000f7f117220 */ /* 0x040fe20000410000 */
[----:B------:R-:W-:Y:S01]  /*4550*/  PRMT R5, RZ, 0x7610, R5 ;  /* 0x00007610ff057816 */ /* 0x000fe20000000005 */
[C---:B------:R-:W-:Y:S01]  /*4560*/  FMUL.FTZ R8, R120.reuse, R9 ;  /* 0x0000000978087220 */ /* 0x040fe20000410000 */
[----:B------:R-:W-:Y:S01]  /*4570*/  PRMT R148, RZ, 0x7610, R6 ;  /* 0x00007610ff947816 */ /* 0x000fe20000000006 */
[-C--:B------:R-:W-:Y:S01]  /*4580*/  FMUL.FTZ R10, R127, R14.reuse ;  /* 0x0000000e7f0a7220 */ /* 0x080fe20000410000 */
[----:B------:R-:W-:Y:S01]  /*4590*/  PRMT R149, RZ, 0x5410, R7 ;  /* 0x00005410ff957816 */ /* 0x000fe20000000007 */
[----:B------:R-:W-:Y:S01]  /*45a0*/  FMUL.FTZ R4, R120, R11 ;  /* 0x0000000b78047220 */ /* 0x000fe20000410000 */
[----:B------:R0:W5:Y:S01]  /*45b0*/  LDG.E.64 R2, [R12.64] ;  /* 0x000000040c027981 */ /* 0x000162000c1e1b00 */
[----:B------:R-:W-:-:S02]  /*45c0*/  FFMA.FTZ R14, R128, R14, -R17 ;  /* 0x0000000e800e7223 */ /* 0x000fc40000010811 */
[----:B------:R-:W-:Y:S02]  /*45d0*/  FMUL.FTZ R145, R22, R145 ;  /* 0x0000009116917220 */ /* 0x000fe40000410000 */
[----:B------:R-:W-:Y:S02]  /*45e0*/  FFMA.FTZ R8, R124, R11, R8 ;  /* 0x0000000b7c087223 */ /* 0x000fe40000010008 */
[----:B------:R-:W-:Y:S02]  /*45f0*/  FFMA.FTZ R15, R128, R15, R10 ;  /* 0x0000000f800f7223 */ /* 0x000fe4000001000a */
[----:B------:R-:W-:Y:S02]  /*4600*/  FMUL.FTZ R146, R22, R5 ;  /* 0x0000000516927220 */ /* 0x000fe40000410000 */
[----:B------:R-:W-:Y:S02]  /*4610*/  FFMA.FTZ R4, R124, R9, -R4 ;  /* 0x000000097c047223 */ /* 0x000fe40000010804 */
[----:B------:R-:W-:-:S02]  /*4620*/  FADD.FTZ R14, R145, R14 ;  /* 0x0000000e910e7221 */ /* 0x000fc40000010000 */
[----:B------:R-:W-:Y:S02]  /*4630*/  FMUL.FTZ R5, R118, R8 ;  /* 0x0000000876057220 */ /* 0x000fe40000410000 */
[----:B------:R-:W-:Y:S02]  /*4640*/  FADD.FTZ R15, R146, R15 ;  /* 0x0000000f920f7221 */ /* 0x000fe40000010000 */
[----:B------:R-:W-:Y:S02]  /*4650*/  FMUL.FTZ R9, R118, R4 ;  /* 0x0000000476097220 */ /* 0x000fe40000410000 */
[----:B------:R-:W-:Y:S02]  /*4660*/  FMUL.FTZ R10, R125, R14 ;  /* 0x0000000e7d0a7220 */ /* 0x000fe40000410000 */
[----:B------:R-:W-:Y:S01]  /*4670*/  FFMA.FTZ R5, R119, R4, -R5 ;  /* 0x0000000477057223 */ /* 0x000fe20000010805 */
[----:B------:R-:W-:Y:S01]  /*4680*/  PRMT R4, RZ, 0x5410, R6 ;  /* 0x00005410ff047816 */ /* 0x000fe20000000006 */
[----:B------:R-:W-:-:S02]  /*4690*/  FMUL.FTZ R11, R125, R15 ;  /* 0x0000000f7d0b7220 */ /* 0x000fc40000410000 */
[----:B------:R-:W-:Y:S02]  /*46a0*/  FFMA.FTZ R9, R119, R8, R9 ;  /* 0x0000000877097223 */ /* 0x000fe40000010009 */
[C---:B------:R-:W-:Y:S02]  /*46b0*/  FFMA.FTZ R15, R126.reuse, R15, R10 ;  /* 0x0000000f7e0f7223 */ /* 0x040fe4000001000a */
[----:B------:R-:W-:Y:S02]  /*46c0*/  FMUL.FTZ R148, R21, R148 ;  /* 0x0000009415947220 */ /* 0x000fe40000410000 */
[----:B------:R-:W-:Y:S02]  /*46d0*/  FFMA.FTZ R14, R126, R14, -R11 ;  /* 0x0000000e7e0e7223 */ /* 0x000fe4000001080b */
[----:B------:R-:W-:Y:S02]  /*46e0*/  FMUL.FTZ R6, R127, R9 ;  /* 0x000000097f067220 */ /* 0x000fe40000410000 */
[----:B------:R-:W-:-:S02]  /*46f0*/  FMUL.FTZ R147, R21, R4 ;  /* 0x0000000415937220 */ /* 0x000fc40000410000 */
[----:B------:R-:W-:Y:S02]  /*4700*/  FADD.FTZ R15, R148, R15 ;  /* 0x0000000f940f7221 */ /* 0x000fe40000010000 */
[-C--:B------:R-:W-:Y:S02]  /*4710*/  FMUL.FTZ R4, R127, R5.reuse ;  /* 0x000000057f047220 */ /* 0x080fe40000410000 */
[----:B------:R-:W-:Y:S02]  /*4720*/  FFMA.FTZ R6, R128, R5, -R6 ;  /* 0x0000000580067223 */ /* 0x000fe40000010806 */
[----:B------:R-:W-:Y:S02]  /*4730*/  FADD.FTZ R14, R147, R14 ;  /* 0x0000000e930e7221 */ /* 0x000fe40000010000 */
[C---:B------:R-:W-:Y:S01]  /*4740*/  FMUL.FTZ R5, R131.reuse, R15 ;  /* 0x0000000f83057220 */ /* 0x040fe20000410000 */
[----:B------:R-:W-:Y:S01]  /*4750*/  PRMT R7, RZ, 0x7610, R7 ;  /* 0x00007610ff077816 */ /* 0x000fe20000000007 */
[----:B------:R-:W-:-:S02]  /*4760*/  FMUL.FTZ R8, R131, R14 ;  /* 0x0000000e83087220 */ /* 0x000fc40000410000 */
[----:B------:R-:W-:Y:S02]  /*4770*/  FFMA.FTZ R14, R134, R14, -R5 ;  /* 0x0000000e860e7223 */ /* 0x000fe40000010805 */
[----:B------:R-:W-:Y:S02]  /*4780*/  FFMA.FTZ R4, R128, R9, R4 ;  /* 0x0000000980047223 */ /* 0x000fe40000010004 */
[----:B------:R-:W-:Y:S02]  /*4790*/  FMUL.FTZ R5, R125, R6 ;  /* 0x000000067d057220 */ /* 0x000fe40000410000 */
[----:B------:R-:W-:Y:S02]  /*47a0*/  FMUL.FTZ R149, R20, R149 ;  /* 0x0000009514957220 */ /* 0x000fe40000410000 */
[----:B------:R-:W-:Y:S02]  /*47b0*/  FFMA.FTZ R15, R134, R15, R8 ;  /* 0x0000000f860f7223 */ /* 0x000fe40000010008 */
[----:B------:R-:W-:-:S02]  /*47c0*/  FMUL.FTZ R150, R20, R7 ;  /* 0x0000000714967220 */ /* 0x000fc40000410000 */
[-C--:B------:R-:W-:Y:S02]  /*47d0*/  FFMA.FTZ R7, R126, R4.reuse, R5 ;  /* 0x000000047e077223 */ /* 0x080fe40000010005 */
        /* <DEDUP_REMOVED lines=121> */
[-C--:B------:R-:W-:Y:S02]  /*4f70*/  FMUL.FTZ R18, R154, R10.reuse ;  /* 0x0000000a9a127220 */ /* 0x080fe40000410000 */
[----:B------:R-:W-:-:S02]  /*4f80*/  FFMA.FTZ R16, R153, R10, -R13 ;  /* 0x0000000a99107223 */ /* 0x000fc4000001080d */
[C---:B------:R-:W-:Y:S02]  /*4f90*/  FMUL.FTZ R12, R154.reuse, R9 ;  /* 0x000000099a0c7220 */ /* 0x040fe40000410000 */
[-C--:B------:R-:W-:Y:S02]  /*4fa0*/  FMUL.FTZ R14, R154, R8.reuse ;  /* 0x000000089a0e7220 */ /* 0x080fe40000410000 */
        /* <DEDUP_REMOVED lines=10> */
.L_x_1300:
        /* <DEDUP_REMOVED lines=16> */
.L_x_1301:
[----:B------:R-:W-:Y:S05]  /*5150*/  BSYNC B0 ;  /* 0x0000000000007941 */ /* 0x000fea0003800000 */
.L_x_1299:
        /* <DEDUP_REMOVED lines=123> */
.L_x_1303:
[----:B------:R-:W-:Y:S05]  /*5910*/  BSYNC B0 ;  /* 0x0000000000007941 */ /* 0x000fea0003800000 */
.L_x_1302:
        /* <DEDUP_REMOVED lines=52> */
.L_x_1298:
[----:B------:R-:W-:Y:S01]  /*5c60*/  BAR.SYNC.DEFER_BLOCKING 0x0 ;  /* 0x0000000000007b1d */ /* 0x000fe20000010000 */
[----:B------:R-:W-:Y:S01]  /*5c70*/  LEA R0, R69, R88, 0x1 ;  /* 0x0000005845007211 */ /* 0x000fe200078e08ff */
[C---:B------:R-:W-:Y:S01]  /*5c80*/  IMAD R12, R123.reuse, c[0x0][0x200], RZ ;  /* 0x000080007b0c7a24 */ /* 0x040fe200078e02ff */
        /* <DEDUP_REMOVED lines=65> */
[----:B------:R-:W0:Y:S01]  /*60a0*/  MUFU.EX2 R9, R9 ;  /* 0x0000000900097308 */ /* 0x000e220000000800 */
[----:B------:R-:W-:Y:S01]  /*60b0*/  PRMT R15, RZ, 0x7610, R15 ;  /* 0x00007610ff0f7816 */ /* 0x000fe2000000000f */
[----:B------:R-:W-:Y:S01]  /*60c0*/  FMUL.FTZ R16, R13, -1.4426950216293334961 ;  /* 0xbfb8aa3b0d107820 */ /* 0x000fe20000410000 */
[----:B-1----:R-:W-:Y:S01]  /*60d0*/  PRMT R23, RZ, 0x5410, R4 ;  /* 0x00005410ff177816 */ /* 0x002fe20000000004 */
[----:B------:R-:W-:Y:S01]  /*60e0*/  FMUL.FTZ R19, R14, -1.4426950216293334961 ;  /* 0xbfb8aa3b0e137820 */ /* 0x000fe20000410000 */
[--C-:B------:R-:W-:Y:S01]  /*60f0*/  PRMT R26, RZ, 0x5410, R5.reuse ;  /* 0x00005410ff1a7816 */ /* 0x100fe20000000005 */
        /* <DEDUP_REMOVED lines=13> */
[----:B------:R-:W2:Y:S01]  /*61d0*/  MUFU.EX2 R28, R28 ;  /* 0x0000001c001c7308 */ /* 0x000ea20000000800 */
[----:B------:R-:W-:-:S02]  /*61e0*/  FMUL.FTZ R35, R34, -1.4426950216293334961 ;  /* 0xbfb8aa3b22237820 */ /* 0x000fc40000410000 */
[----:B0-----:R-:W-:Y:S02]  /*61f0*/  FADD.FTZ R9, R9, 1 ;  /* 0x3f80000009097421 */ /* 0x001fe40000010000 */
[----:B------:R-:W-:Y:S02]  /*6200*/  FMUL.FTZ R4, R25, -1.4426950216293334961 ;  /* 0xbfb8aa3b19047820 */ /* 0x000fe40000410000 */
[----:B------:R-:W-:Y:S01]  /*6210*/  FMUL.FTZ R6, R32, -1.4426950216293334961 ;  /* 0xbfb8aa3b20067820 */ /* 0x000fe20000410000 */
[----:B------:R-:W0:Y:S01]  /*6220*/  MUFU.EX2 R16, R16 ;  /* 0x0000001000107308 */ /* 0x000e220000000800 */
[----:B------:R-:W-:Y:S02]  /*6230*/  FMUL.FTZ R7, R52, -1.4426950216293334961 ;  /* 0xbfb8aa3b34077820 */ /* 0x000fe40000410000 */
[----:B-1----:R-:W-:-:S05]  /*6240*/  FADD.FTZ R11, R11, 1 ;  /* 0x3f8000000b0b7421 */ /* 0x002fca0000010000 */
        /* <DEDUP_REMOVED lines=24> */
[----:B------:R-:W2:Y:S01]  /*63d0*/  MUFU.EX2 R7, R7 ;  /* 0x0000000700077308 */ /* 0x000ea20000000800 */
[----:B-1----:R-:W-:-:S04]  /*63e0*/  FMUL.FTZ R5, R12, R9 ;  /* 0x000000090c057220 */ /* 0x002fc80000410000 */
[----:B------:R-:W-:-:S03]  /*63f0*/  FMUL.FTZ R5, R5, R50 ;  /* 0x0000003205057220 */ /* 0x000fc60000410000 */
[----:B------:R-:W1:Y:S01]  /*6400*/  MUFU.RCP R11, R11 ;  /* 0x0000000b000b7308 */ /* 0x000e620000001000 */
[----:B0-----:R-:W-:Y:S02]  /*6410*/  FADD.FTZ R4, R4, 1 ;  /* 0x3f80000004047421 */ /* 0x001fe40000010000 */
[----:B--2---:R-:W-:-:S05]  /*6420*/  FADD.FTZ R9, R7, 1 ;  /* 0x3f80000007097421 */ /* 0x004fca0000010000 */
[----:B------:R-:W0:Y:S01]  /*6430*/  MUFU.RCP R53, R28 ;  /* 0x0000001c00357308 */ /* 0x000e220000001000 */
[----:B-1----:R-:W-:-:S07]  /*6440*/  FMUL.FTZ R10, R10, R11 ;  /* 0x0000000b0a0a7220 */ /* 0x002fce0000410000 */
[----:B------:R-:W1:Y:S01]  /*6450*/  MUFU.RCP R16, R16 ;  /* 0x0000001000107308 */ /* 0x000e620000001000 */
[----:B------:R-:W-:-:S07]  /*6460*/  FMUL.FTZ R10, R10, R49 ;  /* 0x000000310a0a7220 */ /* 0x000fce0000410000 */
[----:B------:R-:W-:Y:S01]  /*6470*/  MUFU.RCP R18, R18 ;  /* 0x0000001200127308 */ /* 0x000fe20000001000 */
[----:B0-----:R-:W-:-:S04]  /*6480*/  FMUL.FTZ R8, R8, R53 ;  /* 0x0000003508087220 */ /* 0x001fc80000410000 */
[----:B------:R-:W-:-:S03]  /*6490*/  FMUL.FTZ R8, R8, R51 ;  /* 0x0000003308087220 */ /* 0x000fc60000410000 */
[----:B------:R-:W0:Y:S01]  /*64a0*/  MUFU.RCP R19, R19 ;  /* 0x0000001300137308 */ /* 0x000e220000001000 */
[----:B-1----:R-:W-:Y:S01]  /*64b0*/  FMUL.FTZ R13, R13, R16 ;  /* 0x000000100d0d7220 */ /* 0x002fe20000410000 */
[----:B------:R-:W-:-:S03]  /*64c0*/  F2FP.BF16.PACK_AB R12, R5, R8 ;  /* 0x00000008050c723e */ /* 0x000fc600000010ff */
[----:B------:R-:W-:-:S03]  /*64d0*/  FMUL.FTZ R13, R13, R48 ;  /* 0x000000300d0d7220 */ /* 0x000fc60000410000 */
[----:B------:R-:W1:Y:S02]  /*64e0*/  MUFU.RCP R21, R21 ;  /* 0x0000001500157308 */ /* 0x000e640000001000 */
[----:B------:R-:W-:-:S06]  /*64f0*/  F2FP.BF16.PACK_AB R13, R13, R10 ;  /* 0x0000000a0d0d723e */ /* 0x000fcc00000010ff */
[----:B------:R-:W2:Y:S01]  /*6500*/  MUFU.RCP R22, R22 ;  /* 0x0000001600167308 */ /* 0x000ea20000001000 */
[----:B0-----:R-:W-:-:S04]  /*6510*/  FMUL.FTZ R7, R14, R19 ;  /* 0x000000130e077220 */ /* 0x001fc80000410000 */
[----:B------:R-:W-:-:S03]  /*6520*/  FMUL.FTZ R7, R7, R46 ;  /* 0x0000002e07077220 */ /* 0x000fc60000410000 */
[----:B------:R-:W-:Y:S01]  /*6530*/  MUFU.RCP R24, R24 ;  /* 0x0000001800187308 */ /* 0x000fe20000001000 */
[----:B-1----:R-:W-:-:S04]  /*6540*/  FMUL.FTZ R20, R20, R21 ;  /* 0x0000001514147220 */ /* 0x002fc80000410000 */
[----:B------:R-:W-:-:S03]  /*6550*/  FMUL.FTZ R20, R20, R45 ;  /* 0x0000002d14147220 */ /* 0x000fc60000410000 */
[----:B------:R0:W1:Y:S01]  /*6560*/  MUFU.RCP R28, R4 ;  /* 0x00000004001c7308 */ /* 0x0000620000001000 */
[----:B--2---:R-:W-:-:S04]  /*6570*/  FMUL.FTZ R15, R15, R22 ;  /* 0x000000160f0f7220 */ /* 0x004fc80000410000 */
[----:B------:R-:W-:-:S03]  /*6580*/  FMUL.FTZ R15, R15, R44 ;  /* 0x0000002c0f0f7220 */ /* 0x000fc60000410000 */
[----:B------:R-:W2:Y:S01]  /*6590*/  MUFU.RCP R27, R27 ;  /* 0x0000001b001b7308 */ /* 0x000ea20000001000 */
[----:B0-----:R-:W-:Y:S01]  /*65a0*/  FMUL.FTZ R4, R17, R18 ;  /* 0x0000001211047220 */ /* 0x001fe20000410000 */
[----:B------:R-:W-:Y:S01]  /*65b0*/  BAR.SYNC.DEFER_BLOCKING 0x0 ;  /* 0x0000000000007b1d */ /* 0x000fe20000010000 */
[----:B------:R-:W-:Y:S02]  /*65c0*/  F2FP.BF16.PACK_AB R15, R15, R20 ;  /* 0x000000140f0f723e */ /* 0x000fe400000010ff */
[----:B------:R-:W-:-:S03]  /*65d0*/  FMUL.FTZ R4, R4, R47 ;  /* 0x0000002f04047220 */ /* 0x000fc60000410000 */
[----:B------:R0:W3:Y:S01]  /*65e0*/  MUFU.RCP R54, R6 ;  /* 0x0000000600367308 */ /* 0x0000e20000001000 */
[----:B-1----:R-:W-:Y:S01]  /*65f0*/  FMUL.FTZ R25, R25, R28 ;  /* 0x0000001c19197220 */ /* 0x002fe20000410000 */
[----:B------:R-:W-:Y:S01]  /*6600*/  F2FP.BF16.PACK_AB R14, R7, R4 ;  /* 0x00000004070e723e */ /* 0x000fe200000010ff */
[----:B------:R-:W-:Y:S02]  /*6610*/  IMAD R4, R123, c[0x0][0x210], RZ ;  /* 0x000084007b047a24 */ /* 0x000fe400078e02ff */
[----:B------:R-:W-:Y:S02]  /*6620*/  FMUL.FTZ R25, R25, R42 ;  /* 0x0000002a19197220 */ /* 0x000fe40000410000 */
[----:B------:R-:W-:Y:S01]  /*6630*/  IMAD R5, R73, c[0x0][0x214], R4 ;  /* 0x0000850049057a24 */ /* 0x000fe200078e0204 */
[----:B------:R-:W1:Y:S01]  /*6640*/  MUFU.RCP R31, R31 ;  /* 0x0000001f001f7308 */ /* 0x000e620000001000 */
[----:B0-----:R-:W-:Y:S02]  /*6650*/  FMUL.FTZ R6, R23, R24 ;  /* 0x0000001817067220 */ /* 0x001fe40000410000 */
[----:B--2---:R-:W-:Y:S01]  /*6660*/  FMUL.FTZ R26, R26, R27 ;  /* 0x0000001b1a1a7220 */ /* 0x004fe20000410000 */
[----:B------:R-:W-:Y:S01]  /*6670*/  IADD3 R3, R3, R5, RZ ;  /* 0x0000000503037210 */ /* 0x000fe20007ffe0ff */
[----:B------:R-:W-:-:S02]  /*6680*/  FMUL.FTZ R6, R6, R43 ;  /* 0x0000002b06067220 */ /* 0x000fc40000410000 */
[----:B------:R-:W-:Y:S01]  /*6690*/  FMUL.FTZ R26, R26, R41 ;  /* 0x000000291a1a7220 */ /* 0x000fe20000410000 */
[----:B------:R-:W-:Y:S01]  /*66a0*/  MUFU.RCP R33, R33 ;  /* 0x0000002100217308 */ /* 0x000fe20000001000 */
[----:B---3--:R-:W-:Y:S01]  /*66b0*/  FMUL.FTZ R29, R29, R54 ;  /* 0x000000361d1d7220 */ /* 0x008fe20000410000 */
[----:B------:R-:W-:Y:S01]  /*66c0*/  F2FP.BF16.PACK_AB R28, R25, R6 ;  /* 0x00000006191c723e */ /* 0x000fe200000010ff */
[----:B------:R-:W-:Y:S01]  /*66d0*/  STS.128 [R0.X16], R12 ;  /* 0x0000000c00007388 */ /* 0x000fe2000000cc00 */
[----:B------:R-:W-:Y:S02]  /*66e0*/  IMAD R5, R79, c[0x0][0x218], RZ ;  /* 0x000086004f057a24 */ /* 0x000fe400078e02ff */
[----:B------:R-:W-:Y:S02]  /*66f0*/  FMUL.FTZ R29, R29, R40 ;  /* 0x000000281d1d7220 */ /* 0x000fe40000410000 */
[----:B------:R-:W0:Y:S01]  /*6700*/  MUFU.RCP R35, R35 ;  /* 0x0000002300237308 */ /* 0x000e220000001000 */
[----:B-1----:R-:W-:-:S02]  /*6710*/  FMUL.FTZ R30, R30, R31 ;  /* 0x0000001f1e1e7220 */ /* 0x002fc40000410000 */
[----:B------:R-:W-:Y:S01]  /*6720*/  F2FP.BF16.PACK_AB R29, R29, R26 ;  /* 0x0000001a1d1d723e */ /* 0x000fe200000010ff */
[----:B------:R-:W-:Y:S02]  /*6730*/  IMAD R5, R90, c[0x0][0x21c], R5 ;  /* 0x000087005a057a24 */ /* 0x000fe400078e0205 */
[----:B------:R-:W-:Y:S02]  /*6740*/  FMUL.FTZ R30, R30, R39 ;  /* 0x000000271e1e7220 */ /* 0x000fe40000410000 */
[----:B------:R1:W2:Y:S01]  /*6750*/  MUFU.RCP R11, R9 ;  /* 0x00000009000b7308 */ /* 0x0002a20000001000 */
[----:B------:R-:W-:-:S05]  /*6760*/  IMAD.WIDE.U32 R2, R90, c[0x0][0x218], R2 ;  /* 0x000086005a027a25 */ /* 0x000fca00078e0002 */
[----:B------:R-:W-:Y:S01]  /*6770*/  IADD3 R3, R3, R5, RZ ;  /* 0x0000000503037210 */ /* 0x000fe20007ffe0ff */
[----:B0-----:R-:W-:Y:S01]  /*6780*/  FMUL.FTZ R34, R34, R35 ;  /* 0x0000002322227220 */ /* 0x001fe20000410000 */
[----:B------:R-:W-:Y:S01]  /*6790*/  LEA R4, P0, R2, c[0x0][0x270], 0x1 ;  /* 0x00009c0002047a11 */ /* 0x000fe200078008ff */
[----:B-1----:R-:W-:Y:S02]  /*67a0*/  FMUL.FTZ R9, R32, R33 ;  /* 0x0000002120097220 */ /* 0x002fe40000410000 */
[----:B------:R-:W-:Y:S01]  /*67b0*/  FMUL.FTZ R34, R34, R37 ;  /* 0x0000002522227220 */ /* 0x000fe20000410000 */
[----:B------:R-:W-:Y:S01]  /*67c0*/  LEA.HI.X R5, R2, c[0x0][0x274], R3, 0x1, P0 ;  /* 0x00009d0002057a11 */ /* 0x000fe200000f0c03 */
[----:B------:R-:W-:Y:S01]  /*67d0*/  FMUL.FTZ R9, R9, R38 ;  /* 0x0000002609097220 */ /* 0x000fe20000410000 */
[----:B------:R-:W-:Y:S01]  /*67e0*/  ISETP.GE.AND P0, PT, R67, c[0x0][0x174], PT ;  /* 0x00005d0043007a0c */ /* 0x000fe20003f06270 */
[----:B--2---:R-:W-:Y:S02]  /*67f0*/  FMUL.FTZ R11, R52, R11 ;  /* 0x0000000b340b7220 */ /* 0x004fe40000410000 */
[----:B------:R-:W-:Y:S01]  /*6800*/  IMAD.WIDE R2, R65, 0x10, R4 ;  /* 0x0000001041027825 */ /* 0x000fe200078e0204 */
[----:B------:R-:W-:-:S03]  /*6810*/  F2FP.BF16.PACK_AB R30, R9, R30 ;  /* 0x0000001e091e723e */ /* 0x000fc600000010ff */
        /* <DEDUP_REMOVED lines=10> */
.L_x_1305:
[----:B------:R-:W-:Y:S05]  /*68c0*/  EXIT ;  /* 0x000000000000794d */ /* 0x000fea0003800000 */
.L_x_1307:
        /* <DEDUP_REMOVED lines=11> */
.L_x_5349:


//--------------------- .text._Z25selective_scan_fwd_kernelI32Selective_Scan_fwd_kernel_traitsILi64ELi16ELi1ELb1ELb1ELb1ELb0EN3c108BFloat16ENS1_7complexIfEEEEv13SSMParamsBase --------------------------
	.section	.text._Z25selective_scan_fwd_kernelI32Selective_Scan_fwd_kernel_traitsILi64ELi16ELi1ELb1ELb1ELb1ELb0EN3c108BFloat16ENS1_7complexIfEEEEv13SSMParamsBase,"ax",@progbits
	.sectioninfo	@"SHI_REGISTERS=168"
	.align	128
        .global         _Z25selective_scan_fwd_kernelI32Selective_Scan_fwd_kernel_traitsILi64ELi16ELi1ELb1ELb1ELb1ELb0EN3c108BFloat16ENS1_7complexIfEEEEv13SSMParamsBase
        .type           _Z25selective_scan_fwd_kernelI32Selective_Scan_fwd_kernel_traitsILi64ELi16ELi1ELb1ELb1ELb1ELb0EN3c108BFloat16ENS1_7complexIfEEEEv13SSMParamsBase,@function
        .size           _Z25selective_scan_fwd_kernelI32Selective_Scan_fwd_kernel_traitsILi64ELi16ELi1ELb1ELb1ELb1ELb0EN3c108BFloat16ENS1_7complexIfEEEEv13SSMParamsBase,(.L_x_5350 - _Z25selective_scan_fwd_kernelI32Selective_Scan_fwd_kernel_traitsILi64ELi16ELi1ELb1ELb1ELb1ELb0EN3c108BFloat16ENS1_7complexIfEEEEv13SSMParamsBase)
        .other          _Z25selective_scan_fwd_kernelI32Selective_Scan_fwd_kernel_traitsILi64ELi16ELi1ELb1ELb1ELb1ELb0EN3c108BFloat16ENS1_7complexIfEEEEv13SSMParamsBase,@"STO_CUDA_ENTRY STV_DEFAULT"
_Z25selective_scan_fwd_kernelI32Selective_Scan_fwd_kernel_traitsILi64ELi16ELi1ELb1ELb1ELb1ELb0EN3c108BFloat16ENS1_7complexIfEEEEv13SSMParamsBase:
.text._Z25selective_scan_fwd_kernelI32Selective_Scan_fwd_kernel_traitsILi64ELi16ELi1ELb1ELb1ELb1ELb0EN3c108BFloat16ENS1_7complexIfEEEEv13SSMParamsBase:
        /* <DEDUP_REMOVED lines=108> */
[----:B------:R-:W-:Y:S01]  /*06c0*/  UIADD3 UR17, UR17, UR5, URZ ;  /* 0x0000000511117290 */ /* 0x000fe2000fffe03f */
[----:B-----5:R1:W2:Y:S01]  /*06d0*/  @P1 R2UR UR4, R4 ;  /* 0x00000000040413c2 */ /* 0x0202a200000e0000 */
[----:B------:R-:W-:Y:S01]  /*06e0*/  UIMAD UR15, UR9, UR27, UR15 ;  /* 0x0000001b090f72a4 */ /* 0x000fe2000f8e020f */
[----:B------:R-:W3:Y:S01]  /*06f0*/  S2R R163, SR_LANEID ;  /* 0x0000000000a37919 */ /* 0x000ee20000000000 */
[----:B------:R-:W-:-:S02]  /*0700*/  UMOV UR5, URZ ;  /* 0x0000003f00057c82 */ /* 0x000fc40008000000 */
[----:B------:R-:W-:Y:S02]  /*0710*/  UIMAD.WIDE.U32 UR8, UR8, UR26, UR16 ;  /* 0x0000001a080872a5 */ /* 0x000fe4000f8e0010 */
[----:B------:R-:W-:Y:S01]  /*0720*/  ULDC.64 UR24, c[0x0][0x248] ;  /* 0x0000920000187ab9 */ /* 0x000fe20000000a00 */
[----:B------:R1:W4:Y:S01]  /*0730*/  @P0 R2UR UR5, R2 ;  /* 0x00000000020503c2 */ /* 0x00032200000e0000 */
[----:B------:R-:W-:Y:S02]  /*0740*/  UIADD3 UR17, UR9, UR15, URZ ;  /* 0x0000000f09117290 */ /* 0x000fe4000fffe03f */
[----:B------:R-:W-:Y:S02]  /*0750*/  ULDC.64 UR26, c[0x0][0x228] ;  /* 0x00008a00001a7ab9 */ /* 0x000fe40000000a00 */
[----:B------:R-:W-:Y:S02]  /*0760*/  ULEA UR9, UP0, UR8, UR24, 0x1 ;  /* 0x0000001808097291 */ /* 0x000fe4000f80083f */
[----:B------:R-:W-:-:S02]  /*0770*/  ULEA UR16, UP1, UR6, UR26, 0x1 ;  /* 0x0000001a06107291 */ /* 0x000fc4000f82083f */
[----:B------:R-:W-:Y:S02]  /*0780*/  UIADD3 UR7, UR7, UR22, URZ ;  /* 0x0000001607077290 */ /* 0x000fe4000fffe03f */
[----:B------:R-:W-:Y:S02]  /*0790*/  ULDC.64 UR28, c[0x0][0x230] ;  /* 0x00008c00001c7ab9 */ /* 0x000fe40000000a00 */
[----:B------:R-:W-:Y:S01]  /*07a0*/  UIADD3 UR15, UR11, UR23, URZ ;  /* 0x000000170b0f7290 */ /* 0x000fe2000fffe03f */
[----:B0-----:R-:W-:Y:S01]  /*07b0*/  SHF.L.U32 R164, R0, 0x1, RZ ;  /* 0x0000000100a47819 */ /* 0x001fe200000006ff */
[----:B------:R-:W-:Y:S02]  /*07c0*/  ULEA.HI.X UR11, UR8, UR25, UR17, 0x1, UP0 ;  /* 0x00000019080b7291 */ /* 0x000fe400080f0c11 */
[----:B------:R-:W-:Y:S01]  /*07d0*/  ULEA UR14, UP2, UR10, UR28, 0x1 ;  /* 0x0000001c0a0e7291 */ /* 0x000fe2000f84083f */
[----:B------:R-:W-:Y:S01]  /*07e0*/  LOP3.LUT R164, R164, 0xffffffc0, RZ, 0xc0, !PT ;  /* 0xffffffc0a4a47812 */ /* 0x000fe200078ec0ff */
        /* <DEDUP_REMOVED lines=8> */
[----:B-1234-:R-:W-:Y:S02]  /*0870*/  UMOV UR14, UR7 ;  /* 0x00000007000e7c82 */ /* 0x01efe40008000000 */
.L_x_1348:
[----:B------:R-:W-:Y:S01]  /*0880*/  BAR.SYNC.DEFER_BLOCKING 0x0 ;  /* 0x0000000000007b1d */ /* 0x000fe20000010000 */
[----:B0-----:R-:W-:Y:S02]  /*0890*/  MOV R2, UR12 ;  /* 0x0000000c00027c02 */ /* 0x001fe40008000f00 */
[----:B------:R-:W-:-:S05]  /*08a0*/  MOV R3, UR13 ;  /* 0x0000000d00037c02 */ /* 0x000fca0008000f00 */
[----:B------:R-:W-:-:S05]  /*08b0*/  IMAD.WIDE R2, R165, 0x10, R2 ;  /* 0x00000010a5027825 */ /* 0x000fca00078e0202 */
[----:B------:R-:W2:Y:S04]  /*08c0*/  LDG.E.128 R12, [R2.64] ;  /* 0x00000012020c7981 */ /* 0x000ea8000c1e1d00 */
[----:B------:R-:W3:Y:S01]  /*08d0*/  LDG.E.128 R16, [R2.64+0x200] ;  /* 0x0002001202107981 */ /* 0x000ee2000c1e1d00 */
[-C--:B------:R-:W-:Y:S02]  /*08e0*/  IADD3 R22, R164, R163.reuse, RZ ;  /* 0x000000a3a4167210 */ /* 0x080fe40007ffe0ff */
[----:B------:R-:W-:Y:S02]  /*08f0*/  MOV R20, UR8 ;  /* 0x0000000800147c02 */ /* 0x000fe40008000f00 */
[----:B------:R-:W-:Y:S02]  /*0900*/  IADD3 R0, R22, R163, RZ ;  /* 0x000000a316007210 */ /* 0x000fe40007ffe0ff */
[----:B------:R-:W-:-:S05]  /*0910*/  MOV R21, UR9 ;  /* 0x0000000900157c02 */ /* 0x000fca0008000f00 */
        /* <DEDUP_REMOVED lines=21> */
[----:B------:R-:W-:Y:S01]  /*0a70*/  FADD.FTZ R75, R75, UR4 ;  /* 0x000000044b4b7e21 */ /* 0x000fe20008010000 */
[--C-:B------:R-:W-:Y:S01]  /*0a80*/  PRMT R71, RZ, 0x5410, R18.reuse ;  /* 0x00005410ff477816 */ /* 0x100fe20000000012 */
[----:B------:R-:W-:Y:S01]  /*0a90*/  FADD.FTZ R74, R16, UR4 ;  /* 0x00000004104a7e21 */ /* 0x000fe20008010000 */
[----:B------:R-:W-:Y:S01]  /*0aa0*/  PRMT R17, RZ, 0x7610, R17 ;  /* 0x00007610ff117816 */ /* 0x000fe20000000011 */
[----:B------:R-:W-:Y:S01]  /*0ab0*/  FADD.FTZ R73, R73, UR4 ;  /* 0x0000000449497e21 */ /* 0x000fe20008010000 */
[----:B------:R-:W-:Y:S01]  /*0ac0*/  FSETP.GTU.FTZ.AND P4, PT, R75, 20, PT ;  /* 0x41a000004b00780b */ /* 0x000fe20003f9c000 */
[----:B------:R-:W-:Y:S01]  /*0ad0*/  FADD.FTZ R71, R71, UR4 ;  /* 0x0000000447477e21 */ /* 0x000fe20008010000 */
[----:B------:R-:W-:Y:S01]  /*0ae0*/  PRMT R18, RZ, 0x7610, R18 ;  /* 0x00007610ff127816 */ /* 0x000fe20000000012 */
[----:B------:R-:W-:Y:S01]  /*0af0*/  FADD.FTZ R72, R17, UR4 ;  /* 0x0000000411487e21 */ /* 0x000fe20008010000 */
[----:B------:R-:W-:-:S02]  /*0b00*/  ISETP.EQ.OR P4, PT, RZ, UR7, P4 ;  /* 0x00000007ff007c0c */ /* 0x000fc4000a782670 */
[----:B------:R-:W-:Y:S01]  /*0b10*/  PRMT R69, RZ, 0x5410, R19 ;  /* 0x00005410ff457816 */ /* 0x000fe20000000013 */
[----:B------:R-:W-:Y:S01]  /*0b20*/  FADD.FTZ R70, R18, UR4 ;  /* 0x0000000412467e21 */ /* 0x000fe20008010000 */
[----:B------:R-:W-:Y:S02]  /*0b30*/  FSETP.GTU.FTZ.AND P5, PT, R74, 20, PT ;  /* 0x41a000004a00780b */ /* 0x000fe40003fbc000 */
[----:B------:R-:W-:Y:S01]  /*0b40*/  FSETP.GTU.FTZ.AND P3, PT, R73, 20, PT ;  /* 0x41a000004900780b */ /* 0x000fe20003f7c000 */
[----:B------:R-:W-:Y:S01]  /*0b50*/  FADD.FTZ R69, R69, UR4 ;  /* 0x0000000445457e21 */ /* 0x000fe20008010000 */
        /* <DEDUP_REMOVED lines=36> */
.L_x_1309:
[----:B-12---:R-:W-:Y:S05]  /*0da0*/  BSYNC B0 ;  /* 0x0000000000007941 */ /* 0x006fea0003800000 */
.L_x_1308:
        /* <DEDUP_REMOVED lines=36> */
.L_x_1311:
[----:B------:R-:W-:Y:S05]  /*0ff0*/  BSYNC B0 ;  /* 0x0000000000007941 */ /* 0x000fea0003800000 */
.L_x_1310:
        /* <DEDUP_REMOVED lines=38> */
.L_x_1313:
[----:B------:R-:W-:Y:S05]  /*1260*/  BSYNC B0 ;  /* 0x0000000000007941 */ /* 0x000fea0003800000 */
.L_x_1312:
        /* <DEDUP_REMOVED lines=36> */
.L_x_1315:
[----:B------:R-:W-:Y:S05]  /*14b0*/  BSYNC B0 ;  /* 0x0000000000007941 */ /* 0x000fea0003800000 */
.L_x_1314:
        /* <DEDUP_REMOVED lines=38> */
.L_x_1317:
[----:B------:R-:W-:Y:S05]  /*1720*/  BSYNC B0 ;  /* 0x0000000000007941 */ /* 0x000fea0003800000 */
.L_x_1316:
        /* <DEDUP_REMOVED lines=36> */
.L_x_1319:
[----:B------:R-:W-:Y:S05]  /*1970*/  BSYNC B0 ;  /* 0x0000000000007941 */ /* 0x000fea0003800000 */
.L_x_1318:
        /* <DEDUP_REMOVED lines=38> */
.L_x_1321:
[----:B------:R-:W-:Y:S05]  /*1be0*/  BSYNC B0 ;  /* 0x0000000000007941 */ /* 0x000fea0003800000 */
.L_x_1320:
        /* <DEDUP_REMOVED lines=36> */
.L_x_1323:
[----:B------:R-:W-:Y:S05]  /*1e30*/  BSYNC B0 ;  /* 0x0000000000007941 */ /* 0x000fea0003800000 */
.L_x_1322:
        /* <DEDUP_REMOVED lines=41> */
.L_x_1325:
[----:B------:R-:W-:Y:S05]  /*20d0*/  BSYNC B0 ;  /* 0x0000000000007941 */ /* 0x000fea0003800000 */
.L_x_1324:
[----:B------:R-:W-:Y:S01]  /*20e0*/  BSSY B0, `(.L_x_1326) ;  /* 0x0000029000007945 */ /* 0x000fe20003800000 */
[--C-:B------:R-:W-:Y:S01]  /*20f0*/  PRMT R160, RZ, 0x5410, R9.reuse ;  /* 0x00005410ffa07816 */ /* 0x100fe20000000009 */
[----:B------:R-:W-:Y:S01]  /*2100*/  FADD.FTZ R28, R15, UR4 ;  /* 0x000000040f1c7e21 */ /* 0x000fe20008010000 */
[----:B------:R-:W-:Y:S02]  /*2110*/  PRMT R143, RZ, 0x7610, R9 ;  /* 0x00007610ff8f7816 */ /* 0x000fe40000000009 */
[--C-:B------:R-:W-:Y:S02]  /*2120*/  PRMT R142, RZ, 0x5410, R10.reuse ;  /* 0x00005410ff8e7816 */ /* 0x100fe4000000000a */
[----:B------:R-:W-:Y:S02]  /*2130*/  PRMT R3, RZ, 0x7610, R10 ;  /* 0x00007610ff037816 */ /* 0x000fe4000000000a */
[----:B------:R-:W-:Y:S02]  /*2140*/  FSETP.GTU.FTZ.AND P3, PT, R29, 20, PT ;  /* 0x41a000001d00780b */ /* 0x000fe40003f7c000 */
        /* <DEDUP_REMOVED lines=34> */
.L_x_1327:
[----:B------:R-:W-:Y:S05]  /*2370*/  BSYNC B0 ;  /* 0x0000000000007941 */ /* 0x000fea0003800000 */
.L_x_1326:
        /* <DEDUP_REMOVED lines=47> */
.L_x_1329:
[----:B------:R-:W-:Y:S05]  /*2670*/  BSYNC B0 ;  /* 0x0000000000007941 */ /* 0x000fea0003800000 */
.L_x_1328:
        /* <DEDUP_REMOVED lines=33> */
.L_x_1331:
[----:B------:R-:W-:Y:S05]  /*2890*/  BSYNC B0 ;  /* 0x0000000000007941 */ /* 0x000fea0003800000 */
.L_x_1330:
        /* <DEDUP_REMOVED lines=33> */
.L_x_1333:
[----:B------:R-:W-:Y:S05]  /*2ab0*/  BSYNC B0 ;  /* 0x0000000000007941 */ /* 0x000fea0003800000 */
.L_x_1332:
        /* <DEDUP_REMOVED lines=33> */
.L_x_1335:
[----:B------:R-:W-:Y:S05]  /*2cd0*/  BSYNC B0 ;  /* 0x0000000000007941 */ /* 0x000fea0003800000 */
.L_x_1334:
        /* <DEDUP_REMOVED lines=33> */
.L_x_1337:
[----:B------:R-:W-:Y:S05]  /*2ef0*/  BSYNC B0 ;  /* 0x0000000000007941 */ /* 0x000fea0003800000 */
.L_x_1336:
        /* <DEDUP_REMOVED lines=33> */
.L_x_1339:
[----:B------:R-:W-:Y:S05]  /*3110*/  BSYNC B0 ;  /* 0x0000000000007941 */ /* 0x000fea0003800000 */
.L_x_1338:
        /* <DEDUP_REMOVED lines=36> */
.L_x_1346:
[----:B------:R-:W-:Y:S01]  /*3360*/  ULDC UR16, c[0x0][0x180] ;  /* 0x0000600000107ab9 */ /* 0x000fe20000000800 */
[----:B------:R-:W-:Y:S01]  /*3370*/  IMAD.WIDE.U32 R36, R77, c[0x0][0x180], RZ ;  /* 0x000060004d247a25 */ /* 0x000fe200078e00ff */
        /* <DEDUP_REMOVED lines=13> */
[----:B------:R-:W-:-:S06]  /*3450*/  LEA.HI.X R53, R36, c[0x0][0x224], R37, 0x3, P0 ;  /* 0x0000890024357a11 */ /* 0x000fcc00000f1c25 */
[----:B------:R-:W2:Y:S01]  /*3460*/  LDG.E.64 R52, [R52.64] ;  /* 0x0000001234347981 */ /* 0x000ea2000c1e1b00 */
[----:B------:R-:W-:Y:S01]  /*3470*/  UIMAD UR23, UR22, UR24, URZ ;  /* 0x00000018161772a4 */ /* 0x000fe2000f8e023f */
[----:B------:R-:W-:Y:S01]  /*3480*/  IADD3 R65, R164, R165, RZ ;  /* 0x000000a5a4417210 */ /* 0x000fe20007ffe0ff */
[----:B------:R-:W-:Y:S02]  /*3490*/  UIMAD.WIDE.U32 UR16, UR7, UR24, URZ ;  /* 0x00000018071072a5 */ /* 0x000fe4000f8e003f */
[----:B------:R-:W-:Y:S02]  /*34a0*/  UIMAD UR23, UR7, UR25, UR23 ;  /* 0x00000019071772a4 */ /* 0x000fe4000f8e0217 */
[----:B------:R-:W-:Y:S02]  /*34b0*/  ULEA UR24, UP0, UR16, UR10, 0x1 ;  /* 0x0000000a10187291 */ /* 0x000fe4000f80083f */
[----:B------:R-:W-:-:S04]  /*34c0*/  UIADD3 UR17, UR17, UR23, URZ ;  /* 0x0000001711117290 */ /* 0x000fc8000fffe03f */
[----:B------:R-:W-:Y:S01]  /*34d0*/  ULEA.HI.X UR16, UR16, UR14, UR17, 0x1, UP0 ;  /* 0x0000000e10107291 */ /* 0x000fe200080f0c11 */
[----:B------:R-:W-:Y:S01]  /*34e0*/  MOV R54, UR24 ;  /* 0x0000001800367c02 */ /* 0x000fe20008000f00 */
[----:B------:R-:W0:Y:S01]  /*34f0*/  S2R R145, SR_TID.X ;  /* 0x0000000000917919 */ /* 0x000e220000002100 */
[----:B------:R-:W-:-:S03]  /*3500*/  ULDC.64 UR24, c[0x0][0x1c0] ;  /* 0x0000700000187ab9 */ /* 0x000fc60000000a00 */
[----:B------:R-:W-:-:S05]  /*3510*/  MOV R55, UR16 ;  /* 0x0000001000377c02 */ /* 0x000fca0008000f00 */
[----:B------:R-:W-:-:S05]  /*3520*/  IMAD.WIDE R54, R65, 0x10, R54 ;  /* 0x0000001041367825 */ /* 0x000fca00078e0236 */
[----:B------:R1:W3:Y:S04]  /*3530*/  LDG.E.128 R36, [R54.64] ;  /* 0x0000001236247981 */ /* 0x0002e8000c1e1d00 */
[----:B------:R1:W4:Y:S04]  /*3540*/  LDG.E.128 R40, [R54.64+0x200] ;  /* 0x0002001236287981 */ /* 0x000328000c1e1d00 */
[----:B------:R1:W5:Y:S04]  /*3550*/  LDG.E.128 R44, [R54.64+0x400] ;  /* 0x00040012362c7981 */ /* 0x000368000c1e1d00 */
[----:B------:R1:W3:Y:S01]  /*3560*/  LDG.E.128 R48, [R54.64+0x600] ;  /* 0x0006001236307981 */ /* 0x0002e2000c1e1d00 */
[----:B------:R-:W-:-:S02]  /*3570*/  UIMAD UR22, UR22, UR24, URZ ;  /* 0x00000018161672a4 */ /* 0x000fc4000f8e023f */
[----:B------:R-:W-:Y:S02]  /*3580*/  UIMAD.WIDE.U32 UR16, UR7, UR24, URZ ;  /* 0x00000018071072a5 */ /* 0x000fe4000f8e003f */
[----:B------:R-:W-:Y:S02]  /*3590*/  UIMAD UR22, UR7, UR25, UR22 ;  /* 0x00000019071672a4 */ /* 0x000fe4000f8e0216 */
[----:B------:R-:W-:Y:S02]  /*35a0*/  ULEA UR23, UP0, UR16, UR11, 0x1 ;  /* 0x0000000b10177291 */ /* 0x000fe4000f80083f */
[----:B------:R-:W-:-:S04]  /*35b0*/  UIADD3 UR17, UR17, UR22, URZ ;  /* 0x0000001611117290 */ /* 0x000fc8000fffe03f */
[----:B------:R-:W-:Y:S01]  /*35c0*/  ULEA.HI.X UR16, UR16, UR15, UR17, 0x1, UP0 ;  /* 0x0000000f10107291 */ /* 0x000fe200080f0c11 */
[----:B--2---:R-:W-:Y:S02]  /*35d0*/  FMUL.FTZ R52, R52, 1.4426950216293334961 ;  /* 0x3fb8aa3b34347820 */ /* 0x004fe40000410000 */
[-C--:B------:R-:W-:Y:S02]  /*35e0*/  FMUL.FTZ R57, R53, R74.reuse ;  /* 0x0000004a35397220 */ /* 0x080fe40000410000 */
[----:B-1----:R-:W-:Y:S02]  /*35f0*/  FMUL.FTZ R54, R52, R74 ;  /* 0x0000004a34367220 */ /* 0x002fe40000410000 */
[----:B------:R-:W-:Y:S02]  /*3600*/  FMUL.RZ R57, R57, 0.15915493667125701904 ;  /* 0x3e22f98339397820 */ /* 0x000fe4000040c000 */
[----:B------:R1:W-:Y:S01]  /*3610*/  MUFU.EX2 R86, R54 ;  /* 0x0000003600567308 */ /* 0x0003e20000000800 */
[----:B------:R-:W-:-:S02]  /*3620*/  FMUL.FTZ R56, R53, R75 ;  /* 0x0000004b35387220 */ /* 0x000fc40000410000 */
[C---:B------:R-:W-:Y:S02]  /*3630*/  FMUL.FTZ R55, R53.reuse, R73 ;  /* 0x0000004935377220 */ /* 0x040fe40000410000 */
[----:B------:R-:W-:Y:S02]  /*3640*/  FMUL.RZ R58, R56, 0.15915493667125701904 ;  /* 0x3e22f983383a7820 */ /* 0x000fe4000040c000 */
[C---:B------:R-:W-:Y:S01]  /*3650*/  FMUL.FTZ R56, R52.reuse, R75 ;  /* 0x0000004b34387220 */ /* 0x040fe20000410000 */
[----:B------:R-:W-:Y:S01]  /*3660*/  MUFU.SIN R79, R57 ;  /* 0x00000039004f7308 */ /* 0x000fe20000000400 */
[----:B-1----:R-:W-:Y:S02]  /*3670*/  FMUL.FTZ R54, R53, R71 ;  /* 0x0000004735367220 */ /* 0x002fe40000410000 */
[----:B------:R-:W-:Y:S02]  /*3680*/  FMUL.RZ R59, R55, 0.15915493667125701904 ;  /* 0x3e22f983373b7820 */ /* 0x000fe4000040c000 */
[----:B------:R-:W-:-:S02]  /*3690*/  FMUL.FTZ R55, R52, R73 ;  /* 0x0000004934377220 */ /* 0x000fc40000410000 */
[C---:B------:R-:W-:Y:S01]  /*36a0*/  FMUL.FTZ R63, R52.reuse, R69 ;  /* 0x00000045343f7220 */ /* 0x040fe20000410000 */
[----:B------:R1:W2:Y:S01]  /*36b0*/  MUFU.COS R87, R57 ;  /* 0x0000003900577308 */ /* 0x0002a20000000000 */
[----:B------:R-:W-:-:S07]  /*36c0*/  FMUL.FTZ R121, R52, R28 ;  /* 0x0000001c34797220 */ /* 0x000fce0000410000 */
[----:B------:R0:W-:Y:S01]  /*36d0*/  MUFU.EX2 R88, R56 ;  /* 0x0000003800587308 */ /* 0x0001e20000000800 */
[----:B-1----:R-:W-:Y:S02]  /*36e0*/  FMUL.RZ R57, R54, 0.15915493667125701904 ;  /* 0x3e22f98336397820 */ /* 0x002fe4000040c000 */
[----:B------:R-:W-:-:S05]  /*36f0*/  FMUL.FTZ R54, R52, R71 ;  /* 0x0000004734367220 */ /* 0x000fca0000410000 */
[----:B------:R1:W-:Y:S01]  /*3700*/  MUFU.EX2 R80, R54 ;  /* 0x0000003600507308 */ /* 0x0003e20000000800 */
[----:B0-----:R-:W-:Y:S02]  /*3710*/  FMUL.FTZ R56, R53, R72 ;  /* 0x0000004835387220 */ /* 0x001fe40000410000 */
[C---:B--2---:R-:W-:Y:S02]  /*3720*/  FMUL.FTZ R87, R86.reuse, R87 ;  /* 0x0000005756577220 */ /* 0x044fe40000410000 */
[----:B------:R-:W-:-:S03]  /*3730*/  FMUL.FTZ R86, R86, R79 ;  /* 0x0000004f56567220 */ /* 0x000fc60000410000 */
[----:B------:R-:W-:Y:S01]  /*3740*/  MUFU.SIN R67, R58 ;  /* 0x0000003a00437308 */ /* 0x000fe20000000400 */
[----:B-1----:R-:W-:-:S04]  /*3750*/  FMUL.FTZ R54, R53, R68 ;  /* 0x0000004435367220 */ /* 0x002fc80000410000 */
        /* <DEDUP_REMOVED lines=23> */
[----:B0-----:R-:W-:Y:S01]  /*38d0*/  FMUL.RZ R37, R54, 0.15915493667125701904 ;  /* 0x3e22f98336257820 */ /* 0x001fe2000040c000 */
[----:B------:R-:W-:-:S04]  /*38e0*/  MOV R54, UR23 ;  /* 0x0000001700367c02 */ /* 0x000fc80008000f00 */
[----:B------:R0:W-:Y:S01]  /*38f0*/  MUFU.COS R58, R60 ;  /* 0x0000003c003a7308 */ /* 0x0001e20000000000 */
[----:B------:R-:W-:-:S04]  /*3900*/  FMUL.FTZ R36, R53, R31 ;  /* 0x0000001f35247220 */ /* 0x000fc80000410000 */
[----:B------:R-:W-:Y:S02]  /*3910*/  FMUL.RZ R38, R36, 0.15915493667125701904 ;  /* 0x3e22f98324267820 */ /* 0x000fe4000040c000 */
[----:B------:R-:W-:Y:S01]  /*3920*/  FMUL.FTZ R36, R53, R30 ;  /* 0x0000001e35247220 */ /* 0x000fe20000410000 */
[----:B------:R2:W-:Y:S01]  /*3930*/  MUFU.EX2 R84, R55 ;  /* 0x0000003700547308 */ /* 0x0005e20000000800 */
[----:B0-----:R-:W-:Y:S01]  /*3940*/  IMAD R60, R163, 0x3, R61 ;  /* 0x00000003a33c7824 */ /* 0x001fe200078e023d */
[----:B------:R-:W-:-:S06]  /*3950*/  NOP ;  /* 0x0000000000007918 */ /* 0x000fcc0000000000 */
[----:B------:R-:W0:Y:S01]  /*3960*/  LDS.128 R40, [R60.X16] ;  /* 0x000000003c287984 */ /* 0x000e22000000cc00 */
[----:B--2---:R-:W-:Y:S01]  /*3970*/  FMUL.FTZ R55, R53, R70 ;  /* 0x0000004635377220 */ /* 0x004fe20000410000 */
[----:B------:R-:W-:Y:S01]  /*3980*/  MUFU.SIN R81, R59 ;  /* 0x0000003b00517308 */ /* 0x000fe20000000400 */
[----:B------:R-:W-:Y:S02]  /*3990*/  FMUL.RZ R119, R36, 0.15915493667125701904 ;  /* 0x3e22f98324777820 */ /* 0x000fe4000040c000 */
[C---:B-1----:R-:W-:Y:S02]  /*39a0*/  FMUL.FTZ R44, R52.reuse, R32 ;  /* 0x00000020342c7220 */ /* 0x042fe40000410000 */
[----:B------:R-:W-:-:S03]  /*39b0*/  FMUL.FTZ R46, R52, R31 ;  /* 0x0000001f342e7220 */ /* 0x000fc60000410000 */
[----:B------:R1:W2:Y:S08]  /*39c0*/  MUFU.COS R85, R59 ;  /* 0x0000003b00557308 */ /* 0x0002b00000000000 */
[----:B------:R-:W3:Y:S01]  /*39d0*/  MUFU.COS R95, R57 ;  /* 0x00000039005f7308 */ /* 0x000ee20000000000 */
[----:B-1----:R-:W-:Y:S02]  /*39e0*/  FMUL.RZ R59, R55, 0.15915493667125701904 ;  /* 0x3e22f983373b7820 */ /* 0x002fe4000040c000 */
[----:B------:R-:W-:-:S05]  /*39f0*/  FMUL.FTZ R55, R52, R70 ;  /* 0x0000004634377220 */ /* 0x000fca0000410000 */
[----:B------:R-:W-:Y:S01]  /*3a00*/  MUFU.COS R101, R59 ;  /* 0x0000003b00657308 */ /* 0x000fe20000000000 */
[C---:B--2---:R-:W-:Y:S02]  /*3a10*/  FMUL.FTZ R85, R84.reuse, R85 ;  /* 0x0000005554557220 */ /* 0x044fe40000410000 */
[----:B------:R-:W-:-:S05]  /*3a20*/  FMUL.FTZ R84, R84, R81 ;  /* 0x0000005154547220 */ /* 0x000fca0000410000 */
[----:B------:R1:W2:Y:S01]  /*3a30*/  MUFU.EX2 R78, R55 ;  /* 0x00000037004e7308 */ /* 0x0002a20000000800 */
[----:B---3--:R-:W-:Y:S01]  /*3a40*/  FMUL.FTZ R81, R80, R95 ;  /* 0x0000005f50517220 */ /* 0x008fe20000410000 */
[----:B0-----:R-:W-:-:S06]  /*3a50*/  PRMT R36, RZ, 0x7610, R41 ;  /* 0x00007610ff247816 */ /* 0x001fcc0000000029 */
[----:B------:R0:W3:Y:S01]  /*3a60*/  MUFU.SIN R97, R59 ;  /* 0x0000003b00617308 */ /* 0x0000e20000000400 */
[----:B------:R-:W-:Y:S01]  /*3a70*/  PRMT R94, RZ, 0x5410, R41 ;  /* 0x00005410ff5e7816 */ /* 0x000fe20000000029 */
[----:B-1----:R-:W-:Y:S01]  /*3a80*/  FMUL.FTZ R55, R53, R33 ;  /* 0x0000002135377220 */ /* 0x002fe20000410000 */
[----:B------:R-:W-:-:S03]  /*3a90*/  PRMT R106, RZ, 0x5410, R43 ;  /* 0x00005410ff6a7816 */ /* 0x000fc6000000002b */
[----:B------:R-:W-:Y:S02]  /*3aa0*/  FMUL.FTZ R94, R161, R94 ;  /* 0x0000005ea15e7220 */ /* 0x000fe40000410000 */
[----:B------:R1:W4:Y:S01]  /*3ab0*/  MUFU.SIN R93, R57 ;  /* 0x00000039005d7308 */ /* 0x0003220000000400 */
[----:B--2---:R-:W-:Y:S01]  /*3ac0*/  FMUL.FTZ R79, R78, R101 ;  /* 0x000000654e4f7220 */ /* 0x004fe20000410000 */
[----:B------:R-:W-:Y:S01]  /*3ad0*/  PRMT R101, RZ, 0x7610, R42 ;  /* 0x00007610ff657816 */ /* 0x000fe2000000002a */
[----:B------:R-:W-:Y:S02]  /*3ae0*/  FMUL.FTZ R106, R143, R106 ;  /* 0x0000006a8f6a7220 */ /* 0x000fe40000410000 */
[----:B0-----:R-:W-:Y:S02]  /*3af0*/  FMUL.FTZ R59, R52, R68 ;  /* 0x00000044343b7220 */ /* 0x001fe40000410000 */
[----:B------:R-:W-:Y:S01]  /*3b00*/  FMUL.FTZ R101, R160, R101 ;  /* 0x00000065a0657220 */ /* 0x000fe20000410000 */
[----:B------:R-:W-:Y:S01]  /*3b10*/  MUFU.SIN R111, R37 ;  /* 0x00000025006f7308 */ /* 0x000fe20000000400 */
[----:B---3--:R-:W-:Y:S01]  /*3b20*/  FMUL.FTZ R78, R78, R97 ;  /* 0x000000614e4e7220 */ /* 0x008fe20000410000 */
[----:B------:R-:W-:Y:S01]  /*3b30*/  PRMT R97, RZ, 0x5410, R40 ;  /* 0x00005410ff617816 */ /* 0x000fe20000000028 */
[----:B-1----:R-:W-:-:S02]  /*3b40*/  FMUL.FTZ R57, R52, R35 ;  /* 0x0000002334397220 */ /* 0x002fc40000410000 */
[----:B------:R-:W-:Y:S02]  /*3b50*/  FMUL.RZ R55, R55, 0.15915493667125701904 ;  /* 0x3e22f98337377820 */ /* 0x000fe4000040c000 */
[----:B------:R-:W-:Y:S01]  /*3b60*/  FMUL.FTZ R97, R162, R97 ;  /* 0x00000061a2617220 */ /* 0x000fe20000410000 */
[----:B------:R0:W-:Y:S01]  /*3b70*/  MUFU.COS R45, R37 ;  /* 0x00000025002d7308 */ /* 0x0001e20000000000 */
[----:B----4-:R-:W-:Y:S02]  /*3b80*/  FMUL.FTZ R80, R80, R93 ;  /* 0x0000005d50507220 */ /* 0x010fe40000410000 */
[----:B------:R-:W-:-:S05]  /*3b90*/  FMUL.FTZ R93, R161, R36 ;  /* 0x00000024a15d7220 */ /* 0x000fca0000410000 */
[----:B------:R-:W-:Y:S01]  /*3ba0*/  MUFU.SIN R109, R38 ;  /* 0x00000026006d7308 */ /* 0x000fe20000000400 */
[----:B0-----:R-:W-:-:S05]  /*3bb0*/  PRMT R37, RZ, 0x7610, R40 ;  /* 0x00007610ff257816 */ /* 0x001fca0000000028 */
[----:B------:R-:W-:Y:S02]  /*3bc0*/  FMUL.FTZ R96, R162, R37 ;  /* 0x00000025a2607220 */ /* 0x000fe40000410000 */
[----:B------:R0:W-:Y:S01]  /*3bd0*/  MUFU.COS R110, R38 ;  /* 0x00000026006e7308 */ /* 0x0001e20000000000 */
[----:B------:R-:W-:-:S04]  /*3be0*/  FMUL.FTZ R37, R97, R86 ;  /* 0x0000005661257220 */ /* 0x000fc80000410000 */
[----:B------:R-:W-:-:S03]  /*3bf0*/  FFMA.FTZ R40, R96, R87, R37 ;  /* 0x0000005760287223 */ /* 0x000fc60000010025 */
[----:B------:R1:W2:Y:S01]  /*3c00*/  MUFU.EX2 R82, R56 ;  /* 0x0000003800527308 */ /* 0x0002a20000000800 */
[----:B0-----:R-:W-:Y:S02]  /*3c10*/  FMUL.FTZ R38, R96, R86 ;  /* 0x0000005660267220 */ /* 0x001fe40000410000 */
[----:B------:R-:W-:Y:S02]  /*3c20*/  FADD.FTZ R47, R93, R40 ;  /* 0x000000285d2f7221 */ /* 0x000fe40000010000 */
[----:B------:R-:W-:Y:S02]  /*3c30*/  FFMA.FTZ R41, R97, R87, -R38 ;  /* 0x0000005761297223 */ /* 0x000fe40000010826 */
[----:B------:R-:W0:Y:S01]  /*3c40*/  LDS.128 R36, [R60.X16+0x10] ;  /* 0x000010003c247984 */ /* 0x000e22000000cc00 */
[----:B------:R-:W-:Y:S01]  /*3c50*/  FMUL.FTZ R48, R84, R47 ;  /* 0x0000002f54307220 */ /* 0x000fe20000410000 */
[----:B------:R-:W3:Y:S01]  /*3c60*/  MUFU.EX2 R44, R44 ;  /* 0x0000002c002c7308 */ /* 0x000ee20000000800 */
[----:B------:R-:W-:-:S02]  /*3c70*/  FADD.FTZ R41, R94, R41 ;  /* 0x000000295e297221 */ /* 0x000fc40000010000 */
[----:B-1----:R-:W-:Y:S02]  /*3c80*/  FMUL.FTZ R56, R53, R69 ;  /* 0x0000004535387220 */ /* 0x002fe40000410000 */
[-C--:B------:R-:W-:Y:S02]  /*3c90*/  FMUL.FTZ R50, R84, R41.reuse ;  /* 0x0000002954327220 */ /* 0x080fe40000410000 */
[C---:B------:R-:W-:Y:S01]  /*3ca0*/  FFMA.FTZ R49, R85.reuse, R41, -R48 ;  /* 0x0000002955317223 */ /* 0x040fe20000010830 */
[----:B------:R-:W-:Y:S01]  /*3cb0*/  PRMT R41, RZ, 0x5410, R42 ;  /* 0x00005410ff297816 */ /* 0x000fe2000000002a */
[----:B------:R-:W-:Y:S01]  /*3cc0*/  FFMA.FTZ R50, R85, R47, R50 ;  /* 0x0000002f55327223 */ /* 0x000fe20000010032 */
[----:B------:R-:W-:Y:S01]  /*3cd0*/  PRMT R42, RZ, 0x7610, R43 ;  /* 0x00007610ff2a7816 */ /* 0x000fe2000000002b */
[----:B--2---:R-:W-:Y:S01]  /*3ce0*/  FMUL.FTZ R83, R82, R83 ;  /* 0x0000005352537220 */ /* 0x004fe20000410000 */
[----:B------:R-:W1:Y:S01]  /*3cf0*/  MUFU.EX2 R46, R46 ;  /* 0x0000002e002e7308 */ /* 0x000e620000000800 */
[----:B------:R-:W-:-:S02]  /*3d00*/  FMUL.FTZ R100, R160, R41 ;  /* 0x00000029a0647220 */ /* 0x000fc40000410000 */
[----:B------:R-:W-:Y:S02]  /*3d10*/  FMUL.FTZ R82, R82, R91 ;  /* 0x0000005b52527220 */ /* 0x000fe40000410000 */
[----:B------:R-:W-:Y:S02]  /*3d20*/  FADD.FTZ R50, R101, R50 ;  /* 0x0000003265327221 */ /* 0x000fe40000010000 */
[----:B------:R-:W-:Y:S01]  /*3d30*/  FADD.FTZ R49, R100, R49 ;  /* 0x0000003164317221 */ /* 0x000fe20000010000 */
[----:B------:R-:W-:Y:S01]  /*3d40*/  MUFU.EX2 R63, R63 ;  /* 0x0000003f003f7308 */ /* 0x000fe20000000800 */
[C---:B------:R-:W-:Y:S02]  /*3d50*/  FMUL.FTZ R48, R82.reuse, R50 ;  /* 0x0000003252307220 */ /* 0x040fe40000410000 */
[-C--:B------:R-:W-:Y:S02]  /*3d60*/  FMUL.FTZ R41, R82, R49.reuse ;  /* 0x0000003152297220 */ /* 0x080fe40000410000 */
[----:B------:R-:W-:-:S02]  /*3d70*/  FFMA.FTZ R49, R83, R49, -R48 ;  /* 0x0000003153317223 */ /* 0x000fc40000010830 */
[----:B------:R-:W-:Y:S01]  /*3d80*/  FFMA.FTZ R50, R83, R50, R41 ;  /* 0x0000003253327223 */ /* 0x000fe20000010029 */
[----:B------:R-:W-:Y:S01]  /*3d90*/  MUFU.SIN R118, R119 ;  /* 0x0000007700767308 */ /* 0x000fe20000000400 */
[----:B------:R-:W-:Y:S02]  /*3da0*/  FMUL.FTZ R107, R143, R42 ;  /* 0x0000002a8f6b7220 */ /* 0x000fe40000410000 */
[-C--:B------:R-:W-:Y:S02]  /*3db0*/  FMUL.FTZ R41, R53, R29.reuse ;  /* 0x0000001d35297220 */ /* 0x080fe40000410000 */
[----:B------:R-:W-:Y:S02]  /*3dc0*/  FADD.FTZ R49, R106, R49 ;  /* 0x000000316a317221 */ /* 0x000fe40000010000 */
[----:B------:R-:W-:Y:S01]  /*3dd0*/  FADD.FTZ R50, R107, R50 ;  /* 0x000000326b327221 */ /* 0x000fe20000010000 */
[----:B------:R-:W-:Y:S01]  /*3de0*/  MUFU.COS R119, R119 ;  /* 0x0000007700777308 */ /* 0x000fe20000000000 */
[----:B------:R-:W-:Y:S01]  /*3df0*/  FMUL.FTZ R47, R52, R29 ;  /* 0x0000001d342f7220 */ /* 0x000fe20000410000 */
[----:B0-----:R-:W-:Y:S01]  /*3e00*/  PRMT R113, RZ, 0x5410, R36 ;  /* 0x00005410ff717816 */ /* 0x001fe20000000024 */
[----:B------:R-:W-:Y:S01]  /*3e10*/  FMUL.RZ R48, R41, 0.15915493667125701904 ;  /* 0x3e22f98329307820 */ /* 0x000fe2000040c000 */
[--C-:B------:R-:W-:Y:S01]  /*3e20*/  PRMT R108, RZ, 0x5410, R37.reuse ;  /* 0x00005410ff6c7816 */ /* 0x100fe20000000025 */
[C---:B------:R-:W-:Y:S01]  /*3e30*/  FMUL.FTZ R41, R80.reuse, R49 ;  /* 0x0000003150297220 */ /* 0x040fe20000410000 */
[----:B------:R-:W-:Y:S01]  /*3e40*/  PRMT R120, RZ, 0x7610, R37 ;  /* 0x00007610ff787816 */ /* 0x000fe20000000025 */
[-C--:B------:R-:W-:Y:S01]  /*3e50*/  FMUL.FTZ R42, R80, R50.reuse ;  /* 0x00000032502a7220 */ /* 0x080fe20000410000 */
[----:B------:R0:W-:Y:S01]  /*3e60*/  MUFU.EX2 R116, R47 ;  /* 0x0000002f00747308 */ /* 0x0001e20000000800 */
[----:B------:R-:W-:Y:S01]  /*3e70*/  FMUL.FTZ R113, R142, R113 ;  /* 0x000000718e717220 */ /* 0x000fe20000410000 */
[----:B------:R-:W-:Y:S01]  /*3e80*/  PRMT R115, RZ, 0x7610, R38 ;  /* 0x00007610ff737816 */ /* 0x000fe20000000026 */
[----:B------:R-:W-:Y:S01]  /*3e90*/  FFMA.FTZ R42, R81, R49, -R42 ;  /* 0x00000031512a7223 */ /* 0x000fe2000001082a */
[----:B------:R-:W-:Y:S01]  /*3ea0*/  PRMT R123, RZ, 0x5410, R38 ;  /* 0x00005410ff7b7816 */ /* 0x000fe20000000026 */
[----:B------:R-:W-:Y:S01]  /*3eb0*/  FMUL.RZ R56, R56, 0.15915493667125701904 ;  /* 0x3e22f98338387820 */ /* 0x000fe2000040c000 */
[----:B------:R-:W-:Y:S01]  /*3ec0*/  PRMT R126, RZ, 0x5410, R39 ;  /* 0x00005410ff7e7816 */ /* 0x000fe20000000027 */
[----:B------:R-:W-:Y:S01]  /*3ed0*/  FADD.FTZ R42, R113, R42 ;  /* 0x0000002a712a7221 */ /* 0x000fe20000010000 */
[----:B------:R-:W-:Y:S01]  /*3ee0*/  MUFU.EX2 R59, R59 ;  /* 0x0000003b003b7308 */ /* 0x000fe20000000800 */
[----:B0-----:R-:W-:Y:S01]  /*3ef0*/  FFMA.FTZ R47, R81, R50, R41 ;  /* 0x00000032512f7223 */ /* 0x001fe20000010029 */
[----:B------:R-:W-:Y:S01]  /*3f00*/  PRMT R41, RZ, 0x7610, R36 ;  /* 0x00007610ff297816 */ /* 0x000fe20000000024 */
[----:B------:R-:W-:-:S02]  /*3f10*/  FMUL.FTZ R40, R52, R30 ;  /* 0x0000001e34287220 */ /* 0x000fc40000410000 */
[----:B---3--:R-:W-:Y:S02]  /*3f20*/  FMUL.FTZ R112, R44, R45 ;  /* 0x0000002d2c707220 */ /* 0x008fe40000410000 */
[----:B------:R-:W-:Y:S01]  /*3f30*/  FMUL.FTZ R114, R142, R41 ;  /* 0x000000298e727220 */ /* 0x000fe20000410000 */
[----:B------:R-:W0:Y:S01]  /*3f40*/  MUFU.SIN R92, R56 ;  /* 0x00000038005c7308 */ /* 0x000e220000000400 */
[----:B------:R-:W-:Y:S02]  /*3f50*/  FMUL.FTZ R111, R44, R111 ;  /* 0x0000006f2c6f7220 */ /* 0x000fe40000410000 */
[----:B------:R-:W-:Y:S02]  /*3f60*/  FADD.FTZ R47, R114, R47 ;  /* 0x0000002f722f7221 */ /* 0x000fe40000010000 */
[C---:B------:R-:W-:Y:S02]  /*3f70*/  FMUL.FTZ R44, R78.reuse, R42 ;  /* 0x0000002a4e2c7220 */ /* 0x040fe40000410000 */
[----:B------:R-:W-:Y:S01]  /*3f80*/  FMUL.FTZ R41, R78, R47 ;  /* 0x0000002f4e297220 */ /* 0x000fe20000410000 */
[----:B------:R-:W2:Y:S01]  /*3f90*/  MUFU.COS R64, R56 ;  /* 0x0000003800407308 */ /* 0x000ea20000000000 */
[----:B-1----:R-:W-:-:S02]  /*3fa0*/  FMUL.FTZ R110, R46, R110 ;  /* 0x0000006e2e6e7220 */ /* 0x002fc40000410000 */
[----:B------:R-:W-:Y:S02]  /*3fb0*/  FMUL.FTZ R109, R46, R109 ;  /* 0x0000006d2e6d7220 */ /* 0x000fe40000410000 */
[----:B------:R-:W-:Y:S02]  /*3fc0*/  FFMA.FTZ R49, R79, R47, R44 ;  /* 0x0000002f4f317223 */ /* 0x000fe4000001002c */
[----:B------:R-:W-:Y:S01]  /*3fd0*/  FMUL.FTZ R53, R53, R28 ;  /* 0x0000001c35357220 */ /* 0x000fe20000410000 */
[----:B------:R-:W1:Y:S01]  /*3fe0*/  MUFU.EX2 R40, R40 ;  /* 0x0000002800287308 */ /* 0x000e620000000800 */
[----:B------:R-:W3:Y:S01]  /*3ff0*/  LDS.128 R44, [R60.X16+0x20] ;  /* 0x000020003c2c7984 */ /* 0x000ee2000000cc00 */
[----:B------:R-:W-:Y:S02]  /*4000*/  FFMA.FTZ R41, R79, R42, -R41 ;  /* 0x0000002a4f297223 */ /* 0x000fe40000010829 */
[----:B------:R-:W-:Y:S02]  /*4010*/  FMUL.FTZ R108, R11, R108 ;  /* 0x0000006c0b6c7220 */ /* 0x000fe40000410000 */
[----:B------:R-:W-:-:S02]  /*4020*/  FMUL.RZ R53, R53, 0.15915493667125701904 ;  /* 0x3e22f98335357820 */ /* 0x000fc4000040c000 */
[----:B0-----:R-:W-:Y:S01]  /*4030*/  FMUL.FTZ R92, R63, R92 ;  /* 0x0000005c3f5c7220 */ /* 0x001fe20000410000 */
[----:B------:R-:W-:Y:S01]  /*4040*/  MUFU.EX2 R121, R121 ;  /* 0x0000007900797308 */ /* 0x000fe20000000800 */
[----:B------:R-:W-:Y:S02]  /*4050*/  FMUL.FTZ R120, R11, R120 ;  /* 0x000000780b787220 */ /* 0x000fe40000410000 */
[----:B------:R-:W-:Y:S02]  /*4060*/  FADD.FTZ R41, R108, R41 ;  /* 0x000000296c297221 */ /* 0x000fe40000010000 */
[----:B--2---:R-:W-:Y:S02]  /*4070*/  FMUL.FTZ R95, R63, R64 ;  /* 0x000000403f5f7220 */ /* 0x004fe40000410000 */
[----:B------:R-:W-:Y:S01]  /*4080*/  FADD.FTZ R49, R120, R49 ;  /* 0x0000003178317221 */ /* 0x000fe20000010000 */
[----:B------:R-:W0:Y:S01]  /*4090*/  MUFU.COS R122, R53 ;  /* 0x00000035007a7308 */ /* 0x000e220000000000 */
[----:B------:R-:W-:-:S02]  /*40a0*/  FMUL.FTZ R42, R92, R41 ;  /* 0x000000295c2a7220 */ /* 0x000fc40000410000 */
[C---:B-1----:R-:W-:Y:S02]  /*40b0*/  FMUL.FTZ R119, R40.reuse, R119 ;  /* 0x0000007728777220 */ /* 0x042fe40000410000 */
[----:B------:R-:W-:Y:S02]  /*40c0*/  FMUL.FTZ R118, R40, R118 ;  /* 0x0000007628767220 */ /* 0x000fe40000410000 */
[-C--:B------:R-:W-:Y:S01]  /*40d0*/  FMUL.FTZ R40, R92, R49.reuse ;  /* 0x000000315c287220 */ /* 0x080fe20000410000 */
[----:B------:R-:W1:Y:S01]  /*40e0*/  MUFU.SIN R36, R53 ;  /* 0x0000003500247308 */ /* 0x000e620000000400 */
[----:B------:R-:W-:Y:S02]  /*40f0*/  FFMA.FTZ R42, R95, R49, R42 ;  /* 0x000000315f2a7223 */ /* 0x000fe4000001002a */
[----:B------:R-:W-:Y:S02]  /*4100*/  FMUL.FTZ R115, R10, R115 ;  /* 0x000000730a737220 */ /* 0x000fe40000410000 */
[----:B------:R-:W-:-:S02]  /*4110*/  FMUL.FTZ R90, R59, R90 ;  /* 0x0000005a3b5a7220 */ /* 0x000fc40000410000 */
[----:B------:R-:W-:Y:S01]  /*4120*/  FFMA.FTZ R40, R95, R41, -R40 ;  /* 0x000000295f287223 */ /* 0x000fe20000010828 */
[----:B------:R-:W2:Y:S01]  /*4130*/  MUFU.EX2 R57, R57 ;  /* 0x0000003900397308 */ /* 0x000ea20000000800 */
[----:B------:R-:W-:Y:S02]  /*4140*/  FMUL.FTZ R123, R10, R123 ;  /* 0x0000007b0a7b7220 */ /* 0x000fe40000410000 */
[----:B------:R-:W-:Y:S02]  /*4150*/  FADD.FTZ R42, R115, R42 ;  /* 0x0000002a732a7221 */ /* 0x000fe40000010000 */
[----:B------:R-:W-:Y:S02]  /*4160*/  FMUL.FTZ R91, R59, R58 ;  /* 0x0000003a3b5b7220 */ /* 0x000fe40000410000 */
[----:B------:R-:W-:Y:S01]  /*4170*/  FADD.FTZ R40, R123, R40 ;  /* 0x000000287b287221 */ /* 0x000fe20000010000 */
[----:B------:R-:W-:Y:S01]  /*4180*/  MUFU.SIN R104, R62 ;  /* 0x0000003e00687308 */ /* 0x000fe20000000400 */
[----:B------:R-:W-:Y:S01]  /*4190*/  FMUL.FTZ R37, R90, R42 ;  /* 0x0000002a5a257220 */ /* 0x000fe20000410000 */
[----:B---3--:R-:W-:Y:S01]  /*41a0*/  PRMT R127, RZ, 0x5410, R44 ;  /* 0x00005410ff7f7816 */ /* 0x008fe2000000002c */
[----:B0-----:R-:W-:-:S02]  /*41b0*/  FMUL.FTZ R122, R121, R122 ;  /* 0x0000007a797a7220 */ /* 0x001fc40000410000 */
[----:B-1----:R-:W-:Y:S01]  /*41c0*/  FMUL.FTZ R121, R121, R36 ;  /* 0x0000002479797220 */ /* 0x002fe20000410000 */
[----:B------:R-:W-:Y:S01]  /*41d0*/  PRMT R36, RZ, 0x7610, R39 ;  /* 0x00007610ff247816 */ /* 0x000fe20000000027 */
[----:B------:R-:W-:Y:S01]  /*41e0*/  FMUL.FTZ R56, R52, R34 ;  /* 0x0000002234387220 */ /* 0x000fe20000410000 */
[----:B------:R-:W-:Y:S01]  /*41f0*/  MUFU.COS R105, R62 ;  /* 0x0000003e00697308 */ /* 0x000fe20000000000 */
[----:B------:R-:W-:Y:S02]  /*4200*/  FFMA.FTZ R39, R91, R40, -R37 ;  /* 0x000000285b277223 */ /* 0x000fe40000010825 */
[----:B------:R-:W-:Y:S02]  /*4210*/  FMUL.FTZ R37, R89, R86 ;  /* 0x0000005659257220 */ /* 0x000fe40000410000 */
[----:B------:R-:W-:Y:S02]  /*4220*/  FMUL.FTZ R41, R90, R40 ;  /* 0x000000285a297220 */ /* 0x000fe40000410000 */
[----:B------:R-:W-:Y:S01]  /*4230*/  FMUL.FTZ R38, R88, R86 ;  /* 0x0000005658267220 */ /* 0x000fe20000410000 */
[----:B------:R-:W0:Y:S01]  /*4240*/  MUFU.EX2 R56, R56 ;  /* 0x0000003800387308 */ /* 0x000e220000000800 */
[----:B------:R-:W-:-:S02]  /*4250*/  FMUL.FTZ R126, R9, R126 ;  /* 0x0000007e097e7220 */ /* 0x000fc40000410000 */
[-C--:B------:R-:W-:Y:S02]  /*4260*/  FFMA.FTZ R37, R88, R87.reuse, R37 ;  /* 0x0000005758257223 */ /* 0x080fe40000010025 */
[----:B------:R-:W-:Y:S02]  /*4270*/  FFMA.FTZ R42, R91, R42, R41 ;  /* 0x0000002a5b2a7223 */ /* 0x000fe40000010029 */
[----:B------:R-:W-:Y:S01]  /*4280*/  FFMA.FTZ R38, R89, R87, -R38 ;  /* 0x0000005759267223 */ /* 0x000fe20000010826 */
[----:B------:R-:W1:Y:S01]  /*4290*/  MUFU.COS R117, R48 ;  /* 0x0000003000757308 */ /* 0x000e620000000000 */
[----:B------:R-:W-:Y:S02]  /*42a0*/  FMUL.FTZ R125, R9, R36 ;  /* 0x00000024097d7220 */ /* 0x000fe40000410000 */
[----:B--2---:R-:W-:Y:S02]  /*42b0*/  FMUL.FTZ R98, R57, R98 ;  /* 0x0000006239627220 */ /* 0x004fe40000410000 */
[----:B------:R-:W-:-:S02]  /*42c0*/  FADD.FTZ R39, R126, R39 ;  /* 0x000000277e277221 */ /* 0x000fc40000010000 */
[C---:B------:R-:W-:Y:S01]  /*42d0*/  FMUL.FTZ R36, R84.reuse, R37 ;  /* 0x0000002554247220 */ /* 0x040fe20000410000 */
[----:B------:R-:W2:Y:S01]  /*42e0*/  MUFU.SIN R43, R48 ;  /* 0x00000030002b7308 */ /* 0x000ea20000000400 */
[-C--:B------:R-:W-:Y:S02]  /*42f0*/  FMUL.FTZ R40, R84, R38.reuse ;  /* 0x0000002654287220 */ /* 0x080fe40000410000 */
[----:B------:R-:W-:Y:S02]  /*4300*/  FADD.FTZ R42, R125, R42 ;  /* 0x0000002a7d2a7221 */ /* 0x000fe40000010000 */
[----:B------:R-:W-:Y:S02]  /*4310*/  FMUL.FTZ R99, R57, R99 ;  /* 0x0000006339637220 */ /* 0x000fe40000410000 */
[----:B------:R-:W-:Y:S01]  /*4320*/  FMUL.FTZ R41, R98, R39 ;  /* 0x0000002762297220 */ /* 0x000fe20000410000 */
[----:B------:R-:W-:Y:S01]  /*4330*/  MUFU.SIN R102, R55 ;  /* 0x0000003700667308 */ /* 0x000fe20000000400 */
[----:B------:R-:W-:-:S02]  /*4340*/  FFMA.FTZ R36, R85, R38, -R36 ;  /* 0x0000002655247223 */ /* 0x000fc40000010824 */
[----:B------:R-:W-:Y:S01]  /*4350*/  FFMA.FTZ R40, R85, R37, R40 ;  /* 0x0000002555287223 */ /* 0x000fe20000010028 */
[----:B------:R-:W-:Y:S01]  /*4360*/  PRMT R37, RZ, 0x7610, R44 ;  /* 0x00007610ff257816 */ /* 0x000fe2000000002c */
[-C--:B------:R-:W-:Y:S02]  /*4370*/  FMUL.FTZ R38, R98, R42.reuse ;  /* 0x0000002a62267220 */ /* 0x080fe40000410000 */
[C---:B------:R-:W-:Y:S01]  /*4380*/  FFMA.FTZ R41, R99.reuse, R42, R41 ;  /* 0x0000002a63297223 */ /* 0x040fe20000010029 */
[----:B------:R3:W-:Y:S01]  /*4390*/  MUFU.COS R103, R55 ;  /* 0x0000003700677308 */ /* 0x0007e20000000000 */
[----:B------:R-:W-:Y:S02]  /*43a0*/  FFMA.FTZ R42, R99, R39, -R38 ;  /* 0x00000027632a7223 */ /* 0x000fe40000010826 */
[C---:B------:R-:W-:Y:S02]  /*43b0*/  FMUL.FTZ R127, R8.reuse, R127 ;  /* 0x0000007f087f7220 */ /* 0x040fe40000410000 */
[----:B------:R-:W-:-:S02]  /*43c0*/  FMUL.FTZ R124, R8, R37 ;  /* 0x00000025087c7220 */ /* 0x000fc40000410000 */
[----:B------:R-:W-:Y:S01]  /*43d0*/  FMUL.FTZ R37, R82, R40 ;  /* 0x0000002852257220 */ /* 0x000fe20000410000 */
[----:B---3--:R-:W-:Y:S01]  /*43e0*/  MOV R55, UR16 ;  /* 0x0000001000377c02 */ /* 0x008fe20008000f00 */
[----:B0-----:R-:W-:Y:S02]  /*43f0*/  FMUL.FTZ R104, R56, R104 ;  /* 0x0000006838687220 */ /* 0x001fe40000410000 */
[----:B------:R-:W-:Y:S02]  /*4400*/  FADD.FTZ R42, R127, R42 ;  /* 0x0000002a7f2a7221 */ /* 0x000fe40000010000 */
[----:B------:R-:W-:Y:S02]  /*4410*/  FMUL.FTZ R62, R52, R33 ;  /* 0x00000021343e7220 */ /* 0x000fe40000410000 */
[----:B------:R-:W-:Y:S02]  /*4420*/  FADD.FTZ R39, R124, R41 ;  /* 0x000000297c277221 */ /* 0x000fe40000010000 */
[----:B------:R-:W-:-:S02]  /*4430*/  FMUL.FTZ R38, R82, R36 ;  /* 0x0000002452267220 */ /* 0x000fc40000410000 */
[----:B------:R-:W-:Y:S01]  /*4440*/  FFMA.FTZ R44, R83, R36, -R37 ;  /* 0x00000024532c7223 */ /* 0x000fe20000010825 */
[----:B------:R-:W0:Y:S01]  /*4450*/  MUFU.EX2 R62, R62 ;  /* 0x0000003e003e7308 */ /* 0x000e220000000800 */
[----:B------:R-:W-:Y:S02]  /*4460*/  FMUL.FTZ R36, R104, R42 ;  /* 0x0000002a68247220 */ /* 0x000fe40000410000 */
[----:B------:R-:W-:-:S04]  /*4470*/  IMAD.WIDE R54, R65, 0x10, R54 ;  /* 0x0000001041367825 */ /* 0x000fc800078e0236 */
[----:B------:R-:W-:Y:S01]  /*4480*/  FMUL.FTZ R105, R56, R105 ;  /* 0x0000006938697220 */ /* 0x000fe20000410000 */
[----:B------:R3:W4:Y:S01]  /*4490*/  LDG.E.128 R48, [R54.64] ;  /* 0x0000001236307981 */ /* 0x000722000c1e1d00 */
[-C--:B------:R-:W-:Y:S02]  /*44a0*/  FMUL.FTZ R41, R104, R39.reuse ;  /* 0x0000002768297220 */ /* 0x080fe40000410000 */
[----:B------:R-:W-:Y:S02]  /*44b0*/  FFMA.FTZ R56, R83, R40, R38 ;  /* 0x0000002853387223 */ /* 0x000fe40000010026 */
[----:B------:R-:W-:Y:S02]  /*44c0*/  FFMA.FTZ R64, R105, R39, R36 ;  /* 0x0000002769407223 */ /* 0x000fe40000010024 */
[C---:B-1----:R-:W-:Y:S01]  /*44d0*/  FMUL.FTZ R117, R116.reuse, R117 ;  /* 0x0000007574757220 */ /* 0x042fe20000410000 */
[----:B------:R3:W5:Y:S01]  /*44e0*/  LDG.E.128 R36, [R54.64+0x400] ;  /* 0x0004001236247981 */ /* 0x000762000c1e1d00 */
[----:B--2---:R-:W-:-:S02]  /*44f0*/  FMUL.FTZ R116, R116, R43 ;  /* 0x0000002b74747220 */ /* 0x004fc40000410000 */
[----:B------:R-:W-:Y:S02]  /*4500*/  FFMA.FTZ R63, R105, R42, -R41 ;  /* 0x0000002a693f7223 */ /* 0x000fe40000010829 */
[----:B------:R3:W2:Y:S01]  /*4510*/  LDG.E.128 R40, [R54.64+0x200] ;  /* 0x0002001236287981 */ /* 0x0006a2000c1e1d00 */
[----:B------:R-:W-:Y:S02]  /*4520*/  FMUL.FTZ R57, R80, R56 ;  /* 0x0000003850397220 */ /* 0x000fe40000410000 */
[C---:B0-----:R-:W-:Y:S02]  /*4530*/  FMUL.FTZ R103, R62.reuse, R103 ;  /* 0x000000673e677220 */ /* 0x041fe40000410000 */
[----:B------:R-:W-:Y:S01]  /*4540*/  FMUL.FTZ R102, R62, R102 ;  /* 0x000000663e667220 */ /* 0x000fe20000410000 */
[----:B---3--:R-:W3:Y:S01]  /*4550*/  LDG.E.128 R52, [R54.64+0x600] ;  /* 0x0006001236347981 */ /* 0x008ee2000c1e1d00 */
        /* <DEDUP_REMOVED lines=13> */
[CC--:B------:R-:W-:Y:S02]  /*4630*/  FMUL.FTZ R66, R102.reuse, R65.reuse ;  /* 0x0000004166427220 */ /* 0x0c0fe40000410000 */
[----:B------:R-:W-:Y:S02]  /*4640*/  FMUL.FTZ R130, R102, R64 ;  /* 0x0000004066827220 */ /* 0x000fe40000410000 */
[C---:B------:R-:W-:Y:S01]  /*4650*/  FFMA.FTZ R62, R79.reuse, R62, -R45 ;  /* 0x0000003e4f3e7223 */ /* 0x040fe2000001082d */
[----:B------:R-:W-:Y:S01]  /*4660*/  PRMT R45, RZ, 0x5410, R46 ;  /* 0x00005410ff2d7816 */ /* 0x000fe2000000002e */
[----:B------:R-:W-:Y:S02]  /*4670*/  FFMA.FTZ R63, R79, R44, R63 ;  /* 0x0000002c4f3f7223 */ /* 0x000fe4000001003f */
[C---:B------:R-:W-:Y:S02]  /*4680*/  FFMA.FTZ R67, R103.reuse, R64, -R66 ;  /* 0x0000004067437223 */ /* 0x040fe40000010842 */
[----:B------:R-:W-:-:S02]  /*4690*/  FFMA.FTZ R64, R103, R65, R130 ;  /* 0x0000004167407223 */ /* 0x000fc40000010082 */
[----:B------:R-:W-:Y:S02]  /*46a0*/  FMUL.FTZ R131, R6, R131 ;  /* 0x0000008306837220 */ /* 0x000fe40000410000 */
[----:B------:R-:W-:Y:S02]  /*46b0*/  FMUL.FTZ R44, R92, R63 ;  /* 0x0000003f5c2c7220 */ /* 0x000fe40000410000 */
        /* <DEDUP_REMOVED lines=94> */
[----:B------:R-:W1:Y:S04]  /*4ca0*/  SHFL.UP PT, R45, R44, 0x1, RZ ;  /* 0x042000002c2d7989 */ /* 0x000e6800000e00ff */
[----:B------:R-:W1:Y:S01]  /*4cb0*/  SHFL.UP PT, R57, R56, 0x1, RZ ;  /* 0x0420000038397989 */ /* 0x000e6200000e00ff */
[----:B------:R-:W-:Y:S01]  /*4cc0*/  ISETP.GE.AND P0, PT, R163, 0x1, PT ;  /* 0x00000001a300780c */ /* 0x000fe20003f06270 */
[C---:B0-----:R-:W-:Y:S02]  /*4cd0*/  FMUL.FTZ R58, R56.reuse, R63 ;  /* 0x0000003f383a7220 */ /* 0x041fe40000410000 */
[-C--:B-1----:R-:W-:Y:S02]  /*4ce0*/  FMUL.FTZ R62, R56, R59.reuse ;  /* 0x0000003b383e7220 */ /* 0x082fe40000410000 */
[----:B------:R-:W-:-:S02]  /*4cf0*/  FFMA.FTZ R59, R44, R59, -R58 ;  /* 0x0000003b2c3b7223 */ /* 0x000fc4000001083a */
[----:B------:R-:W-:-:S06]  /*4d00*/  FFMA.FTZ R62, R44, R63, R62 ;  /* 0x0000003f2c3e7223 */ /* 0x000fcc000001003e */
[----:B------:R-:W-:Y:S02]  /*4d10*/  @P0 FADD.FTZ R46, R46, R59 ;  /* 0x0000003b2e2e0221 */ /* 0x000fe40000010000 */
[----:B------:R-:W-:Y:S02]  /*4d20*/  @P0 FADD.FTZ R47, R47, R62 ;  /* 0x0000003e2f2f0221 */ /* 0x000fe40000010000 */
[C---:B------:R-:W-:Y:S01]  /*4d30*/  FMUL.FTZ R59, R56.reuse, R45 ;  /* 0x0000002d383b7220 */ /* 0x040fe20000410000 */
[----:B------:R-:W0:Y:S01]  /*4d40*/  SHFL.UP PT, R62, R46, 0x2, RZ ;  /* 0x044000002e3e7989 */ /* 0x000e2200000e00ff */
[-C--:B------:R-:W-:Y:S02]  /*4d50*/  FMUL.FTZ R58, R56, R57.reuse ;  /* 0x00000039383a7220 */ /* 0x080fe40000410000 */
[C---:B------:R-:W-:Y:S02]  /*4d60*/  FFMA.FTZ R59, R44.reuse, R57, R59 ;  /* 0x000000392c3b7223 */ /* 0x040fe4000001003b */
[----:B------:R-:W1:Y:S01]  /*4d70*/  SHFL.UP PT, R57, R47, 0x2, RZ ;  /* 0x044000002f397989 */ /* 0x000e6200000e00ff */
[----:B------:R-:W-:-:S02]  /*4d80*/  @P0 FFMA.FTZ R44, R44, R45, -R58 ;  /* 0x0000002d2c2c0223 */ /* 0x000fc4000001083a */
[----:B------:R-:W-:-:S03]  /*4d90*/  FSEL R59, R56, R59, !P0 ;  /* 0x0000003b383b7208 */ /* 0x000fc60004000000 */
[----:B------:R-:W1:Y:S04]  /*4da0*/  SHFL.UP PT, R45, R44, 0x2, RZ ;  /* 0x044000002c2d7989 */ /* 0x000e6800000e00ff */
[----:B------:R-:W1:Y:S01]  /*4db0*/  SHFL.UP PT, R56, R59, 0x2, RZ ;  /* 0x044000003b387989 */ /* 0x000e6200000e00ff */
[----:B------:R-:W-:Y:S01]  /*4dc0*/  ISETP.GE.AND P0, PT, R163, 0x2, PT ;  /* 0x00000002a300780c */ /* 0x000fe20003f06270 */
[C---:B0-----:R-:W-:Y:S02]  /*4dd0*/  FMUL.FTZ R58, R59.reuse, R62 ;  /* 0x0000003e3b3a7220 */ /* 0x041fe40000410000 */
[-C--:B-1----:R-:W-:Y:S02]  /*4de0*/  FMUL.FTZ R63, R59, R57.reuse ;  /* 0x000000393b3f7220 */ /* 0x082fe40000410000 */
[----:B------:R-:W-:-:S02]  /*4df0*/  FFMA.FTZ R58, R44, R57, R58 ;  /* 0x000000392c3a7223 */ /* 0x000fc4000001003a */
[----:B------:R-:W-:-:S06]  /*4e00*/  FFMA.FTZ R57, R44, R62, -R63 ;  /* 0x0000003e2c397223 */ /* 0x000fcc000001083f */
[----:B------:R-:W-:Y:S02]  /*4e10*/  @P0 FADD.FTZ R47, R47, R58 ;  /* 0x0000003a2f2f0221 */ /* 0x000fe40000010000 */
[CC--:B------:R-:W-:Y:S02]  /*4e20*/  FMUL.FTZ R63, R59.reuse, R45.reuse ;  /* 0x0000002d3b3f7220 */ /* 0x0c0fe40000410000 */
[----:B------:R-:W-:Y:S02]  /*4e30*/  @P0 FADD.FTZ R46, R46, R57 ;  /* 0x000000392e2e0221 */ /* 0x000fe40000010000 */
[CC--:B------:R-:W-:Y:S01]  /*4e40*/  FMUL.FTZ R57, R59.reuse, R56.reuse ;  /* 0x000000383b397220 */ /* 0x0c0fe20000410000 */
        /* <DEDUP_REMOVED lines=14> */
[----:B------:R-:W-:Y:S02]  /*4f30*/  @P0 FADD.FTZ R47, R47, R62 ;  /* 0x0000003e2f2f0221 */ /* 0x000fe40000010000 */
[-C--:B---3--:R-:W-:Y:S02]  /*4f40*/  FFMA.FTZ R59, R44, R57.reuse, R58 ;  /* 0x000000392c3b7223 */ /* 0x088fe4000001003a */
[C---:B------:R-:W-:Y:S01]  /*4f50*/  FMUL.FTZ R57, R56.reuse, R57 ;  /* 0x0000003938397220 */ /* 0x040fe20000410000 */
[----:B------:R-:W0:Y:S02]  /*4f60*/  SHFL.UP PT, R58, R46, 0x8, RZ ;  /* 0x050000002e3a7989 */ /* 0x000e2400000e00ff */
[----:B------:R-:W-:Y:S01]  /*4f70*/  FSEL R59, R56, R59, !P0 ;  /* 0x0000003b383b7208 */ /* 0x000fe20004000000 */
[----:B------:R-:W-:Y:S01]  /*4f80*/  @P0 FFMA.FTZ R44, R44, R45, -R57 ;  /* 0x0000002d2c2c0223 */ /* 0x000fe20000010839 */
[----:B------:R-:W1:Y:S04]  /*4f90*/  SHFL.UP PT, R62, R47, 0x8, RZ ;  /* 0x050000002f3e7989 */ /* 0x000e6800000e00ff */
[----:B------:R-:W2:Y:S04]  /*4fa0*/  SHFL.UP PT, R45, R44, 0x8, RZ ;  /* 0x050000002c2d7989 */ /* 0x000ea800000e00ff */
[----:B------:R-:W3:Y:S01]  /*4fb0*/  SHFL.UP PT, R56, R59, 0x8, RZ ;  /* 0x050000003b387989 */ /* 0x000ee200000e00ff */
[----:B------:R-:W-:Y:S01]  /*4fc0*/  ISETP.GE.AND P0, PT, R163, 0x8, PT ;  /* 0x00000008a300780c */ /* 0x000fe20003f06270 */
[----:B0-----:R-:W-:-:S02]  /*4fd0*/  FMUL.FTZ R63, R59, R58 ;  /* 0x0000003a3b3f7220 */ /* 0x001fc40000410000 */
[-C--:B-1----:R-:W-:Y:S02]  /*4fe0*/  FMUL.FTZ R57, R59, R62.reuse ;  /* 0x0000003e3b397220 */ /* 0x082fe40000410000 */
[C---:B------:R-:W-:Y:S02]  /*4ff0*/  FFMA.FTZ R62, R44.reuse, R62, R63 ;  /* 0x0000003e2c3e7223 */ /* 0x040fe4000001003f */
[----:B------:R-:W-:-:S06]  /*5000*/  FFMA.FTZ R65, R44, R58, -R57 ;  /* 0x0000003a2c417223 */ /* 0x000fcc0000010839 */
[----:B------:R-:W-:Y:S02]  /*5010*/  @P0 FADD.FTZ R47, R47, R62 ;  /* 0x0000003e2f2f0221 */ /* 0x000fe40000010000 */
[CC--:B--2---:R-:W-:Y:S02]  /*5020*/  FMUL.FTZ R63, R59.reuse, R45.reuse ;  /* 0x0000002d3b3f7220 */ /* 0x0c4fe40000410000 */
[-C--:B---3--:R-:W-:Y:S02]  /*5030*/  FMUL.FTZ R57, R59, R56.reuse ;  /* 0x000000383b397220 */ /* 0x088fe40000410000 */
[----:B------:R-:W-:Y:S02]  /*5040*/  @P0 FADD.FTZ R46, R46, R65 ;  /* 0x000000412e2e0221 */ /* 0x000fe40000010000 */
[C---:B------:R-:W-:Y:S01]  /*5050*/  FFMA.FTZ R56, R44.reuse, R56, R63 ;  /* 0x000000382c387223 */ /* 0x040fe2000001003f */
[----:B------:R-:W0:Y:S01]  /*5060*/  SHFL.UP PT, R65, R47, 0x10, RZ ;  /* 0x060000002f417989 */ /* 0x000e2200000e00ff */
[----:B------:R-:W-:-:S03]  /*5070*/  @P0 FFMA.FTZ R44, R44, R45, -R57 ;  /* 0x0000002d2c2c0223 */ /* 0x000fc60000010839 */
[----:B------:R-:W1:Y:S01]  /*5080*/  SHFL.UP PT, R63, R46, 0x10, RZ ;  /* 0x060000002e3f7989 */ /* 0x000e6200000e00ff */
[----:B------:R-:W-:-:S03]  /*5090*/  FSEL R56, R59, R56, !P0 ;  /* 0x000000383b387208 */ /* 0x000fc60004000000 */
[----:B------:R-:W2:Y:S04]  /*50a0*/  SHFL.UP PT, R45, R44, 0x10, RZ ;  /* 0x060000002c2d7989 */ /* 0x000ea800000e00ff */
[----:B------:R-:W3:Y:S01]  /*50b0*/  SHFL.UP PT, R57, R56, 0x10, RZ ;  /* 0x0600000038397989 */ /* 0x000ee200000e00ff */
        /* <DEDUP_REMOVED lines=10> */
[-C--:B---3--:R-:W-:Y:S01]  /*5160*/  FFMA.FTZ R59, R44, R57.reuse, R58 ;  /* 0x000000392c3b7223 */ /* 0x088fe2000001003a */
        /* <DEDUP_REMOVED lines=11> */
[----:B----4-:R-:W-:Y:S02]  /*5220*/  STS.128 [R61.X16+0x1080], R48 ;  /* 0x001080303d007388 */ /* 0x010fe4000000cc00 */
[----:B------:R-:W-:Y:S02]  /*5230*/  @!P2 LOP3.LUT R144, R40, 0x7ffffff0, RZ, 0xc0, !PT ;  /* 0x7ffffff02890a812 */ /* 0x000fe400078ec0ff */
[----:B------:R-:W-:Y:S01]  /*5240*/  STS.128 [R61.X16+0x1680], R52 ;  /* 0x001680343d007388 */ /* 0x000fe2000000cc00 */
[----:B------:R-:W-:-:S06]  /*5250*/  NOP ;  /* 0x0000000000007918 */ /* 0x000fcc0000000000 */
[----:B------:R-:W-:Y:S04]  /*5260*/  LDS.128 R48, [R60.X16+0x1080] ;  /* 0x001080003c307984 */ /* 0x000fe8000000cc00 */
[----:B------:R-:W0:Y:S04]  /*5270*/  LDS.128 R52, [R60.X16+0x1090] ;  /* 0x001090003c347984 */ /* 0x000e28000000cc00 */
[----:B------:R-:W1:Y:S04]  /*5280*/  LDS.128 R56, [R60.X16+0x10a0] ;  /* 0x0010a0003c387984 */ /* 0x000e68000000cc00 */
[----:B------:R-:W-:Y:S04]  /*5290*/  @!P0 LDS.128 R36, [R146.X16+0x2140] ;  /* 0x0021400092248984 */ /* 0x000fe8000000cc00 */
[----:B------:R-:W-:Y:S04]  /*52a0*/  LDS.128 R60, [R60.X16+0x10b0] ;  /* 0x0010b0003c3c7984 */ /* 0x000fe8000000cc00 */
[----:B------:R-:W-:Y:S04]  /*52b0*/  @!P2 STS.128 [R144+0x2100], R44 ;  /* 0x0021002c9000a388 */ /* 0x000fe80000000c00 */
[----:B------:R-:W-:Y:S06]  /*52c0*/  BAR.SYNC.DEFER_BLOCKING 0x0 ;  /* 0x0000000000007b1d */ /* 0x000fec0000010000 */
[----:B------:R-:W-:Y:S04]  /*52d0*/  LDS.128 R40, [0x2100] ;  /* 0x00210000ff287984 */ /* 0x000fe80000000c00 */
[----:B------:R-:W2:Y:S01]  /*52e0*/  LDS.128 R64, [0x2110] ;  /* 0x00211000ff407984 */ /* 0x000ea20000000c00 */
[----:B------:R-:W-:-:S04]  /*52f0*/  SHF.R.U32.HI R145, RZ, 0x5, R145 ;  /* 0x00000005ff917819 */ /* 0x000fc80000011691 */
[----:B------:R-:W-:Y:S02]  /*5300*/  ISETP.NE.AND P0, PT, R145, RZ, PT ;  /* 0x000000ff9100720c */ /* 0x000fe40003f05270 */
[----:B0-----:R-:W-:Y:S02]  /*5310*/  PRMT R148, RZ, 0x7610, R52 ;  /* 0x00007610ff947816 */ /* 0x001fe40000000034 */
[----:B------:R-:W-:Y:S02]  /*5320*/  PRMT R150, RZ, 0x7610, R53 ;  /* 0x00007610ff967816 */ /* 0x000fe40000000035 */
[----:B------:R-:W-:Y:S02]  /*5330*/  PRMT R151, RZ, 0x7610, R54 ;  /* 0x00007610ff977816 */ /* 0x000fe40000000036 */
[----:B------:R-:W-:Y:S02]  /*5340*/  PRMT R152, RZ, 0x7610, R55 ;  /* 0x00007610ff987816 */ /* 0x000fe40000000037 */
[----:B-1----:R-:W-:-:S02]  /*5350*/  PRMT R153, RZ, 0x7610, R56 ;  /* 0x00007610ff997816 */ /* 0x002fc40000000038 */
[----:B------:R-:W-:Y:S02]  /*5360*/  PRMT R154, RZ, 0x7610, R57 ;  /* 0x00007610ff9a7816 */ /* 0x000fe40000000039 */
[----:B------:R-:W-:Y:S01]  /*5370*/  PRMT R155, RZ, 0x7610, R58 ;  /* 0x00007610ff9b7816 */ /* 0x000fe2000000003a */
[-C--:B--2---:R-:W-:Y:S02]  /*5380*/  FMUL.FTZ R147, R43, R65.reuse ;  /* 0x000000412b937220 */ /* 0x084fe40000410000 */
[-C--:B------:R-:W-:Y:S02]  /*5390*/  FMUL.FTZ R144, R42, R65.reuse ;  /* 0x000000412a907220 */ /* 0x080fe40000410000 */
[-C--:B------:R-:W-:Y:S02]  /*53a0*/  FMUL.FTZ R145, R41, R65.reuse ;  /* 0x0000004129917220 */ /* 0x080fe40000410000 */
[----:B------:R-:W-:Y:S02]  /*53b0*/  FMUL.FTZ R146, R40, R65 ;  /* 0x0000004128927220 */ /* 0x000fe40000410000 */
[----:B------:R-:W-:-:S02]  /*53c0*/  FFMA.FTZ R147, R42, R64, -R147 ;  /* 0x000000402a937223 */ /* 0x000fc40000010893 */
[-C--:B------:R-:W-:Y:S02]  /*53d0*/  FFMA.FTZ R144, R43, R64.reuse, R144 ;  /* 0x000000402b907223 */ /* 0x080fe40000010090 */
[-C--:B------:R-:W-:Y:S02]  /*53e0*/  FFMA.FTZ R65, R40, R64.reuse, -R145 ;  /* 0x0000004028417223 */ /* 0x080fe40000010891 */
[----:B------:R-:W-:Y:S01]  /*53f0*/  FFMA.FTZ R146, R41, R64, R146 ;  /* 0x0000004029927223 */ /* 0x000fe20000010092 */
[--C-:B------:R-:W-:Y:S01]  /*5400*/  PRMT R64, RZ, 0x5410, R48.reuse ;  /* 0x00005410ff407816 */ /* 0x100fe20000000030 */
[----:B------:R-:W-:Y:S01]  /*5410*/  FADD.FTZ R149, R66, R147 ;  /* 0x0000009342957221 */ /* 0x000fe20000010000 */
[----:B------:R-:W-:Y:S01]  /*5420*/  PRMT R66, RZ, 0x7610, R48 ;  /* 0x00007610ff427816 */ /* 0x000fe20000000030 */
[----:B------:R-:W-:Y:S01]  /*5430*/  FADD.FTZ R145, R67, R144 ;  /* 0x0000009043917221 */ /* 0x000fe20000010000 */
[--C-:B------:R-:W-:Y:S02]  /*5440*/  PRMT R48, RZ, 0x5410, R49.reuse ;  /* 0x00005410ff307816 */ /* 0x100fe40000000031 */
[----:B------:R-:W-:-:S02]  /*5450*/  PRMT R67, RZ, 0x7610, R49 ;  /* 0x00007610ff437816 */ /* 0x000fc40000000031 */
[--C-:B------:R-:W-:Y:S02]  /*5460*/  PRMT R49, RZ, 0x5410, R50.reuse ;  /* 0x00005410ff317816 */ /* 0x100fe40000000032 */
[----:B------:R-:W-:Y:S02]  /*5470*/  PRMT R144, RZ, 0x7610, R50 ;  /* 0x00007610ff907816 */ /* 0x000fe40000000032 */
[--C-:B------:R-:W-:Y:S02]  /*5480*/  PRMT R50, RZ, 0x5410, R51.reuse ;  /* 0x00005410ff327816 */ /* 0x100fe40000000033 */
        /* <DEDUP_REMOVED lines=9> */
[----:B------:R-:W-:Y:S01]  /*5520*/  PRMT R156, RZ, 0x7610, R59 ;  /* 0x00007610ff9c7816 */ /* 0x000fe2000000003b */
[----:B------:R-:W0:Y:S01]  /*5530*/  SHFL.UP PT, R46, R46, 0x1, RZ ;  /* 0x042000002e2e7989 */ /* 0x000e2200000e00ff */
[--C-:B------:R-:W-:Y:S01]  /*5540*/  PRMT R59, RZ, 0x5410, R60.reuse ;  /* 0x00005410ff3b7816 */ /* 0x100fe2000000003c */
[----:B------:R-:W-:Y:S01]  /*5550*/  BSSY B0, `(.L_x_1341) ;  /* 0x0000030000007945 */ /* 0x000fe20003800000 */
[----:B------:R-:W-:Y:S01]  /*5560*/  PRMT R157, RZ, 0x7610, R60 ;  /* 0x00007610ff9d7816 */ /* 0x000fe2000000003c */
[----:B------:R-:W1:Y:S01]  /*5570*/  SHFL.UP PT, R47, R47, 0x1, RZ ;  /* 0x042000002f2f7989 */ /* 0x000e6200000e00ff */
[--C-:B------:R-:W-:Y:S02]  /*5580*/  PRMT R60, RZ, 0x5410, R61.reuse ;  /* 0x00005410ff3c7816 */ /* 0x100fe4000000003d */
[----:B------:R-:W-:Y:S01]  /*5590*/  PRMT R158, RZ, 0x7610, R61 ;  /* 0x00007610ff9e7816 */ /* 0x000fe2000000003d */
[----:B------:R-:W2:Y:S01]  /*55a0*/  SHFL.UP PT, R44, R44, 0x1, RZ ;  /* 0x042000002c2c7989 */ /* 0x000ea200000e00ff */
[----:B------:R-:W-:-:S02]  /*55b0*/  PRMT R61, RZ, 0x5410, R62 ;  /* 0x00005410ff3d7816 */ /* 0x000fc4000000003e */
[----:B------:R-:W-:Y:S01]  /*55c0*/  PRMT R159, RZ, 0x7610, R62 ;  /* 0x00007610ff9f7816 */ /* 0x000fe2000000003e */
[----:B------:R-:W3:Y:S01]  /*55d0*/  SHFL.UP PT, R45, R45, 0x1, RZ ;  /* 0x042000002d2d7989 */ /* 0x000ee200000e00ff */
[--C-:B------:R-:W-:Y:S02]  /*55e0*/  PRMT R62, RZ, 0x5410, R63.reuse ;  /* 0x00005410ff3e7816 */ /* 0x100fe4000000003f */
[----:B------:R-:W-:Y:S01]  /*55f0*/  PRMT R63, RZ, 0x7610, R63 ;  /* 0x00007610ff3f7816 */ /* 0x000fe2000000003f */
[----:B------:R-:W-:Y:S05]  /*5600*/  @!P0 BRA `(.L_x_1342) ;  /* 0x0000014000008947 */ /* 0x000fea0003800000 */
[----:B------:R-:W-:Y:S01]  /*5610*/  ISETP.NE.AND P0, PT, R163, RZ, PT ;  /* 0x000000ffa300720c */ /* 0x000fe20003f05270 */
[C---:B---3--:R-:W-:Y:S02]  /*5620*/  FMUL.FTZ R65, R45.reuse, R41 ;  /* 0x000000292d417220 */ /* 0x048fe40000410000 */
[----:B------:R-:W-:-:S10]  /*5630*/  FMUL.FTZ R145, R45, R40 ;  /* 0x000000282d917220 */ /* 0x000fd40000410000 */
[C---:B--2---:R-:W-:Y:S02]  /*5640*/  @P0 FFMA.FTZ R40, R44.reuse, R40, -R65 ;  /* 0x000000282c280223 */ /* 0x044fe40000010841 */
[CC--:B------:R-:W-:Y:S02]  /*5650*/  FMUL.FTZ R65, R45.reuse, R42.reuse ;  /* 0x0000002a2d417220 */ /* 0x0c0fe40000410000 */
[-C--:B------:R-:W-:Y:S02]  /*5660*/  FMUL.FTZ R45, R45, R43.reuse ;  /* 0x0000002b2d2d7220 */ /* 0x080fe40000410000 */
[C---:B------:R-:W-:Y:S02]  /*5670*/  FFMA.FTZ R146, R44.reuse, R43, R65 ;  /* 0x0000002b2c927223 */ /* 0x040fe40000010041 */
[C---:B------:R-:W-:Y:S02]  /*5680*/  FFMA.FTZ R45, R44.reuse, R42, -R45 ;  /* 0x0000002a2c2d7223 */ /* 0x040fe4000001082d */
[----:B------:R-:W-:Y:S01]  /*5690*/  @P0 FFMA.FTZ R41, R44, R41, R145 ;  /* 0x000000292c290223 */ /* 0x000fe20000010091 */
[----:B------:R-:W-:Y:S01]  /*56a0*/  MOV R44, R40 ;  /* 0x00000028002c7202 */ /* 0x000fe20000000f00 */
[----:B0-----:R-:W-:Y:S01]  /*56b0*/  @P0 FADD.FTZ R42, R46, R45 ;  /* 0x0000002d2e2a0221 */ /* 0x001fe20000010000 */
[----:B------:R-:W-:Y:S01]  /*56c0*/  MOV R40, R36 ;  /* 0x0000002400287202 */ /* 0x000fe20000000f00 */
[----:B-1----:R-:W-:Y:S01]  /*56d0*/  @P0 FADD.FTZ R43, R47, R146 ;  /* 0x000000922f2b0221 */ /* 0x002fe20000010000 */
[----:B------:R-:W-:-:S02]  /*56e0*/  MOV R45, R41 ;  /* 0x00000029002d7202 */ /* 0x000fc40000000f00 */
[----:B------:R-:W-:Y:S02]  /*56f0*/  MOV R46, R42 ;  /* 0x0000002a002e7202 */ /* 0x000fe40000000f00 */
[----:B------:R-:W-:Y:S02]  /*5700*/  MOV R47, R43 ;  /* 0x0000002b002f7202 */ /* 0x000fe40000000f00 */
[----:B------:R-:W-:Y:S02]  /*5710*/  MOV R43, R39 ;  /* 0x00000027002b7202 */ /* 0x000fe40000000f00 */
[----:B------:R-:W-:Y:S02]  /*5720*/  MOV R42, R38 ;  /* 0x00000026002a7202 */ /* 0x000fe40000000f00 */
[----:B------:R-:W-:Y:S01]  /*5730*/  MOV R41, R37 ;  /* 0x0000002500297202 */ /* 0x000fe20000000f00 */
[----:B------:R-:W-:Y:S05]  /*5740*/  BRA `(.L_x_1343) ;  /* 0x0000010000007947 */ /* 0x000fea0003800000 */
.L_x_1342:
[----:B------:R-:W-:Y:S01]  /*5750*/  ISETP.NE.AND P0, PT, R163, RZ, PT ;  /* 0x000000ffa300720c */ /* 0x000fe20003f05270 */
[----:B------:R-:W-:-:S02]  /*5760*/  FMUL.FTZ R40, R146, R39 ;  /* 0x0000002792287220 */ /* 0x000fc40000410000 */
[C---:B------:R-:W-:Y:S02]  /*5770*/  FMUL.FTZ R41, R146.reuse, R36 ;  /* 0x0000002492297220 */ /* 0x040fe40000410000 */
[CC--:B------:R-:W-:Y:S02]  /*5780*/  FFMA.FTZ R40, R65.reuse, R38.reuse, -R40 ;  /* 0x0000002641287223 */ /* 0x0c0fe40000010828 */
[-C--:B------:R-:W-:Y:S02]  /*5790*/  FFMA.FTZ R41, R65, R37.reuse, R41 ;  /* 0x0000002541297223 */ /* 0x080fe40000010029 */
[----:B------:R-:W-:Y:S02]  /*57a0*/  FADD.FTZ R42, R149, R40 ;  /* 0x00000028952a7221 */ /* 0x000fe40000010000 */
[CC--:B------:R-:W-:Y:S02]  /*57b0*/  FMUL.FTZ R40, R146.reuse, R37.reuse ;  /* 0x0000002592287220 */ /* 0x0c0fe40000410000 */
[----:B------:R4:W-:Y:S01]  /*57c0*/  @!P0 STS.128 [0x2130], R36 ;  /* 0x00213024ff008388 */ /* 0x0009e20000000c00 */
[----:B------:R-:W-:Y:S01]  /*57d0*/  FMUL.FTZ R146, R146, R38 ;  /* 0x0000002692927220 */ /* 0x000fe20000410000 */
[-C--:B--2---:R-:W-:Y:S01]  /*57e0*/  @!P0 MOV R44, R36.reuse ;  /* 0x00000024002c8202 */ /* 0x084fe20000000f00 */
[C---:B------:R-:W-:Y:S01]  /*57f0*/  FFMA.FTZ R40, R65.reuse, R36, -R40 ;  /* 0x0000002441287223 */ /* 0x040fe20000010828 */
[----:B---3--:R-:W-:Y:S01]  /*5800*/  @!P0 MOV R45, R37 ;  /* 0x00000025002d8202 */ /* 0x008fe20000000f00 */
[----:B------:R-:W-:Y:S01]  /*5810*/  FFMA.FTZ R146, R65, R39, R146 ;  /* 0x0000002741927223 */ /* 0x000fe20000010092 */
[----:B0-----:R-:W-:-:S02]  /*5820*/  @!P0 MOV R46, R38 ;  /* 0x00000026002e8202 */ /* 0x001fc40000000f00 */
[----:B-1----:R-:W-:Y:S01]  /*5830*/  @!P0 MOV R47, R39 ;  /* 0x00000027002f8202 */ /* 0x002fe20000000f00 */
[----:B------:R-:W-:Y:S02]  /*5840*/  FADD.FTZ R43, R145, R146 ;  /* 0x00000092912b7221 */ /* 0x000fe40000010000 */
.L_x_1343:
[----:B------:R-:W-:Y:S05]  /*5850*/  BSYNC B0 ;  /* 0x0000000000007941 */ /* 0x000fea0003800000 */
.L_x_1341:
[----:B------:R-:W0:Y:S01]  /*5860*/  S2R R145, SR_TID.X ;  /* 0x0000000000917919 */ /* 0x000e220000002100 */
[----:B------:R-:W-:Y:S03]  /*5870*/  BSSY B0, `(.L_x_1344) ;  /* 0x0000082000007945 */ /* 0x000fe60003800000 */
[----:B------:R-:W-:Y:S01]  /*5880*/  BAR.SYNC.DEFER_BLOCKING 0x0 ;  /* 0x0000000000007b1d */ /* 0x000fe20000010000 */
[----:B0-----:R-:W-:-:S13]  /*5890*/  ISETP.NE.AND P0, PT, R145, RZ, PT ;  /* 0x000000ff9100720c */ /* 0x001fda0003f05270 */
[----:B----4-:R-:W0:Y:S02]  /*58a0*/  @P0 LDS.64 R36, [0x2138] ;  /* 0x00213800ff240984 */ /* 0x010e240000000a00 */
[CC--:B0-----:R-:W-:Y:S02]  /*58b0*/  @P0 FMUL.FTZ R39, R37.reuse, R45.reuse ;  /* 0x0000002d25270220 */ /* 0x0c1fe40000410000 */
[C---:B------:R-:W-:Y:S02]  /*58c0*/  @P0 FMUL.FTZ R45, R36.reuse, R45 ;  /* 0x0000002d242d0220 */ /* 0x040fe40000410000 */
[-C--:B------:R-:W-:Y:S02]  /*58d0*/  @P0 FFMA.FTZ R39, R36, R44.reuse, -R39 ;  /* 0x0000002c24270223 */ /* 0x080fe40000010827 */
[----:B------:R-:W-:Y:S02]  /*58e0*/  @P0 FFMA.FTZ R44, R37, R44, R45 ;  /* 0x0000002c252c0223 */ /* 0x000fe4000001002d */
[----:B------:R-:W-:-:S02]  /*58f0*/  @P0 FADD.FTZ R46, R46, R39 ;  /* 0x000000272e2e0221 */ /* 0x000fc40000010000 */
        /* <DEDUP_REMOVED lines=38> */
[C---:B------:R-:W-:Y:S02]  /*5b60*/  FMUL.FTZ R36, R92.reuse, R79 ;  /* 0x0000004f5c247220 */ /* 0x040fe40000410000 */
        /* <DEDUP_REMOVED lines=82> */
.L_x_1345:
[----:B------:R-:W-:Y:S05]  /*6090*/  BSYNC B0 ;  /* 0x0000000000007941 */ /* 0x000fea0003800000 */
.L_x_1344:
        /* <DEDUP_REMOVED lines=18> */
[----:B-1----:R-:W-:Y:S02]  /*61c0*/  FMUL.FTZ R36, R159, R86 ;  /* 0x000000569f247220 */ /* 0x002fe40000410000 */
        /* <DEDUP_REMOVED lines=35> */
.L_x_1340:
[----:B------:R-:W-:Y:S01]  /*6400*/  BAR.SYNC.DEFER_BLOCKING 0x0 ;  /* 0x0000000000007b1d */ /* 0x000fe20000010000 */
[----:B------:R-:W-:Y:S01]  /*6410*/  F2FP.BF16.PACK_AB R7, R20, R21 ;  /* 0x000000151407723e */ /* 0x000fe200000010ff */
[----:B------:R-:W-:Y:S01]  /*6420*/  USHF.L.U32 UR17, UR6, 0xa, URZ ;  /* 0x0000000a06117899 */ /* 0x000fe2000800063f */
[----:B------:R-:W-:Y:S01]  /*6430*/  F2FP.BF16.PACK_AB R6, R22, R23 ;  /* 0x000000171606723e */ /* 0x000fe200000010ff */
[----:B------:R-:W-:Y:S01]  /*6440*/  UIADD3 UR6, UR6, 0x1, URZ ;  /* 0x0000000106067890 */ /* 0x000fe2000fffe03f */
[----:B------:R-:W-:Y:S01]  /*6450*/  F2FP.BF16.PACK_AB R5, R24, R25 ;  /* 0x000000191805723e */ /* 0x000fe200000010ff */
[----:B------:R-:W-:Y:S01]  /*6460*/  ULDC UR7, c[0x0][0x200] ;  /* 0x0000800000077ab9 */ /* 0x000fe20000000800 */
[----:B------:R-:W-:Y:S01]  /*6470*/  F2FP.BF16.PACK_AB R4, R26, R27 ;  /* 0x0000001b1a04723e */ /* 0x000fe200000010ff */
[----:B------:R-:W-:Y:S01]  /*6480*/  USHF.R.S32.HI UR22, URZ, 0x1f, UR17 ;  /* 0x0000001f3f167899 */ /* 0x000fe20008011411 */
[----:B------:R-:W-:Y:S01]  /*6490*/  F2FP.BF16.PACK_AB R11, R12, R13 ;  /* 0x0000000d0c0b723e */ /* 0x000fe200000010ff */
[----:B------:R-:W-:Y:S01]  /*64a0*/  UIMAD UR7, UR21, UR7, URZ ;  /* 0x00000007150772a4 */ /* 0x000fe2000f8e023f */
[----:B------:R-:W-:Y:S01]  /*64b0*/  F2FP.BF16.PACK_AB R10, R14, R15 ;  /* 0x0000000f0e0a723e */ /* 0x000fe200000010ff */
[----:B------:R-:W-:Y:S01]  /*64c0*/  ULDC UR16, c[0x0][0x208] ;  /* 0x0000820000107ab9 */ /* 0x000fe20000000800 */
[----:B------:R-:W-:Y:S01]  /*64d0*/  F2FP.BF16.PACK_AB R9, R16, R17 ;  /* 0x000000111009723e */ /* 0x000fe200000010ff */
[----:B------:R-:W-:Y:S01]  /*64e0*/  UIADD3 UR10, UP1, UR10, 0x1000, URZ ;  /* 0x000010000a0a7890 */ /* 0x000fe2000ff3e03f */
[----:B------:R-:W-:Y:S01]  /*64f0*/  LEA R0, R163, R164, 0x1 ;  /* 0x000000a4a3007211 */ /* 0x000fe200078e08ff */
[----:B------:R-:W-:Y:S01]  /*6500*/  UIADD3 UR11, UP2, UR11, 0x1000, URZ ;  /* 0x000010000b0b7890 */ /* 0x000fe2000ff5e03f */
[----:B------:R-:W-:Y:S01]  /*6510*/  F2FP.BF16.PACK_AB R8, R18, R19 ;  /* 0x000000131208723e */ /* 0x000fe200000010ff */
[----:B------:R-:W-:Y:S01]  /*6520*/  UIADD3 UR12, UP3, UR12, 0x800, URZ ;  /* 0x000008000c0c7890 */ /* 0x000fe2000ff7e03f */
[----:B------:R-:W-:Y:S01]  /*6530*/  IADD3 R36, R164, R163, RZ ;  /* 0x000000a3a4247210 */ /* 0x000fe20007ffe0ff */
[----:B------:R-:W-:Y:S01]  /*6540*/  UIADD3 UR8, UP4, UR8, 0x800, URZ ;  /* 0x0000080008087890 */ /* 0x000fe2000ff9e03f */
[----:B------:R-:W-:Y:S01]  /*6550*/  MOV R2, UR17 ;  /* 0x0000001100027c02 */ /* 0x000fe20008000f00 */
[----:B------:R-:W-:Y:S01]  /*6560*/  UIADD3.X UR14, URZ, UR14, URZ, UP1, !UPT ;  /* 0x0000000e3f0e7290 */ /* 0x000fe20008ffe43f */
[----:B------:R-:W-:Y:S01]  /*6570*/  MOV R3, UR22 ;  /* 0x0000001600037c02 */ /* 0x000fe20008000f00 */
[----:B------:R0:W-:Y:S01]  /*6580*/  STS.128 [R0.X16], R4 ;  /* 0x0000000400007388 */ /* 0x0001e2000000cc00 */
[----:B------:R-:W-:Y:S01]  /*6590*/  MOV R21, UR7 ;  /* 0x0000000700157c02 */ /* 0x000fe20008000f00 */
[----:B------:R-:W-:-:S02]  /*65a0*/  UIMAD UR7, UR20, UR16, URZ ;  /* 0x00000010140772a4 */ /* 0x000fc4000f8e023f */
[----:B------:R1:W-:Y:S01]  /*65b0*/  STS.128 [R0.X16+0x10], R8 ;  /* 0x0000100800007388 */ /* 0x0003e2000000cc00 */
[----:B------:R-:W-:-:S06]  /*65c0*/  NOP ;  /* 0x0000000000007918 */ /* 0x000fcc0000000000 */
[----:B------:R-:W2:Y:S01]  /*65d0*/  LDS.128 R12, [R36.X16] ;  /* 0x00000000240c7984 */ /* 0x000ea2000000cc00 */
[C---:B------:R-:W-:Y:S01]  /*65e0*/  IMAD.WIDE.U32 R2, R76.reuse, c[0x0][0x200], R2 ;  /* 0x000080004c027a25 */ /* 0x040fe200078e0002 */
[----:B------:R-:W-:Y:S02]  /*65f0*/  UIADD3.X UR15, URZ, UR15, URZ, UP2, !UPT ;  /* 0x0000000f3f0f7290 */ /* 0x000fe400097fe43f */
[----:B------:R-:W3:Y:S01]  /*6600*/  LDS.128 R16, [R36.X16+0x200] ;  /* 0x0002000024107984 */ /* 0x000ee2000000cc00 */
[----:B0-----:R-:W-:Y:S01]  /*6610*/  IMAD R5, R76, c[0x0][0x204], R21 ;  /* 0x000081004c057a24 */ /* 0x001fe200078e0215 */
[----:B------:R-:W-:Y:S02]  /*6620*/  UIADD3.X UR13, URZ, UR13, URZ, UP3, !UPT ;  /* 0x0000000d3f0d7290 */ /* 0x000fe40009ffe43f */
[----:B------:R-:W-:Y:S01]  /*6630*/  UIADD3.X UR9, URZ, UR9, URZ, UP4, !UPT ;  /* 0x000000093f097290 */ /* 0x000fe2000a7fe43f */
[----:B-1----:R-:W-:Y:S01]  /*6640*/  MOV R0, UR7 ;  /* 0x0000000700007c02 */ /* 0x002fe20008000f00 */
[----:B------:R-:W-:Y:S01]  /*6650*/  ULDC UR7, c[0x0][0x174] ;  /* 0x00005d0000077ab9 */ /* 0x000fe20000000800 */
[----:B------:R-:W-:Y:S01]  /*6660*/  IADD3 R3, R3, R5, RZ ;  /* 0x0000000503037210 */ /* 0x000fe20007ffe0ff */
[----:B------:R-:W-:-:S02]  /*6670*/  UISETP.GE.AND UP0, UPT, UR6, UR7, UPT ;  /* 0x000000070600728c */ /* 0x000fc4000bf06270 */
[C---:B------:R-:W-:Y:S02]  /*6680*/  IMAD R5, R77.reuse, c[0x0][0x20c], R0 ;  /* 0x000083004d057a24 */ /* 0x040fe400078e0200 */
[----:B------:R-:W-:-:S05]  /*6690*/  IMAD.WIDE.U32 R2, R77, c[0x0][0x208], R2 ;  /* 0x000082004d027a25 */ /* 0x000fca00078e0002 */
[----:B------:R-:W-:Y:S02]  /*66a0*/  IADD3 R3, R3, R5, RZ ;  /* 0x0000000503037210 */ /* 0x000fe40007ffe0ff */
[----:B------:R-:W-:-:S04]  /*66b0*/  LEA R4, P0, R2, c[0x0][0x258], 0x1 ;  /* 0x0000960002047a11 */ /* 0x000fc800078008ff */
[----:B------:R-:W-:Y:S02]  /*66c0*/  LEA.HI.X R5, R2, c[0x0][0x25c], R3, 0x1, P0 ;  /* 0x0000970002057a11 */ /* 0x000fe400000f0c03 */
[----:B------:R-:W-:-:S03]  /*66d0*/  PLOP3.LUT P0, PT, PT, PT, UP0, 0x80, 0x0 ;  /* 0x000000000000781c */ /* 0x000fc60003f0f008 */
[----:B------:R-:W-:-:S05]  /*66e0*/  IMAD.WIDE R2, R165, 0x10, R4 ;  /* 0x00000010a5027825 */ /* 0x000fca00078e0204 */
[----:B--2---:R0:W-:Y:S04]  /*66f0*/  STG.E.128 [R2.64], R12 ;  /* 0x0000000c02007986 */ /* 0x0041e8000c101d12 */
[----:B---3--:R0:W-:Y:S01]  /*6700*/  STG.E.128 [R2.64+0x200], R16 ;  /* 0x0002001002007986 */ /* 0x0081e2000c101d12 */
[----:B------:R-:W-:Y:S01]  /*6710*/  @P0 CALL.REL.NOINC `(.L_x_1347) ;  /* 0x0000001000000944 */ /* 0x000fe20003c00000 */
[----:B------:R-:W-:Y:S05]  /*6720*/  BRA `(.L_x_1348) ;  /* 0xffffa15000007947 */ /* 0x000fea000383ffff */
.L_x_1347:
[----:B------:R-:W-:Y:S05]  /*6730*/  EXIT ;  /* 0x000000000000794d */ /* 0x000fea0003800000 */
.L_x_1349:
        /* <DEDUP_REMOVED lines=12> */
.L_x_5350:


//--------------------- .text._Z25selective_scan_fwd_kernelI32Selective_Scan_fwd_kernel_traitsILi64ELi16ELi1ELb1ELb1ELb1ELb1EN3c108BFloat16ENS1_7complexIfEEEEv13SSMParamsBase --------------------------
	.section	.text._Z25selective_scan_fwd_kernelI32Selective_Scan_fwd_kernel_traitsILi64ELi16ELi1ELb1ELb1ELb1ELb1EN3c108BFloat16ENS1_7complexIfEEEEv13SSMParamsBase,"ax",@progbits
	.sectioninfo	@"SHI_REGISTERS=168"
	.align	128
        .global         _Z25selective_scan_fwd_kernelI32Selective_Scan_fwd_kernel_traitsILi64ELi16ELi1ELb1ELb1ELb1ELb1EN3c108BFloat16ENS1_7complexIfEEEEv13SSMParamsBase
        .type           _Z25selective_scan_fwd_kernelI32Selective_Scan_fwd_kernel_traitsILi64ELi16ELi1ELb1ELb1ELb1ELb1EN3c108BFloat16ENS1_7complexIfEEEEv13SSMParamsBase,@function
        .size           _Z25selective_scan_fwd_kernelI32Selective_Scan_fwd_kernel_traitsILi64ELi16ELi1ELb1ELb1ELb1ELb1EN3c108BFloat16ENS1_7complexIfEEEEv13SSMParamsBase,(.L_x_5351 - _Z25selective_scan_fwd_kernelI32Selective_Scan_fwd_kernel_traitsILi64ELi16ELi1ELb1ELb1ELb1ELb1EN3c108BFloat16ENS1_7complexIfEEEEv13SSMParamsBase)
        .other          _Z25selective_scan_fwd_kernelI32Selective_Scan_fwd_kernel_traitsILi64ELi16ELi1ELb1ELb1ELb1ELb1EN3c108BFloat16ENS1_7complexIfEEEEv13SSMParamsBase,@"STO_CUDA_ENTRY STV_DEFAULT"
_Z25selective_scan_fwd_kernelI32Selective_Scan_fwd_kernel_traitsILi64ELi16ELi1ELb1ELb1ELb1ELb1EN3c108BFloat16ENS1_7complexIfEEEEv13SSMParamsBase:
.text._Z25selective_scan_fwd_kernelI32Selective_Scan_fwd_kernel_traitsILi64ELi16ELi1ELb1ELb1ELb1ELb1EN3c108BFloat16ENS1_7complexIfEEEEv13SSMParamsBase:
        /* <DEDUP_REMOVED lines=136> */
.L_x_1390:
        /* <DEDUP_REMOVED lines=26> */
[----:B-1----:R-:W-:-:S04]  /*0a20*/  MOV R0, c[0x0][0x16c] ;  /* 0x00005b0000007a02 */ /* 0x002fc80000000f00 */
[----:B------:R-:W-:Y:S02]  /*0a30*/  ISETP.GE.AND P6, PT, R0, 0x1, PT ;  /* 0x000000010000780c */ /* 0x000fe40003fc6270 */
        /* <DEDUP_REMOVED lines=54> */
.L_x_1351:
[----:B--2---:R-:W-:Y:S05]  /*0da0*/  BSYNC B0 ;  /* 0x0000000000007941 */ /* 0x004fea0003800000 */
.L_x_1350:
        /* <DEDUP_REMOVED lines=36> */
.L_x_1353:
[----:B------:R-:W-:Y:S05]  /*0ff0*/  BSYNC B0 ;  /* 0x0000000000007941 */ /* 0x000fea0003800000 */
.L_x_1352:
        /* <DEDUP_REMOVED lines=38> */
.L_x_1355:
[----:B------:R-:W-:Y:S05]  /*1260*/  BSYNC B0 ;  /* 0x0000000000007941 */ /* 0x000fea0003800000 */
.L_x_1354:
        /* <DEDUP_REMOVED lines=36> */
.L_x_1357:
[----:B------:R-:W-:Y:S05]  /*14b0*/  BSYNC B0 ;  /* 0x0000000000007941 */ /* 0x000fea0003800000 */
.L_x_1356:
        /* <DEDUP_REMOVED lines=38> */
.L_x_1359:
[----:B------:R-:W-:Y:S05]  /*1720*/  BSYNC B0 ;  /* 0x0000000000007941 */ /* 0x000fea0003800000 */
.L_x_1358:
        /* <DEDUP_REMOVED lines=36> */
.L_x_1361:
[----:B------:R-:W-:Y:S05]  /*1970*/  BSYNC B0 ;  /* 0x0000000000007941 */ /* 0x000fea0003800000 */
.L_x_1360:
        /* <DEDUP_REMOVED lines=38> */
.L_x_1363:
[----:B------:R-:W-:Y:S05]  /*1be0*/  BSYNC B0 ;  /* 0x0000000000007941 */ /* 0x000fea0003800000 */
.L_x_1362:
        /* <DEDUP_REMOVED lines=36> */
.L_x_1365:
[----:B------:R-:W-:Y:S05]  /*1e30*/  BSYNC B0 ;  /* 0x0000000000007941 */ /* 0x000fea0003800000 */
.L_x_1364:
        /* <DEDUP_REMOVED lines=41> */
.L_x_1367:
[----:B------:R-:W-:Y:S05]  /*20d0*/  BSYNC B0 ;  /* 0x0000000000007941 */ /* 0x000fea0003800000 */
.L_x_1366:
        /* <DEDUP_REMOVED lines=41> */
.L_x_1369:
[----:B------:R-:W-:Y:S05]  /*2370*/  BSYNC B0 ;  /* 0x0000000000007941 */ /* 0x000fea0003800000 */
.L_x_1368:
        /* <DEDUP_REMOVED lines=47> */
.L_x_1371:
[----:B------:R-:W-:Y:S05]  /*2670*/  BSYNC B0 ;  /* 0x0000000000007941 */ /* 0x000fea0003800000 */
.L_x_1370:
        /* <DEDUP_REMOVED lines=33> */
.L_x_1373:
[----:B------:R-:W-:Y:S05]  /*2890*/  BSYNC B0 ;  /* 0x0000000000007941 */ /* 0x000fea0003800000 */
.L_x_1372:
        /* <DEDUP_REMOVED lines=33> */
.L_x_1375:
[----:B------:R-:W-:Y:S05]  /*2ab0*/  BSYNC B0 ;  /* 0x0000000000007941 */ /* 0x000fea0003800000 */
.L_x_1374:
        /* <DEDUP_REMOVED lines=33> */
.L_x_1377:
[----:B------:R-:W-:Y:S05]  /*2cd0*/  BSYNC B0 ;  /* 0x0000000000007941 */ /* 0x000fea0003800000 */
.L_x_1376:
        /* <DEDUP_REMOVED lines=33> */
.L_x_1379:
[----:B------:R-:W-:Y:S05]  /*2ef0*/  BSYNC B0 ;  /* 0x0000000000007941 */ /* 0x000fea0003800000 */
.L_x_1378:
        /* <DEDUP_REMOVED lines=33> */
.L_x_1381:
[----:B------:R-:W-:Y:S05]  /*3110*/  BSYNC B0 ;  /* 0x0000000000007941 */ /* 0x000fea0003800000 */
.L_x_1380:
        /* <DEDUP_REMOVED lines=36> */
.L_x_1388:
        /* <DEDUP_REMOVED lines=87> */
[----:B------:R-:W-:Y:S01]  /*38d0*/  MUFU.COS R85, R59 ;  /* 0x0000003b00557308 */ /* 0x000fe20000000000 */
[----:B-1----:R-:W-:Y:S01]  /*38e0*/  IMAD R60, R163, 0x3, R61 ;  /* 0x00000003a33c7824 */ /* 0x002fe200078e023d */
[----:B------:R-:W-:Y:S01]  /*38f0*/  STS.128 [R61.X16+0x600], R48 ;  /* 0x000600303d007388 */ /* 0x000fe2000000cc00 */
[----:B------:R-:W-:-:S06]  /*3900*/  NOP ;  /* 0x0000000000007918 */ /* 0x000fcc0000000000 */
[----:B------:R-:W1:Y:S01]  /*3910*/  LDS.128 R40, [R60.X16] ;  /* 0x000000003c287984 */ /* 0x000e62000000cc00 */
[----:B------:R3:W4:Y:S01]  /*3920*/  MUFU.EX2 R84, R55 ;  /* 0x0000003700547308 */ /* 0x0007220000000800 */
[----:B0-----:R-:W-:Y:S01]  /*3930*/  FMUL.RZ R37, R54, 0.15915493667125701904 ;  /* 0x3e22f98336257820 */ /* 0x001fe2000040c000 */
[----:B------:R-:W-:Y:S01]  /*3940*/  MOV R54, UR23 ;  /* 0x0000001700367c02 */ /* 0x000fe20008000f00 */
[C---:B------:R-:W-:Y:S02]  /*3950*/  FMUL.FTZ R36, R53.reuse, R31 ;  /* 0x0000001f35247220 */ /* 0x040fe40000410000 */
[----:B--2---:R-:W-:Y:S02]  /*3960*/  FMUL.FTZ R44, R52, R32 ;  /* 0x00000020342c7220 */ /* 0x004fe40000410000 */
[----:B------:R-:W-:Y:S01]  /*3970*/  FMUL.RZ R38, R36, 0.15915493667125701904 ;  /* 0x3e22f98324267820 */ /* 0x000fe2000040c000 */
[----:B------:R0:W2:Y:S01]  /*3980*/  MUFU.SIN R81, R59 ;  /* 0x0000003b00517308 */ /* 0x0000a20000000400 */
[----:B---3--:R-:W-:-:S02]  /*3990*/  FMUL.FTZ R55, R53, R70 ;  /* 0x0000004635377220 */ /* 0x008fc40000410000 */
[----:B------:R-:W-:Y:S02]  /*39a0*/  FMUL.FTZ R36, R53, R30 ;  /* 0x0000001e35247220 */ /* 0x000fe40000410000 */
[----:B------:R-:W-:Y:S02]  /*39b0*/  FMUL.FTZ R46, R52, R31 ;  /* 0x0000001f342e7220 */ /* 0x000fe40000410000 */
[----:B------:R-:W-:Y:S01]  /*39c0*/  FMUL.RZ R119, R36, 0.15915493667125701904 ;  /* 0x3e22f98324777820 */ /* 0x000fe2000040c000 */
[----:B------:R-:W3:Y:S01]  /*39d0*/  MUFU.COS R97, R57 ;  /* 0x0000003900617308 */ /* 0x000ee20000000000 */
[----:B----4-:R-:W-:Y:S02]  /*39e0*/  FMUL.FTZ R85, R84, R85 ;  /* 0x0000005554557220 */ /* 0x010fe40000410000 */
[----:B0-----:R-:W-:Y:S02]  /*39f0*/  FMUL.RZ R59, R55, 0.15915493667125701904 ;  /* 0x3e22f983373b7820 */ /* 0x001fe4000040c000 */
[----:B------:R-:W-:-:S03]  /*3a00*/  FMUL.FTZ R55, R52, R70 ;  /* 0x0000004634377220 */ /* 0x000fc60000410000 */
[----:B------:R0:W4:Y:S01]  /*3a10*/  MUFU.EX2 R82, R56 ;  /* 0x0000003800527308 */ /* 0x0001220000000800 */
[----:B--2---:R-:W-:-:S07]  /*3a20*/  FMUL.FTZ R84, R84, R81 ;  /* 0x0000005154547220 */ /* 0x004fce0000410000 */
[----:B------:R-:W-:Y:S01]  /*3a30*/  MUFU.SIN R111, R37 ;  /* 0x00000025006f7308 */ /* 0x000fe20000000400 */
[----:B---3--:R-:W-:Y:S02]  /*3a40*/  FMUL.FTZ R81, R80, R97 ;  /* 0x0000006150517220 */ /* 0x008fe40000410000 */
[----:B0-----:R-:W-:Y:S01]  /*3a50*/  FMUL.FTZ R56, R53, R69 ;  /* 0x0000004535387220 */ /* 0x001fe20000410000 */
[----:B-1----:R-:W-:-:S04]  /*3a60*/  PRMT R97, RZ, 0x5410, R40 ;  /* 0x00005410ff617816 */ /* 0x002fc80000000028 */
[----:B------:R0:W-:Y:S01]  /*3a70*/  MUFU.COS R45, R37 ;  /* 0x00000025002d7308 */ /* 0x0001e20000000000 */
[--C-:B------:R-:W-:Y:S01]  /*3a80*/  PRMT R36, RZ, 0x7610, R41.reuse ;  /* 0x00007610ff247816 */ /* 0x100fe20000000029 */
[----:B----4-:R-:W-:Y:S01]  /*3a90*/  FMUL.FTZ R83, R82, R83 ;  /* 0x0000005352537220 */ /* 0x010fe20000410000 */
[----:B------:R-:W-:Y:S01]  /*3aa0*/  PRMT R94, RZ, 0x5410, R41 ;  /* 0x00005410ff5e7816 */ /* 0x000fe20000000029 */
[----:B------:R-:W-:Y:S01]  /*3ab0*/  FMUL.FTZ R97, R162, R97 ;  /* 0x00000061a2617220 */ /* 0x000fe20000410000 */
[----:B------:R-:W-:Y:S01]  /*3ac0*/  PRMT R106, RZ, 0x5410, R43 ;  /* 0x00005410ff6a7816 */ /* 0x000fe2000000002b */
[----:B------:R-:W-:Y:S02]  /*3ad0*/  FMUL.FTZ R82, R82, R93 ;  /* 0x0000005d52527220 */ /* 0x000fe40000410000 */
[----:B------:R-:W-:Y:S01]  /*3ae0*/  MUFU.SIN R109, R38 ;  /* 0x00000026006d7308 */ /* 0x000fe20000000400 */
[----:B0-----:R-:W-:Y:S01]  /*3af0*/  PRMT R37, RZ, 0x7610, R40 ;  /* 0x00007610ff257816 */ /* 0x001fe20000000028 */
[----:B------:R-:W-:-:S02]  /*3b00*/  FMUL.FTZ R93, R161, R36 ;  /* 0x00000024a15d7220 */ /* 0x000fc40000410000 */
[----:B------:R-:W-:Y:S02]  /*3b10*/  FMUL.FTZ R94, R161, R94 ;  /* 0x0000005ea15e7220 */ /* 0x000fe40000410000 */
[----:B------:R-:W-:Y:S02]  /*3b20*/  FMUL.FTZ R96, R162, R37 ;  /* 0x00000025a2607220 */ /* 0x000fe40000410000 */
[----:B------:R0:W-:Y:S01]  /*3b30*/  MUFU.COS R110, R38 ;  /* 0x00000026006e7308 */ /* 0x0001e20000000000 */
[----:B------:R-:W-:Y:S02]  /*3b40*/  FMUL.FTZ R37, R97, R86 ;  /* 0x0000005661257220 */ /* 0x000fe40000410000 */
[----:B------:R-:W-:Y:S02]  /*3b50*/  FMUL.FTZ R106, R143, R106 ;  /* 0x0000006a8f6a7220 */ /* 0x000fe40000410000 */
[----:B------:R-:W-:Y:S02]  /*3b60*/  FFMA.FTZ R40, R96, R87, R37 ;  /* 0x0000005760287223 */ /* 0x000fe40000010025 */
[----:B------:R-:W-:Y:S01]  /*3b70*/  FMUL.RZ R56, R56, 0.15915493667125701904 ;  /* 0x3e22f98338387820 */ /* 0x000fe2000040c000 */
[----:B------:R-:W-:Y:S01]  /*3b80*/  MUFU.COS R101, R59 ;  /* 0x0000003b00657308 */ /* 0x000fe20000000000 */
[----:B0-----:R-:W-:-:S02]  /*3b90*/  FMUL.FTZ R38, R96, R86 ;  /* 0x0000005660267220 */ /* 0x001fc40000410000 */
[----:B------:R-:W-:Y:S02]  /*3ba0*/  FADD.FTZ R47, R93, R40 ;  /* 0x000000285d2f7221 */ /* 0x000fe40000010000 */
[----:B------:R-:W-:Y:S02]  /*3bb0*/  FFMA.FTZ R41, R97, R87, -R38 ;  /* 0x0000005761297223 */ /* 0x000fe40000010826 */
[----:B------:R-:W0:Y:S01]  /*3bc0*/  LDS.128 R36, [R60.X16+0x10] ;  /* 0x000010003c247984 */ /* 0x000e22000000cc00 */
[----:B------:R-:W1:Y:S01]  /*3bd0*/  MUFU.EX2 R78, R55 ;  /* 0x00000037004e7308 */ /* 0x000e620000000800 */
[----:B------:R-:W-:Y:S02]  /*3be0*/  FADD.FTZ R41, R94, R41 ;  /* 0x000000295e297221 */ /* 0x000fe40000010000 */
[C---:B------:R-:W-:Y:S02]  /*3bf0*/  FMUL.FTZ R48, R84.reuse, R47 ;  /* 0x0000002f54307220 */ /* 0x040fe40000410000 */
[----:B------:R-:W-:-:S02]  /*3c00*/  FMUL.FTZ R50, R84, R41 ;  /* 0x0000002954327220 */ /* 0x000fc40000410000 */
[C---:B------:R-:W-:Y:S01]  /*3c10*/  FFMA.FTZ R49, R85.reuse, R41, -R48 ;  /* 0x0000002955317223 */ /* 0x040fe20000010830 */
[----:B------:R-:W-:Y:S01]  /*3c20*/  PRMT R41, RZ, 0x5410, R42 ;  /* 0x00005410ff297816 */ /* 0x000fe2000000002a */
[----:B------:R-:W2:Y:S01]  /*3c30*/  MUFU.SIN R95, R57 ;  /* 0x00000039005f7308 */ /* 0x000ea20000000400 */
[----:B------:R-:W-:Y:S02]  /*3c40*/  FFMA.FTZ R50, R85, R47, R50 ;  /* 0x0000002f55327223 */ /* 0x000fe40000010032 */
[----:B------:R-:W-:Y:S02]  /*3c50*/  FMUL.FTZ R47, R52, R29 ;  /* 0x0000001d342f7220 */ /* 0x000fe40000410000 */
[----:B------:R-:W-:Y:S02]  /*3c60*/  FMUL.FTZ R100, R160, R41 ;  /* 0x00000029a0647220 */ /* 0x000fe40000410000 */
[----:B-1----:R-:W-:Y:S01]  /*3c70*/  FMUL.FTZ R79, R78, R101 ;  /* 0x000000654e4f7220 */ /* 0x002fe20000410000 */
[----:B------:R-:W-:Y:S01]  /*3c80*/  PRMT R101, RZ, 0x7610, R42 ;  /* 0x00007610ff657816 */ /* 0x000fe2000000002a */
[----:B------:R-:W-:Y:S01]  /*3c90*/  FADD.FTZ R49, R100, R49 ;  /* 0x0000003164317221 */ /* 0x000fe20000010000 */
[----:B------:R-:W-:Y:S01]  /*3ca0*/  PRMT R42, RZ, 0x7610, R43 ;  /* 0x00007610ff2a7816 */ /* 0x000fe2000000002b */
[----:B------:R-:W1:Y:S01]  /*3cb0*/  MUFU.SIN R99, R59 ;  /* 0x0000003b00637308 */ /* 0x000e620000000400 */
[----:B------:R-:W-:-:S02]  /*3cc0*/  FMUL.FTZ R40, R52, R30 ;  /* 0x0000001e34287220 */ /* 0x000fc40000410000 */
[----:B------:R-:W-:Y:S02]  /*3cd0*/  FMUL.FTZ R101, R160, R101 ;  /* 0x00000065a0657220 */ /* 0x000fe40000410000 */
[C---:B------:R-:W-:Y:S02]  /*3ce0*/  FMUL.FTZ R41, R82.reuse, R49 ;  /* 0x0000003152297220 */ /* 0x040fe40000410000 */
[----:B------:R-:W-:Y:S01]  /*3cf0*/  FADD.FTZ R50, R101, R50 ;  /* 0x0000003265327221 */ /* 0x000fe20000010000 */
[----:B------:R-:W3:Y:S01]  /*3d00*/  MUFU.EX2 R44, R44 ;  /* 0x0000002c002c7308 */ /* 0x000ee20000000800 */
[----:B------:R-:W-:Y:S02]  /*3d10*/  FMUL.FTZ R107, R143, R42 ;  /* 0x0000002a8f6b7220 */ /* 0x000fe40000410000 */
[-C--:B------:R-:W-:Y:S02]  /*3d20*/  FMUL.FTZ R48, R82, R50.reuse ;  /* 0x0000003252307220 */ /* 0x080fe40000410000 */
[----:B------:R-:W-:-:S02]  /*3d30*/  FFMA.FTZ R50, R83, R50, R41 ;  /* 0x0000003253327223 */ /* 0x000fc40000010029 */
[----:B------:R-:W-:Y:S01]  /*3d40*/  FFMA.FTZ R49, R83, R49, -R48 ;  /* 0x0000003153317223 */ /* 0x000fe20000010830 */
[----:B------:R-:W4:Y:S01]  /*3d50*/  MUFU.EX2 R46, R46 ;  /* 0x0000002e002e7308 */ /* 0x000f220000000800 */
[----:B------:R-:W-:Y:S02]  /*3d60*/  FMUL.FTZ R41, R53, R29 ;  /* 0x0000001d35297220 */ /* 0x000fe40000410000 */
[----:B--2---:R-:W-:Y:S01]  /*3d70*/  FMUL.FTZ R80, R80, R95 ;  /* 0x0000005f50507220 */ /* 0x004fe20000410000 */
[----:B0-----:R-:W-:Y:S01]  /*3d80*/  PRMT R113, RZ, 0x5410, R36 ;  /* 0x00005410ff717816 */ /* 0x001fe20000000024 */
[----:B------:R-:W-:Y:S01]  /*3d90*/  FADD.FTZ R49, R106, R49 ;  /* 0x000000316a317221 */ /* 0x000fe20000010000 */
[--C-:B------:R-:W-:Y:S01]  /*3da0*/  PRMT R108, RZ, 0x5410, R37.reuse ;  /* 0x00005410ff6c7816 */ /* 0x100fe20000000025 */
[----:B------:R-:W-:Y:S01]  /*3db0*/  FADD.FTZ R50, R107, R50 ;  /* 0x000000326b327221 */ /* 0x000fe20000010000 */
[----:B------:R0:W-:Y:S01]  /*3dc0*/  MUFU.EX2 R116, R47 ;  /* 0x0000002f00747308 */ /* 0x0001e20000000800 */
[----:B------:R-:W-:Y:S01]  /*3dd0*/  FMUL.RZ R48, R41, 0.15915493667125701904 ;  /* 0x3e22f98329307820 */ /* 0x000fe2000040c000 */
[----:B------:R-:W-:Y:S01]  /*3de0*/  PRMT R120, RZ, 0x7610, R37 ;  /* 0x00007610ff787816 */ /* 0x000fe20000000025 */
[C---:B------:R-:W-:Y:S01]  /*3df0*/  FMUL.FTZ R41, R80.reuse, R49 ;  /* 0x0000003150297220 */ /* 0x040fe20000410000 */
[--C-:B------:R-:W-:Y:S01]  /*3e00*/  PRMT R115, RZ, 0x7610, R38.reuse ;  /* 0x00007610ff737816 */ /* 0x100fe20000000026 */
[-C--:B------:R-:W-:Y:S01]  /*3e10*/  FMUL.FTZ R42, R80, R50.reuse ;  /* 0x00000032502a7220 */ /* 0x080fe20000410000 */
[----:B------:R-:W-:Y:S01]  /*3e20*/  PRMT R123, RZ, 0x5410, R38 ;  /* 0x00005410ff7b7816 */ /* 0x000fe20000000026 */
[----:B------:R-:W-:Y:S01]  /*3e30*/  FMUL.FTZ R113, R142, R113 ;  /* 0x000000718e717220 */ /* 0x000fe20000410000 */
[----:B------:R-:W-:Y:S01]  /*3e40*/  MUFU.SIN R92, R56 ;  /* 0x00000038005c7308 */ /* 0x000fe20000000400 */
[C---:B0-----:R-:W-:Y:S01]  /*3e50*/  FFMA.FTZ R47, R81.reuse, R50, R41 ;  /* 0x00000032512f7223 */ /* 0x041fe20000010029 */
[----:B------:R-:W-:Y:S01]  /*3e60*/  PRMT R41, RZ, 0x7610, R36 ;  /* 0x00007610ff297816 */ /* 0x000fe20000000024 */
[----:B------:R-:W-:Y:S01]  /*3e70*/  FFMA.FTZ R42, R81, R49, -R42 ;  /* 0x00000031512a7223 */ /* 0x000fe2000001082a */
[----:B------:R-:W-:Y:S01]  /*3e80*/  PRMT R126, RZ, 0x5410, R39 ;  /* 0x00005410ff7e7816 */ /* 0x000fe20000000027 */
[----:B-1----:R-:W-:-:S02]  /*3e90*/  FMUL.FTZ R78, R78, R99 ;  /* 0x000000634e4e7220 */ /* 0x002fc40000410000 */
[----:B------:R-:W-:Y:S01]  /*3ea0*/  FMUL.FTZ R114, R142, R41 ;  /* 0x000000298e727220 */ /* 0x000fe20000410000 */
[----:B------:R-:W0:Y:S01]  /*3eb0*/  MUFU.EX2 R63, R63 ;  /* 0x0000003f003f7308 */ /* 0x000e220000000800 */
[----:B------:R-:W-:Y:S02]  /*3ec0*/  FADD.FTZ R42, R113, R42 ;  /* 0x0000002a712a7221 */ /* 0x000fe40000010000 */
[C---:B---3--:R-:W-:Y:S02]  /*3ed0*/  FMUL.FTZ R112, R44.reuse, R45 ;  /* 0x0000002d2c707220 */ /* 0x048fe40000410000 */
[----:B------:R-:W-:Y:S02]  /*3ee0*/  FMUL.FTZ R111, R44, R111 ;  /* 0x0000006f2c6f7220 */ /* 0x000fe40000410000 */
[----:B------:R-:W-:Y:S01]  /*3ef0*/  FADD.FTZ R47, R114, R47 ;  /* 0x0000002f722f7221 */ /* 0x000fe20000010000 */
[----:B------:R-:W1:Y:S01]  /*3f00*/  MUFU.COS R64, R56 ;  /* 0x0000003800407308 */ /* 0x000e620000000000 */
[----:B------:R-:W-:-:S02]  /*3f10*/  FMUL.FTZ R44, R78, R42 ;  /* 0x0000002a4e2c7220 */ /* 0x000fc40000410000 */
[----:B------:R-:W-:Y:S02]  /*3f20*/  FMUL.FTZ R59, R52, R68 ;  /* 0x00000044343b7220 */ /* 0x000fe40000410000 */
[----:B------:R-:W-:Y:S02]  /*3f30*/  FMUL.FTZ R55, R53, R33 ;  /* 0x0000002135377220 */ /* 0x000fe40000410000 */
[----:B------:R-:W-:Y:S01]  /*3f40*/  FMUL.FTZ R41, R78, R47 ;  /* 0x0000002f4e297220 */ /* 0x000fe20000410000 */
[----:B------:R-:W-:Y:S01]  /*3f50*/  MUFU.SIN R118, R119 ;  /* 0x0000007700767308 */ /* 0x000fe20000000400 */
[C---:B----4-:R-:W-:Y:S02]  /*3f60*/  FMUL.FTZ R110, R46.reuse, R110 ;  /* 0x0000006e2e6e7220 */ /* 0x050fe40000410000 */
[----:B------:R-:W-:Y:S02]  /*3f70*/  FMUL.FTZ R109, R46, R109 ;  /* 0x0000006d2e6d7220 */ /* 0x000fe40000410000 */
[----:B------:R-:W-:-:S02]  /*3f80*/  FFMA.FTZ R49, R79, R47, R44 ;  /* 0x0000002f4f317223 */ /* 0x000fc4000001002c */
[----:B------:R-:W-:Y:S01]  /*3f90*/  FMUL.FTZ R53, R53, R28 ;  /* 0x0000001c35357220 */ /* 0x000fe20000410000 */
[----:B------:R-:W-:Y:S01]  /*3fa0*/  MUFU.COS R119, R119 ;  /* 0x0000007700777308 */ /* 0x000fe20000000000 */
[----:B------:R-:W2:Y:S01]  /*3fb0*/  LDS.128 R44, [R60.X16+0x20] ;  /* 0x000020003c2c7984 */ /* 0x000ea2000000cc00 */
[----:B------:R-:W-:Y:S02]  /*3fc0*/  FFMA.FTZ R41, R79, R42, -R41 ;  /* 0x0000002a4f297223 */ /* 0x000fe40000010829 */
[----:B------:R-:W-:Y:S02]  /*3fd0*/  FMUL.FTZ R108, R11, R108 ;  /* 0x0000006c0b6c7220 */ /* 0x000fe40000410000 */
[----:B------:R-:W-:Y:S02]  /*3fe0*/  FMUL.RZ R53, R53, 0.15915493667125701904 ;  /* 0x3e22f98335357820 */ /* 0x000fe4000040c000 */
[----:B------:R-:W3:Y:S01]  /*3ff0*/  MUFU.EX2 R40, R40 ;  /* 0x0000002800287308 */ /* 0x000ee20000000800 */
[----:B0-----:R-:W-:-:S02]  /*4000*/  FMUL.FTZ R92, R63, R92 ;  /* 0x0000005c3f5c7220 */ /* 0x001fc40000410000 */
[----:B------:R-:W-:Y:S02]  /*4010*/  FMUL.FTZ R120, R11, R120 ;  /* 0x000000780b787220 */ /* 0x000fe40000410000 */
[----:B------:R-:W-:Y:S02]  /*4020*/  FADD.FTZ R41, R108, R41 ;  /* 0x000000296c297221 */ /* 0x000fe40000010000 */
[----:B-1----:R-:W-:Y:S01]  /*4030*/  FMUL.FTZ R95, R63, R64 ;  /* 0x000000403f5f7220 */ /* 0x002fe20000410000 */
[----:B------:R-:W0:Y:S01]  /*4040*/  MUFU.EX2 R59, R59 ;  /* 0x0000003b003b7308 */ /* 0x000e220000000800 */
[----:B------:R-:W-:Y:S02]  /*4050*/  FADD.FTZ R49, R120, R49 ;  /* 0x0000003178317221 */ /* 0x000fe40000010000 */
[----:B------:R-:W-:Y:S02]  /*4060*/  FMUL.FTZ R42, R92, R41 ;  /* 0x000000295c2a7220 */ /* 0x000fe40000410000 */
[----:B------:R-:W-:-:S02]  /*4070*/  FMUL.FTZ R57, R52, R35 ;  /* 0x0000002334397220 */ /* 0x000fc40000410000 */
[----:B------:R-:W-:Y:S01]  /*4080*/  FFMA.FTZ R42, R95, R49, R42 ;  /* 0x000000315f2a7223 */ /* 0x000fe2000001002a */
[----:B------:R-:W-:Y:S01]  /*4090*/  MUFU.EX2 R121, R121 ;  /* 0x0000007900797308 */ /* 0x000fe20000000800 */
[C---:B---3--:R-:W-:Y:S02]  /*40a0*/  FMUL.FTZ R119, R40.reuse, R119 ;  /* 0x0000007728777220 */ /* 0x048fe40000410000 */
[----:B------:R-:W-:Y:S02]  /*40b0*/  FMUL.FTZ R118, R40, R118 ;  /* 0x0000007628767220 */ /* 0x000fe40000410000 */
[----:B------:R-:W-:Y:S02]  /*40c0*/  FMUL.FTZ R40, R92, R49 ;  /* 0x000000315c287220 */ /* 0x000fe40000410000 */
[----:B------:R-:W-:Y:S01]  /*40d0*/  FMUL.FTZ R115, R10, R115 ;  /* 0x000000730a737220 */ /* 0x000fe20000410000 */
[----:B------:R-:W1:Y:S01]  /*40e0*/  MUFU.COS R122, R53 ;  /* 0x00000035007a7308 */ /* 0x000e620000000000 */
[----:B0-----:R-:W-:-:S02]  /*40f0*/  FMUL.FTZ R90, R59, R90 ;  /* 0x0000005a3b5a7220 */ /* 0x001fc40000410000 */
[----:B------:R-:W-:Y:S02]  /*4100*/  FFMA.FTZ R40, R95, R41, -R40 ;  /* 0x000000295f287223 */ /* 0x000fe40000010828 */
[----:B------:R-:W-:Y:S02]  /*4110*/  FMUL.FTZ R123, R10, R123 ;  /* 0x0000007b0a7b7220 */ /* 0x000fe40000410000 */
[----:B------:R-:W-:Y:S01]  /*4120*/  FADD.FTZ R42, R115, R42 ;  /* 0x0000002a732a7221 */ /* 0x000fe20000010000 */
[----:B------:R-:W0:Y:S01]  /*4130*/  MUFU.SIN R36, R53 ;  /* 0x0000003500247308 */ /* 0x000e220000000400 */
[----:B------:R-:W-:Y:S01]  /*4140*/  FMUL.FTZ R91, R59, R91 ;  /* 0x0000005b3b5b7220 */ /* 0x000fe20000410000 */
[----:B--2---:R-:W-:Y:S01]  /*4150*/  PRMT R127, RZ, 0x5410, R44 ;  /* 0x00005410ff7f7816 */ /* 0x004fe2000000002c */
[----:B------:R-:W-:Y:S02]  /*4160*/  FADD.FTZ R40, R123, R40 ;  /* 0x000000287b287221 */ /* 0x000fe40000010000 */
[----:B------:R-:W-:-:S02]  /*4170*/  FMUL.FTZ R37, R90, R42 ;  /* 0x0000002a5a257220 */ /* 0x000fc40000410000 */
[----:B------:R-:W-:Y:S01]  /*4180*/  FMUL.FTZ R56, R52, R34 ;  /* 0x0000002234387220 */ /* 0x000fe20000410000 */
[----:B------:R-:W2:Y:S01]  /*4190*/  MUFU.EX2 R57, R57 ;  /* 0x0000003900397308 */ /* 0x000ea20000000800 */
[----:B-1----:R-:W-:Y:S02]  /*41a0*/  FMUL.FTZ R122, R121, R122 ;  /* 0x0000007a797a7220 */ /* 0x002fe40000410000 */
[----:B------:R-:W-:Y:S02]  /*41b0*/  FMUL.FTZ R41, R90, R40 ;  /* 0x000000285a297220 */ /* 0x000fe40000410000 */
[----:B------:R-:W-:Y:S02]  /*41c0*/  FMUL.FTZ R38, R88, R86 ;  /* 0x0000005658267220 */ /* 0x000fe40000410000 */
[----:B------:R-:W-:Y:S01]  /*41d0*/  FMUL.FTZ R126, R9, R126 ;  /* 0x0000007e097e7220 */ /* 0x000fe20000410000 */
[----:B------:R-:W-:Y:S01]  /*41e0*/  MUFU.SIN R104, R62 ;  /* 0x0000003e00687308 */ /* 0x000fe20000000400 */
[----:B0-----:R-:W-:Y:S01]  /*41f0*/  FMUL.FTZ R121, R121, R36 ;  /* 0x0000002479797220 */ /* 0x001fe20000410000 */
[----:B------:R-:W-:Y:S01]  /*4200*/  PRMT R36, RZ, 0x7610, R39 ;  /* 0x00007610ff247816 */ /* 0x000fe20000000027 */
[----:B------:R-:W-:-:S02]  /*4210*/  FFMA.FTZ R39, R91, R40, -R37 ;  /* 0x000000285b277223 */ /* 0x000fc40000010825 */
[----:B------:R-:W-:Y:S02]  /*4220*/  FMUL.FTZ R37, R89, R86 ;  /* 0x0000005659257220 */ /* 0x000fe40000410000 */
[----:B------:R-:W-:Y:S01]  /*4230*/  FFMA.FTZ R42, R91, R42, R41 ;  /* 0x0000002a5b2a7223 */ /* 0x000fe20000010029 */
[----:B------:R-:W0:Y:S01]  /*4240*/  MUFU.EX2 R56, R56 ;  /* 0x0000003800387308 */ /* 0x000e220000000800 */
[-C--:B------:R-:W-:Y:S02]  /*4250*/  FFMA.FTZ R37, R88, R87.reuse, R37 ;  /* 0x0000005758257223 */ /* 0x080fe40000010025 */
[----:B------:R-:W-:Y:S02]  /*4260*/  FFMA.FTZ R38, R89, R87, -R38 ;  /* 0x0000005759267223 */ /* 0x000fe40000010826 */
[----:B------:R-:W-:Y:S02]  /*4270*/  FMUL.FTZ R125, R9, R36 ;  /* 0x00000024097d7220 */ /* 0x000fe40000410000 */
[----:B--2---:R-:W-:Y:S01]  /*4280*/  FMUL.FTZ R98, R57, R98 ;  /* 0x0000006239627220 */ /* 0x004fe20000410000 */
[----:B------:R1:W2:Y:S01]  /*4290*/  MUFU.COS R105, R62 ;  /* 0x0000003e00697308 */ /* 0x0002a20000000000 */
[----:B------:R-:W-:-:S02]  /*42a0*/  FADD.FTZ R39, R126, R39 ;  /* 0x000000277e277221 */ /* 0x000fc40000010000 */
[C---:B------:R-:W-:Y:S02]  /*42b0*/  FMUL.FTZ R36, R84.reuse, R37 ;  /* 0x0000002554247220 */ /* 0x040fe40000410000 */
[----:B------:R-:W-:Y:S02]  /*42c0*/  FMUL.FTZ R40, R84, R38 ;  /* 0x0000002654287220 */ /* 0x000fe40000410000 */
[----:B------:R-:W-:Y:S01]  /*42d0*/  FADD.FTZ R42, R125, R42 ;  /* 0x0000002a7d2a7221 */ /* 0x000fe20000010000 */
[----:B------:R-:W3:Y:S01]  /*42e0*/  MUFU.COS R117, R48 ;  /* 0x0000003000757308 */ /* 0x000ee20000000000 */
[----:B------:R-:W-:Y:S02]  /*42f0*/  FMUL.FTZ R99, R57, R58 ;  /* 0x0000003a39637220 */ /* 0x000fe40000410000 */
[----:B------:R-:W-:Y:S02]  /*4300*/  FMUL.FTZ R41, R98, R39 ;  /* 0x0000002762297220 */ /* 0x000fe40000410000 */
[----:B------:R-:W-:-:S02]  /*4310*/  FFMA.FTZ R36, R85, R38, -R36 ;  /* 0x0000002655247223 */ /* 0x000fc40000010824 */
[----:B------:R-:W-:Y:S01]  /*4320*/  FFMA.FTZ R40, R85, R37, R40 ;  /* 0x0000002555287223 */ /* 0x000fe20000010028 */
[----:B------:R-:W-:Y:S01]  /*4330*/  PRMT R37, RZ, 0x7610, R44 ;  /* 0x00007610ff257816 */ /* 0x000fe2000000002c */
[-C--:B------:R-:W-:Y:S01]  /*4340*/  FMUL.FTZ R38, R98, R42.reuse ;  /* 0x0000002a62267220 */ /* 0x080fe20000410000 */
[----:B------:R-:W4:Y:S01]  /*4350*/  MUFU.SIN R43, R48 ;  /* 0x00000030002b7308 */ /* 0x000f220000000400 */
[----:B------:R-:W-:Y:S02]  /*4360*/  FMUL.RZ R55, R55, 0.15915493667125701904 ;  /* 0x3e22f98337377820 */ /* 0x000fe4000040c000 */
[C---:B------:R-:W-:Y:S02]  /*4370*/  FFMA.FTZ R41, R99.reuse, R42, R41 ;  /* 0x0000002a63297223 */ /* 0x040fe40000010029 */
[----:B------:R-:W-:Y:S02]  /*4380*/  FFMA.FTZ R42, R99, R39, -R38 ;  /* 0x00000027632a7223 */ /* 0x000fe40000010826 */
[C---:B------:R-:W-:Y:S01]  /*4390*/  FMUL.FTZ R127, R8.reuse, R127 ;  /* 0x0000007f087f7220 */ /* 0x040fe20000410000 */
[----:B------:R-:W-:Y:S01]  /*43a0*/  MUFU.SIN R102, R55 ;  /* 0x0000003700667308 */ /* 0x000fe20000000400 */
[----:B------:R-:W-:-:S02]  /*43b0*/  FMUL.FTZ R124, R8, R37 ;  /* 0x00000025087c7220 */ /* 0x000fc40000410000 */
[----:B------:R-:W-:Y:S02]  /*43c0*/  FMUL.FTZ R37, R82, R40 ;  /* 0x0000002852257220 */ /* 0x000fe40000410000 */
[----:B0-----:R-:W-:Y:S02]  /*43d0*/  FMUL.FTZ R104, R56, R104 ;  /* 0x0000006838687220 */ /* 0x001fe40000410000 */
[----:B------:R-:W-:Y:S01]  /*43e0*/  FADD.FTZ R42, R127, R42 ;  /* 0x0000002a7f2a7221 */ /* 0x000fe20000010000 */
[----:B------:R0:W-:Y:S01]  /*43f0*/  MUFU.COS R103, R55 ;  /* 0x0000003700677308 */ /* 0x0001e20000000000 */
[----:B-1----:R-:W-:Y:S02]  /*4400*/  FMUL.FTZ R62, R52, R33 ;  /* 0x00000021343e7220 */ /* 0x002fe40000410000 */
[----:B------:R-:W-:Y:S02]  /*4410*/  FADD.FTZ R39, R124, R41 ;  /* 0x000000297c277221 */ /* 0x000fe40000010000 */
[----:B------:R-:W-:-:S02]  /*4420*/  FMUL.FTZ R38, R82, R36 ;  /* 0x0000002452267220 */ /* 0x000fc40000410000 */
[----:B------:R-:W-:Y:S01]  /*4430*/  FFMA.FTZ R44, R83, R36, -R37 ;  /* 0x00000024532c7223 */ /* 0x000fe20000010825 */
[----:B------:R-:W1:Y:S01]  /*4440*/  MUFU.EX2 R62, R62 ;  /* 0x0000003e003e7308 */ /* 0x000e620000000800 */
[----:B0-----:R-:W-:Y:S01]  /*4450*/  MOV R55, UR16 ;  /* 0x0000001000377c02 */ /* 0x001fe20008000f00 */
[----:B------:R-:W-:Y:S02]  /*4460*/  FMUL.FTZ R36, R104, R42 ;  /* 0x0000002a68247220 */ /* 0x000fe40000410000 */
[----:B--2---:R-:W-:Y:S02]  /*4470*/  FMUL.FTZ R105, R56, R105 ;  /* 0x0000006938697220 */ /* 0x004fe40000410000 */
[----:B------:R-:W-:-:S04]  /*4480*/  IMAD.WIDE R54, R65, 0x10, R54 ;  /* 0x0000001041367825 */ /* 0x000fc800078e0236 */
[-C--:B------:R-:W-:Y:S01]  /*4490*/  FMUL.FTZ R41, R104, R39.reuse ;  /* 0x0000002768297220 */ /* 0x080fe20000410000 */
[----:B------:R0:W2:Y:S01]  /*44a0*/  LDG.E.128 R48, [R54.64] ;  /* 0x0000001236307981 */ /* 0x0000a2000c1e1d00 */
[----:B------:R-:W-:Y:S02]  /*44b0*/  FFMA.FTZ R56, R83, R40, R38 ;  /* 0x0000002853387223 */ /* 0x000fe40000010026 */
[C---:B------:R-:W-:Y:S02]  /*44c0*/  FFMA.FTZ R64, R105.reuse, R39, R36 ;  /* 0x0000002769407223 */ /* 0x040fe40000010024 */
[C---:B---3--:R-:W-:Y:S01]  /*44d0*/  FMUL.FTZ R117, R116.reuse, R117 ;  /* 0x0000007574757220 */ /* 0x048fe20000410000 */
[----:B------:R0:W3:Y:S01]  /*44e0*/  LDG.E.128 R36, [R54.64+0x400] ;  /* 0x0004001236247981 */ /* 0x0000e2000c1e1d00 */
[----:B----4-:R-:W-:Y:S02]  /*44f0*/  FMUL.FTZ R116, R116, R43 ;  /* 0x0000002b74747220 */ /* 0x010fe40000410000 */
[----:B------:R-:W-:-:S02]  /*4500*/  FFMA.FTZ R63, R105, R42, -R41 ;  /* 0x0000002a693f7223 */ /* 0x000fc40000010829 */
[----:B------:R0:W4:Y:S01]  /*4510*/  LDG.E.128 R40, [R54.64+0x200] ;  /* 0x0002001236287981 */ /* 0x000122000c1e1d00 */
[----:B------:R-:W-:Y:S02]  /*4520*/  FMUL.FTZ R57, R80, R56 ;  /* 0x0000003850397220 */ /* 0x000fe40000410000 */
[C---:B-1----:R-:W-:Y:S02]  /*4530*/  FMUL.FTZ R103, R62.reuse, R103 ;  /* 0x000000673e677220 */ /* 0x042fe40000410000 */
[----:B------:R-:W-:Y:S01]  /*4540*/  FMUL.FTZ R102, R62, R102 ;  /* 0x000000663e667220 */ /* 0x000fe20000410000 */
[----:B0-----:R-:W5:Y:S01]  /*4550*/  LDG.E.128 R52, [R54.64+0x600] ;  /* 0x0006001236347981 */ /* 0x001f62000c1e1d00 */
        /* <DEDUP_REMOVED lines=190> */
[----:B------:R0:W-:Y:S01]  /*5140*/  STS.128 [R61.X16+0x1480], R36 ;  /* 0x001480243d007388 */ /* 0x0001e2000000cc00 */
[C---:B------:R-:W-:Y:S02]  /*5150*/  FFMA.FTZ R62, R44.reuse, R65, R59 ;  /* 0x000000412c3e7223 */ /* 0x040fe4000001003b */
[-C--:B---3--:R-:W-:Y:S01]  /*5160*/  FFMA.FTZ R59, R44, R57.reuse, R58 ;  /* 0x000000392c3b7223 */ /* 0x088fe2000001003a */
[----:B----4-:R1:W-:Y:S01]  /*5170*/  STS.128 [R61.X16+0x1280], R40 ;  /* 0x001280283d007388 */ /* 0x0103e2000000cc00 */
        /* <DEDUP_REMOVED lines=12> */
[----:B-----5:R-:W-:Y:S01]  /*5240*/  STS.128 [R61.X16+0x1680], R52 ;  /* 0x001680343d007388 */ /* 0x020fe2000000cc00 */
        /* <DEDUP_REMOVED lines=80> */
.L_x_1384:
        /* <DEDUP_REMOVED lines=16> */
.L_x_1385:
[----:B------:R-:W-:Y:S05]  /*5850*/  BSYNC B0 ;  /* 0x0000000000007941 */ /* 0x000fea0003800000 */
.L_x_1383:
[----:B------:R-:W0:Y:S01]  /*5860*/  S2R R145, SR_TID.X ;  /* 0x0000000000917919 */ /* 0x000e220000002100 */
[----:B------:R-:W-:Y:S03]  /*5870*/  BSSY B0, `(.L_x_1386) ;  /* 0x0000082000007945 */ /* 0x000fe60003800000 */
[----:B------:R-:W-:Y:S01]  /*5880*/  BAR.SYNC.DEFER_BLOCKING 0x0 ;  /* 0x0000000000007b1d */ /* 0x000fe20000010000 */
[----:B0-----:R-:W-:-:S13]  /*5890*/  ISETP.NE.AND P0, PT, R145, RZ, PT ;  /* 0x000000ff9100720c */ /* 0x001fda0003f05270 */
[----:B----4-:R-:W0:Y:S02]  /*58a0*/  @P0 LDS.64 R36, [0x2138] ;  /* 0x00213800ff240984 */ /* 0x010e240000000a00 */
        /* <DEDUP_REMOVED lines=126> */
.L_x_1387:
[----:B------:R-:W-:Y:S05]  /*6090*/  BSYNC B0 ;  /* 0x0000000000007941 */ /* 0x000fea0003800000 */
.L_x_1386:
        /* <DEDUP_REMOVED lines=54> */
.L_x_1382:
[----:B------:R-:W-:Y:S01]  /*6400*/  BAR.SYNC.DEFER_BLOCKING 0x0 ;  /* 0x0000000000007b1d */ /* 0x000fe20000010000 */
[----:B------:R-:W-:Y:S01]  /*6410*/  LEA R0, R163, R164, 0x1 ;  /* 0x000000a4a3007211 */ /* 0x000fe200078e08ff */
[----:B------:R-:W-:Y:S01]  /*6420*/  USHF.L.U32 UR23, UR6, 0xa, URZ ;  /* 0x0000000a06177899 */ /* 0x000fe2000800063f */
[----:B------:R-:W-:-:S02]  /*6430*/  F2FP.BF16.PACK_AB R7, R20, R21 ;  /* 0x000000151407723e */ /* 0x000fc400000010ff */
        /* <DEDUP_REMOVED lines=9> */
[----:B------:R-:W-:Y:S01]  /*64d0*/  UIMAD UR16, UR21, UR16, URZ ;  /* 0x00000010151072a4 */ /* 0x000fe2000f8e023f */
[----:B------:R-:W-:Y:S01]  /*64e0*/  F2FP.BF16.PACK_AB R33, R16, R17 ;  /* 0x000000111021723e */ /* 0x000fe200000010ff */
[----:B------:R-:W-:Y:S01]  /*64f0*/  ULDC UR17, c[0x0][0x208] ;  /* 0x0000820000117ab9 */ /* 0x000fe20000000800 */
[----:B------:R-:W-:Y:S01]  /*6500*/  F2FP.BF16.PACK_AB R32, R18, R19 ;  /* 0x000000131220723e */ /* 0x000fe200000010ff */
[----:B------:R-:W-:Y:S01]  /*6510*/  ULDC UR22, c[0x0][0x1f8] ;  /* 0x00007e0000167ab9 */ /* 0x000fe20000000800 */
[----:B------:R-:W-:-:S02]  /*6520*/  IADD3 R52, R164, R163, RZ ;  /* 0x000000a3a4347210 */ /* 0x000fc40007ffe0ff */
[----:B------:R-:W-:Y:S02]  /*6530*/  MOV R2, UR23 ;  /* 0x0000001700027c02 */ /* 0x000fe40008000f00 */
[----:B------:R-:W-:Y:S01]  /*6540*/  MOV R3, UR24 ;  /* 0x0000001800037c02 */ /* 0x000fe20008000f00 */
[----:B------:R0:W-:Y:S01]  /*6550*/  STS.128 [R0.X16], R4 ;  /* 0x0000000400007388 */ /* 0x0001e2000000cc00 */
[----:B-1----:R-:W-:Y:S01]  /*6560*/  MOV R37, UR7 ;  /* 0x0000000700257c02 */ /* 0x002fe20008000f00 */
[----:B------:R-:W-:Y:S02]  /*6570*/  UIMAD UR7, UR20, UR17, URZ ;  /* 0x00000011140772a4 */ /* 0x000fe4000f8e023f */
[----:B------:R1:W-:Y:S01]  /*6580*/  STS.128 [R0.X16+0x10], R32 ;  /* 0x0000102000007388 */ /* 0x0003e2000000cc00 */
[----:B------:R-:W-:-:S06]  /*6590*/  NOP ;  /* 0x0000000000007918 */ /* 0x000fcc0000000000 */
[----:B------:R-:W2:Y:S01]  /*65a0*/  LDS.128 R28, [R52.X16] ;  /* 0x00000000341c7984 */ /* 0x000ea2000000cc00 */
[----:B------:R-:W-:-:S03]  /*65b0*/  IMAD R37, R76, c[0x0][0x204], R37 ;  /* 0x000081004c257a24 */ /* 0x000fc600078e0225 */
[----:B------:R-:W3:Y:S01]  /*65c0*/  LDS.128 R8, [R52.X16+0x200] ;  /* 0x0002000034087984 */ /* 0x000ee2000000cc00 */
[----:B0-----:R-:W-:Y:S01]  /*65d0*/  MOV R7, UR16 ;  /* 0x0000001000077c02 */ /* 0x001fe20008000f00 */
[C---:B------:R-:W-:Y:S01]  /*65e0*/  IMAD.WIDE.U32 R4, R76.reuse, c[0x0][0x200], R2 ;  /* 0x000080004c047a25 */ /* 0x040fe200078e0002 */
[----:B------:R-:W-:Y:S01]  /*65f0*/  UIMAD UR16, UR20, UR22, URZ ;  /* 0x00000016141072a4 */ /* 0x000fe2000f8e023f */
[----:B-1----:R-:W-:Y:S02]  /*6600*/  MOV R32, UR7 ;  /* 0x0000000700207c02 */ /* 0x002fe40008000f00 */
[C---:B------:R-:W-:Y:S01]  /*6610*/  IMAD R33, R76.reuse, c[0x0][0x1f4], R7 ;  /* 0x00007d004c217a24 */ /* 0x040fe200078e0207 */
[----:B------:R-:W-:Y:S01]  /*6620*/  IADD3 R5, R5, R37, RZ ;  /* 0x0000002505057210 */ /* 0x000fe20007ffe0ff */
[----:B------:R-:W-:Y:S01]  /*6630*/  IMAD.WIDE.U32 R6, R76, c[0x0][0x1f0], R2 ;  /* 0x00007c004c067a25 */ /* 0x000fe200078e0002 */
[----:B------:R-:W-:-:S03]  /*6640*/  MOV R34, UR16 ;  /* 0x0000001000227c02 */ /* 0x000fc60008000f00 */
[----:B------:R-:W-:Y:S01]  /*6650*/  IMAD.WIDE.U32 R4, R77, c[0x0][0x208], R4 ;  /* 0x000082004d047a25 */ /* 0x000fe200078e0004 */
[----:B------:R-:W-:-:S03]  /*6660*/  IADD3 R7, R7, R33, RZ ;  /* 0x0000002107077210 */ /* 0x000fc60007ffe0ff */
[C---:B------:R-:W-:Y:S01]  /*6670*/  IMAD R33, R77.reuse, c[0x0][0x20c], R32 ;  /* 0x000083004d217a24 */ /* 0x040fe200078e0220 */
[----:B------:R-:W-:Y:S01]  /*6680*/  LEA R32, P0, R4, c[0x0][0x258], 0x1 ;  /* 0x0000960004207a11 */ /* 0x000fe200078008ff */
[C---:B------:R-:W-:Y:S02]  /*6690*/  IMAD R35, R77.reuse, c[0x0][0x1fc], R34 ;  /* 0x00007f004d237a24 */ /* 0x040fe400078e0222 */
[----:B------:R-:W-:Y:S01]  /*66a0*/  IMAD.WIDE.U32 R6, R77, c[0x0][0x1f8], R6 ;  /* 0x00007e004d067a25 */ /* 0x000fe200078e0006 */
[----:B------:R-:W-:-:S04]  /*66b0*/  IADD3 R33, R5, R33, RZ ;  /* 0x0000002105217210 */ /* 0x000fc80007ffe0ff */
        /* <DEDUP_REMOVED lines=36> */
[--C-:B------:R-:W-:Y:S01]  /*6900*/  PRMT R36, RZ, 0x5410, R7.reuse ;  /* 0x00005410ff247816 */ /* 0x100fe20000000007 */
[----:B------:R-:W-:Y:S01]  /*6910*/  FMUL.FTZ R5, R32, -1.4426950216293334961 ;  /* 0xbfb8aa3b20057820 */ /* 0x000fe20000410000 */
[----:B------:R-:W-:Y:S01]  /*6920*/  PRMT R33, RZ, 0x5410, R6 ;  /* 0x00005410ff217816 */ /* 0x000fe20000000006 */
[----:B------:R-:W-:Y:S01]  /*6930*/  FMUL.FTZ R31, R30, -1.4426950216293334961 ;  /* 0xbfb8aa3b1e1f7820 */ /* 0x000fe20000410000 */
[----:B-1----:R-:W-:Y:S01]  /*6940*/  PRMT R39, RZ, 0x5410, R8 ;  /* 0x00005410ff277816 */ /* 0x002fe20000000008 */
[----:B------:R-:W0:Y:S01]  /*6950*/  MUFU.EX2 R29, R29 ;  /* 0x0000001d001d7308 */ /* 0x000e220000000800 */
[----:B------:R-:W-:Y:S01]  /*6960*/  PRMT R6, RZ, 0x7610, R6 ;  /* 0x00007610ff067816 */ /* 0x000fe20000000006 */
[----:B------:R-:W-:Y:S01]  /*6970*/  FMUL.FTZ R37, R36, -1.4426950216293334961 ;  /* 0xbfb8aa3b24257820 */ /* 0x000fe20000410000 */
[----:B------:R-:W-:Y:S01]  /*6980*/  PRMT R8, RZ, 0x7610, R8 ;  /* 0x00007610ff087816 */ /* 0x000fe20000000008 */
[----:B------:R-:W-:Y:S01]  /*6990*/  FMUL.FTZ R34, R33, -1.4426950216293334961 ;  /* 0xbfb8aa3b21227820 */ /* 0x000fe20000410000 */
[----:B------:R-:W-:Y:S01]  /*69a0*/  PRMT R38, RZ, 0x7610, R7 ;  /* 0x00007610ff267816 */ /* 0x000fe20000000007 */
[----:B------:R-:W-:Y:S01]  /*69b0*/  FMUL.FTZ R35, R6, -1.4426950216293334961 ;  /* 0xbfb8aa3b06237820 */ /* 0x000fe20000410000 */
[----:B------:R-:W-:Y:S01]  /*69c0*/  PRMT R42, RZ, 0x5410, R9 ;  /* 0x00005410ff2a7816 */ /* 0x000fe20000000009 */
[----:B------:R-:W1:Y:S01]  /*69d0*/  MUFU.EX2 R5, R5 ;  /* 0x0000000500057308 */ /* 0x000e620000000800 */
[--C-:B------:R-:W-:Y:S01]  /*69e0*/  PRMT R46, RZ, 0x5410, R10.reuse ;  /* 0x00005410ff2e7816 */ /* 0x100fe2000000000a */
[----:B------:R-:W-:Y:S01]  /*69f0*/  FMUL.FTZ R41, R8, -1.4426950216293334961 ;  /* 0xbfb8aa3b08297820 */ /* 0x000fe20000410000 */
[----:B------:R-:W-:Y:S01]  /*6a00*/  PRMT R49, RZ, 0x5410, R11 ;  /* 0x00005410ff317816 */ /* 0x000fe2000000000b */
[----:B------:R-:W-:Y:S01]  /*6a10*/  FMUL.FTZ R7, R38, -1.4426950216293334961 ;  /* 0xbfb8aa3b26077820 */ /* 0x000fe20000410000 */
[----:B------:R-:W-:Y:S01]  /*6a20*/  PRMT R45, RZ, 0x7610, R9 ;  /* 0x00007610ff2d7816 */ /* 0x000fe20000000009 */
[----:B------:R-:W-:Y:S01]  /*6a30*/  FMUL.FTZ R40, R39, -1.4426950216293334961 ;  /* 0xbfb8aa3b27287820 */ /* 0x000fe20000410000 */
[----:B------:R-:W-:Y:S01]  /*6a40*/  PRMT R10, RZ, 0x7610, R10 ;  /* 0x00007610ff0a7816 */ /* 0x000fe2000000000a */
[----:B------:R-:W2:Y:S01]  /*6a50*/  MUFU.EX2 R37, R37 ;  /* 0x0000002500257308 */ /* 0x000ea20000000800 */
[----:B------:R-:W-:Y:S01]  /*6a60*/  PRMT R51, RZ, 0x7610, R11 ;  /* 0x00007610ff337816 */ /* 0x000fe2000000000b */
[----:B------:R-:W-:-:S02]  /*6a70*/  FMUL.FTZ R43, R42, -1.4426950216293334961 ;  /* 0xbfb8aa3b2a2b7820 */ /* 0x000fc40000410000 */
[----:B------:R-:W-:Y:S02]  /*6a80*/  FMUL.FTZ R47, R46, -1.4426950216293334961 ;  /* 0xbfb8aa3b2e2f7820 */ /* 0x000fe40000410000 */
[----:B------:R-:W-:Y:S02]  /*6a90*/  FMUL.FTZ R50, R49, -1.4426950216293334961 ;  /* 0xbfb8aa3b31327820 */ /* 0x000fe40000410000 */
[----:B------:R-:W3:Y:S01]  /*6aa0*/  MUFU.EX2 R34, R34 ;  /* 0x0000002200227308 */ /* 0x000ee20000000800 */
[----:B0-----:R-:W-:Y:S02]  /*6ab0*/  FADD.FTZ R29, R29, 1 ;  /* 0x3f8000001d1d7421 */ /* 0x001fe40000010000 */
[----:B------:R-:W-:Y:S02]  /*6ac0*/  FMUL.FTZ R9, R45, -1.4426950216293334961 ;  /* 0xbfb8aa3b2d097820 */ /* 0x000fe40000410000 */
[----:B------:R-:W-:Y:S02]  /*6ad0*/  FMUL.FTZ R48, R10, -1.4426950216293334961 ;  /* 0xbfb8aa3b0a307820 */ /* 0x000fe40000410000 */
[----:B------:R-:W-:Y:S01]  /*6ae0*/  FMUL.FTZ R11, R51, -1.4426950216293334961 ;  /* 0xbfb8aa3b330b7820 */ /* 0x000fe20000410000 */
        /* <DEDUP_REMOVED lines=19> */
[----:B------:R-:W-:Y:S01]  /*6c20*/  MUFU.RCP R29, R29 ;  /* 0x0000001d001d7308 */ /* 0x000fe20000001000 */
[----:B-1----:R-:W-:-:S07]  /*6c30*/  FADD.FTZ R47, R47, 1 ;  /* 0x3f8000002f2f7421 */ /* 0x002fce0000010000 */
[----:B------:R-:W0:Y:S01]  /*6c40*/  MUFU.EX2 R9, R9 ;  /* 0x0000000900097308 */ /* 0x000e220000000800 */
[----:B--2---:R-:W-:-:S07]  /*6c50*/  FADD.FTZ R50, R50, 1 ;  /* 0x3f80000032327421 */ /* 0x004fce0000010000 */
[----:B------:R-:W1:Y:S08]  /*6c60*/  MUFU.EX2 R48, R48 ;  /* 0x0000003000307308 */ /* 0x000e700000000800 */
[----:B------:R-:W2:Y:S01]  /*6c70*/  MUFU.EX2 R11, R11 ;  /* 0x0000000b000b7308 */ /* 0x000ea20000000800 */
[----:B0-----:R-:W-:-:S07]  /*6c80*/  FADD.FTZ R9, R9, 1 ;  /* 0x3f80000009097421 */ /* 0x001fce0000010000 */
[----:B------:R0:W-:Y:S01]  /*6c90*/  MUFU.RCP R55, R5 ;  /* 0x0000000500377308 */ /* 0x0001e20000001000 */
[----:B-1----:R-:W-:-:S07]  /*6ca0*/  FADD.FTZ R48, R48, 1 ;  /* 0x3f80000030307421 */ /* 0x002fce0000010000 */
[----:B------:R-:W1:Y:S01]  /*6cb0*/  MUFU.RCP R37, R37 ;  /* 0x0000002500257308 */ /* 0x000e620000001000 */
[----:B0-----:R-:W-:Y:S02]  /*6cc0*/  FMUL.FTZ R5, R4, R29 ;  /* 0x0000001d04057220 */ /* 0x001fe40000410000 */
[----:B--2---:R-:W-:Y:S02]  /*6cd0*/  FADD.FTZ R29, R11, 1 ;  /* 0x3f8000000b1d7421 */ /* 0x004fe40000010000 */
[----:B------:R-:W-:-:S03]  /*6ce0*/  FMUL.FTZ R5, R5, R26 ;  /* 0x0000001a05057220 */ /* 0x000fc60000410000 */
[----:B------:R-:W0:Y:S08]  /*6cf0*/  MUFU.RCP R34, R34 ;  /* 0x0000002200227308 */ /* 0x000e300000001000 */
[----:B------:R2:W3:Y:S01]  /*6d00*/  MUFU.RCP R57, R7 ;  /* 0x0000000700397308 */ /* 0x0004e20000001000 */
[----:B-1----:R-:W-:-:S04]  /*6d10*/  FMUL.FTZ R36, R36, R37 ;  /* 0x0000002524247220 */ /* 0x002fc80000410000 */
[----:B------:R-:W-:-:S03]  /*6d20*/  FMUL.FTZ R36, R36, R21 ;  /* 0x0000001524247220 */ /* 0x000fc60000410000 */
[----:B------:R-:W1:Y:S01]  /*6d30*/  MUFU.RCP R53, R44 ;  /* 0x0000002c00357308 */ /* 0x000e620000001000 */
[----:B--2---:R-:W-:Y:S02]  /*6d40*/  FMUL.FTZ R7, R32, R55 ;  /* 0x0000003720077220 */ /* 0x004fe40000410000 */
[----:B0-----:R-:W-:Y:S02]  /*6d50*/  FMUL.FTZ R4, R33, R34 ;  /* 0x0000002221047220 */ /* 0x001fe40000410000 */
[----:B------:R-:W-:Y:S02]  /*6d60*/  FMUL.FTZ R7, R7, R24 ;  /* 0x0000001807077220 */ /* 0x000fe40000410000 */
[----:B------:R-:W-:Y:S01]  /*6d70*/  FMUL.FTZ R4, R4, R23 ;  /* 0x0000001704047220 */ /* 0x000fe20000410000 */
[----:B------:R-:W-:Y:S01]  /*6d80*/  MUFU.RCP R35, R35 ;  /* 0x0000002300237308 */ /* 0x000fe20000001000 */
[----:B---3--:R-:W-:-:S04]  /*6d90*/  FMUL.FTZ R11, R38, R57 ;  /* 0x00000039260b7220 */ /* 0x008fc80000410000 */
[----:B------:R-:W-:-:S03]  /*6da0*/  FMUL.FTZ R11, R11, R20 ;  /* 0x000000140b0b7220 */ /* 0x000fc60000410000 */
[----:B------:R-:W0:Y:S01]  /*6db0*/  MUFU.RCP R41, R41 ;  /* 0x0000002900297308 */ /* 0x000e220000001000 */
[----:B-1----:R-:W-:-:S04]  /*6dc0*/  FMUL.FTZ R28, R28, R53 ;  /* 0x000000351c1c7220 */ /* 0x002fc80000410000 */
[----:B------:R-:W-:-:S03]  /*6dd0*/  FMUL.FTZ R28, R28, R27 ;  /* 0x0000001b1c1c7220 */ /* 0x000fc60000410000 */
[----:B------:R-:W1:Y:S08]  /*6de0*/  MUFU.RCP R31, R31 ;  /* 0x0000001f001f7308 */ /* 0x000e700000001000 */
[----:B------:R-:W2:Y:S01]  /*6df0*/  MUFU.RCP R40, R40 ;  /* 0x0000002800287308 */ /* 0x000ea20000001000 */
[----:B0-----:R-:W-:-:S04]  /*6e00*/  FMUL.FTZ R21, R8, R41 ;  /* 0x0000002908157220 */ /* 0x001fc80000410000 */
[----:B------:R-:W-:-:S03]  /*6e10*/  FMUL.FTZ R21, R21, R18 ;  /* 0x0000001215157220 */ /* 0x000fc60000410000 */
[----:B------:R-:W0:Y:S01]  /*6e20*/  MUFU.RCP R43, R43 ;  /* 0x0000002b002b7308 */ /* 0x000e220000001000 */
[----:B-1----:R-:W-:-:S04]  /*6e30*/  FMUL.FTZ R30, R30, R31 ;  /* 0x0000001f1e1e7220 */ /* 0x002fc80000410000 */
[----:B------:R-:W-:-:S03]  /*6e40*/  FMUL.FTZ R30, R30, R25 ;  /* 0x000000191e1e7220 */ /* 0x000fc60000410000 */
[----:B------:R1:W3:Y:S08]  /*6e50*/  MUFU.RCP R44, R9 ;  /* 0x00000009002c7308 */ /* 0x0002f00000001000 */
[----:B------:R-:W4:Y:S01]  /*6e60*/  MUFU.RCP R47, R47 ;  /* 0x0000002f002f7308 */ /* 0x000f220000001000 */
[----:B-1----:R-:W-:Y:S02]  /*6e70*/  FMUL.FTZ R9, R6, R35 ;  /* 0x0000002306097220 */ /* 0x002fe40000410000 */
[----:B--2---:R-:W-:-:S02]  /*6e80*/  FMUL.FTZ R6, R39, R40 ;  /* 0x0000002827067220 */ /* 0x004fc40000410000 */
[----:B0-----:R-:W-:Y:S02]  /*6e90*/  FMUL.FTZ R42, R42, R43 ;  /* 0x0000002b2a2a7220 */ /* 0x001fe40000410000 */
[----:B------:R-:W-:Y:S01]  /*6ea0*/  FMUL.FTZ R9, R9, R22 ;  /* 0x0000001609097220 */ /* 0x000fe20000410000 */
[----:B------:R-:W0:Y:S01]  /*6eb0*/  MUFU.RCP R59, R48 ;  /* 0x00000030003b7308 */ /* 0x000e220000001000 */
[----:B---3--:R-:W-:Y:S02]  /*6ec0*/  FMUL.FTZ R45, R45, R44 ;  /* 0x0000002c2d2d7220 */ /* 0x008fe40000410000 */
[----:B------:R-:W-:Y:S02]  /*6ed0*/  FMUL.FTZ R6, R6, R19 ;  /* 0x0000001306067220 */ /* 0x000fe40000410000 */
[----:B------:R-:W-:Y:S02]  /*6ee0*/  FMUL.FTZ R42, R42, R17 ;  /* 0x000000112a2a7220 */ /* 0x000fe40000410000 */
[----:B------:R-:W-:Y:S01]  /*6ef0*/  FMUL.FTZ R45, R45, R16 ;  /* 0x000000102d2d7220 */ /* 0x000fe20000410000 */
[----:B------:R-:W1:Y:S01]  /*6f00*/  MUFU.RCP R50, R50 ;  /* 0x0000003200327308 */ /* 0x000e620000001000 */
[----:B------:R-:W-:Y:S01]  /*6f10*/  BAR.SYNC.DEFER_BLOCKING 0x0 ;  /* 0x0000000000007b1d */ /* 0x000fe20000010000 */
[----:B----4-:R-:W-:Y:S01]  /*6f20*/  FMUL.FTZ R46, R46, R47 ;  /* 0x0000002f2e2e7220 */ /* 0x010fe20000410000 */
[----:B------:R-:W-:-:S02]  /*6f30*/  F2FP.BF16.PACK_AB R44, R21, R6 ;  /* 0x00000006152c723e */ /* 0x000fc400000010ff */
[----:B------:R-:W-:Y:S01]  /*6f40*/  F2FP.BF16.PACK_AB R45, R45, R42 ;  /* 0x0000002a2d2d723e */ /* 0x000fe200000010ff */
[----:B------:R-:W-:Y:S01]  /*6f50*/  FMUL.FTZ R46, R46, R15 ;  /* 0x0000000f2e2e7220 */ /* 0x000fe20000410000 */
[----:B------:R-:W-:Y:S01]  /*6f60*/  F2FP.BF16.PACK_AB R15, R11, R36 ;  /* 0x000000240b0f723e */ /* 0x000fe200000010ff */
[----:B------:R-:W2:Y:S01]  /*6f70*/  MUFU.RCP R32, R29 ;  /* 0x0000001d00207308 */ /* 0x000ea20000001000 */
[----:B0-----:R-:W-:-:S04]  /*6f80*/  FMUL.FTZ R23, R10, R59 ;  /* 0x0000003b0a177220 */ /* 0x001fc80000410000 */
[----:B------:R-:W-:Y:S01]  /*6f90*/  FMUL.FTZ R23, R23, R14 ;  /* 0x0000000e17177220 */ /* 0x000fe20000410000 */
[----:B------:R-:W-:Y:S01]  /*6fa0*/  F2FP.BF16.PACK_AB R14, R9, R4 ;  /* 0x00000004090e723e */ /* 0x000fe200000010ff */
[----:B-1----:R-:W-:-:S03]  /*6fb0*/  FMUL.FTZ R8, R49, R50 ;  /* 0x0000003231087220 */ /* 0x002fc60000410000 */
[----:B------:R-:W-:Y:S01]  /*6fc0*/  F2FP.BF16.PACK_AB R46, R23, R46 ;  /* 0x0000002e172e723e */ /* 0x000fe200000010ff */
[----:B------:R-:W-:Y:S01]  /*6fd0*/  FMUL.FTZ R8, R8, R13 ;  /* 0x0000000d08087220 */ /* 0x000fe20000410000 */
[----:B------:R-:W-:Y:S01]  /*6fe0*/  F2FP.BF16.PACK_AB R13, R7, R30 ;  /* 0x0000001e070d723e */ /* 0x000fe200000010ff */
[----:B--2---:R-:W-:-:S04]  /*6ff0*/  FMUL.FTZ R51, R51, R32 ;  /* 0x0000002033337220 */ /* 0x004fc80000410000 */
[----:B------:R-:W-:Y:S01]  /*7000*/  FMUL.FTZ R51, R51, R12 ;  /* 0x0000000c33337220 */ /* 0x000fe20000410000 */
[----:B------:R-:W-:Y:S02]  /*7010*/  F2FP.BF16.PACK_AB R12, R5, R28 ;  /* 0x0000001c050c723e */ /* 0x000fe400000010ff */
[----:B------:R-:W-:Y:S01]  /*7020*/  MOV R5, UR7 ;  /* 0x0000000700057c02 */ /* 0x000fe20008000f00 */
[----:B------:R-:W-:Y:S01]  /*7030*/  ULDC UR7, c[0x0][0x218] ;  /* 0x0000860000077ab9 */ /* 0x000fe20000000800 */
[----:B------:R-:W-:Y:S01]  /*7040*/  F2FP.BF16.PACK_AB R47, R51, R8 ;  /* 0x00000008332f723e */ /* 0x000fe200000010ff */
[----:B------:R-:W-:Y:S01]  /*7050*/  STS.128 [R0.X16], R12 ;  /* 0x0000000c00007388 */ /* 0x000fe2000000cc00 */
[----:B------:R-:W-:Y:S01]  /*7060*/  UIMAD UR7, UR20, UR7, URZ ;  /* 0x00000007140772a4 */ /* 0x000fe2000f8e023f */
[----:B------:R-:W-:Y:S02]  /*7070*/  IMAD R5, R76, c[0x0][0x214], R5 ;  /* 0x000085004c057a24 */ /* 0x000fe400078e0205 */
        /* <DEDUP_REMOVED lines=19> */
.L_x_1389:
[----:B------:R-:W-:Y:S05]  /*71b0*/  EXIT ;  /* 0x000000000000794d */ /* 0x000fea0003800000 */
.L_x_1391:
        /* <DEDUP_REMOVED lines=12> */
.L_x_5351:


//--------------------- .text._Z25selective_scan_fwd_kernelI32Selective_Scan_fwd_kernel_traitsILi32ELi16ELi1ELb0ELb0ELb0ELb0EN3c108BFloat16ENS1_7complexIfEEEEv13SSMParamsBase --------------------------
	.section	.text._Z25selective_scan_fwd_kernelI32Selective_Scan_fwd_kernel_traitsILi32ELi16ELi1ELb0ELb0ELb0ELb0EN3c108BFloat16ENS1_7complexIfEEEEv13SSMParamsBase,"ax",@progbits
	.sectioninfo	@"SHI_REGISTERS=157"
	.align	128
        .global         _Z25selective_scan_fwd_kernelI32Selective_Scan_fwd_kernel_traitsILi32ELi16ELi1ELb0ELb0ELb0ELb0EN3c108BFloat16ENS1_7complexIfEEEEv13SSMParamsBase
        .type           _Z25selective_scan_fwd_kernelI32Selective_Scan_fwd_kernel_traitsILi32ELi16ELi1ELb0ELb0ELb0ELb0EN3c108BFloat16ENS1_7complexIfEEEEv13SSMParamsBase,@function
        .size           _Z25selective_scan_fwd_kernelI32Selective_Scan_fwd_kernel_traitsILi32ELi16ELi1ELb0ELb0ELb0ELb0EN3c108BFloat16ENS1_7complexIfEEEEv13SSMParamsBase,(.L_x_5352 - _Z25selective_scan_fwd_kernelI32Selective_Scan_fwd_kernel_traitsILi32ELi16ELi1ELb0ELb0ELb0ELb0EN3c108BFloat16ENS1_7complexIfEEEEv13SSMParamsBase)
        .other          _Z25selective_scan_fwd_kernelI32Selective_Scan_fwd_kernel_traitsILi32ELi16ELi1ELb0ELb0ELb0ELb0EN3c108BFloat16ENS1_7complexIfEEEEv13SSMParamsBase,@"STO_CUDA_ENTRY STV_DEFAULT"
_Z25selective_scan_fwd_kernelI32Selective_Scan_fwd_kernel_traitsILi32ELi16ELi1ELb0ELb0ELb0ELb0EN3c108BFloat16ENS1_7complexIfEEEEv13SSMParamsBase:
.text._Z25selective_scan_fwd_kernelI32Selective_Scan_fwd_kernel_traitsILi32ELi16ELi1ELb0ELb0ELb0ELb0EN3c108BFloat16ENS1_7complexIfEEEEv13SSMParamsBase:
        /* <DEDUP_REMOVED lines=18> */
[----:B------:R-:W-:-:S13]  /*0120*/  ISETP.GE.AND P0, PT, R6, 0x1, PT ;  /* 0x000000010600780c */ /* 0x000fda0003f06270 */
[----:B------:R-:W-:Y:S05]  /*0130*/  @!P0 EXIT ;  /* 0x000000000000894d */ /* 0x000fea0003800000 */
[----:B0-----:R-:W0:Y:S01]  /*0140*/  S2UR UR6, SR_CTAID.X ;  /* 0x00000000000679c3 */ /* 0x001e220000002500 */
[----:B------:R-:W1:Y:S01]  /*0150*/  S2R R98, SR_TID.X ;  /* 0x0000000000627919 */ /* 0x000e620000002100 */
[C---:B------:R-:W-:Y:S01]  /*0160*/  IMAD R7, R25.reuse, c[0x0][0x1d8], RZ ;  /* 0x0000760019077a24 */ /* 0x040fe200078e02ff */
[----:B------:R-:W-:Y:S01]  /*0170*/  MOV R32, RZ ;  /* 0x000000ff00207202 */ /* 0x000fe20000000f00 */
[----:B------:R-:W-:Y:S01]  /*0180*/  IMAD R9, R25, c[0x0][0x1e8], RZ ;  /* 0x00007a0019097a24 */ /* 0x000fe200078e02ff */
[----:B------:R-:W2:Y:S01]  /*0190*/  S2R R29, SR_LANEID ;  /* 0x00000000001d7919 */ /* 0x000ea20000000000 */
[----:B------:R-:W-:-:S04]  /*01a0*/  IMAD.WIDE.U32 R2, R0, c[0x0][0x1d8], RZ ;  /* 0x0000760000027a25 */ /* 0x000fc800078e00ff */
[C---:B------:R-:W-:Y:S02]  /*01b0*/  IMAD R7, R0.reuse, c[0x0][0x1dc], R7 ;  /* 0x0000770000077a24 */ /* 0x040fe400078e0207 */
[----:B------:R-:W-:-:S03]  /*01c0*/  IMAD.WIDE.U32 R4, R0, c[0x0][0x1e8], RZ ;  /* 0x00007a0000047a25 */ /* 0x000fc600078e00ff */
[----:B------:R-:W-:Y:S01]  /*01d0*/  IADD3 R3, R3, R7, RZ ;  /* 0x0000000703037210 */ /* 0x000fe20007ffe0ff */
[----:B------:R-:W-:-:S05]  /*01e0*/  IMAD R9, R0, c[0x0][0x1ec], R9 ;  /* 0x00007b0000097a24 */ /* 0x000fca00078e0209 */
[----:B------:R-:W-:Y:S02]  /*01f0*/  IADD3 R5, R5, R9, RZ ;  /* 0x0000000905057210 */ /* 0x000fe40007ffe0ff */
[----:B0-----:R-:W-:Y:S02]  /*0200*/  MOV R27, UR6 ;  /* 0x00000006001b7c02 */ /* 0x001fe40008000f00 */
[C---:B-1----:R-:W-:Y:S02]  /*0210*/  LOP3.LUT R28, R98.reuse, 0x1f, RZ, 0xc0, !PT ;  /* 0x0000001f621c7812 */ /* 0x042fe400078ec0ff */
[----:B------:R-:W-:Y:S01]  /*0220*/  SHF.R.S32.HI R141, RZ, 0x1f, R27 ;  /* 0x0000001fff8d7819 */ /* 0x000fe2000001141b */
[----:B------:R-:W-:Y:S01]  /*0230*/  IMAD.WIDE.U32 R2, R27, c[0x0][0x1d0], R2 ;  /* 0x000074001b027a25 */ /* 0x000fe200078e0002 */
[----:B------:R-:W-:-:S03]  /*0240*/  SHF.L.U32 R7, R98, 0x4, RZ ;  /* 0x0000000462077819 */ /* 0x000fc600000006ff */
[C---:B------:R-:W-:Y:S01]  /*0250*/  IMAD R6, R141.reuse, c[0x0][0x1d0], RZ ;  /* 0x000074008d067a24 */ /* 0x040fe200078e02ff */
[----:B------:R-:W-:Y:S01]  /*0260*/  LOP3.LUT R30, R28, 0xfffffe00, R7, 0xf8, !PT ;  /* 0xfffffe001c1e7812 */ /* 0x000fe200078ef807 */
[----:B------:R-:W-:Y:S02]  /*0270*/  IMAD R8, R141, c[0x0][0x1e0], RZ ;  /* 0x000078008d087a24 */ /* 0x000fe400078e02ff */
[C---:B------:R-:W-:Y:S01]  /*0280*/  IMAD.WIDE.U32 R4, R27.reuse, c[0x0][0x1e0], R4 ;  /* 0x000078001b047a25 */ /* 0x040fe200078e0004 */
[----:B------:R-:W-:Y:S02]  /*0290*/  SHF.R.S32.HI R31, RZ, 0x1f, R30 ;  /* 0x0000001fff1f7819 */ /* 0x000fe4000001141e */
[C---:B------:R-:W-:Y:S01]  /*02a0*/  IADD3 R17, P0, R30.reuse, R2, RZ ;  /* 0x000000021e117210 */ /* 0x040fe20007f1e0ff */
[C---:B------:R-:W-:Y:S01]  /*02b0*/  IMAD R6, R27.reuse, c[0x0][0x1d4], R6 ;  /* 0x000075001b067a24 */ /* 0x040fe200078e0206 */
[----:B------:R-:W-:Y:S01]  /*02c0*/  IADD3 R66, P1, R30, R4, RZ ;  /* 0x000000041e427210 */ /* 0x000fe20007f3e0ff */
[----:B------:R-:W-:-:S03]  /*02d0*/  IMAD R8, R27, c[0x0][0x1e4], R8 ;  /* 0x000079001b087a24 */ /* 0x000fc600078e0208 */
[----:B------:R-:W-:Y:S02]  /*02e0*/  IADD3.X R2, R31, R3, R6, P0, !PT ;  /* 0x000000031f027210 */ /* 0x000fe400007fe406 */
[----:B------:R-:W-:Y:S02]  /*02f0*/  LEA R16, P0, R17, c[0x0][0x240], 0x1 ;  /* 0x0000900011107a11 */ /* 0x000fe400078008ff */
[C---:B------:R-:W-:Y:S02]  /*0300*/  LEA R53, P2, R66.reuse, c[0x0][0x248], 0x1 ;  /* 0x0000920042357a11 */ /* 0x040fe400078408ff */
[----:B------:R-:W-:Y:S02]  /*0310*/  IADD3.X R5, R31, R5, R8, P1, !PT ;  /* 0x000000051f057210 */ /* 0x000fe40000ffe408 */
[----:B------:R-:W-:Y:S02]  /*0320*/  LEA.HI.X R17, R17, c[0x0][0x244], R2, 0x1, P0 ;  /* 0x0000910011117a11 */ /* 0x000fe400000f0c02 */
[----:B--2---:R-:W-:-:S02]  /*0330*/  LEA.HI.X R66, R66, c[0x0][0x24c], R5, 0x1, P2 ;  /* 0x0000930042427a11 */ /* 0x004fc400010f0c05 */
.L_x_1431:
[----:B------:R-:W-:Y:S01]  /*0340*/  BAR.SYNC.DEFER_BLOCKING 0x0 ;  /* 0x0000000000007b1d */ /* 0x000fe20000010000 */
[----:B------:R-:W-:-:S02]  /*0350*/  MOV R99, 0xfffffe00 ;  /* 0xfffffe0000637802 */ /* 0x000fc40000000f00 */
[----:B------:R-:W-:Y:S02]  /*0360*/  PRMT R2, RZ, 0x7610, R2 ;  /* 0x00007610ff027816 */ /* 0x000fe40000000002 */
[----:B------:R-:W-:Y:S01]  /*0370*/  LOP3.LUT R22, R30, 0x20, RZ, 0xfc, !PT ;  /* 0x000000201e167812 */ /* 0x000fe200078efcff */
[----:B------:R-:W-:Y:S01]  /*0380*/  IMAD R99, R32, R99, c[0x0][0x168] ;  /* 0x00005a0020637624 */ /* 0x000fe200078e0263 */
[C---:B------:R-:W-:Y:S02]  /*0390*/  LOP3.LUT R34, R30.reuse, 0x40, RZ, 0xfc, !PT ;  /* 0x000000401e227812 */ /* 0x040fe400078efcff */
[C---:B------:R-:W-:Y:S02]  /*03a0*/  LOP3.LUT R36, R30.reuse, 0x60, RZ, 0xfc, !PT ;  /* 0x000000601e247812 */ /* 0x040fe400078efcff */
[C---:B------:R-:W-:Y:S02]  /*03b0*/  ISETP.GE.AND P0, PT, R30.reuse, R99, PT ;  /* 0x000000631e00720c */ /* 0x040fe40003f06270 */
[----:B------:R-:W-:-:S02]  /*03c0*/  LOP3.LUT R38, R30, 0x80, RZ, 0xfc, !PT ;  /* 0x000000801e267812 */ /* 0x000fc400078efcff */
[----:B------:R-:W-:Y:S02]  /*03d0*/  LOP3.LUT R40, R30, 0xa0, RZ, 0xfc, !PT ;  /* 0x000000a01e287812 */ /* 0x000fe400078efcff */
[-C--:B------:R-:W-:Y:S02]  /*03e0*/  ISETP.GE.AND P1, PT, R34, R99.reuse, PT ;  /* 0x000000632200720c */ /* 0x080fe40003f26270 */
[----:B------:R-:W-:-:S05]  /*03f0*/  ISETP.GE.AND P2, PT, R36, R99, PT ;  /* 0x000000632400720c */ /* 0x000fca0003f46270 */
[----:B------:R-:W2:Y:S01]  /*0400*/  @!P0 LDG.E.U16 R2, [R16.64] ;  /* 0x0000000410028981 */ /* 0x000ea2000c1e1500 */
[-C--:B------:R-:W-:Y:S02]  /*0410*/  ISETP.GE.AND P0, PT, R22, R99.reuse, PT ;  /* 0x000000631600720c */ /* 0x080fe40003f06270 */
[-C--:B------:R-:W-:Y:S02]  /*0420*/  ISETP.GE.AND P3, PT, R38, R99.reuse, PT ;  /* 0x000000632600720c */ /* 0x080fe40003f66270 */
[----:B------:R-:W-:Y:S02]  /*0430*/  ISETP.GE.AND P4, PT, R40, R99, PT ;  /* 0x000000632800720c */ /* 0x000fe40003f86270 */
[----:B0-----:R-:W-:Y:S02]  /*0440*/  PRMT R4, RZ, 0x7610, R4 ;  /* 0x00007610ff047816 */ /* 0x001fe40000000004 */
[----:B------:R-:W-:Y:S02]  /*0450*/  PRMT R3, RZ, 0x7610, R3 ;  /* 0x00007610ff037816 */ /* 0x000fe40000000003 */
[----:B------:R-:W-:-:S02]  /*0460*/  PRMT R6, RZ, 0x7610, R6 ;  /* 0x00007610ff067816 */ /* 0x000fc40000000006 */
[----:B------:R-:W-:Y:S01]  /*0470*/  PRMT R5, RZ, 0x7610, R5 ;  /* 0x00007610ff057816 */ /* 0x000fe20000000005 */
[----:B------:R-:W3:Y:S01]  /*0480*/  @!P0 LDG.E.U16 R4, [R16.64+0x40] ;  /* 0x0000400410048981 */ /* 0x000ee2000c1e1500 */
[C---:B------:R-:W-:Y:S02]  /*0490*/  LOP3.LUT R42, R30.reuse, 0xc0, RZ, 0xfc, !PT ;  /* 0x000000c01e2a7812 */ /* 0x040fe400078efcff */
[----:B------:R-:W-:Y:S01]  /*04a0*/  PRMT R8, RZ, 0x7610, R8 ;  /* 0x00007610ff087816 */ /* 0x000fe20000000008 */
[----:B------:R-:W4:Y:S01]  /*04b0*/  @!P1 LDG.E.U16 R3, [R16.64+0x80] ;  /* 0x0000800410039981 */ /* 0x000f22000c1e1500 */
[C---:B------:R-:W-:Y:S02]  /*04c0*/  LOP3.LUT R44, R30.reuse, 0xe0, RZ, 0xfc, !PT ;  /* 0x000000e01e2c7812 */ /* 0x040fe400078efcff */
[C---:B------:R-:W-:Y:S01]  /*04d0*/  LOP3.LUT R50, R30.reuse, 0x100, RZ, 0xfc, !PT ;  /* 0x000001001e327812 */ /* 0x040fe200078efcff */
[----:B------:R-:W4:Y:S01]  /*04e0*/  @!P2 LDG.E.U16 R6, [R16.64+0xc0] ;  /* 0x0000c0041006a981 */ /* 0x000f22000c1e1500 */
[----:B------:R-:W-:-:S02]  /*04f0*/  LOP3.LUT R52, R30, 0x120, RZ, 0xfc, !PT ;  /* 0x000001201e347812 */ /* 0x000fc400078efcff */
[-C--:B------:R-:W-:Y:S01]  /*0500*/  ISETP.GE.AND P0, PT, R42, R99.reuse, PT ;  /* 0x000000632a00720c */ /* 0x080fe20003f06270 */
[----:B------:R-:W4:Y:S01]  /*0510*/  @!P3 LDG.E.U16 R5, [R16.64+0x100] ;  /* 0x000100041005b981 */ /* 0x000f22000c1e1500 */
[----:B------:R-:W-:Y:S02]  /*0520*/  LOP3.LUT R54, R30, 0x140, RZ, 0xfc, !PT ;  /* 0x000001401e367812 */ /* 0x000fe400078efcff */
[-C--:B------:R-:W-:Y:S01]  /*0530*/  ISETP.GE.AND P1, PT, R44, R99.reuse, PT ;  /* 0x000000632c00720c */ /* 0x080fe20003f26270 */
[----:B------:R-:W4:Y:S01]  /*0540*/  @!P4 LDG.E.U16 R8, [R16.64+0x140] ;  /* 0x000140041008c981 */ /* 0x000f22000c1e1500 */
[-C--:B------:R-:W-:Y:S02]  /*0550*/  ISETP.GE.AND P2, PT, R50, R99.reuse, PT ;  /* 0x000000633200720c */ /* 0x080fe40003f46270 */
[-C--:B------:R-:W-:Y:S02]  /*0560*/  ISETP.GE.AND P3, PT, R52, R99.reuse, PT ;  /* 0x000000633400720c */ /* 0x080fe40003f66270 */
[----:B------:R-:W-:-:S02]  /*0570*/  ISETP.GE.AND P4, PT, R54, R99, PT ;  /* 0x000000633600720c */ /* 0x000fc40003f86270 */
[----:B------:R-:W-:Y:S02]  /*0580*/  PRMT R7, RZ, 0x7610, R7 ;  /* 0x00007610ff077816 */ /* 0x000fe40000000007 */
[----:B------:R-:W-:Y:S02]  /*0590*/  PRMT R10, RZ, 0x7610, R10 ;  /* 0x00007610ff0a7816 */ /* 0x000fe4000000000a */
[----:B------:R-:W-:Y:S02]  /*05a0*/  PRMT R9, RZ, 0x7610, R9 ;  /* 0x00007610ff097816 */ /* 0x000fe40000000009 */
[----:B------:R-:W-:Y:S01]  /*05b0*/  PRMT R12, RZ, 0x7610, R12 ;  /* 0x00007610ff0c7816 */ /* 0x000fe2000000000c */
[----:B------:R-:W4:Y:S01]  /*05c0*/  @!P0 LDG.E.U16 R7, [R16.64+0x180] ;  /* 0x0001800410078981 */ /* 0x000f22000c1e1500 */
[C---:B------:R-:W-:Y:S02]  /*05d0*/  LOP3.LUT R56, R30.reuse, 0x160, RZ, 0xfc, !PT ;  /* 0x000001601e387812 */ /* 0x040fe400078efcff */
[----:B------:R-:W-:Y:S01]  /*05e0*/  PRMT R11, RZ, 0x7610, R11 ;  /* 0x00007610ff0b7816 */ /* 0x000fe2000000000b */
[----:B------:R-:W4:Y:S01]  /*05f0*/  @!P1 LDG.E.U16 R10, [R16.64+0x1c0] ;  /* 0x0001c004100a9981 */ /* 0x000f22000c1e1500 */
[----:B------:R-:W-:-:S02]  /*0600*/  LOP3.LUT R58, R30, 0x180, RZ, 0xfc, !PT ;  /* 0x000001801e3a7812 */ /* 0x000fc400078efcff */
[C---:B------:R-:W-:Y:S01]  /*0610*/  LOP3.LUT R60, R30.reuse, 0x1a0, RZ, 0xfc, !PT ;  /* 0x000001a01e3c7812 */ /* 0x040fe200078efcff */
[----:B------:R-:W4:Y:S01]  /*0620*/  @!P2 LDG.E.U16 R9, [R16.64+0x200] ;  /* 0x000200041009a981 */ /* 0x000f22000c1e1500 */
[----:B------:R-:W-:Y:S02]  /*0630*/  LOP3.LUT R62, R30, 0x1c0, RZ, 0xfc, !PT ;  /* 0x000001c01e3e7812 */ /* 0x000fe400078efcff */
[-C--:B------:R-:W-:Y:S01]  /*0640*/  ISETP.GE.AND P0, PT, R56, R99.reuse, PT ;  /* 0x000000633800720c */ /* 0x080fe20003f06270 */
[----:B------:R-:W4:Y:S01]  /*0650*/  @!P3 LDG.E.U16 R12, [R16.64+0x240] ;  /* 0x00024004100cb981 */ /* 0x000f22000c1e1500 */
[----:B------:R-:W-:Y:S02]  /*0660*/  LOP3.LUT R64, R30, 0x1e0, RZ, 0xfc, !PT ;  /* 0x000001e01e407812 */ /* 0x000fe400078efcff */
[-C--:B------:R-:W-:Y:S01]  /*0670*/  ISETP.GE.AND P1, PT, R58, R99.reuse, PT ;  /* 0x000000633a00720c */ /* 0x080fe20003f26270 */
[----:B------:R-:W4:Y:S01]  /*0680*/  @!P4 LDG.E.U16 R11, [R16.64+0x280] ;  /* 0x00028004100bc981 */ /* 0x000f22000c1e1500 */
[----:B------:R-:W-:-:S02]  /*0690*/  ISETP.GE.AND P2, PT, R60, R99, PT ;  /* 0x000000633c00720c */ /* 0x000fc40003f46270 */
[-C--:B------:R-:W-:Y:S02]  /*06a0*/  ISETP.GE.AND P3, PT, R62, R99.reuse, PT ;  /* 0x000000633e00720c */ /* 0x080fe40003f66270 */
[----:B------:R-:W-:Y:S02]  /*06b0*/  ISETP.GE.AND P4, PT, R64, R99, PT ;  /* 0x000000634000720c */ /* 0x000fe40003f86270 */
[----:B------:R-:W-:Y:S02]  /*06c0*/  PRMT R14, RZ, 0x7610, R14 ;  /* 0x00007610ff0e7816 */ /* 0x000fe4000000000e */
[----:B------:R-:W-:Y:S02]  /*06d0*/  PRMT R13, RZ, 0x7610, R13 ;  /* 0x00007610ff0d7816 */ /* 0x000fe4000000000d */
[----:B------:R-:W-:Y:S02]  /*06e0*/  PRMT R18, RZ, 0x7610, R18 ;  /* 0x00007610ff127816 */ /* 0x000fe40000000012 */
[----:B------:R-:W-:Y:S01]  /*06f0*/  PRMT R15, RZ, 0x7610, R15 ;  /* 0x00007610ff0f7816 */ /* 0x000fe2000000000f */
[----:B------:R-:W4:Y:S01]  /*0700*/  @!P0 LDG.E.U16 R14, [R16.64+0x2c0] ;  /* 0x0002c004100e8981 */ /* 0x000f22000c1e1500 */
[----:B------:R-:W-:-:S03]  /*0710*/  PRMT R20, RZ, 0x7610, R20 ;  /* 0x00007610ff147816 */ /* 0x000fc60000000014 */
[----:B------:R-:W4:Y:S04]  /*0720*/  @!P1 LDG.E.U16 R13, [R16.64+0x300] ;  /* 0x00030004100d9981 */ /* 0x000f28000c1e1500 */
[----:B------:R-:W4:Y:S04]  /*0730*/  @!P2 LDG.E.U16 R18, [R16.64+0x340] ;  /* 0x000340041012a981 */ /* 0x000f28000c1e1500 */
[----:B------:R-:W4:Y:S04]  /*0740*/  @!P3 LDG.E.U16 R15, [R16.64+0x380] ;  /* 0x00038004100fb981 */ /* 0x000f28000c1e1500 */
[----:B------:R-:W4:Y:S01]  /*0750*/  @!P4 LDG.E.U16 R20, [R16.64+0x3c0] ;  /* 0x0003c0041014c981 */ /* 0x000f22000c1e1500 */
[----:B------:R-:W-:-:S02]  /*0760*/  LEA.HI.SX32 R19, R29, R29, 0x1b ;  /* 0x0000001d1d137211 */ /* 0x000fc400078fdaff */
[-C--:B------:R-:W-:Y:S02]  /*0770*/  ISETP.GE.AND P1, PT, R22, R99.reuse, PT ;  /* 0x000000631600720c */ /* 0x080fe40003f26270 */
[----:B------:R-:W-:Y:S02]  /*0780*/  SHF.L.U32 R19, R19, 0x1, RZ ;  /* 0x0000000113137819 */ /* 0x000fe400000006ff */
[-C--:B------:R-:W-:Y:S02]  /*0790*/  ISETP.GE.AND P2, PT, R36, R99.reuse, PT ;  /* 0x000000632400720c */ /* 0x080fe40003f46270 */
[-C--:B------:R-:W-:Y:S02]  /*07a0*/  ISETP.GE.AND P0, PT, R34, R99.reuse, PT ;  /* 0x000000632200720c */ /* 0x080fe40003f06270 */
[----:B------:R-:W-:Y:S02]  /*07b0*/  ISETP.GE.AND P4, PT, R38, R99, PT ;  /* 0x000000632600720c */ /* 0x000fe40003f86270 */
[----:B------:R-:W-:-:S02]  /*07c0*/  IADD3 R22, R29, 0x20, RZ ;  /* 0x000000201d167810 */ /* 0x000fc40007ffe0ff */
[C---:B------:R-:W-:Y:S02]  /*07d0*/  IADD3 R36, R29.reuse, 0x60, RZ ;  /* 0x000000601d247810 */ /* 0x040fe40007ffe0ff */
[C---:B------:R-:W-:Y:S02]  /*07e0*/  IADD3 R34, R29.reuse, 0x40, RZ ;  /* 0x000000401d227810 */ /* 0x040fe40007ffe0ff */
[C---:B------:R-:W-:Y:S02]  /*07f0*/  IADD3 R38, R29.reuse, 0x80, RZ ;  /* 0x000000801d267810 */ /* 0x040fe40007ffe0ff */
[----:B------:R-:W-:Y:S02]  /*0800*/  ISETP.GE.AND P6, PT, R40, R99, PT ;  /* 0x000000632800720c */ /* 0x000fe40003fc6270 */
[----:B------:R-:W-:Y:S02]  /*0810*/  IADD3 R40, R29, 0xa0, RZ ;  /* 0x000000a01d287810 */ /* 0x000fe40007ffe0ff */
[----:B------:R-:W-:-:S02]  /*0820*/  LEA.HI.SX32 R22, R22, R29, 0x1b ;  /* 0x0000001d16167211 */ /* 0x000fc400078fdaff */
[-C--:B------:R-:W-:Y:S02]  /*0830*/  LEA.HI.SX32 R35, R36, R29.reuse, 0x1b ;  /* 0x0000001d24237211 */ /* 0x080fe400078fdaff */
[-C--:B------:R-:W-:Y:S02]  /*0840*/  LEA.HI.SX32 R34, R34, R29.reuse, 0x1b ;  /* 0x0000001d22227211 */ /* 0x080fe400078fdaff */
[-C--:B------:R-:W-:Y:S02]  /*0850*/  LEA.HI.SX32 R36, R38, R29.reuse, 0x1b ;  /* 0x0000001d26247211 */ /* 0x080fe400078fdaff */
[----:B------:R-:W-:Y:S02]  /*0860*/  IADD3 R38, R29, 0x100, RZ ;  /* 0x000001001d267810 */ /* 0x000fe40007ffe0ff */
[----:B------:R-:W-:Y:S02]  /*0870*/  LEA.HI.SX32 R37, R40, R29, 0x1b ;  /* 0x0000001d28257211 */ /* 0x000fe400078fdaff */
[----:B------:R-:W-:-:S02]  /*0880*/  SHF.L.U32 R33, R22, 0x1, RZ ;  /* 0x0000000116217819 */ /* 0x000fc400000006ff */
[----:B------:R-:W-:Y:S02]  /*0890*/  SHF.L.U32 R34, R34, 0x1, RZ ;  /* 0x0000000122227819 */ /* 0x000fe400000006ff */
[----:B------:R-:W-:Y:S02]  /*08a0*/  SHF.L.U32 R35, R35, 0x1, RZ ;  /* 0x0000000123237819 */ /* 0x000fe400000006ff */
[----:B------:R-:W-:Y:S02]  /*08b0*/  IADD3 R22, R29, 0xe0, RZ ;  /* 0x000000e01d167810 */ /* 0x000fe40007ffe0ff */
[----:B------:R-:W-:Y:S02]  /*08c0*/  LEA.HI.SX32 R40, R38, R29, 0x1b ;  /* 0x0000001d26287211 */ /* 0x000fe400078fdaff */
[----:B------:R-:W-:Y:S02]  /*08d0*/  SHF.L.U32 R36, R36, 0x1, RZ ;  /* 0x0000000124247819 */ /* 0x000fe400000006ff */
[----:B------:R-:W-:-:S02]  /*08e0*/  ISETP.GE.AND P5, PT, R42, R99, PT ;  /* 0x000000632a00720c */ /* 0x000fc40003fa6270 */
[----:B------:R-:W-:Y:S02]  /*08f0*/  SHF.L.U32 R37, R37, 0x1, RZ ;  /* 0x0000000125257819 */ /* 0x000fe400000006ff */
[----:B------:R-:W-:Y:S02]  /*0900*/  ISETP.GE.AND P3, PT, R44, R99, PT ;  /* 0x000000632c00720c */ /* 0x000fe40003f66270 */
[C---:B------:R-:W-:Y:S02]  /*0910*/  IADD3 R42, R29.reuse, 0x120, RZ ;  /* 0x000001201d2a7810 */ /* 0x040fe40007ffe0ff */
[----:B------:R-:W-:Y:S02]  /*0920*/  IADD3 R44, R29, 0x140, RZ ;  /* 0x000001401d2c7810 */ /* 0x000fe40007ffe0ff */
[-C--:B------:R-:W-:Y:S02]  /*0930*/  LEA.HI.SX32 R22, R22, R29.reuse, 0x1b ;  /* 0x0000001d16167211 */ /* 0x080fe400078fdaff */
[----:B------:R-:W-:-:S02]  /*0940*/  LEA.HI.SX32 R41, R42, R29, 0x1b ;  /* 0x0000001d2a297211 */ /* 0x000fc400078fdaff */
[----:B------:R-:W-:Y:S02]  /*0950*/  LEA.HI.SX32 R42, R44, R29, 0x1b ;  /* 0x0000001d2c2a7211 */ /* 0x000fe400078fdaff */
[----:B------:R-:W-:Y:S02]  /*0960*/  SHF.L.U32 R39, R22, 0x1, RZ ;  /* 0x0000000116277819 */ /* 0x000fe400000006ff */
[----:B------:R-:W-:Y:S02]  /*0970*/  IADD3 R22, R29, 0x1e0, RZ ;  /* 0x000001e01d167810 */ /* 0x000fe40007ffe0ff */
[----:B------:R-:W-:Y:S02]  /*0980*/  SHF.L.U32 R40, R40, 0x1, RZ ;  /* 0x0000000128287819 */ /* 0x000fe400000006ff */
[----:B------:R-:W-:Y:S02]  /*0990*/  SHF.L.U32 R41, R41, 0x1, RZ ;  /* 0x0000000129297819 */ /* 0x000fe400000006ff */
[----:B------:R-:W-:-:S02]  /*09a0*/  SHF.L.U32 R42, R42, 0x1, RZ ;  /* 0x000000012a2a7819 */ /* 0x000fc400000006ff */
[----:B------:R-:W-:-:S04]  /*09b0*/  LEA.HI.SX32 R22, R22, R29, 0x1b ;  /* 0x0000001d16167211 */ /* 0x000fc800078fdaff */
[----:B------:R-:W-:Y:S02]  /*09c0*/  SHF.L.U32 R47, R22, 0x1, RZ ;  /* 0x00000001162f7819 */ /* 0x000fe400000006ff */
[----:B------:R-:W-:Y:S02]  /*09d0*/  PRMT R21, RZ, 0x7610, R21 ;  /* 0x00007610ff157816 */ /* 0x000fe40000000015 */
[----:B------:R-:W-:Y:S01]  /*09e0*/  PRMT R22, RZ, 0x7610, R22 ;  /* 0x00007610ff167816 */ /* 0x000fe20000000016 */
[----:B--2---:R0:W-:Y:S02]  /*09f0*/  STS.U16 [R19], R2 ;  /* 0x0000000213007388 */ /* 0x0041e40000000400 */
[----:B0-----:R-:W-:-:S04]  /*0a00*/  IADD3 R2, R29, 0xc0, RZ ;  /* 0x000000c01d027810 */ /* 0x001fc80007ffe0ff */
[-C--:B------:R-:W-:Y:S01]  /*0a10*/  LEA.HI.SX32 R2, R2, R29.reuse, 0x1b ;  /* 0x0000001d02027211 */ /* 0x080fe200078fdaff */
[----:B---3--:R0:W-:Y:S03]  /*0a20*/  STS.U16 [R33+0x40], R4 ;  /* 0x0000400421007388 */ /* 0x0081e60000000400 */
[----:B------:R-:W-:Y:S02]  /*0a30*/  SHF.L.U32 R38, R2, 0x1, RZ ;  /* 0x0000000102267819 */ /* 0x000fe400000006ff */
[C---:B------:R-:W-:Y:S01]  /*0a40*/  IADD3 R2, R29.reuse, 0x160, RZ ;  /* 0x000001601d027810 */ /* 0x040fe20007ffe0ff */
[----:B----4-:R-:W-:Y:S03]  /*0a50*/  STS.U16 [R34+0x80], R3 ;  /* 0x0000800322007388 */ /* 0x010fe60000000400 */
[----:B------:R-:W-:Y:S01]  /*0a60*/  LEA.HI.SX32 R2, R2, R29, 0x1b ;  /* 0x0000001d02027211 */ /* 0x000fe200078fdaff */
[----:B------:R1:W-:Y:S01]  /*0a70*/  STS.U16 [R35+0xc0], R6 ;  /* 0x0000c00623007388 */ /* 0x0003e20000000400 */
[----:B0-----:R-:W-:-:S03]  /*0a80*/  IADD3 R4, R29, 0x180, RZ ;  /* 0x000001801d047810 */ /* 0x001fc60007ffe0ff */
[----:B------:R-:W-:Y:S01]  /*0a90*/  STS.U16 [R36+0x100], R5 ;  /* 0x0001000524007388 */ /* 0x000fe20000000400 */
[----:B------:R-:W-:-:S03]  /*0aa0*/  LEA.HI.SX32 R4, R4, R29, 0x1b ;  /* 0x0000001d04047211 */ /* 0x000fc600078fdaff */
[----:B------:R0:W-:Y:S01]  /*0ab0*/  STS.U16 [R37+0x140], R8 ;  /* 0x0001400825007388 */ /* 0x0001e20000000400 */
[C---:B-1----:R-:W-:Y:S02]  /*0ac0*/  IADD3 R6, R29.reuse, 0x1a0, RZ ;  /* 0x000001a01d067810 */ /* 0x042fe40007ffe0ff */
[----:B------:R-:W-:Y:S02]  /*0ad0*/  SHF.L.U32 R43, R2, 0x1, RZ ;  /* 0x00000001022b7819 */ /* 0x000fe400000006ff */
[-C--:B------:R-:W-:Y:S02]  /*0ae0*/  LEA.HI.SX32 R6, R6, R29.reuse, 0x1b ;  /* 0x0000001d06067211 */ /* 0x080fe400078fdaff */
[C---:B0-----:R-:W-:Y:S02]  /*0af0*/  IADD3 R8, R29.reuse, 0x1c0, RZ ;  /* 0x000001c01d087810 */ /* 0x041fe40007ffe0ff */
[----:B------:R-:W-:Y:S01]  /*0b00*/  SHF.L.U32 R2, R29, 0x4, RZ ;  /* 0x000000041d027819 */ /* 0x000fe200000006ff */
[----:B------:R0:W-:Y:S01]  /*0b10*/  STS.U16 [R38+0x180], R7 ;  /* 0x0001800726007388 */ /* 0x0001e20000000400 */
[----:B------:R-:W-:-:S02]  /*0b20*/  LEA.HI.SX32 R8, R8, R29, 0x1b ;  /* 0x0000001d08087211 */ /* 0x000fc400078fdaff */
[----:B------:R-:W-:Y:S01]  /*0b30*/  SHF.L.U32 R44, R4, 0x1, RZ ;  /* 0x00000001042c7819 */ /* 0x000fe200000006ff */
[----:B------:R1:W-:Y:S01]  /*0b40*/  STS.U16 [R39+0x1c0], R10 ;  /* 0x0001c00a27007388 */ /* 0x0003e20000000400 */
[----:B------:R-:W-:Y:S02]  /*0b50*/  SHF.L.U32 R45, R6, 0x1, RZ ;  /* 0x00000001062d7819 */ /* 0x000fe400000006ff */
[----:B------:R-:W-:Y:S01]  /*0b60*/  LEA.HI.SX32 R48, R2, R2, 0x1b ;  /* 0x0000000202307211 */ /* 0x000fe200078fdaff */
[----:B------:R2:W-:Y:S01]  /*0b70*/  STS.U16 [R40+0x200], R9 ;  /* 0x0002000928007388 */ /* 0x0005e20000000400 */
[----:B------:R-:W-:-:S03]  /*0b80*/  SHF.L.U32 R46, R8, 0x1, RZ ;  /* 0x00000001082e7819 */ /* 0x000fc600000006ff */
[----:B------:R3:W-:Y:S01]  /*0b90*/  STS.U16 [R41+0x240], R12 ;  /* 0x0002400c29007388 */ /* 0x0007e20000000400 */
[----:B------:R-:W-:-:S03]  /*0ba0*/  SHF.L.U32 R48, R48, 0x1, RZ ;  /* 0x0000000130307819 */ /* 0x000fc600000006ff */
[----:B------:R4:W-:Y:S01]  /*0bb0*/  STS.U16 [R42+0x280], R11 ;  /* 0x0002800b2a007388 */ /* 0x0009e20000000400 */
[----:B------:R-:W-:-:S03]  /*0bc0*/  MOV R2, R53 ;  /* 0x0000003500027202 */ /* 0x000fc60000000f00 */
        /* <DEDUP_REMOVED lines=22> */
[----:B------:R-:W-:-:S02]  /*0d30*/  PRMT R8, RZ, 0x7610, R8 ;  /* 0x00007610ff087816 */ /* 0x000fc40000000008 */
[----:B------:R-:W-:Y:S01]  /*0d40*/  MOV R3, R66 ;  /* 0x0000004200037202 */ /* 0x000fe20000000f00 */
[----:B------:R-:W-:Y:S01]  /*0d50*/  BAR.SYNC.DEFER_BLOCKING 0x0 ;  /* 0x0000000000007b1d */ /* 0x000fe20000010000 */
[----:B------:R-:W-:Y:S02]  /*0d60*/  PRMT R6, RZ, 0x7610, R6 ;  /* 0x00007610ff067816 */ /* 0x000fe40000000006 */
[----:B------:R-:W-:Y:S02]  /*0d70*/  PRMT R5, RZ, 0x7610, R5 ;  /* 0x00007610ff057816 */ /* 0x000fe40000000005 */
[----:B0-----:R-:W-:Y:S02]  /*0d80*/  PRMT R7, RZ, 0x7610, R7 ;  /* 0x00007610ff077816 */ /* 0x001fe40000000007 */
[----:B-1----:R-:W-:Y:S02]  /*0d90*/  PRMT R10, RZ, 0x7610, R10 ;  /* 0x00007610ff0a7816 */ /* 0x002fe4000000000a */
[----:B--2---:R-:W-:-:S02]  /*0da0*/  PRMT R9, RZ, 0x7610, R9 ;  /* 0x00007610ff097816 */ /* 0x004fc40000000009 */
[----:B---3--:R-:W-:Y:S02]  /*0db0*/  PRMT R12, RZ, 0x7610, R12 ;  /* 0x00007610ff0c7816 */ /* 0x008fe4000000000c */
[----:B------:R-:W-:Y:S02]  /*0dc0*/  PRMT R4, RZ, 0x7610, R4 ;  /* 0x00007610ff047816 */ /* 0x000fe40000000004 */
[----:B----4-:R-:W-:Y:S01]  /*0dd0*/  PRMT R11, RZ, 0x7610, R11 ;  /* 0x00007610ff0b7816 */ /* 0x010fe2000000000b */
        /* <DEDUP_REMOVED lines=16> */
[----:B------:R-:W3:Y:S01]  /*0ee0*/  @!P1 LDG.E.U16 R11, [R2.64+0x200] ;  /* 0x00020004020b9981 */ /* 0x000ee2000c1e1500 */
        /* <DEDUP_REMOVED lines=10> */
[----:B------:R-:W4:Y:S04]  /*0f90*/  @!P3 LDG.E.U16 R20, [R2.64+0x340] ;  /* 0x000340040214b981 */ /* 0x000f28000c1e1500 */
[----:B------:R-:W4:Y:S04]  /*0fa0*/  @!P2 LDG.E.U16 R21, [R2.64+0x380] ;  /* 0x000380040215a981 */ /* 0x000f28000c1e1500 */
[----:B------:R-:W4:Y:S01]  /*0fb0*/  @!P1 LDG.E.U16 R22, [R2.64+0x3c0] ;  /* 0x0003c00402169981 */ /* 0x000f22000c1e1500 */
[----:B------:R-:W-:Y:S01]  /*0fc0*/  ULDC.U8 UR6, c[0x0][0x17e] ;  /* 0x00005f8000067ab9 */ /* 0x000fe20000000000 */
[----:B------:R-:W-:Y:S02]  /*0fd0*/  BSSY B0, `(.L_x_1392) ;  /* 0x000005a000007945 */ /* 0x000fe40003800000 */
[----:B--2---:R-:W-:Y:S04]  /*0fe0*/  STS.U16 [R19], R4 ;  /* 0x0000000413007388 */ /* 0x004fe80000000400 */
[----:B---3--:R-:W-:Y:S04]  /*0ff0*/  STS.U16 [R33+0x40], R6 ;  /* 0x0000400621007388 */ /* 0x008fe80000000400 */
[----:B----4-:R-:W-:Y:S04]  /*1000*/  STS.U16 [R34+0x80], R5 ;  /* 0x0000800522007388 */ /* 0x010fe80000000400 */
        /* <DEDUP_REMOVED lines=86> */
.L_x_1393:
[----:B------:R-:W-:Y:S05]  /*1570*/  BSYNC B0 ;  /* 0x0000000000007941 */ /* 0x000fea0003800000 */
.L_x_1392:
        /* <DEDUP_REMOVED lines=36> */
.L_x_1395:
[----:B------:R-:W-:Y:S05]  /*17c0*/  BSYNC B0 ;  /* 0x0000000000007941 */ /* 0x000fea0003800000 */
.L_x_1394:
        /* <DEDUP_REMOVED lines=38> */
.L_x_1397:
[----:B------:R-:W-:Y:S05]  /*1a30*/  BSYNC B0 ;  /* 0x0000000000007941 */ /* 0x000fea0003800000 */
.L_x_1396:
        /* <DEDUP_REMOVED lines=36> */
.L_x_1399:
[----:B------:R-:W-:Y:S05]  /*1c80*/  BSYNC B0 ;  /* 0x0000000000007941 */ /* 0x000fea0003800000 */
.L_x_1398:
        /* <DEDUP_REMOVED lines=38> */
.L_x_1401:
[----:B------:R-:W-:Y:S05]  /*1ef0*/  BSYNC B0 ;  /* 0x0000000000007941 */ /* 0x000fea0003800000 */
.L_x_1400:
        /* <DEDUP_REMOVED lines=36> */
.L_x_1403:
[----:B------:R-:W-:Y:S05]  /*2140*/  BSYNC B0 ;  /* 0x0000000000007941 */ /* 0x000fea0003800000 */
.L_x_1402:
        /* <DEDUP_REMOVED lines=38> */
.L_x_1405:
[----:B------:R-:W-:Y:S05]  /*23b0*/  BSYNC B0 ;  /* 0x0000000000007941 */ /* 0x000fea0003800000 */
.L_x_1404:
        /* <DEDUP_REMOVED lines=36> */
.L_x_1407:
[----:B------:R-:W-:Y:S05]  /*2600*/  BSYNC B0 ;  /* 0x0000000000007941 */ /* 0x000fea0003800000 */
.L_x_1406:
        /* <DEDUP_REMOVED lines=41> */
.L_x_1409:
[----:B------:R-:W-:Y:S05]  /*28a0*/  BSYNC B0 ;  /* 0x0000000000007941 */ /* 0x000fea0003800000 */
.L_x_1408:
        /* <DEDUP_REMOVED lines=41> */
.L_x_1411:
[----:B------:R-:W-:Y:S05]  /*2b40*/  BSYNC B0 ;  /* 0x0000000000007941 */ /* 0x000fea0003800000 */
.L_x_1410:
        /* <DEDUP_REMOVED lines=47> */
.L_x_1413:
[----:B------:R-:W-:Y:S05]  /*2e40*/  BSYNC B0 ;  /* 0x0000000000007941 */ /* 0x000fea0003800000 */
.L_x_1412:
        /* <DEDUP_REMOVED lines=33> */
.L_x_1415:
[----:B------:R-:W-:Y:S05]  /*3060*/  BSYNC B0 ;  /* 0x0000000000007941 */ /* 0x000fea0003800000 */
.L_x_1414:
        /* <DEDUP_REMOVED lines=33> */
.L_x_1417:
[----:B------:R-:W-:Y:S05]  /*3280*/  BSYNC B0 ;  /* 0x0000000000007941 */ /* 0x000fea0003800000 */
.L_x_1416:
        /* <DEDUP_REMOVED lines=33> */
.L_x_1419:
[----:B------:R-:W-:Y:S05]  /*34a0*/  BSYNC B0 ;  /* 0x0000000000007941 */ /* 0x000fea0003800000 */
.L_x_1418:
        /* <DEDUP_REMOVED lines=33> */
.L_x_1421:
[----:B------:R-:W-:Y:S05]  /*36c0*/  BSYNC B0 ;  /* 0x0000000000007941 */ /* 0x000fea0003800000 */
.L_x_1420:
        /* <DEDUP_REMOVED lines=33> */
.L_x_1423:
[----:B------:R-:W-:Y:S05]  /*38e0*/  BSYNC B0 ;  /* 0x0000000000007941 */ /* 0x000fea0003800000 */
.L_x_1422:
        /* <DEDUP_REMOVED lines=20> */
.L_x_1427:
        /* <DEDUP_REMOVED lines=13> */
[----:B------:R-:W-:Y:S02]  /*3b00*/  FMUL.FTZ R125, R63, R64 ;  /* 0x000000403f7d7220 */ /* 0x000fe40000410000 */
[----:B------:R-:W0:Y:S01]  /*3b10*/  S2R R98, SR_TID.X ;  /* 0x0000000000627919 */ /* 0x000e220000002100 */
[----:B------:R-:W-:Y:S02]  /*3b20*/  FMUL.FTZ R131, R59, R60 ;  /* 0x0000003c3b837220 */ /* 0x000fe40000410000 */
[----:B------:R-:W-:Y:S02]  /*3b30*/  IMAD R99, R32, R99, c[0x0][0x168] ;  /* 0x00005a0020637624 */ /* 0x000fe400078e0263 */
[----:B------:R-:W-:Y:S02]  /*3b40*/  FMUL.FTZ R137, R55, R56 ;  /* 0x0000003837897220 */ /* 0x000fe40000410000 */
[----:B------:R-:W-:-:S02]  /*3b50*/  FMUL.FTZ R140, R53, R54 ;  /* 0x00000036358c7220 */ /* 0x000fc40000410000 */
[----:B------:R-:W-:Y:S02]  /*3b60*/  FMUL.FTZ R144, R49, R50 ;  /* 0x0000003231907220 */ /* 0x000fe40000410000 */
[----:B------:R-:W-:Y:S02]  /*3b70*/  FMUL.FTZ R146, R51, R52 ;  /* 0x0000003433927220 */ /* 0x000fe40000410000 */
[----:B------:R-:W-:Y:S02]  /*3b80*/  FMUL.FTZ R128, R61, R62 ;  /* 0x0000003e3d807220 */ /* 0x000fe40000410000 */
[----:B------:R-:W-:Y:S01]  /*3b90*/  FMUL.FTZ R134, R57, R58 ;  /* 0x0000003a39867220 */ /* 0x000fe20000410000 */
[----:B0-----:R-:W-:-:S04]  /*3ba0*/  SHF.L.U32 R22, R98, 0x4, RZ ;  /* 0x0000000462167819 */ /* 0x001fc800000006ff */
[C---:B------:R-:W-:Y:S02]  /*3bb0*/  IADD3 R14, R22.reuse, 0xf, RZ ;  /* 0x0000000f160e7810 */ /* 0x040fe40007ffe0ff */
[----:B------:R-:W-:Y:S02]  /*3bc0*/  IADD3 R18, R22, 0xe, RZ ;  /* 0x0000000e16127810 */ /* 0x000fe40007ffe0ff */
[-C--:B------:R-:W-:Y:S02]  /*3bd0*/  ISETP.GE.U32.AND P0, PT, R14, R99.reuse, PT ;  /* 0x000000630e00720c */ /* 0x080fe40003f06070 */
[----:B------:R-:W-:Y:S02]  /*3be0*/  IADD3 R14, R22, 0xc, RZ ;  /* 0x0000000c160e7810 */ /* 0x000fe40007ffe0ff */
[-C--:B------:R-:W-:Y:S02]  /*3bf0*/  ISETP.GE.U32.AND P1, PT, R18, R99.reuse, PT ;  /* 0x000000631200720c */ /* 0x080fe40003f26070 */
[----:B------:R-:W-:-:S02]  /*3c00*/  ISETP.GE.U32.AND P3, PT, R14, R99, PT ;  /* 0x000000630e00720c */ /* 0x000fc40003f66070 */
[C---:B------:R-:W-:Y:S02]  /*3c10*/  IADD3 R14, R22.reuse, 0x7, RZ ;  /* 0x00000007160e7810 */ /* 0x040fe40007ffe0ff */
[----:B------:R-:W-:Y:S02]  /*3c20*/  IADD3 R18, R22, 0xb, RZ ;  /* 0x0000000b16127810 */ /* 0x000fe40007ffe0ff */
[-C--:B------:R-:W-:Y:S02]  /*3c30*/  ISETP.GE.U32.AND P6, PT, R14, R99.reuse, PT ;  /* 0x000000630e00720c */ /* 0x080fe40003fc6070 */
[----:B------:R-:W-:Y:S02]  /*3c40*/  ISETP.GE.U32.AND P4, PT, R18, R99, PT ;  /* 0x000000631200720c */ /* 0x000fe40003f86070 */
[----:B------:R-:W-:Y:S02]  /*3c50*/  FSEL R125, R125, RZ, !P6 ;  /* 0x000000ff7d7d7208 */ /* 0x000fe40007000000 */
[----:B------:R-:W-:Y:S01]  /*3c60*/  IADD3 R18, R22, 0x6, RZ ;  /* 0x0000000616127810 */ /* 0x000fe20007ffe0ff */
[----:B--2---:R-:W-:-:S02]  /*3c70*/  FMUL.FTZ R19, R4, 1.4426950216293334961 ;  /* 0x3fb8aa3b04137820 */ /* 0x004fc40000410000 */
[C---:B------:R-:W-:Y:S02]  /*3c80*/  FMUL.FTZ R4, R5.reuse, R52 ;  /* 0x0000003405047220 */ /* 0x040fe40000410000 */
[C---:B------:R-:W-:Y:S02]  /*3c90*/  FMUL.FTZ R8, R5.reuse, R50 ;  /* 0x0000003205087220 */ /* 0x040fe40000410000 */
[----:B------:R-:W-:Y:S02]  /*3ca0*/  FMUL.RZ R9, R4, 0.15915493667125701904 ;  /* 0x3e22f98304097820 */ /* 0x000fe4000040c000 */
[----:B------:R-:W-:Y:S02]  /*3cb0*/  FMUL.FTZ R4, R5, R54 ;  /* 0x0000003605047220 */ /* 0x000fe40000410000 */
[----:B------:R-:W-:Y:S01]  /*3cc0*/  FMUL.RZ R8, R8, 0.15915493667125701904 ;  /* 0x3e22f98308087820 */ /* 0x000fe2000040c000 */
[----:B------:R-:W-:Y:S01]  /*3cd0*/  MUFU.SIN R21, R9 ;  /* 0x0000000900157308 */ /* 0x000fe20000000400 */
[----:B------:R-:W-:-:S02]  /*3ce0*/  FMUL.RZ R6, R4, 0.15915493667125701904 ;  /* 0x3e22f98304067820 */ /* 0x000fc4000040c000 */
[----:B------:R-:W-:Y:S02]  /*3cf0*/  FMUL.FTZ R4, R5, R56 ;  /* 0x0000003805047220 */ /* 0x000fe40000410000 */
[----:B------:R-:W-:Y:S02]  /*3d00*/  FMUL.FTZ R113, R19, R60 ;  /* 0x0000003c13717220 */ /* 0x000fe40000410000 */
[----:B------:R-:W-:Y:S01]  /*3d10*/  FMUL.RZ R7, R4, 0.15915493667125701904 ;  /* 0x3e22f98304077820 */ /* 0x000fe2000040c000 */
[----:B------:R-:W-:Y:S01]  /*3d20*/  MUFU.SIN R101, R8 ;  /* 0x0000000800657308 */ /* 0x000fe20000000400 */
[----:B------:R-:W-:Y:S02]  /*3d30*/  FMUL.FTZ R4, R5, R58 ;  /* 0x0000003a05047220 */ /* 0x000fe40000410000 */
[C---:B------:R-:W-:Y:S02]  /*3d40*/  FMUL.FTZ R112, R19.reuse, R56 ;  /* 0x0000003813707220 */ /* 0x040fe40000410000 */
[----:B------:R-:W-:-:S02]  /*3d50*/  FMUL.FTZ R110, R19, R58 ;  /* 0x0000003a136e7220 */ /* 0x000fc40000410000 */
[C---:B------:R-:W-:Y:S01]  /*3d60*/  FMUL.FTZ R105, R19.reuse, R54 ;  /* 0x0000003613697220 */ /* 0x040fe20000410000 */
[----:B------:R0:W-:Y:S01]  /*3d70*/  MUFU.COS R102, R8 ;  /* 0x0000000800667308 */ /* 0x0001e20000000000 */
[C---:B------:R-:W-:Y:S02]  /*3d80*/  FMUL.FTZ R103, R19.reuse, R50 ;  /* 0x0000003213677220 */ /* 0x040fe40000410000 */
[----:B------:R-:W-:-:S05]  /*3d90*/  FMUL.FTZ R20, R19, R52 ;  /* 0x0000003413147220 */ /* 0x000fca0000410000 */
[----:B------:R1:W-:Y:S01]  /*3da0*/  MUFU.COS R15, R9 ;  /* 0x00000009000f7308 */ /* 0x0003e20000000000 */
[----:B0-----:R-:W-:Y:S02]  /*3db0*/  FMUL.RZ R8, R4, 0.15915493667125701904 ;  /* 0x3e22f98304087820 */ /* 0x001fe4000040c000 */
[----:B------:R-:W-:-:S05]  /*3dc0*/  FMUL.FTZ R4, R5, R60 ;  /* 0x0000003c05047220 */ /* 0x000fca0000410000 */
[----:B------:R-:W-:Y:S01]  /*3dd0*/  MUFU.SIN R104, R6 ;  /* 0x0000000600687308 */ /* 0x000fe20000000400 */
[----:B-1----:R-:W-:Y:S02]  /*3de0*/  FMUL.RZ R9, R4, 0.15915493667125701904 ;  /* 0x3e22f98304097820 */ /* 0x002fe4000040c000 */
[----:B------:R-:W-:-:S04]  /*3df0*/  FMUL.FTZ R4, R5, R62 ;  /* 0x0000003e05047220 */ /* 0x000fc80000410000 */
[----:B------:R-:W-:Y:S01]  /*3e00*/  FMUL.RZ R10, R4, 0.15915493667125701904 ;  /* 0x3e22f983040a7820 */ /* 0x000fe2000040c000 */
[----:B------:R0:W-:Y:S01]  /*3e10*/  MUFU.COS R106, R6 ;  /* 0x00000006006a7308 */ /* 0x0001e20000000000 */
[----:B------:R-:W-:-:S07]  /*3e20*/  FMUL.FTZ R4, R19, R62 ;  /* 0x0000003e13047220 */ /* 0x000fce0000410000 */
[----:B------:R-:W-:Y:S01]  /*3e30*/  MUFU.SIN R108, R8 ;  /* 0x00000008006c7308 */ /* 0x000fe20000000400 */
[----:B0-----:R-:W-:-:S07]  /*3e40*/  FMUL.FTZ R6, R5, R64 ;  /* 0x0000004005067220 */ /* 0x001fce0000410000 */
[----:B------:R0:W-:Y:S08]  /*3e50*/  MUFU.COS R109, R8 ;  /* 0x00000008006d7308 */ /* 0x0001f00000000000 */
[----:B------:R1:W-:Y:S01]  /*3e60*/  MUFU.EX2 R13, R4 ;  /* 0x00000004000d7308 */ /* 0x0003e20000000800 */
[----:B0-----:R-:W-:Y:S02]  /*3e70*/  FMUL.RZ R8, R6, 0.15915493667125701904 ;  /* 0x3e22f98306087820 */ /* 0x001fe4000040c000 */
[----:B------:R-:W-:-:S05]  /*3e80*/  FMUL.FTZ R6, R19, R64 ;  /* 0x0000004013067220 */ /* 0x000fca0000410000 */
[----:B------:R-:W-:Y:S01]  /*3e90*/  MUFU.SIN R124, R8 ;  /* 0x00000008007c7308 */ /* 0x000fe20000000400 */
[----:B-1----:R-:W-:-:S04]  /*3ea0*/  FMUL.FTZ R4, R5, R68 ;  /* 0x0000004405047220 */ /* 0x002fc80000410000 */
[----:B------:R-:W-:Y:S02]  /*3eb0*/  FMUL.RZ R114, R4, 0.15915493667125701904 ;  /* 0x3e22f98304727820 */ /* 0x000fe4000040c000 */
[----:B------:R-:W-:Y:S01]  /*3ec0*/  FMUL.FTZ R4, R5, R70 ;  /* 0x0000004605047220 */ /* 0x000fe20000410000 */
[----:B------:R-:W-:Y:S03]  /*3ed0*/  MUFU.COS R126, R8 ;  /* 0x00000008007e7308 */ /* 0x000fe60000000000 */
[----:B------:R-:W-:-:S05]  /*3ee0*/  FMUL.RZ R119, R4, 0.15915493667125701904 ;  /* 0x3e22f98304777820 */ /* 0x000fca000040c000 */
[----:B------:R-:W0:Y:S08]  /*3ef0*/  MUFU.EX2 R115, R6 ;  /* 0x0000000600737308 */ /* 0x000e300000000800 */
[----:B------:R-:W-:Y:S08]  /*3f00*/  MUFU.SIN R23, R9 ;  /* 0x0000000900177308 */ /* 0x000ff00000000400 */
[----:B------:R1:W-:Y:S01]  /*3f10*/  MUFU.COS R100, R9 ;  /* 0x0000000900647308 */ /* 0x0003e20000000000 */
[----:B0-----:R-:W-:-:S02]  /*3f20*/  FMUL.FTZ R126, R115, R126 ;  /* 0x0000007e737e7220 */ /* 0x001fc40000410000 */
[----:B------:R-:W-:Y:S02]  /*3f30*/  FMUL.FTZ R123, R115, R124 ;  /* 0x0000007c737b7220 */ /* 0x000fe40000410000 */
[----:B------:R-:W-:Y:S01]  /*3f40*/  FMUL.FTZ R115, R5, R74 ;  /* 0x0000004a05737220 */ /* 0x000fe20000410000 */
[----:B------:R-:W-:Y:S02]  /*3f50*/  FSEL R124, R126, 1, !P6 ;  /* 0x3f8000007e7c7808 */ /* 0x000fe40007000000 */
[----:B------:R-:W0:Y:S01]  /*3f60*/  MUFU.EX2 R113, R113 ;  /* 0x0000007100717308 */ /* 0x000e220000000800 */
[----:B------:R-:W-:Y:S01]  /*3f70*/  FSEL R123, R123, RZ, !P6 ;  /* 0x000000ff7b7b7208 */ /* 0x000fe20007000000 */
[----:B-1----:R-:W-:Y:S02]  /*3f80*/  FMUL.FTZ R9, R19, R66 ;  /* 0x0000004213097220 */ /* 0x002fe40000410000 */
[----:B------:R-:W-:-:S04]  /*3f90*/  FMUL.RZ R115, R115, 0.15915493667125701904 ;  /* 0x3e22f98373737820 */ /* 0x000fc8000040c000 */
[----:B------:R-:W1:Y:S08]  /*3fa0*/  MUFU.SIN R116, R10 ;  /* 0x0000000a00747308 */ /* 0x000e700000000400 */
[----:B------:R-:W2:Y:S01]  /*3fb0*/  MUFU.COS R118, R10 ;  /* 0x0000000a00767308 */ /* 0x000ea20000000000 */
[C---:B0-----:R-:W-:Y:S01]  /*3fc0*/  FMUL.FTZ R130, R113.reuse, R100 ;  /* 0x0000006471827220 */ /* 0x041fe20000410000 */
[----:B------:R-:W-:Y:S01]  /*3fd0*/  IADD3 R100, R22, 0x3, RZ ;  /* 0x0000000316647810 */ /* 0x000fe20007ffe0ff */
[----:B------:R-:W-:-:S02]  /*3fe0*/  FMUL.FTZ R129, R113, R23 ;  /* 0x0000001771817220 */ /* 0x000fc40000410000 */
[----:B------:R-:W-:-:S03]  /*3ff0*/  FMUL.FTZ R113, R19, R74 ;  /* 0x0000004a13717220 */ /* 0x000fc60000410000 */
[----:B------:R-:W-:Y:S01]  /*4000*/  MUFU.SIN R8, R114 ;  /* 0x0000007200087308 */ /* 0x000fe20000000400 */
[----:B-1----:R-:W-:-:S07]  /*4010*/  FMUL.FTZ R116, R13, R116 ;  /* 0x000000740d747220 */ /* 0x002fce0000410000 */
[----:B------:R0:W-:Y:S01]  /*4020*/  MUFU.COS R10, R114 ;  /* 0x00000072000a7308 */ /* 0x0001e20000000000 */
[----:B--2---:R-:W-:-:S07]  /*4030*/  FMUL.FTZ R118, R13, R118 ;  /* 0x000000760d767220 */ /* 0x004fce0000410000 */
[----:B------:R-:W-:Y:S01]  /*4040*/  MUFU.SIN R107, R7 ;  /* 0x00000007006b7308 */ /* 0x000fe20000000400 */
[----:B0-----:R-:W-:-:S04]  /*4050*/  IADD3 R114, R22, 0xd, RZ ;  /* 0x0000000d16727810 */ /* 0x001fc80007ffe0ff */
[-C--:B------:R-:W-:Y:S02]  /*4060*/  ISETP.GE.U32.AND P2, PT, R114, R99.reuse, PT ;  /* 0x000000637200720c */ /* 0x080fe40003f46070 */
[----:B------:R-:W-:Y:S01]  /*4070*/  IADD3 R114, R22, 0x8, RZ ;  /* 0x0000000816727810 */ /* 0x000fe20007ffe0ff */
[----:B------:R0:W-:Y:S03]  /*4080*/  MUFU.COS R111, R7 ;  /* 0x00000007006f7308 */ /* 0x0001e60000000000 */
[----:B------:R-:W-:Y:S02]  /*4090*/  ISETP.GE.U32.AND P5, PT, R114, R99, PT ;  /* 0x000000637200720c */ /* 0x000fe40003fa6070 */
[----:B------:R-:W-:-:S03]  /*40a0*/  IADD3 R114, R22, 0x5, RZ ;  /* 0x0000000516727810 */ /* 0x000fc60007ffe0ff */
[----:B------:R-:W1:Y:S01]  /*40b0*/  MUFU.EX2 R112, R112 ;  /* 0x0000007000707308 */ /* 0x000e620000000800 */
[----:B0-----:R-:W-:Y:S01]  /*40c0*/  FMUL.FTZ R7, R5, R66 ;  /* 0x0000004205077220 */ /* 0x001fe20000410000 */
[----:B------:R-:W-:Y:S02]  /*40d0*/  ISETP.GE.U32.AND P6, PT, R114, R99, PT ;  /* 0x000000637200720c */ /* 0x000fe40003fc6070 */
[----:B------:R-:W-:Y:S01]  /*40e0*/  IADD3 R114, R22, 0x4, RZ ;  /* 0x0000000416727810 */ /* 0x000fe20007ffe0ff */
[----:B------:R-:W-:Y:S01]  /*40f0*/  FMUL.RZ R11, R7, 0.15915493667125701904 ;  /* 0x3e22f983070b7820 */ /* 0x000fe2000040c000 */
[----:B------:R-:W-:Y:S01]  /*4100*/  FSEL R129, R129, RZ, !P6 ;  /* 0x000000ff81817208 */ /* 0x000fe20007000000 */
[----:B------:R-:W-:Y:S01]  /*4110*/  FMUL.FTZ R7, R19, R68 ;  /* 0x0000004413077220 */ /* 0x000fe20000410000 */
[----:B------:R-:W0:Y:S01]  /*4120*/  MUFU.EX2 R110, R110 ;  /* 0x0000006e006e7308 */ /* 0x000e220000000800 */
[----:B------:R-:W-:Y:S02]  /*4130*/  FSEL R130, R130, 1, !P6 ;  /* 0x3f80000082827808 */ /* 0x000fe40007000000 */
[----:B------:R-:W-:-:S02]  /*4140*/  FSEL R131, R131, RZ, !P6 ;  /* 0x000000ff83837208 */ /* 0x000fc40007000000 */
[----:B------:R-:W-:-:S03]  /*4150*/  ISETP.GE.U32.AND P6, PT, R100, R99, PT ;  /* 0x000000636400720c */ /* 0x000fc60003fc6070 */
[----:B------:R-:W2:Y:S01]  /*4160*/  MUFU.EX2 R105, R105 ;  /* 0x0000006900697308 */ /* 0x000ea20000000800 */
[C---:B-1----:R-:W-:Y:S01]  /*4170*/  FMUL.FTZ R111, R112.reuse, R111 ;  /* 0x0000006f706f7220 */ /* 0x042fe20000410000 */
[----:B------:R-:W-:Y:S01]  /*4180*/  FSEL R137, R137, RZ, !P6 ;  /* 0x000000ff89897208 */ /* 0x000fe20007000000 */
[----:B------:R-:W-:Y:S02]  /*4190*/  FMUL.FTZ R135, R112, R107 ;  /* 0x0000006b70877220 */ /* 0x000fe40000410000 */
[----:B------:R-:W-:Y:S01]  /*41a0*/  FMUL.FTZ R112, R71, R72 ;  /* 0x0000004847707220 */ /* 0x000fe20000410000 */
[----:B------:R-:W-:Y:S02]  /*41b0*/  FSEL R136, R111, 1, !P6 ;  /* 0x3f8000006f887808 */ /* 0x000fe40007000000 */
[----:B------:R-:W1:Y:S01]  /*41c0*/  MUFU.EX2 R103, R103 ;  /* 0x0000006700677308 */ /* 0x000e620000000800 */
[C---:B0-----:R-:W-:Y:S01]  /*41d0*/  FMUL.FTZ R109, R110.reuse, R109 ;  /* 0x0000006d6e6d7220 */ /* 0x041fe20000410000 */
[----:B------:R-:W-:Y:S01]  /*41e0*/  FSEL R135, R135, RZ, !P6 ;  /* 0x000000ff87877208 */ /* 0x000fe20007000000 */
[----:B------:R-:W-:Y:S01]  /*41f0*/  FMUL.FTZ R132, R110, R108 ;  /* 0x0000006c6e847220 */ /* 0x000fe20000410000 */
[----:B------:R-:W-:-:S02]  /*4200*/  IADD3 R110, R22, 0x2, RZ ;  /* 0x00000002166e7810 */ /* 0x000fc40007ffe0ff */
[----:B------:R-:W-:Y:S02]  /*4210*/  IADD3 R108, R22, 0xa, RZ ;  /* 0x0000000a166c7810 */ /* 0x000fe40007ffe0ff */
[----:B------:R-:W0:Y:S01]  /*4220*/  MUFU.EX2 R20, R20 ;  /* 0x0000001400147308 */ /* 0x000e220000000800 */
[C---:B--2---:R-:W-:Y:S01]  /*4230*/  FMUL.FTZ R106, R105.reuse, R106 ;  /* 0x0000006a696a7220 */ /* 0x044fe20000410000 */
[----:B------:R-:W-:Y:S01]  /*4240*/  ISETP.GE.U32.AND P6, PT, R110, R99, PT ;  /* 0x000000636e00720c */ /* 0x000fe20003fc6070 */
[----:B------:R-:W-:Y:S01]  /*4250*/  FMUL.FTZ R104, R105, R104 ;  /* 0x0000006869687220 */ /* 0x000fe20000410000 */
[----:B------:R-:W-:Y:S01]  /*4260*/  FSEL R112, R112, RZ, !P4 ;  /* 0x000000ff70707208 */ /* 0x000fe20006000000 */
[-C--:B------:R-:W-:Y:S01]  /*4270*/  FMUL.FTZ R105, R19, R76.reuse ;  /* 0x0000004c13697220 */ /* 0x080fe20000410000 */
[----:B------:R-:W-:Y:S01]  /*4280*/  FSEL R139, R106, 1, !P6 ;  /* 0x3f8000006a8b7808 */ /* 0x000fe20007000000 */
[----:B------:R-:W-:Y:S01]  /*4290*/  FMUL.FTZ R106, R75, R76 ;  /* 0x0000004c4b6a7220 */ /* 0x000fe20000410000 */
[----:B------:R-:W-:Y:S01]  /*42a0*/  MUFU.COS R122, R11 ;  /* 0x0000000b007a7308 */ /* 0x000fe20000000000 */
[C---:B-1----:R-:W-:Y:S01]  /*42b0*/  FMUL.FTZ R143, R103.reuse, R102 ;  /* 0x00000066678f7220 */ /* 0x042fe20000410000 */
[----:B------:R-:W-:Y:S01]  /*42c0*/  FSEL R138, R104, RZ, !P6 ;  /* 0x000000ff688a7208 */ /* 0x000fe20007000000 */
[----:B------:R-:W-:Y:S01]  /*42d0*/  FMUL.FTZ R142, R103, R101 ;  /* 0x00000065678e7220 */ /* 0x000fe20000410000 */
[----:B------:R-:W-:Y:S01]  /*42e0*/  FSEL R140, R140, RZ, !P6 ;  /* 0x000000ff8c8c7208 */ /* 0x000fe20007000000 */
[-C--:B------:R-:W-:Y:S01]  /*42f0*/  FMUL.FTZ R103, R5, R78.reuse ;  /* 0x0000004e05677220 */ /* 0x080fe20000410000 */
[C---:B------:R-:W-:Y:S01]  /*4300*/  ISETP.GE.U32.AND P6, PT, R22.reuse, R99, PT ;  /* 0x000000631600720c */ /* 0x040fe20003fc6070 */
[----:B------:R-:W-:Y:S01]  /*4310*/  FMUL.FTZ R102, R19, R78 ;  /* 0x0000004e13667220 */ /* 0x000fe20000410000 */
[----:B------:R1:W2:Y:S01]  /*4320*/  MUFU.EX2 R117, R9 ;  /* 0x0000000900757308 */ /* 0x0002a20000000800 */
[----:B------:R-:W-:Y:S01]  /*4330*/  IADD3 R104, R22, 0x1, RZ ;  /* 0x0000000116687810 */ /* 0x000fe20007ffe0ff */
[----:B0-----:R-:W-:Y:S01]  /*4340*/  FMUL.FTZ R21, R20, R21 ;  /* 0x0000001514157220 */ /* 0x001fe20000410000 */
[----:B------:R-:W-:Y:S01]  /*4350*/  FSEL R142, R142, RZ, !P6 ;  /* 0x000000ff8e8e7208 */ /* 0x000fe20007000000 */
[----:B------:R-:W-:Y:S01]  /*4360*/  FMUL.FTZ R15, R20, R15 ;  /* 0x0000000f140f7220 */ /* 0x000fe20000410000 */
[----:B------:R-:W-:Y:S01]  /*4370*/  FSEL R143, R143, 1, !P6 ;  /* 0x3f8000008f8f7808 */ /* 0x000fe20007000000 */
[----:B------:R-:W-:Y:S01]  /*4380*/  FMUL.RZ R103, R103, 0.15915493667125701904 ;  /* 0x3e22f98367677820 */ /* 0x000fe2000040c000 */
[----:B------:R-:W-:Y:S01]  /*4390*/  FSEL R144, R144, RZ, !P6 ;  /* 0x000000ff90907208 */ /* 0x000fe20007000000 */
[----:B------:R0:W3:Y:S01]  /*43a0*/  MUFU.SIN R120, R11 ;  /* 0x0000000b00787308 */ /* 0x0000e20000000400 */
[----:B------:R-:W-:Y:S01]  /*43b0*/  ISETP.GE.U32.AND P6, PT, R104, R99, PT ;  /* 0x000000636800720c */ /* 0x000fe20003fc6070 */
[----:B-1----:R-:W-:Y:S01]  /*43c0*/  FMUL.FTZ R9, R19, R70 ;  /* 0x0000004613097220 */ /* 0x002fe20000410000 */
[----:B------:R-:W-:-:S02]  /*43d0*/  IADD3 R22, R22, 0x9, RZ ;  /* 0x0000000916167810 */ /* 0x000fc40007ffe0ff */
[----:B------:R-:W-:Y:S02]  /*43e0*/  FSEL R145, R21, RZ, !P6 ;  /* 0x000000ff15917208 */ /* 0x000fe40007000000 */
[----:B------:R-:W-:Y:S01]  /*43f0*/  FSEL R147, R15, 1, !P6 ;  /* 0x3f8000000f937808 */ /* 0x000fe20007000000 */
[----:B--2---:R-:W-:Y:S01]  /*4400*/  FMUL.FTZ R121, R117, R122 ;  /* 0x0000007a75797220 */ /* 0x004fe20000410000 */
[----:B------:R-:W-:Y:S01]  /*4410*/  MUFU.SIN R4, R119 ;  /* 0x0000007700047308 */ /* 0x000fe20000000400 */
[----:B------:R-:W-:Y:S01]  /*4420*/  FMUL.FTZ R122, R65, R66 ;  /* 0x00000042417a7220 */ /* 0x000fe20000410000 */
[----:B------:R-:W-:Y:S01]  /*4430*/  FSEL R146, R146, RZ, !P6 ;  /* 0x000000ff92927208 */ /* 0x000fe20007000000 */
[----:B------:R-:W-:Y:S01]  /*4440*/  FMUL.FTZ R20, R145, R144 ;  /* 0x0000009091147220 */ /* 0x000fe20000410000 */
[----:B------:R-:W-:Y:S01]  /*4450*/  FSEL R121, R121, 1, !P5 ;  /* 0x3f80000079797808 */ /* 0x000fe20006800000 */
[----:B0-----:R-:W-:Y:S01]  /*4460*/  FMUL.FTZ R11, R5, R72 ;  /* 0x00000048050b7220 */ /* 0x001fe20000410000 */
[----:B------:R-:W-:Y:S01]  /*4470*/  FSEL R122, R122, RZ, !P5 ;  /* 0x000000ff7a7a7208 */ /* 0x000fe20006800000 */
[----:B---3--:R-:W-:Y:S01]  /*4480*/  FMUL.FTZ R120, R117, R120 ;  /* 0x0000007875787220 */ /* 0x008fe20000410000 */
[----:B------:R0:W-:Y:S01]  /*4490*/  MUFU.COS R6, R119 ;  /* 0x0000007700067308 */ /* 0x0001e20000000000 */
[----:B------:R-:W-:Y:S01]  /*44a0*/  FMUL.FTZ R15, RZ, R145 ;  /* 0x00000091ff0f7220 */ /* 0x000fe20000410000 */
[----:B------:R-:W-:Y:S01]  /*44b0*/  ISETP.GE.U32.AND P6, PT, R22, R99, PT ;  /* 0x000000631600720c */ /* 0x000fe20003fc6070 */
[----:B------:R-:W-:Y:S01]  /*44c0*/  FFMA.FTZ R20, RZ, R147, R20 ;  /* 0x00000093ff147223 */ /* 0x000fe20000010014 */
[----:B------:R-:W-:Y:S01]  /*44d0*/  FSEL R120, R120, RZ, !P5 ;  /* 0x000000ff78787208 */ /* 0x000fe20006800000 */
[----:B------:R-:W-:Y:S01]  /*44e0*/  FFMA.FTZ R21, R147, R144, -R15 ;  /* 0x0000009093157223 */ /* 0x000fe2000001080f */
[-C--:B------:R-:W-:Y:S01]  /*44f0*/  ISETP.GE.U32.AND P5, PT, R18, R99.reuse, PT ;  /* 0x000000631200720c */ /* 0x080fe20003fa6070 */
[----:B------:R-:W-:Y:S01]  /*4500*/  FMUL.FTZ R18, R19, R72 ;  /* 0x0000004813127220 */ /* 0x000fe20000410000 */
[----:B------:R-:W1:Y:S01]  /*4510*/  MUFU.EX2 R9, R9 ;  /* 0x0000000900097308 */ /* 0x000e620000000800 */
[----:B0-----:R-:W-:Y:S01]  /*4520*/  FMUL.RZ R119, R11, 0.15915493667125701904 ;  /* 0x3e22f9830b777820 */ /* 0x001fe2000040c000 */
[----:B------:R-:W-:Y:S01]  /*4530*/  FSEL R126, R116, RZ, !P5 ;  /* 0x000000ff747e7208 */ /* 0x000fe20006800000 */
[----:B------:R-:W-:Y:S01]  /*4540*/  FADD.FTZ R22, RZ, R20 ;  /* 0x00000014ff167221 */ /* 0x000fe20000010000 */
[----:B------:R-:W-:Y:S01]  /*4550*/  FSEL R127, R118, 1, !P5 ;  /* 0x3f800000767f7808 */ /* 0x000fe20006800000 */
[----:B------:R-:W-:Y:S01]  /*4560*/  FADD.FTZ R21, R21, R146 ;  /* 0x0000009215157221 */ /* 0x000fe20000010000 */
[----:B------:R-:W-:Y:S01]  /*4570*/  FSEL R128, R128, RZ, !P5 ;  /* 0x000000ff80807208 */ /* 0x000fe20006800000 */
[----:B------:R-:W-:Y:S01]  /*4580*/  FMUL.FTZ R20, R138, R22 ;  /* 0x000000168a147220 */ /* 0x000fe20000410000 */
[----:B------:R-:W-:Y:S01]  /*4590*/  ISETP.GE.U32.AND P5, PT, R114, R99, PT ;  /* 0x000000637200720c */ /* 0x000fe20003fa6070 */
[C---:B------:R-:W-:Y:S01]  /*45a0*/  FMUL.FTZ R114, R5.reuse, R76 ;  /* 0x0000004c05727220 */ /* 0x040fe20000410000 */
[----:B------:R-:W0:Y:S01]  /*45b0*/  MUFU.EX2 R7, R7 ;  /* 0x0000000700077308 */ /* 0x000e220000000800 */
[-C--:B------:R-:W-:Y:S01]  /*45c0*/  FMUL.FTZ R5, R5, R80.reuse ;  /* 0x0000005005057220 */ /* 0x080fe20000410000 */
[----:B------:R-:W-:Y:S01]  /*45d0*/  FSEL R132, R132, RZ, !P5 ;  /* 0x000000ff84847208 */ /* 0x000fe20006800000 */
[----:B------:R-:W-:Y:S01]  /*45e0*/  FMUL.FTZ R19, R19, R80 ;  /* 0x0000005013137220 */ /* 0x000fe20000410000 */
[----:B------:R-:W-:Y:S01]  /*45f0*/  FSEL R133, R109, 1, !P5 ;  /* 0x3f8000006d857808 */ /* 0x000fe20006800000 */
[----:B------:R-:W-:Y:S01]  /*4600*/  FMUL.RZ R104, R5, 0.15915493667125701904 ;  /* 0x3e22f98305687820 */ /* 0x000fe2000040c000 */
[----:B------:R-:W-:Y:S01]  /*4610*/  FSEL R134, R134, RZ, !P5 ;  /* 0x000000ff86867208 */ /* 0x000fe20006800000 */
[-C--:B------:R-:W-:Y:S01]  /*4620*/  FMUL.FTZ R5, R138, R21.reuse ;  /* 0x000000158a057220 */ /* 0x080fe20000410000 */
[----:B------:R-:W-:Y:S01]  /*4630*/  MUFU.SIN R11, R119 ;  /* 0x00000077000b7308 */ /* 0x000fe20000000400 */
[C---:B------:R-:W-:Y:S01]  /*4640*/  FFMA.FTZ R21, R139.reuse, R21, -R20 ;  /* 0x000000158b157223 */ /* 0x040fe20000010814 */
[----:B------:R-:W-:Y:S01]  /*4650*/  ISETP.GE.U32.AND P5, PT, R108, R99, PT ;  /* 0x000000636c00720c */ /* 0x000fe20003fa6070 */
[----:B------:R-:W-:Y:S01]  /*4660*/  FFMA.FTZ R5, R139, R22, R5 ;  /* 0x000000168b057223 */ /* 0x000fe20000010005 */
[----:B------:R-:W-:Y:S01]  /*4670*/  FSEL R106, R106, RZ, !P2 ;  /* 0x000000ff6a6a7208 */ /* 0x000fe20005000000 */
[----:B------:R-:W-:-:S02]  /*4680*/  FADD.FTZ R21, R21, R140 ;  /* 0x0000008c15157221 */ /* 0x000fc40000010000 */
[----:B------:R-:W-:Y:S01]  /*4690*/  FADD.FTZ R5, RZ, R5 ;  /* 0x00000005ff057221 */ /* 0x000fe20000010000 */
[----:B------:R2:W-:Y:S01]  /*46a0*/  MUFU.COS R14, R119 ;  /* 0x00000077000e7308 */ /* 0x0005e20000000000 */
[C---:B-1----:R-:W-:Y:S02]  /*46b0*/  FMUL.FTZ R6, R9.reuse, R6 ;  /* 0x0000000609067220 */ /* 0x042fe40000410000 */
[----:B------:R-:W-:Y:S02]  /*46c0*/  FMUL.FTZ R4, R9, R4 ;  /* 0x0000000409047220 */ /* 0x000fe40000410000 */
[----:B------:R-:W-:Y:S01]  /*46d0*/  FMUL.FTZ R9, R135, R21 ;  /* 0x0000001587097220 */ /* 0x000fe20000410000 */
[----:B------:R-:W-:Y:S01]  /*46e0*/  FSEL R116, R6, 1, !P5 ;  /* 0x3f80000006747808 */ /* 0x000fe20006800000 */
[C---:B0-----:R-:W-:Y:S01]  /*46f0*/  FMUL.FTZ R10, R7.reuse, R10 ;  /* 0x0000000a070a7220 */ /* 0x041fe20000410000 */
[----:B------:R-:W0:Y:S01]  /*4700*/  MUFU.EX2 R18, R18 ;  /* 0x0000001200127308 */ /* 0x000e220000000800 */
[----:B------:R-:W-:Y:S01]  /*4710*/  FMUL.FTZ R8, R7, R8 ;  /* 0x0000000807087220 */ /* 0x000fe20000410000 */
[----:B------:R-:W-:Y:S01]  /*4720*/  FSEL R117, R4, RZ, !P5 ;  /* 0x000000ff04757208 */ /* 0x000fe20006800000 */
[-C--:B------:R-:W-:Y:S01]  /*4730*/  FMUL.FTZ R7, R135, R5.reuse ;  /* 0x0000000587077220 */ /* 0x080fe20000410000 */
[----:B--2---:R-:W-:Y:S01]  /*4740*/  FSEL R119, R10, 1, !P6 ;  /* 0x3f8000000a777808 */ /* 0x004fe20007000000 */
[----:B------:R-:W-:Y:S01]  /*4750*/  FMUL.RZ R114, R114, 0.15915493667125701904 ;  /* 0x3e22f98372727820 */ /* 0x000fe2000040c000 */
[----:B------:R-:W-:Y:S01]  /*4760*/  FSEL R148, R8, RZ, !P6 ;  /* 0x000000ff08947208 */ /* 0x000fe20007000000 */
[C---:B------:R-:W-:Y:S01]  /*4770*/  FFMA.FTZ R9, R136.reuse, R5, R9 ;  /* 0x0000000588097223 */ /* 0x040fe20000010009 */
[----:B------:R-:W-:Y:S01]  /*4780*/  MUFU.SIN R13, R115 ;  /* 0x00000073000d7308 */ /* 0x000fe20000000400 */
[----:B------:R-:W-:-:S02]  /*4790*/  FFMA.FTZ R22, R136, R21, -R7 ;  /* 0x0000001588167223 */ /* 0x000fc40000010807 */
[----:B------:R-:W-:Y:S02]  /*47a0*/  FADD.FTZ R9, RZ, R9 ;  /* 0x00000009ff097221 */ /* 0x000fe40000010000 */
[----:B------:R-:W-:Y:S02]  /*47b0*/  FADD.FTZ R22, R22, R137 ;  /* 0x0000008916167221 */ /* 0x000fe40000010000 */
[----:B------:R-:W-:Y:S01]  /*47c0*/  FMUL.FTZ R7, R132, R9 ;  /* 0x0000000984077220 */ /* 0x000fe20000410000 */
[----:B------:R1:W-:Y:S01]  /*47d0*/  MUFU.COS R23, R115 ;  /* 0x0000007300177308 */ /* 0x0003e20000000000 */
[C---:B0-----:R-:W-:Y:S02]  /*47e0*/  FMUL.FTZ R14, R18.reuse, R14 ;  /* 0x0000000e120e7220 */ /* 0x041fe40000410000 */
[----:B------:R-:W-:Y:S02]  /*47f0*/  FMUL.FTZ R11, R18, R11 ;  /* 0x0000000b120b7220 */ /* 0x000fe40000410000 */
[----:B------:R-:W-:-:S02]  /*4800*/  FMUL.FTZ R118, R67, R68 ;  /* 0x0000004443767220 */ /* 0x000fc40000410000 */
[----:B------:R-:W-:Y:S01]  /*4810*/  FMUL.FTZ R109, R73, R74 ;  /* 0x0000004a496d7220 */ /* 0x000fe20000410000 */
[----:B------:R0:W2:Y:S01]  /*4820*/  MUFU.EX2 R100, R113 ;  /* 0x0000007100647308 */ /* 0x0000a20000000800 */
[----:B-1----:R-:W-:Y:S01]  /*4830*/  FMUL.FTZ R115, R69, R70 ;  /* 0x0000004645737220 */ /* 0x002fe20000410000 */
[----:B------:R-:W-:Y:S02]  /*4840*/  FSEL R118, R118, RZ, !P6 ;  /* 0x000000ff76767208 */ /* 0x000fe40007000000 */
[----:B------:R-:W-:Y:S02]  /*4850*/  FSEL R109, R109, RZ, !P3 ;  /* 0x000000ff6d6d7208 */ /* 0x000fe40005800000 */
[----:B------:R-:W-:Y:S02]  /*4860*/  FSEL R115, R115, RZ, !P5 ;  /* 0x000000ff73737208 */ /* 0x000fe40006800000 */
[----:B------:R-:W-:Y:S01]  /*4870*/  MUFU.EX2 R102, R102 ;  /* 0x0000006600667308 */ /* 0x000fe20000000800 */
[----:B0-----:R-:W-:-:S07]  /*4880*/  FSEL R113, R14, 1, !P4 ;  /* 0x3f8000000e717808 */ /* 0x001fce0006000000 */
[----:B------:R-:W-:Y:S01]  /*4890*/  MUFU.COS R15, R103 ;  /* 0x00000067000f7308 */ /* 0x000fe20000000000 */
[C---:B--2---:R-:W-:Y:S02]  /*48a0*/  FMUL.FTZ R23, R100.reuse, R23 ;  /* 0x0000001764177220 */ /* 0x044fe40000410000 */
[----:B------:R-:W-:Y:S02]  /*48b0*/  FMUL.FTZ R13, R100, R13 ;  /* 0x0000000d640d7220 */ /* 0x000fe40000410000 */
[----:B------:R-:W-:Y:S01]  /*48c0*/  FMUL.FTZ R100, R132, R22 ;  /* 0x0000001684647220 */ /* 0x000fe20000410000 */
[----:B------:R-:W-:Y:S02]  /*48d0*/  FSEL R110, R23, 1, !P3 ;  /* 0x3f800000176e7808 */ /* 0x000fe40005800000 */
[----:B------:R-:W-:Y:S01]  /*48e0*/  MUFU.EX2 R101, R105 ;  /* 0x0000006900657308 */ /* 0x000fe20000000800 */
[----:B------:R-:W-:Y:S01]  /*48f0*/  FFMA.FTZ R100, R133, R9, R100 ;  /* 0x0000000985647223 */ /* 0x000fe20000010064 */
[----:B------:R-:W-:-:S03]  /*4900*/  FSEL R111, R13, RZ, !P3 ;  /* 0x000000ff0d6f7208 */ /* 0x000fc60005800000 */
[----:B------:R-:W-:-:S03]  /*4910*/  FADD.FTZ R100, RZ, R100 ;  /* 0x00000064ff647221 */ /* 0x000fc60000010000 */
[----:B------:R0:W1:Y:S08]  /*4920*/  MUFU.SIN R105, R103 ;  /* 0x0000006700697308 */ /* 0x0000700000000400 */
[----:B------:R-:W-:Y:S01]  /*4930*/  MUFU.EX2 R19, R19 ;  /* 0x0000001300137308 */ /* 0x000fe20000000800 */
[----:B0-----:R-:W-:-:S05]  /*4940*/  FMUL.FTZ R103, R77, R78 ;  /* 0x0000004e4d677220 */ /* 0x001fca0000410000 */
[----:B------:R-:W-:Y:S02]  /*4950*/  FSEL R103, R103, RZ, !P1 ;  /* 0x000000ff67677208 */ /* 0x000fe40004800000 */
[----:B------:R-:W-:Y:S01]  /*4960*/  MUFU.SIN R18, R104 ;  /* 0x0000006800127308 */ /* 0x000fe20000000400 */
[----:B-1----:R-:W-:-:S05]  /*4970*/  FMUL.FTZ R105, R102, R105 ;  /* 0x0000006966697220 */ /* 0x002fca0000410000 */
[----:B------:R-:W-:Y:S02]  /*4980*/  FSEL R105, R105, RZ, !P1 ;  /* 0x000000ff69697208 */ /* 0x000fe40004800000 */
[----:B------:R-:W0:Y:S08]  /*4990*/  MUFU.SIN R107, R114 ;  /* 0x00000072006b7308 */ /* 0x000e300000000400 */
[----:B------:R1:W2:Y:S08]  /*49a0*/  MUFU.COS R108, R114 ;  /* 0x00000072006c7308 */ /* 0x0002b00000000000 */
[----:B------:R3:W4:Y:S01]  /*49b0*/  MUFU.COS R20, R104 ;  /* 0x0000006800147308 */ /* 0x0007220000000000 */
[----:B0-----:R-:W-:Y:S01]  /*49c0*/  FMUL.FTZ R107, R101, R107 ;  /* 0x0000006b656b7220 */ /* 0x001fe20000410000 */
[----:B-1----:R-:W-:Y:S01]  /*49d0*/  FSEL R114, R11, RZ, !P4 ;  /* 0x000000ff0b727208 */ /* 0x002fe20006000000 */
[----:B--2---:R-:W-:-:S03]  /*49e0*/  FMUL.FTZ R5, R101, R108 ;  /* 0x0000006c65057220 */ /* 0x004fc60000410000 */
[----:B------:R-:W-:Y:S01]  /*49f0*/  FSEL R108, R107, RZ, !P2 ;  /* 0x000000ff6b6c7208 */ /* 0x000fe20005000000 */
[----:B---3--:R-:W-:Y:S02]  /*4a00*/  FMUL.FTZ R104, R102, R15 ;  /* 0x0000000f66687220 */ /* 0x008fe40000410000 */
[----:B------:R-:W-:Y:S01]  /*4a10*/  FFMA.FTZ R15, R133, R22, -R7 ;  /* 0x00000016850f7223 */ /* 0x000fe20000010807 */
[----:B------:R-:W-:Y:S01]  /*4a20*/  FSEL R107, R5, 1, !P2 ;  /* 0x3f800000056b7808 */ /* 0x000fe20005000000 */
[----:B------:R-:W-:Y:S01]  /*4a30*/  FMUL.FTZ R102, R19, R18 ;  /* 0x0000001213667220 */ /* 0x000fe20000410000 */
[----:B------:R-:W-:Y:S01]  /*4a40*/  FSEL R104, R104, 1, !P1 ;  /* 0x3f80000068687808 */ /* 0x000fe20004800000 */
[-C--:B------:R-:W-:Y:S02]  /*4a50*/  FMUL.FTZ R18, R142, R145.reuse ;  /* 0x000000918e127220 */ /* 0x080fe40000410000 */
[----:B------:R-:W-:Y:S01]  /*4a60*/  FADD.FTZ R15, R15, R134 ;  /* 0x000000860f0f7221 */ /* 0x000fe20000010000 */
[----:B------:R-:W-:Y:S01]  /*4a70*/  FSEL R102, R102, RZ, !P0 ;  /* 0x000000ff66667208 */ /* 0x000fe20004000000 */
[----:B------:R-:W-:-:S02]  /*4a80*/  FMUL.FTZ R7, R143, R145 ;  /* 0x000000918f077220 */ /* 0x000fc40000410000 */
[----:B------:R-:W-:Y:S02]  /*4a90*/  FFMA.FTZ R18, R143, R147, -R18 ;  /* 0x000000938f127223 */ /* 0x000fe40000010812 */
[----:B------:R-:W-:Y:S02]  /*4aa0*/  FMUL.FTZ R21, R129, R15 ;  /* 0x0000000f81157220 */ /* 0x000fe40000410000 */
[----:B----4-:R-:W-:Y:S02]  /*4ab0*/  FMUL.FTZ R101, R19, R20 ;  /* 0x0000001413657220 */ /* 0x010fe40000410000 */
[----:B------:R-:W-:Y:S02]  /*4ac0*/  FMUL.FTZ R19, R129, R100 ;  /* 0x0000006481137220 */ /* 0x000fe40000410000 */
[----:B------:R-:W-:Y:S01]  /*4ad0*/  FFMA.FTZ R7, R142, R147, R7 ;  /* 0x000000938e077223 */ /* 0x000fe20000010007 */
[----:B------:R-:W-:Y:S01]  /*4ae0*/  FSEL R101, R101, 1, !P0 ;  /* 0x3f80000065657808 */ /* 0x000fe20004000000 */
[----:B------:R-:W-:-:S02]  /*4af0*/  FMUL.FTZ R20, R138, R18 ;  /* 0x000000128a147220 */ /* 0x000fc40000410000 */
[C---:B------:R-:W-:Y:S02]  /*4b00*/  FFMA.FTZ R21, R130.reuse, R100, R21 ;  /* 0x0000006482157223 */ /* 0x040fe40000010015 */
[----:B------:R-:W-:Y:S02]  /*4b10*/  FFMA.FTZ R22, R130, R15, -R19 ;  /* 0x0000000f82167223 */ /* 0x000fe40000010813 */
[-C--:B------:R-:W-:Y:S02]  /*4b20*/  FMUL.FTZ R9, R138, R7.reuse ;  /* 0x000000078a097220 */ /* 0x080fe40000410000 */
[----:B------:R-:W-:Y:S02]  /*4b30*/  FFMA.FTZ R20, R139, R7, R20 ;  /* 0x000000078b147223 */ /* 0x000fe40000010014 */
[----:B------:R-:W-:Y:S02]  /*4b40*/  FADD.FTZ R21, RZ, R21 ;  /* 0x00000015ff157221 */ /* 0x000fe40000010000 */
[----:B------:R-:W-:-:S02]  /*4b50*/  FADD.FTZ R22, R22, R131 ;  /* 0x0000008316167221 */ /* 0x000fc40000010000 */
[----:B------:R-:W-:Y:S02]  /*4b60*/  FFMA.FTZ R9, R139, R18, -R9 ;  /* 0x000000128b097223 */ /* 0x000fe40000010809 */
[C---:B------:R-:W-:Y:S02]  /*4b70*/  FMUL.FTZ R7, R135.reuse, R20 ;  /* 0x0000001487077220 */ /* 0x040fe40000410000 */
[C---:B------:R-:W-:Y:S02]  /*4b80*/  FMUL.FTZ R18, R126.reuse, R21 ;  /* 0x000000157e127220 */ /* 0x040fe40000410000 */
[----:B------:R-:W-:Y:S02]  /*4b90*/  FMUL.FTZ R100, R126, R22 ;  /* 0x000000167e647220 */ /* 0x000fe40000410000 */
[-C--:B------:R-:W-:Y:S02]  /*4ba0*/  FMUL.FTZ R15, R135, R9.reuse ;  /* 0x00000009870f7220 */ /* 0x080fe40000410000 */
        /* <DEDUP_REMOVED lines=8> */
[-C--:B------:R-:W-:Y:S02]  /*4c30*/  FMUL.FTZ R18, R132, R15.reuse ;  /* 0x0000000f84127220 */ /* 0x080fe40000410000 */
[----:B------:R-:W-:Y:S02]  /*4c40*/  FFMA.FTZ R20, R133, R15, R20 ;  /* 0x0000000f85147223 */ /* 0x000fe40000010014 */
[-C--:B------:R-:W-:Y:S02]  /*4c50*/  FMUL.FTZ R15, R123, R100.reuse ;  /* 0x000000647b0f7220 */ /* 0x080fe40000410000 */
[C---:B------:R-:W-:Y:S02]  /*4c60*/  FFMA.FTZ R21, R124.reuse, R100, R21 ;  /* 0x000000647c157223 */ /* 0x040fe40000010015 */
[----:B------:R-:W-:-:S02]  /*4c70*/  FFMA.FTZ R22, R124, R19, -R15 ;  /* 0x000000137c167223 */ /* 0x000fc4000001080f */
[----:B------:R-:W-:Y:S02]  /*4c80*/  FADD.FTZ R21, RZ, R21 ;  /* 0x00000015ff157221 */ /* 0x000fe40000010000 */
[----:B------:R-:W-:Y:S02]  /*4c90*/  FADD.FTZ R22, R22, R125 ;  /* 0x0000007d16167221 */ /* 0x000fe40000010000 */
[C---:B------:R-:W-:Y:S02]  /*4ca0*/  FMUL.FTZ R15, R120.reuse, R21 ;  /* 0x00000015780f7220 */ /* 0x040fe40000410000 */
[----:B------:R-:W-:Y:S02]  /*4cb0*/  FFMA.FTZ R18, R133, R7, -R18 ;  /* 0x0000000785127223 */ /* 0x000fe40000010812 */
[----:B------:R-:W-:Y:S02]  /*4cc0*/  FMUL.FTZ R100, R120, R22 ;  /* 0x0000001678647220 */ /* 0x000fe40000410000 */
[----:B------:R-:W-:-:S02]  /*4cd0*/  FMUL.FTZ R7, R129, R20 ;  /* 0x0000001481077220 */ /* 0x000fc40000410000 */
[----:B------:R-:W-:Y:S02]  /*4ce0*/  FFMA.FTZ R15, R121, R22, -R15 ;  /* 0x00000016790f7223 */ /* 0x000fe4000001080f */
[-C--:B------:R-:W-:Y:S02]  /*4cf0*/  FMUL.FTZ R9, R129, R18.reuse ;  /* 0x0000001281097220 */ /* 0x080fe40000410000 */
[----:B------:R-:W-:Y:S02]  /*4d00*/  FFMA.FTZ R100, R121, R21, R100 ;  /* 0x0000001579647223 */ /* 0x000fe40000010064 */
[C---:B------:R-:W-:Y:S02]  /*4d10*/  FFMA.FTZ R7, R130.reuse, R18, -R7 ;  /* 0x0000001282077223 */ /* 0x040fe40000010807 */
[----:B------:R-:W-:Y:S02]  /*4d20*/  FADD.FTZ R15, R15, R122 ;  /* 0x0000007a0f0f7221 */ /* 0x000fe40000010000 */
[----:B------:R-:W-:-:S02]  /*4d30*/  FFMA.FTZ R9, R130, R20, R9 ;  /* 0x0000001482097223 */ /* 0x000fc40000010009 */
[----:B------:R-:W-:Y:S02]  /*4d40*/  FADD.FTZ R100, RZ, R100 ;  /* 0x00000064ff647221 */ /* 0x000fe40000010000 */
[----:B------:R-:W-:Y:S02]  /*4d50*/  FMUL.FTZ R20, R126, R7 ;  /* 0x000000077e147220 */ /* 0x000fe40000410000 */
[----:B------:R-:W-:Y:S02]  /*4d60*/  FMUL.FTZ R10, R148, R15 ;  /* 0x0000000f940a7220 */ /* 0x000fe40000410000 */
[-C--:B------:R-:W-:Y:S02]  /*4d70*/  FMUL.FTZ R18, R126, R9.reuse ;  /* 0x000000097e127220 */ /* 0x080fe40000410000 */
[----:B------:R-:W-:Y:S02]  /*4d80*/  FMUL.FTZ R8, R148, R100 ;  /* 0x0000006494087220 */ /* 0x000fe40000410000 */
[----:B------:R-:W-:-:S02]  /*4d90*/  FFMA.FTZ R20, R127, R9, R20 ;  /* 0x000000097f147223 */ /* 0x000fc40000010014 */
[----:B------:R-:W-:Y:S02]  /*4da0*/  FFMA.FTZ R10, R119, R100, R10 ;  /* 0x00000064770a7223 */ /* 0x000fe4000001000a */
[----:B------:R-:W-:Y:S02]  /*4db0*/  FFMA.FTZ R18, R127, R7, -R18 ;  /* 0x000000077f127223 */ /* 0x000fe40000010812 */
[----:B------:R-:W-:Y:S02]  /*4dc0*/  FFMA.FTZ R15, R119, R15, -R8 ;  /* 0x0000000f770f7223 */ /* 0x000fe40000010808 */
[----:B------:R-:W-:Y:S02]  /*4dd0*/  FMUL.FTZ R7, R123, R20 ;  /* 0x000000147b077220 */ /* 0x000fe40000410000 */
[----:B------:R-:W-:Y:S02]  /*4de0*/  FADD.FTZ R10, RZ, R10 ;  /* 0x0000000aff0a7221 */ /* 0x000fe40000010000 */
[----:B------:R-:W-:-:S02]  /*4df0*/  FADD.FTZ R15, R15, R118 ;  /* 0x000000760f0f7221 */ /* 0x000fc40000010000 */
[-C--:B------:R-:W-:Y:S02]  /*4e00*/  FMUL.FTZ R9, R123, R18.reuse ;  /* 0x000000127b097220 */ /* 0x080fe40000410000 */
[C---:B------:R-:W-:Y:S02]  /*4e10*/  FFMA.FTZ R7, R124.reuse, R18, -R7 ;  /* 0x000000127c077223 */ /* 0x040fe40000010807 */
[C---:B------:R-:W-:Y:S02]  /*4e20*/  FMUL.FTZ R8, R117.reuse, R10 ;  /* 0x0000000a75087220 */ /* 0x040fe40000410000 */
[----:B------:R-:W-:Y:S02]  /*4e30*/  FMUL.FTZ R19, R117, R15 ;  /* 0x0000000f75137220 */ /* 0x000fe40000410000 */
[----:B------:R-:W-:Y:S02]  /*4e40*/  FFMA.FTZ R9, R124, R20, R9 ;  /* 0x000000147c097223 */ /* 0x000fe40000010009 */
[----:B------:R-:W-:-:S02]  /*4e50*/  FMUL.FTZ R6, R120, R7 ;  /* 0x0000000778067220 */ /* 0x000fc40000410000 */
[C---:B------:R-:W-:Y:S02]  /*4e60*/  FFMA.FTZ R8, R116.reuse, R15, -R8 ;  /* 0x0000000f74087223 */ /* 0x040fe40000010808 */
[----:B------:R-:W-:Y:S02]  /*4e70*/  FFMA.FTZ R19, R116, R10, R19 ;  /* 0x0000000a74137223 */ /* 0x000fe40000010013 */
[-C--:B------:R-:W-:Y:S02]  /*4e80*/  FMUL.FTZ R4, R120, R9.reuse ;  /* 0x0000000978047220 */ /* 0x080fe40000410000 */
[----:B------:R-:W-:Y:S02]  /*4e90*/  FFMA.FTZ R6, R121, R9, R6 ;  /* 0x0000000979067223 */ /* 0x000fe40000010006 */
[----:B------:R-:W-:Y:S02]  /*4ea0*/  FADD.FTZ R9, R8, R115 ;  /* 0x0000007308097221 */ /* 0x000fe40000010000 */
[----:B------:R-:W-:-:S02]  /*4eb0*/  FADD.FTZ R19, RZ, R19 ;  /* 0x00000013ff137221 */ /* 0x000fc40000010000 */
[----:B------:R-:W-:Y:S02]  /*4ec0*/  FFMA.FTZ R4, R121, R7, -R4 ;  /* 0x0000000779047223 */ /* 0x000fe40000010804 */
[C---:B------:R-:W-:Y:S02]  /*4ed0*/  FMUL.FTZ R14, R114.reuse, R9 ;  /* 0x00000009720e7220 */ /* 0x040fe40000410000 */
[-C--:B------:R-:W-:Y:S02]  /*4ee0*/  FMUL.FTZ R10, R114, R19.reuse ;  /* 0x00000013720a7220 */ /* 0x080fe40000410000 */
[C---:B------:R-:W-:Y:S02]  /*4ef0*/  FMUL.FTZ R7, R148.reuse, R6 ;  /* 0x0000000694077220 */ /* 0x040fe40000410000 */
[----:B------:R-:W-:Y:S02]  /*4f00*/  FMUL.FTZ R8, R148, R4 ;  /* 0x0000000494087220 */ /* 0x000fe40000410000 */
[----:B------:R-:W-:-:S02]  /*4f10*/  FFMA.FTZ R14, R113, R19, R14 ;  /* 0x00000013710e7223 */ /* 0x000fc4000001000e */
[----:B------:R-:W-:Y:S02]  /*4f20*/  FFMA.FTZ R9, R113, R9, -R10 ;  /* 0x0000000971097223 */ /* 0x000fe4000001080a */
[C---:B------:R-:W-:Y:S02]  /*4f30*/  FFMA.FTZ R7, R119.reuse, R4, -R7 ;  /* 0x0000000477077223 */ /* 0x040fe40000010807 */
[----:B------:R-:W-:Y:S02]  /*4f40*/  FFMA.FTZ R8, R119, R6, R8 ;  /* 0x0000000677087223 */ /* 0x000fe40000010008 */
[----:B------:R-:W-:Y:S02]  /*4f50*/  FADD.FTZ R14, RZ, R14 ;  /* 0x0000000eff0e7221 */ /* 0x000fe40000010000 */
[----:B------:R-:W-:Y:S02]  /*4f60*/  FADD.FTZ R6, R9, R112 ;  /* 0x0000007009067221 */ /* 0x000fe40000010000 */
[----:B------:R-:W-:-:S02]  /*4f70*/  FMUL.FTZ R9, R117, R7 ;  /* 0x0000000775097220 */ /* 0x000fc40000410000 */
[----:B------:R-:W-:Y:S02]  /*4f80*/  FMUL.FTZ R4, R117, R8 ;  /* 0x0000000875047220 */ /* 0x000fe40000410000 */
[C---:B------:R-:W-:Y:S02]  /*4f90*/  FMUL.FTZ R11, R111.reuse, R14 ;  /* 0x0000000e6f0b7220 */ /* 0x040fe40000410000 */
[----:B------:R-:W-:Y:S02]  /*4fa0*/  FMUL.FTZ R13, R111, R6 ;  /* 0x000000066f0d7220 */ /* 0x000fe40000410000 */
[C---:B------:R-:W-:Y:S02]  /*4fb0*/  FFMA.FTZ R9, R116.reuse, R8, R9 ;  /* 0x0000000874097223 */ /* 0x040fe40000010009 */
[----:B------:R-:W-:Y:S02]  /*4fc0*/  FFMA.FTZ R4, R116, R7, -R4 ;  /* 0x0000000774047223 */ /* 0x000fe40000010804 */
[----:B------:R-:W-:-:S02]  /*4fd0*/  FFMA.FTZ R8, R110, R6, -R11 ;  /* 0x000000066e087223 */ /* 0x000fc4000001080b */
[----:B------:R-:W-:Y:S02]  /*4fe0*/  FFMA.FTZ R13, R110, R14, R13 ;  /* 0x0000000e6e0d7223 */ /* 0x000fe4000001000d */
[----:B------:R-:W-:Y:S02]  /*4ff0*/  FMUL.FTZ R6, R114, R4 ;  /* 0x0000000472067220 */ /* 0x000fe40000410000 */
[----:B------:R-:W-:Y:S02]  /*5000*/  FADD.FTZ R8, R8, R109 ;  /* 0x0000006d08087221 */ /* 0x000fe40000010000 */
[----:B------:R-:W-:Y:S02]  /*5010*/  FADD.FTZ R13, RZ, R13 ;  /* 0x0000000dff0d7221 */ /* 0x000fe40000010000 */
[----:B------:R-:W-:Y:S02]  /*5020*/  FFMA.FTZ R6, R113, R9, R6 ;  /* 0x0000000971067223 */ /* 0x000fe40000010006 */
[----:B------:R-:W-:-:S02]  /*5030*/  FMUL.FTZ R10, R108, R8 ;  /* 0x000000086c0a7220 */ /* 0x000fc40000410000 */
[----:B------:R-:W-:Y:S02]  /*5040*/  FMUL.FTZ R9, R114, R9 ;  /* 0x0000000972097220 */ /* 0x000fe40000410000 */
[-C--:B------:R-:W-:Y:S02]  /*5050*/  FMUL.FTZ R5, R108, R13.reuse ;  /* 0x0000000d6c057220 */ /* 0x080fe40000410000 */
[----:B------:R-:W-:Y:S02]  /*5060*/  FFMA.FTZ R10, R107, R13, R10 ;  /* 0x0000000d6b0a7223 */ /* 0x000fe4000001000a */
[----:B------:R-:W-:Y:S02]  /*5070*/  FFMA.FTZ R9, R113, R4, -R9 ;  /* 0x0000000471097223 */ /* 0x000fe40000010809 */
[----:B------:R-:W-:Y:S02]  /*5080*/  FMUL.FTZ R4, R111, R6 ;  /* 0x000000066f047220 */ /* 0x000fe40000410000 */
[----:B------:R-:W-:-:S02]  /*5090*/  FFMA.FTZ R5, R107, R8, -R5 ;  /* 0x000000086b057223 */ /* 0x000fc40000010805 */
[----:B------:R-:W-:Y:S02]  /*50a0*/  FADD.FTZ R10, RZ, R10 ;  /* 0x0000000aff0a7221 */ /* 0x000fe40000010000 */
[-C--:B------:R-:W-:Y:S02]  /*50b0*/  FFMA.FTZ R4, R110, R9.reuse, -R4 ;  /* 0x000000096e047223 */ /* 0x080fe40000010804 */
[----:B------:R-:W-:Y:S02]  /*50c0*/  FADD.FTZ R5, R5, R106 ;  /* 0x0000006a05057221 */ /* 0x000fe40000010000 */
[----:B------:R-:W-:Y:S02]  /*50d0*/  FMUL.FTZ R9, R111, R9 ;  /* 0x000000096f097220 */ /* 0x000fe40000410000 */
[C---:B------:R-:W-:Y:S02]  /*50e0*/  FMUL.FTZ R7, R105.reuse, R10 ;  /* 0x0000000a69077220 */ /* 0x040fe40000410000 */
[----:B------:R-:W-:-:S02]  /*50f0*/  FMUL.FTZ R11, R105, R5 ;  /* 0x00000005690b7220 */ /* 0x000fc40000410000 */
[----:B------:R-:W-:Y:S02]  /*5100*/  FFMA.FTZ R9, R110, R6, R9 ;  /* 0x000000066e097223 */ /* 0x000fe40000010009 */
[C---:B------:R-:W-:Y:S02]  /*5110*/  FFMA.FTZ R6, R104.reuse, R5, -R7 ;  /* 0x0000000568067223 */ /* 0x040fe40000010807 */
[----:B------:R-:W-:Y:S02]  /*5120*/  FFMA.FTZ R11, R104, R10, R11 ;  /* 0x0000000a680b7223 */ /* 0x000fe4000001000b */
[----:B------:R-:W-:Y:S02]  /*5130*/  FADD.FTZ R7, R6, R103 ;  /* 0x0000006706077221 */ /* 0x000fe40000010000 */
[----:B------:R-:W-:Y:S02]  /*5140*/  FADD.FTZ R11, RZ, R11 ;  /* 0x0000000bff0b7221 */ /* 0x000fe40000010000 */
[----:B------:R-:W-:-:S02]  /*5150*/  FMUL.FTZ R10, R102, R7 ;  /* 0x00000007660a7220 */ /* 0x000fc40000410000 */
[----:B------:R-:W-:Y:S02]  /*5160*/  FMUL.FTZ R5, R108, R9 ;  /* 0x000000096c057220 */ /* 0x000fe40000410000 */
[----:B------:R-:W-:Y:S02]  /*5170*/  FMUL.FTZ R100, R79, R80 ;  /* 0x000000504f647220 */ /* 0x000fe40000410000 */
[-C--:B------:R-:W-:Y:S02]  /*5180*/  FMUL.FTZ R8, R102, R11.reuse ;  /* 0x0000000b66087220 */ /* 0x080fe40000410000 */
[-C--:B------:R-:W-:Y:S01]  /*5190*/  FMUL.FTZ R6, R108, R4.reuse ;  /* 0x000000046c067220 */ /* 0x080fe20000410000 */
[----:B------:R-:W-:Y:S01]  /*51a0*/  FSEL R100, R100, RZ, !P0 ;  /* 0x000000ff64647208 */ /* 0x000fe20004000000 */
[----:B------:R-:W-:Y:S01]  /*51b0*/  FFMA.FTZ R10, R101, R11, R10 ;  /* 0x0000000b650a7223 */ /* 0x000fe2000001000a */
[----:B------:R-:W-:Y:S01]  /*51c0*/  ISETP.GE.AND P0, PT, R29, 0x1, PT ;  /* 0x000000011d00780c */ /* 0x000fe20003f06270 */
[----:B------:R-:W-:-:S02]  /*51d0*/  FFMA.FTZ R5, R107, R4, -R5 ;  /* 0x000000046b057223 */ /* 0x000fc40000010805 */
[----:B------:R-:W-:Y:S02]  /*51e0*/  FFMA.FTZ R11, R101, R7, -R8 ;  /* 0x00000007650b7223 */ /* 0x000fe40000010808 */
[----:B------:R-:W-:Y:S02]  /*51f0*/  FFMA.FTZ R9, R107, R9, R6 ;  /* 0x000000096b097223 */ /* 0x000fe40000010006 */
[----:B------:R-:W-:Y:S02]  /*5200*/  FADD.FTZ R7, RZ, R10 ;  /* 0x0000000aff077221 */ /* 0x000fe40000010000 */
[C---:B------:R-:W-:Y:S02]  /*5210*/  FMUL.FTZ R8, R105.reuse, R5 ;  /* 0x0000000569087220 */ /* 0x040fe40000410000 */
[----:B------:R-:W-:Y:S01]  /*5220*/  FMUL.FTZ R4, R105, R9 ;  /* 0x0000000969047220 */ /* 0x000fe20000410000 */
[----:B------:R-:W0:Y:S01]  /*5230*/  SHFL.UP PT, R13, R7, 0x1, RZ ;  /* 0x04200000070d7989 */ /* 0x000e2200000e00ff */
[----:B------:R-:W-:-:S02]  /*5240*/  FADD.FTZ R6, R11, R100 ;  /* 0x000000640b067221 */ /* 0x000fc40000010000 */
[C---:B------:R-:W-:Y:S02]  /*5250*/  FFMA.FTZ R14, R104.reuse, R9, R8 ;  /* 0x00000009680e7223 */ /* 0x040fe40000010008 */
[----:B------:R-:W-:Y:S01]  /*5260*/  FFMA.FTZ R4, R104, R5, -R4 ;  /* 0x0000000568047223 */ /* 0x000fe20000010804 */
[----:B------:R-:W1:Y:S01]  /*5270*/  SHFL.UP PT, R19, R6, 0x1, RZ ;  /* 0x0420000006137989 */ /* 0x000e6200000e00ff */
[C---:B------:R-:W-:Y:S02]  /*5280*/  FMUL.FTZ R5, R102.reuse, R14 ;  /* 0x0000000e66057220 */ /* 0x040fe40000410000 */
[-C--:B------:R-:W-:Y:S02]  /*5290*/  FMUL.FTZ R10, R102, R4.reuse ;  /* 0x00000004660a7220 */ /* 0x080fe40000410000 */
[----:B------:R-:W-:Y:S02]  /*52a0*/  FFMA.FTZ R4, R101, R4, -R5 ;  /* 0x0000000465047223 */ /* 0x000fe40000010805 */
[----:B------:R-:W-:-:S02]  /*52b0*/  IMAD R15, R25, c[0x0][0x1b8], RZ ;  /* 0x00006e00190f7a24 */ /* 0x000fc400078e02ff */
[----:B------:R-:W-:Y:S01]  /*52c0*/  IMAD R11, R25, c[0x0][0x198], RZ ;  /* 0x00006600190b7a24 */ /* 0x000fe200078e02ff */
[----:B------:R-:W2:Y:S01]  /*52d0*/  SHFL.UP PT, R5, R4, 0x1, RZ ;  /* 0x0420000004057989 */ /* 0x000ea200000e00ff */
[----:B------:R-:W-:Y:S02]  /*52e0*/  FFMA.FTZ R14, R101, R14, R10 ;  /* 0x0000000e650e7223 */ /* 0x000fe4000001000a */
[----:B------:R-:W-:-:S04]  /*52f0*/  IMAD.WIDE.U32 R8, R0, c[0x0][0x198], RZ ;  /* 0x0000660000087a25 */ /* 0x000fc800078e00ff */
[C---:B------:R-:W-:Y:S02]  /*5300*/  IMAD R11, R0.reuse, c[0x0][0x19c], R11 ;  /* 0x00006700000b7a24 */ /* 0x040fe400078e020b */
[C---:B------:R-:W-:Y:S02]  /*5310*/  IMAD R21, R0.reuse, c[0x0][0x1bc], R15 ;  /* 0x00006f0000157a24 */ /* 0x040fe400078e020f */
[----:B------:R-:W3:Y:S01]  /*5320*/  SHFL.UP PT, R15, R14, 0x1, RZ ;  /* 0x042000000e0f7989 */ /* 0x000ee200000e00ff */
[----:B------:R-:W-:Y:S01]  /*5330*/  IADD3 R9, R9, R11, RZ ;  /* 0x0000000b09097210 */ /* 0x000fe20007ffe0ff */
[----:B------:R-:W-:-:S04]  /*5340*/  IMAD.WIDE.U32 R10, R0, c[0x0][0x1b8], RZ ;  /* 0x00006e00000a7a25 */ /* 0x000fc800078e00ff */
[----:B------:R-:W-:Y:S01]  /*5350*/  IMAD R20, R12, c[0x0][0x1a0], RZ ;  /* 0x000068000c147a24 */ /* 0x000fe200078e02ff */
[----:B------:R-:W-:Y:S01]  /*5360*/  IADD3 R11, R11, R21, RZ ;  /* 0x000000150b0b7210 */ /* 0x000fe20007ffe0ff */
[----:B0-----:R-:W-:Y:S02]  /*5370*/  FMUL.FTZ R18, R14, R13 ;  /* 0x0000000d0e127220 */ /* 0x001fe40000410000 */
[C---:B------:R-:W-:Y:S02]  /*5380*/  IMAD R23, R97.reuse, c[0x0][0x1a4], R20 ;  /* 0x0000690061177a24 */ /* 0x040fe400078e0214 */
[----:B------:R-:W-:-:S04]  /*5390*/  IMAD.WIDE.U32 R8, R97, c[0x0][0x1a0], R8 ;  /* 0x0000680061087a25 */ /* 0x000fc800078e0008 */
[----:B-1----:R-:W-:Y:S01]  /*53a0*/  FFMA.FTZ R21, R4, R19, -R18 ;  /* 0x0000001304157223 */ /* 0x002fe20000010812 */
[----:B------:R-:W-:Y:S01]  /*53b0*/  IADD3 R9, R9, R23, RZ ;  /* 0x0000001709097210 */ /* 0x000fe20007ffe0ff */
[----:B------:R-:W-:Y:S01]  /*53c0*/  FMUL.FTZ R19, R14, R19 ;  /* 0x000000130e137220 */ /* 0x000fe20000410000 */
[----:B------:R-:W-:Y:S01]  /*53d0*/  LEA R18, P1, R8, c[0x0][0x228], 0x3 ;  /* 0x00008a0008127a11 */ /* 0x000fe200078218ff */
[----:B------:R-:W-:Y:S02]  /*53e0*/  IMAD R20, R12, c[0x0][0x1c0], RZ ;  /* 0x000070000c147a24 */ /* 0x000fe400078e02ff */
[----:B------:R-:W-:Y:S01]  /*53f0*/  FFMA.FTZ R12, R4, R13, R19 ;  /* 0x0000000d040c7223 */ /* 0x000fe20000010013 */
[----:B------:R-:W-:Y:S01]  /*5400*/  LEA.HI.X R19, R8, c[0x0][0x22c], R9, 0x3, P1 ;  /* 0x00008b0008137a11 */ /* 0x000fe200008f1c09 */
[C---:B------:R-:W-:Y:S02]  /*5410*/  IMAD R13, R97.reuse, c[0x0][0x1c4], R20 ;  /* 0x00007100610d7a24 */ /* 0x040fe400078e0214 */
[----:B------:R-:W-:-:S03]  /*5420*/  IMAD.WIDE.U32 R10, R97, c[0x0][0x1c0], R10 ;  /* 0x00007000610a7a25 */ /* 0x000fc600078e000a */
[----:B------:R-:W4:Y:S01]  /*5430*/  LDG.E.64 R18, [R18.64] ;  /* 0x0000000412127981 */ /* 0x000f22000c1e1b00 */
[----:B------:R-:W-:Y:S01]  /*5440*/  @P0 FADD.FTZ R6, R6, R21 ;  /* 0x0000001506060221 */ /* 0x000fe20000010000 */
[----:B------:R-:W-:Y:S01]  /*5450*/  IADD3 R13, R11, R13, RZ ;  /* 0x0000000d0b0d7210 */ /* 0x000fe20007ffe0ff */
[----:B------:R-:W-:Y:S01]  /*5460*/  @P0 FADD.FTZ R7, R7, R12 ;  /* 0x0000000c07070221 */ /* 0x000fe20000010000 */
[----:B------:R-:W-:Y:S01]  /*5470*/  LEA R20, P1, R10, c[0x0][0x230], 0x3 ;  /* 0x00008c000a147a11 */ /* 0x000fe200078218ff */
[----:B--2---:R-:W-:Y:S01]  /*5480*/  FMUL.FTZ R8, R14, R5 ;  /* 0x000000050e087220 */ /* 0x004fe20000410000 */
[----:B------:R-:W0:Y:S02]  /*5490*/  SHFL.UP PT, R11, R6, 0x2, RZ ;  /* 0x04400000060b7989 */ /* 0x000e2400000e00ff */
[----:B------:R-:W-:Y:S01]  /*54a0*/  LEA.HI.X R21, R10, c[0x0][0x234], R13, 0x3, P1 ;  /* 0x00008d000a157a11 */ /* 0x000fe200008f1c0d */
[-C--:B---3--:R-:W-:Y:S01]  /*54b0*/  FFMA.FTZ R9, R4, R15.reuse, R8 ;  /* 0x0000000f04097223 */ /* 0x088fe20000010008 */
[----:B------:R-:W1:Y:S01]  /*54c0*/  SHFL.UP PT, R12, R7, 0x2, RZ ;  /* 0x04400000070c7989 */ /* 0x000e6200000e00ff */
[----:B------:R-:W-:-:S03]  /*54d0*/  FMUL.FTZ R15, R14, R15 ;  /* 0x0000000f0e0f7220 */ /* 0x000fc60000410000 */
[----:B------:R-:W-:Y:S01]  /*54e0*/  FSEL R9, R14, R9, !P0 ;  /* 0x000000090e097208 */ /* 0x000fe20004000000 */
[----:B------:R-:W-:Y:S01]  /*54f0*/  @P0 FFMA.FTZ R4, R4, R5, -R15 ;  /* 0x0000000504040223 */ /* 0x000fe2000001080f */
[----:B------:R-:W4:Y:S04]  /*5500*/  LDG.E.64 R20, [R20.64] ;  /* 0x0000000414147981 */ /* 0x000f28000c1e1b00 */
        /* <DEDUP_REMOVED lines=8> */
[----:B------:R-:W-:Y:S02]  /*5590*/  @P0 FADD.FTZ R6, R6, R11 ;  /* 0x0000000b06060221 */ /* 0x000fe40000010000 */
[C---:B--2---:R-:W-:Y:S01]  /*55a0*/  FMUL.FTZ R11, R9.reuse, R5 ;  /* 0x00000005090b7220 */ /* 0x044fe20000410000 */
        /* <DEDUP_REMOVED lines=11> */
[C---:B------:R-:W-:Y:S02]  /*5660*/  FFMA.FTZ R13, R4.reuse, R13, -R10 ;  /* 0x0000000d040d7223 */ /* 0x040fe4000001080a */
        /* <DEDUP_REMOVED lines=15> */
[----:B------:R-:W-:-:S02]  /*5760*/  FFMA.FTZ R10, R4, R13, R10 ;  /* 0x0000000d040a7223 */ /* 0x000fc4000001000a */
[----:B------:R-:W-:Y:S02]  /*5770*/  FFMA.FTZ R13, R4, R12, -R9 ;  /* 0x0000000c040d7223 */ /* 0x000fe40000010809 */
[----:B--2---:R-:W-:-:S04]  /*5780*/  FMUL.FTZ R9, R11, R5 ;  /* 0x000000050b097220 */ /* 0x004fc80000410000 */
[----:B------:R-:W-:Y:S02]  /*5790*/  @P1 FADD.FTZ R7, R7, R10 ;  /* 0x0000000a07071221 */ /* 0x000fe40000010000 */
[-C--:B---3--:R-:W-:Y:S02]  /*57a0*/  FFMA.FTZ R10, R4, R8.reuse, R9 ;  /* 0x00000008040a7223 */ /* 0x088fe40000010009 */
[C---:B------:R-:W-:Y:S01]  /*57b0*/  FMUL.FTZ R8, R11.reuse, R8 ;  /* 0x000000080b087220 */ /* 0x040fe20000410000 */
[----:B------:R-:W0:Y:S01]  /*57c0*/  SHFL.UP PT, R23, R7, 0x10, RZ ;  /* 0x0600000007177989 */ /* 0x000e2200000e00ff */
[----:B------:R-:W-:Y:S02]  /*57d0*/  @P1 FADD.FTZ R6, R6, R13 ;  /* 0x0000000d06061221 */ /* 0x000fe40000010000 */
[----:B------:R-:W-:Y:S01]  /*57e0*/  @P1 FFMA.FTZ R4, R4, R5, -R8 ;  /* 0x0000000504041223 */ /* 0x000fe20000010808 */
[----:B------:R-:W-:Y:S02]  /*57f0*/  FSEL R10, R11, R10, !P1 ;  /* 0x0000000a0b0a7208 */ /* 0x000fe40004800000 */
[----:B------:R-:W1:Y:S01]  /*5800*/  SHFL.UP PT, R11, R6, 0x10, RZ ;  /* 0x06000000060b7989 */ /* 0x000e6200000e00ff */
[----:B------:R-:W-:-:S03]  /*5810*/  ISETP.NE.AND P0, PT, R28, RZ, PT ;  /* 0x000000ff1c00720c */ /* 0x000fc60003f05270 */
[----:B------:R-:W2:Y:S01]  /*5820*/  SHFL.UP PT, R5, R4, 0x10, RZ ;  /* 0x0600000004057989 */ /* 0x000ea200000e00ff */
[----:B------:R-:W-:-:S03]  /*5830*/  ISETP.EQ.OR P0, PT, R32, RZ, P0 ;  /* 0x000000ff2000720c */ /* 0x000fc60000702670 */
[----:B------:R-:W3:Y:S01]  /*5840*/  SHFL.UP PT, R9, R10, 0x10, RZ ;  /* 0x060000000a097989 */ /* 0x000ee200000e00ff */
[----:B------:R-:W-:Y:S01]  /*5850*/  MOV R13, RZ ;  /* 0x000000ff000d7202 */ /* 0x000fe20000000f00 */
[----:B------:R-:W-:Y:S01]  /*5860*/  CS2R R14, SRZ ;  /* 0x00000000000e7805 */ /* 0x000fe2000001ff00 */
[----:B------:R-:W-:-:S07]  /*5870*/  MOV R12, 0x3f800000 ;  /* 0x3f800000000c7802 */ /* 0x000fce0000000f00 */
[----:B------:R-:W5:Y:S01]  /*5880*/  @!P0 LDS.128 R12, [R97.X16+0x470] ;  /* 0x00047000610c8984 */ /* 0x000f62000000cc00 */
[C---:B------:R-:W-:Y:S01]  /*5890*/  ISETP.GE.AND P0, PT, R29.reuse, 0x10, PT ;  /* 0x000000101d00780c */ /* 0x040fe20003f06270 */
[----:B0-----:R-:W-:Y:S01]  /*58a0*/  FMUL.FTZ R8, R10, R23 ;  /* 0x000000170a087220 */ /* 0x001fe20000410000 */
[----:B------:R-:W-:-:S03]  /*58b0*/  ISETP.NE.AND P1, PT, R29, 0x1f, PT ;  /* 0x0000001f1d00780c */ /* 0x000fc60003f25270 */
[-C--:B-1----:R-:W-:Y:S02]  /*58c0*/  FFMA.FTZ R149, R4, R11.reuse, -R8 ;  /* 0x0000000b04957223 */ /* 0x082fe40000010808 */
[C---:B------:R-:W-:Y:S02]  /*58d0*/  FMUL.FTZ R22, R10.reuse, R11 ;  /* 0x0000000b0a167220 */ /* 0x040fe40000410000 */
[----:B--2---:R-:W-:Y:S02]  /*58e0*/  FMUL.FTZ R11, R10, R5 ;  /* 0x000000050a0b7220 */ /* 0x004fe40000410000 */
[----:B------:R-:W-:Y:S02]  /*58f0*/  FFMA.FTZ R22, R4, R23, R22 ;  /* 0x0000001704167223 */ /* 0x000fe40000010016 */
[-C--:B---3--:R-:W-:Y:S02]  /*5900*/  FMUL.FTZ R8, R10, R9.reuse ;  /* 0x000000090a087220 */ /* 0x088fe40000410000 */
[----:B------:R-:W-:-:S02]  /*5910*/  FFMA.FTZ R11, R4, R9, R11 ;  /* 0x00000009040b7223 */ /* 0x000fc4000001000b */
[----:B------:R-:W-:Y:S02]  /*5920*/  @P0 FFMA.FTZ R4, R4, R5, -R8 ;  /* 0x0000000504040223 */ /* 0x000fe40000010808 */
[----:B------:R-:W-:Y:S01]  /*5930*/  @P0 FADD.FTZ R6, R6, R149 ;  /* 0x0000009506060221 */ /* 0x000fe20000010000 */
[----:B------:R-:W-:Y:S01]  /*5940*/  FSEL R5, R10, R11, !P0 ;  /* 0x0000000b0a057208 */ /* 0x000fe20004000000 */
[----:B------:R-:W-:-:S05]  /*5950*/  @P0 FADD.FTZ R7, R7, R22 ;  /* 0x0000001607070221 */ /* 0x000fca0000010000 */
[----:B------:R-:W-:Y:S04]  /*5960*/  @!P1 STS.128 [0x430], R4 ;  /* 0x00043004ff009388 */ /* 0x000fe80000000c00 */
[----:B------:R-:W-:Y:S01]  /*5970*/  BAR.SYNC.DEFER_BLOCKING 0x0 ;  /* 0x0000000000007b1d */ /* 0x000fe20000010000 */
[----:B------:R-:W-:Y:S02]  /*5980*/  ISETP.NE.AND P2, PT, R29, RZ, PT ;  /* 0x000000ff1d00720c */ /* 0x000fe40003f45270 */
[----:B------:R-:W-:-:S11]  /*5990*/  ISETP.NE.AND P3, PT, R98, RZ, PT ;  /* 0x000000ff6200720c */ /* 0x000fd60003f65270 */
[----:B-----5:R-:W-:Y:S04]  /*59a0*/  @!P2 STS.128 [0x450], R12 ;  /* 0x0004500cff00a388 */ /* 0x020fe80000000c00 */
[----:B------:R-:W-:Y:S04]  /*59b0*/  LDS.128 R8, [0x430] ;  /* 0x00043000ff087984 */ /* 0x000fe80000000c00 */
[----:B------:R-:W-:Y:S06]  /*59c0*/  BAR.SYNC.DEFER_BLOCKING 0x0 ;  /* 0x0000000000007b1d */ /* 0x000fec0000010000 */
[----:B------:R-:W0:Y:S04]  /*59d0*/  SHFL.UP PT, R151, R5, 0x1, RZ ;  /* 0x0420000005977989 */ /* 0x000e2800000e00ff */
[----:B------:R-:W-:Y:S04]  /*59e0*/  @P3 LDS.64 R22, [0x458] ;  /* 0x00045800ff163984 */ /* 0x000fe80000000a00 */
[----:B------:R-:W1:Y:S04]  /*59f0*/  SHFL.UP PT, R152, R4, 0x1, RZ ;  /* 0x0420000004987989 */ /* 0x000e6800000e00ff */
[----:B------:R-:W2:Y:S04]  /*5a00*/  SHFL.UP PT, R149, R7, 0x1, RZ ;  /* 0x0420000007957989 */ /* 0x000ea800000e00ff */
[----:B------:R-:W3:Y:S01]  /*5a10*/  SHFL.UP PT, R150, R6, 0x1, RZ ;  /* 0x0420000006967989 */ /* 0x000ee200000e00ff */
[----:B0-----:R-:W-:-:S02]  /*5a20*/  @!P2 MOV R151, R13 ;  /* 0x0000000d0097a202 */ /* 0x001fc40000000f00 */
[----:B-1----:R-:W-:Y:S02]  /*5a30*/  @!P2 MOV R152, R12 ;  /* 0x0000000c0098a202 */ /* 0x002fe40000000f00 */
[----:B--2---:R-:W-:Y:S01]  /*5a40*/  @!P2 MOV R149, R15 ;  /* 0x0000000f0095a202 */ /* 0x004fe20000000f00 */
[CC--:B------:R-:W-:Y:S02]  /*5a50*/  @P3 FMUL.FTZ R153, R22.reuse, R151.reuse ;  /* 0x0000009716993220 */ /* 0x0c0fe40000410000 */
[C---:B------:R-:W-:Y:S01]  /*5a60*/  @P3 FMUL.FTZ R151, R23.reuse, R151 ;  /* 0x0000009717973220 */ /* 0x040fe20000410000 */
[----:B---3--:R-:W-:Y:S01]  /*5a70*/  @!P2 MOV R150, R14 ;  /* 0x0000000e0096a202 */ /* 0x008fe20000000f00 */
[-C--:B------:R-:W-:Y:S02]  /*5a80*/  @P3 FFMA.FTZ R154, R23, R152.reuse, R153 ;  /* 0x00000098179a3223 */ /* 0x080fe40000010099 */
[----:B------:R-:W-:Y:S02]  /*5a90*/  @P3 FFMA.FTZ R151, R22, R152, -R151 ;  /* 0x0000009816973223 */ /* 0x000fe40000010897 */
[----:B------:R-:W-:-:S02]  /*5aa0*/  @P3 FADD.FTZ R149, R149, R154 ;  /* 0x0000009a95953221 */ /* 0x000fc40000010000 */
[----:B------:R-:W-:Y:S02]  /*5ab0*/  @P3 FADD.FTZ R150, R150, R151 ;  /* 0x0000009796963221 */ /* 0x000fe40000010000 */
        /* <DEDUP_REMOVED lines=48> */
[----:B----4-:R-:W-:Y:S02]  /*5dc0*/  FMUL.FTZ R5, R19, R21 ;  /* 0x0000001513057220 */ /* 0x010fe40000410000 */
[----:B------:R-:W-:Y:S02]  /*5dd0*/  FMUL.FTZ R130, R120, R123 ;  /* 0x0000007b78827220 */ /* 0x000fe40000410000 */
[----:B------:R-:W-:Y:S02]  /*5de0*/  FMUL.FTZ R124, R18, R21 ;  /* 0x00000015127c7220 */ /* 0x000fe40000410000 */
[----:B------:R-:W-:Y:S01]  /*5df0*/  FMUL.FTZ R120, R120, R125 ;  /* 0x0000007d78787220 */ /* 0x000fe20000410000 */
[----:B------:R-:W-:Y:S01]  /*5e00*/  ISETP.NE.AND P0, PT, R98, RZ, PT ;  /* 0x000000ff6200720c */ /* 0x000fe20003f05270 */
[----:B------:R-:W-:-:S02]  /*5e10*/  FFMA.FTZ R21, R18, R20, -R5 ;  /* 0x0000001412157223 */ /* 0x000fc40000010805 */
[----:B------:R-:W-:Y:S02]  /*5e20*/  FFMA.FTZ R5, R121, R125, -R130 ;  /* 0x0000007d79057223 */ /* 0x000fe40000010882 */
[----:B------:R-:W-:Y:S02]  /*5e30*/  FMUL.FTZ R127, R9, R15 ;  /* 0x0000000f097f7220 */ /* 0x000fe40000410000 */
[----:B------:R-:W-:Y:S02]  /*5e40*/  FFMA.FTZ R18, R121, R123, R120 ;  /* 0x0000007b79127223 */ /* 0x000fe40000010078 */
[----:B------:R-:W-:Y:S02]  /*5e50*/  FADD.FTZ R122, R122, R5 ;  /* 0x000000057a7a7221 */ /* 0x000fe40000010000 */
[----:B------:R-:W-:Y:S02]  /*5e60*/  FFMA.FTZ R127, R8, R14, -R127 ;  /* 0x0000000e087f7223 */ /* 0x000fe4000001087f */
[----:B------:R-:W-:-:S02]  /*5e70*/  FMUL.FTZ R5, R9, R13 ;  /* 0x0000000d09057220 */ /* 0x000fc40000410000 */
[C---:B------:R-:W-:Y:S02]  /*5e80*/  FMUL.FTZ R14, R9.reuse, R14 ;  /* 0x0000000e090e7220 */ /* 0x040fe40000410000 */
[----:B------:R-:W-:Y:S02]  /*5e90*/  FADD.FTZ R18, RZ, R18 ;  /* 0x00000012ff127221 */ /* 0x000fe40000010000 */
[-C--:B------:R-:W-:Y:S02]  /*5ea0*/  FMUL.FTZ R9, R9, R12.reuse ;  /* 0x0000000c09097220 */ /* 0x080fe40000410000 */
[----:B------:R-:W-:Y:S02]  /*5eb0*/  FFMA.FTZ R12, R8, R12, -R5 ;  /* 0x0000000c080c7223 */ /* 0x000fe40000010805 */
[----:B------:R-:W-:Y:S02]  /*5ec0*/  FMUL.FTZ R5, R148, R18 ;  /* 0x0000001294057220 */ /* 0x000fe40000410000 */
[----:B------:R-:W-:Y:S01]  /*5ed0*/  FFMA.FTZ R13, R8, R13, R9 ;  /* 0x0000000d080d7223 */ /* 0x000fe20000010009 */
[----:B------:R-:W-:Y:S01]  /*5ee0*/  BSSY B0, `(.L_x_1425) ;  /* 0x0000019000007945 */ /* 0x000fe20003800000 */
[----:B------:R-:W-:-:S02]  /*5ef0*/  FFMA.FTZ R19, R19, R20, R124 ;  /* 0x0000001413137223 */ /* 0x000fc4000001007c */
[-C--:B------:R-:W-:Y:S02]  /*5f00*/  FMUL.FTZ R148, R148, R122.reuse ;  /* 0x0000007a94947220 */ /* 0x080fe40000410000 */
[----:B------:R-:W-:Y:S02]  /*5f10*/  FFMA.FTZ R8, R8, R15, R14 ;  /* 0x0000000f08087223 */ /* 0x000fe4000001000e */
[----:B------:R-:W-:Y:S02]  /*5f20*/  FADD.FTZ R14, R10, R127 ;  /* 0x0000007f0a0e7221 */ /* 0x000fe40000010000 */
[C---:B------:R-:W-:Y:S02]  /*5f30*/  FFMA.FTZ R9, R119.reuse, R122, -R5 ;  /* 0x0000007a77097223 */ /* 0x040fe40000010805 */
[----:B------:R-:W-:Y:S02]  /*5f40*/  FFMA.FTZ R148, R119, R18, R148 ;  /* 0x0000001277947223 */ /* 0x000fe40000010094 */
[----:B------:R-:W-:-:S02]  /*5f50*/  FMUL.FTZ R10, R19, R4 ;  /* 0x00000004130a7220 */ /* 0x000fc40000410000 */
        /* <DEDUP_REMOVED lines=17> */
.L_x_1426:
[----:B------:R-:W-:Y:S05]  /*6070*/  BSYNC B0 ;  /* 0x0000000000007941 */ /* 0x000fea0003800000 */
.L_x_1425:
[----:B------:R-:W-:Y:S01]  /*6080*/  FADD.FTZ R118, R118, R9 ;  /* 0x0000000976767221 */ /* 0x000fe20000010000 */
[----:B-1----:R-:W-:Y:S01]  /*6090*/  IADD3 R97, R97, 0x1, RZ ;  /* 0x0000000161617810 */ /* 0x002fe20007ffe0ff */
[----:B------:R-:W-:Y:S02]  /*60a0*/  FADD.FTZ R148, RZ, R148 ;  /* 0x00000094ff947221 */ /* 0x000fe40000010000 */
[----:B------:R-:W-:Y:S01]  /*60b0*/  FMUL.FTZ R5, R117, R118 ;  /* 0x0000007675057220 */ /* 0x000fe20000410000 */
[----:B------:R-:W-:Y:S01]  /*60c0*/  ISETP.GE.AND P0, PT, R97, c[0x0][0x16c], PT ;  /* 0x00005b0061007a0c */ /* 0x000fe20003f06270 */
[-C--:B------:R-:W-:Y:S02]  /*60d0*/  FMUL.FTZ R117, R117, R148.reuse ;  /* 0x0000009475757220 */ /* 0x080fe40000410000 */
[C---:B------:R-:W-:Y:S02]  /*60e0*/  FFMA.FTZ R5, R116.reuse, R148, R5 ;  /* 0x0000009474057223 */ /* 0x040fe40000010005 */
[----:B------:R-:W-:-:S02]  /*60f0*/  FFMA.FTZ R116, R116, R118, -R117 ;  /* 0x0000007674747223 */ /* 0x000fc40000010875 */
[----:B------:R-:W-:Y:S02]  /*6100*/  FADD.FTZ R8, RZ, R5 ;  /* 0x00000005ff087221 */ /* 0x000fe40000010000 */
[----:B------:R-:W-:Y:S02]  /*6110*/  FADD.FTZ R115, R115, R116 ;  /* 0x0000007473737221 */ /* 0x000fe40000010000 */
[CC--:B------:R-:W-:Y:S02]  /*6120*/  FMUL.FTZ R4, R114.reuse, R8.reuse ;  /* 0x0000000872047220 */ /* 0x0c0fe40000410000 */
[-C--:B------:R-:W-:Y:S02]  /*6130*/  FMUL.FTZ R114, R114, R115.reuse ;  /* 0x0000007372727220 */ /* 0x080fe40000410000 */
[C---:B------:R-:W-:Y:S02]  /*6140*/  FFMA.FTZ R5, R113.reuse, R115, -R4 ;  /* 0x0000007371057223 */ /* 0x040fe40000010804 */
[----:B------:R-:W-:-:S02]  /*6150*/  FFMA.FTZ R114, R113, R8, R114 ;  /* 0x0000000871727223 */ /* 0x000fc40000010072 */
[----:B------:R-:W-:Y:S02]  /*6160*/  FADD.FTZ R112, R112, R5 ;  /* 0x0000000570707221 */ /* 0x000fe40000010000 */
[----:B------:R-:W-:Y:S02]  /*6170*/  FADD.FTZ R114, RZ, R114 ;  /* 0x00000072ff727221 */ /* 0x000fe40000010000 */
[----:B------:R-:W-:Y:S02]  /*6180*/  FMUL.FTZ R6, R19, R6 ;  /* 0x0000000613067220 */ /* 0x000fe40000410000 */
[C---:B------:R-:W-:Y:S02]  /*6190*/  FMUL.FTZ R5, R111.reuse, R112 ;  /* 0x000000706f057220 */ /* 0x040fe40000410000 */
[----:B------:R-:W-:Y:S02]  /*61a0*/  FMUL.FTZ R111, R111, R114 ;  /* 0x000000726f6f7220 */ /* 0x000fe40000410000 */
[----:B------:R-:W-:-:S02]  /*61b0*/  FFMA.FTZ R9, R21, R146, -R6 ;  /* 0x0000009215097223 */ /* 0x000fc40000010806 */
[C---:B------:R-:W-:Y:S02]  /*61c0*/  FFMA.FTZ R5, R110.reuse, R114, R5 ;  /* 0x000000726e057223 */ /* 0x040fe40000010005 */
[----:B------:R-:W-:Y:S02]  /*61d0*/  FFMA.FTZ R110, R110, R112, -R111 ;  /* 0x000000706e6e7223 */ /* 0x000fe4000001086f */
[----:B------:R-:W-:Y:S02]  /*61e0*/  FFMA.FTZ R82, R9, 2, R82 ;  /* 0x4000000009527823 */ /* 0x000fe40000010052 */
[----:B------:R-:W-:Y:S02]  /*61f0*/  FMUL.FTZ R4, R19, R129 ;  /* 0x0000008113047220 */ /* 0x000fe40000410000 */
[----:B------:R-:W-:Y:S02]  /*6200*/  FADD.FTZ R9, RZ, R5 ;  /* 0x00000005ff097221 */ /* 0x000fe40000010000 */
[----:B------:R-:W-:-:S02]  /*6210*/  FADD.FTZ R109, R109, R110 ;  /* 0x0000006e6d6d7221 */ /* 0x000fc40000010000 */
[----:B------:R-:W-:Y:S02]  /*6220*/  FFMA.FTZ R131, R21, R131, -R4 ;  /* 0x0000008315837223 */ /* 0x000fe40000010804 */
[C---:B------:R-:W-:Y:S02]  /*6230*/  FMUL.FTZ R4, R108.reuse, R9 ;  /* 0x000000096c047220 */ /* 0x040fe40000410000 */
[-C--:B------:R-:W-:Y:S02]  /*6240*/  FMUL.FTZ R108, R108, R109.reuse ;  /* 0x0000006d6c6c7220 */ /* 0x080fe40000410000 */
[C---:B------:R-:W-:Y:S02]  /*6250*/  FFMA.FTZ R5, R107.reuse, R109, -R4 ;  /* 0x0000006d6b057223 */ /* 0x040fe40000010804 */
[----:B------:R-:W-:Y:S02]  /*6260*/  FFMA.FTZ R108, R107, R9, R108 ;  /* 0x000000096b6c7223 */ /* 0x000fe4000001006c */
[----:B------:R-:W-:-:S02]  /*6270*/  FADD.FTZ R106, R106, R5 ;  /* 0x000000056a6a7221 */ /* 0x000fc40000010000 */
[C---:B------:R-:W-:Y:S02]  /*6280*/  FMUL.FTZ R7, R19.reuse, R7 ;  /* 0x0000000713077220 */ /* 0x040fe40000410000 */
[----:B------:R-:W-:Y:S02]  /*6290*/  FADD.FTZ R108, RZ, R108 ;  /* 0x0000006cff6c7221 */ /* 0x000fe40000010000 */
[----:B------:R-:W-:Y:S02]  /*62a0*/  FMUL.FTZ R4, R19, R148 ;  /* 0x0000009413047220 */ /* 0x000fe40000410000 */
[----:B------:R-:W-:Y:S02]  /*62b0*/  FMUL.FTZ R5, R105, R106 ;  /* 0x0000006a69057220 */ /* 0x000fe40000410000 */
[----:B------:R-:W-:Y:S02]  /*62c0*/  FFMA.FTZ R140, R21, R140, -R7 ;  /* 0x0000008c158c7223 */ /* 0x000fe40000010807 */
[----:B------:R-:W-:-:S02]  /*62d0*/  FMUL.FTZ R105, R105, R108 ;  /* 0x0000006c69697220 */ /* 0x000fc40000410000 */
[----:B------:R-:W-:Y:S02]  /*62e0*/  FFMA.FTZ R7, R21, R118, -R4 ;  /* 0x0000007615077223 */ /* 0x000fe40000010804 */
[----:B------:R-:W-:Y:S02]  /*62f0*/  FMUL.FTZ R4, R19, R8 ;  /* 0x0000000813047220 */ /* 0x000fe40000410000 */
[C---:B------:R-:W-:Y:S02]  /*6300*/  FFMA.FTZ R5, R104.reuse, R108, R5 ;  /* 0x0000006c68057223 */ /* 0x040fe40000010005 */
[----:B------:R-:W-:Y:S02]  /*6310*/  FFMA.FTZ R104, R104, R106, -R105 ;  /* 0x0000006a68687223 */ /* 0x000fe40000010869 */
[----:B------:R-:W-:Y:S02]  /*6320*/  FFMA.FTZ R4, R21, R115, -R4 ;  /* 0x0000007315047223 */ /* 0x000fe40000010804 */
[----:B------:R-:W-:-:S02]  /*6330*/  FADD.FTZ R8, RZ, R5 ;  /* 0x00000005ff087221 */ /* 0x000fc40000010000 */
[----:B------:R-:W-:Y:S02]  /*6340*/  FADD.FTZ R103, R103, R104 ;  /* 0x0000006867677221 */ /* 0x000fe40000010000 */
[----:B------:R-:W-:Y:S02]  /*6350*/  FFMA.FTZ R91, R4, 2, R91 ;  /* 0x40000000045b7823 */ /* 0x000fe4000001005b */
[----:B------:R-:W-:Y:S02]  /*6360*/  FFMA.FTZ R10, R21, R144, -R10 ;  /* 0x00000090150a7223 */ /* 0x000fe4000001080a */
[C---:B------:R-:W-:Y:S02]  /*6370*/  FMUL.FTZ R4, R102.reuse, R8 ;  /* 0x0000000866047220 */ /* 0x040fe40000410000 */
[----:B------:R-:W-:Y:S02]  /*6380*/  FMUL.FTZ R102, R102, R103 ;  /* 0x0000006766667220 */ /* 0x000fe40000410000 */
[----:B------:R-:W-:-:S02]  /*6390*/  FMUL.FTZ R6, R19, R123 ;  /* 0x0000007b13067220 */ /* 0x000fc40000410000 */
[----:B------:R-:W-:Y:S02]  /*63a0*/  FFMA.FTZ R81, R10, 2, R81 ;  /* 0x400000000a517823 */ /* 0x000fe40000010051 */
[----:B------:R-:W-:Y:S02]  /*63b0*/  FFMA.FTZ R10, R101, R8, R102 ;  /* 0x00000008650a7223 */ /* 0x000fe40000010066 */
[----:B------:R-:W-:Y:S02]  /*63c0*/  FFMA.FTZ R125, R21, R125, -R6 ;  /* 0x0000007d157d7223 */ /* 0x000fe40000010806 */
[----:B------:R-:W-:Y:S02]  /*63d0*/  FMUL.FTZ R6, R19, R114 ;  /* 0x0000007213067220 */ /* 0x000fe40000410000 */
[----:B------:R-:W-:Y:S02]  /*63e0*/  FFMA.FTZ R5, R101, R103, -R4 ;  /* 0x0000006765057223 */ /* 0x000fe40000010804 */
[----:B------:R-:W-:-:S02]  /*63f0*/  FADD.FTZ R10, RZ, R10 ;  /* 0x0000000aff0a7221 */ /* 0x000fc40000010000 */
[----:B------:R-:W-:Y:S02]  /*6400*/  FFMA.FTZ R90, R7, 2, R90 ;  /* 0x40000000075a7823 */ /* 0x000fe4000001005a */
[----:B------:R-:W-:Y:S02]  /*6410*/  FFMA.FTZ R7, R21, R112, -R6 ;  /* 0x0000007015077223 */ /* 0x000fe40000010806 */
[C---:B------:R-:W-:Y:S02]  /*6420*/  FMUL.FTZ R22, R19.reuse, R22 ;  /* 0x0000001613167220 */ /* 0x040fe40000410000 */
[C---:B------:R-:W-:Y:S02]  /*6430*/  FMUL.FTZ R23, R19.reuse, R23 ;  /* 0x0000001713177220 */ /* 0x040fe40000410000 */
[C---:B------:R-:W-:Y:S02]  /*6440*/  FMUL.FTZ R126, R19.reuse, R126 ;  /* 0x0000007e137e7220 */ /* 0x040fe40000410000 */
[----:B------:R-:W-:-:S02]  /*6450*/  FMUL.FTZ R18, R19, R18 ;  /* 0x0000001213127220 */ /* 0x000fc40000410000 */
[C---:B------:R-:W-:Y:S02]  /*6460*/  FMUL.FTZ R6, R19.reuse, R9 ;  /* 0x0000000913067220 */ /* 0x040fe40000410000 */
[C---:B------:R-:W-:Y:S02]  /*6470*/  FMUL.FTZ R4, R19.reuse, R108 ;  /* 0x0000006c13047220 */ /* 0x040fe40000410000 */
[C---:B------:R-:W-:Y:S02]  /*6480*/  FMUL.FTZ R8, R19.reuse, R8 ;  /* 0x0000000813087220 */ /* 0x040fe40000410000 */
[----:B------:R-:W-:Y:S02]  /*6490*/  FADD.FTZ R100, R100, R5 ;  /* 0x0000000564647221 */ /* 0x000fe40000010000 */
        /* <DEDUP_REMOVED lines=23> */
.L_x_1424:
[----:B------:R-:W-:Y:S01]  /*6610*/  BAR.SYNC.DEFER_BLOCKING 0x0 ;  /* 0x0000000000007b1d */ /* 0x000fe20000010000 */
[----:B------:R-:W-:Y:S02]  /*6620*/  F2FP.BF16.PACK_AB R81, R82, R81 ;  /* 0x000000515251723e */ /* 0x000fe400000010ff */
[----:B------:R-:W-:Y:S02]  /*6630*/  F2FP.BF16.PACK_AB R89, R90, R89 ;  /* 0x000000595a59723e */ /* 0x000fe400000010ff */
[----:B------:R-:W-:Y:S01]  /*6640*/  PRMT R4, R81, 0x7632, R4 ;  /* 0x0000763251047816 */ /* 0x000fe20000000004 */
[----:B------:R-:W-:Y:S01]  /*6650*/  BSSY B0, `(.L_x_1428) ;  /* 0x0000047000007945 */ /* 0x000fe20003800000 */
[----:B------:R-:W-:Y:S02]  /*6660*/  F2FP.BF16.PACK_AB R83, R84, R83 ;  /* 0x000000535453723e */ /* 0x000fe400000010ff */
[----:B------:R-:W-:-:S02]  /*6670*/  F2FP.BF16.PACK_AB R85, R86, R85 ;  /* 0x000000555655723e */ /* 0x000fc400000010ff */
[----:B------:R-:W-:Y:S02]  /*6680*/  F2FP.BF16.PACK_AB R87, R88, R87 ;  /* 0x000000575857723e */ /* 0x000fe400000010ff */
[----:B------:R-:W-:Y:S02]  /*6690*/  PRMT R5, R83, 0x7632, R5 ;  /* 0x0000763253057816 */ /* 0x000fe40000000005 */
[----:B------:R-:W-:Y:S02]  /*66a0*/  PRMT R6, R85, 0x7632, R6 ;  /* 0x0000763255067816 */ /* 0x000fe40000000006 */
[----:B------:R-:W-:Y:S02]  /*66b0*/  PRMT R7, R87, 0x7632, R7 ;  /* 0x0000763257077816 */ /* 0x000fe40000000007 */
[----:B------:R-:W-:Y:S02]  /*66c0*/  ISETP.NE.AND P0, PT, R98, RZ, PT ;  /* 0x000000ff6200720c */ /* 0x000fe40003f05270 */
[----:B------:R-:W-:-:S02]  /*66d0*/  F2FP.BF16.PACK_AB R91, R92, R91 ;  /* 0x0000005b5c5b723e */ /* 0x000fc400000010ff */
[----:B------:R-:W-:Y:S01]  /*66e0*/  F2FP.BF16.PACK_AB R93, R94, R93 ;  /* 0x0000005d5e5d723e */ /* 0x000fe200000010ff */
[----:B------:R0:W-:Y:S01]  /*66f0*/  STS.U16 [R48+0x2], R4 ;  /* 0x0000020430007388 */ /* 0x0001e20000000400 */
[----:B------:R-:W-:-:S03]  /*6700*/  F2FP.BF16.PACK_AB R95, R96, R95 ;  /* 0x0000005f605f723e */ /* 0x000fc600000010ff */
[----:B------:R1:W-:Y:S04]  /*6710*/  STS.U16 [R48+0x6], R5 ;  /* 0x0000060530007388 */ /* 0x0003e80000000400 */
[----:B------:R2:W-:Y:S01]  /*6720*/  STS.U16 [R48+0xa], R6 ;  /* 0x00000a0630007388 */ /* 0x0005e20000000400 */
[----:B0-----:R-:W-:-:S03]  /*6730*/  PRMT R4, R89, 0x7632, R4 ;  /* 0x0000763259047816 */ /* 0x001fc60000000004 */
[----:B------:R0:W-:Y:S01]  /*6740*/  STS.U16 [R48+0xe], R7 ;  /* 0x00000e0730007388 */ /* 0x0001e20000000400 */
[----:B-1----:R-:W-:-:S03]  /*6750*/  PRMT R5, R91, 0x7632, R5 ;  /* 0x000076325b057816 */ /* 0x002fc60000000005 */
[----:B------:R1:W-:Y:S01]  /*6760*/  STS.U16 [R48+0x12], R4 ;  /* 0x0000120430007388 */ /* 0x0003e20000000400 */
[----:B--2---:R-:W-:-:S03]  /*6770*/  PRMT R6, R93, 0x7632, R6 ;  /* 0x000076325d067816 */ /* 0x004fc60000000006 */
[----:B------:R-:W-:Y:S01]  /*6780*/  STS.U16 [R48], R81 ;  /* 0x0000005130007388 */ /* 0x000fe20000000400 */
[----:B0-----:R-:W-:-:S03]  /*6790*/  PRMT R7, R95, 0x7632, R7 ;  /* 0x000076325f077816 */ /* 0x001fc60000000007 */
[----:B------:R-:W-:Y:S01]  /*67a0*/  STS.U16 [R48+0x4], R83 ;  /* 0x0000045330007388 */ /* 0x000fe20000000400 */
[----:B-1----:R-:W-:-:S03]  /*67b0*/  LEA.HI.SX32 R4, R29, R29, 0x1b ;  /* 0x0000001d1d047211 */ /* 0x002fc600078fdaff */
[----:B------:R-:W-:Y:S01]  /*67c0*/  STS.U16 [R48+0x8], R85 ;  /* 0x0000085530007388 */ /* 0x000fe20000000400 */
[----:B------:R-:W-:-:S03]  /*67d0*/  SHF.L.U32 R11, R4, 0x1, RZ ;  /* 0x00000001040b7819 */ /* 0x000fc600000006ff */
        /* <DEDUP_REMOVED lines=28> */
[----:B------:R-:W-:Y:S04]  /*69a0*/  LDS.U16 R11, [R11] ;  /* 0x000000000b0b7984 */ /* 0x000fe80000000400 */
[----:B------:R-:W-:Y:S04]  /*69b0*/  @!P0 STS [0x420], R99 ;  /* 0x00042063ff008388 */ /* 0x000fe80000000800 */
[----:B------:R-:W-:Y:S06]  /*69c0*/  BAR.SYNC.DEFER_BLOCKING 0x0 ;  /* 0x0000000000007b1d */ /* 0x000fec0000010000 */
[----:B------:R-:W0:Y:S02]  /*69d0*/  LDS R53, [0x420] ;  /* 0x00042000ff357984 */ /* 0x000e240000000800 */
[----:B0-----:R-:W-:-:S13]  /*69e0*/  ISETP.GE.AND P0, PT, R30, R53, PT ;  /* 0x000000351e00720c */ /* 0x001fda0003f06270 */
[----:B------:R-:W-:Y:S05]  /*69f0*/  @P0 BRA `(.L_x_1429) ;  /* 0x000000c000000947 */ /* 0x000fea0003800000 */
[----:B------:R-:W-:Y:S01]  /*6a00*/  SHF.L.U32 R7, R32, 0x9, RZ ;  /* 0x0000000920077819 */ /* 0x000fe200000006ff */
[----:B------:R-:W-:-:S03]  /*6a10*/  IMAD R57, R25, c[0x0][0x208], RZ ;  /* 0x0000820019397a24 */ /* 0x000fc600078e02ff */
[----:B------:R-:W-:Y:S01]  /*6a20*/  IADD3 R6, P0, R30, R7, RZ ;  /* 0x000000071e067210 */ /* 0x000fe20007f1e0ff */
[----:B------:R-:W-:-:S03]  /*6a30*/  IMAD R57, R0, c[0x0][0x20c], R57 ;  /* 0x0000830000397a24 */ /* 0x000fc600078e0239 */
[----:B------:R-:W-:-:S05]  /*6a40*/  LEA.HI.X.SX32 R7, R7, R31, 0x1, P0 ;  /* 0x0000001f07077211 */ /* 0x000fca00000f0eff */
[----:B------:R-:W-:-:S05]  /*6a50*/  IMAD.WIDE.U32 R6, R27, c[0x0][0x200], R6 ;  /* 0x000080001b067a25 */ /* 0x000fca00078e0006 */
[----:B------:R-:W-:-:S05]  /*6a60*/  IADD3 R7, R9, R7, RZ ;  /* 0x0000000709077210 */ /* 0x000fca0007ffe0ff */
[----:B------:R-:W-:-:S05]  /*6a70*/  IMAD.WIDE.U32 R6, R0, c[0x0][0x208], R6 ;  /* 0x0000820000067a25 */ /* 0x000fca00078e0006 */
[----:B------:R-:W-:Y:S02]  /*6a80*/  IADD3 R7, R7, R57, RZ ;  /* 0x0000003907077210 */ /* 0x000fe40007ffe0ff */
[----:B------:R-:W-:-:S04]  /*6a90*/  LEA R8, P0, R6, c[0x0][0x258], 0x1 ;  /* 0x0000960006087a11 */ /* 0x000fc800078008ff */
[----:B------:R-:W-:-:S05]  /*6aa0*/  LEA.HI.X R9, R6, c[0x0][0x25c], R7, 0x1, P0 ;  /* 0x0000970006097a11 */ /* 0x000fca00000f0c07 */
[----:B------:R0:W-:Y:S04]  /*6ab0*/  STG.E.U16 [R8.64], R11 ;  /* 0x0000000b08007986 */ /* 0x0001e8000c101504 */
.L_x_1429:
[----:B------:R-:W-:Y:S05]  /*6ac0*/  BSYNC B0 ;  /* 0x0000000000007941 */ /* 0x000fea0003800000 */
.L_x_1428:
[----:B------:R-:W-:Y:S01]  /*6ad0*/  MOV R5, R55 ;  /* 0x0000003700057202 */ /* 0x000fe20000000f00 */
[----:B0-----:R-:W-:Y:S01]  /*6ae0*/  IMAD R9, R25, c[0x0][0x208], RZ ;  /* 0x0000820019097a24 */ /* 0x001fe200078e02ff */
[C---:B------:R-:W-:Y:S02]  /*6af0*/  LOP3.LUT R8, R30.reuse, 0x40, RZ, 0xfc, !PT ;  /* 0x000000401e087812 */ /* 0x040fe400078efcff */
[----:B------:R-:W-:Y:S01]  /*6b00*/  LOP3.LUT R6, R30, 0x20, RZ, 0xfc, !PT ;  /* 0x000000201e067812 */ /* 0x000fe200078efcff */
[----:B------:R-:W-:Y:S01]  /*6b10*/  IMAD.WIDE.U32 R4, R0, c[0x0][0x208], R4 ;  /* 0x0000820000047a25 */ /* 0x000fe200078e0004 */
[----:B------:R-:W-:Y:S02]  /*6b20*/  SHF.L.U32 R7, R32, 0x9, RZ ;  /* 0x0000000920077819 */ /* 0x000fe400000006ff */
[-C--:B------:R-:W-:Y:S01]  /*6b30*/  ISETP.GE.AND P4, PT, R8, R53.reuse, PT ;  /* 0x000000350800720c */ /* 0x080fe20003f86270 */
[----:B------:R-:W-:Y:S01]  /*6b40*/  IMAD R8, R0, c[0x0][0x20c], R9 ;  /* 0x0000830000087a24 */ /* 0x000fe200078e0209 */
[----:B------:R-:W-:-:S02]  /*6b50*/  ISETP.GE.AND P3, PT, R6, R53, PT ;  /* 0x000000350600720c */ /* 0x000fc40003f66270 */
[----:B------:R-:W-:Y:S02]  /*6b60*/  SHF.R.S32.HI R9, RZ, 0x1f, R7 ;  /* 0x0000001fff097819 */ /* 0x000fe40000011407 */
[----:B------:R-:W-:Y:S02]  /*6b70*/  IADD3 R6, P1, R7, R4, RZ ;  /* 0x0000000407067210 */ /* 0x000fe40007f3e0ff */
[C---:B------:R-:W-:Y:S02]  /*6b80*/  LEA R7, P0, R30.reuse, c[0x0][0x258], 0x1 ;  /* 0x000096001e077a11 */ /* 0x040fe400078008ff */
[C---:B------:R-:W-:Y:S02]  /*6b90*/  LOP3.LUT R12, R30.reuse, 0x80, RZ, 0xfc, !PT ;  /* 0x000000801e0c7812 */ /* 0x040fe400078efcff */
[----:B------:R-:W-:Y:S02]  /*6ba0*/  IADD3.X R5, R9, R8, R5, P1, !PT ;  /* 0x0000000809057210 */ /* 0x000fe40000ffe405 */
[----:B------:R-:W-:-:S02]  /*6bb0*/  LEA.HI.X R8, R30, c[0x0][0x25c], R31, 0x1, P0 ;  /* 0x000097001e087a11 */ /* 0x000fc400000f0c1f */
[----:B------:R-:W-:Y:S02]  /*6bc0*/  LEA R4, P0, R6, R7, 0x1 ;  /* 0x0000000706047211 */ /* 0x000fe400078008ff */
[-C--:B------:R-:W-:Y:S02]  /*6bd0*/  ISETP.GE.AND P6, PT, R12, R53.reuse, PT ;  /* 0x000000350c00720c */ /* 0x080fe40003fc6270 */
[----:B------:R-:W-:Y:S02]  /*6be0*/  LOP3.LUT R12, R30, 0xc0, RZ, 0xfc, !PT ;  /* 0x000000c01e0c7812 */ /* 0x000fe400078efcff */
        /* <DEDUP_REMOVED lines=10> */
[----:B------:R-:W-:Y:S02]  /*6c90*/  LOP3.LUT R10, R30, 0xa0, RZ, 0xfc, !PT ;  /* 0x000000a01e0a7812 */ /* 0x000fe400078efcff */
[----:B------:R-:W-:Y:S01]  /*6ca0*/  ISETP.GE.AND P3, PT, R6, R53, PT ;  /* 0x000000350600720c */ /* 0x000fe20003f66270 */
[----:B------:R0:W-:Y:S01]  /*6cb0*/  @!P1 STG.E.U16 [R4.64+0x180], R19 ;  /* 0x0001801304009986 */ /* 0x0001e2000c101504 */
[----:B------:R-:W-:-:S02]  /*6cc0*/  LOP3.LUT R8, R30, 0x160, RZ, 0xfc, !PT ;  /* 0x000001601e087812 */ /* 0x000fc400078efcff */
[-C--:B------:R-:W-:Y:S02]  /*6cd0*/  ISETP.GE.AND P0, PT, R10, R53.reuse, PT ;  /* 0x000000350a00720c */ /* 0x080fe40003f06270 */
[-C--:B------:R-:W-:Y:S01]  /*6ce0*/  ISETP.GE.AND P6, PT, R8, R53.reuse, PT ;  /* 0x000000350800720c */ /* 0x080fe20003fc6270 */
[----:B------:R0:W-:Y:S01]  /*6cf0*/  @!P5 STG.E.U16 [R4.64+0xc0], R35 ;  /* 0x0000c0230400d986 */ /* 0x0001e2000c101504 */
[C---:B------:R-:W-:Y:S02]  /*6d00*/  LOP3.LUT R8, R30.reuse, 0x1a0, RZ, 0xfc, !PT ;  /* 0x000001a01e087812 */ /* 0x040fe400078efcff */
[----:B------:R-:W-:Y:S01]  /*6d10*/  LOP3.LUT R6, R30, 0x140, RZ, 0xfc, !PT ;  /* 0x000001401e067812 */ /* 0x000fe200078efcff */
[----:B------:R0:W-:Y:S01]  /*6d20*/  @!P4 STG.E.U16 [R4.64+0x240], R41 ;  /* 0x000240290400c986 */ /* 0x0001e2000c101504 */
[----:B------:R-:W-:Y:S02]  /*6d30*/  ISETP.GE.AND P1, PT, R8, R53, PT ;  /* 0x000000350800720c */ /* 0x000fe40003f26270 */
[C---:B------:R-:W-:Y:S01]  /*6d40*/  LOP3.LUT R8, R30.reuse, 0x1e0, RZ, 0xfc, !PT ;  /* 0x000001e01e087812 */ /* 0x040fe200078efcff */
[----:B------:R0:W-:Y:S01]  /*6d50*/  @!P3 STG.E.U16 [R4.64+0x200], R21 ;  /* 0x000200150400b986 */ /* 0x0001e2000c101504 */
[----:B------:R-:W-:-:S02]  /*6d60*/  LOP3.LUT R14, R30, 0xe0, RZ, 0xfc, !PT ;  /* 0x000000e01e0e7812 */ /* 0x000fc400078efcff */
[-C--:B------:R-:W-:Y:S01]  /*6d70*/  ISETP.GE.AND P5, PT, R6, R53.reuse, PT ;  /* 0x000000350600720c */ /* 0x080fe20003fa6270 */
        /* <DEDUP_REMOVED lines=8> */
[----:B------:R-:W-:Y:S01]  /*6e00*/  IADD3 R32, R32, 0x1, RZ ;  /* 0x0000000120207810 */ /* 0x000fe20007ffe0ff */
[----:B------:R0:W-:Y:S04]  /*6e10*/  @!P5 STG.E.U16 [R4.64+0x280], R23 ;  /* 0x000280170400d986 */ /* 0x0001e8000c101504 */
[----:B------:R0:W-:Y:S04]  /*6e20*/  @!P3 STG.E.U16 [R4.64+0x3c0], R47 ;  /* 0x0003c02f0400b986 */ /* 0x0001e8000c101504 */
[----:B------:R0:W-:Y:S01]  /*6e30*/  @!P2 STG.E.U16 [R4.64+0x1c0], R39 ;  /* 0x0001c0270400a986 */ /* 0x0001e2000c101504 */
[----:B------:R-:W-:-:S02]  /*6e40*/  ISETP.GE.AND P2, PT, R6, R53, PT ;  /* 0x000000350600720c */ /* 0x000fc40003f46270 */
[----:B------:R-:W-:Y:S01]  /*6e50*/  IADD3 R53, P1, R2, 0x400, RZ ;  /* 0x0000040002357810 */ /* 0x000fe20007f3e0ff */
[----:B------:R0:W-:Y:S01]  /*6e60*/  @!P0 STG.E.U16 [R4.64+0x300], R49 ;  /* 0x0003003104008986 */ /* 0x0001e2000c101504 */
[----:B------:R-:W-:Y:S02]  /*6e70*/  ISETP.GE.AND P0, PT, R32, c[0x0][0x174], PT ;  /* 0x00005d0020007a0c */ /* 0x000fe40003f06270 */
[----:B------:R-:W-:-:S07]  /*6e80*/  IADD3.X R66, RZ, R3, RZ, P1, !PT ;  /* 0x00000003ff427210 */ /* 0x000fce0000ffe4ff */
[----:B------:R0:W-:Y:S01]  /*6e90*/  @!P2 STG.E.U16 [R4.64+0x380], R51 ;  /* 0x000380330400a986 */ /* 0x0001e2000c101504 */
[----:B------:R-:W-:-:S04]  /*6ea0*/  IADD3 R16, P2, R16, 0x400, RZ ;  /* 0x0000040010107810 */ /* 0x000fc80007f5e0ff */
[----:B------:R-:W-:Y:S01]  /*6eb0*/  IADD3.X R17, RZ, R17, RZ, P2, !PT ;  /* 0x00000011ff117210 */ /* 0x000fe200017fe4ff */
[----:B------:R-:W-:Y:S01]  /*6ec0*/  @P0 CALL.REL.NOINC `(.L_x_1430) ;  /* 0x0000001000000944 */ /* 0x000fe20003c00000 */
[----:B------:R-:W-:Y:S05]  /*6ed0*/  BRA `(.L_x_1431) ;  /* 0xffff946000007947 */ /* 0x000fea000383ffff */
.L_x_1430:
[----:B------:R-:W-:Y:S05]  /*6ee0*/  EXIT ;  /* 0x000000000000794d */ /* 0x000fea0003800000 */
.L_x_1432:
        /* <DEDUP_REMOVED lines=9> */
.L_x_5352:


//--------------------- .text._Z25selective_scan_fwd_kernelI32Selective_Scan_fwd_kernel_traitsILi32ELi16ELi1ELb0ELb0ELb0ELb1EN3c108BFloat16ENS1_7complexIfEEEEv13SSMParamsBase --------------------------
	.section	.text._Z25selective_scan_fwd_kernelI32Selective_Scan_fwd_kernel_traitsILi32ELi16ELi1ELb0ELb0ELb0ELb1EN3c108BFloat16ENS1_7complexIfEEEEv13SSMParamsBase,"ax",@progbits
	.sectioninfo	@"SHI_REGISTERS=158"
	.align	128
        .global         _Z25selective_scan_fwd_kernelI32Selective_Scan_fwd_kernel_traitsILi32ELi16ELi1ELb0ELb0ELb0ELb1EN3c108BFloat16ENS1_7complexIfEEEEv13SSMParamsBase
        .type           _Z25selective_scan_fwd_kernelI32Selective_Scan_fwd_kernel_traitsILi32ELi16ELi1ELb0ELb0ELb0ELb1EN3c108BFloat16ENS1_7complexIfEEEEv13SSMParamsBase,@function
        .size           _Z25selective_scan_fwd_kernelI32Selective_Scan_fwd_kernel_traitsILi32ELi16ELi1ELb0ELb0ELb0ELb1EN3c108BFloat16ENS1_7complexIfEEEEv13SSMParamsBase,(.L_x_5353 - _Z25selective_scan_fwd_kernelI32Selective_Scan_fwd_kernel_traitsILi32ELi16ELi1ELb0ELb0ELb0ELb1EN3c108BFloat16ENS1_7complexIfEEEEv13SSMParamsBase)
        .other          _Z25selective_scan_fwd_kernelI32Selective_Scan_fwd_kernel_traitsILi32ELi16ELi1ELb0ELb0ELb0ELb1EN3c108BFloat16ENS1_7complexIfEEEEv13SSMParamsBase,@"STO_CUDA_ENTRY STV_DEFAULT"
_Z25selective_scan_fwd_kernelI32Selective_Scan_fwd_kernel_traitsILi32ELi16ELi1ELb0ELb0ELb0ELb1EN3c108BFloat16ENS1_7complexIfEEEEv13SSMParamsBase:
.text._Z25selective_scan_fwd_kernelI32Selective_Scan_fwd_kernel_traitsILi32ELi16ELi1ELb0ELb0ELb0ELb1EN3c108BFloat16ENS1_7complexIfEEEEv13SSMParamsBase:
        /* <DEDUP_REMOVED lines=22> */
[C---:B------:R-:W-:Y:S02]  /*0160*/  IMAD R7, R3.reuse, c[0x0][0x1e8], RZ ;  /* 0x00007a0003077a24 */ /* 0x040fe400078e02ff */
[----:B------:R-:W-:Y:S02]  /*0170*/  IMAD R5, R3, c[0x0][0x1d8], RZ ;  /* 0x0000760003057a24 */ /* 0x000fe400078e02ff */
[----:B------:R-:W-:-:S04]  /*0180*/  IMAD.WIDE.U32 R8, R0, c[0x0][0x1d8], RZ ;  /* 0x0000760000087a25 */ /* 0x000fc800078e00ff */
[C---:B------:R-:W-:Y:S01]  /*0190*/  IMAD.WIDE.U32 R10, R0.reuse, c[0x0][0x1e8], RZ ;  /* 0x00007a00000a7a25 */ /* 0x040fe200078e00ff */
[----:B------:R-:W-:Y:S02]  /*01a0*/  MOV R12, R8 ;  /* 0x00000008000c7202 */ /* 0x000fe40000000f00 */
[----:B------:R-:W2:Y:S01]  /*01b0*/  S2R R8, SR_LANEID ;  /* 0x0000000000087919 */ /* 0x000ea20000000000 */
[C---:B------:R-:W-:Y:S02]  /*01c0*/  IMAD R7, R0.reuse, c[0x0][0x1ec], R7 ;  /* 0x00007b0000077a24 */ /* 0x040fe400078e0207 */
[----:B------:R-:W-:-:S03]  /*01d0*/  IMAD R13, R0, c[0x0][0x1dc], R5 ;  /* 0x00007700000d7a24 */ /* 0x000fc600078e0205 */
[----:B------:R-:W-:Y:S02]  /*01e0*/  IADD3 R11, R11, R7, RZ ;  /* 0x000000070b0b7210 */ /* 0x000fe40007ffe0ff */
        /* <DEDUP_REMOVED lines=9> */
[----:B------:R-:W-:Y:S01]  /*0280*/  IMAD.WIDE.U32 R14, R5, c[0x0][0x1e0], R10 ;  /* 0x00007800050e7a25 */ /* 0x000fe200078e000a */
[----:B------:R-:W-:Y:S02]  /*0290*/  SHF.R.S32.HI R10, RZ, 0x1f, R9 ;  /* 0x0000001fff0a7819 */ /* 0x000fe40000011409 */
[----:B------:R-:W-:Y:S01]  /*02a0*/  IADD3 R85, P0, R9, R12, RZ ;  /* 0x0000000c09557210 */ /* 0x000fe20007f1e0ff */
[----:B------:R-:W-:Y:S01]  /*02b0*/  IMAD R11, R5, c[0x0][0x1d4], R16 ;  /* 0x00007500050b7a24 */ /* 0x000fe200078e0210 */
[----:B------:R-:W-:Y:S01]  /*02c0*/  IADD3 R87, P1, R9, R14, RZ ;  /* 0x0000000e09577210 */ /* 0x000fe20007f3e0ff */
[----:B------:R-:W-:-:S03]  /*02d0*/  IMAD R17, R5, c[0x0][0x1e4], R18 ;  /* 0x0000790005117a24 */ /* 0x000fc600078e0212 */
[C---:B------:R-:W-:Y:S02]  /*02e0*/  IADD3.X R12, R10.reuse, R13, R11, P0, !PT ;  /* 0x0000000d0a0c7210 */ /* 0x040fe400007fe40b */
[----:B------:R-:W-:Y:S02]  /*02f0*/  LEA R84, P0, R85, c[0x0][0x240], 0x1 ;  /* 0x0000900055547a11 */ /* 0x000fe400078008ff */
[----:B------:R-:W-:Y:S02]  /*0300*/  LEA R86, P2, R87, c[0x0][0x248], 0x1 ;  /* 0x0000920057567a11 */ /* 0x000fe400078408ff */
[----:B------:R-:W-:Y:S02]  /*0310*/  IADD3.X R14, R10, R15, R17, P1, !PT ;  /* 0x0000000f0a0e7210 */ /* 0x000fe40000ffe411 */
[----:B------:R-:W-:Y:S02]  /*0320*/  LEA.HI.X R85, R85, c[0x0][0x244], R12, 0x1, P0 ;  /* 0x0000910055557a11 */ /* 0x000fe400000f0c0c */
[----:B------:R-:W-:-:S02]  /*0330*/  LEA.HI.X R87, R87, c[0x0][0x24c], R14, 0x1, P2 ;  /* 0x0000930057577a11 */ /* 0x000fc400010f0c0e */
[----:B--2---:R-:W-:Y:S02]  /*0340*/  MOV R11, RZ ;  /* 0x000000ff000b7202 */ /* 0x004fe40000000f00 */
.L_x_1474:
[----:B------:R-:W-:Y:S01]  /*0350*/  BAR.SYNC.DEFER_BLOCKING 0x0 ;  /* 0x0000000000007b1d */ /* 0x000fe20000010000 */
[----:B------:R-:W-:Y:S02]  /*0360*/  MOV R100, 0xfffffe00 ;  /* 0xfffffe0000647802 */ /* 0x000fe40000000f00 */
[----:B0-----:R-:W-:Y:S02]  /*0370*/  PRMT R13, RZ, 0x7610, R13 ;  /* 0x00007610ff0d7816 */ /* 0x001fe4000000000d */
[----:B------:R-:W-:Y:S01]  /*0380*/  LOP3.LUT R15, R9, 0x20, RZ, 0xfc, !PT ;  /* 0x00000020090f7812 */ /* 0x000fe200078efcff */
[----:B------:R-:W-:Y:S01]  /*0390*/  IMAD R100, R11, R100, c[0x0][0x168] ;  /* 0x00005a000b647624 */ /* 0x000fe200078e0264 */
[C---:B------:R-:W-:Y:S02]  /*03a0*/  LOP3.LUT R17, R9.reuse, 0x40, RZ, 0xfc, !PT ;  /* 0x0000004009117812 */ /* 0x040fe400078efcff */
[C---:B------:R-:W-:Y:S02]  /*03b0*/  LOP3.LUT R33, R9.reuse, 0x60, RZ, 0xfc, !PT ;  /* 0x0000006009217812 */ /* 0x040fe400078efcff */
[----:B------:R-:W-:-:S02]  /*03c0*/  ISETP.GE.AND P0, PT, R9, R100, PT ;  /* 0x000000640900720c */ /* 0x000fc40003f06270 */
[C---:B------:R-:W-:Y:S02]  /*03d0*/  LOP3.LUT R35, R9.reuse, 0x80, RZ, 0xfc, !PT ;  /* 0x0000008009237812 */ /* 0x040fe400078efcff */
[----:B------:R-:W-:Y:S02]  /*03e0*/  LOP3.LUT R37, R9, 0xa0, RZ, 0xfc, !PT ;  /* 0x000000a009257812 */ /* 0x000fe400078efcff */
[-C--:B------:R-:W-:Y:S02]  /*03f0*/  ISETP.GE.AND P1, PT, R17, R100.reuse, PT ;  /* 0x000000641100720c */ /* 0x080fe40003f26270 */
[----:B------:R-:W-:-:S05]  /*0400*/  ISETP.GE.AND P2, PT, R33, R100, PT ;  /* 0x000000642100720c */ /* 0x000fca0003f46270 */
[----:B------:R-:W2:Y:S01]  /*0410*/  @!P0 LDG.E.U16 R13, [R84.64] ;  /* 0x00000004540d8981 */ /* 0x000ea2000c1e1500 */
[-C--:B------:R-:W-:Y:S02]  /*0420*/  ISETP.GE.AND P0, PT, R15, R100.reuse, PT ;  /* 0x000000640f00720c */ /* 0x080fe40003f06270 */
[-C--:B------:R-:W-:Y:S02]  /*0430*/  ISETP.GE.AND P3, PT, R35, R100.reuse, PT ;  /* 0x000000642300720c */ /* 0x080fe40003f66270 */
[----:B------:R-:W-:Y:S02]  /*0440*/  ISETP.GE.AND P4, PT, R37, R100, PT ;  /* 0x000000642500720c */ /* 0x000fe40003f86270 */
[----:B------:R-:W-:Y:S02]  /*0450*/  PRMT R18, RZ, 0x7610, R18 ;  /* 0x00007610ff127816 */ /* 0x000fe40000000012 */
        /* <DEDUP_REMOVED lines=51> */
[----:B------:R-:W-:Y:S02]  /*0790*/  ISETP.GE.AND P2, PT, R33, R100, PT ;  /* 0x000000642100720c */ /* 0x000fe40003f46270 */
[C---:B------:R-:W-:Y:S02]  /*07a0*/  IADD3 R15, R8.reuse, 0x20, RZ ;  /* 0x00000020080f7810 */ /* 0x040fe40007ffe0ff */
[----:B------:R-:W-:Y:S02]  /*07b0*/  IADD3 R33, R8, 0x60, RZ ;  /* 0x0000006008217810 */ /* 0x000fe40007ffe0ff */
[----:B------:R-:W-:Y:S02]  /*07c0*/  SHF.L.U32 R12, R12, 0x1, RZ ;  /* 0x000000010c0c7819 */ /* 0x000fe400000006ff */
[----:B------:R-:W-:-:S02]  /*07d0*/  LEA.HI.SX32 R15, R15, R8, 0x1b ;  /* 0x000000080f0f7211 */ /* 0x000fc400078fdaff */
[----:B------:R-:W-:Y:S02]  /*07e0*/  LEA.HI.SX32 R33, R33, R8, 0x1b ;  /* 0x0000000821217211 */ /* 0x000fe400078fdaff */
[-C--:B------:R-:W-:Y:S02]  /*07f0*/  ISETP.GE.AND P0, PT, R17, R100.reuse, PT ;  /* 0x000000641100720c */ /* 0x080fe40003f06270 */
[-C--:B------:R-:W-:Y:S02]  /*0800*/  ISETP.GE.AND P4, PT, R35, R100.reuse, PT ;  /* 0x000000642300720c */ /* 0x080fe40003f86270 */
[C---:B------:R-:W-:Y:S02]  /*0810*/  IADD3 R17, R8.reuse, 0x40, RZ ;  /* 0x0000004008117810 */ /* 0x040fe40007ffe0ff */
[----:B------:R-:W-:Y:S02]  /*0820*/  ISETP.GE.AND P6, PT, R37, R100, PT ;  /* 0x000000642500720c */ /* 0x000fe40003fc6270 */
[----:B------:R-:W-:-:S02]  /*0830*/  IADD3 R35, R8, 0x80, RZ ;  /* 0x0000008008237810 */ /* 0x000fc40007ffe0ff */
[C---:B------:R-:W-:Y:S02]  /*0840*/  IADD3 R37, R8.reuse, 0xa0, RZ ;  /* 0x000000a008257810 */ /* 0x040fe40007ffe0ff */
[-C--:B------:R-:W-:Y:S02]  /*0850*/  LEA.HI.SX32 R14, R17, R8.reuse, 0x1b ;  /* 0x00000008110e7211 */ /* 0x080fe400078fdaff */
[-C--:B------:R-:W-:Y:S02]  /*0860*/  LEA.HI.SX32 R16, R35, R8.reuse, 0x1b ;  /* 0x0000000823107211 */ /* 0x080fe400078fdaff */
[----:B------:R-:W-:Y:S02]  /*0870*/  LEA.HI.SX32 R17, R37, R8, 0x1b ;  /* 0x0000000825117211 */ /* 0x000fe400078fdaff */
[----:B------:R-:W-:Y:S02]  /*0880*/  IADD3 R35, R8, 0xe0, RZ ;  /* 0x000000e008237810 */ /* 0x000fe40007ffe0ff */
[----:B------:R-:W-:-:S02]  /*0890*/  ISETP.GE.AND P5, PT, R39, R100, PT ;  /* 0x000000642700720c */ /* 0x000fc40003fa6270 */
[----:B------:R-:W-:Y:S02]  /*08a0*/  IADD3 R37, R8, 0x100, RZ ;  /* 0x0000010008257810 */ /* 0x000fe40007ffe0ff */
[----:B------:R-:W-:Y:S02]  /*08b0*/  SHF.L.U32 R14, R14, 0x1, RZ ;  /* 0x000000010e0e7819 */ /* 0x000fe400000006ff */
[----:B------:R-:W-:Y:S02]  /*08c0*/  IADD3 R39, R8, 0x120, RZ ;  /* 0x0000012008277810 */ /* 0x000fe40007ffe0ff */
[----:B------:R-:W-:Y:S02]  /*08d0*/  SHF.L.U32 R16, R16, 0x1, RZ ;  /* 0x0000000110107819 */ /* 0x000fe400000006ff */
[----:B------:R-:W-:Y:S02]  /*08e0*/  LEA.HI.SX32 R35, R35, R8, 0x1b ;  /* 0x0000000823237211 */ /* 0x000fe400078fdaff */
[----:B------:R-:W-:-:S02]  /*08f0*/  SHF.L.U32 R17, R17, 0x1, RZ ;  /* 0x0000000111117819 */ /* 0x000fc400000006ff */
[----:B------:R-:W-:Y:S02]  /*0900*/  LEA.HI.SX32 R37, R37, R8, 0x1b ;  /* 0x0000000825257211 */ /* 0x000fe400078fdaff */
[----:B------:R-:W-:Y:S02]  /*0910*/  ISETP.GE.AND P3, PT, R41, R100, PT ;  /* 0x000000642900720c */ /* 0x000fe40003f66270 */
[----:B------:R-:W-:Y:S02]  /*0920*/  LEA.HI.SX32 R39, R39, R8, 0x1b ;  /* 0x0000000827277211 */ /* 0x000fe400078fdaff */
[----:B------:R-:W-:Y:S02]  /*0930*/  IADD3 R41, R8, 0x140, RZ ;  /* 0x0000014008297810 */ /* 0x000fe40007ffe0ff */
[----:B------:R-:W-:Y:S02]  /*0940*/  PRMT R34, RZ, 0x7610, R34 ;  /* 0x00007610ff227816 */ /* 0x000fe40000000022 */
[----:B------:R-:W-:-:S02]  /*0950*/  PRMT R36, RZ, 0x7610, R36 ;  /* 0x00007610ff247816 */ /* 0x000fc40000000024 */
[----:B------:R-:W-:Y:S02]  /*0960*/  PRMT R38, RZ, 0x7610, R38 ;  /* 0x00007610ff267816 */ /* 0x000fe40000000026 */
[----:B------:R-:W-:Y:S02]  /*0970*/  PRMT R40, RZ, 0x7610, R40 ;  /* 0x00007610ff287816 */ /* 0x000fe40000000028 */
[----:B------:R-:W-:Y:S02]  /*0980*/  PRMT R42, RZ, 0x7610, R42 ;  /* 0x00007610ff2a7816 */ /* 0x000fe4000000002a */
[----:B------:R-:W-:Y:S01]  /*0990*/  PRMT R44, RZ, 0x7610, R44 ;  /* 0x00007610ff2c7816 */ /* 0x000fe2000000002c */
[----:B--2---:R0:W-:Y:S02]  /*09a0*/  STS.U16 [R12], R13 ;  /* 0x0000000d0c007388 */ /* 0x0041e40000000400 */
[----:B0-----:R-:W-:Y:S02]  /*09b0*/  SHF.L.U32 R13, R15, 0x1, RZ ;  /* 0x000000010f0d7819 */ /* 0x001fe400000006ff */
[----:B------:R-:W-:-:S02]  /*09c0*/  SHF.L.U32 R15, R33, 0x1, RZ ;  /* 0x00000001210f7819 */ /* 0x000fc400000006ff */
[C---:B------:R-:W-:Y:S01]  /*09d0*/  IADD3 R33, R8.reuse, 0xc0, RZ ;  /* 0x000000c008217810 */ /* 0x040fe20007ffe0ff */
[----:B---3--:R0:W-:Y:S03]  /*09e0*/  STS.U16 [R13+0x40], R18 ;  /* 0x000040120d007388 */ /* 0x0081e60000000400 */
[----:B------:R-:W-:Y:S01]  /*09f0*/  LEA.HI.SX32 R33, R33, R8, 0x1b ;  /* 0x0000000821217211 */ /* 0x000fe200078fdaff */
[----:B----4-:R1:W-:Y:S03]  /*0a00*/  STS.U16 [R14+0x80], R19 ;  /* 0x000080130e007388 */ /* 0x0103e60000000400 */
[----:B0-----:R-:W-:Y:S02]  /*0a10*/  SHF.L.U32 R18, R33, 0x1, RZ ;  /* 0x0000000121127819 */ /* 0x001fe400000006ff */
[----:B------:R-:W-:Y:S01]  /*0a20*/  IADD3 R33, R8, 0x160, RZ ;  /* 0x0000016008217810 */ /* 0x000fe20007ffe0ff */
[----:B------:R0:W-:Y:S01]  /*0a30*/  STS.U16 [R15+0xc0], R20 ;  /* 0x0000c0140f007388 */ /* 0x0001e20000000400 */
[----:B-1----:R-:W-:-:S02]  /*0a40*/  SHF.L.U32 R19, R35, 0x1, RZ ;  /* 0x0000000123137819 */ /* 0x002fc400000006ff */
[----:B------:R-:W-:Y:S01]  /*0a50*/  IADD3 R35, R8, 0x180, RZ ;  /* 0x0000018008237810 */ /* 0x000fe20007ffe0ff */
[----:B------:R1:W-:Y:S01]  /*0a60*/  STS.U16 [R16+0x100], R21 ;  /* 0x0001001510007388 */ /* 0x0003e20000000400 */
[----:B------:R-:W-:-:S03]  /*0a70*/  LEA.HI.SX32 R33, R33, R8, 0x1b ;  /* 0x0000000821217211 */ /* 0x000fc600078fdaff */
[----:B------:R2:W-:Y:S01]  /*0a80*/  STS.U16 [R17+0x140], R22 ;  /* 0x0001401611007388 */ /* 0x0005e20000000400 */
[----:B0-----:R-:W-:Y:S02]  /*0a90*/  SHF.L.U32 R20, R37, 0x1, RZ ;  /* 0x0000000125147819 */ /* 0x001fe400000006ff */
[C---:B------:R-:W-:Y:S02]  /*0aa0*/  IADD3 R37, R8.reuse, 0x1a0, RZ ;  /* 0x000001a008257810 */ /* 0x040fe40007ffe0ff */
[----:B-1----:R-:W-:Y:S01]  /*0ab0*/  SHF.L.U32 R21, R39, 0x1, RZ ;  /* 0x0000000127157819 */ /* 0x002fe200000006ff */
[----:B------:R0:W-:Y:S01]  /*0ac0*/  STS.U16 [R18+0x180], R23 ;  /* 0x0001801712007388 */ /* 0x0001e20000000400 */
[C---:B------:R-:W-:Y:S02]  /*0ad0*/  IADD3 R39, R8.reuse, 0x1c0, RZ ;  /* 0x000001c008277810 */ /* 0x040fe40007ffe0ff */
[----:B--2---:R-:W-:Y:S01]  /*0ae0*/  LEA.HI.SX32 R22, R41, R8, 0x1b ;  /* 0x0000000829167211 */ /* 0x004fe200078fdaff */
[----:B------:R-:W-:Y:S01]  /*0af0*/  STS.U16 [R19+0x1c0], R24 ;  /* 0x0001c01813007388 */ /* 0x000fe20000000400 */
[----:B------:R-:W-:-:S02]  /*0b00*/  IADD3 R41, R8, 0x1e0, RZ ;  /* 0x000001e008297810 */ /* 0x000fc40007ffe0ff */
[-C--:B------:R-:W-:Y:S01]  /*0b10*/  LEA.HI.SX32 R35, R35, R8.reuse, 0x1b ;  /* 0x0000000823237211 */ /* 0x080fe200078fdaff */
[----:B------:R1:W-:Y:S01]  /*0b20*/  STS.U16 [R20+0x200], R25 ;  /* 0x0002001914007388 */ /* 0x0003e20000000400 */
[----:B------:R-:W-:Y:S02]  /*0b30*/  SHF.L.U32 R22, R22, 0x1, RZ ;  /* 0x0000000116167819 */ /* 0x000fe400000006ff */
[----:B0-----:R-:W-:Y:S01]  /*0b40*/  SHF.L.U32 R23, R33, 0x1, RZ ;  /* 0x0000000121177819 */ /* 0x001fe200000006ff */
[----:B------:R0:W-:Y:S01]  /*0b50*/  STS.U16 [R21+0x240], R26 ;  /* 0x0002401a15007388 */ /* 0x0001e20000000400 */
[----:B------:R-:W-:Y:S02]  /*0b60*/  SHF.L.U32 R33, R8, 0x4, RZ ;  /* 0x0000000408217819 */ /* 0x000fe400000006ff */
[-C--:B------:R-:W-:Y:S02]  /*0b70*/  LEA.HI.SX32 R41, R41, R8.reuse, 0x1b ;  /* 0x0000000829297211 */ /* 0x080fe400078fdaff */
[----:B-1----:R-:W-:-:S02]  /*0b80*/  LEA.HI.SX32 R25, R37, R8, 0x1b ;  /* 0x0000000825197211 */ /* 0x002fc400078fdaff */
[----:B------:R-:W-:Y:S02]  /*0b90*/  SHF.L.U32 R24, R35, 0x1, RZ ;  /* 0x0000000123187819 */ /* 0x000fe400000006ff */
[----:B0-----:R-:W-:Y:S01]  /*0ba0*/  LEA.HI.SX32 R26, R39, R8, 0x1b ;  /* 0x00000008271a7211 */ /* 0x001fe200078fdaff */
[----:B------:R0:W-:Y:S01]  /*0bb0*/  STS.U16 [R22+0x280], R27 ;  /* 0x0002801b16007388 */ /* 0x0001e20000000400 */
[----:B------:R-:W-:Y:S02]  /*0bc0*/  SHF.L.U32 R25, R25, 0x1, RZ ;  /* 0x0000000119197819 */ /* 0x000fe400000006ff */
[----:B------:R-:W-:Y:S02]  /*0bd0*/  LEA.HI.SX32 R33, R33, R33, 0x1b ;  /* 0x0000002121217211 */ /* 0x000fe400078fdaff */
[----:B------:R-:W-:Y:S01]  /*0be0*/  SHF.L.U32 R26, R26, 0x1, RZ ;  /* 0x000000011a1a7819 */ /* 0x000fe200000006ff */
[----:B------:R1:W-:Y:S01]  /*0bf0*/  STS.U16 [R23+0x2c0], R28 ;  /* 0x0002c01c17007388 */ /* 0x0003e20000000400 */
[----:B0-----:R-:W-:-:S03]  /*0c00*/  SHF.L.U32 R27, R41, 0x1, RZ ;  /* 0x00000001291b7819 */ /* 0x001fc600000006ff */
[----:B------:R-:W-:Y:S04]  /*0c10*/  STS.U16 [R24+0x300], R29 ;  /* 0x0003001d18007388 */ /* 0x000fe80000000400 */
[----:B------:R0:W-:Y:S01]  /*0c20*/  STS.U16 [R25+0x340], R30 ;  /* 0x0003401e19007388 */ /* 0x0001e20000000400 */
[----:B-1----:R-:W-:-:S03]  /*0c30*/  SHF.L.U32 R28, R33, 0x1, RZ ;  /* 0x00000001211c7819 */ /* 0x002fc600000006ff */
        /* <DEDUP_REMOVED lines=21> */
[----:B------:R-:W-:Y:S02]  /*0d90*/  PRMT R35, RZ, 0x7610, R35 ;  /* 0x00007610ff237816 */ /* 0x000fe40000000023 */
[----:B-1----:R-:W-:Y:S02]  /*0da0*/  PRMT R31, RZ, 0x7610, R31 ;  /* 0x00007610ff1f7816 */ /* 0x002fe4000000001f */
[----:B--2---:R-:W-:Y:S02]  /*0db0*/  PRMT R32, RZ, 0x7610, R32 ;  /* 0x00007610ff207816 */ /* 0x004fe40000000020 */
[----:B------:R-:W-:Y:S02]  /*0dc0*/  PRMT R33, RZ, 0x7610, R33 ;  /* 0x00007610ff217816 */ /* 0x000fe40000000021 */
        /* <DEDUP_REMOVED lines=20> */
[----:B------:R-:W-:Y:S01]  /*0f10*/  PRMT R39, RZ, 0x7610, R39 ;  /* 0x00007610ff277816 */ /* 0x000fe20000000027 */
[----:B------:R-:W4:Y:S01]  /*0f20*/  @!P0 LDG.E.U16 R38, [R86.64+0x240] ;  /* 0x0002400456268981 */ /* 0x000f22000c1e1500 */
[----:B------:R-:W-:Y:S02]  /*0f30*/  PRMT R41, RZ, 0x7610, R41 ;  /* 0x00007610ff297816 */ /* 0x000fe40000000029 */
[----:B------:R-:W-:Y:S01]  /*0f40*/  PRMT R43, RZ, 0x7610, R43 ;  /* 0x00007610ff2b7816 */ /* 0x000fe2000000002b */
[----:B------:R-:W4:Y:S04]  /*0f50*/  @!P6 LDG.E.U16 R40, [R86.64+0x2c0] ;  /* 0x0002c0045628e981 */ /* 0x000f28000c1e1500 */
[----:B------:R-:W4:Y:S04]  /*0f60*/  @!P4 LDG.E.U16 R39, [R86.64+0x280] ;  /* 0x000280045627c981 */ /* 0x000f28000c1e1500 */
[----:B------:R-:W4:Y:S04]  /*0f70*/  @!P5 LDG.E.U16 R41, [R86.64+0x300] ;  /* 0x000300045629d981 */ /* 0x000f28000c1e1500 */
[----:B------:R-:W4:Y:S04]  /*0f80*/  @!P3 LDG.E.U16 R42, [R86.64+0x340] ;  /* 0x00034004562ab981 */ /* 0x000f28000c1e1500 */
[----:B------:R-:W4:Y:S04]  /*0f90*/  @!P2 LDG.E.U16 R43, [R86.64+0x380] ;  /* 0x00038004562ba981 */ /* 0x000f28000c1e1500 */
[----:B------:R-:W4:Y:S01]  /*0fa0*/  @!P1 LDG.E.U16 R44, [R86.64+0x3c0] ;  /* 0x0003c004562c9981 */ /* 0x000f22000c1e1500 */
[----:B------:R-:W-:Y:S01]  /*0fb0*/  MOV R45, c[0x0][0x16c] ;  /* 0x00005b00002d7a02 */ /* 0x000fe20000000f00 */
[----:B------:R-:W-:-:S03]  /*0fc0*/  ULDC.U8 UR6, c[0x0][0x17e] ;  /* 0x00005f8000067ab9 */ /* 0x000fc60000000000 */
[----:B------:R-:W-:Y:S01]  /*0fd0*/  ISETP.GE.AND P6, PT, R45, 0x1, PT ;  /* 0x000000012d00780c */ /* 0x000fe20003fc6270 */
[----:B------:R-:W-:Y:S01]  /*0fe0*/  BSSY B0, `(.L_x_1433) ;  /* 0x0000058000007945 */ /* 0x000fe20003800000 */
        /* <DEDUP_REMOVED lines=87> */
.L_x_1434:
[----:B------:R-:W-:Y:S05]  /*1560*/  BSYNC B0 ;  /* 0x0000000000007941 */ /* 0x000fea0003800000 */
.L_x_1433:
        /* <DEDUP_REMOVED lines=36> */
.L_x_1436:
[----:B------:R-:W-:Y:S05]  /*17b0*/  BSYNC B0 ;  /* 0x0000000000007941 */ /* 0x000fea0003800000 */
.L_x_1435:
        /* <DEDUP_REMOVED lines=38> */
.L_x_1438:
[----:B------:R-:W-:Y:S05]  /*1a20*/  BSYNC B0 ;  /* 0x0000000000007941 */ /* 0x000fea0003800000 */
.L_x_1437:
        /* <DEDUP_REMOVED lines=36> */
.L_x_1440:
[----:B------:R-:W-:Y:S05]  /*1c70*/  BSYNC B0 ;  /* 0x0000000000007941 */ /* 0x000fea0003800000 */
.L_x_1439:
        /* <DEDUP_REMOVED lines=38> */
.L_x_1442:
[----:B------:R-:W-:Y:S05]  /*1ee0*/  BSYNC B0 ;  /* 0x0000000000007941 */ /* 0x000fea0003800000 */
.L_x_1441:
        /* <DEDUP_REMOVED lines=36> */
.L_x_1444:
[----:B------:R-:W-:Y:S05]  /*2130*/  BSYNC B0 ;  /* 0x0000000000007941 */ /* 0x000fea0003800000 */
.L_x_1443:
        /* <DEDUP_REMOVED lines=38> */
.L_x_1446:
[----:B------:R-:W-:Y:S05]  /*23a0*/  BSYNC B0 ;  /* 0x0000000000007941 */ /* 0x000fea0003800000 */
.L_x_1445:
        /* <DEDUP_REMOVED lines=36> */
.L_x_1448:
[----:B------:R-:W-:Y:S05]  /*25f0*/  BSYNC B0 ;  /* 0x0000000000007941 */ /* 0x000fea0003800000 */
.L_x_1447:
        /* <DEDUP_REMOVED lines=41> */
.L_x_1450:
[----:B------:R-:W-:Y:S05]  /*2890*/  BSYNC B0 ;  /* 0x0000000000007941 */ /* 0x000fea0003800000 */
.L_x_1449:
        /* <DEDUP_REMOVED lines=41> */
.L_x_1452:
[----:B------:R-:W-:Y:S05]  /*2b30*/  BSYNC B0 ;  /* 0x0000000000007941 */ /* 0x000fea0003800000 */
.L_x_1451:
        /* <DEDUP_REMOVED lines=47> */
.L_x_1454:
[----:B------:R-:W-:Y:S05]  /*2e30*/  BSYNC B0 ;  /* 0x0000000000007941 */ /* 0x000fea0003800000 */
.L_x_1453:
        /* <DEDUP_REMOVED lines=33> */
.L_x_1456:
[----:B------:R-:W-:Y:S05]  /*3050*/  BSYNC B0 ;  /* 0x0000000000007941 */ /* 0x000fea0003800000 */
.L_x_1455:
        /* <DEDUP_REMOVED lines=33> */
.L_x_1458:
[----:B------:R-:W-:Y:S05]  /*3270*/  BSYNC B0 ;  /* 0x0000000000007941 */ /* 0x000fea0003800000 */
.L_x_1457:
        /* <DEDUP_REMOVED lines=33> */
.L_x_1460:
[----:B------:R-:W-:Y:S05]  /*3490*/  BSYNC B0 ;  /* 0x0000000000007941 */ /* 0x000fea0003800000 */
.L_x_1459:
        /* <DEDUP_REMOVED lines=33> */
.L_x_1462:
[----:B------:R-:W-:Y:S05]  /*36b0*/  BSYNC B0 ;  /* 0x0000000000007941 */ /* 0x000fea0003800000 */
.L_x_1461:
        /* <DEDUP_REMOVED lines=33> */
.L_x_1464:
[----:B------:R-:W-:Y:S05]  /*38d0*/  BSYNC B0 ;  /* 0x0000000000007941 */ /* 0x000fea0003800000 */
.L_x_1463:
        /* <DEDUP_REMOVED lines=20> */
.L_x_1468:
        /* <DEDUP_REMOVED lines=31> */
[----:B------:R-:W-:Y:S02]  /*3c10*/  IADD3 R49, R93, 0x7, RZ ;  /* 0x000000075d317810 */ /* 0x000fe40007ffe0ff */
[----:B------:R-:W-:Y:S02]  /*3c20*/  FSEL R145, R145, RZ, !P5 ;  /* 0x000000ff91917208 */ /* 0x000fe40006800000 */
[----:B------:R-:W-:Y:S02]  /*3c30*/  ISETP.GE.U32.AND P6, PT, R49, R100, PT ;  /* 0x000000643100720c */ /* 0x000fe40003fc6070 */
[----:B------:R-:W-:Y:S02]  /*3c40*/  IADD3 R49, R93, 0x6, RZ ;  /* 0x000000065d317810 */ /* 0x000fe40007ffe0ff */
[----:B------:R-:W-:Y:S01]  /*3c50*/  FSEL R135, R135, RZ, !P6 ;  /* 0x000000ff87877208 */ /* 0x000fe20007000000 */
[----:B--2---:R-:W-:Y:S02]  /*3c60*/  FMUL.FTZ R89, R40, 1.4426950216293334961 ;  /* 0x3fb8aa3b28597820 */ /* 0x004fe40000410000 */
[----:B------:R-:W-:-:S02]  /*3c70*/  FMUL.FTZ R40, R41, R30 ;  /* 0x0000001e29287220 */ /* 0x000fc40000410000 */
[C---:B------:R-:W-:Y:S02]  /*3c80*/  FMUL.FTZ R44, R41.reuse, R29 ;  /* 0x0000001d292c7220 */ /* 0x040fe40000410000 */
[----:B------:R-:W-:Y:S02]  /*3c90*/  FMUL.RZ R46, R40, 0.15915493667125701904 ;  /* 0x3e22f983282e7820 */ /* 0x000fe4000040c000 */
[C---:B------:R-:W-:Y:S02]  /*3ca0*/  FMUL.FTZ R40, R41.reuse, R31 ;  /* 0x0000001f29287220 */ /* 0x040fe40000410000 */
[----:B------:R-:W-:Y:S01]  /*3cb0*/  FMUL.RZ R44, R44, 0.15915493667125701904 ;  /* 0x3e22f9832c2c7820 */ /* 0x000fe2000040c000 */
[----:B------:R-:W-:Y:S01]  /*3cc0*/  MUFU.SIN R90, R46 ;  /* 0x0000002e005a7308 */ /* 0x000fe20000000400 */
[----:B------:R-:W-:Y:S02]  /*3cd0*/  FMUL.RZ R42, R40, 0.15915493667125701904 ;  /* 0x3e22f983282a7820 */ /* 0x000fe4000040c000 */
[----:B------:R-:W-:-:S02]  /*3ce0*/  FMUL.FTZ R40, R41, R32 ;  /* 0x0000002029287220 */ /* 0x000fc40000410000 */
[-C--:B------:R-:W-:Y:S02]  /*3cf0*/  FMUL.FTZ R112, R89, R33.reuse ;  /* 0x0000002159707220 */ /* 0x080fe40000410000 */
[----:B------:R-:W-:Y:S01]  /*3d00*/  FMUL.RZ R43, R40, 0.15915493667125701904 ;  /* 0x3e22f983282b7820 */ /* 0x000fe2000040c000 */
[----:B------:R-:W-:Y:S01]  /*3d10*/  MUFU.SIN R103, R44 ;  /* 0x0000002c00677308 */ /* 0x000fe20000000400 */
[----:B------:R-:W-:Y:S02]  /*3d20*/  FMUL.FTZ R40, R41, R33 ;  /* 0x0000002129287220 */ /* 0x000fe40000410000 */
[C---:B------:R-:W-:Y:S02]  /*3d30*/  FMUL.FTZ R115, R89.reuse, R34 ;  /* 0x0000002259737220 */ /* 0x040fe40000410000 */
[C---:B------:R-:W-:Y:S02]  /*3d40*/  FMUL.FTZ R114, R89.reuse, R32 ;  /* 0x0000002059727220 */ /* 0x040fe40000410000 */
[----:B------:R-:W-:Y:S01]  /*3d50*/  FMUL.FTZ R107, R89, R31 ;  /* 0x0000001f596b7220 */ /* 0x000fe20000410000 */
[----:B------:R0:W-:Y:S01]  /*3d60*/  MUFU.COS R104, R44 ;  /* 0x0000002c00687308 */ /* 0x0001e20000000000 */
[----:B------:R-:W-:-:S02]  /*3d70*/  FMUL.FTZ R117, R41, R53 ;  /* 0x0000003529757220 */ /* 0x000fc40000410000 */
[C---:B------:R-:W-:Y:S02]  /*3d80*/  FMUL.FTZ R105, R89.reuse, R29 ;  /* 0x0000001d59697220 */ /* 0x040fe40000410000 */
[----:B------:R-:W-:-:S03]  /*3d90*/  FMUL.FTZ R91, R89, R30 ;  /* 0x0000001e595b7220 */ /* 0x000fc60000410000 */
        /* <DEDUP_REMOVED lines=10> */
[----:B0-----:R-:W-:-:S04]  /*3e40*/  FMUL.FTZ R43, R41, R37 ;  /* 0x00000025292b7220 */ /* 0x001fc80000410000 */
[----:B------:R-:W-:Y:S02]  /*3e50*/  FMUL.RZ R48, R43, 0.15915493667125701904 ;  /* 0x3e22f9832b307820 */ /* 0x000fe4000040c000 */
[----:B------:R-:W-:Y:S01]  /*3e60*/  FMUL.FTZ R43, R89, R38 ;  /* 0x00000026592b7220 */ /* 0x000fe20000410000 */
[----:B------:R0:W-:Y:S08]  /*3e70*/  MUFU.COS R108, R42 ;  /* 0x0000002a006c7308 */ /* 0x0001f00000000000 */
[----:B------:R-:W-:Y:S01]  /*3e80*/  MUFU.SIN R119, R47 ;  /* 0x0000002f00777308 */ /* 0x000fe20000000400 */
[----:B0-----:R-:W-:-:S07]  /*3e90*/  FMUL.FTZ R42, R41, R36 ;  /* 0x00000024292a7220 */ /* 0x001fce0000410000 */
[----:B------:R0:W-:Y:S08]  /*3ea0*/  MUFU.COS R121, R47 ;  /* 0x0000002f00797308 */ /* 0x0001f00000000000 */
[----:B------:R-:W-:Y:S01]  /*3eb0*/  MUFU.SIN R109, R44 ;  /* 0x0000002c006d7308 */ /* 0x000fe20000000400 */
[----:B0-----:R-:W-:-:S07]  /*3ec0*/  FMUL.FTZ R47, R89, R37 ;  /* 0x00000025592f7220 */ /* 0x001fce0000410000 */
[----:B------:R0:W-:Y:S08]  /*3ed0*/  MUFU.COS R111, R44 ;  /* 0x0000002c006f7308 */ /* 0x0001f00000000000 */
[----:B------:R-:W-:Y:S01]  /*3ee0*/  MUFU.SIN R127, R48 ;  /* 0x00000030007f7308 */ /* 0x000fe20000000400 */
[----:B0-----:R-:W-:Y:S02]  /*3ef0*/  FMUL.RZ R44, R42, 0.15915493667125701904 ;  /* 0x3e22f9832a2c7820 */ /* 0x001fe4000040c000 */
[----:B------:R-:W-:-:S05]  /*3f00*/  FMUL.FTZ R42, R89, R36 ;  /* 0x00000024592a7220 */ /* 0x000fca0000410000 */
[----:B------:R0:W-:Y:S08]  /*3f10*/  MUFU.COS R129, R48 ;  /* 0x0000003000817308 */ /* 0x0001f00000000000 */
[----:B------:R1:W2:Y:S01]  /*3f20*/  MUFU.EX2 R50, R47 ;  /* 0x0000002f00327308 */ /* 0x0002a20000000800 */
[----:B0-----:R-:W-:-:S07]  /*3f30*/  FMUL.FTZ R48, R41, R52 ;  /* 0x0000003429307220 */ /* 0x001fce0000410000 */
[----:B------:R0:W3:Y:S01]  /*3f40*/  MUFU.EX2 R116, R40 ;  /* 0x0000002800747308 */ /* 0x0000e20000000800 */
[----:B-1----:R-:W-:-:S04]  /*3f50*/  IADD3 R47, R93, 0xf, RZ ;  /* 0x0000000f5d2f7810 */ /* 0x002fc80007ffe0ff */
[----:B------:R-:W-:Y:S01]  /*3f60*/  ISETP.GE.U32.AND P0, PT, R47, R100, PT ;  /* 0x000000642f00720c */ /* 0x000fe20003f06070 */
[----:B------:R-:W-:Y:S02]  /*3f70*/  FMUL.FTZ R47, R89, R39 ;  /* 0x00000027592f7220 */ /* 0x000fe40000410000 */
[----:B------:R-:W-:Y:S01]  /*3f80*/  MUFU.SIN R123, R44 ;  /* 0x0000002c007b7308 */ /* 0x000fe20000000400 */
[C---:B--2---:R-:W-:Y:S02]  /*3f90*/  FMUL.FTZ R127, R50.reuse, R127 ;  /* 0x0000007f327f7220 */ /* 0x044fe40000410000 */
[----:B------:R-:W-:Y:S02]  /*3fa0*/  FMUL.FTZ R129, R50, R129 ;  /* 0x0000008132817220 */ /* 0x000fe40000410000 */
[----:B0-----:R-:W-:Y:S01]  /*3fb0*/  FMUL.FTZ R40, R41, R38 ;  /* 0x0000002629287220 */ /* 0x001fe20000410000 */
[----:B------:R-:W-:Y:S02]  /*3fc0*/  FSEL R136, R127, RZ, !P5 ;  /* 0x000000ff7f887208 */ /* 0x000fe40006800000 */
[----:B------:R-:W-:Y:S01]  /*3fd0*/  MUFU.COS R125, R44 ;  /* 0x0000002c007d7308 */ /* 0x000fe20000000000 */
[----:B------:R-:W-:Y:S01]  /*3fe0*/  FSEL R137, R129, 1, !P5 ;  /* 0x3f80000081897808 */ /* 0x000fe20006800000 */
[C---:B---3--:R-:W-:Y:S01]  /*3ff0*/  FMUL.FTZ R119, R116.reuse, R119 ;  /* 0x0000007774777220 */ /* 0x048fe20000410000 */
[----:B------:R-:W-:Y:S01]  /*4000*/  ISETP.GE.U32.AND P5, PT, R49, R100, PT ;  /* 0x000000643100720c */ /* 0x000fe20003fa6070 */
[----:B------:R-:W-:Y:S01]  /*4010*/  FMUL.FTZ R121, R116, R121 ;  /* 0x0000007974797220 */ /* 0x000fe20000410000 */
[----:B------:R-:W-:Y:S01]  /*4020*/  IADD3 R49, R93, 0x5, RZ ;  /* 0x000000055d317810 */ /* 0x000fe20007ffe0ff */
[----:B------:R-:W-:Y:S01]  /*4030*/  FMUL.RZ R51, R40, 0.15915493667125701904 ;  /* 0x3e22f98328337820 */ /* 0x000fe2000040c000 */
[----:B------:R-:W-:Y:S01]  /*4040*/  FSEL R133, R119, RZ, !P5 ;  /* 0x000000ff77857208 */ /* 0x000fe20006800000 */
[----:B------:R-:W0:Y:S01]  /*4050*/  MUFU.EX2 R118, R42 ;  /* 0x0000002a00767308 */ /* 0x000e220000000800 */
[----:B------:R-:W-:Y:S01]  /*4060*/  FSEL R132, R121, 1, !P5 ;  /* 0x3f80000079847808 */ /* 0x000fe20006800000 */
[----:B------:R-:W-:Y:S01]  /*4070*/  FMUL.FTZ R40, R41, R39 ;  /* 0x0000002729287220 */ /* 0x000fe20000410000 */
[----:B------:R-:W-:Y:S01]  /*4080*/  FSEL R147, R147, RZ, !P5 ;  /* 0x000000ff93937208 */ /* 0x000fe20006800000 */
[----:B------:R-:W-:-:S02]  /*4090*/  FMUL.FTZ R116, R89, R53 ;  /* 0x0000003559747220 */ /* 0x000fc40000410000 */
[----:B------:R-:W-:Y:S02]  /*40a0*/  FMUL.RZ R120, R40, 0.15915493667125701904 ;  /* 0x3e22f98328787820 */ /* 0x000fe4000040c000 */
[----:B------:R-:W1:Y:S08]  /*40b0*/  MUFU.EX2 R112, R112 ;  /* 0x0000007000707308 */ /* 0x000e700000000800 */
[----:B------:R-:W-:Y:S01]  /*40c0*/  MUFU.SIN R92, R46 ;  /* 0x0000002e005c7308 */ /* 0x000fe20000000400 */
[----:B0-----:R-:W-:-:S02]  /*40d0*/  FMUL.FTZ R125, R118, R125 ;  /* 0x0000007d767d7220 */ /* 0x001fc40000410000 */
[----:B------:R-:W-:Y:S02]  /*40e0*/  FMUL.FTZ R123, R118, R123 ;  /* 0x0000007b767b7220 */ /* 0x000fe40000410000 */
[----:B------:R-:W-:Y:S01]  /*40f0*/  FMUL.RZ R118, R117, 0.15915493667125701904 ;  /* 0x3e22f98375767820 */ /* 0x000fe2000040c000 */
[----:B------:R-:W-:Y:S02]  /*4100*/  IADD3 R117, R93, 0x4, RZ ;  /* 0x000000045d757810 */ /* 0x000fe40007ffe0ff */
[----:B------:R-:W-:Y:S01]  /*4110*/  MUFU.COS R102, R46 ;  /* 0x0000002e00667308 */ /* 0x000fe20000000000 */
[----:B------:R-:W-:Y:S01]  /*4120*/  FSEL R139, R123, RZ, !P6 ;  /* 0x000000ff7b8b7208 */ /* 0x000fe20007000000 */
[C---:B-1----:R-:W-:Y:S01]  /*4130*/  FMUL.FTZ R128, R112.reuse, R111 ;  /* 0x0000006f70807220 */ /* 0x042fe20000410000 */
[----:B------:R-:W-:Y:S01]  /*4140*/  FSEL R134, R125, 1, !P6 ;  /* 0x3f8000007d867808 */ /* 0x000fe20007000000 */
[----:B------:R-:W-:Y:S01]  /*4150*/  FMUL.FTZ R129, R112, R109 ;  /* 0x0000006d70817220 */ /* 0x000fe20000410000 */
[----:B------:R-:W-:-:S02]  /*4160*/  ISETP.GE.U32.AND P6, PT, R49, R100, PT ;  /* 0x000000643100720c */ /* 0x000fc40003fc6070 */
[----:B------:R-:W-:Y:S01]  /*4170*/  ISETP.GE.U32.AND P5, PT, R117, R100, PT ;  /* 0x000000647500720c */ /* 0x000fe20003fa6070 */
[----:B------:R-:W0:Y:S01]  /*4180*/  MUFU.EX2 R115, R115 ;  /* 0x0000007300737308 */ /* 0x000e220000000800 */
[----:B------:R-:W-:Y:S01]  /*4190*/  IADD3 R111, R93, 0xa, RZ ;  /* 0x0000000a5d6f7810 */ /* 0x000fe20007ffe0ff */
[----:B------:R-:W-:Y:S01]  /*41a0*/  FMUL.FTZ R117, R66, R39 ;  /* 0x0000002742757220 */ /* 0x000fe20000410000 */
[----:B------:R-:W-:Y:S02]  /*41b0*/  FSEL R148, R148, RZ, !P6 ;  /* 0x000000ff94947208 */ /* 0x000fe40007000000 */
[----:B------:R-:W-:Y:S02]  /*41c0*/  FSEL R129, R129, RZ, !P5 ;  /* 0x000000ff81817208 */ /* 0x000fe40006800000 */
[----:B------:R-:W-:Y:S01]  /*41d0*/  FSEL R128, R128, 1, !P5 ;  /* 0x3f80000080807808 */ /* 0x000fe20006800000 */
[----:B------:R-:W1:Y:S01]  /*41e0*/  MUFU.EX2 R114, R114 ;  /* 0x0000007200727308 */ /* 0x000e620000000800 */
[----:B------:R-:W-:-:S02]  /*41f0*/  FSEL R149, R149, RZ, !P5 ;  /* 0x000000ff95957208 */ /* 0x000fc40006800000 */
[----:B------:R-:W-:Y:S02]  /*4200*/  ISETP.GE.U32.AND P5, PT, R111, R100, PT ;  /* 0x000000646f00720c */ /* 0x000fe40003fa6070 */
[----:B------:R-:W-:Y:S02]  /*4210*/  IADD3 R111, R93, 0x2, RZ ;  /* 0x000000025d6f7810 */ /* 0x000fe40007ffe0ff */
[----:B------:R-:W-:Y:S01]  /*4220*/  FSEL R117, R117, RZ, !P5 ;  /* 0x000000ff75757208 */ /* 0x000fe20006800000 */
[----:B------:R-:W2:Y:S01]  /*4230*/  MUFU.EX2 R107, R107 ;  /* 0x0000006b006b7308 */ /* 0x000ea20000000800 */
[C---:B0-----:R-:W-:Y:S02]  /*4240*/  FMUL.FTZ R102, R115.reuse, R102 ;  /* 0x0000006673667220 */ /* 0x041fe40000410000 */
[----:B------:R-:W-:Y:S01]  /*4250*/  FMUL.FTZ R131, R115, R92 ;  /* 0x0000005c73837220 */ /* 0x000fe20000410000 */
[----:B------:R-:W-:Y:S02]  /*4260*/  IADD3 R115, R93, 0x3, RZ ;  /* 0x000000035d737810 */ /* 0x000fe40007ffe0ff */
[----:B------:R-:W-:-:S02]  /*4270*/  FSEL R130, R102, 1, !P6 ;  /* 0x3f80000066827808 */ /* 0x000fc40007000000 */
[----:B------:R-:W0:Y:S01]  /*4280*/  MUFU.EX2 R105, R105 ;  /* 0x0000006900697308 */ /* 0x000e220000000800 */
[----:B------:R-:W-:Y:S01]  /*4290*/  FSEL R131, R131, RZ, !P6 ;  /* 0x000000ff83837208 */ /* 0x000fe20007000000 */
[C---:B-1----:R-:W-:Y:S01]  /*42a0*/  FMUL.FTZ R113, R114.reuse, R113 ;  /* 0x0000007172717220 */ /* 0x042fe20000410000 */
[----:B------:R-:W-:Y:S01]  /*42b0*/  ISETP.GE.U32.AND P6, PT, R115, R100, PT ;  /* 0x000000647300720c */ /* 0x000fe20003fc6070 */
[----:B------:R-:W-:Y:S02]  /*42c0*/  FMUL.FTZ R110, R114, R110 ;  /* 0x0000006e726e7220 */ /* 0x000fe40000410000 */
[----:B------:R-:W-:Y:S01]  /*42d0*/  FMUL.FTZ R115, R41, R54 ;  /* 0x0000003629737220 */ /* 0x000fe20000410000 */
[----:B------:R-:W-:Y:S01]  /*42e0*/  FSEL R126, R113, 1, !P6 ;  /* 0x3f800000717e7808 */ /* 0x000fe20007000000 */
[----:B------:R-:W1:Y:S01]  /*42f0*/  MUFU.EX2 R91, R91 ;  /* 0x0000005b005b7308 */ /* 0x000e620000000800 */
[----:B------:R-:W-:Y:S01]  /*4300*/  FSEL R127, R110, RZ, !P6 ;  /* 0x000000ff6e7f7208 */ /* 0x000fe20007000000 */
[C---:B--2---:R-:W-:Y:S01]  /*4310*/  FMUL.FTZ R108, R107.reuse, R108 ;  /* 0x0000006c6b6c7220 */ /* 0x044fe20000410000 */
[----:B------:R-:W-:Y:S01]  /*4320*/  FSEL R146, R146, RZ, !P6 ;  /* 0x000000ff92927208 */ /* 0x000fe20007000000 */
[----:B------:R-:W-:Y:S01]  /*4330*/  FMUL.FTZ R106, R107, R106 ;  /* 0x0000006a6b6a7220 */ /* 0x000fe20000410000 */
[----:B------:R-:W-:Y:S01]  /*4340*/  ISETP.GE.U32.AND P6, PT, R111, R100, PT ;  /* 0x000000646f00720c */ /* 0x000fe20003fc6070 */
[----:B------:R-:W-:-:S02]  /*4350*/  FMUL.FTZ R107, R89, R54 ;  /* 0x00000036596b7220 */ /* 0x000fc40000410000 */
[C---:B0-----:R-:W-:Y:S01]  /*4360*/  FMUL.FTZ R144, R105.reuse, R104 ;  /* 0x0000006869907220 */ /* 0x041fe20000410000 */
[----:B------:R-:W-:Y:S01]  /*4370*/  FSEL R125, R106, RZ, !P6 ;  /* 0x000000ff6a7d7208 */ /* 0x000fe20007000000 */
[----:B------:R-:W-:Y:S01]  /*4380*/  FMUL.FTZ R122, R105, R103 ;  /* 0x00000067697a7220 */ /* 0x000fe20000410000 */
[----:B------:R-:W-:Y:S01]  /*4390*/  FSEL R124, R108, 1, !P6 ;  /* 0x3f8000006c7c7808 */ /* 0x000fe20007000000 */
[----:B------:R-:W-:Y:S01]  /*43a0*/  MUFU.SIN R44, R51 ;  /* 0x00000033002c7308 */ /* 0x000fe20000000400 */
[----:B------:R-:W-:Y:S01]  /*43b0*/  FSEL R140, R140, RZ, !P6 ;  /* 0x000000ff8c8c7208 */ /* 0x000fe20007000000 */
[----:B------:R-:W-:Y:S01]  /*43c0*/  FMUL.FTZ R104, R89, R56 ;  /* 0x0000003859687220 */ /* 0x000fe20000410000 */
[----:B------:R-:W-:Y:S01]  /*43d0*/  ISETP.GE.U32.AND P6, PT, R93, R100, PT ;  /* 0x000000645d00720c */ /* 0x000fe20003fc6070 */
[----:B-1----:R-:W-:Y:S01]  /*43e0*/  FMUL.FTZ R90, R91, R90 ;  /* 0x0000005a5b5a7220 */ /* 0x002fe20000410000 */
[----:B------:R-:W-:Y:S01]  /*43f0*/  IADD3 R105, R93, 0x1, RZ ;  /* 0x000000015d697810 */ /* 0x000fe20007ffe0ff */
[----:B------:R-:W-:Y:S01]  /*4400*/  FMUL.FTZ R88, R91, R88 ;  /* 0x000000585b587220 */ /* 0x000fe20000410000 */
[----:B------:R-:W-:Y:S01]  /*4410*/  FSEL R122, R122, RZ, !P6 ;  /* 0x000000ff7a7a7208 */ /* 0x000fe20007000000 */
[----:B------:R0:W-:Y:S01]  /*4420*/  MUFU.COS R46, R51 ;  /* 0x00000033002e7308 */ /* 0x0001e20000000000 */
[----:B------:R-:W-:Y:S01]  /*4430*/  FSEL R144, R144, 1, !P6 ;  /* 0x3f80000090907808 */ /* 0x000fe20007000000 */
[----:B------:R-:W-:Y:S01]  /*4440*/  FMUL.RZ R115, R115, 0.15915493667125701904 ;  /* 0x3e22f98373737820 */ /* 0x000fe2000040c000 */
[----:B------:R-:W-:Y:S01]  /*4450*/  FSEL R138, R138, RZ, !P6 ;  /* 0x000000ff8a8a7208 */ /* 0x000fe20007000000 */
[----:B------:R-:W-:Y:S01]  /*4460*/  FMUL.FTZ R114, R69, R52 ;  /* 0x0000003445727220 */ /* 0x000fe20000410000 */
[----:B------:R-:W-:Y:S01]  /*4470*/  ISETP.GE.U32.AND P6, PT, R105, R100, PT ;  /* 0x000000646900720c */ /* 0x000fe20003fc6070 */
[----:B------:R-:W-:-:S02]  /*4480*/  FMUL.FTZ R105, R41, R56 ;  /* 0x0000003829697220 */ /* 0x000fc40000410000 */
[----:B------:R-:W-:Y:S01]  /*4490*/  MUFU.SIN R40, R120 ;  /* 0x0000007800287308 */ /* 0x000fe20000000400 */
[----:B------:R-:W-:Y:S01]  /*44a0*/  FSEL R123, R90, RZ, !P6 ;  /* 0x000000ff5a7b7208 */ /* 0x000fe20007000000 */
[----:B------:R-:W-:Y:S01]  /*44b0*/  FMUL.FTZ R41, R41, R63 ;  /* 0x0000003f29297220 */ /* 0x000fe20000410000 */
[----:B0-----:R-:W-:Y:S01]  /*44c0*/  IADD3 R51, R93, 0xd, RZ ;  /* 0x0000000d5d337810 */ /* 0x001fe20007ffe0ff */
[----:B------:R-:W-:Y:S01]  /*44d0*/  FMUL.RZ R106, R105, 0.15915493667125701904 ;  /* 0x3e22f983696a7820 */ /* 0x000fe2000040c000 */
[----:B------:R-:W-:Y:S01]  /*44e0*/  FSEL R141, R88, 1, !P6 ;  /* 0x3f800000588d7808 */ /* 0x000fe20007000000 */
[----:B------:R-:W-:Y:S01]  /*44f0*/  FMUL.FTZ R90, R123, R138 ;  /* 0x0000008a7b5a7220 */ /* 0x000fe20000410000 */
[----:B------:R-:W-:Y:S01]  /*4500*/  ISETP.GE.U32.AND P2, PT, R51, R100, PT ;  /* 0x000000643300720c */ /* 0x000fe20003f46070 */
[----:B------:R-:W-:Y:S01]  /*4510*/  FMUL.FTZ R88, RZ, R123 ;  /* 0x0000007bff587220 */ /* 0x000fe20000410000 */
[C---:B------:R-:W-:Y:S01]  /*4520*/  IADD3 R51, R93.reuse, 0xb, RZ ;  /* 0x0000000b5d337810 */ /* 0x040fe20007ffe0ff */
[----:B------:R-:W-:Y:S01]  /*4530*/  FFMA.FTZ R90, RZ, R141, R90 ;  /* 0x0000008dff5a7223 */ /* 0x000fe2000001005a */
[----:B------:R-:W-:Y:S01]  /*4540*/  IADD3 R93, R93, 0x9, RZ ;  /* 0x000000095d5d7810 */ /* 0x000fe20007ffe0ff */
[----:B------:R-:W-:Y:S01]  /*4550*/  FFMA.FTZ R88, R141, R138, -R88 ;  /* 0x0000008a8d587223 */ /* 0x000fe20000010858 */
[----:B------:R-:W-:Y:S01]  /*4560*/  FSEL R143, R143, RZ, !P6 ;  /* 0x000000ff8f8f7208 */ /* 0x000fe20007000000 */
[----:B------:R0:W-:Y:S01]  /*4570*/  MUFU.COS R42, R120 ;  /* 0x00000078002a7308 */ /* 0x0001e20000000000 */
[-C--:B------:R-:W-:Y:S01]  /*4580*/  ISETP.GE.U32.AND P6, PT, R93, R100.reuse, PT ;  /* 0x000000645d00720c */ /* 0x080fe20003fc6070 */
[----:B------:R-:W-:Y:S01]  /*4590*/  FADD.FTZ R93, RZ, R90 ;  /* 0x0000005aff5d7221 */ /* 0x000fe20000010000 */
[----:B------:R-:W-:Y:S01]  /*45a0*/  ISETP.GE.U32.AND P4, PT, R51, R100, PT ;  /* 0x000000643300720c */ /* 0x000fe20003f86070 */
[----:B------:R-:W-:-:S02]  /*45b0*/  FADD.FTZ R88, R88, R143 ;  /* 0x0000008f58587221 */ /* 0x000fc40000010000 */
[----:B------:R-:W-:Y:S01]  /*45c0*/  FMUL.RZ R108, R41, 0.15915493667125701904 ;  /* 0x3e22f983296c7820 */ /* 0x000fe2000040c000 */
[----:B------:R-:W-:Y:S01]  /*45d0*/  FSEL R114, R114, RZ, !P4 ;  /* 0x000000ff72727208 */ /* 0x000fe20006000000 */
[----:B------:R-:W1:Y:S01]  /*45e0*/  MUFU.EX2 R47, R47 ;  /* 0x0000002f002f7308 */ /* 0x000e620000000800 */
[----:B------:R-:W-:Y:S02]  /*45f0*/  FMUL.FTZ R41, R125, R93 ;  /* 0x0000005d7d297220 */ /* 0x000fe40000410000 */
[----:B------:R-:W-:Y:S02]  /*4600*/  FMUL.FTZ R51, R89, R52 ;  /* 0x0000003459337220 */ /* 0x000fe40000410000 */
[-C--:B------:R-:W-:Y:S02]  /*4610*/  FMUL.FTZ R105, R125, R88.reuse ;  /* 0x000000587d697220 */ /* 0x080fe40000410000 */
[----:B0-----:R-:W-:Y:S01]  /*4620*/  FMUL.RZ R120, R48, 0.15915493667125701904 ;  /* 0x3e22f98330787820 */ /* 0x001fe2000040c000 */
[----:B------:R-:W0:Y:S01]  /*4630*/  MUFU.EX2 R43, R43 ;  /* 0x0000002b002b7308 */ /* 0x000e220000000800 */
[----:B------:R-:W-:-:S02]  /*4640*/  FFMA.FTZ R41, R124, R88, -R41 ;  /* 0x000000587c297223 */ /* 0x000fc40000010829 */
[----:B------:R-:W-:Y:S02]  /*4650*/  FMUL.FTZ R89, R89, R63 ;  /* 0x0000003f59597220 */ /* 0x000fe40000410000 */
[----:B------:R-:W-:Y:S02]  /*4660*/  FFMA.FTZ R105, R124, R93, R105 ;  /* 0x0000005d7c697223 */ /* 0x000fe40000010069 */
[----:B------:R-:W-:Y:S01]  /*4670*/  FADD.FTZ R41, R41, R140 ;  /* 0x0000008c29297221 */ /* 0x000fe20000010000 */
[----:B------:R-:W-:Y:S01]  /*4680*/  MUFU.SIN R48, R120 ;  /* 0x0000007800307308 */ /* 0x000fe20000000400 */
[----:B------:R-:W-:Y:S02]  /*4690*/  FADD.FTZ R105, RZ, R105 ;  /* 0x00000069ff697221 */ /* 0x000fe40000010000 */
[C---:B-1----:R-:W-:Y:S02]  /*46a0*/  FMUL.FTZ R42, R47.reuse, R42 ;  /* 0x0000002a2f2a7220 */ /* 0x042fe40000410000 */
[----:B------:R-:W-:-:S02]  /*46b0*/  FMUL.FTZ R40, R47, R40 ;  /* 0x000000282f287220 */ /* 0x000fc40000410000 */
[----:B------:R-:W-:Y:S01]  /*46c0*/  FMUL.FTZ R47, R127, R41 ;  /* 0x000000297f2f7220 */ /* 0x000fe20000410000 */
[----:B------:R1:W-:Y:S01]  /*46d0*/  MUFU.COS R50, R120 ;  /* 0x0000007800327308 */ /* 0x0003e20000000000 */
[C---:B0-----:R-:W-:Y:S01]  /*46e0*/  FMUL.FTZ R46, R43.reuse, R46 ;  /* 0x0000002e2b2e7220 */ /* 0x041fe20000410000 */
[----:B------:R-:W-:Y:S01]  /*46f0*/  FSEL R119, R40, RZ, !P5 ;  /* 0x000000ff28777208 */ /* 0x000fe20006800000 */
[----:B------:R-:W-:Y:S02]  /*4700*/  FMUL.FTZ R44, R43, R44 ;  /* 0x0000002c2b2c7220 */ /* 0x000fe40000410000 */
[-C--:B------:R-:W-:Y:S01]  /*4710*/  FMUL.FTZ R43, R127, R105.reuse ;  /* 0x000000697f2b7220 */ /* 0x080fe20000410000 */
[----:B------:R-:W-:Y:S01]  /*4720*/  FSEL R121, R46, 1, !P6 ;  /* 0x3f8000002e797808 */ /* 0x000fe20007000000 */
[C---:B------:R-:W-:Y:S01]  /*4730*/  FFMA.FTZ R47, R126.reuse, R105, R47 ;  /* 0x000000697e2f7223 */ /* 0x040fe2000001002f */
[----:B------:R-:W0:Y:S01]  /*4740*/  MUFU.EX2 R51, R51 ;  /* 0x0000003300337308 */ /* 0x000e220000000800 */
[----:B------:R-:W-:Y:S01]  /*4750*/  FFMA.FTZ R43, R126, R41, -R43 ;  /* 0x000000297e2b7223 */ /* 0x000fe2000001082b */
[----:B------:R-:W-:Y:S01]  /*4760*/  FSEL R142, R44, RZ, !P6 ;  /* 0x000000ff2c8e7208 */ /* 0x000fe20007000000 */
[----:B------:R-:W-:-:S02]  /*4770*/  FADD.FTZ R47, RZ, R47 ;  /* 0x0000002fff2f7221 */ /* 0x000fc40000010000 */
[----:B------:R-:W-:Y:S02]  /*4780*/  FADD.FTZ R43, R43, R146 ;  /* 0x000000922b2b7221 */ /* 0x000fe40000010000 */
[----:B-1----:R-:W-:Y:S01]  /*4790*/  FMUL.FTZ R120, R67, R38 ;  /* 0x0000002643787220 */ /* 0x002fe20000410000 */
[----:B------:R-:W-:Y:S01]  /*47a0*/  MUFU.EX2 R103, R107 ;  /* 0x0000006b00677308 */ /* 0x000fe20000000800 */
[----:B------:R-:W-:Y:S02]  /*47b0*/  FMUL.FTZ R111, R68, R53 ;  /* 0x00000035446f7220 */ /* 0x000fe40000410000 */
[----:B------:R-:W-:Y:S01]  /*47c0*/  FMUL.FTZ R105, R73, R56 ;  /* 0x0000003849697220 */ /* 0x000fe20000410000 */
[----:B------:R-:W-:Y:S02]  /*47d0*/  FSEL R120, R120, RZ, !P6 ;  /* 0x000000ff78787208 */ /* 0x000fe40007000000 */
[----:B------:R-:W-:Y:S02]  /*47e0*/  FSEL R111, R111, RZ, !P3 ;  /* 0x000000ff6f6f7208 */ /* 0x000fe40005800000 */
[----:B------:R-:W-:Y:S01]  /*47f0*/  MUFU.EX2 R104, R104 ;  /* 0x0000006800687308 */ /* 0x000fe20000000800 */
[----:B0-----:R-:W-:Y:S01]  /*4800*/  FMUL.FTZ R50, R51, R50 ;  /* 0x0000003233327220 */ /* 0x001fe20000410000 */
[----:B------:R-:W-:Y:S01]  /*4810*/  FSEL R105, R105, RZ, !P1 ;  /* 0x000000ff69697208 */ /* 0x000fe20004800000 */
[----:B------:R-:W-:-:S02]  /*4820*/  FMUL.FTZ R48, R51, R48 ;  /* 0x0000003033307220 */ /* 0x000fc40000410000 */
[----:B------:R-:W-:-:S03]  /*4830*/  FMUL.FTZ R51, R129, R47 ;  /* 0x0000002f81337220 */ /* 0x000fc60000410000 */
[----:B------:R-:W0:Y:S08]  /*4840*/  MUFU.COS R91, R106 ;  /* 0x0000006a005b7308 */ /* 0x000e300000000000 */
[----:B------:R0:W1:Y:S08]  /*4850*/  MUFU.SIN R107, R106 ;  /* 0x0000006a006b7308 */ /* 0x0000700000000400 */
[----:B------:R-:W-:Y:S01]  /*4860*/  MUFU.EX2 R89, R89 ;  /* 0x0000005900597308 */ /* 0x000fe20000000800 */
[----:B0-----:R-:W-:-:S02]  /*4870*/  FMUL.FTZ R106, R104, R91 ;  /* 0x0000005b686a7220 */ /* 0x001fc40000410000 */
[----:B------:R-:W-:-:S03]  /*4880*/  FMUL.FTZ R91, R129, R43 ;  /* 0x0000002b815b7220 */ /* 0x000fc60000410000 */
[----:B------:R-:W-:Y:S01]  /*4890*/  FSEL R106, R106, 1, !P1 ;  /* 0x3f8000006a6a7808 */ /* 0x000fe20004800000 */
[----:B------:R-:W-:Y:S01]  /*48a0*/  FFMA.FTZ R91, R128, R47, R91 ;  /* 0x0000002f805b7223 */ /* 0x000fe2000001005b */
[----:B------:R-:W0:Y:S01]  /*48b0*/  MUFU.SIN R88, R108 ;  /* 0x0000006c00587308 */ /* 0x000e220000000400 */
[----:B-1----:R-:W-:Y:S02]  /*48c0*/  FMUL.FTZ R107, R104, R107 ;  /* 0x0000006b686b7220 */ /* 0x002fe40000410000 */
[----:B------:R-:W-:Y:S02]  /*48d0*/  FADD.FTZ R91, RZ, R91 ;  /* 0x0000005bff5b7221 */ /* 0x000fe40000010000 */
[----:B------:R-:W-:Y:S01]  /*48e0*/  FMUL.FTZ R47, R144, R123 ;  /* 0x0000007b902f7220 */ /* 0x000fe20000410000 */
[----:B------:R-:W-:Y:S02]  /*48f0*/  FSEL R107, R107, RZ, !P1 ;  /* 0x000000ff6b6b7208 */ /* 0x000fe40004800000 */
[----:B------:R-:W1:Y:S01]  /*4900*/  MUFU.SIN R109, R115 ;  /* 0x00000073006d7308 */ /* 0x000e620000000400 */
[----:B------:R-:W-:-:S07]  /*4910*/  FFMA.FTZ R47, R122, R141, R47 ;  /* 0x0000008d7a2f7223 */ /* 0x000fce000001002f */
[----:B------:R2:W3:Y:S01]  /*4920*/  MUFU.COS R110, R115 ;  /* 0x00000073006e7308 */ /* 0x0004e20000000000 */
[----:B0-----:R-:W-:Y:S02]  /*4930*/  FMUL.FTZ R104, R89, R88 ;  /* 0x0000005859687220 */ /* 0x001fe40000410000 */
[----:B------:R-:W-:Y:S02]  /*4940*/  FFMA.FTZ R88, R128, R43, -R51 ;  /* 0x0000002b80587223 */ /* 0x000fe40000010833 */
[----:B------:R-:W-:Y:S01]  /*4950*/  FMUL.FTZ R43, R122, R123 ;  /* 0x0000007b7a2b7220 */ /* 0x000fe20000410000 */
[----:B------:R-:W-:Y:S01]  /*4960*/  FSEL R104, R104, RZ, !P0 ;  /* 0x000000ff68687208 */ /* 0x000fe20004000000 */
[----:B------:R-:W-:Y:S01]  /*4970*/  FMUL.FTZ R51, R125, R47 ;  /* 0x0000002f7d337220 */ /* 0x000fe20000410000 */
[----:B------:R0:W4:Y:S01]  /*4980*/  MUFU.COS R90, R108 ;  /* 0x0000006c005a7308 */ /* 0x0001220000000000 */
[----:B-1----:R-:W-:Y:S01]  /*4990*/  FMUL.FTZ R109, R103, R109 ;  /* 0x0000006d676d7220 */ /* 0x002fe20000410000 */
[----:B--2---:R-:W-:Y:S01]  /*49a0*/  FSEL R115, R50, 1, !P4 ;  /* 0x3f80000032737808 */ /* 0x004fe20006000000 */
[----:B------:R-:W-:-:S04]  /*49b0*/  FFMA.FTZ R43, R144, R141, -R43 ;  /* 0x0000008d902b7223 */ /* 0x000fc8000001082b */
[----:B------:R-:W-:Y:S01]  /*49c0*/  FFMA.FTZ R51, R124, R43, -R51 ;  /* 0x0000002b7c337223 */ /* 0x000fe20000010833 */
[----:B------:R-:W-:Y:S01]  /*49d0*/  MUFU.SIN R49, R118 ;  /* 0x0000007600317308 */ /* 0x000fe20000000400 */
[----:B---3--:R-:W-:Y:S01]  /*49e0*/  FMUL.FTZ R41, R103, R110 ;  /* 0x0000006e67297220 */ /* 0x008fe20000410000 */
[----:B------:R-:W-:Y:S01]  /*49f0*/  FSEL R110, R109, RZ, !P2 ;  /* 0x000000ff6d6e7208 */ /* 0x000fe20005000000 */
[----:B0-----:R-:W-:-:S03]  /*4a00*/  FMUL.FTZ R108, R71, R54 ;  /* 0x00000036476c7220 */ /* 0x001fc60000410000 */
[----:B------:R-:W-:Y:S01]  /*4a10*/  FSEL R109, R41, 1, !P2 ;  /* 0x3f800000296d7808 */ /* 0x000fe20005000000 */
[----:B----4-:R-:W-:Y:S01]  /*4a20*/  FMUL.FTZ R103, R89, R90 ;  /* 0x0000005a59677220 */ /* 0x010fe20000410000 */
[----:B------:R0:W-:Y:S01]  /*4a30*/  MUFU.COS R92, R118 ;  /* 0x00000076005c7308 */ /* 0x0001e20000000000 */
[----:B------:R-:W-:Y:S01]  /*4a40*/  FADD.FTZ R89, R88, R149 ;  /* 0x0000009558597221 */ /* 0x000fe20000010000 */
[----:B------:R-:W-:Y:S01]  /*4a50*/  FSEL R108, R108, RZ, !P2 ;  /* 0x000000ff6c6c7208 */ /* 0x000fe20005000000 */
[----:B------:R-:W-:Y:S01]  /*4a60*/  FMUL.FTZ R90, R131, R91 ;  /* 0x0000005b835a7220 */ /* 0x000fe20000410000 */
[----:B------:R-:W-:Y:S01]  /*4a70*/  FSEL R103, R103, 1, !P0 ;  /* 0x3f80000067677808 */ /* 0x000fe20004000000 */
[-C--:B------:R-:W-:Y:S02]  /*4a80*/  FMUL.FTZ R93, R131, R89.reuse ;  /* 0x00000059835d7220 */ /* 0x080fe40000410000 */
[C---:B------:R-:W-:Y:S01]  /*4a90*/  FFMA.FTZ R89, R130.reuse, R89, -R90 ;  /* 0x0000005982597223 */ /* 0x040fe2000001085a */
[----:B------:R1:W2:Y:S01]  /*4aa0*/  MUFU.EX2 R102, R116 ;  /* 0x0000007400667308 */ /* 0x0002a20000000800 */
[----:B------:R-:W-:Y:S01]  /*4ab0*/  FFMA.FTZ R93, R130, R91, R93 ;  /* 0x0000005b825d7223 */ /* 0x000fe2000001005d */
[----:B0-----:R-:W-:Y:S01]  /*4ac0*/  FSEL R118, R42, 1, !P5 ;  /* 0x3f8000002a767808 */ /* 0x001fe20006800000 */
[----:B------:R-:W-:-:S02]  /*4ad0*/  FMUL.FTZ R88, R125, R43 ;  /* 0x0000002b7d587220 */ /* 0x000fc40000410000 */
[----:B------:R-:W-:Y:S02]  /*4ae0*/  FADD.FTZ R93, RZ, R93 ;  /* 0x0000005dff5d7221 */ /* 0x000fe40000010000 */
[----:B------:R-:W-:Y:S02]  /*4af0*/  FADD.FTZ R89, R89, R148 ;  /* 0x0000009459597221 */ /* 0x000fe40000010000 */
[C---:B------:R-:W-:Y:S01]  /*4b00*/  FMUL.FTZ R90, R133.reuse, R93 ;  /* 0x0000005d855a7220 */ /* 0x040fe20000410000 */
[----:B-1----:R-:W-:Y:S01]  /*4b10*/  FSEL R116, R48, RZ, !P4 ;  /* 0x000000ff30747208 */ /* 0x002fe20006000000 */
[----:B------:R-:W-:Y:S02]  /*4b20*/  FFMA.FTZ R88, R124, R47, R88 ;  /* 0x0000002f7c587223 */ /* 0x000fe40000010058 */
[-C--:B------:R-:W-:Y:S02]  /*4b30*/  FMUL.FTZ R91, R133, R89.reuse ;  /* 0x00000059855b7220 */ /* 0x080fe40000410000 */
[----:B------:R-:W-:-:S02]  /*4b40*/  FFMA.FTZ R90, R132, R89, -R90 ;  /* 0x00000059845a7223 */ /* 0x000fc4000001085a */
[C---:B------:R-:W-:Y:S02]  /*4b50*/  FMUL.FTZ R43, R127.reuse, R88 ;  /* 0x000000587f2b7220 */ /* 0x040fe40000410000 */
[----:B------:R-:W-:Y:S02]  /*4b60*/  FFMA.FTZ R91, R132, R93, R91 ;  /* 0x0000005d845b7223 */ /* 0x000fe4000001005b */
[-C--:B------:R-:W-:Y:S02]  /*4b70*/  FMUL.FTZ R47, R127, R51.reuse ;  /* 0x000000337f2f7220 */ /* 0x080fe40000410000 */
[----:B------:R-:W-:Y:S02]  /*4b80*/  FADD.FTZ R90, R90, R147 ;  /* 0x000000935a5a7221 */ /* 0x000fe40000010000 */
[----:B------:R-:W-:Y:S02]  /*4b90*/  FFMA.FTZ R43, R126, R51, -R43 ;  /* 0x000000337e2b7223 */ /* 0x000fe4000001082b */
[----:B------:R-:W-:-:S02]  /*4ba0*/  FADD.FTZ R91, RZ, R91 ;  /* 0x0000005bff5b7221 */ /* 0x000fc40000010000 */
[----:B------:R-:W-:Y:S02]  /*4bb0*/  FFMA.FTZ R47, R126, R88, R47 ;  /* 0x000000587e2f7223 */ /* 0x000fe4000001002f */
[----:B------:R-:W-:Y:S02]  /*4bc0*/  FMUL.FTZ R93, R139, R90 ;  /* 0x0000005a8b5d7220 */ /* 0x000fe40000410000 */
[----:B------:R-:W-:Y:S02]  /*4bd0*/  FMUL.FTZ R88, R129, R43 ;  /* 0x0000002b81587220 */ /* 0x000fe40000410000 */
[----:B------:R-:W-:Y:S02]  /*4be0*/  FMUL.FTZ R89, R139, R91 ;  /* 0x0000005b8b597220 */ /* 0x000fe40000410000 */
[----:B------:R-:W-:Y:S02]  /*4bf0*/  FMUL.FTZ R51, R129, R47 ;  /* 0x0000002f81337220 */ /* 0x000fe40000410000 */
[----:B------:R-:W-:-:S02]  /*4c00*/  FFMA.FTZ R93, R134, R91, R93 ;  /* 0x0000005b865d7223 */ /* 0x000fc4000001005d */
[----:B------:R-:W-:Y:S02]  /*4c10*/  FFMA.FTZ R88, R128, R47, R88 ;  /* 0x0000002f80587223 */ /* 0x000fe40000010058 */
[----:B------:R-:W-:Y:S02]  /*4c20*/  FFMA.FTZ R90, R134, R90, -R89 ;  /* 0x0000005a865a7223 */ /* 0x000fe40000010859 */
[----:B------:R-:W-:Y:S02]  /*4c30*/  FFMA.FTZ R51, R128, R43, -R51 ;  /* 0x0000002b80337223 */ /* 0x000fe40000010833 */
[----:B------:R-:W-:Y:S02]  /*4c40*/  FADD.FTZ R93, RZ, R93 ;  /* 0x0000005dff5d7221 */ /* 0x000fe40000010000 */
[----:B------:R-:W-:Y:S02]  /*4c50*/  FMUL.FTZ R43, R131, R88 ;  /* 0x00000058832b7220 */ /* 0x000fe40000410000 */
[----:B------:R-:W-:-:S02]  /*4c60*/  FADD.FTZ R90, R90, R135 ;  /* 0x000000875a5a7221 */ /* 0x000fc40000010000 */
[----:B------:R-:W-:Y:S02]  /*4c70*/  FMUL.FTZ R47, R131, R51 ;  /* 0x00000033832f7220 */ /* 0x000fe40000410000 */
[----:B------:R-:W-:Y:S02]  /*4c80*/  FMUL.FTZ R89, R136, R93 ;  /* 0x0000005d88597220 */ /* 0x000fe40000410000 */
[C---:B--2---:R-:W-:Y:S02]  /*4c90*/  FMUL.FTZ R92, R102.reuse, R92 ;  /* 0x0000005c665c7220 */ /* 0x044fe40000410000 */
[----:B------:R-:W-:Y:S02]  /*4ca0*/  FMUL.FTZ R49, R102, R49 ;  /* 0x0000003166317220 */ /* 0x000fe40000410000 */
[----:B------:R-:W-:Y:S01]  /*4cb0*/  FFMA.FTZ R43, R130, R51, -R43 ;  /* 0x00000033822b7223 */ /* 0x000fe2000001082b */
[----:B------:R-:W-:Y:S01]  /*4cc0*/  FSEL R112, R92, 1, !P3 ;  /* 0x3f8000005c707808 */ /* 0x000fe20005800000 */
[----:B------:R-:W-:Y:S01]  /*4cd0*/  FMUL.FTZ R102, R136, R90 ;  /* 0x0000005a88667220 */ /* 0x000fe20000410000 */
[----:B------:R-:W-:Y:S01]  /*4ce0*/  FSEL R113, R49, RZ, !P3 ;  /* 0x000000ff31717208 */ /* 0x000fe20005800000 */
[----:B------:R-:W-:-:S02]  /*4cf0*/  FFMA.FTZ R47, R130, R88, R47 ;  /* 0x00000058822f7223 */ /* 0x000fc4000001002f */
[----:B------:R-:W-:Y:S02]  /*4d00*/  FFMA.FTZ R90, R137, R90, -R89 ;  /* 0x0000005a895a7223 */ /* 0x000fe40000010859 */
[----:B------:R-:W-:Y:S02]  /*4d10*/  FMUL.FTZ R88, R133, R43 ;  /* 0x0000002b85587220 */ /* 0x000fe40000410000 */
[----:B------:R-:W-:Y:S02]  /*4d20*/  FFMA.FTZ R102, R137, R93, R102 ;  /* 0x0000005d89667223 */ /* 0x000fe40000010066 */
[-C--:B------:R-:W-:Y:S02]  /*4d30*/  FMUL.FTZ R51, R133, R47.reuse ;  /* 0x0000002f85337220 */ /* 0x080fe40000410000 */
[----:B------:R-:W-:Y:S02]  /*4d40*/  FADD.FTZ R90, R90, R145 ;  /* 0x000000915a5a7221 */ /* 0x000fe40000010000 */
[----:B------:R-:W-:-:S02]  /*4d50*/  FFMA.FTZ R88, R132, R47, R88 ;  /* 0x0000002f84587223 */ /* 0x000fc40000010058 */
[----:B------:R-:W-:Y:S02]  /*4d60*/  FADD.FTZ R102, RZ, R102 ;  /* 0x00000066ff667221 */ /* 0x000fe40000010000 */
[----:B------:R-:W-:Y:S02]  /*4d70*/  FFMA.FTZ R51, R132, R43, -R51 ;  /* 0x0000002b84337223 */ /* 0x000fe40000010833 */
[C---:B------:R-:W-:Y:S02]  /*4d80*/  FMUL.FTZ R46, R142.reuse, R90 ;  /* 0x0000005a8e2e7220 */ /* 0x040fe40000410000 */
[----:B------:R-:W-:Y:S02]  /*4d90*/  FMUL.FTZ R43, R139, R88 ;  /* 0x000000588b2b7220 */ /* 0x000fe40000410000 */
[-C--:B------:R-:W-:Y:S02]  /*4da0*/  FMUL.FTZ R44, R142, R102.reuse ;  /* 0x000000668e2c7220 */ /* 0x080fe40000410000 */
[----:B------:R-:W-:-:S02]  /*4db0*/  FFMA.FTZ R46, R121, R102, R46 ;  /* 0x00000066792e7223 */ /* 0x000fc4000001002e */
[-C--:B------:R-:W-:Y:S02]  /*4dc0*/  FMUL.FTZ R47, R139, R51.reuse ;  /* 0x000000338b2f7220 */ /* 0x080fe40000410000 */
[----:B------:R-:W-:Y:S02]  /*4dd0*/  FFMA.FTZ R43, R134, R51, -R43 ;  /* 0x00000033862b7223 */ /* 0x000fe4000001082b */
[----:B------:R-:W-:Y:S02]  /*4de0*/  FFMA.FTZ R51, R121, R90, -R44 ;  /* 0x0000005a79337223 */ /* 0x000fe4000001082c */
[----:B------:R-:W-:Y:S02]  /*4df0*/  FADD.FTZ R46, RZ, R46 ;  /* 0x0000002eff2e7221 */ /* 0x000fe40000010000 */
[----:B------:R-:W-:Y:S02]  /*4e00*/  FADD.FTZ R51, R51, R120 ;  /* 0x0000007833337221 */ /* 0x000fe40000010000 */
[----:B------:R-:W-:-:S02]  /*4e10*/  FMUL.FTZ R44, R119, R46 ;  /* 0x0000002e772c7220 */ /* 0x000fc40000410000 */
[-C--:B------:R-:W-:Y:S02]  /*4e20*/  FMUL.FTZ R89, R119, R51.reuse ;  /* 0x0000003377597220 */ /* 0x080fe40000410000 */
[----:B------:R-:W-:Y:S02]  /*4e30*/  FFMA.FTZ R47, R134, R88, R47 ;  /* 0x00000058862f7223 */ /* 0x000fe4000001002f */
[C---:B------:R-:W-:Y:S02]  /*4e40*/  FFMA.FTZ R44, R118.reuse, R51, -R44 ;  /* 0x00000033762c7223 */ /* 0x040fe4000001082c */
[----:B------:R-:W-:Y:S02]  /*4e50*/  FFMA.FTZ R89, R118, R46, R89 ;  /* 0x0000002e76597223 */ /* 0x000fe40000010059 */
[C---:B------:R-:W-:Y:S02]  /*4e60*/  FMUL.FTZ R42, R136.reuse, R43 ;  /* 0x0000002b882a7220 */ /* 0x040fe40000410000 */
[----:B------:R-:W-:-:S02]  /*4e70*/  FMUL.FTZ R40, R136, R47 ;  /* 0x0000002f88287220 */ /* 0x000fc40000410000 */
[----:B------:R-:W-:Y:S02]  /*4e80*/  FADD.FTZ R46, R44, R117 ;  /* 0x000000752c2e7221 */ /* 0x000fe40000010000 */
[----:B------:R-:W-:Y:S02]  /*4e90*/  FADD.FTZ R89, RZ, R89 ;  /* 0x00000059ff597221 */ /* 0x000fe40000010000 */
[C---:B------:R-:W-:Y:S02]  /*4ea0*/  FFMA.FTZ R42, R137.reuse, R47, R42 ;  /* 0x0000002f892a7223 */ /* 0x040fe4000001002a */
[----:B------:R-:W-:Y:S02]  /*4eb0*/  FFMA.FTZ R40, R137, R43, -R40 ;  /* 0x0000002b89287223 */ /* 0x000fe40000010828 */
[C---:B------:R-:W-:Y:S02]  /*4ec0*/  FMUL.FTZ R48, R116.reuse, R46 ;  /* 0x0000002e74307220 */ /* 0x040fe40000410000 */
[----:B------:R-:W-:-:S02]  /*4ed0*/  FMUL.FTZ R47, R116, R89 ;  /* 0x00000059742f7220 */ /* 0x000fc40000410000 */
[C---:B------:R-:W-:Y:S02]  /*4ee0*/  FMUL.FTZ R43, R142.reuse, R42 ;  /* 0x0000002a8e2b7220 */ /* 0x040fe40000410000 */
[----:B------:R-:W-:Y:S02]  /*4ef0*/  FMUL.FTZ R44, R142, R40 ;  /* 0x000000288e2c7220 */ /* 0x000fe40000410000 */
[C---:B------:R-:W-:Y:S02]  /*4f00*/  FFMA.FTZ R48, R115.reuse, R89, R48 ;  /* 0x0000005973307223 */ /* 0x040fe40000010030 */
[----:B------:R-:W-:Y:S02]  /*4f10*/  FFMA.FTZ R47, R115, R46, -R47 ;  /* 0x0000002e732f7223 */ /* 0x000fe4000001082f */
[C---:B------:R-:W-:Y:S02]  /*4f20*/  FFMA.FTZ R43, R121.reuse, R40, -R43 ;  /* 0x00000028792b7223 */ /* 0x040fe4000001082b */
[----:B------:R-:W-:-:S02]  /*4f30*/  FFMA.FTZ R44, R121, R42, R44 ;  /* 0x0000002a792c7223 */ /* 0x000fc4000001002c */
[----:B------:R-:W-:Y:S02]  /*4f40*/  FADD.FTZ R48, RZ, R48 ;  /* 0x00000030ff307221 */ /* 0x000fe40000010000 */
[----:B------:R-:W-:Y:S02]  /*4f50*/  FADD.FTZ R42, R47, R114 ;  /* 0x000000722f2a7221 */ /* 0x000fe40000010000 */
[C---:B------:R-:W-:Y:S02]  /*4f60*/  FMUL.FTZ R47, R119.reuse, R43 ;  /* 0x0000002b772f7220 */ /* 0x040fe40000410000 */
[----:B------:R-:W-:Y:S02]  /*4f70*/  FMUL.FTZ R40, R119, R44 ;  /* 0x0000002c77287220 */ /* 0x000fe40000410000 */
[C---:B------:R-:W-:Y:S02]  /*4f80*/  FMUL.FTZ R49, R113.reuse, R48 ;  /* 0x0000003071317220 */ /* 0x040fe40000410000 */
[----:B------:R-:W-:-:S02]  /*4f90*/  FMUL.FTZ R51, R113, R42 ;  /* 0x0000002a71337220 */ /* 0x000fc40000410000 */
[C---:B------:R-:W-:Y:S02]  /*4fa0*/  FFMA.FTZ R47, R118.reuse, R44, R47 ;  /* 0x0000002c762f7223 */ /* 0x040fe4000001002f */
[----:B------:R-:W-:Y:S02]  /*4fb0*/  FFMA.FTZ R40, R118, R43, -R40 ;  /* 0x0000002b76287223 */ /* 0x000fe40000010828 */
[C---:B------:R-:W-:Y:S02]  /*4fc0*/  FFMA.FTZ R44, R112.reuse, R42, -R49 ;  /* 0x0000002a702c7223 */ /* 0x040fe40000010831 */
[----:B------:R-:W-:Y:S02]  /*4fd0*/  FFMA.FTZ R51, R112, R48, R51 ;  /* 0x0000003070337223 */ /* 0x000fe40000010033 */
[----:B------:R-:W-:Y:S02]  /*4fe0*/  FMUL.FTZ R42, R116, R40 ;  /* 0x00000028742a7220 */ /* 0x000fe40000410000 */
[----:B------:R-:W-:-:S02]  /*4ff0*/  FADD.FTZ R44, R44, R111 ;  /* 0x0000006f2c2c7221 */ /* 0x000fc40000010000 */
[----:B------:R-:W-:Y:S02]  /*5000*/  FADD.FTZ R51, RZ, R51 ;  /* 0x00000033ff337221 */ /* 0x000fe40000010000 */
[-C--:B------:R-:W-:Y:S02]  /*5010*/  FFMA.FTZ R42, R115, R47.reuse, R42 ;  /* 0x0000002f732a7223 */ /* 0x080fe4000001002a */
[----:B------:R-:W-:Y:S02]  /*5020*/  FMUL.FTZ R46, R110, R44 ;  /* 0x0000002c6e2e7220 */ /* 0x000fe40000410000 */
[----:B------:R-:W-:Y:S02]  /*5030*/  FMUL.FTZ R47, R116, R47 ;  /* 0x0000002f742f7220 */ /* 0x000fe40000410000 */
[-C--:B------:R-:W-:Y:S02]  /*5040*/  FMUL.FTZ R41, R110, R51.reuse ;  /* 0x000000336e297220 */ /* 0x080fe40000410000 */
[----:B------:R-:W-:-:S02]  /*5050*/  FFMA.FTZ R46, R109, R51, R46 ;  /* 0x000000336d2e7223 */ /* 0x000fc4000001002e */
[----:B------:R-:W-:Y:S02]  /*5060*/  FFMA.FTZ R47, R115, R40, -R47 ;  /* 0x00000028732f7223 */ /* 0x000fe4000001082f */
[----:B------:R-:W-:Y:S02]  /*5070*/  FMUL.FTZ R40, R113, R42 ;  /* 0x0000002a71287220 */ /* 0x000fe40000410000 */
[----:B------:R-:W-:Y:S02]  /*5080*/  FFMA.FTZ R41, R109, R44, -R41 ;  /* 0x0000002c6d297223 */ /* 0x000fe40000010829 */
[----:B------:R-:W-:Y:S02]  /*5090*/  FADD.FTZ R46, RZ, R46 ;  /* 0x0000002eff2e7221 */ /* 0x000fe40000010000 */
[----:B------:R-:W-:Y:S02]  /*50a0*/  FFMA.FTZ R40, R112, R47, -R40 ;  /* 0x0000002f70287223 */ /* 0x000fe40000010828 */
[----:B------:R-:W-:-:S02]  /*50b0*/  FADD.FTZ R41, R41, R108 ;  /* 0x0000006c29297221 */ /* 0x000fc40000010000 */
[----:B------:R-:W-:Y:S02]  /*50c0*/  FMUL.FTZ R47, R113, R47 ;  /* 0x0000002f712f7220 */ /* 0x000fe40000410000 */
[C---:B------:R-:W-:Y:S02]  /*50d0*/  FMUL.FTZ R43, R107.reuse, R46 ;  /* 0x0000002e6b2b7220 */ /* 0x040fe40000410000 */
[-C--:B------:R-:W-:Y:S02]  /*50e0*/  FMUL.FTZ R49, R107, R41.reuse ;  /* 0x000000296b317220 */ /* 0x080fe40000410000 */
[----:B------:R-:W-:Y:S02]  /*50f0*/  FFMA.FTZ R47, R112, R42, R47 ;  /* 0x0000002a702f7223 */ /* 0x000fe4000001002f */
[C---:B------:R-:W-:Y:S02]  /*5100*/  FFMA.FTZ R42, R106.reuse, R41, -R43 ;  /* 0x000000296a2a7223 */ /* 0x040fe4000001082b */
[----:B------:R-:W-:-:S02]  /*5110*/  FFMA.FTZ R49, R106, R46, R49 ;  /* 0x0000002e6a317223 */ /* 0x000fc40000010031 */
[----:B------:R-:W-:Y:S02]  /*5120*/  FADD.FTZ R43, R42, R105 ;  /* 0x000000692a2b7221 */ /* 0x000fe40000010000 */
[----:B------:R-:W-:Y:S02]  /*5130*/  FADD.FTZ R49, RZ, R49 ;  /* 0x00000031ff317221 */ /* 0x000fe40000010000 */
[----:B------:R-:W-:Y:S02]  /*5140*/  FMUL.FTZ R41, R110, R47 ;  /* 0x0000002f6e297220 */ /* 0x000fe40000410000 */
[----:B------:R-:W-:Y:S02]  /*5150*/  FMUL.FTZ R46, R104, R43 ;  /* 0x0000002b682e7220 */ /* 0x000fe40000410000 */
[----:B------:R-:W-:Y:S02]  /*5160*/  FMUL.FTZ R102, R70, R63 ;  /* 0x0000003f46667220 */ /* 0x000fe40000410000 */
[----:B------:R-:W-:-:S02]  /*5170*/  FMUL.FTZ R42, R110, R40 ;  /* 0x000000286e2a7220 */ /* 0x000fc40000410000 */
[-C--:B------:R-:W-:Y:S01]  /*5180*/  FMUL.FTZ R44, R104, R49.reuse ;  /* 0x00000031682c7220 */ /* 0x080fe20000410000 */
[----:B------:R-:W-:Y:S01]  /*5190*/  FSEL R102, R102, RZ, !P0 ;  /* 0x000000ff66667208 */ /* 0x000fe20004000000 */
[----:B------:R-:W-:Y:S01]  /*51a0*/  FFMA.FTZ R41, R109, R40, -R41 ;  /* 0x000000286d297223 */ /* 0x000fe20000010829 */
[----:B------:R-:W-:Y:S01]  /*51b0*/  ISETP.GE.AND P0, PT, R8, 0x1, PT ;  /* 0x000000010800780c */ /* 0x000fe20003f06270 */
[----:B------:R-:W-:Y:S02]  /*51c0*/  FFMA.FTZ R46, R103, R49, R46 ;  /* 0x00000031672e7223 */ /* 0x000fe4000001002e */
[----:B------:R-:W-:Y:S02]  /*51d0*/  FFMA.FTZ R42, R109, R47, R42 ;  /* 0x0000002f6d2a7223 */ /* 0x000fe4000001002a */
[----:B------:R-:W-:Y:S02]  /*51e0*/  FFMA.FTZ R49, R103, R43, -R44 ;  /* 0x0000002b67317223 */ /* 0x000fe4000001082c */
[----:B------:R-:W-:-:S02]  /*51f0*/  FADD.FTZ R47, RZ, R46 ;  /* 0x0000002eff2f7221 */ /* 0x000fc40000010000 */
[CC--:B------:R-:W-:Y:S02]  /*5200*/  FMUL.FTZ R43, R107.reuse, R41.reuse ;  /* 0x000000296b2b7220 */ /* 0x0c0fe40000410000 */
[-C--:B------:R-:W-:Y:S01]  /*5210*/  FMUL.FTZ R40, R107, R42.reuse ;  /* 0x0000002a6b287220 */ /* 0x080fe20000410000 */
[----:B------:R-:W0:Y:S01]  /*5220*/  SHFL.UP PT, R51, R47, 0x1, RZ ;  /* 0x042000002f337989 */ /* 0x000e2200000e00ff */
[----:B------:R-:W-:Y:S02]  /*5230*/  FADD.FTZ R46, R49, R102 ;  /* 0x00000066312e7221 */ /* 0x000fe40000010000 */
[C---:B------:R-:W-:Y:S02]  /*5240*/  FFMA.FTZ R48, R106.reuse, R42, R43 ;  /* 0x0000002a6a307223 */ /* 0x040fe4000001002b */
[----:B------:R-:W-:Y:S01]  /*5250*/  IMAD R49, R3, c[0x0][0x198], RZ ;  /* 0x0000660003317a24 */ /* 0x000fe200078e02ff */
[----:B------:R-:W1:Y:S01]  /*5260*/  SHFL.UP PT, R89, R46, 0x1, RZ ;  /* 0x042000002e597989 */ /* 0x000e6200000e00ff */
[----:B------:R-:W-:-:S02]  /*5270*/  FFMA.FTZ R40, R106, R41, -R40 ;  /* 0x000000296a287223 */ /* 0x000fc40000010828 */
[----:B------:R-:W-:Y:S02]  /*5280*/  FMUL.FTZ R44, R104, R48 ;  /* 0x00000030682c7220 */ /* 0x000fe40000410000 */
[----:B------:R-:W-:-:S04]  /*5290*/  IMAD.WIDE.U32 R42, R0, c[0x0][0x198], RZ ;  /* 0x00006600002a7a25 */ /* 0x000fc800078e00ff */
[----:B------:R-:W-:Y:S02]  /*52a0*/  IMAD R49, R0, c[0x0][0x19c], R49 ;  /* 0x0000670000317a24 */ /* 0x000fe400078e0231 */
[-C--:B------:R-:W-:Y:S02]  /*52b0*/  FFMA.FTZ R44, R103, R40.reuse, -R44 ;  /* 0x00000028672c7223 */ /* 0x080fe4000001082c */
[----:B------:R-:W-:Y:S01]  /*52c0*/  FMUL.FTZ R41, R104, R40 ;  /* 0x0000002868297220 */ /* 0x000fe20000410000 */
[----:B------:R-:W-:Y:S01]  /*52d0*/  IADD3 R43, R43, R49, RZ ;  /* 0x000000312b2b7210 */ /* 0x000fe20007ffe0ff */
[----:B------:R-:W-:Y:S01]  /*52e0*/  IMAD R91, R3, c[0x0][0x1b8], RZ ;  /* 0x00006e00035b7a24 */ /* 0x000fe200078e02ff */
[----:B------:R-:W2:Y:S01]  /*52f0*/  SHFL.UP PT, R49, R44, 0x1, RZ ;  /* 0x042000002c317989 */ /* 0x000ea200000e00ff */
[----:B------:R-:W-:Y:S02]  /*5300*/  FFMA.FTZ R48, R103, R48, R41 ;  /* 0x0000003067307223 */ /* 0x000fe40000010029 */
[----:B------:R-:W-:-:S02]  /*5310*/  IMAD R93, R0, c[0x0][0x1bc], R91 ;  /* 0x00006f00005d7a24 */ /* 0x000fc400078e025b */
[----:B------:R-:W-:Y:S01]  /*5320*/  IMAD.WIDE.U32 R40, R0, c[0x0][0x1b8], RZ ;  /* 0x00006e0000287a25 */ /* 0x000fe200078e00ff */
[----:B------:R-:W3:Y:S03]  /*5330*/  SHFL.UP PT, R91, R48, 0x1, RZ ;  /* 0x04200000305b7989 */ /* 0x000ee600000e00ff */
        /* <DEDUP_REMOVED lines=12> */
[----:B------:R-:W-:Y:S02]  /*5400*/  @P0 FADD.FTZ R46, R46, R93 ;  /* 0x0000005d2e2e0221 */ /* 0x000fe40000010000 */
[----:B--2---:R-:W-:-:S02]  /*5410*/  FMUL.FTZ R42, R48, R49 ;  /* 0x00000031302a7220 */ /* 0x004fc40000410000 */
[C---:B------:R-:W-:Y:S01]  /*5420*/  IMAD R51, R101.reuse, c[0x0][0x1c4], R90 ;  /* 0x0000710065337a24 */ /* 0x040fe200078e025a */
[----:B------:R-:W0:Y:S01]  /*5430*/  SHFL.UP PT, R45, R46, 0x2, RZ ;  /* 0x044000002e2d7989 */ /* 0x000e2200000e00ff */
[----:B------:R-:W-:-:S03]  /*5440*/  IMAD.WIDE.U32 R40, R101, c[0x0][0x1c0], R40 ;  /* 0x0000700065287a25 */ /* 0x000fc600078e0028 */
[----:B------:R-:W2:Y:S01]  /*5450*/  LDG.E.64 R88, [R88.64] ;  /* 0x0000000458587981 */ /* 0x000ea2000c1e1b00 */
[----:B------:R-:W-:Y:S01]  /*5460*/  @P0 FADD.FTZ R47, R47, R50 ;  /* 0x000000322f2f0221 */ /* 0x000fe20000010000 */
[----:B------:R-:W-:Y:S01]  /*5470*/  IADD3 R51, R41, R51, RZ ;  /* 0x0000003329337210 */ /* 0x000fe20007ffe0ff */
[-C--:B---3--:R-:W-:Y:S01]  /*5480*/  FFMA.FTZ R43, R44, R91.reuse, R42 ;  /* 0x0000005b2c2b7223 */ /* 0x088fe2000001002a */
[----:B------:R-:W-:Y:S01]  /*5490*/  LEA R90, P1, R40, c[0x0][0x230], 0x3 ;  /* 0x00008c00285a7a11 */ /* 0x000fe200078218ff */
[C---:B------:R-:W-:Y:S01]  /*54a0*/  FMUL.FTZ R41, R48.reuse, R91 ;  /* 0x0000005b30297220 */ /* 0x040fe20000410000 */
[----:B------:R-:W1:Y:S02]  /*54b0*/  SHFL.UP PT, R42, R47, 0x2, RZ ;  /* 0x044000002f2a7989 */ /* 0x000e6400000e00ff */
[----:B------:R-:W-:Y:S01]  /*54c0*/  FSEL R43, R48, R43, !P0 ;  /* 0x0000002b302b7208 */ /* 0x000fe20004000000 */
[----:B------:R-:W-:Y:S01]  /*54d0*/  @P0 FFMA.FTZ R44, R44, R49, -R41 ;  /* 0x000000312c2c0223 */ /* 0x000fe20000010829 */
[----:B------:R-:W-:-:S04]  /*54e0*/  LEA.HI.X R91, R40, c[0x0][0x234], R51, 0x3, P1 ;  /* 0x00008d00285b7a11 */ /* 0x000fc800008f1c33 */
[----:B------:R-:W3:Y:S04]  /*54f0*/  SHFL.UP PT, R40, R44, 0x2, RZ ;  /* 0x044000002c287989 */ /* 0x000ee800000e00ff */
[----:B------:R-:W4:Y:S01]  /*5500*/  SHFL.UP PT, R41, R43, 0x2, RZ ;  /* 0x044000002b297989 */ /* 0x000f2200000e00ff */
[----:B------:R-:W-:Y:S01]  /*5510*/  ISETP.GE.AND P0, PT, R8, 0x2, PT ;  /* 0x000000020800780c */ /* 0x000fe20003f06270 */
[C---:B0-----:R-:W-:Y:S02]  /*5520*/  FMUL.FTZ R49, R43.reuse, R45 ;  /* 0x0000002d2b317220 */ /* 0x041fe40000410000 */
[----:B------:R-:W2:Y:S01]  /*5530*/  LDG.E.64 R90, [R90.64] ;  /* 0x000000045a5a7981 */ /* 0x000ea2000c1e1b00 */
[-C--:B-1----:R-:W-:Y:S02]  /*5540*/  FMUL.FTZ R48, R43, R42.reuse ;  /* 0x0000002a2b307220 */ /* 0x082fe40000410000 */
[----:B------:R-:W-:-:S02]  /*5550*/  FFMA.FTZ R42, R44, R42, R49 ;  /* 0x0000002a2c2a7223 */ /* 0x000fc40000010031 */
[----:B------:R-:W-:-:S05]  /*5560*/  FFMA.FTZ R45, R44, R45, -R48 ;  /* 0x0000002d2c2d7223 */ /* 0x000fca0000010830 */
        /* <DEDUP_REMOVED lines=14> */
[C---:B------:R-:W-:Y:S02]  /*5650*/  FFMA.FTZ R49, R44.reuse, R49, -R40 ;  /* 0x000000312c317223 */ /* 0x040fe40000010828 */
[----:B------:R-:W-:-:S06]  /*5660*/  FFMA.FTZ R40, R44, R51, R45 ;  /* 0x000000332c287223 */ /* 0x000fcc000001002d */
[----:B------:R-:W-:Y:S02]  /*5670*/  @P0 FADD.FTZ R46, R46, R49 ;  /* 0x000000312e2e0221 */ /* 0x000fe40000010000 */
[----:B------:R-:W-:Y:S02]  /*5680*/  @P0 FADD.FTZ R47, R47, R40 ;  /* 0x000000282f2f0221 */ /* 0x000fe40000010000 */
[C---:B---3--:R-:W-:Y:S02]  /*5690*/  FMUL.FTZ R45, R42.reuse, R41 ;  /* 0x000000292a2d7220 */ /* 0x048fe40000410000 */
[-C--:B----4-:R-:W-:Y:S01]  /*56a0*/  FMUL.FTZ R40, R42, R43.reuse ;  /* 0x0000002b2a287220 */ /* 0x090fe20000410000 */
[----:B------:R-:W0:Y:S01]  /*56b0*/  SHFL.UP PT, R49, R46, 0x8, RZ ;  /* 0x050000002e317989 */ /* 0x000e2200000e00ff */
[----:B------:R-:W-:-:S03]  /*56c0*/  FFMA.FTZ R45, R44, R43, R45 ;  /* 0x0000002b2c2d7223 */ /* 0x000fc6000001002d */
[----:B------:R-:W1:Y:S01]  /*56d0*/  SHFL.UP PT, R50, R47, 0x8, RZ ;  /* 0x050000002f327989 */ /* 0x000e6200000e00ff */
[----:B------:R-:W-:Y:S01]  /*56e0*/  @P0 FFMA.FTZ R44, R44, R41, -R40 ;  /* 0x000000292c2c0223 */ /* 0x000fe20000010828 */
[----:B------:R-:W-:-:S04]  /*56f0*/  FSEL R45, R42, R45, !P0 ;  /* 0x0000002d2a2d7208 */ /* 0x000fc80004000000 */
[----:B------:R-:W3:Y:S04]  /*5700*/  SHFL.UP PT, R48, R44, 0x8, RZ ;  /* 0x050000002c307989 */ /* 0x000ee800000e00ff */
[----:B------:R-:W4:Y:S01]  /*5710*/  SHFL.UP PT, R42, R45, 0x8, RZ ;  /* 0x050000002d2a7989 */ /* 0x000f2200000e00ff */
[----:B------:R-:W-:Y:S01]  /*5720*/  ISETP.GE.AND P1, PT, R8, 0x8, PT ;  /* 0x000000080800780c */ /* 0x000fe20003f26270 */
[C---:B0-----:R-:W-:Y:S02]  /*5730*/  FMUL.FTZ R41, R45.reuse, R49 ;  /* 0x000000312d297220 */ /* 0x041fe40000410000 */
[-C--:B-1----:R-:W-:Y:S02]  /*5740*/  FMUL.FTZ R40, R45, R50.reuse ;  /* 0x000000322d287220 */ /* 0x082fe40000410000 */
[----:B------:R-:W-:-:S02]  /*5750*/  FFMA.FTZ R50, R44, R50, R41 ;  /* 0x000000322c327223 */ /* 0x000fc40000010029 */
[----:B------:R-:W-:Y:S02]  /*5760*/  FFMA.FTZ R49, R44, R49, -R40 ;  /* 0x000000312c317223 */ /* 0x000fe40000010828 */
[----:B---3--:R-:W-:-:S04]  /*5770*/  FMUL.FTZ R43, R45, R48 ;  /* 0x000000302d2b7220 */ /* 0x008fc80000410000 */
[----:B------:R-:W-:Y:S02]  /*5780*/  @P1 FADD.FTZ R47, R47, R50 ;  /* 0x000000322f2f1221 */ /* 0x000fe40000010000 */
[----:B------:R-:W-:Y:S02]  /*5790*/  @P1 FADD.FTZ R46, R46, R49 ;  /* 0x000000312e2e1221 */ /* 0x000fe40000010000 */
[-C--:B----4-:R-:W-:Y:S02]  /*57a0*/  FMUL.FTZ R49, R45, R42.reuse ;  /* 0x0000002a2d317220 */ /* 0x090fe40000410000 */
[C---:B------:R-:W-:Y:S01]  /*57b0*/  FFMA.FTZ R50, R44.reuse, R42, R43 ;  /* 0x0000002a2c327223 */ /* 0x040fe2000001002b */
[----:B------:R-:W0:Y:S01]  /*57c0*/  SHFL.UP PT, R51, R47, 0x10, RZ ;  /* 0x060000002f337989 */ /* 0x000e2200000e00ff */
[----:B------:R-:W-:-:S03]  /*57d0*/  @P1 FFMA.FTZ R44, R44, R48, -R49 ;  /* 0x000000302c2c1223 */ /* 0x000fc60000010831 */
[----:B------:R-:W-:Y:S02]  /*57e0*/  FSEL R45, R45, R50, !P1 ;  /* 0x000000322d2d7208 */ /* 0x000fe40004800000 */
[----:B------:R-:W1:Y:S01]  /*57f0*/  SHFL.UP PT, R50, R46, 0x10, RZ ;  /* 0x060000002e327989 */ /* 0x000e6200000e00ff */
[----:B------:R-:W-:-:S03]  /*5800*/  ISETP.NE.AND P0, PT, R6, RZ, PT ;  /* 0x000000ff0600720c */ /* 0x000fc60003f05270 */
[----:B------:R-:W3:Y:S01]  /*5810*/  SHFL.UP PT, R48, R44, 0x10, RZ ;  /* 0x060000002c307989 */ /* 0x000ee200000e00ff */
[----:B------:R-:W-:-:S03]  /*5820*/  ISETP.EQ.OR P0, PT, R11, RZ, P0 ;  /* 0x000000ff0b00720c */ /* 0x000fc60000702670 */
[----:B------:R-:W4:Y:S01]  /*5830*/  SHFL.UP PT, R49, R45, 0x10, RZ ;  /* 0x060000002d317989 */ /* 0x000f2200000e00ff */
[----:B------:R-:W-:Y:S01]  /*5840*/  MOV R41, RZ ;  /* 0x000000ff00297202 */ /* 0x000fe20000000f00 */
[----:B------:R-:W-:Y:S01]  /*5850*/  CS2R R42, SRZ ;  /* 0x00000000002a7805 */ /* 0x000fe2000001ff00 */
[----:B------:R-:W-:-:S07]  /*5860*/  MOV R40, 0x3f800000 ;  /* 0x3f80000000287802 */ /* 0x000fce0000000f00 */
[----:B------:R-:W5:Y:S01]  /*5870*/  @!P0 LDS.128 R40, [R101.X16+0x470] ;  /* 0x0004700065288984 */ /* 0x000f62000000cc00 */
[CC--:B0-----:R-:W-:Y:S01]  /*5880*/  FMUL.FTZ R93, R45.reuse, R51.reuse ;  /* 0x000000332d5d7220 */ /* 0x0c1fe20000410000 */
[C---:B------:R-:W-:Y:S02]  /*5890*/  ISETP.GE.AND P0, PT, R8.reuse, 0x10, PT ;  /* 0x000000100800780c */ /* 0x040fe40003f06270 */
[----:B------:R-:W-:Y:S01]  /*58a0*/  ISETP.NE.AND P1, PT, R8, 0x1f, PT ;  /* 0x0000001f0800780c */ /* 0x000fe20003f25270 */
[CC--:B-1----:R-:W-:Y:S02]  /*58b0*/  FFMA.FTZ R151, R44.reuse, R50.reuse, -R93 ;  /* 0x000000322c977223 */ /* 0x0c2fe4000001085d */
[C---:B------:R-:W-:Y:S02]  /*58c0*/  FMUL.FTZ R92, R45.reuse, R50 ;  /* 0x000000322d5c7220 */ /* 0x040fe40000410000 */
[----:B---3--:R-:W-:Y:S02]  /*58d0*/  FMUL.FTZ R50, R45, R48 ;  /* 0x000000302d327220 */ /* 0x008fe40000410000 */
[----:B------:R-:W-:-:S02]  /*58e0*/  FFMA.FTZ R92, R44, R51, R92 ;  /* 0x000000332c5c7223 */ /* 0x000fc4000001005c */
[-C--:B----4-:R-:W-:Y:S02]  /*58f0*/  FFMA.FTZ R50, R44, R49.reuse, R50 ;  /* 0x000000312c327223 */ /* 0x090fe40000010032 */
[C---:B------:R-:W-:Y:S02]  /*5900*/  FMUL.FTZ R93, R45.reuse, R49 ;  /* 0x000000312d5d7220 */ /* 0x040fe40000410000 */
[----:B------:R-:W-:Y:S01]  /*5910*/  @P0 FADD.FTZ R46, R46, R151 ;  /* 0x000000972e2e0221 */ /* 0x000fe20000010000 */
[----:B------:R-:W-:Y:S01]  /*5920*/  FSEL R45, R45, R50, !P0 ;  /* 0x000000322d2d7208 */ /* 0x000fe20004000000 */
[----:B------:R-:W-:Y:S02]  /*5930*/  @P0 FFMA.FTZ R44, R44, R48, -R93 ;  /* 0x000000302c2c0223 */ /* 0x000fe4000001085d */
        /* <DEDUP_REMOVED lines=11> */
[----:B------:R-:W3:Y:S04]  /*59f0*/  SHFL.UP PT, R151, R47, 0x1, RZ ;  /* 0x042000002f977989 */ /* 0x000ee800000e00ff */
[----:B------:R-:W4:Y:S01]  /*5a00*/  SHFL.UP PT, R153, R46, 0x1, RZ ;  /* 0x042000002e997989 */ /* 0x000f2200000e00ff */
[----:B0-----:R-:W-:-:S02]  /*5a10*/  @!P2 MOV R150, R41 ;  /* 0x000000290096a202 */ /* 0x001fc40000000f00 */
[----:B-1----:R-:W-:Y:S02]  /*5a20*/  @!P2 MOV R152, R40 ;  /* 0x000000280098a202 */ /* 0x002fe40000000f00 */
[----:B---3--:R-:W-:Y:S02]  /*5a30*/  @!P2 MOV R151, R43 ;  /* 0x0000002b0097a202 */ /* 0x008fe40000000f00 */
[----:B----4-:R-:W-:Y:S01]  /*5a40*/  @!P2 MOV R153, R42 ;  /* 0x0000002a0099a202 */ /* 0x010fe20000000f00 */
[CC--:B------:R-:W-:Y:S02]  /*5a50*/  @P3 FMUL.FTZ R154, R92.reuse, R150.reuse ;  /* 0x000000965c9a3220 */ /* 0x0c0fe40000410000 */
[C---:B------:R-:W-:Y:S02]  /*5a60*/  @P3 FMUL.FTZ R155, R93.reuse, R150 ;  /* 0x000000965d9b3220 */ /* 0x040fe40000410000 */
[-C--:B------:R-:W-:Y:S02]  /*5a70*/  @P3 FFMA.FTZ R154, R93, R152.reuse, R154 ;  /* 0x000000985d9a3223 */ /* 0x080fe4000001009a */
[----:B------:R-:W-:-:S02]  /*5a80*/  @P3 FFMA.FTZ R92, R92, R152, -R155 ;  /* 0x000000985c5c3223 */ /* 0x000fc4000001089b */
[----:B------:R-:W-:Y:S02]  /*5a90*/  @P3 FADD.FTZ R151, R151, R154 ;  /* 0x0000009a97973221 */ /* 0x000fe40000010000 */
[----:B------:R-:W-:Y:S02]  /*5aa0*/  @P3 FADD.FTZ R153, R153, R92 ;  /* 0x0000005c99993221 */ /* 0x000fe40000010000 */
[C---:B------:R-:W-:Y:S02]  /*5ab0*/  FMUL.FTZ R44, R122.reuse, R151 ;  /* 0x000000977a2c7220 */ /* 0x040fe40000410000 */
[-C--:B------:R-:W-:Y:S02]  /*5ac0*/  FMUL.FTZ R122, R122, R153.reuse ;  /* 0x000000997a7a7220 */ /* 0x080fe40000410000 */
[C---:B------:R-:W-:Y:S02]  /*5ad0*/  FFMA.FTZ R153, R144.reuse, R153, -R44 ;  /* 0x0000009990997223 */ /* 0x040fe4000001082c */
[----:B------:R-:W-:-:S02]  /*5ae0*/  FFMA.FTZ R44, R144, R151, R122 ;  /* 0x00000097902c7223 */ /* 0x000fc4000001007a */
[----:B------:R-:W-:Y:S02]  /*5af0*/  FADD.FTZ R138, R138, R153 ;  /* 0x000000998a8a7221 */ /* 0x000fe40000010000 */
[----:B------:R-:W-:Y:S02]  /*5b00*/  FADD.FTZ R44, RZ, R44 ;  /* 0x0000002cff2c7221 */ /* 0x000fe40000010000 */
[C---:B------:R-:W-:Y:S02]  /*5b10*/  FMUL.FTZ R45, R123.reuse, R138 ;  /* 0x0000008a7b2d7220 */ /* 0x040fe40000410000 */
        /* <DEDUP_REMOVED lines=11> */
[CC--:B------:R-:W-:Y:S02]  /*5bd0*/  FMUL.FTZ R45, R127.reuse, R140.reuse ;  /* 0x0000008c7f2d7220 */ /* 0x0c0fe40000410000 */
[-C--:B------:R-:W-:Y:S02]  /*5be0*/  FMUL.FTZ R127, R127, R47.reuse ;  /* 0x0000002f7f7f7220 */ /* 0x080fe40000410000 */
[C---:B------:R-:W-:Y:S02]  /*5bf0*/  FFMA.FTZ R45, R126.reuse, R47, R45 ;  /* 0x0000002f7e2d7223 */ /* 0x040fe4000001002d */
[----:B------:R-:W-:-:S02]  /*5c00*/  FFMA.FTZ R127, R126, R140, -R127 ;  /* 0x0000008c7e7f7223 */ /* 0x000fc4000001087f */
[----:B------:R-:W-:Y:S02]  /*5c10*/  FADD.FTZ R92, RZ, R45 ;  /* 0x0000002dff5c7221 */ /* 0x000fe40000010000 */
[----:B------:R-:W-:Y:S02]  /*5c20*/  FADD.FTZ R146, R146, R127 ;  /* 0x0000007f92927221 */ /* 0x000fe40000010000 */
        /* <DEDUP_REMOVED lines=23> */
[-C--:B--2---:R-:W-:Y:S02]  /*5da0*/  FMUL.FTZ R45, R89, R91.reuse ;  /* 0x0000005b592d7220 */ /* 0x084fe40000410000 */
[----:B------:R-:W-:Y:S02]  /*5db0*/  FADD.FTZ R135, R135, R134 ;  /* 0x0000008687877221 */ /* 0x000fe40000010000 */
[----:B------:R-:W-:Y:S02]  /*5dc0*/  FMUL.FTZ R91, R88, R91 ;  /* 0x0000005b585b7220 */ /* 0x000fe40000410000 */
[C---:B------:R-:W-:Y:S02]  /*5dd0*/  FMUL.FTZ R126, R136.reuse, R124 ;  /* 0x0000007c887e7220 */ /* 0x040fe40000410000 */
[----:B------:R-:W-:Y:S01]  /*5de0*/  FMUL.FTZ R136, R136, R135 ;  /* 0x0000008788887220 */ /* 0x000fe20000410000 */
[----:B------:R-:W-:Y:S01]  /*5df0*/  ISETP.NE.AND P0, PT, R98, RZ, PT ;  /* 0x000000ff6200720c */ /* 0x000fe20003f05270 */
[----:B------:R-:W-:-:S02]  /*5e00*/  FFMA.FTZ R89, R89, R90, R91 ;  /* 0x0000005a59597223 */ /* 0x000fc4000001005b */
[----:B------:R-:W-:Y:S02]  /*5e10*/  FMUL.FTZ R91, R49, R43 ;  /* 0x0000002b315b7220 */ /* 0x000fe40000410000 */
[----:B------:R-:W-:Y:S02]  /*5e20*/  FFMA.FTZ R88, R88, R90, -R45 ;  /* 0x0000005a58587223 */ /* 0x000fe4000001082d */
[C---:B------:R-:W-:Y:S02]  /*5e30*/  FFMA.FTZ R90, R137.reuse, R124, R136 ;  /* 0x0000007c895a7223 */ /* 0x040fe40000010088 */
[----:B------:R-:W-:Y:S02]  /*5e40*/  FFMA.FTZ R126, R137, R135, -R126 ;  /* 0x00000087897e7223 */ /* 0x000fe4000001087e */
[----:B------:R-:W-:Y:S02]  /*5e50*/  FFMA.FTZ R91, R48, R42, -R91 ;  /* 0x0000002a305b7223 */ /* 0x000fe4000001085b */
[----:B------:R-:W-:-:S02]  /*5e60*/  FMUL.FTZ R45, R49, R41 ;  /* 0x00000029312d7220 */ /* 0x000fc40000410000 */
[C---:B------:R-:W-:Y:S02]  /*5e70*/  FMUL.FTZ R42, R49.reuse, R42 ;  /* 0x0000002a312a7220 */ /* 0x040fe40000410000 */
[----:B------:R-:W-:Y:S02]  /*5e80*/  FADD.FTZ R90, RZ, R90 ;  /* 0x0000005aff5a7221 */ /* 0x000fe40000010000 */
[-C--:B------:R-:W-:Y:S02]  /*5e90*/  FMUL.FTZ R49, R49, R40.reuse ;  /* 0x0000002831317220 */ /* 0x080fe40000410000 */
[----:B------:R-:W-:Y:S02]  /*5ea0*/  FADD.FTZ R145, R145, R126 ;  /* 0x0000007e91917221 */ /* 0x000fe40000010000 */
[----:B------:R-:W-:Y:S02]  /*5eb0*/  FFMA.FTZ R40, R48, R40, -R45 ;  /* 0x0000002830287223 */ /* 0x000fe4000001082d */
[----:B------:R-:W-:-:S02]  /*5ec0*/  FMUL.FTZ R126, R142, R90 ;  /* 0x0000005a8e7e7220 */ /* 0x000fc40000410000 */
[----:B------:R-:W-:Y:S01]  /*5ed0*/  FFMA.FTZ R41, R48, R41, R49 ;  /* 0x0000002930297223 */ /* 0x000fe20000010031 */
[----:B------:R-:W-:Y:S01]  /*5ee0*/  BSSY B0, `(.L_x_1466) ;  /* 0x0000018000007945 */ /* 0x000fe20003800000 */
[----:B------:R-:W-:Y:S02]  /*5ef0*/  FMUL.FTZ R142, R142, R145 ;  /* 0x000000918e8e7220 */ /* 0x000fe40000410000 */
[----:B------:R-:W-:Y:S02]  /*5f00*/  FFMA.FTZ R48, R48, R43, R42 ;  /* 0x0000002b30307223 */ /* 0x000fe4000001002a */
[----:B------:R-:W-:Y:S02]  /*5f10*/  FADD.FTZ R42, R50, R91 ;  /* 0x0000005b322a7221 */ /* 0x000fe40000010000 */
[C---:B------:R-:W-:Y:S02]  /*5f20*/  FFMA.FTZ R49, R121.reuse, R145, -R126 ;  /* 0x0000009179317223 */ /* 0x040fe4000001087e */
[----:B------:R-:W-:-:S02]  /*5f30*/  FFMA.FTZ R142, R121, R90, R142 ;  /* 0x0000005a798e7223 */ /* 0x000fc4000001008e */
[----:B------:R-:W-:Y:S02]  /*5f40*/  FMUL.FTZ R91, R89, R44 ;  /* 0x0000002c595b7220 */ /* 0x000fe40000410000 */
        /* <DEDUP_REMOVED lines=17> */
.L_x_1467:
[----:B------:R-:W-:Y:S05]  /*6060*/  BSYNC B0 ;  /* 0x0000000000007941 */ /* 0x000fea0003800000 */
.L_x_1466:
[----:B-1----:R-:W-:Y:S01]  /*6070*/  FADD.FTZ R41, R120, R49 ;  /* 0x0000003178297221 */ /* 0x002fe20000010000 */
[----:B------:R-:W-:Y:S01]  /*6080*/  IADD3 R101, R101, 0x1, RZ ;  /* 0x0000000165657810 */ /* 0x000fe20007ffe0ff */
[----:B------:R-:W-:Y:S02]  /*6090*/  FADD.FTZ R142, RZ, R142 ;  /* 0x0000008eff8e7221 */ /* 0x000fe40000010000 */
[-C--:B------:R-:W-:Y:S01]  /*60a0*/  FMUL.FTZ R43, R119, R41.reuse ;  /* 0x00000029772b7220 */ /* 0x080fe20000410000 */
[----:B------:R-:W-:Y:S01]  /*60b0*/  ISETP.GE.AND P0, PT, R101, c[0x0][0x16c], PT ;  /* 0x00005b0065007a0c */ /* 0x000fe20003f06270 */
[-C--:B------:R-:W-:Y:S02]  /*60c0*/  FMUL.FTZ R119, R119, R142.reuse ;  /* 0x0000008e77777220 */ /* 0x080fe40000410000 */
[C---:B------:R-:W-:Y:S02]  /*60d0*/  FFMA.FTZ R43, R118.reuse, R142, R43 ;  /* 0x0000008e762b7223 */ /* 0x040fe4000001002b */
[----:B------:R-:W-:-:S02]  /*60e0*/  FFMA.FTZ R118, R118, R41, -R119 ;  /* 0x0000002976767223 */ /* 0x000fc40000010877 */
[----:B------:R-:W-:Y:S02]  /*60f0*/  FADD.FTZ R42, RZ, R43 ;  /* 0x0000002bff2a7221 */ /* 0x000fe40000010000 */
[----:B------:R-:W-:Y:S02]  /*6100*/  FADD.FTZ R117, R117, R118 ;  /* 0x0000007675757221 */ /* 0x000fe40000010000 */
[----:B------:R-:W-:Y:S02]  /*6110*/  FMUL.FTZ R43, R89, R92 ;  /* 0x0000005c592b7220 */ /* 0x000fe40000410000 */
[C---:B------:R-:W-:Y:S02]  /*6120*/  FMUL.FTZ R40, R116.reuse, R42 ;  /* 0x0000002a74287220 */ /* 0x040fe40000410000 */
[----:B------:R-:W-:Y:S02]  /*6130*/  FMUL.FTZ R116, R116, R117 ;  /* 0x0000007574747220 */ /* 0x000fe40000410000 */
[----:B------:R-:W-:-:S02]  /*6140*/  FFMA.FTZ R146, R88, R146, -R43 ;  /* 0x0000009258927223 */ /* 0x000fc4000001082b */
[C---:B------:R-:W-:Y:S02]  /*6150*/  FFMA.FTZ R43, R115.reuse, R117, -R40 ;  /* 0x00000075732b7223 */ /* 0x040fe40000010828 */
[----:B------:R-:W-:Y:S02]  /*6160*/  FFMA.FTZ R116, R115, R42, R116 ;  /* 0x0000002a73747223 */ /* 0x000fe40000010074 */
[----:B------:R-:W-:Y:S02]  /*6170*/  FADD.FTZ R114, R114, R43 ;  /* 0x0000002b72727221 */ /* 0x000fe40000010000 */
[----:B------:R-:W-:Y:S02]  /*6180*/  FADD.FTZ R116, RZ, R116 ;  /* 0x00000074ff747221 */ /* 0x000fe40000010000 */
[C---:B------:R-:W-:Y:S02]  /*6190*/  FMUL.FTZ R43, R113.reuse, R114 ;  /* 0x00000072712b7220 */ /* 0x040fe40000410000 */
[----:B------:R-:W-:-:S02]  /*61a0*/  FMUL.FTZ R113, R113, R116 ;  /* 0x0000007471717220 */ /* 0x000fc40000410000 */
[C---:B------:R-:W-:Y:S02]  /*61b0*/  FFMA.FTZ R43, R112.reuse, R116, R43 ;  /* 0x00000074702b7223 */ /* 0x040fe4000001002b */
[----:B------:R-:W-:Y:S02]  /*61c0*/  FFMA.FTZ R112, R112, R114, -R113 ;  /* 0x0000007270707223 */ /* 0x000fe40000010871 */
[----:B------:R-:W-:Y:S02]  /*61d0*/  FADD.FTZ R44, RZ, R43 ;  /* 0x0000002bff2c7221 */ /* 0x000fe40000010000 */
[----:B------:R-:W-:Y:S02]  /*61e0*/  FADD.FTZ R111, R111, R112 ;  /* 0x000000706f6f7221 */ /* 0x000fe40000010000 */
[C---:B------:R-:W-:Y:S02]  /*61f0*/  FMUL.FTZ R40, R110.reuse, R44 ;  /* 0x0000002c6e287220 */ /* 0x040fe40000410000 */
[----:B------:R-:W-:-:S02]  /*6200*/  FMUL.FTZ R110, R110, R111 ;  /* 0x0000006f6e6e7220 */ /* 0x000fc40000410000 */
[C---:B------:R-:W-:Y:S02]  /*6210*/  FFMA.FTZ R43, R109.reuse, R111, -R40 ;  /* 0x0000006f6d2b7223 */ /* 0x040fe40000010828 */
[----:B------:R-:W-:Y:S02]  /*6220*/  FFMA.FTZ R110, R109, R44, R110 ;  /* 0x0000002c6d6e7223 */ /* 0x000fe4000001006e */
[----:B------:R-:W-:Y:S02]  /*6230*/  FADD.FTZ R108, R108, R43 ;  /* 0x0000002b6c6c7221 */ /* 0x000fe40000010000 */
[----:B------:R-:W-:Y:S02]  /*6240*/  FADD.FTZ R110, RZ, R110 ;  /* 0x0000006eff6e7221 */ /* 0x000fe40000010000 */
[C---:B------:R-:W-:Y:S02]  /*6250*/  FMUL.FTZ R43, R107.reuse, R108 ;  /* 0x0000006c6b2b7220 */ /* 0x040fe40000410000 */
[----:B------:R-:W-:-:S02]  /*6260*/  FMUL.FTZ R107, R107, R110 ;  /* 0x0000006e6b6b7220 */ /* 0x000fc40000410000 */
[C---:B------:R-:W-:Y:S02]  /*6270*/  FMUL.FTZ R40, R89.reuse, R142 ;  /* 0x0000008e59287220 */ /* 0x040fe40000410000 */
[----:B------:R-:W-:Y:S02]  /*6280*/  FMUL.FTZ R45, R89, R122 ;  /* 0x0000007a592d7220 */ /* 0x000fe40000410000 */
[C---:B------:R-:W-:Y:S02]  /*6290*/  FFMA.FTZ R43, R106.reuse, R110, R43 ;  /* 0x0000006e6a2b7223 */ /* 0x040fe4000001002b */
[----:B------:R-:W-:Y:S02]  /*62a0*/  FFMA.FTZ R106, R106, R108, -R107 ;  /* 0x0000006c6a6a7223 */ /* 0x000fe4000001086b */
[C---:B------:R-:W-:Y:S02]  /*62b0*/  FFMA.FTZ R40, R88.reuse, R41, -R40 ;  /* 0x0000002958287223 */ /* 0x040fe40000010828 */
[----:B------:R-:W-:-:S02]  /*62c0*/  FFMA.FTZ R148, R88, R148, -R45 ;  /* 0x0000009458947223 */ /* 0x000fc4000001082d */
[----:B------:R-:W-:Y:S02]  /*62d0*/  FMUL.FTZ R41, R89, R42 ;  /* 0x0000002a59297220 */ /* 0x000fe40000410000 */
[----:B------:R-:W-:Y:S02]  /*62e0*/  FADD.FTZ R45, RZ, R43 ;  /* 0x0000002bff2d7221 */ /* 0x000fe40000010000 */
[----:B------:R-:W-:Y:S02]  /*62f0*/  FADD.FTZ R105, R105, R106 ;  /* 0x0000006a69697221 */ /* 0x000fe40000010000 */
[----:B------:R-:W-:Y:S02]  /*6300*/  FFMA.FTZ R83, R40, 2, R83 ;  /* 0x4000000028537823 */ /* 0x000fe40000010053 */
[----:B------:R-:W-:Y:S02]  /*6310*/  FFMA.FTZ R41, R88, R117, -R41 ;  /* 0x0000007558297223 */ /* 0x000fe40000010829 */
[----:B------:R-:W-:-:S02]  /*6320*/  FMUL.FTZ R40, R104, R45 ;  /* 0x0000002d68287220 */ /* 0x000fc40000410000 */
[-C--:B------:R-:W-:Y:S02]  /*6330*/  FMUL.FTZ R104, R104, R105.reuse ;  /* 0x0000006968687220 */ /* 0x080fe40000410000 */
[----:B------:R-:W-:Y:S02]  /*6340*/  FFMA.FTZ R82, R41, 2, R82 ;  /* 0x4000000029527823 */ /* 0x000fe40000010052 */
[C---:B------:R-:W-:Y:S02]  /*6350*/  FFMA.FTZ R41, R103.reuse, R105, -R40 ;  /* 0x0000006967297223 */ /* 0x040fe40000010828 */
[----:B------:R-:W-:Y:S02]  /*6360*/  FFMA.FTZ R40, R103, R45, R104 ;  /* 0x0000002d67287223 */ /* 0x000fe40000010068 */
[----:B------:R-:W-:Y:S02]  /*6370*/  FMUL.FTZ R43, R89, R116 ;  /* 0x00000074592b7220 */ /* 0x000fe40000410000 */
[----:B------:R-:W-:-:S02]  /*6380*/  FADD.FTZ R40, RZ, R40 ;  /* 0x00000028ff287221 */ /* 0x000fc40000010000 */
[----:B------:R-:W-:Y:S02]  /*6390*/  FFMA.FTZ R42, R88, R114, -R43 ;  /* 0x00000072582a7223 */ /* 0x000fe4000001082b */
[----:B------:R-:W-:Y:S02]  /*63a0*/  FADD.FTZ R102, R102, R41 ;  /* 0x0000002966667221 */ /* 0x000fe40000010000 */
        /* <DEDUP_REMOVED lines=20> */
[----:B------:R-:W-:Y:S02]  /*64f0*/  FFMA.FTZ R88, R88, R102, -R89 ;  /* 0x0000006658587223 */ /* 0x000fe40000010859 */
        /* <DEDUP_REMOVED lines=16> */
.L_x_1465:
        /* <DEDUP_REMOVED lines=26> */
[----:B------:R1:W-:Y:S03]  /*67a0*/  STS.U16 [R28+0x8], R35 ;  /* 0x000008231c007388 */ /* 0x0003e60000000400 */
[----:B--2---:R-:W-:Y:S01]  /*67b0*/  PRMT R33, R31, 0x7632, R33 ;  /* 0x000076321f217816 */ /* 0x004fe20000000021 */
[----:B------:R2:W-:Y:S01]  /*67c0*/  STS.U16 [R28+0xa], R36 ;  /* 0x00000a241c007388 */ /* 0x0005e20000000400 */
[----:B0-----:R-:W-:-:S03]  /*67d0*/  PRMT R34, R29, 0x7632, R34 ;  /* 0x000076321d227816 */ /* 0x001fc60000000022 */
[----:B------:R-:W-:Y:S01]  /*67e0*/  STS.U16 [R28+0xc], R37 ;  /* 0x00000c251c007388 */ /* 0x000fe20000000400 */
[----:B-1----:R-:W-:-:S03]  /*67f0*/  PRMT R35, R30, 0x7632, R35 ;  /* 0x000076321e237816 */ /* 0x002fc60000000023 */
[----:B------:R0:W-:Y:S01]  /*6800*/  STS.U16 [R28+0xe], R32 ;  /* 0x00000e201c007388 */ /* 0x0001e20000000400 */
[----:B--2---:R-:W-:-:S03]  /*6810*/  IMAD R36, R7, c[0x0][0x1f0], RZ ;  /* 0x00007c0007247a24 */ /* 0x004fc600078e02ff */
[----:B------:R-:W-:Y:S01]  /*6820*/  STS.U16 [R28+0x10], R38 ;  /* 0x000010261c007388 */ /* 0x000fe20000000400 */
[----:B------:R-:W-:-:S03]  /*6830*/  IMAD R55, R5, c[0x0][0x1f4], R36 ;  /* 0x00007d0005377a24 */ /* 0x000fc600078e0224 */
[----:B------:R1:W-:Y:S01]  /*6840*/  STS.U16 [R28+0x12], R39 ;  /* 0x000012271c007388 */ /* 0x0003e20000000400 */
[----:B0-----:R-:W-:-:S03]  /*6850*/  IMAD R32, R7, c[0x0][0x200], RZ ;  /* 0x0000800007207a24 */ /* 0x001fc600078e02ff */
[----:B------:R-:W-:Y:S01]  /*6860*/  STS.U16 [R28+0x14], R31 ;  /* 0x0000141f1c007388 */ /* 0x000fe20000000400 */
[----:B------:R-:W-:-:S03]  /*6870*/  IMAD R43, R5, c[0x0][0x204], R32 ;  /* 0x00008100052b7a24 */ /* 0x000fc600078e0220 */
[----:B------:R-:W-:Y:S01]  /*6880*/  STS.U16 [R28+0x16], R33 ;  /* 0x000016211c007388 */ /* 0x000fe20000000400 */
[----:B-1----:R-:W-:-:S03]  /*6890*/  LOP3.LUT R39, R9, 0x40, RZ, 0xfc, !PT ;  /* 0x0000004009277812 */ /* 0x002fc600078efcff */
[----:B------:R0:W-:Y:S04]  /*68a0*/  STS.U16 [R28+0x18], R29 ;  /* 0x0000181d1c007388 */ /* 0x0001e80000000400 */
[----:B------:R-:W-:Y:S04]  /*68b0*/  STS.U16 [R28+0x1a], R34 ;  /* 0x00001a221c007388 */ /* 0x000fe80000000400 */
[----:B------:R1:W-:Y:S01]  /*68c0*/  STS.U16 [R28+0x1c], R30 ;  /* 0x00001c1e1c007388 */ /* 0x0003e20000000400 */
[----:B0-----:R-:W-:-:S03]  /*68d0*/  IMAD R29, R3, c[0x0][0x208], RZ ;  /* 0x00008200031d7a24 */ /* 0x001fc600078e02ff */
[----:B------:R0:W-:Y:S01]  /*68e0*/  STS.U16 [R28+0x1e], R35 ;  /* 0x00001e231c007388 */ /* 0x0001e20000000400 */
[----:B------:R-:W-:-:S06]  /*68f0*/  NOP ;  /* 0x0000000000007918 */ /* 0x000fcc0000000000 */
[----:B------:R-:W-:Y:S01]  /*6900*/  LDS.U16 R45, [R12] ;  /* 0x000000000c2d7984 */ /* 0x000fe20000000400 */
[----:B-1----:R-:W-:Y:S01]  /*6910*/  IMAD.WIDE.U32 R30, R5, c[0x0][0x200], RZ ;  /* 0x00008000051e7a25 */ /* 0x002fe200078e00ff */
[----:B------:R-:W-:Y:S02]  /*6920*/  LEA R34, P2, R9, c[0x0][0x258], 0x1 ;  /* 0x0000960009227a11 */ /* 0x000fe400078408ff */
[----:B------:R-:W-:Y:S01]  /*6930*/  LDS.U16 R51, [R13+0x40] ;  /* 0x000040000d337984 */ /* 0x000fe20000000400 */
[C---:B------:R-:W-:Y:S01]  /*6940*/  IMAD R29, R0.reuse, c[0x0][0x20c], R29 ;  /* 0x00008300001d7a24 */ /* 0x040fe200078e021d */
        /* <DEDUP_REMOVED lines=8> */
[----:B0-----:R-:W-:Y:S01]  /*69d0*/  IADD3 R35, P3, R30, R32, RZ ;  /* 0x000000201e237210 */ /* 0x001fe20007f7e0ff */
[----:B------:R-:W-:Y:S01]  /*69e0*/  LDS.U16 R63, [R17+0x140] ;  /* 0x00014000113f7984 */ /* 0x000fe20000000400 */
[----:B------:R-:W-:Y:S01]  /*69f0*/  @!P1 IMAD.WIDE.U32 R36, R5, c[0x0][0x1f0], R30 ;  /* 0x00007c0005249a25 */ /* 0x000fe200078e001e */
[----:B------:R-:W-:-:S02]  /*6a00*/  IADD3 R32, P4, R9, R30, RZ ;  /* 0x0000001e09207210 */ /* 0x000fc40007f9e0ff */
[----:B------:R-:W-:Y:S01]  /*6a10*/  LDS.U16 R65, [R18+0x180] ;  /* 0x0001800012417984 */ /* 0x000fe20000000400 */
[----:B------:R-:W-:Y:S02]  /*6a20*/  IADD3.X R38, R31, R29, R33, P3, !PT ;  /* 0x0000001d1f267210 */ /* 0x000fe40001ffe421 */
[----:B------:R-:W-:Y:S01]  /*6a30*/  LEA.HI.X R33, R9, c[0x0][0x25c], R10, 0x1, P2 ;  /* 0x0000970009217a11 */ /* 0x000fe200010f0c0a */
[----:B------:R-:W-:Y:S01]  /*6a40*/  LDS.U16 R67, [R19+0x1c0] ;  /* 0x0001c00013437984 */ /* 0x000fe20000000400 */
[----:B------:R-:W-:Y:S02]  /*6a50*/  LEA R34, P5, R35, R34, 0x1 ;  /* 0x0000002223227211 */ /* 0x000fe400078a08ff */
[----:B------:R-:W-:Y:S01]  /*6a60*/  LOP3.LUT R29, R9, 0x20, RZ, 0xfc, !PT ;  /* 0x00000020091d7812 */ /* 0x000fe200078efcff */
        /* <DEDUP_REMOVED lines=15> */
[----:B------:R-:W-:-:S11]  /*6b60*/  ISETP.GE.AND P2, PT, R29, R44, PT ;  /* 0x0000002c1d00720c */ /* 0x000fd60003f46270 */
        /* <DEDUP_REMOVED lines=10> */
.L_x_1470:
[----:B------:R-:W-:Y:S05]  /*6c10*/  BSYNC B0 ;  /* 0x0000000000007941 */ /* 0x000fea0003800000 */
.L_x_1469:
[-C--:B------:R-:W-:Y:S01]  /*6c20*/  ISETP.GE.AND P5, PT, R39, R44.reuse, PT ;  /* 0x0000002c2700720c */ /* 0x080fe20003fa6270 */
[----:B------:R1:W-:Y:S01]  /*6c30*/  @!P2 STG.E.U16 [R34.64+0x40], R51 ;  /* 0x000040332200a986 */ /* 0x0003e2000c101504 */
[----:B0-----:R-:W-:Y:S01]  /*6c40*/  LOP3.LUT R43, R9, 0x80, RZ, 0xfc, !PT ;  /* 0x00000080092b7812 */ /* 0x001fe200078efcff */
[----:B------:R-:W-:Y:S01]  /*6c50*/  IMAD R57, R3, c[0x0][0x1f8], RZ ;  /* 0x00007e0003397a24 */ /* 0x000fe200078e02ff */
[----:B------:R-:W-:Y:S01]  /*6c60*/  LOP3.LUT R41, R9, 0x60, RZ, 0xfc, !PT ;  /* 0x0000006009297812 */ /* 0x000fe200078efcff */
[----:B------:R-:W-:Y:S01]  /*6c70*/  IMAD.WIDE.U32 R48, R5, c[0x0][0x1f0], RZ ;  /* 0x00007c0005307a25 */ /* 0x000fe200078e00ff */
[----:B------:R-:W-:Y:S02]  /*6c80*/  ISETP.GE.AND P2, PT, R43, R44, PT ;  /* 0x0000002c2b00720c */ /* 0x000fe40003f46270 */
[----:B------:R-:W-:Y:S01]  /*6c90*/  LOP3.LUT R45, R9, 0xa0, RZ, 0xfc, !PT ;  /* 0x000000a0092d7812 */ /* 0x000fe200078efcff */
[----:B------:R-:W-:Y:S01]  /*6ca0*/  @!P1 IMAD.WIDE.U32 R36, R0, c[0x0][0x1f8], R36 ;  /* 0x00007e0000249a25 */ /* 0x000fe200078e0024 */
[----:B------:R-:W-:-:S02]  /*6cb0*/  IADD3 R55, R49, R55, RZ ;  /* 0x0000003731377210 */ /* 0x000fc40007ffe0ff */
[----:B------:R-:W-:Y:S01]  /*6cc0*/  MOV R54, R48 ;  /* 0x0000003000367202 */ /* 0x000fe20000000f00 */
[----:B------:R0:W-:Y:S01]  /*6cd0*/  @!P5 STG.E.U16 [R34.64+0x80], R53 ;  /* 0x000080352200d986 */ /* 0x0001e2000c101504 */
[----:B------:R-:W-:Y:S01]  /*6ce0*/  IMAD R107, R0, c[0x0][0x1fc], R57 ;  /* 0x00007f00006b7a24 */ /* 0x000fe200078e0239 */
[C---:B------:R-:W-:Y:S02]  /*6cf0*/  @!P1 IADD3 R50, P5, R9.reuse, R36, RZ ;  /* 0x0000002409329210 */ /* 0x040fe40007fbe0ff */
[----:B------:R-:W-:Y:S02]  /*6d00*/  LOP3.LUT R47, R9, 0xc0, RZ, 0xfc, !PT ;  /* 0x000000c0092f7812 */ /* 0x000fe400078efcff */
[----:B------:R-:W-:Y:S01]  /*6d10*/  @!P1 IADD3.X R105, R10, R37, R107, P5, !PT ;  /* 0x000000250a699210 */ /* 0x000fe20002ffe46b */
[----:B------:R-:W-:Y:S01]  /*6d20*/  IMAD.WIDE.U32 R36, R0, c[0x0][0x1f8], R54 ;  /* 0x00007e0000247a25 */ /* 0x000fe200078e0036 */
[-C--:B------:R-:W-:Y:S01]  /*6d30*/  ISETP.GE.AND P6, PT, R41, R44.reuse, PT ;  /* 0x0000002c2900720c */ /* 0x080fe20003fc6270 */
[----:B------:R-:W-:Y:S01]  /*6d40*/  @!P2 STG.E.U16 [R34.64+0x100], R61 ;  /* 0x0001003d2200a986 */ /* 0x000fe2000c101504 */
[----:B------:R-:W-:-:S02]  /*6d50*/  ISETP.GE.AND P3, PT, R45, R44, PT ;  /* 0x0000002c2d00720c */ /* 0x000fc40003f66270 */
[----:B------:R-:W-:Y:S02]  /*6d60*/  ISETP.GE.AND P4, PT, R47, R44, PT ;  /* 0x0000002c2f00720c */ /* 0x000fe40003f86270 */
[----:B------:R-:W-:Y:S02]  /*6d70*/  IADD3 R42, P2, R30, R36, RZ ;  /* 0x000000241e2a7210 */ /* 0x000fe40007f5e0ff */
[----:B------:R-:W-:Y:S02]  /*6d80*/  LOP3.LUT R49, R9, 0xe0, RZ, 0xfc, !PT ;  /* 0x000000e009317812 */ /* 0x000fe400078efcff */
[----:B------:R-:W-:Y:S02]  /*6d90*/  IADD3.X R46, R31, R107, R37, P2, !PT ;  /* 0x0000006b1f2e7210 */ /* 0x000fe400017fe425 */
[C---:B-1----:R-:W-:Y:S01]  /*6da0*/  LOP3.LUT R51, R9.reuse, 0x100, RZ, 0xfc, !PT ;  /* 0x0000010009337812 */ /* 0x042fe200078efcff */
[----:B------:R1:W-:Y:S01]  /*6db0*/  @!P6 STG.E.U16 [R34.64+0xc0], R59 ;  /* 0x0000c03b2200e986 */ /* 0x0003e2000c101504 */
[----:B0-----:R-:W-:-:S02]  /*6dc0*/  LOP3.LUT R53, R9, 0x120, RZ, 0xfc, !PT ;  /* 0x0000012009357812 */ /* 0x001fc400078efcff */
[C---:B------:R-:W-:Y:S01]  /*6dd0*/  LOP3.LUT R57, R9.reuse, 0x160, RZ, 0xfc, !PT ;  /* 0x0000016009397812 */ /* 0x040fe200078efcff */
[----:B------:R0:W-:Y:S01]  /*6de0*/  @!P3 STG.E.U16 [R34.64+0x140], R63 ;  /* 0x0001403f2200b986 */ /* 0x0001e2000c101504 */
[----:B------:R-:W-:Y:S02]  /*6df0*/  IADD3 R40, P2, R9, 0x20, RZ ;  /* 0x0000002009287810 */ /* 0x000fe40007f5e0ff */
[-C--:B------:R-:W-:Y:S01]  /*6e00*/  ISETP.GE.AND P6, PT, R49, R44.reuse, PT ;  /* 0x0000002c3100720c */ /* 0x080fe20003fc6270 */
[----:B------:R2:W-:Y:S01]  /*6e10*/  @!P4 STG.E.U16 [R34.64+0x180], R65 ;  /* 0x000180412200c986 */ /* 0x0005e2000c101504 */
[-C--:B------:R-:W-:Y:S02]  /*6e20*/  ISETP.GE.AND P4, PT, R51, R44.reuse, PT ;  /* 0x0000002c3300720c */ /* 0x080fe40003f86270 */
[-C--:B------:R-:W-:Y:S02]  /*6e30*/  ISETP.GE.AND P3, PT, R53, R44.reuse, PT ;  /* 0x0000002c3500720c */ /* 0x080fe40003f66270 */
[----:B------:R-:W-:-:S02]  /*6e40*/  ISETP.GE.AND P5, PT, R57, R44, PT ;  /* 0x0000002c3900720c */ /* 0x000fc40003fa6270 */
[----:B------:R-:W-:Y:S02]  /*6e50*/  IADD3.X R37, RZ, R10, RZ, P2, !PT ;  /* 0x0000000aff257210 */ /* 0x000fe400017fe4ff */
[C---:B------:R-:W-:Y:S02]  /*6e60*/  LOP3.LUT R55, R9.reuse, 0x140, RZ, 0xfc, !PT ;  /* 0x0000014009377812 */ /* 0x040fe400078efcff */
[C---:B------:R-:W-:Y:S01]  /*6e70*/  SHF.L.U64.HI R38, R40.reuse, 0x1, R37 ;  /* 0x0000000128267819 */ /* 0x040fe20000010225 */
[----:B------:R-:W-:Y:S01]  /*6e80*/  @!P6 STG.E.U16 [R34.64+0x1c0], R67 ;  /* 0x0001c0432200e986 */ /* 0x000fe2000c101504 */
[----:B------:R-:W-:Y:S02]  /*6e90*/  SHF.L.U32 R40, R40, 0x1, RZ ;  /* 0x0000000128287819 */ /* 0x000fe400000006ff */
[----:B-1----:R-:W-:Y:S01]  /*6ea0*/  LOP3.LUT R59, R9, 0x180, RZ, 0xfc, !PT ;  /* 0x00000180093b7812 */ /* 0x002fe200078efcff */
[----:B------:R1:W-:Y:S01]  /*6eb0*/  @!P4 STG.E.U16 [R34.64+0x200], R69 ;  /* 0x000200452200c986 */ /* 0x0003e2000c101504 */
[----:B------:R-:W-:-:S02]  /*6ec0*/  IADD3 R36, P2, R40, c[0x0][0x268], RZ ;  /* 0x00009a0028247a10 */ /* 0x000fc40007f5e0ff */
[C---:B------:R-:W-:Y:S01]  /*6ed0*/  LOP3.LUT R61, R9.reuse, 0x1a0, RZ, 0xfc, !PT ;  /* 0x000001a0093d7812 */ /* 0x040fe200078efcff */
[----:B------:R-:W-:Y:S01]  /*6ee0*/  @!P3 STG.E.U16 [R34.64+0x240], R71 ;  /* 0x000240472200b986 */ /* 0x000fe2000c101504 */
[C---:B0-----:R-:W-:Y:S02]  /*6ef0*/  LOP3.LUT R63, R9.reuse, 0x1c0, RZ, 0xfc, !PT ;  /* 0x000001c0093f7812 */ /* 0x041fe400078efcff */
[----:B--2---:R-:W-:Y:S01]  /*6f00*/  LOP3.LUT R65, R9, 0x1e0, RZ, 0xfc, !PT ;  /* 0x000001e009417812 */ /* 0x004fe200078efcff */
[----:B------:R-:W-:Y:S01]  /*6f10*/  @!P5 STG.E.U16 [R34.64+0x2c0], R89 ;  /* 0x0002c0592200d986 */ /* 0x000fe2000c101504 */
[----:B------:R-:W-:Y:S02]  /*6f20*/  IADD3.X R37, R38, c[0x0][0x26c], RZ, P2, !PT ;  /* 0x00009b0026257a10 */ /* 0x000fe400017fe4ff */
[-C--:B------:R-:W-:Y:S02]  /*6f30*/  ISETP.GE.AND P6, PT, R55, R44.reuse, PT ;  /* 0x0000002c3700720c */ /* 0x080fe40003fc6270 */
[----:B------:R-:W-:-:S02]  /*6f40*/  ISETP.GE.AND P4, PT, R59, R44, PT ;  /* 0x0000002c3b00720c */ /* 0x000fc40003f86270 */
[-C--:B------:R-:W-:Y:S02]  /*6f50*/  ISETP.GE.AND P3, PT, R61, R44.reuse, PT ;  /* 0x0000002c3d00720c */ /* 0x080fe40003f66270 */
[-C--:B------:R-:W-:Y:S02]  /*6f60*/  ISETP.GE.AND P2, PT, R63, R44.reuse, PT ;  /* 0x0000002c3f00720c */ /* 0x080fe40003f46270 */
[----:B------:R-:W-:Y:S02]  /*6f70*/  ISETP.GE.AND P5, PT, R65, R44, PT ;  /* 0x0000002c4100720c */ /* 0x000fe40003fa6270 */
[----:B-1----:R-:W-:-:S03]  /*6f80*/  PRMT R69, RZ, 0x7610, R69 ;  /* 0x00007610ff457816 */ /* 0x002fc60000000045 */
[----:B------:R-:W-:Y:S01]  /*6f90*/  @!P6 STG.E.U16 [R34.64+0x280], R73 ;  /* 0x000280492200e986 */ /* 0x000fe2000c101504 */
[----:B------:R-:W-:-:S03]  /*6fa0*/  LEA R36, P6, R42, R36, 0x1 ;  /* 0x000000242a247211 */ /* 0x000fc600078c08ff */
[----:B------:R-:W-:Y:S01]  /*6fb0*/  @!P4 STG.E.U16 [R34.64+0x300], R91 ;  /* 0x0003005b2200c986 */ /* 0x000fe2000c101504 */
[----:B------:R-:W-:Y:S02]  /*6fc0*/  LEA.HI.X R37, R42, R37, R46, 0x1, P6 ;  /* 0x000000252a257211 */ /* 0x000fe400030f0c2e */
[C---:B------:R-:W-:Y:S01]  /*6fd0*/  @!P1 LEA R66, P6, R50.reuse, c[0x0][0x268], 0x1 ;  /* 0x00009a0032429a11 */ /* 0x040fe200078c08ff */
[----:B------:R-:W-:Y:S01]  /*6fe0*/  @!P3 STG.E.U16 [R34.64+0x340], R93 ;  /* 0x0003405d2200b986 */ /* 0x000fe2000c101504 */
[-C--:B------:R-:W-:Y:S02]  /*6ff0*/  ISETP.GE.AND P3, PT, R29, R100.reuse, PT ;  /* 0x000000641d00720c */ /* 0x080fe40003f66270 */
[----:B------:R-:W-:Y:S01]  /*7000*/  @!P1 LEA.HI.X R67, R50, c[0x0][0x26c], R105, 0x1, P6 ;  /* 0x00009b0032439a11 */ /* 0x000fe200030f0c69 */
[----:B------:R-:W-:Y:S04]  /*7010*/  @!P2 STG.E.U16 [R34.64+0x380], R101 ;  /* 0x000380652200a986 */ /* 0x000fe8000c101504 */
[----:B------:R0:W-:Y:S04]  /*7020*/  @!P5 STG.E.U16 [R34.64+0x3c0], R103 ;  /* 0x0003c0672200d986 */ /* 0x0001e8000c101504 */
[----:B------:R-:W-:Y:S01]  /*7030*/  BAR.SYNC.DEFER_BLOCKING 0x0 ;  /* 0x0000000000007b1d */ /* 0x000fe20000010000 */
[----:B------:R-:W-:-:S02]  /*7040*/  ISETP.GE.AND P2, PT, R41, R100, PT ;  /* 0x000000642900720c */ /* 0x000fc40003f46270 */
[-C--:B------:R-:W-:Y:S02]  /*7050*/  ISETP.GE.AND P5, PT, R45, R100.reuse, PT ;  /* 0x000000642d00720c */ /* 0x080fe40003fa6270 */
[----:B------:R-:W-:Y:S02]  /*7060*/  PRMT R42, RZ, 0x7610, R42 ;  /* 0x00007610ff2a7816 */ /* 0x000fe4000000002a */
[----:B------:R-:W-:Y:S02]  /*7070*/  PRMT R44, RZ, 0x7610, R44 ;  /* 0x00007610ff2c7816 */ /* 0x000fe4000000002c */
[----:B0-----:R-:W-:Y:S02]  /*7080*/  PRMT R35, RZ, 0x7610, R35 ;  /* 0x00007610ff237816 */ /* 0x001fe40000000023 */
[----:B------:R-:W-:Y:S01]  /*7090*/  PRMT R34, RZ, 0x7610, R34 ;  /* 0x00007610ff227816 */ /* 0x000fe20000000022 */
[----:B------:R0:W2:Y:S01]  /*70a0*/  @!P1 LDG.E.U16 R69, [R66.64] ;  /* 0x0000000442459981 */ /* 0x0000a2000c1e1500 */
[----:B------:R-:W-:-:S02]  /*70b0*/  ISETP.GE.AND P1, PT, R43, R100, PT ;  /* 0x000000642b00720c */ /* 0x000fc40003f26270 */
[-C--:B------:R-:W-:Y:S01]  /*70c0*/  ISETP.GE.AND P4, PT, R47, R100.reuse, PT ;  /* 0x000000642f00720c */ /* 0x080fe20003f86270 */
[----:B------:R-:W3:Y:S01]  /*70d0*/  @!P3 LDG.E.U16 R42, [R36.64] ;  /* 0x00000004242ab981 */ /* 0x000ee2000c1e1500 */
[-C--:B------:R-:W-:Y:S02]  /*70e0*/  ISETP.GE.AND P3, PT, R49, R100.reuse, PT ;  /* 0x000000643100720c */ /* 0x080fe40003f66270 */
[-C--:B------:R-:W-:Y:S01]  /*70f0*/  ISETP.GE.AND P6, PT, R39, R100.reuse, PT ;  /* 0x000000642700720c */ /* 0x080fe20003fc6270 */
[----:B------:R-:W4:Y:S01]  /*7100*/  @!P2 LDG.E.U16 R44, [R36.64+0x80] ;  /* 0x00008004242ca981 */ /* 0x000f22000c1e1500 */
[-C--:B------:R-:W-:Y:S02]  /*7110*/  ISETP.GE.AND P2, PT, R51, R100.reuse, PT ;  /* 0x000000643300720c */ /* 0x080fe40003f46270 */
[----:B------:R-:W-:Y:S01]  /*7120*/  PRMT R73, RZ, 0x7610, R73 ;  /* 0x00007610ff497816 */ /* 0x000fe20000000049 */
[----:B------:R-:W5:Y:S01]  /*7130*/  @!P5 LDG.E.U16 R34, [R36.64+0x100] ;  /* 0x000100042422d981 */ /* 0x000f62000c1e1500 */
[----:B------:R-:W-:-:S02]  /*7140*/  ISETP.GE.AND P5, PT, R55, R100, PT ;  /* 0x000000643700720c */ /* 0x000fc40003fa6270 */
[----:B------:R-:W-:Y:S01]  /*7150*/  PRMT R48, RZ, 0x7610, R48 ;  /* 0x00007610ff307816 */ /* 0x000fe20000000030 */
[----:B------:R-:W4:Y:S01]  /*7160*/  @!P1 LDG.E.U16 R35, [R36.64+0xc0] ;  /* 0x0000c00424239981 */ /* 0x000f22000c1e1500 */
[-C--:B------:R-:W-:Y:S02]  /*7170*/  ISETP.GE.AND P1, PT, R53, R100.reuse, PT ;  /* 0x000000643500720c */ /* 0x080fe40003f26270 */
[----:B------:R-:W-:Y:S01]  /*7180*/  PRMT R46, RZ, 0x7610, R46 ;  /* 0x00007610ff2e7816 */ /* 0x000fe2000000002e */
[----:B------:R-:W4:Y:S01]  /*7190*/  @!P4 LDG.E.U16 R73, [R36.64+0x140] ;  /* 0x000140042449c981 */ /* 0x000f22000c1e1500 */
[----:B0-----:R-:W-:Y:S02]  /*71a0*/  PRMT R67, RZ, 0x7610, R67 ;  /* 0x00007610ff437816 */ /* 0x001fe40000000043 */
[----:B------:R-:W-:Y:S02]  /*71b0*/  PRMT R89, RZ, 0x7610, R89 ;  /* 0x00007610ff597816 */ /* 0x000fe40000000059 */
[----:B------:R-:W-:Y:S01]  /*71c0*/  PRMT R71, RZ, 0x7610, R71 ;  /* 0x00007610ff477816 */ /* 0x000fe20000000047 */
[----:B------:R-:W4:Y:S01]  /*71d0*/  @!P3 LDG.E.U16 R46, [R36.64+0x180] ;  /* 0x00018004242eb981 */ /* 0x000f22000c1e1500 */
[----:B------:R-:W-:-:S02]  /*71e0*/  ISETP.GE.AND P4, PT, R57, R100, PT ;  /* 0x000000643900720c */ /* 0x000fc40003f86270 */
[-C--:B------:R-:W-:Y:S01]  /*71f0*/  ISETP.GE.AND P3, PT, R59, R100.reuse, PT ;  /* 0x000000643b00720c */ /* 0x080fe20003f66270 */
[----:B------:R-:W4:Y:S01]  /*7200*/  @!P2 LDG.E.U16 R67, [R36.64+0x1c0] ;  /* 0x0001c0042443a981 */ /* 0x000f22000c1e1500 */
[----:B------:R-:W-:-:S03]  /*7210*/  ISETP.GE.AND P2, PT, R61, R100, PT ;  /* 0x000000643d00720c */ /* 0x000fc60003f46270 */
[----:B------:R-:W4:Y:S01]  /*7220*/  @!P1 LDG.E.U16 R48, [R36.64+0x200] ;  /* 0x0002000424309981 */ /* 0x000f22000c1e1500 */
[----:B------:R-:W-:-:S03]  /*7230*/  ISETP.GE.AND P1, PT, R63, R100, PT ;  /* 0x000000643f00720c */ /* 0x000fc60003f26270 */
[----:B------:R-:W4:Y:S01]  /*7240*/  @!P5 LDG.E.U16 R89, [R36.64+0x240] ;  /* 0x000240042459d981 */ /* 0x000f22000c1e1500 */
[----:B------:R-:W-:-:S03]  /*7250*/  ISETP.GE.AND P5, PT, R65, R100, PT ;  /* 0x000000644100720c */ /* 0x000fc60003fa6270 */
[----:B------:R-:W4:Y:S01]  /*7260*/  @!P6 LDG.E.U16 R71, [R36.64+0x40] ;  /* 0x000040042447e981 */ /* 0x000f22000c1e1500 */
[----:B------:R-:W-:Y:S02]  /*7270*/  PRMT R50, RZ, 0x7610, R50 ;  /* 0x00007610ff327816 */ /* 0x000fe40000000032 */
[----:B------:R-:W-:Y:S02]  /*7280*/  PRMT R91, RZ, 0x7610, R91 ;  /* 0x00007610ff5b7816 */ /* 0x000fe4000000005b */
[----:B------:R-:W-:Y:S02]  /*7290*/  PRMT R52, RZ, 0x7610, R52 ;  /* 0x00007610ff347816 */ /* 0x000fe40000000034 */
[----:B------:R-:W-:Y:S01]  /*72a0*/  PRMT R93, RZ, 0x7610, R93 ;  /* 0x00007610ff5d7816 */ /* 0x000fe2000000005d */
[----:B------:R-:W5:Y:S01]  /*72b0*/  @!P4 LDG.E.U16 R50, [R36.64+0x280] ;  /* 0x000280042432c981 */ /* 0x000f62000c1e1500 */
[----:B------:R-:W-:-:S03]  /*72c0*/  PRMT R54, RZ, 0x7610, R54 ;  /* 0x00007610ff367816 */ /* 0x000fc60000000036 */
[----:B------:R-:W5:Y:S04]  /*72d0*/  @!P3 LDG.E.U16 R91, [R36.64+0x2c0] ;  /* 0x0002c004245bb981 */ /* 0x000f68000c1e1500 */
[----:B------:R-:W5:Y:S04]  /*72e0*/  @!P2 LDG.E.U16 R52, [R36.64+0x300] ;  /* 0x000300042434a981 */ /* 0x000f68000c1e1500 */
[----:B------:R-:W5:Y:S04]  /*72f0*/  @!P1 LDG.E.U16 R93, [R36.64+0x340] ;  /* 0x00034004245d9981 */ /* 0x000f68000c1e1500 */
[----:B------:R-:W5:Y:S04]  /*7300*/  @!P5 LDG.E.U16 R54, [R36.64+0x380] ;  /* 0x000380042436d981 */ /* 0x000f68000c1e1500 */
[----:B--2---:R-:W-:Y:S04]  /*7310*/  STS.U16 [R12], R69 ;  /* 0x000000450c007388 */ /* 0x004fe80000000400 */
[----:B---3--:R-:W-:Y:S04]  /*7320*/  STS.U16 [R13+0x40], R42 ;  /* 0x0000402a0d007388 */ /* 0x008fe80000000400 */
[----:B----4-:R-:W-:Y:S04]  /*7330*/  STS.U16 [R14+0x80], R71 ;  /* 0x000080470e007388 */ /* 0x010fe80000000400 */
[----:B------:R-:W-:Y:S04]  /*7340*/  STS.U16 [R15+0xc0], R44 ;  /* 0x0000c02c0f007388 */ /* 0x000fe80000000400 */
[----:B------:R-:W-:Y:S04]  /*7350*/  STS.U16 [R16+0x100], R35 ;  /* 0x0001002310007388 */ /* 0x000fe80000000400 */
[----:B-----5:R-:W-:Y:S04]  /*7360*/  STS.U16 [R17+0x140], R34 ;  /* 0x0001402211007388 */ /* 0x020fe80000000400 */
        /* <DEDUP_REMOVED lines=17> */
[----:B------:R-:W5:Y:S01]  /*7480*/  LDS.U16 R46, [R28+0xc] ;  /* 0x00000c001c2e7984 */ /* 0x000f620000000400 */
[----:B0-----:R-:W-:-:S03]  /*7490*/  PRMT R52, RZ, 0x5410, R34 ;  /* 0x00005410ff347816 */ /* 0x001fc60000000022 */
[----:B------:R-:W0:Y:S01]  /*74a0*/  LDS.U16 R34, [R28+0xe] ;  /* 0x00000e001c227984 */ /* 0x000e220000000400 */
[----:B-1----:R-:W-:Y:S01]  /*74b0*/  PRMT R56, RZ, 0x5410, R35 ;  /* 0x00005410ff387816 */ /* 0x002fe20000000023 */
[----:B------:R-:W-:Y:S02]  /*74c0*/  FMUL.FTZ R48, R52, -1.4426950216293334961 ;  /* 0xbfb8aa3b34307820 */ /* 0x000fe40000410000 */
[----:B------:R-:W1:Y:S01]  /*74d0*/  LDS.U16 R35, [R28+0x10] ;  /* 0x000010001c237984 */ /* 0x000e620000000400 */
[----:B--2---:R-:W-:Y:S01]  /*74e0*/  PRMT R68, RZ, 0x5410, R42 ;  /* 0x00005410ff447816 */ /* 0x004fe2000000002a */
[----:B------:R-:W-:Y:S02]  /*74f0*/  FMUL.FTZ R50, R56, -1.4426950216293334961 ;  /* 0xbfb8aa3b38327820 */ /* 0x000fe40000410000 */
[----:B------:R-:W2:Y:S01]  /*7500*/  LDS.U16 R42, [R28+0x16] ;  /* 0x000016001c2a7984 */ /* 0x000ea20000000400 */
[----:B---3--:R-:W-:Y:S01]  /*7510*/  PRMT R70, RZ, 0x5410, R44 ;  /* 0x00005410ff467816 */ /* 0x008fe2000000002c */
[----:B------:R3:W-:Y:S02]  /*7520*/  MUFU.EX2 R54, R48 ;  /* 0x0000003000367308 */ /* 0x0007e40000000800 */
[----:B------:R-:W-:Y:S01]  /*7530*/  LDS.U16 R44, [R28+0x18] ;  /* 0x000018001c2c7984 */ /* 0x000fe20000000400 */
[----:B----4-:R-:W-:-:S03]  /*7540*/  PRMT R60, RZ, 0x5410, R36 ;  /* 0x00005410ff3c7816 */ /* 0x010fc60000000024 */
[----:B------:R-:W-:Y:S02]  /*7550*/  LDS.U16 R36, [R28+0x12] ;  /* 0x000012001c247984 */ /* 0x000fe40000000400 */
[----:B------:R4:W-:Y:S01]  /*7560*/  MUFU.EX2 R58, R50 ;  /* 0x00000032003a7308 */ /* 0x0009e20000000800 */
[----:B---3--:R-:W-:Y:S01]  /*7570*/  FMUL.FTZ R48, R68, -1.4426950216293334961 ;  /* 0xbfb8aa3b44307820 */ /* 0x008fe20000410000 */
[----:B-----5:R-:W-:Y:S02]  /*7580*/  PRMT R64, RZ, 0x5410, R37 ;  /* 0x00005410ff407816 */ /* 0x020fe40000000025 */
[----:B------:R-:W-:Y:S01]  /*7590*/  PRMT R71, RZ, 0x5410, R46 ;  /* 0x00005410ff477816 */ /* 0x000fe2000000002e */
[----:B------:R-:W3:Y:S01]  /*75a0*/  LDS.U16 R37, [R28+0x14] ;  /* 0x000014001c257984 */ /* 0x000ee20000000400 */
[----:B----4-:R-:W-:Y:S02]  /*75b0*/  FMUL.FTZ R50, R70, -1.4426950216293334961 ;  /* 0xbfb8aa3b46327820 */ /* 0x010fe40000410000 */
[----:B------:R4:W-:Y:S01]  /*75c0*/  MUFU.EX2 R67, R48 ;  /* 0x0000003000437308 */ /* 0x0009e20000000800 */
[----:B------:R-:W-:Y:S07]  /*75d0*/  LDS.U16 R46, [R28+0x1a] ;  /* 0x00001a001c2e7984 */ /* 0x000fee0000000400 */
[----:B------:R5:W-:Y:S01]  /*75e0*/  MUFU.EX2 R69, R50 ;  /* 0x0000003200457308 */ /* 0x000be20000000800 */
[----:B----4-:R-:W4:Y:S04]  /*75f0*/  LDS.U16 R48, [R28+0x1c] ;  /* 0x00001c001c307984 */ /* 0x010f280000000400 */
[----:B-----5:R-:W5:Y:S01]  /*7600*/  LDS.U16 R50, [R28+0x1e] ;  /* 0x00001e001c327984 */ /* 0x020f620000000400 */
[----:B0-----:R-:W-:-:S02]  /*7610*/  PRMT R88, RZ, 0x5410, R34 ;  /* 0x00005410ff587816 */ /* 0x001fc40000000022 */
[----:B-1----:R-:W-:-:S03]  /*7620*/  PRMT R90, RZ, 0x5410, R35 ;  /* 0x00005410ff5a7816 */ /* 0x002fc60000000023 */
[----:B------:R-:W-:Y:S01]  /*7630*/  FMUL.FTZ R34, R88, -1.4426950216293334961 ;  /* 0xbfb8aa3b58227820 */ /* 0x000fe20000410000 */
[----:B--2---:R-:W-:Y:S01]  /*7640*/  PRMT R93, RZ, 0x5410, R42 ;  /* 0x00005410ff5d7816 */ /* 0x004fe2000000002a */
[----:B------:R-:W-:Y:S02]  /*7650*/  FMUL.FTZ R35, R90, -1.4426950216293334961 ;  /* 0xbfb8aa3b5a237820 */ /* 0x000fe40000410000 */
[----:B------:R0:W1:Y:S01]  /*7660*/  MUFU.EX2 R89, R34 ;  /* 0x0000002200597308 */ /* 0x0000620000000800 */
[----:B------:R-:W-:Y:S02]  /*7670*/  FMUL.FTZ R62, R60, -1.4426950216293334961 ;  /* 0xbfb8aa3b3c3e7820 */ /* 0x000fe40000410000 */
[----:B------:R-:W-:-:S05]  /*7680*/  FMUL.FTZ R66, R64, -1.4426950216293334961 ;  /* 0xbfb8aa3b40427820 */ /* 0x000fca0000410000 */
[----:B------:R2:W-:Y:S01]  /*7690*/  MUFU.EX2 R91, R35 ;  /* 0x00000023005b7308 */ /* 0x0005e20000000800 */
[----:B0-----:R-:W-:Y:S01]  /*76a0*/  FMUL.FTZ R34, R93, -1.4426950216293334961 ;  /* 0xbfb8aa3b5d227820 */ /* 0x001fe20000410000 */
[----:B---3--:R-:W-:Y:S02]  /*76b0*/  PRMT R92, RZ, 0x5410, R37 ;  /* 0x00005410ff5c7816 */ /* 0x008fe40000000025 */
[----:B------:R-:W-:Y:S02]  /*76c0*/  PRMT R44, RZ, 0x5410, R44 ;  /* 0x00005410ff2c7816 */ /* 0x000fe4000000002c */
[----:B--2---:R-:W-:Y:S02]  /*76d0*/  PRMT R35, RZ, 0x5410, R36 ;  /* 0x00005410ff237816 */ /* 0x004fe40000000024 */
[----:B------:R0:W-:Y:S01]  /*76e0*/  MUFU.EX2 R101, R34 ;  /* 0x0000002200657308 */ /* 0x0001e20000000800 */
[----:B----4-:R-:W-:Y:S02]  /*76f0*/  PRMT R48, RZ, 0x5410, R48 ;  /* 0x00005410ff307816 */ /* 0x010fe40000000030 */
[----:B------:R-:W-:Y:S01]  /*7700*/  FMUL.FTZ R36, R35, -1.4426950216293334961 ;  /* 0xbfb8aa3b23247820 */ /* 0x000fe20000410000 */
[----:B0-----:R-:W-:-:S02]  /*7710*/  PRMT R34, RZ, 0x5410, R46 ;  /* 0x00005410ff227816 */ /* 0x001fc4000000002e */
[----:B-----5:R-:W-:Y:S01]  /*7720*/  PRMT R50, RZ, 0x5410, R50 ;  /* 0x00005410ff327816 */ /* 0x020fe20000000032 */
[----:B------:R-:W-:Y:S01]  /*7730*/  FMUL.FTZ R103, R48, -1.4426950216293334961 ;  /* 0xbfb8aa3b30677820 */ /* 0x000fe20000410000 */
[----:B------:R-:W0:Y:S01]  /*7740*/  MUFU.EX2 R62, R62 ;  /* 0x0000003e003e7308 */ /* 0x000e220000000800 */
[----:B------:R-:W-:Y:S02]  /*7750*/  FMUL.FTZ R73, R71, -1.4426950216293334961 ;  /* 0xbfb8aa3b47497820 */ /* 0x000fe40000410000 */
[----:B------:R-:W-:Y:S02]  /*7760*/  FMUL.FTZ R37, R92, -1.4426950216293334961 ;  /* 0xbfb8aa3b5c257820 */ /* 0x000fe40000410000 */
[----:B------:R-:W-:Y:S02]  /*7770*/  FMUL.FTZ R46, R34, -1.4426950216293334961 ;  /* 0xbfb8aa3b222e7820 */ /* 0x000fe40000410000 */
[----:B------:R-:W-:Y:S01]  /*7780*/  FMUL.FTZ R104, R50, -1.4426950216293334961 ;  /* 0xbfb8aa3b32687820 */ /* 0x000fe20000410000 */
[----:B------:R-:W2:Y:S01]  /*7790*/  MUFU.EX2 R66, R66 ;  /* 0x0000004200427308 */ /* 0x000ea20000000800 */
[----:B------:R-:W-:-:S02]  /*77a0*/  FMUL.FTZ R42, R44, -1.4426950216293334961 ;  /* 0xbfb8aa3b2c2a7820 */ /* 0x000fc40000410000 */
[----:B-1----:R-:W-:Y:S02]  /*77b0*/  FADD.FTZ R89, R89, 1 ;  /* 0x3f80000059597421 */ /* 0x002fe40000010000 */
[----:B------:R-:W-:-:S03]  /*77c0*/  FADD.FTZ R54, R54, 1 ;  /* 0x3f80000036367421 */ /* 0x000fc60000010000 */
[----:B------:R-:W1:Y:S08]  /*77d0*/  MUFU.EX2 R36, R36 ;  /* 0x0000002400247308 */ /* 0x000e700000000800 */
[----:B------:R-:W3:Y:S08]  /*77e0*/  MUFU.EX2 R103, R103 ;  /* 0x0000006700677308 */ /* 0x000ef00000000800 */
[----:B------:R-:W4:Y:S08]  /*77f0*/  MUFU.EX2 R73, R73 ;  /* 0x0000004900497308 */ /* 0x000f300000000800 */
[----:B------:R-:W5:Y:S08]  /*7800*/  MUFU.EX2 R37, R37 ;  /* 0x0000002500257308 */ /* 0x000f700000000800 */
[----:B------:R5:W0:Y:S08]  /*7810*/  MUFU.EX2 R102, R42 ;  /* 0x0000002a00667308 */ /* 0x000a300000000800 */
[----:B------:R-:W0:Y:S08]  /*7820*/  MUFU.EX2 R46, R46 ;  /* 0x0000002e002e7308 */ /* 0x000e300000000800 */
[----:B------:R-:W1:Y:S01]  /*7830*/  MUFU.EX2 R104, R104 ;  /* 0x0000006800687308 */ /* 0x000e620000000800 */
[----:B------:R-:W-:-:S07]  /*7840*/  FADD.FTZ R58, R58, 1 ;  /* 0x3f8000003a3a7421 */ /* 0x000fce0000010000 */
[----:B------:R-:W3:Y:S01]  /*7850*/  MUFU.RCP R105, R54 ;  /* 0x0000003600697308 */ /* 0x000ee20000001000 */
[----:B0-----:R-:W-:-:S07]  /*7860*/  FADD.FTZ R62, R62, 1 ;  /* 0x3f8000003e3e7421 */ /* 0x001fce0000010000 */
[----:B------:R-:W0:Y:S01]  /*7870*/  MUFU.RCP R89, R89 ;  /* 0x0000005900597308 */ /* 0x000e220000001000 */
[----:B--2---:R-:W-:Y:S02]  /*7880*/  FADD.FTZ R66, R66, 1 ;  /* 0x3f80000042427421 */ /* 0x004fe40000010000 */
[----:B------:R-:W-:Y:S02]  /*7890*/  FADD.FTZ R67, R67, 1 ;  /* 0x3f80000043437421 */ /* 0x000fe40000010000 */
[----:B------:R-:W-:Y:S02]  /*78a0*/  FADD.FTZ R69, R69, 1 ;  /* 0x3f80000045457421 */ /* 0x000fe40000010000 */
[----:B-1----:R-:W-:Y:S01]  /*78b0*/  FADD.FTZ R36, R36, 1 ;  /* 0x3f80000024247421 */ /* 0x002fe20000010000 */
[----:B------:R-:W1:Y:S01]  /*78c0*/  MUFU.RCP R107, R58 ;  /* 0x0000003a006b7308 */ /* 0x000e620000001000 */
[----:B------:R-:W-:Y:S02]  /*78d0*/  FADD.FTZ R91, R91, 1 ;  /* 0x3f8000005b5b7421 */ /* 0x000fe40000010000 */
[----:B---3--:R-:W-:-:S02]  /*78e0*/  FADD.FTZ R103, R103, 1 ;  /* 0x3f80000067677421 */ /* 0x008fc40000010000 */
[----:B----4-:R-:W-:-:S03]  /*78f0*/  FADD.FTZ R73, R73, 1 ;  /* 0x3f80000049497421 */ /* 0x010fc60000010000 */
[----:B------:R-:W2:Y:S01]  /*7900*/  MUFU.RCP R109, R62 ;  /* 0x0000003e006d7308 */ /* 0x000ea20000001000 */
[----:B-----5:R-:W-:Y:S02]  /*7910*/  FADD.FTZ R42, R37, 1 ;  /* 0x3f800000252a7421 */ /* 0x020fe40000010000 */
[----:B------:R-:W-:Y:S02]  /*7920*/  FADD.FTZ R101, R101, 1 ;  /* 0x3f80000065657421 */ /* 0x000fe40000010000 */
[----:B------:R-:W-:-:S03]  /*7930*/  FADD.FTZ R102, R102, 1 ;  /* 0x3f80000066667421 */ /* 0x000fc60000010000 */
[----:B------:R-:W3:Y:S01]  /*7940*/  MUFU.RCP R111, R66 ;  /* 0x00000042006f7308 */ /* 0x000ee20000001000 */
[----:B------:R-:W-:Y:S02]  /*7950*/  FADD.FTZ R46, R46, 1 ;  /* 0x3f8000002e2e7421 */ /* 0x000fe40000010000 */
[----:B------:R-:W-:-:S05]  /*7960*/  FADD.FTZ R104, R104, 1 ;  /* 0x3f80000068687421 */ /* 0x000fca0000010000 */
[----:B------:R2:W4:Y:S01]  /*7970*/  MUFU.RCP R113, R67 ;  /* 0x0000004300717308 */ /* 0x0005220000001000 */
[----:B------:R-:W-:Y:S02]  /*7980*/  FMUL.FTZ R37, R52, R105 ;  /* 0x0000006934257220 */ /* 0x000fe40000410000 */
[----:B0-----:R-:W-:-:S05]  /*7990*/  FMUL.FTZ R88, R88, R89 ;  /* 0x0000005958587220 */ /* 0x001fca0000410000 */
[----:B------:R4:W0:Y:S08]  /*79a0*/  MUFU.RCP R115, R69 ;  /* 0x0000004500737308 */ /* 0x0008300000001000 */
[----:B------:R-:W5:Y:S08]  /*79b0*/  MUFU.RCP R36, R36 ;  /* 0x0000002400247308 */ /* 0x000f700000001000 */
[----:B------:R-:W0:Y:S08]  /*79c0*/  MUFU.RCP R54, R73 ;  /* 0x0000004900367308 */ /* 0x000e300000001000 */
[----:B------:R-:W0:Y:S08]  /*79d0*/  MUFU.RCP R91, R91 ;  /* 0x0000005b005b7308 */ /* 0x000e300000001000 */
[----:B------:R-:W0:Y:S08]  /*79e0*/  MUFU.RCP R117, R42 ;  /* 0x0000002a00757308 */ /* 0x000e300000001000 */
[----:B------:R-:W0:Y:S08]  /*79f0*/  MUFU.RCP R58, R101 ;  /* 0x00000065003a7308 */ /* 0x000e300000001000 */
[----:B------:R-:W0:Y:S08]  /*7a00*/  MUFU.RCP R119, R102 ;  /* 0x0000006600777308 */ /* 0x000e300000001000 */
[----:B------:R-:W0:Y:S08]  /*7a10*/  MUFU.RCP R105, R46 ;  /* 0x0000002e00697308 */ /* 0x000e300000001000 */
[----:B------:R-:W0:Y:S08]  /*7a20*/  MUFU.RCP R103, R103 ;  /* 0x0000006700677308 */ /* 0x000e300000001000 */
[----:B------:R-:W5:Y:S01]  /*7a30*/  MUFU.RCP R89, R104 ;  /* 0x0000006800597308 */ /* 0x000f620000001000 */
[----:B-1----:R-:W-:-:S02]  /*7a40*/  FMUL.FTZ R56, R56, R107 ;  /* 0x0000006b38387220 */ /* 0x002fc40000410000 */
[----:B--2---:R-:W-:Y:S02]  /*7a50*/  FMUL.FTZ R67, R60, R109 ;  /* 0x0000006d3c437220 */ /* 0x004fe40000410000 */
[----:B---3--:R-:W-:Y:S02]  /*7a60*/  FMUL.FTZ R64, R64, R111 ;  /* 0x0000006f40407220 */ /* 0x008fe40000410000 */
[----:B----4-:R-:W-:Y:S02]  /*7a70*/  FMUL.FTZ R69, R68, R113 ;  /* 0x0000007144457220 */ /* 0x010fe40000410000 */
[----:B0-----:R-:W-:Y:S02]  /*7a80*/  FMUL.FTZ R70, R70, R115 ;  /* 0x0000007346467220 */ /* 0x001fe40000410000 */
[----:B------:R-:W-:Y:S02]  /*7a90*/  FMUL.FTZ R37, R37, R72 ;  /* 0x0000004825257220 */ /* 0x000fe40000410000 */
[----:B------:R-:W-:-:S02]  /*7aa0*/  FMUL.FTZ R56, R56, R75 ;  /* 0x0000004b38387220 */ /* 0x000fc40000410000 */
[----:B------:R-:W-:Y:S02]  /*7ab0*/  FMUL.FTZ R67, R67, R74 ;  /* 0x0000004a43437220 */ /* 0x000fe40000410000 */
[----:B------:R-:W-:Y:S02]  /*7ac0*/  FMUL.FTZ R64, R64, R77 ;  /* 0x0000004d40407220 */ /* 0x000fe40000410000 */
[----:B------:R-:W-:Y:S02]  /*7ad0*/  FMUL.FTZ R69, R69, R76 ;  /* 0x0000004c45457220 */ /* 0x000fe40000410000 */
[----:B------:R-:W-:Y:S01]  /*7ae0*/  FMUL.FTZ R70, R70, R79 ;  /* 0x0000004f46467220 */ /* 0x000fe20000410000 */
[----:B------:R-:W-:Y:S01]  /*7af0*/  BAR.SYNC.DEFER_BLOCKING 0x0 ;  /* 0x0000000000007b1d */ /* 0x000fe20000010000 */
[----:B-----5:R-:W-:Y:S02]  /*7b00*/  FMUL.FTZ R36, R35, R36 ;  /* 0x0000002423247220 */ /* 0x020fe40000410000 */
[----:B------:R-:W-:-:S02]  /*7b10*/  FMUL.FTZ R71, R71, R54 ;  /* 0x0000003647477220 */ /* 0x000fc40000410000 */
[----:B------:R-:W-:Y:S02]  /*7b20*/  FMUL.FTZ R73, R90, R91 ;  /* 0x0000005b5a497220 */ /* 0x000fe40000410000 */
[----:B------:R-:W-:Y:S02]  /*7b30*/  FMUL.FTZ R35, R92, R117 ;  /* 0x000000755c237220 */ /* 0x000fe40000410000 */
[----:B------:R-:W-:Y:S02]  /*7b40*/  FMUL.FTZ R42, R93, R58 ;  /* 0x0000003a5d2a7220 */ /* 0x000fe40000410000 */
[----:B------:R-:W-:Y:S02]  /*7b50*/  FMUL.FTZ R75, R44, R119 ;  /* 0x000000772c4b7220 */ /* 0x000fe40000410000 */
[----:B------:R-:W-:Y:S02]  /*7b60*/  FMUL.FTZ R34, R34, R105 ;  /* 0x0000006922227220 */ /* 0x000fe40000410000 */
[----:B------:R-:W-:-:S02]  /*7b70*/  FMUL.FTZ R77, R48, R103 ;  /* 0x00000067304d7220 */ /* 0x000fc40000410000 */
[----:B------:R-:W-:Y:S01]  /*7b80*/  FMUL.FTZ R50, R50, R89 ;  /* 0x0000005932327220 */ /* 0x000fe20000410000 */
[----:B------:R-:W-:Y:S01]  /*7b90*/  F2FP.BF16.PACK_AB R37, R56, R37 ;  /* 0x000000253825723e */ /* 0x000fe200000010ff */
[----:B------:R-:W-:Y:S01]  /*7ba0*/  FMUL.FTZ R71, R71, R78 ;  /* 0x0000004e47477220 */ /* 0x000fe20000410000 */
[----:B------:R-:W-:Y:S01]  /*7bb0*/  F2FP.BF16.PACK_AB R64, R64, R67 ;  /* 0x000000434040723e */ /* 0x000fe200000010ff */
[----:B------:R-:W-:Y:S01]  /*7bc0*/  FMUL.FTZ R88, R88, R81 ;  /* 0x0000005158587220 */ /* 0x000fe20000410000 */
[----:B------:R-:W-:Y:S01]  /*7bd0*/  F2FP.BF16.PACK_AB R69, R70, R69 ;  /* 0x000000454645723e */ /* 0x000fe200000010ff */
        /* <DEDUP_REMOVED lines=8> */
[----:B------:R-:W-:Y:S02]  /*7c60*/  PRMT R44, R37, 0x7632, R44 ;  /* 0x00007632252c7816 */ /* 0x000fe4000000002c */
[----:B------:R-:W-:-:S02]  /*7c70*/  PRMT R46, R64, 0x7632, R46 ;  /* 0x00007632402e7816 */ /* 0x000fc4000000002e */
[----:B------:R-:W-:Y:S02]  /*7c80*/  PRMT R48, R69, 0x7632, R48 ;  /* 0x0000763245307816 */ /* 0x000fe40000000030 */
[----:B------:R-:W-:Y:S02]  /*7c90*/  F2FP.BF16.PACK_AB R71, R88, R71 ;  /* 0x000000475847723e */ /* 0x000fe400000010ff */
[----:B------:R-:W-:Y:S02]  /*7ca0*/  F2FP.BF16.PACK_AB R36, R36, R73 ;  /* 0x000000492424723e */ /* 0x000fe400000010ff */
[----:B------:R-:W-:Y:S02]  /*7cb0*/  F2FP.BF16.PACK_AB R35, R42, R35 ;  /* 0x000000232a23723e */ /* 0x000fe400000010ff */
[----:B------:R-:W-:Y:S02]  /*7cc0*/  F2FP.BF16.PACK_AB R34, R34, R75 ;  /* 0x0000004b2222723e */ /* 0x000fe400000010ff */
[----:B------:R-:W-:Y:S01]  /*7cd0*/  F2FP.BF16.PACK_AB R50, R50, R77 ;  /* 0x0000004d3232723e */ /* 0x000fe200000010ff */
[----:B------:R0:W-:Y:S01]  /*7ce0*/  STS.U16 [R28], R37 ;  /* 0x000000251c007388 */ /* 0x0001e20000000400 */
[----:B------:R-:W-:-:S03]  /*7cf0*/  PRMT R42, R36, 0x7632, R42 ;  /* 0x00007632242a7816 */ /* 0x000fc6000000002a */
[----:B------:R1:W-:Y:S04]  /*7d00*/  STS.U16 [R28+0x2], R44 ;  /* 0x0000022c1c007388 */ /* 0x0003e80000000400 */
[----:B------:R2:W-:Y:S01]  /*7d10*/  STS.U16 [R28+0x6], R46 ;  /* 0x0000062e1c007388 */ /* 0x0005e20000000400 */
[----:B0-----:R-:W-:-:S03]  /*7d20*/  PRMT R37, R71, 0x7632, R37 ;  /* 0x0000763247257816 */ /* 0x001fc60000000025 */
[----:B------:R0:W-:Y:S01]  /*7d30*/  STS.U16 [R28+0xa], R48 ;  /* 0x00000a301c007388 */ /* 0x0001e20000000400 */
[----:B-1----:R-:W-:Y:S02]  /*7d40*/  PRMT R44, R35, 0x7632, R44 ;  /* 0x00007632232c7816 */ /* 0x002fe4000000002c */
[----:B--2---:R-:W-:Y:S02]  /*7d50*/  PRMT R46, R34, 0x7632, R46 ;  /* 0x00007632222e7816 */ /* 0x004fe4000000002e */
[----:B0-----:R-:W-:Y:S01]  /*7d60*/  PRMT R48, R50, 0x7632, R48 ;  /* 0x0000763232307816 */ /* 0x001fe20000000030 */
        /* <DEDUP_REMOVED lines=13> */
[----:B------:R-:W-:Y:S04]  /*7e40*/  LDS.U16 R35, [R12] ;  /* 0x000000000c237984 */ /* 0x000fe80000000400 */
[----:B------:R-:W-:Y:S04]  /*7e50*/  LDS.U16 R37, [R13+0x40] ;  /* 0x000040000d257984 */ /* 0x000fe80000000400 */
[----:B------:R0:W-:Y:S04]  /*7e60*/  LDS.U16 R67, [R14+0x80] ;  /* 0x000080000e437984 */ /* 0x0001e80000000400 */
[----:B------:R-:W-:Y:S04]  /*7e70*/  LDS.U16 R69, [R15+0xc0] ;  /* 0x0000c0000f457984 */ /* 0x000fe80000000400 */
[----:B------:R-:W-:Y:S04]  /*7e80*/  LDS.U16 R71, [R16+0x100] ;  /* 0x0001000010477984 */ /* 0x000fe80000000400 */
[----:B------:R1:W-:Y:S04]  /*7e90*/  LDS.U16 R73, [R17+0x140] ;  /* 0x0001400011497984 */ /* 0x0003e80000000400 */
        /* <DEDUP_REMOVED lines=31> */
.L_x_1472:
[----:B------:R-:W-:Y:S05]  /*8090*/  BSYNC B0 ;  /* 0x0000000000007941 */ /* 0x000fea0003800000 */
.L_x_1471:
        /* <DEDUP_REMOVED lines=48> */
.L_x_1473:
[----:B------:R-:W-:Y:S05]  /*83a0*/  EXIT ;  /* 0x000000000000794d */ /* 0x000fea0003800000 */
.L_x_1475:
        /* <DEDUP_REMOVED lines=13> */
.L_x_5353:


//--------------------- .text._Z25selective_scan_fwd_kernelI32Selective_Scan_fwd_kernel_traitsILi32ELi16ELi1ELb0ELb0ELb1ELb0EN3c108BFloat16ENS1_7complexIfEEEEv13SSMParamsBase --------------------------
	.section	.text._Z25selective_scan_fwd_kernelI32Selective_Scan_fwd_kernel_traitsILi32ELi16ELi1ELb0ELb0ELb1ELb0EN3c108BFloat16ENS1_7complexIfEEEEv13SSMParamsBase,"ax",@progbits
	.sectioninfo	@"SHI_REGISTERS=192"
	.align	128
        .global         _Z25selective_scan_fwd_kernelI32Selective_Scan_fwd_kernel_traitsILi32ELi16ELi1ELb0ELb0ELb1ELb0EN3c108BFloat16ENS1_7complexIfEEEEv13SSMParamsBase
        .type           _Z25selective_scan_fwd_kernelI32Selective_Scan_fwd_kernel_traitsILi32ELi16ELi1ELb0ELb0ELb1ELb0EN3c108BFloat16ENS1_7complexIfEEEEv13SSMParamsBase,@function
        .size           _Z25selective_scan_fwd_kernelI32Selective_Scan_fwd_kernel_traitsILi32ELi16ELi1ELb0ELb0ELb1ELb0EN3c108BFloat16ENS1_7complexIfEEEEv13SSMParamsBase,(.L_x_5354 - _Z25selective_scan_fwd_kernelI32Selective_Scan_fwd_kernel_traitsILi32ELi16ELi1ELb0ELb0ELb1ELb0EN3c108BFloat16ENS1_7complexIfEEEEv13SSMParamsBase)
        .other          _Z25selective_scan_fwd_kernelI32Selective_Scan_fwd_kernel_traitsILi32ELi16ELi1ELb0ELb0ELb1ELb0EN3c108BFloat16ENS1_7complexIfEEEEv13SSMParamsBase,@"STO_CUDA_ENTRY STV_DEFAULT"
_Z25selective_scan_fwd_kernelI32Selective_Scan_fwd_kernel_traitsILi32ELi16ELi1ELb0ELb0ELb1ELb0EN3c108BFloat16ENS1_7complexIfEEEEv13SSMParamsBase:
.text._Z25selective_scan_fwd_kernelI32Selective_Scan_fwd_kernel_traitsILi32ELi16ELi1ELb0ELb0ELb1ELb0EN3c108BFloat16ENS1_7complexIfEEEEv13SSMParamsBase:
        /* <DEDUP_REMOVED lines=8> */
[----:B------:R-:W-:Y:S02]  /*0080*/  ISETP.NE.AND.EX P1, PT, RZ, c[0x0][0x254], PT, P1 ;  /* 0x00009500ff007a0c */ /* 0x000fe40003f25310 */
[----:B------:R-:W-:Y:S01]  /*0090*/  MOV R24, RZ ;  /* 0x000000ff00187202 */ /* 0x000fe20000000f00 */
[----:B-1----:R-:W1:Y:S01]  /*00a0*/  MUFU.RCP R8, R8 ;  /* 0x0000000800087308 */ /* 0x002e620000001000 */
[----:B0-----:R-:W-:Y:S01]  /*00b0*/  MOV R0, UR4 ;  /* 0x0000000400007c02 */ /* 0x001fe20008000f00 */
[----:B------:R-:W0:Y:S01]  /*00c0*/  S2UR UR6, SR_CTAID.X ;  /* 0x00000000000679c3 */ /* 0x000e220000002500 */
[----:B------:R-:W-:-:S02]  /*00d0*/  ULDC.64 UR4, c[0x0][0x118] ;  /* 0x0000460000047ab9 */ /* 0x000fc40000000a00 */
[----:B------:R-:W-:-:S03]  /*00e0*/  SHF.R.S32.HI R23, RZ, 0x1f, R0 ;  /* 0x0000001fff177819 */ /* 0x000fc60000011400 */
[C---:B------:R-:W-:Y:S02]  /*00f0*/  @P0 LEA R2, P2, R0.reuse, c[0x0][0x238], 0x2 ;  /* 0x00008e0000020a11 */ /* 0x040fe400078410ff */
[C---:B------:R-:W-:Y:S02]  /*0100*/  @P1 LEA R4, P3, R0.reuse, c[0x0][0x250], 0x2 ;  /* 0x0000940000041a11 */ /* 0x040fe400078610ff */
[--C-:B------:R-:W-:Y:S02]  /*0110*/  @P0 LEA.HI.X R3, R0, c[0x0][0x23c], R23.reuse, 0x2, P2 ;  /* 0x00008f0000030a11 */ /* 0x100fe400010f1417 */
[----:B-1----:R-:W-:Y:S02]  /*0120*/  IADD3 R6, R8, 0xffffffe, RZ ;  /* 0x0ffffffe08067810 */ /* 0x002fe40007ffe0ff */
[----:B------:R-:W-:Y:S01]  /*0130*/  @P1 LEA.HI.X R5, R0, c[0x0][0x254], R23, 0x2, P3 ;  /* 0x0000950000051a11 */ /* 0x000fe200018f1417 */
[----:B------:R1:W5:Y:S01]  /*0140*/  @P0 LDG.E R22, [R2.64] ;  /* 0x0000000402160981 */ /* 0x000362000c1e1900 */
[----:B------:R2:W3:Y:S03]  /*0150*/  F2I.FTZ.U32.TRUNC.NTZ R7, R6 ;  /* 0x0000000600077305 */ /* 0x0004e6000021f000 */
[----:B------:R4:W5:Y:S01]  /*0160*/  @P1 LDG.E R24, [R4.64] ;  /* 0x0000000404181981 */ /* 0x000962000c1e1900 */
[----:B--2---:R-:W-:Y:S01]  /*0170*/  HFMA2.MMA R6, -RZ, RZ, 0, 0 ;  /* 0x00000000ff067435 */ /* 0x004fe200000001ff */
[----:B-1----:R-:W-:-:S02]  /*0180*/  IABS R2, R0 ;  /* 0x0000000000027213 */ /* 0x002fc40000000000 */
[----:B0-----:R-:W-:Y:S02]  /*0190*/  MOV R25, UR6 ;  /* 0x0000000600197c02 */ /* 0x001fe40008000f00 */
[----:B----4-:R-:W-:Y:S02]  /*01a0*/  MOV R4, c[0x0][0x174] ;  /* 0x00005d0000047a02 */ /* 0x010fe40000000f00 */
[----:B---3--:R-:W-:Y:S02]  /*01b0*/  IADD3 R10, RZ, -R7, RZ ;  /* 0x80000007ff0a7210 */ /* 0x008fe40007ffe0ff */
[----:B------:R-:W-:Y:S02]  /*01c0*/  ISETP.GE.AND P0, PT, R4, 0x1, PT ;  /* 0x000000010400780c */ /* 0x000fe40003f06270 */
[----:B------:R-:W-:Y:S01]  /*01d0*/  SHF.R.S32.HI R167, RZ, 0x1f, R25 ;  /* 0x0000001fffa77819 */ /* 0x000fe20000011419 */
[----:B------:R-:W-:-:S04]  /*01e0*/  IMAD R11, R10, R9, RZ ;  /* 0x000000090a0b7224 */ /* 0x000fc800078e02ff */
[----:B------:R-:W-:-:S06]  /*01f0*/  IMAD.HI.U32 R7, R7, R11, R6 ;  /* 0x0000000b07077227 */ /* 0x000fcc00078e0006 */
[----:B------:R-:W-:-:S05]  /*0200*/  IMAD.HI.U32 R8, R7, R2, RZ ;  /* 0x0000000207087227 */ /* 0x000fca00078e00ff */
[----:B------:R-:W-:-:S05]  /*0210*/  IADD3 R3, -R8, RZ, RZ ;  /* 0x000000ff08037210 */ /* 0x000fca0007ffe1ff */
[----:B------:R-:W-:Y:S01]  /*0220*/  IMAD R2, R9, R3, R2 ;  /* 0x0000000309027224 */ /* 0x000fe200078e0202 */
[----:B------:R-:W-:-:S04]  /*0230*/  LOP3.LUT R3, R0, c[0x0][0x178], RZ, 0x3c, !PT ;  /* 0x00005e0000037a12 */ /* 0x000fc800078e3cff */
[----:B------:R-:W-:Y:S01]  /*0240*/  ISETP.GT.U32.AND P2, PT, R9, R2, PT ;  /* 0x000000020900720c */ /* 0x000fe20003f44070 */
[----:B------:R-:W-:-:S12]  /*0250*/  @!P0 EXIT ;  /* 0x000000000000894d */ /* 0x000fd80003800000 */
[-C--:B------:R-:W-:Y:S01]  /*0260*/  @!P2 IADD3 R2, R2, -R9.reuse, RZ ;  /* 0x800000090202a210 */ /* 0x080fe20007ffe0ff */
[----:B------:R-:W0:Y:S01]  /*0270*/  S2R R61, SR_TID.X ;  /* 0x00000000003d7919 */ /* 0x000e220000002100 */
[----:B------:R-:W-:Y:S01]  /*0280*/  IMAD R4, R167, c[0x0][0x1b0], RZ ;  /* 0x00006c00a7047a24 */ /* 0x000fe200078e02ff */
[----:B------:R-:W-:Y:S01]  /*0290*/  ISETP.GE.AND P3, PT, R3, RZ, PT ;  /* 0x000000ff0300720c */ /* 0x000fe20003f66270 */
[C---:B------:R-:W-:Y:S01]  /*02a0*/  IMAD R11, R23.reuse, c[0x0][0x1e8], RZ ;  /* 0x00007a00170b7a24 */ /* 0x040fe200078e02ff */
[----:B------:R-:W-:Y:S01]  /*02b0*/  ISETP.GE.U32.AND P0, PT, R2, R9, PT ;  /* 0x000000090200720c */ /* 0x000fe20003f06070 */
[----:B------:R-:W-:Y:S01]  /*02c0*/  IMAD R9, R23, c[0x0][0x1d8], RZ ;  /* 0x0000760017097a24 */ /* 0x000fe200078e02ff */
[----:B------:R-:W-:Y:S01]  /*02d0*/  ISETP.NE.AND P1, PT, RZ, c[0x0][0x178], PT ;  /* 0x00005e00ff007a0c */ /* 0x000fe20003f25270 */
[----:B------:R-:W-:Y:S01]  /*02e0*/  IMAD R13, R25, c[0x0][0x1b4], R4 ;  /* 0x00006d00190d7a24 */ /* 0x000fe200078e0204 */
[----:B------:R-:W-:Y:S01]  /*02f0*/  @!P2 IADD3 R8, R8, 0x1, RZ ;  /* 0x000000010808a810 */ /* 0x000fe20007ffe0ff */
[----:B------:R-:W-:Y:S01]  /*0300*/  IMAD.WIDE.U32 R2, R0, c[0x0][0x1d8], RZ ;  /* 0x0000760000027a25 */ /* 0x000fe200078e00ff */
[----:B------:R-:W1:Y:S01]  /*0310*/  S2R R28, SR_LANEID ;  /* 0x00000000001c7919 */ /* 0x000e620000000000 */
[----:B------:R-:W-:-:S02]  /*0320*/  MOV R31, RZ ;  /* 0x000000ff001f7202 */ /* 0x000fc40000000f00 */
[C---:B------:R-:W-:Y:S02]  /*0330*/  IMAD R9, R0.reuse, c[0x0][0x1dc], R9 ;  /* 0x0000770000097a24 */ /* 0x040fe400078e0209 */
[----:B------:R-:W-:Y:S02]  /*0340*/  IMAD.WIDE.U32 R4, R0, c[0x0][0x1e8], RZ ;  /* 0x00007a0000047a25 */ /* 0x000fe400078e00ff */
[----:B------:R-:W-:Y:S02]  /*0350*/  @P0 IADD3 R8, R8, 0x1, RZ ;  /* 0x0000000108080810 */ /* 0x000fe40007ffe0ff */
[----:B------:R-:W-:Y:S01]  /*0360*/  IMAD R11, R0, c[0x0][0x1ec], R11 ;  /* 0x00007b00000b7a24 */ /* 0x000fe200078e020b */
[----:B------:R-:W-:Y:S01]  /*0370*/  IADD3 R3, R3, R9, RZ ;  /* 0x0000000903037210 */ /* 0x000fe20007ffe0ff */
[----:B------:R-:W-:-:S03]  /*0380*/  IMAD.WIDE.U32 R6, R25, c[0x0][0x1b0], RZ ;  /* 0x00006c0019067a25 */ /* 0x000fc600078e00ff */
[----:B------:R-:W-:Y:S01]  /*0390*/  IADD3 R9, R5, R11, RZ ;  /* 0x0000000b05097210 */ /* 0x000fe20007ffe0ff */
[----:B------:R-:W-:Y:S01]  /*03a0*/  IMAD R14, R167, c[0x0][0x1e0], RZ ;  /* 0x00007800a70e7a24 */ /* 0x000fe200078e02ff */
[----:B------:R-:W-:Y:S02]  /*03b0*/  MOV R11, R8 ;  /* 0x00000008000b7202 */ /* 0x000fe40000000f00 */
[----:B0-----:R-:W-:Y:S01]  /*03c0*/  SHF.L.U32 R27, R61, 0x4, RZ ;  /* 0x000000043d1b7819 */ /* 0x001fe200000006ff */
[----:B------:R-:W-:Y:S01]  /*03d0*/  IMAD R14, R25, c[0x0][0x1e4], R14 ;  /* 0x00007900190e7a24 */ /* 0x000fe200078e020e */
[----:B------:R-:W-:Y:S02]  /*03e0*/  @!P3 IADD3 R11, -R11, RZ, RZ ;  /* 0x000000ff0b0bb210 */ /* 0x000fe40007ffe1ff */
[----:B------:R-:W-:Y:S02]  /*03f0*/  @!P1 LOP3.LUT R11, RZ, c[0x0][0x178], RZ, 0x33, !PT ;  /* 0x00005e00ff0b9a12 */ /* 0x000fe400078e33ff */
[----:B------:R-:W-:Y:S01]  /*0400*/  MOV R8, R4 ;  /* 0x0000000400087202 */ /* 0x000fe20000000f00 */
[----:B------:R-:W-:Y:S01]  /*0410*/  IMAD R4, R167, c[0x0][0x1d0], RZ ;  /* 0x00007400a7047a24 */ /* 0x000fe200078e02ff */
[----:B------:R-:W-:-:S02]  /*0420*/  SHF.R.S32.HI R10, RZ, 0x1f, R11 ;  /* 0x0000001fff0a7819 */ /* 0x000fc4000001140b */
[----:B------:R-:W-:Y:S01]  /*0430*/  LOP3.LUT R26, R61, 0x1f, RZ, 0xc0, !PT ;  /* 0x0000001f3d1a7812 */ /* 0x000fe200078ec0ff */
[----:B------:R-:W-:Y:S01]  /*0440*/  IMAD R12, R25, c[0x0][0x1d4], R4 ;  /* 0x00007500190c7a24 */ /* 0x000fe200078e0204 */
[----:B------:R-:W-:Y:S01]  /*0450*/  LOP3.LUT R27, R27, 0xfffffe00, RZ, 0xc0, !PT ;  /* 0xfffffe001b1b7812 */ /* 0x000fe200078ec0ff */
[----:B------:R-:W-:Y:S01]  /*0460*/  IMAD.WIDE.U32 R4, R25, c[0x0][0x1d0], R2 ;  /* 0x0000740019047a25 */ /* 0x000fe200078e0002 */
[----:B------:R-:W-:Y:S02]  /*0470*/  IADD3 R7, R7, R13, RZ ;  /* 0x0000000d07077210 */ /* 0x000fe40007ffe0ff */
[----:B------:R-:W-:Y:S01]  /*0480*/  LOP3.LUT R30, R27, R26, RZ, 0xfc, !PT ;  /* 0x0000001a1b1e7212 */ /* 0x000fe200078efcff */
[----:B------:R-:W-:-:S03]  /*0490*/  IMAD.WIDE.U32 R8, R25, c[0x0][0x1e0], R8 ;  /* 0x0000780019087a25 */ /* 0x000fc600078e0008 */
[----:B------:R-:W-:Y:S01]  /*04a0*/  SHF.R.S32.HI R29, RZ, 0x1f, R30 ;  /* 0x0000001fff1d7819 */ /* 0x000fe2000001141e */
[----:B------:R-:W-:Y:S01]  /*04b0*/  IMAD R10, R10, c[0x0][0x1c8], RZ ;  /* 0x000072000a0a7a24 */ /* 0x000fe200078e02ff */
[C---:B------:R-:W-:Y:S01]  /*04c0*/  IADD3 R17, P0, R30.reuse, R4, RZ ;  /* 0x000000041e117210 */ /* 0x040fe20007f1e0ff */
[----:B------:R-:W-:Y:S01]  /*04d0*/  IMAD.WIDE.U32 R2, R11, c[0x0][0x1c8], R6 ;  /* 0x000072000b027a25 */ /* 0x000fe200078e0006 */
[----:B------:R-:W-:Y:S02]  /*04e0*/  IADD3 R68, P1, R30, R8, RZ ;  /* 0x000000081e447210 */ /* 0x000fe40007f3e0ff */
[----:B------:R-:W-:Y:S01]  /*04f0*/  IADD3.X R4, R29, R5, R12, P0, !PT ;  /* 0x000000051d047210 */ /* 0x000fe200007fe40c */
[----:B------:R-:W-:Y:S01]  /*0500*/  IMAD R33, R11, c[0x0][0x1cc], R10 ;  /* 0x000073000b217a24 */ /* 0x000fe200078e020a */
[----:B------:R-:W-:Y:S02]  /*0510*/  IADD3.X R9, R29, R9, R14, P1, !PT ;  /* 0x000000091d097210 */ /* 0x000fe40000ffe40e */
[----:B------:R-:W-:-:S02]  /*0520*/  LEA R16, P1, R17, c[0x0][0x240], 0x1 ;  /* 0x0000900011107a11 */ /* 0x000fc400078208ff */
[----:B------:R-:W-:Y:S02]  /*0530*/  LEA R32, P0, R2, c[0x0][0x230], 0x1 ;  /* 0x00008c0002207a11 */ /* 0x000fe400078008ff */
[----:B------:R-:W-:Y:S02]  /*0540*/  IADD3 R33, R3, R33, RZ ;  /* 0x0000002103217210 */ /* 0x000fe40007ffe0ff */
[----:B------:R-:W-:Y:S02]  /*0550*/  LEA R59, P2, R68, c[0x0][0x248], 0x1 ;  /* 0x00009200443b7a11 */ /* 0x000fe400078408ff */
[----:B------:R-:W-:Y:S02]  /*0560*/  LEA.HI.X R17, R17, c[0x0][0x244], R4, 0x1, P1 ;  /* 0x0000910011117a11 */ /* 0x000fe400008f0c04 */
[----:B------:R-:W-:Y:S02]  /*0570*/  LEA.HI.X R33, R2, c[0x0][0x234], R33, 0x1, P0 ;  /* 0x00008d0002217a11 */ /* 0x000fe400000f0c21 */
[----:B-1----:R-:W-:-:S02]  /*0580*/  LEA.HI.X R68, R68, c[0x0][0x24c], R9, 0x1, P2 ;  /* 0x0000930044447a11 */ /* 0x002fc400010f0c09 */
.L_x_1515:
[----:B------:R-:W-:Y:S01]  /*0590*/  BAR.SYNC.DEFER_BLOCKING 0x0 ;  /* 0x0000000000007b1d */ /* 0x000fe20000010000 */
[----:B------:R-:W-:-:S02]  /*05a0*/  MOV R2, 0xfffffe00 ;  /* 0xfffffe0000027802 */ /* 0x000fc40000000f00 */
[----:B------:R-:W-:Y:S02]  /*05b0*/  PRMT R3, RZ, 0x7610, R3 ;  /* 0x00007610ff037816 */ /* 0x000fe40000000003 */
[--C-:B------:R-:W-:Y:S01]  /*05c0*/  LOP3.LUT R18, R27, 0x20, R26.reuse, 0xfe, !PT ;  /* 0x000000201b127812 */ /* 0x100fe200078efe1a */
[----:B------:R-:W-:Y:S01]  /*05d0*/  IMAD R35, R31, R2, c[0x0][0x168] ;  /* 0x00005a001f237624 */ /* 0x000fe200078e0202 */
[C-C-:B------:R-:W-:Y:S02]  /*05e0*/  LOP3.LUT R20, R27.reuse, 0x40, R26.reuse, 0xfe, !PT ;  /* 0x000000401b147812 */ /* 0x140fe400078efe1a */
[C-C-:B------:R-:W-:Y:S02]  /*05f0*/  LOP3.LUT R34, R27.reuse, 0x60, R26.reuse, 0xfe, !PT ;  /* 0x000000601b227812 */ /* 0x140fe400078efe1a */
[----:B------:R-:W-:Y:S02]  /*0600*/  ISETP.GE.AND P0, PT, R30, R35, PT ;  /* 0x000000231e00720c */ /* 0x000fe40003f06270 */
[----:B------:R-:W-:-:S02]  /*0610*/  LOP3.LUT R36, R27, 0x80, R26, 0xfe, !PT ;  /* 0x000000801b247812 */ /* 0x000fc400078efe1a */
[----:B------:R-:W-:Y:S02]  /*0620*/  LOP3.LUT R38, R27, 0xa0, R26, 0xfe, !PT ;  /* 0x000000a01b267812 */ /* 0x000fe400078efe1a */
        /* <DEDUP_REMOVED lines=11> */
[C-C-:B------:R-:W-:Y:S02]  /*06e0*/  LOP3.LUT R40, R27.reuse, 0xc0, R26.reuse, 0xfe, !PT ;  /* 0x000000c01b287812 */ /* 0x140fe400078efe1a */
[----:B------:R-:W-:Y:S01]  /*06f0*/  PRMT R9, RZ, 0x7610, R9 ;  /* 0x00007610ff097816 */ /* 0x000fe20000000009 */
[----:B------:R-:W4:Y:S01]  /*0700*/  @!P1 LDG.E.U16 R2, [R16.64+0x80] ;  /* 0x0000800410029981 */ /* 0x000f22000c1e1500 */
[C-C-:B------:R-:W-:Y:S02]  /*0710*/  LOP3.LUT R42, R27.reuse, 0xe0, R26.reuse, 0xfe, !PT ;  /* 0x000000e01b2a7812 */ /* 0x140fe400078efe1a */
[C-C-:B------:R-:W-:Y:S01]  /*0720*/  LOP3.LUT R52, R27.reuse, 0x100, R26.reuse, 0xfe, !PT ;  /* 0x000001001b347812 */ /* 0x140fe200078efe1a */
[----:B------:R-:W4:Y:S01]  /*0730*/  @!P2 LDG.E.U16 R7, [R16.64+0xc0] ;  /* 0x0000c0041007a981 */ /* 0x000f22000c1e1500 */
[----:B------:R-:W-:-:S02]  /*0740*/  LOP3.LUT R54, R27, 0x120, R26, 0xfe, !PT ;  /* 0x000001201b367812 */ /* 0x000fc400078efe1a */
[-C--:B------:R-:W-:Y:S01]  /*0750*/  ISETP.GE.AND P0, PT, R40, R35.reuse, PT ;  /* 0x000000232800720c */ /* 0x080fe20003f06270 */
[----:B------:R-:W4:Y:S01]  /*0760*/  @!P3 LDG.E.U16 R4, [R16.64+0x100] ;  /* 0x000100041004b981 */ /* 0x000f22000c1e1500 */
[----:B------:R-:W-:Y:S02]  /*0770*/  LOP3.LUT R56, R27, 0x140, R26, 0xfe, !PT ;  /* 0x000001401b387812 */ /* 0x000fe400078efe1a */
        /* <DEDUP_REMOVED lines=10> */
[C---:B------:R-:W-:Y:S02]  /*0820*/  LOP3.LUT R58, R27.reuse, 0x160, R26, 0xfe, !PT ;  /* 0x000001601b3a7812 */ /* 0x040fe400078efe1a */
[----:B------:R-:W-:Y:S01]  /*0830*/  PRMT R10, RZ, 0x7610, R10 ;  /* 0x00007610ff0a7816 */ /* 0x000fe2000000000a */
[----:B------:R-:W4:Y:S01]  /*0840*/  @!P1 LDG.E.U16 R11, [R16.64+0x1c0] ;  /* 0x0001c004100b9981 */ /* 0x000f22000c1e1500 */
[----:B------:R-:W-:-:S02]  /*0850*/  LOP3.LUT R60, R27, 0x180, R26, 0xfe, !PT ;  /* 0x000001801b3c7812 */ /* 0x000fc400078efe1a */
[C-C-:B------:R-:W-:Y:S01]  /*0860*/  LOP3.LUT R62, R27.reuse, 0x1a0, R26.reuse, 0xfe, !PT ;  /* 0x000001a01b3e7812 */ /* 0x140fe200078efe1a */
[----:B------:R-:W4:Y:S01]  /*0870*/  @!P2 LDG.E.U16 R8, [R16.64+0x200] ;  /* 0x000200041008a981 */ /* 0x000f22000c1e1500 */
[C-C-:B------:R-:W-:Y:S02]  /*0880*/  LOP3.LUT R64, R27.reuse, 0x1c0, R26.reuse, 0xfe, !PT ;  /* 0x000001c01b407812 */ /* 0x140fe400078efe1a */
[-C--:B------:R-:W-:Y:S01]  /*0890*/  ISETP.GE.AND P0, PT, R58, R35.reuse, PT ;  /* 0x000000233a00720c */ /* 0x080fe20003f06270 */
[----:B------:R-:W4:Y:S01]  /*08a0*/  @!P3 LDG.E.U16 R13, [R16.64+0x240] ;  /* 0x00024004100db981 */ /* 0x000f22000c1e1500 */
[----:B------:R-:W-:Y:S02]  /*08b0*/  LOP3.LUT R66, R27, 0x1e0, R26, 0xfe, !PT ;  /* 0x000001e01b427812 */ /* 0x000fe400078efe1a */
        /* <DEDUP_REMOVED lines=18> */
[C---:B------:R-:W-:Y:S02]  /*09e0*/  IADD3 R37, R28.reuse, 0x20, RZ ;  /* 0x000000201c257810 */ /* 0x040fe40007ffe0ff */
[C---:B------:R-:W-:Y:S02]  /*09f0*/  IADD3 R39, R28.reuse, 0x40, RZ ;  /* 0x000000401c277810 */ /* 0x040fe40007ffe0ff */
[----:B------:R-:W-:Y:S02]  /*0a00*/  IADD3 R41, R28, 0x60, RZ ;  /* 0x000000601c297810 */ /* 0x000fe40007ffe0ff */
[----:B------:R-:W-:-:S02]  /*0a10*/  ISETP.GE.AND P4, PT, R36, R35, PT ;  /* 0x000000232400720c */ /* 0x000fc40003f86270 */
[C---:B------:R-:W-:Y:S02]  /*0a20*/  IADD3 R43, R28.reuse, 0x80, RZ ;  /* 0x000000801c2b7810 */ /* 0x040fe40007ffe0ff */
[----:B------:R-:W-:Y:S02]  /*0a30*/  IADD3 R45, R28, 0xa0, RZ ;  /* 0x000000a01c2d7810 */ /* 0x000fe40007ffe0ff */
[-C--:B------:R-:W-:Y:S02]  /*0a40*/  LEA.HI.SX32 R36, R37, R28.reuse, 0x1b ;  /* 0x0000001c25247211 */ /* 0x080fe400078fdaff */
[----:B------:R-:W-:Y:S02]  /*0a50*/  ISETP.GE.AND P6, PT, R38, R35, PT ;  /* 0x000000232600720c */ /* 0x000fe40003fc6270 */
[-C--:B------:R-:W-:Y:S02]  /*0a60*/  LEA.HI.SX32 R37, R39, R28.reuse, 0x1b ;  /* 0x0000001c27257211 */ /* 0x080fe400078fdaff */
[----:B------:R-:W-:-:S02]  /*0a70*/  LEA.HI.SX32 R38, R41, R28, 0x1b ;  /* 0x0000001c29267211 */ /* 0x000fc400078fdaff */
[----:B------:R-:W-:Y:S02]  /*0a80*/  ISETP.GE.AND P5, PT, R40, R35, PT ;  /* 0x000000232800720c */ /* 0x000fe40003fa6270 */
[-C--:B------:R-:W-:Y:S02]  /*0a90*/  LEA.HI.SX32 R39, R43, R28.reuse, 0x1b ;  /* 0x0000001c2b277211 */ /* 0x080fe400078fdaff */
[----:B------:R-:W-:Y:S02]  /*0aa0*/  LEA.HI.SX32 R40, R45, R28, 0x1b ;  /* 0x0000001c2d287211 */ /* 0x000fe400078fdaff */
[----:B------:R-:W-:Y:S02]  /*0ab0*/  SHF.L.U32 R36, R36, 0x1, RZ ;  /* 0x0000000124247819 */ /* 0x000fe400000006ff */
[----:B------:R-:W-:Y:S02]  /*0ac0*/  SHF.L.U32 R37, R37, 0x1, RZ ;  /* 0x0000000125257819 */ /* 0x000fe400000006ff */
[----:B------:R-:W-:-:S02]  /*0ad0*/  IADD3 R41, R28, 0xe0, RZ ;  /* 0x000000e01c297810 */ /* 0x000fc40007ffe0ff */
[----:B------:R-:W-:Y:S02]  /*0ae0*/  SHF.L.U32 R38, R38, 0x1, RZ ;  /* 0x0000000126267819 */ /* 0x000fe400000006ff */
[----:B------:R-:W-:Y:S02]  /*0af0*/  SHF.L.U32 R39, R39, 0x1, RZ ;  /* 0x0000000127277819 */ /* 0x000fe400000006ff */
[----:B------:R-:W-:Y:S02]  /*0b00*/  ISETP.GE.AND P3, PT, R42, R35, PT ;  /* 0x000000232a00720c */ /* 0x000fe40003f66270 */
[----:B------:R-:W-:Y:S02]  /*0b10*/  SHF.L.U32 R40, R40, 0x1, RZ ;  /* 0x0000000128287819 */ /* 0x000fe400000006ff */
[C---:B------:R-:W-:Y:S02]  /*0b20*/  IADD3 R43, R28.reuse, 0x100, RZ ;  /* 0x000001001c2b7810 */ /* 0x040fe40007ffe0ff */
[----:B------:R-:W-:-:S02]  /*0b30*/  IADD3 R45, R28, 0x120, RZ ;  /* 0x000001201c2d7810 */ /* 0x000fc40007ffe0ff */
[-C--:B------:R-:W-:Y:S02]  /*0b40*/  LEA.HI.SX32 R42, R41, R28.reuse, 0x1b ;  /* 0x0000001c292a7211 */ /* 0x080fe400078fdaff */
[----:B------:R-:W-:Y:S02]  /*0b50*/  IADD3 R47, R28, 0x140, RZ ;  /* 0x000001401c2f7810 */ /* 0x000fe40007ffe0ff */
[-C--:B------:R-:W-:Y:S02]  /*0b60*/  LEA.HI.SX32 R43, R43, R28.reuse, 0x1b ;  /* 0x0000001c2b2b7211 */ /* 0x080fe400078fdaff */
[-C--:B------:R-:W-:Y:S02]  /*0b70*/  LEA.HI.SX32 R44, R45, R28.reuse, 0x1b ;  /* 0x0000001c2d2c7211 */ /* 0x080fe400078fdaff */
[----:B------:R-:W-:Y:S02]  /*0b80*/  LEA.HI.SX32 R45, R47, R28, 0x1b ;  /* 0x0000001c2f2d7211 */ /* 0x000fe400078fdaff */
[----:B------:R-:W-:-:S02]  /*0b90*/  SHF.L.U32 R42, R42, 0x1, RZ ;  /* 0x000000012a2a7819 */ /* 0x000fc400000006ff */
[----:B------:R-:W-:Y:S02]  /*0ba0*/  IADD3 R47, R28, 0x1e0, RZ ;  /* 0x000001e01c2f7810 */ /* 0x000fe40007ffe0ff */
[----:B------:R-:W-:Y:S02]  /*0bb0*/  SHF.L.U32 R43, R43, 0x1, RZ ;  /* 0x000000012b2b7819 */ /* 0x000fe400000006ff */
[----:B------:R-:W-:Y:S02]  /*0bc0*/  SHF.L.U32 R44, R44, 0x1, RZ ;  /* 0x000000012c2c7819 */ /* 0x000fe400000006ff */
[----:B------:R-:W-:Y:S02]  /*0bd0*/  SHF.L.U32 R45, R45, 0x1, RZ ;  /* 0x000000012d2d7819 */ /* 0x000fe400000006ff */
[----:B------:R-:W-:-:S04]  /*0be0*/  LEA.HI.SX32 R50, R47, R28, 0x1b ;  /* 0x0000001c2f327211 */ /* 0x000fc800078fdaff */
[----:B------:R-:W-:Y:S02]  /*0bf0*/  SHF.L.U32 R50, R50, 0x1, RZ ;  /* 0x0000000132327819 */ /* 0x000fe400000006ff */
[-C--:B------:R-:W-:Y:S02]  /*0c00*/  ISETP.GE.AND P1, PT, R18, R35.reuse, PT ;  /* 0x000000231200720c */ /* 0x080fe40003f26270 */
[----:B------:R-:W-:Y:S02]  /*0c10*/  ISETP.GE.AND P0, PT, R20, R35, PT ;  /* 0x000000231400720c */ /* 0x000fe40003f06270 */
[----:B------:R-:W-:Y:S02]  /*0c20*/  PRMT R18, RZ, 0x7610, R18 ;  /* 0x00007610ff127816 */ /* 0x000fe40000000012 */
[----:B------:R-:W-:Y:S01]  /*0c30*/  PRMT R85, RZ, 0x7610, R85 ;  /* 0x00007610ff557816 */ /* 0x000fe20000000055 */
[----:B--2---:R0:W-:Y:S02]  /*0c40*/  STS.U16 [R34], R3 ;  /* 0x0000000322007388 */ /* 0x0041e40000000400 */
[----:B0-----:R-:W-:-:S04]  /*0c50*/  IADD3 R3, R28, 0xc0, RZ ;  /* 0x000000c01c037810 */ /* 0x001fc80007ffe0ff */
[----:B------:R-:W-:Y:S01]  /*0c60*/  LEA.HI.SX32 R3, R3, R28, 0x1b ;  /* 0x0000001c03037211 */ /* 0x000fe200078fdaff */
[----:B---3--:R0:W-:Y:S03]  /*0c70*/  STS.U16 [R36+0x40], R5 ;  /* 0x0000400524007388 */ /* 0x0081e60000000400 */
[----:B------:R-:W-:Y:S01]  /*0c80*/  SHF.L.U32 R41, R3, 0x1, RZ ;  /* 0x0000000103297819 */ /* 0x000fe200000006ff */
[----:B----4-:R-:W-:Y:S01]  /*0c90*/  STS.U16 [R37+0x80], R2 ;  /* 0x0000800225007388 */ /* 0x010fe20000000400 */
[----:B------:R-:W-:-:S03]  /*0ca0*/  IADD3 R3, R28, 0x160, RZ ;  /* 0x000001601c037810 */ /* 0x000fc60007ffe0ff */
[----:B------:R1:W-:Y:S01]  /*0cb0*/  STS.U16 [R38+0xc0], R7 ;  /* 0x0000c00726007388 */ /* 0x0003e20000000400 */
[----:B0-----:R-:W-:-:S03]  /*0cc0*/  IADD3 R5, R28, 0x180, RZ ;  /* 0x000001801c057810 */ /* 0x001fc60007ffe0ff */
[----:B------:R-:W-:Y:S01]  /*0cd0*/  STS.U16 [R39+0x100], R4 ;  /* 0x0001000427007388 */ /* 0x000fe20000000400 */
[----:B------:R-:W-:-:S03]  /*0ce0*/  LEA.HI.SX32 R3, R3, R28, 0x1b ;  /* 0x0000001c03037211 */ /* 0x000fc600078fdaff */
[----:B------:R0:W-:Y:S01]  /*0cf0*/  STS.U16 [R40+0x140], R9 ;  /* 0x0001400928007388 */ /* 0x0001e20000000400 */
[C---:B-1----:R-:W-:Y:S02]  /*0d00*/  IADD3 R7, R28.reuse, 0x1a0, RZ ;  /* 0x000001a01c077810 */ /* 0x042fe40007ffe0ff */
[-C--:B------:R-:W-:Y:S02]  /*0d10*/  LEA.HI.SX32 R5, R5, R28.reuse, 0x1b ;  /* 0x0000001c05057211 */ /* 0x080fe400078fdaff */
        /* <DEDUP_REMOVED lines=8> */
[----:B------:R-:W-:Y:S01]  /*0da0*/  SHF.L.U32 R48, R7, 0x1, RZ ;  /* 0x0000000107307819 */ /* 0x000fe200000006ff */
[----:B------:R2:W-:Y:S01]  /*0db0*/  STS.U16 [R43+0x200], R8 ;  /* 0x000200082b007388 */ /* 0x0005e20000000400 */
[----:B------:R-:W-:Y:S02]  /*0dc0*/  LEA.HI.SX32 R51, R2, R2, 0x1b ;  /* 0x0000000202337211 */ /* 0x000fe400078fdaff */
[----:B------:R-:W-:Y:S01]  /*0dd0*/  SHF.L.U32 R49, R9, 0x1, RZ ;  /* 0x0000000109317819 */ /* 0x000fe200000006ff */
        /* <DEDUP_REMOVED lines=67> */
[----:B------:R-:W-:-:S04]  /*1210*/  MOV R52, c[0x0][0x16c] ;  /* 0x00005b0000347a02 */ /* 0x000fc80000000f00 */
[----:B------:R-:W-:Y:S01]  /*1220*/  ISETP.GE.AND P6, PT, R52, 0x1, PT ;  /* 0x000000013400780c */ /* 0x000fe20003fc6270 */
[----:B------:R-:W-:Y:S01]  /*1230*/  ULDC.U8 UR6, c[0x0][0x17e] ;  /* 0x00005f8000067ab9 */ /* 0x000fe20000000000 */
        /* <DEDUP_REMOVED lines=88> */
.L_x_1477:
[----:B------:R-:W-:Y:S05]  /*17c0*/  BSYNC B0 ;  /* 0x0000000000007941 */ /* 0x000fea0003800000 */
.L_x_1476:
        /* <DEDUP_REMOVED lines=36> */
.L_x_1479:
[----:B------:R-:W-:Y:S05]  /*1a10*/  BSYNC B0 ;  /* 0x0000000000007941 */ /* 0x000fea0003800000 */
.L_x_1478:
        /* <DEDUP_REMOVED lines=38> */
.L_x_1481:
[----:B------:R-:W-:Y:S05]  /*1c80*/  BSYNC B0 ;  /* 0x0000000000007941 */ /* 0x000fea0003800000 */
.L_x_1480:
        /* <DEDUP_REMOVED lines=36> */
.L_x_1483:
[----:B------:R-:W-:Y:S05]  /*1ed0*/  BSYNC B0 ;  /* 0x0000000000007941 */ /* 0x000fea0003800000 */
.L_x_1482:
        /* <DEDUP_REMOVED lines=38> */
.L_x_1485:
[----:B------:R-:W-:Y:S05]  /*2140*/  BSYNC B0 ;  /* 0x0000000000007941 */ /* 0x000fea0003800000 */
.L_x_1484:
        /* <DEDUP_REMOVED lines=36> */
.L_x_1487:
[----:B------:R-:W-:Y:S05]  /*2390*/  BSYNC B0 ;  /* 0x0000000000007941 */ /* 0x000fea0003800000 */
.L_x_1486:
        /* <DEDUP_REMOVED lines=38> */
.L_x_1489:
[----:B------:R-:W-:Y:S05]  /*2600*/  BSYNC B0 ;  /* 0x0000000000007941 */ /* 0x000fea0003800000 */
.L_x_1488:
        /* <DEDUP_REMOVED lines=36> */
.L_x_1491:
[----:B------:R-:W-:Y:S05]  /*2850*/  BSYNC B0 ;  /* 0x0000000000007941 */ /* 0x000fea0003800000 */
.L_x_1490:
        /* <DEDUP_REMOVED lines=41> */
.L_x_1493:
[----:B------:R-:W-:Y:S05]  /*2af0*/  BSYNC B0 ;  /* 0x0000000000007941 */ /* 0x000fea0003800000 */
.L_x_1492:
        /* <DEDUP_REMOVED lines=41> */
.L_x_1495:
[----:B------:R-:W-:Y:S05]  /*2d90*/  BSYNC B0 ;  /* 0x0000000000007941 */ /* 0x000fea0003800000 */
.L_x_1494:
        /* <DEDUP_REMOVED lines=47> */
.L_x_1497:
[----:B------:R-:W-:Y:S05]  /*3090*/  BSYNC B0 ;  /* 0x0000000000007941 */ /* 0x000fea0003800000 */
.L_x_1496:
        /* <DEDUP_REMOVED lines=33> */
.L_x_1499:
[----:B------:R-:W-:Y:S05]  /*32b0*/  BSYNC B0 ;  /* 0x0000000000007941 */ /* 0x000fea0003800000 */
.L_x_1498:
        /* <DEDUP_REMOVED lines=33> */
.L_x_1501:
[----:B------:R-:W-:Y:S05]  /*34d0*/  BSYNC B0 ;  /* 0x0000000000007941 */ /* 0x000fea0003800000 */
.L_x_1500:
        /* <DEDUP_REMOVED lines=33> */
.L_x_1503:
[----:B------:R-:W-:Y:S05]  /*36f0*/  BSYNC B0 ;  /* 0x0000000000007941 */ /* 0x000fea0003800000 */
.L_x_1502:
        /* <DEDUP_REMOVED lines=33> */
.L_x_1505:
[----:B------:R-:W-:Y:S05]  /*3910*/  BSYNC B0 ;  /* 0x0000000000007941 */ /* 0x000fea0003800000 */
.L_x_1504:
        /* <DEDUP_REMOVED lines=33> */
.L_x_1507:
[----:B------:R-:W-:Y:S05]  /*3b30*/  BSYNC B0 ;  /* 0x0000000000007941 */ /* 0x000fea0003800000 */
.L_x_1506:
        /* <DEDUP_REMOVED lines=20> */
.L_x_1511:
        /* <DEDUP_REMOVED lines=12> */
[----:B------:R-:W-:Y:S01]  /*3d40*/  MOV R10, 0xfffffe00 ;  /* 0xfffffe00000a7802 */ /* 0x000fe20000000f00 */
[----:B------:R-:W-:Y:S01]  /*3d50*/  IMAD R13, R14, c[0x0][0x1c0], RZ ;  /* 0x000070000e0d7a24 */ /* 0x000fe200078e02ff */
[----:B------:R-:W-:Y:S02]  /*3d60*/  IADD3 R6, R27, R30, RZ ;  /* 0x0000001e1b067210 */ /* 0x000fe40007ffe0ff */
[----:B------:R-:W-:Y:S01]  /*3d70*/  PRMT R135, RZ, 0x7610, R135 ;  /* 0x00007610ff877816 */ /* 0x000fe20000000087 */
[----:B------:R-:W-:Y:S01]  /*3d80*/  IMAD R35, R31, R10, c[0x0][0x168] ;  /* 0x00005a001f237624 */ /* 0x000fe200078e020a */
[----:B------:R-:W-:Y:S01]  /*3d90*/  IADD3 R10, R6, 0x20, RZ ;  /* 0x00000020060a7810 */ /* 0x000fe20007ffe0ff */
[----:B------:R-:W-:Y:S01]  /*3da0*/  IMAD R13, R84, c[0x0][0x1c4], R13 ;  /* 0x00007100540d7a24 */ /* 0x000fe200078e020d */
[----:B------:R-:W-:Y:S02]  /*3db0*/  IADD3 R11, R6, 0x40, RZ ;  /* 0x00000040060b7810 */ /* 0x000fe40007ffe0ff */
[----:B------:R-:W-:-:S02]  /*3dc0*/  SHF.L.U32 R20, R35, 0x1, RZ ;  /* 0x0000000123147819 */ /* 0x000fc400000006ff */
[--C-:B------:R-:W-:Y:S02]  /*3dd0*/  SHF.R.S32.HI R7, RZ, 0x1f, R6.reuse ;  /* 0x0000001fff077819 */ /* 0x100fe40000011406 */
[-C--:B------:R-:W-:Y:S02]  /*3de0*/  ISETP.GE.AND P1, PT, R10, R20.reuse, PT ;  /* 0x000000140a00720c */ /* 0x080fe40003f26270 */
[-C--:B------:R-:W-:Y:S01]  /*3df0*/  ISETP.GE.AND P0, PT, R11, R20.reuse, PT ;  /* 0x000000140b00720c */ /* 0x080fe20003f06270 */
[----:B------:R-:W-:Y:S01]  /*3e00*/  IMAD.WIDE.U32 R10, R84, c[0x0][0x1c0], R6 ;  /* 0x00007000540a7a25 */ /* 0x000fe200078e0006 */
[C---:B0-----:R-:W-:Y:S02]  /*3e10*/  IADD3 R8, R6.reuse, 0x60, RZ ;  /* 0x0000006006087810 */ /* 0x041fe40007ffe0ff */
[-C--:B------:R-:W-:Y:S02]  /*3e20*/  ISETP.GE.AND P2, PT, R6, R20.reuse, PT ;  /* 0x000000140600720c */ /* 0x080fe40003f46270 */
[----:B------:R-:W-:-:S02]  /*3e30*/  ISETP.GE.AND P4, PT, R8, R20, PT ;  /* 0x000000140800720c */ /* 0x000fc40003f86270 */
[----:B------:R-:W-:Y:S02]  /*3e40*/  IADD3 R9, R6, 0xa0, RZ ;  /* 0x000000a006097810 */ /* 0x000fe40007ffe0ff */
[----:B------:R-:W-:Y:S02]  /*3e50*/  IADD3 R12, R11, R13, RZ ;  /* 0x0000000d0b0c7210 */ /* 0x000fe40007ffe0ff */
[----:B------:R-:W-:Y:S02]  /*3e60*/  LEA R8, P3, R10, R32, 0x1 ;  /* 0x000000200a087211 */ /* 0x000fe400078608ff */
[----:B------:R-:W-:Y:S02]  /*3e70*/  IADD3 R7, R6, 0x80, RZ ;  /* 0x0000008006077810 */ /* 0x000fe40007ffe0ff */
[----:B------:R-:W-:Y:S02]  /*3e80*/  ISETP.GE.AND P5, PT, R9, R20, PT ;  /* 0x000000140900720c */ /* 0x000fe40003fa6270 */
[----:B------:R-:W-:-:S02]  /*3e90*/  LEA.HI.X R9, R10, R33, R12, 0x1, P3 ;  /* 0x000000210a097211 */ /* 0x000fc400018f0c0c */
[-C--:B------:R-:W-:Y:S02]  /*3ea0*/  ISETP.GE.AND P6, PT, R7, R20.reuse, PT ;  /* 0x000000140700720c */ /* 0x080fe40003fc6270 */
[C---:B------:R-:W-:Y:S01]  /*3eb0*/  IADD3 R7, R6.reuse, 0xe0, RZ ;  /* 0x000000e006077810 */ /* 0x040fe20007ffe0ff */
[----:B------:R0:W3:Y:S01]  /*3ec0*/  @!P2 LDG.E.U16 R135, [R8.64] ;  /* 0x000000040887a981 */ /* 0x0000e2000c1e1500 */
[----:B------:R-:W-:Y:S02]  /*3ed0*/  PRMT R134, RZ, 0x7610, R134 ;  /* 0x00007610ff867816 */ /* 0x000fe40000000086 */
[----:B------:R-:W-:Y:S02]  /*3ee0*/  ISETP.GE.AND P2, PT, R7, R20, PT ;  /* 0x000000140700720c */ /* 0x000fe40003f46270 */
[C---:B------:R-:W-:Y:S02]  /*3ef0*/  IADD3 R7, R6.reuse, 0x120, RZ ;  /* 0x0000012006077810 */ /* 0x040fe40007ffe0ff */
[----:B------:R-:W-:Y:S01]  /*3f00*/  IADD3 R11, R6, 0xc0, RZ ;  /* 0x000000c0060b7810 */ /* 0x000fe20007ffe0ff */
[----:B------:R0:W4:Y:S01]  /*3f10*/  @!P0 LDG.E.U16 R134, [R8.64+0x80] ;  /* 0x0000800408868981 */ /* 0x000122000c1e1500 */
[----:B------:R-:W-:-:S02]  /*3f20*/  PRMT R141, RZ, 0x7610, R141 ;  /* 0x00007610ff8d7816 */ /* 0x000fc4000000008d */
[----:B------:R-:W-:Y:S02]  /*3f30*/  PRMT R133, RZ, 0x7610, R133 ;  /* 0x00007610ff857816 */ /* 0x000fe40000000085 */
[-C--:B------:R-:W-:Y:S02]  /*3f40*/  ISETP.GE.AND P0, PT, R7, R20.reuse, PT ;  /* 0x000000140700720c */ /* 0x080fe40003f06270 */
[----:B------:R-:W-:Y:S01]  /*3f50*/  ISETP.GE.AND P3, PT, R11, R20, PT ;  /* 0x000000140b00720c */ /* 0x000fe20003f66270 */
[----:B------:R0:W5:Y:S01]  /*3f60*/  @!P4 LDG.E.U16 R141, [R8.64+0xc0] ;  /* 0x0000c004088dc981 */ /* 0x000162000c1e1500 */
[C---:B------:R-:W-:Y:S02]  /*3f70*/  IADD3 R7, R6.reuse, 0x140, RZ ;  /* 0x0000014006077810 */ /* 0x040fe40007ffe0ff */
[----:B------:R-:W-:Y:S01]  /*3f80*/  IADD3 R10, R6, 0x100, RZ ;  /* 0x00000100060a7810 */ /* 0x000fe20007ffe0ff */
[----:B------:R0:W3:Y:S01]  /*3f90*/  @!P1 LDG.E.U16 R133, [R8.64+0x40] ;  /* 0x0000400408859981 */ /* 0x0000e2000c1e1500 */
[----:B------:R-:W-:-:S02]  /*3fa0*/  PRMT R139, RZ, 0x7610, R139 ;  /* 0x00007610ff8b7816 */ /* 0x000fc4000000008b */
[-C--:B------:R-:W-:Y:S02]  /*3fb0*/  ISETP.GE.AND P4, PT, R7, R20.reuse, PT ;  /* 0x000000140700720c */ /* 0x080fe40003f86270 */
[-C--:B------:R-:W-:Y:S02]  /*3fc0*/  ISETP.GE.AND P1, PT, R10, R20.reuse, PT ;  /* 0x000000140a00720c */ /* 0x080fe40003f26270 */
[C---:B------:R-:W-:Y:S01]  /*3fd0*/  IADD3 R7, R6.reuse, 0x180, RZ ;  /* 0x0000018006077810 */ /* 0x040fe20007ffe0ff */
[----:B------:R0:W3:Y:S01]  /*3fe0*/  @!P5 LDG.E.U16 R139, [R8.64+0x140] ;  /* 0x00014004088bd981 */ /* 0x0000e2000c1e1500 */
[----:B------:R-:W-:Y:S02]  /*3ff0*/  PRMT R150, RZ, 0x7610, R150 ;  /* 0x00007610ff967816 */ /* 0x000fe40000000096 */
[----:B------:R-:W-:Y:S02]  /*4000*/  ISETP.GE.AND P5, PT, R7, R20, PT ;  /* 0x000000140700720c */ /* 0x000fe40003fa6270 */
[----:B------:R-:W-:-:S02]  /*4010*/  IADD3 R7, R6, 0x1a0, RZ ;  /* 0x000001a006077810 */ /* 0x000fc40007ffe0ff */
[----:B------:R-:W-:Y:S01]  /*4020*/  PRMT R140, RZ, 0x7610, R140 ;  /* 0x00007610ff8c7816 */ /* 0x000fe2000000008c */
[----:B------:R0:W3:Y:S01]  /*4030*/  @!P3 LDG.E.U16 R150, [R8.64+0x180] ;  /* 0x000180040896b981 */ /* 0x0000e2000c1e1500 */
[----:B------:R-:W-:Y:S02]  /*4040*/  PRMT R148, RZ, 0x7610, R148 ;  /* 0x00007610ff947816 */ /* 0x000fe40000000094 */
[C---:B------:R-:W-:Y:S02]  /*4050*/  IADD3 R10, R6.reuse, 0x160, RZ ;  /* 0x00000160060a7810 */ /* 0x040fe40007ffe0ff */
[-C--:B------:R-:W-:Y:S01]  /*4060*/  ISETP.GE.AND P3, PT, R7, R20.reuse, PT ;  /* 0x000000140700720c */ /* 0x080fe20003f66270 */
[----:B------:R0:W3:Y:S01]  /*4070*/  @!P6 LDG.E.U16 R140, [R8.64+0x100] ;  /* 0x00010004088ce981 */ /* 0x0000e2000c1e1500 */
[----:B------:R-:W-:Y:S02]  /*4080*/  IADD3 R7, R6, 0x1e0, RZ ;  /* 0x000001e006077810 */ /* 0x000fe40007ffe0ff */
[----:B------:R-:W-:Y:S01]  /*4090*/  PRMT R147, RZ, 0x7610, R147 ;  /* 0x00007610ff937816 */ /* 0x000fe20000000093 */
[----:B------:R0:W3:Y:S01]  /*40a0*/  @!P1 LDG.E.U16 R148, [R8.64+0x200] ;  /* 0x0002000408949981 */ /* 0x0000e2000c1e1500 */
[----:B------:R-:W-:-:S02]  /*40b0*/  ISETP.GE.AND P6, PT, R10, R20, PT ;  /* 0x000000140a00720c */ /* 0x000fc40003fc6270 */
[----:B------:R-:W-:Y:S02]  /*40c0*/  IADD3 R10, R6, 0x1c0, RZ ;  /* 0x000001c0060a7810 */ /* 0x000fe40007ffe0ff */
[-C--:B------:R-:W-:Y:S01]  /*40d0*/  ISETP.GE.AND P1, PT, R7, R20.reuse, PT ;  /* 0x000000140700720c */ /* 0x080fe20003f26270 */
[----:B------:R0:W3:Y:S01]  /*40e0*/  @!P2 LDG.E.U16 R147, [R8.64+0x1c0] ;  /* 0x0001c0040893a981 */ /* 0x0000e2000c1e1500 */
[----:B------:R-:W-:Y:S02]  /*40f0*/  PRMT R153, RZ, 0x7610, R153 ;  /* 0x00007610ff997816 */ /* 0x000fe40000000099 */
[-C--:B------:R-:W-:Y:S02]  /*4100*/  ISETP.GE.AND P2, PT, R10, R20.reuse, PT ;  /* 0x000000140a00720c */ /* 0x080fe40003f46270 */
[----:B------:R-:W-:Y:S02]  /*4110*/  IADD3 R7, R6, 0x200, RZ ;  /* 0x0000020006077810 */ /* 0x000fe40007ffe0ff */
[----:B------:R-:W-:Y:S01]  /*4120*/  PRMT R155, RZ, 0x7610, R155 ;  /* 0x00007610ff9b7816 */ /* 0x000fe2000000009b */
[----:B------:R0:W3:Y:S01]  /*4130*/  @!P0 LDG.E.U16 R153, [R8.64+0x240] ;  /* 0x0002400408998981 */ /* 0x0000e2000c1e1500 */
[----:B------:R-:W-:-:S02]  /*4140*/  ISETP.GE.AND P0, PT, R7, R20, PT ;  /* 0x000000140700720c */ /* 0x000fc40003f06270 */
[C---:B------:R-:W-:Y:S02]  /*4150*/  IADD3 R7, R6.reuse, 0x220, RZ ;  /* 0x0000022006077810 */ /* 0x040fe40007ffe0ff */
[----:B------:R-:W-:Y:S01]  /*4160*/  PRMT R156, RZ, 0x7610, R156 ;  /* 0x00007610ff9c7816 */ /* 0x000fe2000000009c */
[----:B------:R0:W3:Y:S01]  /*4170*/  @!P1 LDG.E.U16 R155, [R8.64+0x3c0] ;  /* 0x0003c004089b9981 */ /* 0x0000e2000c1e1500 */
[----:B------:R-:W-:Y:S02]  /*4180*/  PRMT R151, RZ, 0x7610, R151 ;  /* 0x00007610ff977816 */ /* 0x000fe40000000097 */
[----:B------:R-:W-:Y:S02]  /*4190*/  IADD3 R10, R6, 0x240, RZ ;  /* 0x00000240060a7810 */ /* 0x000fe40007ffe0ff */
[----:B------:R-:W-:Y:S01]  /*41a0*/  ISETP.GE.AND P1, PT, R7, R20, PT ;  /* 0x000000140700720c */ /* 0x000fe20003f26270 */
[----:B------:R0:W3:Y:S01]  /*41b0*/  @!P2 LDG.E.U16 R156, [R8.64+0x380] ;  /* 0x00038004089ca981 */ /* 0x0000e2000c1e1500 */
[----:B------:R-:W-:-:S02]  /*41c0*/  PRMT R154, RZ, 0x7610, R154 ;  /* 0x00007610ff9a7816 */ /* 0x000fc4000000009a */
[----:B------:R-:W-:Y:S01]  /*41d0*/  IADD3 R11, R6, 0x260, RZ ;  /* 0x00000260060b7810 */ /* 0x000fe20007ffe0ff */
[----:B------:R0:W3:Y:S01]  /*41e0*/  @!P3 LDG.E.U16 R151, [R8.64+0x340] ;  /* 0x000340040897b981 */ /* 0x0000e2000c1e1500 */
[-C--:B------:R-:W-:Y:S02]  /*41f0*/  ISETP.GE.AND P2, PT, R10, R20.reuse, PT ;  /* 0x000000140a00720c */ /* 0x080fe40003f46270 */
[----:B------:R-:W-:Y:S01]  /*4200*/  IADD3 R12, R6, 0x280, RZ ;  /* 0x00000280060c7810 */ /* 0x000fe20007ffe0ff */
[----:B------:R0:W3:Y:S01]  /*4210*/  @!P4 LDG.E.U16 R154, [R8.64+0x280] ;  /* 0x00028004089ac981 */ /* 0x0000e2000c1e1500 */
[----:B------:R-:W-:Y:S02]  /*4220*/  ISETP.GE.AND P3, PT, R11, R20, PT ;  /* 0x000000140b00720c */ /* 0x000fe40003f66270 */
[----:B------:R-:W-:Y:S02]  /*4230*/  PRMT R144, RZ, 0x7610, R144 ;  /* 0x00007610ff907816 */ /* 0x000fe40000000090 */
[----:B------:R-:W-:-:S02]  /*4240*/  PRMT R149, RZ, 0x7610, R149 ;  /* 0x00007610ff957816 */ /* 0x000fc40000000095 */
[----:B------:R-:W-:Y:S02]  /*4250*/  PRMT R152, RZ, 0x7610, R152 ;  /* 0x00007610ff987816 */ /* 0x000fe40000000098 */
[-C--:B------:R-:W-:Y:S01]  /*4260*/  ISETP.GE.AND P4, PT, R12, R20.reuse, PT ;  /* 0x000000140c00720c */ /* 0x080fe20003f86270 */
[----:B------:R0:W3:Y:S01]  /*4270*/  @!P1 LDG.E.U16 R144, [R8.64+0x440] ;  /* 0x0004400408909981 */ /* 0x0000e2000c1e1500 */
[C---:B------:R-:W-:Y:S02]  /*4280*/  IADD3 R7, R6.reuse, 0x2a0, RZ ;  /* 0x000002a006077810 */ /* 0x040fe40007ffe0ff */
[----:B------:R-:W-:Y:S01]  /*4290*/  PRMT R143, RZ, 0x7610, R143 ;  /* 0x00007610ff8f7816 */ /* 0x000fe2000000008f */
[----:B------:R0:W3:Y:S01]  /*42a0*/  @!P6 LDG.E.U16 R149, [R8.64+0x2c0] ;  /* 0x0002c0040895e981 */ /* 0x0000e2000c1e1500 */
[----:B------:R-:W-:Y:S02]  /*42b0*/  PRMT R145, RZ, 0x7610, R145 ;  /* 0x00007610ff917816 */ /* 0x000fe40000000091 */
[----:B------:R-:W-:Y:S01]  /*42c0*/  IADD3 R10, R6, 0x2c0, RZ ;  /* 0x000002c0060a7810 */ /* 0x000fe20007ffe0ff */
[----:B------:R0:W3:Y:S01]  /*42d0*/  @!P5 LDG.E.U16 R152, [R8.64+0x300] ;  /* 0x000300040898d981 */ /* 0x0000e2000c1e1500 */
[----:B------:R-:W-:-:S02]  /*42e0*/  ISETP.GE.AND P1, PT, R7, R20, PT ;  /* 0x000000140700720c */ /* 0x000fc40003f26270 */
[----:B------:R-:W-:Y:S01]  /*42f0*/  PRMT R146, RZ, 0x7610, R146 ;  /* 0x00007610ff927816 */ /* 0x000fe20000000092 */
[----:B------:R0:W3:Y:S01]  /*4300*/  @!P2 LDG.E.U16 R143, [R8.64+0x480] ;  /* 0x00048004088fa981 */ /* 0x0000e2000c1e1500 */
[----:B------:R-:W-:Y:S02]  /*4310*/  IADD3 R7, R6, 0x2e0, RZ ;  /* 0x000002e006077810 */ /* 0x000fe40007ffe0ff */
[----:B------:R-:W-:Y:S01]  /*4320*/  PRMT R142, RZ, 0x7610, R142 ;  /* 0x00007610ff8e7816 */ /* 0x000fe2000000008e */
[----:B------:R0:W3:Y:S01]  /*4330*/  @!P3 LDG.E.U16 R145, [R8.64+0x4c0] ;  /* 0x0004c0040891b981 */ /* 0x0000e2000c1e1500 */
[-C--:B------:R-:W-:Y:S02]  /*4340*/  ISETP.GE.AND P2, PT, R10, R20.reuse, PT ;  /* 0x000000140a00720c */ /* 0x080fe40003f46270 */
[----:B------:R-:W-:Y:S01]  /*4350*/  IADD3 R10, R6, 0x300, RZ ;  /* 0x00000300060a7810 */ /* 0x000fe20007ffe0ff */
[----:B------:R0:W3:Y:S01]  /*4360*/  @!P4 LDG.E.U16 R146, [R8.64+0x500] ;  /* 0x000500040892c981 */ /* 0x0000e2000c1e1500 */
[----:B------:R-:W-:-:S02]  /*4370*/  ISETP.GE.AND P3, PT, R7, R20, PT ;  /* 0x000000140700720c */ /* 0x000fc40003f66270 */
[----:B------:R-:W-:Y:S01]  /*4380*/  PRMT R21, RZ, 0x7610, R21 ;  /* 0x00007610ff157816 */ /* 0x000fe20000000015 */
[----:B------:R0:W3:Y:S01]  /*4390*/  @!P0 LDG.E.U16 R142, [R8.64+0x400] ;  /* 0x00040004088e8981 */ /* 0x0000e2000c1e1500 */
[----:B------:R-:W-:Y:S02]  /*43a0*/  IADD3 R11, R6, 0x320, RZ ;  /* 0x00000320060b7810 */ /* 0x000fe40007ffe0ff */
[----:B------:R-:W-:Y:S02]  /*43b0*/  ISETP.GE.AND P4, PT, R10, R20, PT ;  /* 0x000000140a00720c */ /* 0x000fe40003f86270 */
[C---:B------:R-:W-:Y:S01]  /*43c0*/  IADD3 R12, R6.reuse, 0x340, RZ ;  /* 0x00000340060c7810 */ /* 0x040fe20007ffe0ff */
[----:B------:R0:W3:Y:S01]  /*43d0*/  @!P1 LDG.E.U16 R21, [R8.64+0x540] ;  /* 0x0005400408159981 */ /* 0x0000e2000c1e1500 */
[----:B------:R-:W-:Y:S02]  /*43e0*/  IADD3 R7, R6, 0x360, RZ ;  /* 0x0000036006077810 */ /* 0x000fe40007ffe0ff */
[----:B------:R-:W-:-:S02]  /*43f0*/  PRMT R132, RZ, 0x7610, R132 ;  /* 0x00007610ff847816 */ /* 0x000fc40000000084 */
[-C--:B------:R-:W-:Y:S02]  /*4400*/  ISETP.GE.AND P5, PT, R11, R20.reuse, PT ;  /* 0x000000140b00720c */ /* 0x080fe40003fa6270 */
[----:B------:R-:W-:Y:S02]  /*4410*/  PRMT R137, RZ, 0x7610, R137 ;  /* 0x00007610ff897816 */ /* 0x000fe40000000089 */
[-C--:B------:R-:W-:Y:S01]  /*4420*/  ISETP.GE.AND P0, PT, R12, R20.reuse, PT ;  /* 0x000000140c00720c */ /* 0x080fe20003f06270 */
[----:B------:R0:W3:Y:S01]  /*4430*/  @!P2 LDG.E.U16 R132, [R8.64+0x580] ;  /* 0x000580040884a981 */ /* 0x0000e2000c1e1500 */
[----:B------:R-:W-:Y:S02]  /*4440*/  ISETP.GE.AND P1, PT, R7, R20, PT ;  /* 0x000000140700720c */ /* 0x000fe40003f26270 */
[----:B------:R-:W-:Y:S01]  /*4450*/  IADD3 R7, R6, 0x380, RZ ;  /* 0x0000038006077810 */ /* 0x000fe20007ffe0ff */
[----:B------:R0:W3:Y:S01]  /*4460*/  @!P3 LDG.E.U16 R137, [R8.64+0x5c0] ;  /* 0x0005c0040889b981 */ /* 0x0000e2000c1e1500 */
[----:B------:R-:W-:-:S02]  /*4470*/  PRMT R136, RZ, 0x7610, R136 ;  /* 0x00007610ff887816 */ /* 0x000fc40000000088 */
[----:B------:R-:W-:Y:S02]  /*4480*/  ISETP.GE.AND P2, PT, R7, R20, PT ;  /* 0x000000140700720c */ /* 0x000fe40003f46270 */
[----:B------:R-:W-:Y:S02]  /*4490*/  PRMT R138, RZ, 0x7610, R138 ;  /* 0x00007610ff8a7816 */ /* 0x000fe4000000008a */
[----:B------:R0:W3:Y:S01]  /*44a0*/  @!P4 LDG.E.U16 R136, [R8.64+0x600] ;  /* 0x000600040888c981 */ /* 0x0000e2000c1e1500 */
[----:B------:R-:W-:-:S03]  /*44b0*/  PRMT R13, RZ, 0x7610, R13 ;  /* 0x00007610ff0d7816 */ /* 0x000fc6000000000d */
[----:B------:R0:W3:Y:S05]  /*44c0*/  @!P5 LDG.E.U16 R138, [R8.64+0x640] ;  /* 0x00064004088ad981 */ /* 0x0000ea000c1e1500 */
[----:B------:R0:W3:Y:S01]  /*44d0*/  @!P2 LDG.E.U16 R13, [R8.64+0x700] ;  /* 0x00070004080da981 */ /* 0x0000e2000c1e1500 */
[----:B------:R-:W-:Y:S01]  /*44e0*/  PRMT R12, RZ, 0x7610, R12 ;  /* 0x00007610ff0c7816 */ /* 0x000fe2000000000c */
[----:B--2---:R-:W-:-:S04]  /*44f0*/  FMUL.FTZ R10, R5, R52 ;  /* 0x00000034050a7220 */ /* 0x004fc80000410000 */
[----:B------:R-:W-:Y:S01]  /*4500*/  FMUL.RZ R15, R10, 0.15915493667125701904 ;  /* 0x3e22f9830a0f7820 */ /* 0x000fe2000040c000 */
[----:B------:R-:W-:Y:S01]  /*4510*/  IADD3 R10, R6, 0x3a0, RZ ;  /* 0x000003a0060a7810 */ /* 0x000fe20007ffe0ff */
[----:B------:R-:W-:Y:S01]  /*4520*/  FMUL.FTZ R11, R4, 1.4426950216293334961 ;  /* 0x3fb8aa3b040b7820 */ /* 0x000fe20000410000 */
[----:B------:R-:W-:Y:S02]  /*4530*/  PRMT R4, RZ, 0x7610, R4 ;  /* 0x00007610ff047816 */ /* 0x000fe40000000004 */
[----:B------:R-:W-:Y:S02]  /*4540*/  ISETP.GE.AND P3, PT, R10, R20, PT ;  /* 0x000000140a00720c */ /* 0x000fe40003f66270 */
[----:B------:R-:W-:Y:S02]  /*4550*/  PRMT R10, RZ, 0x7610, R10 ;  /* 0x00007610ff0a7816 */ /* 0x000fe4000000000a */
[----:B------:R0:W2:Y:S04]  /*4560*/  @!P1 LDG.E.U16 R4, [R8.64+0x6c0] ;  /* 0x0006c00408049981 */ /* 0x0000a8000c1e1500 */
[----:B------:R0:W2:Y:S01]  /*4570*/  @!P0 LDG.E.U16 R10, [R8.64+0x680] ;  /* 0x00068004080a8981 */ /* 0x0000a2000c1e1500 */
[----:B------:R-:W-:-:S04]  /*4580*/  FMUL.FTZ R7, R5, R54 ;  /* 0x0000003605077220 */ /* 0x000fc80000410000 */
[----:B------:R-:W-:Y:S01]  /*4590*/  FMUL.RZ R102, R7, 0.15915493667125701904 ;  /* 0x3e22f98307667820 */ /* 0x000fe2000040c000 */
[----:B------:R-:W-:Y:S01]  /*45a0*/  IADD3 R7, R6, 0x3c0, RZ ;  /* 0x000003c006077810 */ /* 0x000fe20007ffe0ff */
[----:B------:R-:W-:Y:S01]  /*45b0*/  MUFU.SIN R18, R15 ;  /* 0x0000000f00127308 */ /* 0x000fe20000000400 */
[----:B------:R0:W2:Y:S02]  /*45c0*/  @!P3 LDG.E.U16 R12, [R8.64+0x740] ;  /* 0x00074004080cb981 */ /* 0x0000a4000c1e1500 */
[----:B------:R-:W-:-:S05]  /*45d0*/  ISETP.GE.AND P0, PT, R7, R20, PT ;  /* 0x000000140700720c */ /* 0x000fca0003f06270 */
[----:B------:R1:W-:Y:S02]  /*45e0*/  MUFU.COS R124, R15 ;  /* 0x0000000f007c7308 */ /* 0x0003e40000000000 */
[----:B-1----:R-:W-:-:S06]  /*45f0*/  PRMT R15, RZ, 0x7610, R15 ;  /* 0x00007610ff0f7816 */ /* 0x002fcc000000000f */
[----:B------:R0:W2:Y:S01]  /*4600*/  @!P0 LDG.E.U16 R15, [R8.64+0x780] ;  /* 0x00078004080f8981 */ /* 0x0000a2000c1e1500 */
[----:B------:R-:W-:-:S04]  /*4610*/  IADD3 R6, R6, 0x3e0, RZ ;  /* 0x000003e006067810 */ /* 0x000fc80007ffe0ff */
[----:B------:R-:W-:Y:S02]  /*4620*/  ISETP.GE.AND P1, PT, R6, R20, PT ;  /* 0x000000140600720c */ /* 0x000fe40003f26270 */
[----:B------:R-:W-:-:S11]  /*4630*/  PRMT R20, RZ, 0x7610, R20 ;  /* 0x00007610ff147816 */ /* 0x000fd60000000014 */
[----:B------:R0:W2:Y:S01]  /*4640*/  @!P1 LDG.E.U16 R20, [R8.64+0x7c0] ;  /* 0x0007c00408149981 */ /* 0x0000a2000c1e1500 */
[----:B------:R-:W-:-:S04]  /*4650*/  FMUL.FTZ R61, R5, R60 ;  /* 0x0000003c053d7220 */ /* 0x000fc80000410000 */
[----:B------:R-:W-:Y:S02]  /*4660*/  FMUL.RZ R103, R61, 0.15915493667125701904 ;  /* 0x3e22f9833d677820 */ /* 0x000fe4000040c000 */
[----:B------:R-:W-:Y:S02]  /*4670*/  FMUL.FTZ R61, R5, R64 ;  /* 0x00000040053d7220 */ /* 0x000fe40000410000 */
[----:B------:R-:W-:Y:S02]  /*4680*/  FMUL.FTZ R7, R11, R56 ;  /* 0x000000380b077220 */ /* 0x000fe40000410000 */
[----:B------:R-:W-:Y:S02]  /*4690*/  FMUL.RZ R104, R61, 0.15915493667125701904 ;  /* 0x3e22f9833d687820 */ /* 0x000fe4000040c000 */
[----:B------:R-:W1:Y:S01]  /*46a0*/  S2R R61, SR_TID.X ;  /* 0x00000000003d7919 */ /* 0x000e620000002100 */
[----:B------:R0:W-:Y:S02]  /*46b0*/  MUFU.EX2 R125, R7 ;  /* 0x00000007007d7308 */ /* 0x0001e40000000800 */
[----:B0-----:R-:W-:-:S06]  /*46c0*/  FMUL.FTZ R7, R5, R66 ;  /* 0x0000004205077220 */ /* 0x001fcc0000410000 */
[----:B------:R-:W-:Y:S01]  /*46d0*/  MUFU.SIN R126, R102 ;  /* 0x00000066007e7308 */ /* 0x000fe20000000400 */
[----:B------:R-:W-:Y:S02]  /*46e0*/  FMUL.RZ R8, R7, 0.15915493667125701904 ;  /* 0x3e22f98307087820 */ /* 0x000fe4000040c000 */
[----:B------:R-:W-:-:S05]  /*46f0*/  FMUL.FTZ R7, R5, R68 ;  /* 0x0000004405077220 */ /* 0x000fca0000410000 */
[----:B------:R0:W-:Y:S02]  /*4700*/  MUFU.COS R128, R102 ;  /* 0x0000006600807308 */ /* 0x0001e40000000000 */
[----:B0-----:R-:W-:-:S06]  /*4710*/  FMUL.FTZ R102, R11, R60 ;  /* 0x0000003c0b667220 */ /* 0x001fcc0000410000 */
[----:B------:R0:W-:Y:S01]  /*4720*/  MUFU.EX2 R117, R102 ;  /* 0x0000006600757308 */ /* 0x0001e20000000800 */
[----:B------:R-:W-:Y:S02]  /*4730*/  FMUL.FTZ R6, R11, R54 ;  /* 0x000000360b067220 */ /* 0x000fe40000410000 */
[----:B0-----:R-:W-:Y:S02]  /*4740*/  FMUL.RZ R102, R7, 0.15915493667125701904 ;  /* 0x3e22f98307667820 */ /* 0x001fe4000040c000 */
[----:B------:R-:W-:-:S04]  /*4750*/  FMUL.FTZ R7, R5, R70 ;  /* 0x0000004605077220 */ /* 0x000fc80000410000 */
[----:B------:R-:W-:Y:S02]  /*4760*/  FMUL.RZ R105, R7, 0.15915493667125701904 ;  /* 0x3e22f98307697820 */ /* 0x000fe4000040c000 */
[----:B------:R-:W-:Y:S01]  /*4770*/  FMUL.FTZ R7, R11, R70 ;  /* 0x000000460b077220 */ /* 0x000fe20000410000 */
[----:B------:R0:W-:Y:S01]  /*4780*/  MUFU.EX2 R123, R6 ;  /* 0x00000006007b7308 */ /* 0x0001e20000000800 */
[----:B-1----:R-:W-:-:S07]  /*4790*/  SHF.L.U32 R160, R61, 0x4, RZ ;  /* 0x000000043da07819 */ /* 0x002fce00000006ff */
[----:B------:R-:W-:Y:S01]  /*47a0*/  MUFU.SIN R108, R104 ;  /* 0x00000068006c7308 */ /* 0x000fe20000000400 */
[----:B0-----:R-:W-:-:S07]  /*47b0*/  FMUL.FTZ R6, R11, R64 ;  /* 0x000000400b067220 */ /* 0x001fce0000410000 */
[----:B------:R-:W-:Y:S08]  /*47c0*/  MUFU.COS R110, R104 ;  /* 0x00000068006e7308 */ /* 0x000ff00000000000 */
[----:B------:R-:W-:Y:S08]  /*47d0*/  MUFU.SIN R107, R105 ;  /* 0x00000069006b7308 */ /* 0x000ff00000000400 */
[----:B------:R-:W0:Y:S08]  /*47e0*/  MUFU.EX2 R104, R7 ;  /* 0x0000000700687308 */ /* 0x000e300000000800 */
[----:B------:R-:W-:Y:S08]  /*47f0*/  MUFU.SIN R118, R103 ;  /* 0x0000006700767308 */ /* 0x000ff00000000400 */
[----:B------:R1:W-:Y:S02]  /*4800*/  MUFU.COS R130, R103 ;  /* 0x0000006700827308 */ /* 0x0003e40000000000 */
[----:B-1----:R-:W-:-:S06]  /*4810*/  FMUL.FTZ R103, R11, R68 ;  /* 0x000000440b677220 */ /* 0x002fcc0000410000 */
[----:B------:R1:W-:Y:S08]  /*4820*/  MUFU.EX2 R9, R6 ;  /* 0x0000000600097308 */ /* 0x0003f00000000800 */
[----:B------:R-:W0:Y:S01]  /*4830*/  MUFU.COS R111, R105 ;  /* 0x00000069006f7308 */ /* 0x000e220000000000 */
[----:B-1----:R-:W-:Y:S01]  /*4840*/  IADD3 R6, R160, 0x1, RZ ;  /* 0x00000001a0067810 */ /* 0x002fe20007ffe0ff */
[----:B------:R-:W-:-:S03]  /*4850*/  FMUL.FTZ R7, R11, R66 ;  /* 0x000000420b077220 */ /* 0x000fc60000410000 */
[----:B------:R-:W-:-:S03]  /*4860*/  ISETP.GE.U32.AND P0, PT, R6, R35, PT ;  /* 0x000000230600720c */ /* 0x000fc60003f06070 */
[----:B------:R-:W-:Y:S01]  /*4870*/  MUFU.SIN R112, R8 ;  /* 0x0000000800707308 */ /* 0x000fe20000000400 */
[----:B------:R-:W-:-:S07]  /*4880*/  IADD3 R6, R160, 0x3, RZ ;  /* 0x00000003a0067810 */ /* 0x000fce0007ffe0ff */
[----:B------:R1:W-:Y:S08]  /*4890*/  MUFU.COS R116, R8 ;  /* 0x0000000800747308 */ /* 0x0003f00000000000 */
[----:B------:R-:W-:Y:S01]  /*48a0*/  MUFU.COS R114, R102 ;  /* 0x0000006600727308 */ /* 0x000fe20000000000 */
[----:B-1----:R-:W-:-:S07]  /*48b0*/  IADD3 R8, R160, 0x2, RZ ;  /* 0x00000002a0087810 */ /* 0x002fce0007ffe0ff */
[----:B------:R-:W1:Y:S01]  /*48c0*/  MUFU.EX2 R105, R103 ;  /* 0x0000006700697308 */ /* 0x000e620000000800 */
[----:B------:R-:W-:Y:S02]  /*48d0*/  ISETP.GE.U32.AND P1, PT, R8, R35, PT ;  /* 0x000000230800720c */ /* 0x000fe40003f26070 */
[----:B------:R-:W-:-:S05]  /*48e0*/  IADD3 R8, R160, 0x4, RZ ;  /* 0x00000004a0087810 */ /* 0x000fca0007ffe0ff */
[----:B------:R0:W1:Y:S01]  /*48f0*/  MUFU.SIN R106, R102 ;  /* 0x00000066006a7308 */ /* 0x0000620000000400 */
[----:B------:R-:W-:Y:S01]  /*4900*/  ISETP.GE.U32.AND P2, PT, R6, R35, PT ;  /* 0x000000230600720c */ /* 0x000fe20003f46070 */
[----:B------:R-:W-:Y:S01]  /*4910*/  FMUL.FTZ R6, R5, R62 ;  /* 0x0000003e05067220 */ /* 0x000fe20000410000 */
[----:B0-----:R-:W-:-:S04]  /*4920*/  IADD3 R102, R160, 0x5, RZ ;  /* 0x00000005a0667810 */ /* 0x001fc80007ffe0ff */
[-C--:B------:R-:W-:Y:S02]  /*4930*/  ISETP.GE.U32.AND P5, PT, R102, R35.reuse, PT ;  /* 0x000000236600720c */ /* 0x080fe40003fa6070 */
[----:B------:R-:W-:Y:S01]  /*4940*/  IADD3 R102, R160, 0x9, RZ ;  /* 0x00000009a0667810 */ /* 0x000fe20007ffe0ff */
[----:B------:R0:W-:Y:S01]  /*4950*/  MUFU.EX2 R109, R7 ;  /* 0x00000007006d7308 */ /* 0x0001e20000000800 */
[----:B------:R-:W-:Y:S01]  /*4960*/  ISETP.GE.U32.AND P6, PT, R8, R35, PT ;  /* 0x000000230800720c */ /* 0x000fe20003fc6070 */
[----:B------:R-:W-:Y:S01]  /*4970*/  FMUL.FTZ R107, R104, R107 ;  /* 0x0000006b686b7220 */ /* 0x000fe20000410000 */
[----:B------:R-:W-:Y:S02]  /*4980*/  IADD3 R8, R160, 0x6, RZ ;  /* 0x00000006a0087810 */ /* 0x000fe40007ffe0ff */
[----:B------:R-:W-:Y:S01]  /*4990*/  ISETP.GE.U32.AND P3, PT, R102, R35, PT ;  /* 0x000000236600720c */ /* 0x000fe20003f66070 */
[----:B------:R-:W-:Y:S02]  /*49a0*/  FMUL.RZ R115, R6, 0.15915493667125701904 ;  /* 0x3e22f98306737820 */ /* 0x000fe4000040c000 */
[----:B0-----:R-:W-:-:S02]  /*49b0*/  FMUL.FTZ R7, R11, R62 ;  /* 0x0000003e0b077220 */ /* 0x001fc40000410000 */
[----:B------:R-:W-:Y:S01]  /*49c0*/  FMUL.FTZ R103, R104, R111 ;  /* 0x0000006f68677220 */ /* 0x000fe20000410000 */
[----:B------:R-:W-:Y:S01]  /*49d0*/  FSEL R104, R107, RZ, !P3 ;  /* 0x000000ff6b687208 */ /* 0x000fe20005800000 */
[----:B-1----:R-:W-:Y:S01]  /*49e0*/  FMUL.FTZ R107, R105, R114 ;  /* 0x00000072696b7220 */ /* 0x002fe20000410000 */
[----:B------:R-:W-:Y:S01]  /*49f0*/  ISETP.GE.U32.AND P4, PT, R8, R35, PT ;  /* 0x000000230800720c */ /* 0x000fe20003f86070 */
[----:B------:R-:W-:Y:S01]  /*4a00*/  FMUL.FTZ R102, R73, R70 ;  /* 0x0000004649667220 */ /* 0x000fe20000410000 */
[----:B------:R-:W-:Y:S01]  /*4a10*/  MUFU.SIN R8, R115 ;  /* 0x0000007300087308 */ /* 0x000fe20000000400 */
[----:B------:R-:W-:Y:S01]  /*4a20*/  IADD3 R6, R160, 0x8, RZ ;  /* 0x00000008a0067810 */ /* 0x000fe20007ffe0ff */
[----:B------:R-:W-:Y:S01]  /*4a30*/  FMUL.FTZ R105, R105, R106 ;  /* 0x0000006a69697220 */ /* 0x000fe20000410000 */
[----:B------:R-:W-:-:S05]  /*4a40*/  FSEL R103, R103, 1, !P3 ;  /* 0x3f80000067677808 */ /* 0x000fca0005800000 */
[----:B------:R-:W-:Y:S01]  /*4a50*/  MUFU.COS R114, R115 ;  /* 0x0000007300727308 */ /* 0x000fe20000000000 */
[----:B------:R-:W-:Y:S01]  /*4a60*/  FSEL R102, R102, RZ, !P3 ;  /* 0x000000ff66667208 */ /* 0x000fe20005800000 */
[----:B------:R-:W-:-:S06]  /*4a70*/  FMUL.FTZ R111, R71, R68 ;  /* 0x00000044476f7220 */ /* 0x000fcc0000410000 */
[----:B------:R-:W0:Y:S01]  /*4a80*/  MUFU.EX2 R7, R7 ;  /* 0x0000000700077308 */ /* 0x000e220000000800 */
[-C--:B------:R-:W-:Y:S02]  /*4a90*/  ISETP.GE.U32.AND P3, PT, R6, R35.reuse, PT ;  /* 0x000000230600720c */ /* 0x080fe40003f66070 */
[----:B------:R-:W-:Y:S02]  /*4aa0*/  IADD3 R6, R160, 0x7, RZ ;  /* 0x00000007a0067810 */ /* 0x000fe40007ffe0ff */
[----:B------:R-:W-:Y:S02]  /*4ab0*/  FSEL R106, R107, 1, !P3 ;  /* 0x3f8000006b6a7808 */ /* 0x000fe40005800000 */
[----:B------:R-:W-:Y:S02]  /*4ac0*/  FSEL R105, R105, RZ, !P3 ;  /* 0x000000ff69697208 */ /* 0x000fe40005800000 */
[----:B------:R-:W-:Y:S02]  /*4ad0*/  FSEL R107, R111, RZ, !P3 ;  /* 0x000000ff6f6b7208 */ /* 0x000fe40005800000 */
[----:B------:R-:W-:Y:S01]  /*4ae0*/  ISETP.GE.U32.AND P3, PT, R6, R35, PT ;  /* 0x000000230600720c */ /* 0x000fe20003f66070 */
[----:B------:R-:W-:-:S02]  /*4af0*/  FMUL.FTZ R6, R5, R58 ;  /* 0x0000003a05067220 */ /* 0x000fc40000410000 */
[----:B------:R-:W-:Y:S02]  /*4b00*/  FMUL.FTZ R111, R9, R110 ;  /* 0x0000006e096f7220 */ /* 0x000fe40000410000 */
[C---:B0-----:R-:W-:Y:S02]  /*4b10*/  FMUL.FTZ R114, R7.reuse, R114 ;  /* 0x0000007207727220 */ /* 0x041fe40000410000 */
[----:B------:R-:W-:Y:S02]  /*4b20*/  FMUL.FTZ R8, R7, R8 ;  /* 0x0000000807087220 */ /* 0x000fe40000410000 */
[----:B------:R-:W-:Y:S02]  /*4b30*/  FMUL.FTZ R113, R9, R108 ;  /* 0x0000006c09717220 */ /* 0x000fe40000410000 */
[----:B------:R-:W-:Y:S02]  /*4b40*/  FMUL.RZ R121, R6, 0.15915493667125701904 ;  /* 0x3e22f98306797820 */ /* 0x000fe4000040c000 */
[----:B------:R-:W-:-:S02]  /*4b50*/  FMUL.FTZ R7, R11, R58 ;  /* 0x0000003a0b077220 */ /* 0x000fc40000410000 */
[C---:B------:R-:W-:Y:S02]  /*4b60*/  FMUL.FTZ R116, R109.reuse, R116 ;  /* 0x000000746d747220 */ /* 0x040fe40000410000 */
[----:B------:R-:W-:Y:S02]  /*4b70*/  FMUL.FTZ R108, R109, R112 ;  /* 0x000000706d6c7220 */ /* 0x000fe40000410000 */
[----:B------:R-:W-:Y:S01]  /*4b80*/  FMUL.FTZ R110, R69, R66 ;  /* 0x00000042456e7220 */ /* 0x000fe20000410000 */
[----:B------:R-:W-:Y:S01]  /*4b90*/  IADD3 R6, R160, 0xa, RZ ;  /* 0x0000000aa0067810 */ /* 0x000fe20007ffe0ff */
[----:B------:R-:W-:Y:S01]  /*4ba0*/  MUFU.SIN R120, R121 ;  /* 0x0000007900787308 */ /* 0x000fe20000000400 */
[----:B------:R-:W-:Y:S01]  /*4bb0*/  FMUL.FTZ R19, R11, R52 ;  /* 0x000000340b137220 */ /* 0x000fe20000410000 */
[----:B------:R-:W-:Y:S01]  /*4bc0*/  FSEL R108, R108, RZ, !P3 ;  /* 0x000000ff6c6c7208 */ /* 0x000fe20005800000 */
[----:B------:R-:W-:Y:S01]  /*4bd0*/  FMUL.FTZ R112, R67, R64 ;  /* 0x0000004043707220 */ /* 0x000fe20000410000 */
[----:B------:R-:W-:-:S02]  /*4be0*/  FSEL R109, R116, 1, !P3 ;  /* 0x3f800000746d7808 */ /* 0x000fc40005800000 */
[----:B------:R-:W-:Y:S02]  /*4bf0*/  FSEL R110, R110, RZ, !P3 ;  /* 0x000000ff6e6e7208 */ /* 0x000fe40005800000 */
[----:B------:R0:W-:Y:S01]  /*4c00*/  MUFU.COS R122, R121 ;  /* 0x00000079007a7308 */ /* 0x0001e20000000000 */
[----:B------:R-:W-:Y:S02]  /*4c10*/  ISETP.GE.U32.AND P3, PT, R6, R35, PT ;  /* 0x000000230600720c */ /* 0x000fe40003f66070 */
[----:B------:R-:W-:-:S05]  /*4c20*/  IADD3 R6, R160, 0xb, RZ ;  /* 0x0000000ba0067810 */ /* 0x000fca0007ffe0ff */
[----:B------:R-:W1:Y:S01]  /*4c30*/  MUFU.EX2 R9, R7 ;  /* 0x0000000700097308 */ /* 0x000e620000000800 */
[----:B------:R-:W-:Y:S02]  /*4c40*/  FSEL R113, R113, RZ, !P4 ;  /* 0x000000ff71717208 */ /* 0x000fe40006000000 */
[----:B------:R-:W-:Y:S02]  /*4c50*/  FSEL R111, R111, 1, !P4 ;  /* 0x3f8000006f6f7808 */ /* 0x000fe40006000000 */
[----:B------:R-:W-:Y:S02]  /*4c60*/  FSEL R112, R112, RZ, !P4 ;  /* 0x000000ff70707208 */ /* 0x000fe40006000000 */
[----:B------:R-:W-:Y:S01]  /*4c70*/  ISETP.GE.U32.AND P4, PT, R6, R35, PT ;  /* 0x000000230600720c */ /* 0x000fe20003f86070 */
[----:B------:R-:W1:Y:S01]  /*4c80*/  MUFU.EX2 R19, R19 ;  /* 0x0000001300137308 */ /* 0x000e620000000800 */
[----:B------:R-:W-:Y:S02]  /*4c90*/  FMUL.FTZ R6, R5, R56 ;  /* 0x0000003805067220 */ /* 0x000fe40000410000 */
[----:B------:R-:W-:-:S02]  /*4ca0*/  FMUL.FTZ R119, R65, R62 ;  /* 0x0000003e41777220 */ /* 0x000fc40000410000 */
[C---:B------:R-:W-:Y:S02]  /*4cb0*/  FMUL.FTZ R130, R117.reuse, R130 ;  /* 0x0000008275827220 */ /* 0x040fe40000410000 */
[----:B------:R-:W-:Y:S02]  /*4cc0*/  FMUL.FTZ R118, R117, R118 ;  /* 0x0000007675767220 */ /* 0x000fe40000410000 */
[----:B0-----:R-:W-:Y:S02]  /*4cd0*/  IMAD R121, R23, c[0x0][0x198], RZ ;  /* 0x0000660017797a24 */ /* 0x001fe400078e02ff */
[----:B------:R-:W-:Y:S01]  /*4ce0*/  FMUL.FTZ R117, R63, R60 ;  /* 0x0000003c3f757220 */ /* 0x000fe20000410000 */
[----:B------:R-:W-:Y:S01]  /*4cf0*/  FSEL R116, R114, 1, !P5 ;  /* 0x3f80000072747808 */ /* 0x000fe20006800000 */
[----:B------:R-:W-:Y:S01]  /*4d00*/  FMUL.RZ R127, R6, 0.15915493667125701904 ;  /* 0x3e22f983067f7820 */ /* 0x000fe2000040c000 */
[----:B------:R-:W-:Y:S01]  /*4d10*/  IADD3 R6, R160, 0xd, RZ ;  /* 0x0000000da0067810 */ /* 0x000fe20007ffe0ff */
[----:B------:R-:W-:Y:S01]  /*4d20*/  IMAD R129, R0, c[0x0][0x19c], R121 ;  /* 0x0000670000817a24 */ /* 0x000fe200078e0279 */
[----:B------:R-:W-:Y:S01]  /*4d30*/  FSEL R114, R119, RZ, !P5 ;  /* 0x000000ff77727208 */ /* 0x000fe20006800000 */
[C---:B-1----:R-:W-:Y:S01]  /*4d40*/  FMUL.FTZ R120, R9.reuse, R120 ;  /* 0x0000007809787220 */ /* 0x042fe20000410000 */
[----:B------:R-:W-:Y:S01]  /*4d50*/  FSEL R119, R118, RZ, !P6 ;  /* 0x000000ff76777208 */ /* 0x000fe20007000000 */
[----:B------:R-:W-:Y:S01]  /*4d60*/  FMUL.FTZ R121, R9, R122 ;  /* 0x0000007a09797220 */ /* 0x000fe20000410000 */
[----:B------:R-:W-:Y:S01]  /*4d70*/  FSEL R118, R130, 1, !P6 ;  /* 0x3f80000082767808 */ /* 0x000fe20007000000 */
[----:B------:R-:W-:Y:S01]  /*4d80*/  FMUL.FTZ R9, R59, R58 ;  /* 0x0000003a3b097220 */ /* 0x000fe20000410000 */
[----:B------:R-:W-:-:S02]  /*4d90*/  FSEL R117, R117, RZ, !P6 ;  /* 0x000000ff75757208 */ /* 0x000fc40007000000 */
[-C--:B------:R-:W-:Y:S01]  /*4da0*/  ISETP.GE.U32.AND P6, PT, R6, R35.reuse, PT ;  /* 0x000000230600720c */ /* 0x080fe20003fc6070 */
[----:B------:R-:W-:Y:S01]  /*4db0*/  IMAD.WIDE.U32 R6, R0, c[0x0][0x198], RZ ;  /* 0x0000660000067a25 */ /* 0x000fe200078e00ff */
[----:B------:R-:W-:Y:S02]  /*4dc0*/  IADD3 R130, R160, 0xe, RZ ;  /* 0x0000000ea0827810 */ /* 0x000fe40007ffe0ff */
[----:B------:R-:W-:Y:S02]  /*4dd0*/  FSEL R122, R120, RZ, !P2 ;  /* 0x000000ff787a7208 */ /* 0x000fe40005000000 */
[----:B------:R-:W-:Y:S02]  /*4de0*/  FSEL R121, R121, 1, !P2 ;  /* 0x3f80000079797808 */ /* 0x000fe40005000000 */
[----:B------:R-:W-:Y:S01]  /*4df0*/  FSEL R120, R9, RZ, !P2 ;  /* 0x000000ff09787208 */ /* 0x000fe20005000000 */
[C---:B------:R-:W-:Y:S01]  /*4e00*/  FMUL.FTZ R131, R19.reuse, R18 ;  /* 0x0000001213837220 */ /* 0x040fe20000410000 */
[----:B------:R-:W-:Y:S01]  /*4e10*/  ISETP.GE.U32.AND P2, PT, R130, R35, PT ;  /* 0x000000238200720c */ /* 0x000fe20003f46070 */
[----:B------:R-:W-:Y:S01]  /*4e20*/  FMUL.FTZ R130, R19, R124 ;  /* 0x0000007c13827220 */ /* 0x000fe20000410000 */
[----:B------:R-:W-:Y:S01]  /*4e30*/  IADD3 R7, R7, R129, RZ ;  /* 0x0000008107077210 */ /* 0x000fe20007ffe0ff */
[----:B------:R-:W-:Y:S01]  /*4e40*/  IMAD R19, R14, c[0x0][0x1a0], RZ ;  /* 0x000068000e137a24 */ /* 0x000fe200078e02ff */
[----:B------:R-:W-:Y:S01]  /*4e50*/  IADD3 R158, R160, 0xc, RZ ;  /* 0x0000000ca09e7810 */ /* 0x000fe20007ffe0ff */
[C---:B------:R-:W-:Y:S01]  /*4e60*/  FMUL.FTZ R126, R123.reuse, R126 ;  /* 0x0000007e7b7e7220 */ /* 0x040fe20000410000 */
[----:B------:R-:W-:Y:S01]  /*4e70*/  FSEL R115, R8, RZ, !P5 ;  /* 0x000000ff08737208 */ /* 0x000fe20006800000 */
[----:B------:R-:W-:-:S02]  /*4e80*/  FMUL.FTZ R128, R123, R128 ;  /* 0x000000807b807220 */ /* 0x000fc40000410000 */
[----:B------:R-:W-:Y:S01]  /*4e90*/  FMUL.FTZ R9, R55, R54 ;  /* 0x0000003637097220 */ /* 0x000fe20000410000 */
[----:B------:R-:W-:Y:S01]  /*4ea0*/  ISETP.GE.U32.AND P5, PT, R158, R35, PT ;  /* 0x000000239e00720c */ /* 0x000fe20003fa6070 */
[C---:B------:R-:W-:Y:S02]  /*4eb0*/  IMAD R19, R84.reuse, c[0x0][0x1a4], R19 ;  /* 0x0000690054137a24 */ /* 0x040fe400078e0213 */
[----:B------:R-:W-:Y:S01]  /*4ec0*/  IMAD.WIDE.U32 R6, R84, c[0x0][0x1a0], R6 ;  /* 0x0000680054067a25 */ /* 0x000fe200078e0006 */
[----:B------:R-:W0:Y:S01]  /*4ed0*/  MUFU.COS R158, R127 ;  /* 0x0000007f009e7308 */ /* 0x000e220000000000 */
[----:B---3--:R-:W-:Y:S01]  /*4ee0*/  STS.U16 [R34], R135 ;  /* 0x0000008722007388 */ /* 0x008fe20000000400 */
[----:B------:R-:W-:-:S03]  /*4ef0*/  FSEL R128, R128, 1, !P0 ;  /* 0x3f80000080807808 */ /* 0x000fc60004000000 */
[----:B------:R1:W-:Y:S03]  /*4f00*/  STS.U16 [R36+0x40], R133 ;  /* 0x0000408524007388 */ /* 0x0003e60000000400 */
[----:B------:R3:W0:Y:S01]  /*4f10*/  MUFU.SIN R8, R127 ;  /* 0x0000007f00087308 */ /* 0x0006220000000400 */
[----:B----4-:R-:W-:Y:S04]  /*4f20*/  STS.U16 [R37+0x80], R134 ;  /* 0x0000808625007388 */ /* 0x010fe80000000400 */
[----:B-----5:R-:W-:Y:S01]  /*4f30*/  STS.U16 [R38+0xc0], R141 ;  /* 0x0000c08d26007388 */ /* 0x020fe20000000400 */
[----:B---3--:R-:W-:Y:S02]  /*4f40*/  FSEL R127, R126, RZ, !P0 ;  /* 0x000000ff7e7f7208 */ /* 0x008fe40004000000 */
[----:B------:R-:W-:-:S02]  /*4f50*/  FSEL R126, R9, RZ, !P0 ;  /* 0x000000ff097e7208 */ /* 0x000fc40004000000 */
[----:B------:R-:W-:Y:S02]  /*4f60*/  IADD3 R9, R7, R19, RZ ;  /* 0x0000001307097210 */ /* 0x000fe40007ffe0ff */
[----:B------:R-:W-:Y:S01]  /*4f70*/  LEA R18, P0, R6, c[0x0][0x228], 0x3 ;  /* 0x00008a0006127a11 */ /* 0x000fe200078018ff */
[----:B------:R-:W-:Y:S01]  /*4f80*/  STS.U16 [R39+0x100], R140 ;  /* 0x0001008c27007388 */ /* 0x000fe20000000400 */
[----:B-1----:R-:W-:Y:S02]  /*4f90*/  IADD3 R133, R28, 0x220, RZ ;  /* 0x000002201c857810 */ /* 0x002fe40007ffe0ff */
[----:B------:R-:W-:Y:S01]  /*4fa0*/  LEA.HI.X R19, R6, c[0x0][0x22c], R9, 0x3, P0 ;  /* 0x00008b0006137a11 */ /* 0x000fe200000f1c09 */
[----:B------:R1:W-:Y:S01]  /*4fb0*/  STS.U16 [R40+0x140], R139 ;  /* 0x0001408b28007388 */ /* 0x0003e20000000400 */
[----:B------:R-:W-:-:S03]  /*4fc0*/  IADD3 R9, R28, 0x200, RZ ;  /* 0x000002001c097810 */ /* 0x000fc60007ffe0ff */
[----:B------:R-:W-:Y:S01]  /*4fd0*/  STS.U16 [R41+0x180], R150 ;  /* 0x0001809629007388 */ /* 0x000fe20000000400 */
[----:B------:R-:W-:-:S03]  /*4fe0*/  IADD3 R135, R28, 0x240, RZ ;  /* 0x000002401c877810 */ /* 0x000fc60007ffe0ff */
[----:B------:R-:W-:Y:S01]  /*4ff0*/  STS.U16 [R42+0x1c0], R147 ;  /* 0x0001c0932a007388 */ /* 0x000fe20000000400 */
[----:B------:R-:W-:-:S03]  /*5000*/  LEA.HI.SX32 R9, R9, R28, 0x1b ;  /* 0x0000001c09097211 */ /* 0x000fc600078fdaff */
[----:B------:R-:W-:Y:S01]  /*5010*/  STS.U16 [R43+0x200], R148 ;  /* 0x000200942b007388 */ /* 0x000fe20000000400 */
[----:B-1----:R-:W-:-:S03]  /*5020*/  IADD3 R139, R28, 0x260, RZ ;  /* 0x000002601c8b7810 */ /* 0x002fc60007ffe0ff */
[----:B------:R1:W-:Y:S01]  /*5030*/  STS.U16 [R44+0x240], R153 ;  /* 0x000240992c007388 */ /* 0x0003e20000000400 */
[----:B------:R-:W-:-:S03]  /*5040*/  LEA.HI.SX32 R133, R133, R28, 0x1b ;  /* 0x0000001c85857211 */ /* 0x000fc600078fdaff */
[----:B------:R-:W-:Y:S01]  /*5050*/  STS.U16 [R45+0x280], R154 ;  /* 0x0002809a2d007388 */ /* 0x000fe20000000400 */
[----:B------:R-:W-:-:S03]  /*5060*/  LEA.HI.SX32 R135, R135, R28, 0x1b ;  /* 0x0000001c87877211 */ /* 0x000fc600078fdaff */
[----:B------:R-:W-:Y:S01]  /*5070*/  STS.U16 [R46+0x2c0], R149 ;  /* 0x0002c0952e007388 */ /* 0x000fe20000000400 */
[----:B------:R-:W-:-:S03]  /*5080*/  LEA.HI.SX32 R139, R139, R28, 0x1b ;  /* 0x0000001c8b8b7211 */ /* 0x000fc600078fdaff */
[----:B------:R-:W-:Y:S01]  /*5090*/  STS.U16 [R47+0x300], R152 ;  /* 0x000300982f007388 */ /* 0x000fe20000000400 */
[----:B------:R-:W-:-:S03]  /*50a0*/  IADD3 R141, R28, 0x280, RZ ;  /* 0x000002801c8d7810 */ /* 0x000fc60007ffe0ff */
[----:B------:R-:W-:Y:S01]  /*50b0*/  STS.U16 [R48+0x340], R151 ;  /* 0x0003409730007388 */ /* 0x000fe20000000400 */
[----:B-1----:R-:W-:-:S03]  /*50c0*/  SHF.L.U32 R153, R9, 0x1, RZ ;  /* 0x0000000109997819 */ /* 0x002fc600000006ff */
[----:B------:R-:W-:Y:S01]  /*50d0*/  STS.U16 [R49+0x380], R156 ;  /* 0x0003809c31007388 */ /* 0x000fe20000000400 */
[----:B------:R-:W-:-:S03]  /*50e0*/  IADD3 R9, R28, 0x2a0, RZ ;  /* 0x000002a01c097810 */ /* 0x000fc60007ffe0ff */
[----:B------:R1:W-:Y:S01]  /*50f0*/  STS.U16 [R50+0x3c0], R155 ;  /* 0x0003c09b32007388 */ /* 0x0003e20000000400 */
[----:B------:R-:W-:Y:S02]  /*5100*/  SHF.L.U32 R134, R135, 0x1, RZ ;  /* 0x0000000187867819 */ /* 0x000fe400000006ff */
[----:B------:R-:W-:Y:S01]  /*5110*/  SHF.L.U32 R140, R139, 0x1, RZ ;  /* 0x000000018b8c7819 */ /* 0x000fe200000006ff */
[----:B------:R3:W-:Y:S01]  /*5120*/  STS.U16 [R153+0x400], R142 ;  /* 0x0004008e99007388 */ /* 0x0007e20000000400 */
[----:B------:R-:W-:Y:S02]  /*5130*/  LEA.HI.SX32 R141, R141, R28, 0x1b ;  /* 0x0000001c8d8d7211 */ /* 0x000fe400078fdaff */
[C---:B------:R-:W-:Y:S02]  /*5140*/  IADD3 R135, R28.reuse, 0x2e0, RZ ;  /* 0x000002e01c877810 */ /* 0x040fe40007ffe0ff */
[----:B-1----:R-:W-:Y:S02]  /*5150*/  SHF.L.U32 R155, R133, 0x1, RZ ;  /* 0x00000001859b7819 */ /* 0x002fe400000006ff */
[----:B------:R-:W-:-:S02]  /*5160*/  IADD3 R133, R28, 0x2c0, RZ ;  /* 0x000002c01c857810 */ /* 0x000fc40007ffe0ff */
[C---:B------:R-:W-:Y:S01]  /*5170*/  IADD3 R139, R28.reuse, 0x300, RZ ;  /* 0x000003001c8b7810 */ /* 0x040fe20007ffe0ff */
[----:B------:R-:W-:Y:S01]  /*5180*/  STS.U16 [R155+0x440], R144 ;  /* 0x000440909b007388 */ /* 0x000fe20000000400 */
[-C--:B------:R-:W-:Y:S02]  /*5190*/  LEA.HI.SX32 R9, R9, R28.reuse, 0x1b ;  /* 0x0000001c09097211 */ /* 0x080fe400078fdaff */
[----:B------:R-:W-:Y:S01]  /*51a0*/  LEA.HI.SX32 R133, R133, R28, 0x1b ;  /* 0x0000001c85857211 */ /* 0x000fe200078fdaff */
[----:B------:R-:W-:Y:S01]  /*51b0*/  STS.U16 [R134+0x480], R143 ;  /* 0x0004808f86007388 */ /* 0x000fe20000000400 */
[----:B0-----:R-:W-:Y:S01]  /*51c0*/  FMUL.FTZ R124, R125, R158 ;  /* 0x0000009e7d7c7220 */ /* 0x001fe20000410000 */
[----:B------:R-:W-:Y:S01]  /*51d0*/  SHF.L.U32 R161, R141, 0x1, RZ ;  /* 0x000000018da17819 */ /* 0x000fe200000006ff */
[----:B------:R-:W-:Y:S01]  /*51e0*/  FMUL.FTZ R125, R125, R8 ;  /* 0x000000087d7d7220 */ /* 0x000fe20000410000 */
[----:B------:R0:W-:Y:S01]  /*51f0*/  STS.U16 [R140+0x4c0], R145 ;  /* 0x0004c0918c007388 */ /* 0x0001e20000000400 */
[----:B------:R-:W-:Y:S01]  /*5200*/  LEA.HI.SX32 R135, R135, R28, 0x1b ;  /* 0x0000001c87877211 */ /* 0x000fe200078fdaff */
[----:B------:R-:W-:Y:S01]  /*5210*/  FMUL.FTZ R123, R57, R56 ;  /* 0x00000038397b7220 */ /* 0x000fe20000410000 */
[----:B------:R-:W-:-:S02]  /*5220*/  IADD3 R141, R28, 0x320, RZ ;  /* 0x000003201c8d7810 */ /* 0x000fc40007ffe0ff */
[----:B------:R-:W-:Y:S02]  /*5230*/  LEA.HI.SX32 R139, R139, R28, 0x1b ;  /* 0x0000001c8b8b7211 */ /* 0x000fe400078fdaff */
[----:B---3--:R-:W-:Y:S02]  /*5240*/  SHF.L.U32 R142, R135, 0x1, RZ ;  /* 0x00000001878e7819 */ /* 0x008fe400000006ff */
[----:B0-----:R-:W-:Y:S02]  /*5250*/  SHF.L.U32 R140, R9, 0x1, RZ ;  /* 0x00000001098c7819 */ /* 0x001fe400000006ff */
[----:B------:R-:W-:Y:S02]  /*5260*/  SHF.L.U32 R145, R133, 0x1, RZ ;  /* 0x0000000185917819 */ /* 0x000fe400000006ff */
[C---:B------:R-:W-:Y:S02]  /*5270*/  IADD3 R9, R28.reuse, 0x340, RZ ;  /* 0x000003401c097810 */ /* 0x040fe40007ffe0ff */
[----:B------:R-:W-:Y:S01]  /*5280*/  IADD3 R133, R28, 0x360, RZ ;  /* 0x000003601c857810 */ /* 0x000fe20007ffe0ff */
[----:B------:R-:W-:Y:S01]  /*5290*/  FMUL.FTZ R129, R53, R52 ;  /* 0x0000003435817220 */ /* 0x000fe20000410000 */
[----:B------:R-:W-:Y:S01]  /*52a0*/  LEA.HI.SX32 R141, R141, R28, 0x1b ;  /* 0x0000001c8d8d7211 */ /* 0x000fe200078fdaff */
[----:B------:R-:W-:Y:S01]  /*52b0*/  STS.U16 [R161+0x500], R146 ;  /* 0x00050092a1007388 */ /* 0x000fe20000000400 */
[----:B------:R-:W-:-:S02]  /*52c0*/  SHF.L.U32 R139, R139, 0x1, RZ ;  /* 0x000000018b8b7819 */ /* 0x000fc400000006ff */
[----:B------:R-:W-:Y:S01]  /*52d0*/  FSEL R125, R125, RZ, !P1 ;  /* 0x000000ff7d7d7208 */ /* 0x000fe20004800000 */
[----:B------:R0:W-:Y:S01]  /*52e0*/  STS.U16 [R140+0x540], R21 ;  /* 0x000540158c007388 */ /* 0x0001e20000000400 */
[----:B------:R-:W-:Y:S02]  /*52f0*/  FSEL R124, R124, 1, !P1 ;  /* 0x3f8000007c7c7808 */ /* 0x000fe40004800000 */
[----:B------:R-:W-:Y:S02]  /*5300*/  FSEL R123, R123, RZ, !P1 ;  /* 0x000000ff7b7b7208 */ /* 0x000fe40004800000 */
[----:B------:R-:W-:Y:S01]  /*5310*/  LEA.HI.SX32 R9, R9, R28, 0x1b ;  /* 0x0000001c09097211 */ /* 0x000fe200078fdaff */
[----:B------:R-:W-:Y:S01]  /*5320*/  FMUL.FTZ R8, R5, R72 ;  /* 0x0000004805087220 */ /* 0x000fe20000410000 */
[----:B------:R-:W-:Y:S01]  /*5330*/  ISETP.GE.U32.AND P1, PT, R160, R35, PT ;  /* 0x00000023a000720c */ /* 0x000fe20003f26070 */
[----:B------:R-:W-:Y:S01]  /*5340*/  STS.U16 [R145+0x580], R132 ;  /* 0x0005808491007388 */ /* 0x000fe20000000400 */
[----:B------:R-:W-:-:S02]  /*5350*/  IADD3 R135, R28, 0x380, RZ ;  /* 0x000003801c877810 */ /* 0x000fc40007ffe0ff */
[----:B------:R-:W-:Y:S01]  /*5360*/  LEA.HI.SX32 R133, R133, R28, 0x1b ;  /* 0x0000001c85857211 */ /* 0x000fe200078fdaff */
[----:B------:R1:W-:Y:S01]  /*5370*/  STS.U16 [R142+0x5c0], R137 ;  /* 0x0005c0898e007388 */ /* 0x0003e20000000400 */
[----:B------:R-:W-:Y:S02]  /*5380*/  IADD3 R14, R160, 0xf, RZ ;  /* 0x0000000fa00e7810 */ /* 0x000fe40007ffe0ff */
[----:B------:R-:W-:Y:S01]  /*5390*/  SHF.L.U32 R153, R141, 0x1, RZ ;  /* 0x000000018d997819 */ /* 0x000fe200000006ff */
[----:B------:R3:W-:Y:S01]  /*53a0*/  STS.U16 [R139+0x600], R136 ;  /* 0x000600888b007388 */ /* 0x0007e20000000400 */
[----:B0-----:R-:W-:Y:S01]  /*53b0*/  IADD3 R21, R28, 0x3a0, RZ ;  /* 0x000003a01c157810 */ /* 0x001fe20007ffe0ff */
[----:B------:R-:W-:Y:S01]  /*53c0*/  FMUL.RZ R158, R8, 0.15915493667125701904 ;  /* 0x3e22f983089e7820 */ /* 0x000fe2000040c000 */
[----:B------:R-:W-:Y:S02]  /*53d0*/  FSEL R131, R131, RZ, !P1 ;  /* 0x000000ff83837208 */ /* 0x000fe40004800000 */
[----:B------:R-:W-:-:S02]  /*53e0*/  FSEL R130, R130, 1, !P1 ;  /* 0x3f80000082827808 */ /* 0x000fc40004800000 */
[----:B-1----:R-:W-:Y:S02]  /*53f0*/  SHF.L.U32 R137, R9, 0x1, RZ ;  /* 0x0000000109897819 */ /* 0x002fe400000006ff */
[----:B------:R-:W-:Y:S02]  /*5400*/  FSEL R129, R129, RZ, !P1 ;  /* 0x000000ff81817208 */ /* 0x000fe40004800000 */
[----:B------:R-:W-:Y:S02]  /*5410*/  LEA.HI.SX32 R135, R135, R28, 0x1b ;  /* 0x0000001c87877211 */ /* 0x000fe400078fdaff */
[----:B---3--:R-:W-:Y:S01]  /*5420*/  SHF.L.U32 R139, R133, 0x1, RZ ;  /* 0x00000001858b7819 */ /* 0x008fe200000006ff */
[C---:B------:R-:W-:Y:S01]  /*5430*/  FMUL.FTZ R8, R5.reuse, R74 ;  /* 0x0000004a05087220 */ /* 0x040fe20000410000 */
[----:B------:R-:W-:Y:S01]  /*5440*/  ISETP.GE.U32.AND P1, PT, R14, R35, PT ;  /* 0x000000230e00720c */ /* 0x000fe20003f26070 */
[----:B------:R-:W-:Y:S01]  /*5450*/  FMUL.FTZ R14, R5, R76 ;  /* 0x0000004c050e7220 */ /* 0x000fe20000410000 */
[----:B------:R-:W-:Y:S01]  /*5460*/  LEA.HI.SX32 R21, R21, R28, 0x1b ;  /* 0x0000001c15157211 */ /* 0x000fe200078fdaff */
[----:B------:R-:W-:Y:S01]  /*5470*/  FMUL.FTZ R134, R5, R78 ;  /* 0x0000004e05867220 */ /* 0x000fe20000410000 */
[----:B------:R-:W-:Y:S01]  /*5480*/  STS.U16 [R153+0x640], R138 ;  /* 0x0006408a99007388 */ /* 0x000fe20000000400 */
[----:B------:R-:W-:Y:S01]  /*5490*/  SHF.L.U32 R136, R135, 0x1, RZ ;  /* 0x0000000187887819 */ /* 0x000fe200000006ff */
[----:B------:R-:W-:Y:S02]  /*54a0*/  MUFU.SIN R7, R158 ;  /* 0x0000009e00077308 */ /* 0x000fe40000000400 */
[----:B--2---:R-:W-:Y:S01]  /*54b0*/  STS.U16 [R137+0x680], R10 ;  /* 0x0006800a89007388 */ /* 0x004fe20000000400 */
[----:B------:R-:W-:Y:S01]  /*54c0*/  FMUL.RZ R148, R14, 0.15915493667125701904 ;  /* 0x3e22f9830e947820 */ /* 0x000fe2000040c000 */
[----:B------:R-:W-:Y:S01]  /*54d0*/  SHF.L.U32 R145, R21, 0x1, RZ ;  /* 0x0000000115917819 */ /* 0x000fe200000006ff */
[----:B------:R-:W-:Y:S01]  /*54e0*/  FMUL.RZ R144, R134, 0.15915493667125701904 ;  /* 0x3e22f98386907820 */ /* 0x000fe2000040c000 */
[----:B------:R0:W-:Y:S02]  /*54f0*/  STS.U16 [R139+0x6c0], R4 ;  /* 0x0006c0048b007388 */ /* 0x0001e40000000400 */
[----:B------:R1:W-:Y:S01]  /*5500*/  MUFU.COS R157, R158 ;  /* 0x0000009e009d7308 */ /* 0x0003e20000000000 */
[----:B------:R-:W-:-:S02]  /*5510*/  FMUL.FTZ R6, R11, R72 ;  /* 0x000000480b067220 */ /* 0x000fc40000410000 */
[C---:B------:R-:W-:Y:S02]  /*5520*/  FMUL.FTZ R14, R11.reuse, R76 ;  /* 0x0000004c0b0e7220 */ /* 0x040fe40000410000 */
[C---:B------:R-:W-:Y:S02]  /*5530*/  FMUL.FTZ R134, R11.reuse, R78 ;  /* 0x0000004e0b867220 */ /* 0x040fe40000410000 */
[C---:B------:R-:W-:Y:S02]  /*5540*/  FMUL.FTZ R132, R11.reuse, R80 ;  /* 0x000000500b847220 */ /* 0x040fe40000410000 */
[----:B-1----:R-:W-:Y:S02]  /*5550*/  FMUL.RZ R158, R8, 0.15915493667125701904 ;  /* 0x3e22f983089e7820 */ /* 0x002fe4000040c000 */
[----:B0-----:R-:W-:Y:S02]  /*5560*/  FMUL.FTZ R4, RZ, R127 ;  /* 0x0000007fff047220 */ /* 0x001fe40000410000 */
[----:B------:R-:W-:-:S02]  /*5570*/  FMUL.FTZ R8, R11, R74 ;  /* 0x0000004a0b087220 */ /* 0x000fc40000410000 */
[----:B------:R-:W-:Y:S02]  /*5580*/  FMUL.FTZ R21, R11, R82 ;  /* 0x000000520b157220 */ /* 0x000fe40000410000 */
[-C--:B------:R-:W-:Y:S01]  /*5590*/  FMUL.FTZ R135, R127, R129.reuse ;  /* 0x000000817f877220 */ /* 0x080fe20000410000 */
[----:B------:R0:W-:Y:S01]  /*55a0*/  STS.U16 [R136+0x700], R13 ;  /* 0x0007000d88007388 */ /* 0x0001e20000000400 */
[C---:B------:R-:W-:Y:S02]  /*55b0*/  FMUL.FTZ R11, R5.reuse, R80 ;  /* 0x00000050050b7220 */ /* 0x040fe40000410000 */
[----:B------:R-:W-:Y:S01]  /*55c0*/  FMUL.FTZ R133, R5, R82 ;  /* 0x0000005205857220 */ /* 0x000fe20000410000 */
[----:B------:R-:W-:Y:S01]  /*55d0*/  IADD3 R5, R28, 0x3e0, RZ ;  /* 0x000003e01c057810 */ /* 0x000fe20007ffe0ff */
[----:B------:R-:W-:Y:S02]  /*55e0*/  FFMA.FTZ R135, RZ, R128, R135 ;  /* 0x00000080ff877223 */ /* 0x000fe40000010087 */
[----:B0-----:R-:W-:Y:S01]  /*55f0*/  FFMA.FTZ R13, R128, R129, -R4 ;  /* 0x00000081800d7223 */ /* 0x001fe20000010804 */
[----:B------:R-:W-:Y:S01]  /*5600*/  LEA.HI.SX32 R5, R5, R28, 0x1b ;  /* 0x0000001c05057211 */ /* 0x000fe200078fdaff */
[----:B------:R-:W-:-:S02]  /*5610*/  FADD.FTZ R135, RZ, R135 ;  /* 0x00000087ff877221 */ /* 0x000fc40000010000 */
[----:B------:R-:W-:Y:S01]  /*5620*/  FADD.FTZ R13, R13, R126 ;  /* 0x0000007e0d0d7221 */ /* 0x000fe20000010000 */
[----:B------:R-:W0:Y:S01]  /*5630*/  MUFU.EX2 R6, R6 ;  /* 0x0000000600067308 */ /* 0x000e220000000800 */
[----:B------:R-:W-:Y:S02]  /*5640*/  IADD3 R9, R28, 0x3c0, RZ ;  /* 0x000003c01c097810 */ /* 0x000fe40007ffe0ff */
[----:B------:R-:W-:Y:S01]  /*5650*/  SHF.L.U32 R137, R5, 0x1, RZ ;  /* 0x0000000105897819 */ /* 0x000fe200000006ff */
[C---:B------:R-:W-:Y:S02]  /*5660*/  FMUL.FTZ R5, R125.reuse, R13 ;  /* 0x0000000d7d057220 */ /* 0x040fe40000410000 */
[-C--:B------:R-:W-:Y:S01]  /*5670*/  FMUL.FTZ R4, R125, R135.reuse ;  /* 0x000000877d047220 */ /* 0x080fe20000410000 */
[----:B------:R-:W-:Y:S01]  /*5680*/  LEA.HI.SX32 R9, R9, R28, 0x1b ;  /* 0x0000001c09097211 */ /* 0x000fe200078fdaff */
[C---:B------:R-:W-:Y:S02]  /*5690*/  FFMA.FTZ R5, R124.reuse, R135, R5 ;  /* 0x000000877c057223 */ /* 0x040fe40000010005 */
[----:B------:R-:W-:Y:S01]  /*56a0*/  FFMA.FTZ R4, R124, R13, -R4 ;  /* 0x0000000d7c047223 */ /* 0x000fe20000010804 */
[----:B------:R-:W-:Y:S01]  /*56b0*/  SHF.L.U32 R10, R9, 0x1, RZ ;  /* 0x00000001090a7819 */ /* 0x000fe200000006ff */
[----:B------:R-:W-:-:S02]  /*56c0*/  FADD.FTZ R9, RZ, R5 ;  /* 0x00000005ff097221 */ /* 0x000fc40000010000 */
[----:B------:R-:W-:Y:S01]  /*56d0*/  FADD.FTZ R5, R4, R123 ;  /* 0x0000007b04057221 */ /* 0x000fe20000010000 */
[----:B------:R1:W-:Y:S01]  /*56e0*/  STS.U16 [R145+0x740], R12 ;  /* 0x0007400c91007388 */ /* 0x0003e20000000400 */
[----:B0-----:R-:W-:-:S03]  /*56f0*/  FMUL.FTZ R7, R6, R7 ;  /* 0x0000000706077220 */ /* 0x001fc60000410000 */
[----:B------:R0:W-:Y:S01]  /*5700*/  STS.U16 [R10+0x780], R15 ;  /* 0x0007800f0a007388 */ /* 0x0001e20000000400 */
[----:B------:R-:W-:Y:S01]  /*5710*/  MUFU.COS R147, R158 ;  /* 0x0000009e00937308 */ /* 0x000fe20000000000 */
[----:B-1----:R-:W-:Y:S02]  /*5720*/  FMUL.RZ R12, R133, 0.15915493667125701904 ;  /* 0x3e22f983850c7820 */ /* 0x002fe4000040c000 */
[----:B------:R-:W-:Y:S02]  /*5730*/  FMUL.FTZ R133, R6, R157 ;  /* 0x0000009d06857220 */ /* 0x000fe40000410000 */
[C---:B0-----:R-:W-:Y:S02]  /*5740*/  FMUL.FTZ R10, R122.reuse, R5 ;  /* 0x000000057a0a7220 */ /* 0x041fe40000410000 */
[-C--:B------:R-:W-:Y:S01]  /*5750*/  FMUL.FTZ R6, R122, R9.reuse ;  /* 0x000000097a067220 */ /* 0x080fe20000410000 */
[----:B------:R-:W0:Y:S01]  /*5760*/  MUFU.EX2 R8, R8 ;  /* 0x0000000800087308 */ /* 0x000e220000000800 */
[----:B------:R-:W-:-:S02]  /*5770*/  FFMA.FTZ R10, R121, R9, R10 ;  /* 0x00000009790a7223 */ /* 0x000fc4000001000a */
[----:B------:R-:W-:Y:S02]  /*5780*/  FMUL.RZ R138, R11, 0.15915493667125701904 ;  /* 0x3e22f9830b8a7820 */ /* 0x000fe4000040c000 */
[----:B------:R-:W-:-:S03]  /*5790*/  FFMA.FTZ R5, R121, R5, -R6 ;  /* 0x0000000579057223 */ /* 0x000fc60000010806 */
[----:B------:R-:W-:Y:S01]  /*57a0*/  MUFU.EX2 R21, R21 ;  /* 0x0000001500157308 */ /* 0x000fe20000000800 */
[----:B------:R-:W-:Y:S02]  /*57b0*/  FADD.FTZ R10, RZ, R10 ;  /* 0x0000000aff0a7221 */ /* 0x000fe40000010000 */
[----:B------:R-:W-:-:S05]  /*57c0*/  FADD.FTZ R5, R5, R120 ;  /* 0x0000007805057221 */ /* 0x000fca0000010000 */
[----:B------:R-:W1:Y:S01]  /*57d0*/  MUFU.SIN R4, R12 ;  /* 0x0000000c00047308 */ /* 0x000e620000000400 */
[----:B------:R-:W-:-:S07]  /*57e0*/  FMUL.FTZ R6, R119, R10 ;  /* 0x0000000a77067220 */ /* 0x000fce0000410000 */
[----:B------:R-:W2:Y:S01]  /*57f0*/  MUFU.SIN R159, R158 ;  /* 0x0000009e009f7308 */ /* 0x000ea20000000400 */
[----:B------:R-:W-:-:S07]  /*5800*/  FMUL.FTZ R9, R119, R5 ;  /* 0x0000000577097220 */ /* 0x000fce0000410000 */
[----:B------:R-:W-:Y:S01]  /*5810*/  MUFU.EX2 R132, R132 ;  /* 0x0000008400847308 */ /* 0x000fe20000000800 */
[----:B------:R-:W-:-:S07]  /*5820*/  FFMA.FTZ R6, R118, R5, -R6 ;  /* 0x0000000576067223 */ /* 0x000fce0000010806 */
[----:B------:R-:W3:Y:S01]  /*5830*/  MUFU.SIN R11, R138 ;  /* 0x0000008a000b7308 */ /* 0x000ee20000000400 */
[----:B------:R-:W-:Y:S02]  /*5840*/  FFMA.FTZ R9, R118, R10, R9 ;  /* 0x0000000a76097223 */ /* 0x000fe40000010009 */
[----:B------:R-:W-:Y:S02]  /*5850*/  FADD.FTZ R6, R6, R117 ;  /* 0x0000007506067221 */ /* 0x000fe40000010000 */
[C---:B0-----:R-:W-:Y:S02]  /*5860*/  FMUL.FTZ R136, R8.reuse, R147 ;  /* 0x0000009308887220 */ /* 0x041fe40000410000 */
[----:B-1----:R-:W-:Y:S02]  /*5870*/  FMUL.FTZ R147, R21, R4 ;  /* 0x0000000415937220 */ /* 0x002fe40000410000 */
[----:B------:R-:W-:Y:S01]  /*5880*/  FADD.FTZ R9, RZ, R9 ;  /* 0x00000009ff097221 */ /* 0x000fe20000010000 */
[----:B------:R-:W-:Y:S01]  /*5890*/  MUFU.SIN R143, R144 ;  /* 0x00000090008f7308 */ /* 0x000fe20000000400 */
[----:B--2---:R-:W-:-:S02]  /*58a0*/  FMUL.FTZ R135, R8, R159 ;  /* 0x0000009f08877220 */ /* 0x004fc40000410000 */
[-C--:B------:R-:W-:Y:S02]  /*58b0*/  FMUL.FTZ R5, R131, R127.reuse ;  /* 0x0000007f83057220 */ /* 0x080fe40000410000 */
[C---:B------:R-:W-:Y:S02]  /*58c0*/  FMUL.FTZ R4, R130.reuse, R127 ;  /* 0x0000007f82047220 */ /* 0x040fe40000410000 */
[----:B------:R-:W-:Y:S01]  /*58d0*/  FMUL.FTZ R8, R115, R6 ;  /* 0x0000000673087220 */ /* 0x000fe20000410000 */
[----:B------:R3:W-:Y:S01]  /*58e0*/  MUFU.COS R141, R144 ;  /* 0x00000090008d7308 */ /* 0x0007e20000000000 */
[-C--:B------:R-:W-:Y:S02]  /*58f0*/  FFMA.FTZ R5, R130, R128.reuse, -R5 ;  /* 0x0000008082057223 */ /* 0x080fe40000010805 */
[----:B------:R-:W-:Y:S02]  /*5900*/  FFMA.FTZ R4, R131, R128, R4 ;  /* 0x0000008083047223 */ /* 0x000fe40000010004 */
[----:B------:R-:W-:-:S02]  /*5910*/  FFMA.FTZ R8, R116, R9, R8 ;  /* 0x0000000974087223 */ /* 0x000fc40000010008 */
[----:B---3--:R-:W-:Y:S02]  /*5920*/  FMUL.FTZ R144, R132, R11 ;  /* 0x0000000b84907220 */ /* 0x008fe40000410000 */
[----:B------:R-:W-:Y:S01]  /*5930*/  FMUL.FTZ R11, R115, R9 ;  /* 0x00000009730b7220 */ /* 0x000fe20000410000 */
[----:B------:R-:W-:Y:S01]  /*5940*/  MUFU.SIN R149, R148 ;  /* 0x0000009400957308 */ /* 0x000fe20000000400 */
[C---:B------:R-:W-:Y:S02]  /*5950*/  FMUL.FTZ R9, R125.reuse, R5 ;  /* 0x000000057d097220 */ /* 0x040fe40000410000 */
[----:B------:R-:W-:Y:S02]  /*5960*/  FFMA.FTZ R11, R116, R6, -R11 ;  /* 0x00000006740b7223 */ /* 0x000fe4000001080b */
[----:B------:R-:W-:-:S03]  /*5970*/  FMUL.FTZ R6, R125, R4 ;  /* 0x000000047d067220 */ /* 0x000fc60000410000 */
[----:B------:R-:W-:Y:S01]  /*5980*/  MUFU.COS R151, R148 ;  /* 0x0000009400977308 */ /* 0x000fe20000000000 */
[----:B------:R-:W-:Y:S02]  /*5990*/  FADD.FTZ R10, R11, R114 ;  /* 0x000000720b0a7221 */ /* 0x000fe40000010000 */
[----:B------:R-:W-:-:S05]  /*59a0*/  FFMA.FTZ R9, R124, R4, R9 ;  /* 0x000000047c097223 */ /* 0x000fca0000010009 */
[----:B------:R0:W-:Y:S01]  /*59b0*/  MUFU.COS R148, R12 ;  /* 0x0000000c00947308 */ /* 0x0001e20000000000 */
[----:B------:R-:W-:Y:S02]  /*59c0*/  FFMA.FTZ R6, R124, R5, -R6 ;  /* 0x000000057c067223 */ /* 0x000fe40000010806 */
[----:B------:R-:W-:Y:S02]  /*59d0*/  FMUL.FTZ R11, R113, R10 ;  /* 0x0000000a710b7220 */ /* 0x000fe40000410000 */
[----:B0-----:R-:W-:-:S04]  /*59e0*/  FADD.FTZ R12, RZ, R8 ;  /* 0x00000008ff0c7221 */ /* 0x001fc80000010000 */
[----:B------:R-:W-:Y:S02]  /*59f0*/  FMUL.FTZ R5, R113, R12 ;  /* 0x0000000c71057220 */ /* 0x000fe40000410000 */
[C---:B------:R-:W-:Y:S02]  /*5a00*/  FMUL.FTZ R4, R122.reuse, R9 ;  /* 0x000000097a047220 */ /* 0x040fe40000410000 */
[----:B------:R-:W-:Y:S02]  /*5a10*/  FMUL.FTZ R8, R122, R6 ;  /* 0x000000067a087220 */ /* 0x000fe40000410000 */
[C---:B------:R-:W-:Y:S02]  /*5a20*/  FFMA.FTZ R5, R111.reuse, R10, -R5 ;  /* 0x0000000a6f057223 */ /* 0x040fe40000010805 */
[----:B------:R-:W-:Y:S02]  /*5a30*/  FFMA.FTZ R11, R111, R12, R11 ;  /* 0x0000000c6f0b7223 */ /* 0x000fe4000001000b */
[----:B------:R-:W-:-:S02]  /*5a40*/  FFMA.FTZ R4, R121, R6, -R4 ;  /* 0x0000000679047223 */ /* 0x000fc40000010804 */
[----:B------:R-:W-:Y:S02]  /*5a50*/  FFMA.FTZ R8, R121, R9, R8 ;  /* 0x0000000979087223 */ /* 0x000fe40000010008 */
[----:B------:R-:W-:Y:S02]  /*5a60*/  FADD.FTZ R6, R5, R112 ;  /* 0x0000007005067221 */ /* 0x000fe40000010000 */
[----:B------:R-:W-:Y:S02]  /*5a70*/  FADD.FTZ R11, RZ, R11 ;  /* 0x0000000bff0b7221 */ /* 0x000fe40000010000 */
[----:B------:R-:W-:Y:S02]  /*5a80*/  FMUL.FTZ R5, R119, R8 ;  /* 0x0000000877057220 */ /* 0x000fe40000410000 */
[C---:B------:R-:W-:Y:S02]  /*5a90*/  FMUL.FTZ R12, R108.reuse, R6 ;  /* 0x000000066c0c7220 */ /* 0x040fe40000410000 */
[----:B------:R-:W-:-:S02]  /*5aa0*/  FMUL.FTZ R10, R108, R11 ;  /* 0x0000000b6c0a7220 */ /* 0x000fc40000410000 */
[-C--:B------:R-:W-:Y:S02]  /*5ab0*/  FMUL.FTZ R9, R119, R4.reuse ;  /* 0x0000000477097220 */ /* 0x080fe40000410000 */
[C---:B------:R-:W-:Y:S02]  /*5ac0*/  FFMA.FTZ R5, R118.reuse, R4, -R5 ;  /* 0x0000000476057223 */ /* 0x040fe40000010805 */
[C---:B------:R-:W-:Y:S02]  /*5ad0*/  FFMA.FTZ R12, R109.reuse, R11, R12 ;  /* 0x0000000b6d0c7223 */ /* 0x040fe4000001000c */
[----:B------:R-:W-:Y:S02]  /*5ae0*/  FFMA.FTZ R13, R109, R6, -R10 ;  /* 0x000000066d0d7223 */ /* 0x000fe4000001080a */
[----:B------:R-:W-:Y:S02]  /*5af0*/  FFMA.FTZ R9, R118, R8, R9 ;  /* 0x0000000876097223 */ /* 0x000fe40000010009 */
[----:B------:R-:W-:-:S02]  /*5b00*/  FMUL.FTZ R6, R115, R5 ;  /* 0x0000000573067220 */ /* 0x000fc40000410000 */
[----:B------:R-:W-:Y:S02]  /*5b10*/  FADD.FTZ R12, RZ, R12 ;  /* 0x0000000cff0c7221 */ /* 0x000fe40000010000 */
[-C--:B------:R-:W-:Y:S02]  /*5b20*/  FMUL.FTZ R4, R115, R9.reuse ;  /* 0x0000000973047220 */ /* 0x080fe40000410000 */
[----:B------:R-:W-:Y:S02]  /*5b30*/  FADD.FTZ R13, R13, R110 ;  /* 0x0000006e0d0d7221 */ /* 0x000fe40000010000 */
[----:B------:R-:W-:Y:S02]  /*5b40*/  FFMA.FTZ R6, R116, R9, R6 ;  /* 0x0000000974067223 */ /* 0x000fe40000010006 */
[C---:B------:R-:W-:Y:S01]  /*5b50*/  FMUL.FTZ R9, R105.reuse, R12 ;  /* 0x0000000c69097220 */ /* 0x040fe20000410000 */
[----:B------:R-:W0:Y:S01]  /*5b60*/  MUFU.COS R145, R138 ;  /* 0x0000008a00917308 */ /* 0x000e220000000000 */
[----:B------:R-:W-:-:S02]  /*5b70*/  FMUL.FTZ R11, R105, R13 ;  /* 0x0000000d690b7220 */ /* 0x000fc40000410000 */
[C---:B------:R-:W-:Y:S02]  /*5b80*/  FFMA.FTZ R10, R106.reuse, R13, -R9 ;  /* 0x0000000d6a0a7223 */ /* 0x040fe40000010809 */
[----:B------:R-:W-:-:S03]  /*5b90*/  FFMA.FTZ R11, R106, R12, R11 ;  /* 0x0000000c6a0b7223 */ /* 0x000fc6000001000b */
[----:B------:R-:W1:Y:S01]  /*5ba0*/  MUFU.EX2 R134, R134 ;  /* 0x0000008600867308 */ /* 0x000e620000000800 */
[----:B------:R-:W-:Y:S02]  /*5bb0*/  FADD.FTZ R10, R10, R107 ;  /* 0x0000006b0a0a7221 */ /* 0x000fe40000010000 */
[----:B------:R-:W-:Y:S02]  /*5bc0*/  FFMA.FTZ R4, R116, R5, -R4 ;  /* 0x0000000574047223 */ /* 0x000fe40000010804 */
[C---:B------:R-:W-:Y:S02]  /*5bd0*/  FMUL.FTZ R5, R113.reuse, R6 ;  /* 0x0000000671057220 */ /* 0x040fe40000410000 */
[----:B------:R-:W-:Y:S02]  /*5be0*/  FADD.FTZ R11, RZ, R11 ;  /* 0x0000000bff0b7221 */ /* 0x000fe40000010000 */
[----:B------:R-:W-:Y:S02]  /*5bf0*/  FMUL.FTZ R12, R104, R10 ;  /* 0x0000000a680c7220 */ /* 0x000fe40000410000 */
[----:B------:R-:W-:-:S02]  /*5c00*/  FMUL.FTZ R8, R113, R4 ;  /* 0x0000000471087220 */ /* 0x000fc40000410000 */
[----:B------:R-:W-:Y:S02]  /*5c10*/  FFMA.FTZ R5, R111, R4, -R5 ;  /* 0x000000046f057223 */ /* 0x000fe40000010805 */
[-C--:B------:R-:W-:Y:S02]  /*5c20*/  FMUL.FTZ R9, R104, R11.reuse ;  /* 0x0000000b68097220 */ /* 0x080fe40000410000 */
[----:B------:R-:W-:Y:S02]  /*5c30*/  FFMA.FTZ R12, R103, R11, R12 ;  /* 0x0000000b670c7223 */ /* 0x000fe4000001000c */
[----:B------:R-:W-:Y:S02]  /*5c40*/  FFMA.FTZ R8, R111, R6, R8 ;  /* 0x000000066f087223 */ /* 0x000fe40000010008 */
[----:B0-----:R-:W-:Y:S01]  /*5c50*/  FMUL.FTZ R145, R132, R145 ;  /* 0x0000009184917220 */ /* 0x001fe20000410000 */
[----:B------:R-:W-:Y:S01]  /*5c60*/  FSEL R132, R7, RZ, !P3 ;  /* 0x000000ff07847208 */ /* 0x000fe20005800000 */
[----:B------:R-:W-:-:S02]  /*5c70*/  FMUL.FTZ R6, R108, R5 ;  /* 0x000000056c067220 */ /* 0x000fc40000410000 */
[----:B------:R-:W-:Y:S02]  /*5c80*/  FFMA.FTZ R9, R103, R10, -R9 ;  /* 0x0000000a67097223 */ /* 0x000fe40000010809 */
[C---:B-1----:R-:W-:Y:S02]  /*5c90*/  FMUL.FTZ R142, R134.reuse, R141 ;  /* 0x0000008d868e7220 */ /* 0x042fe40000410000 */
[----:B------:R-:W-:Y:S01]  /*5ca0*/  FADD.FTZ R12, RZ, R12 ;  /* 0x0000000cff0c7221 */ /* 0x000fe20000010000 */
[----:B------:R-:W0:Y:S01]  /*5cb0*/  MUFU.EX2 R14, R14 ;  /* 0x0000000e000e7308 */ /* 0x000e220000000800 */
[----:B------:R-:W-:Y:S02]  /*5cc0*/  FMUL.FTZ R141, R134, R143 ;  /* 0x0000008f868d7220 */ /* 0x000fe40000410000 */
[-C--:B------:R-:W-:Y:S01]  /*5cd0*/  FMUL.FTZ R4, R108, R8.reuse ;  /* 0x000000086c047220 */ /* 0x080fe20000410000 */
[----:B------:R-:W-:Y:S01]  /*5ce0*/  FSEL R133, R133, 1, !P3 ;  /* 0x3f80000085857808 */ /* 0x000fe20005800000 */
[----:B------:R-:W-:-:S02]  /*5cf0*/  FFMA.FTZ R6, R109, R8, R6 ;  /* 0x000000086d067223 */ /* 0x000fc40000010006 */
[----:B------:R-:W-:Y:S02]  /*5d00*/  FMUL.FTZ R134, R75, R72 ;  /* 0x000000484b867220 */ /* 0x000fe40000410000 */
[----:B------:R-:W-:Y:S02]  /*5d10*/  FADD.FTZ R9, R9, R102 ;  /* 0x0000006609097221 */ /* 0x000fe40000010000 */
[----:B------:R-:W-:Y:S02]  /*5d20*/  FMUL.FTZ R8, R132, R12 ;  /* 0x0000000c84087220 */ /* 0x000fe40000410000 */
[----:B------:R-:W-:Y:S01]  /*5d30*/  FFMA.FTZ R4, R109, R5, -R4 ;  /* 0x000000056d047223 */ /* 0x000fe20000010804 */
[----:B------:R-:W-:Y:S01]  /*5d40*/  FSEL R134, R134, RZ, !P3 ;  /* 0x000000ff86867208 */ /* 0x000fe20005800000 */
[----:B------:R-:W-:Y:S02]  /*5d50*/  FMUL.FTZ R5, R105, R6 ;  /* 0x0000000669057220 */ /* 0x000fe40000410000 */
[----:B------:R-:W-:-:S02]  /*5d60*/  FMUL.FTZ R10, R132, R9 ;  /* 0x00000009840a7220 */ /* 0x000fc40000410000 */
[----:B------:R-:W-:Y:S01]  /*5d70*/  FFMA.FTZ R9, R133, R9, -R8 ;  /* 0x0000000985097223 */ /* 0x000fe20000010808 */
[----:B------:R-:W-:Y:S01]  /*5d80*/  FSEL R135, R135, RZ, !P4 ;  /* 0x000000ff87877208 */ /* 0x000fe20006000000 */
[-C--:B------:R-:W-:Y:S02]  /*5d90*/  FMUL.FTZ R7, R105, R4.reuse ;  /* 0x0000000469077220 */ /* 0x080fe40000410000 */
[----:B------:R-:W-:Y:S02]  /*5da0*/  FFMA.FTZ R5, R106, R4, -R5 ;  /* 0x000000046a057223 */ /* 0x000fe40000010805 */
[----:B------:R-:W-:Y:S02]  /*5db0*/  FFMA.FTZ R10, R133, R12, R10 ;  /* 0x0000000c850a7223 */ /* 0x000fe4000001000a */
[----:B------:R-:W-:Y:S01]  /*5dc0*/  FADD.FTZ R9, R9, R134 ;  /* 0x0000008609097221 */ /* 0x000fe20000010000 */
[----:B------:R-:W-:Y:S01]  /*5dd0*/  FSEL R136, R136, 1, !P4 ;  /* 0x3f80000088887808 */ /* 0x000fe20006000000 */
[----:B------:R-:W-:-:S02]  /*5de0*/  FFMA.FTZ R7, R106, R6, R7 ;  /* 0x000000066a077223 */ /* 0x000fc40000010007 */
[----:B------:R-:W-:Y:S01]  /*5df0*/  FMUL.FTZ R4, R104, R5 ;  /* 0x0000000568047220 */ /* 0x000fe20000410000 */
[----:B------:R1:W-:Y:S01]  /*5e00*/  STS.U16 [R137+0x7c0], R20 ;  /* 0x0007c01489007388 */ /* 0x0003e20000000400 */
[----:B------:R-:W-:Y:S02]  /*5e10*/  FADD.FTZ R10, RZ, R10 ;  /* 0x0000000aff0a7221 */ /* 0x000fe40000010000 */
[C---:B0-----:R-:W-:Y:S02]  /*5e20*/  FMUL.FTZ R138, R14.reuse, R149 ;  /* 0x000000950e8a7220 */ /* 0x041fe40000410000 */
[----:B------:R-:W-:Y:S02]  /*5e30*/  FMUL.FTZ R139, R14, R151 ;  /* 0x000000970e8b7220 */ /* 0x000fe40000410000 */
[----:B------:R-:W-:Y:S02]  /*5e40*/  FMUL.FTZ R140, R79, R76 ;  /* 0x0000004c4f8c7220 */ /* 0x000fe40000410000 */
[----:B------:R-:W-:-:S02]  /*5e50*/  FMUL.FTZ R11, R135, R9 ;  /* 0x00000009870b7220 */ /* 0x000fc40000410000 */
[-C--:B------:R-:W-:Y:S01]  /*5e60*/  FFMA.FTZ R6, R103, R7.reuse, R4 ;  /* 0x0000000767067223 */ /* 0x080fe20000010004 */
[----:B------:R-:W-:Y:S01]  /*5e70*/  FSEL R141, R141, RZ, !P6 ;  /* 0x000000ff8d8d7208 */ /* 0x000fe20007000000 */
[----:B-1----:R-:W-:Y:S01]  /*5e80*/  FMUL.FTZ R137, R77, R74 ;  /* 0x0000004a4d897220 */ /* 0x002fe20000410000 */
[----:B------:R-:W-:Y:S01]  /*5e90*/  FSEL R142, R142, 1, !P6 ;  /* 0x3f8000008e8e7808 */ /* 0x000fe20007000000 */
[----:B------:R-:W-:Y:S01]  /*5ea0*/  FMUL.FTZ R4, R104, R7 ;  /* 0x0000000768047220 */ /* 0x000fe20000410000 */
[----:B------:R-:W-:Y:S01]  /*5eb0*/  FSEL R144, R144, RZ, !P2 ;  /* 0x000000ff90907208 */ /* 0x000fe20005000000 */
[-C--:B------:R-:W-:Y:S01]  /*5ec0*/  FMUL.FTZ R7, R135, R10.reuse ;  /* 0x0000000a87077220 */ /* 0x080fe20000410000 */
[----:B------:R-:W-:Y:S01]  /*5ed0*/  FSEL R145, R145, 1, !P2 ;  /* 0x3f80000091917808 */ /* 0x000fe20005000000 */
[C---:B------:R-:W-:Y:S01]  /*5ee0*/  FFMA.FTZ R11, R136.reuse, R10, R11 ;  /* 0x0000000a880b7223 */ /* 0x040fe2000001000b */
[----:B------:R-:W-:Y:S01]  /*5ef0*/  FSEL R137, R137, RZ, !P4 ;  /* 0x000000ff89897208 */ /* 0x000fe20006000000 */
[----:B------:R-:W-:Y:S01]  /*5f00*/  FFMA.FTZ R8, R136, R9, -R7 ;  /* 0x0000000988087223 */ /* 0x000fe20000010807 */
[----:B------:R-:W-:Y:S01]  /*5f10*/  FSEL R138, R138, RZ, !P5 ;  /* 0x000000ff8a8a7208 */ /* 0x000fe20006800000 */
[----:B------:R-:W-:Y:S01]  /*5f20*/  FADD.FTZ R11, RZ, R11 ;  /* 0x0000000bff0b7221 */ /* 0x000fe20000010000 */
[----:B------:R-:W-:-:S06]  /*5f30*/  NOP ;  /* 0x0000000000007918 */ /* 0x000fcc0000000000 */
[----:B------:R-:W-:Y:S01]  /*5f40*/  FFMA.FTZ R4, R103, R5, -R4 ;  /* 0x0000000567047223 */ /* 0x000fe20000010804 */
[----:B------:R-:W-:Y:S01]  /*5f50*/  FSEL R139, R139, 1, !P5 ;  /* 0x3f8000008b8b7808 */ /* 0x000fe20006800000 */
[----:B------:R-:W-:Y:S01]  /*5f60*/  FMUL.FTZ R5, R132, R6 ;  /* 0x0000000684057220 */ /* 0x000fe20000410000 */
[----:B------:R-:W-:Y:S01]  /*5f70*/  FSEL R140, R140, RZ, !P5 ;  /* 0x000000ff8c8c7208 */ /* 0x000fe20006800000 */
[----:B------:R-:W-:Y:S01]  /*5f80*/  FADD.FTZ R8, R8, R137 ;  /* 0x0000008908087221 */ /* 0x000fe20000010000 */
[----:B------:R-:W2:Y:S01]  /*5f90*/  LDG.E.64 R18, [R18.64] ;  /* 0x0000000412127981 */ /* 0x000ea2000c1e1b00 */
[----:B------:R-:W-:Y:S02]  /*5fa0*/  FMUL.FTZ R7, R138, R11 ;  /* 0x0000000b8a077220 */ /* 0x000fe40000410000 */
[-C--:B------:R-:W-:Y:S02]  /*5fb0*/  FFMA.FTZ R5, R133, R4.reuse, -R5 ;  /* 0x0000000485057223 */ /* 0x080fe40000010805 */
[----:B------:R-:W-:-:S02]  /*5fc0*/  FMUL.FTZ R4, R132, R4 ;  /* 0x0000000484047220 */ /* 0x000fc40000410000 */
[-C--:B------:R-:W-:Y:S02]  /*5fd0*/  FFMA.FTZ R7, R139, R8.reuse, -R7 ;  /* 0x000000088b077223 */ /* 0x080fe40000010807 */
[----:B------:R-:W-:Y:S02]  /*5fe0*/  FMUL.FTZ R8, R138, R8 ;  /* 0x000000088a087220 */ /* 0x000fe40000410000 */
[----:B------:R-:W-:Y:S02]  /*5ff0*/  FFMA.FTZ R4, R133, R6, R4 ;  /* 0x0000000685047223 */ /* 0x000fe40000010004 */
[----:B------:R-:W-:Y:S02]  /*6000*/  FFMA.FTZ R8, R139, R11, R8 ;  /* 0x0000000b8b087223 */ /* 0x000fe40000010008 */
[----:B------:R-:W-:Y:S02]  /*6010*/  FADD.FTZ R7, R7, R140 ;  /* 0x0000008c07077221 */ /* 0x000fe40000010000 */
[----:B------:R-:W-:-:S02]  /*6020*/  FMUL.FTZ R6, R135, R4 ;  /* 0x0000000487067220 */ /* 0x000fc40000410000 */
[----:B------:R-:W-:Y:S02]  /*6030*/  FADD.FTZ R8, RZ, R8 ;  /* 0x00000008ff087221 */ /* 0x000fe40000010000 */
[----:B------:R-:W-:Y:S02]  /*6040*/  FMUL.FTZ R11, R141, R7 ;  /* 0x000000078d0b7220 */ /* 0x000fe40000410000 */
[-C--:B------:R-:W-:Y:S02]  /*6050*/  FFMA.FTZ R6, R136, R5.reuse, -R6 ;  /* 0x0000000588067223 */ /* 0x080fe40000010806 */
[----:B------:R-:W-:Y:S02]  /*6060*/  FMUL.FTZ R143, R81, R78 ;  /* 0x0000004e518f7220 */ /* 0x000fe40000410000 */
[----:B------:R-:W-:Y:S02]  /*6070*/  FMUL.FTZ R5, R135, R5 ;  /* 0x0000000587057220 */ /* 0x000fe40000410000 */
[----:B------:R-:W-:-:S02]  /*6080*/  FMUL.FTZ R9, R141, R8 ;  /* 0x000000088d097220 */ /* 0x000fc40000410000 */
[----:B------:R-:W-:Y:S01]  /*6090*/  FFMA.FTZ R11, R142, R8, R11 ;  /* 0x000000088e0b7223 */ /* 0x000fe2000001000b */
[----:B------:R-:W-:Y:S01]  /*60a0*/  FSEL R143, R143, RZ, !P6 ;  /* 0x000000ff8f8f7208 */ /* 0x000fe20007000000 */
[----:B------:R-:W-:Y:S02]  /*60b0*/  FFMA.FTZ R5, R136, R4, R5 ;  /* 0x0000000488057223 */ /* 0x000fe40000010005 */
[----:B------:R-:W-:Y:S02]  /*60c0*/  FFMA.FTZ R10, R142, R7, -R9 ;  /* 0x000000078e0a7223 */ /* 0x000fe40000010809 */
[----:B------:R-:W-:Y:S02]  /*60d0*/  FADD.FTZ R11, RZ, R11 ;  /* 0x0000000bff0b7221 */ /* 0x000fe40000010000 */
[----:B------:R-:W-:Y:S02]  /*60e0*/  FMUL.FTZ R146, R83, R80 ;  /* 0x0000005053927220 */ /* 0x000fe40000410000 */
[----:B------:R-:W-:-:S02]  /*60f0*/  FMUL.FTZ R4, R138, R5 ;  /* 0x000000058a047220 */ /* 0x000fc40000410000 */
[----:B------:R-:W-:Y:S02]  /*6100*/  FADD.FTZ R10, R10, R143 ;  /* 0x0000008f0a0a7221 */ /* 0x000fe40000010000 */
[----:B------:R-:W-:Y:S01]  /*6110*/  FMUL.FTZ R7, R144, R11 ;  /* 0x0000000b90077220 */ /* 0x000fe20000410000 */
[----:B------:R-:W-:Y:S01]  /*6120*/  FSEL R146, R146, RZ, !P2 ;  /* 0x000000ff92927208 */ /* 0x000fe20005000000 */
[-C--:B------:R-:W-:Y:S02]  /*6130*/  FMUL.FTZ R8, R138, R6.reuse ;  /* 0x000000068a087220 */ /* 0x080fe40000410000 */
[----:B------:R-:W-:Y:S02]  /*6140*/  FFMA.FTZ R4, R139, R6, -R4 ;  /* 0x000000068b047223 */ /* 0x000fe40000010804 */
[-C--:B------:R-:W-:Y:S02]  /*6150*/  FMUL.FTZ R6, R144, R10.reuse ;  /* 0x0000000a90067220 */ /* 0x080fe40000410000 */
[----:B------:R-:W-:Y:S01]  /*6160*/  FFMA.FTZ R7, R145, R10, -R7 ;  /* 0x0000000a91077223 */ /* 0x000fe20000010807 */
[----:B------:R-:W-:Y:S01]  /*6170*/  FSEL R147, R147, RZ, !P1 ;  /* 0x000000ff93937208 */ /* 0x000fe20004800000 */
[----:B------:R-:W-:-:S02]  /*6180*/  FMUL.FTZ R148, R21, R148 ;  /* 0x0000009415947220 */ /* 0x000fc40000410000 */
[----:B------:R-:W-:Y:S02]  /*6190*/  FFMA.FTZ R8, R139, R5, R8 ;  /* 0x000000058b087223 */ /* 0x000fe40000010008 */
[----:B------:R-:W-:Y:S02]  /*61a0*/  FFMA.FTZ R6, R145, R11, R6 ;  /* 0x0000000b91067223 */ /* 0x000fe40000010006 */
[----:B------:R-:W-:Y:S01]  /*61b0*/  FADD.FTZ R9, R7, R146 ;  /* 0x0000009207097221 */ /* 0x000fe20000010000 */
[----:B------:R-:W-:Y:S01]  /*61c0*/  FSEL R148, R148, 1, !P1 ;  /* 0x3f80000094947808 */ /* 0x000fe20004800000 */
[----:B------:R-:W-:Y:S02]  /*61d0*/  FMUL.FTZ R5, R141, R8 ;  /* 0x000000088d057220 */ /* 0x000fe40000410000 */
[----:B------:R-:W-:Y:S02]  /*61e0*/  FADD.FTZ R6, RZ, R6 ;  /* 0x00000006ff067221 */ /* 0x000fe40000010000 */
[----:B------:R-:W-:-:S02]  /*61f0*/  FMUL.FTZ R11, R147, R9 ;  /* 0x00000009930b7220 */ /* 0x000fc40000410000 */
[----:B------:R-:W-:Y:S02]  /*6200*/  FMUL.FTZ R149, R101, R82 ;  /* 0x0000005265957220 */ /* 0x000fe40000410000 */
[-C--:B------:R-:W-:Y:S02]  /*6210*/  FMUL.FTZ R7, R141, R4.reuse ;  /* 0x000000048d077220 */ /* 0x080fe40000410000 */
[----:B------:R-:W-:Y:S02]  /*6220*/  FFMA.FTZ R5, R142, R4, -R5 ;  /* 0x000000048e057223 */ /* 0x000fe40000010805 */
[-C--:B------:R-:W-:Y:S02]  /*6230*/  FMUL.FTZ R4, R147, R6.reuse ;  /* 0x0000000693047220 */ /* 0x080fe40000410000 */
[----:B------:R-:W-:Y:S01]  /*6240*/  FFMA.FTZ R11, R148, R6, R11 ;  /* 0x00000006940b7223 */ /* 0x000fe2000001000b */
[----:B------:R-:W-:Y:S01]  /*6250*/  FSEL R149, R149, RZ, !P1 ;  /* 0x000000ff95957208 */ /* 0x000fe20004800000 */
[----:B------:R-:W-:-:S02]  /*6260*/  FFMA.FTZ R7, R142, R8, R7 ;  /* 0x000000088e077223 */ /* 0x000fc40000010007 */
[----:B------:R-:W-:Y:S02]  /*6270*/  FFMA.FTZ R14, R148, R9, -R4 ;  /* 0x00000009940e7223 */ /* 0x000fe40000010804 */
[C---:B------:R-:W-:Y:S02]  /*6280*/  FMUL.FTZ R6, R144.reuse, R5 ;  /* 0x0000000590067220 */ /* 0x040fe40000410000 */
[----:B------:R-:W-:Y:S02]  /*6290*/  FADD.FTZ R15, RZ, R11 ;  /* 0x0000000bff0f7221 */ /* 0x000fe40000010000 */
[-C--:B------:R-:W-:Y:S02]  /*62a0*/  FMUL.FTZ R4, R144, R7.reuse ;  /* 0x0000000790047220 */ /* 0x080fe40000410000 */
[----:B------:R-:W-:Y:S01]  /*62b0*/  FADD.FTZ R14, R14, R149 ;  /* 0x000000950e0e7221 */ /* 0x000fe20000010000 */
[----:B------:R-:W0:Y:S01]  /*62c0*/  SHFL.UP PT, R9, R15, 0x1, RZ ;  /* 0x042000000f097989 */ /* 0x000e2200000e00ff */
[----:B------:R-:W-:-:S02]  /*62d0*/  FFMA.FTZ R6, R145, R7, R6 ;  /* 0x0000000791067223 */ /* 0x000fc40000010006 */
[----:B------:R-:W-:Y:S01]  /*62e0*/  FFMA.FTZ R4, R145, R5, -R4 ;  /* 0x0000000591047223 */ /* 0x000fe20000010804 */
[----:B------:R-:W1:Y:S01]  /*62f0*/  SHFL.UP PT, R8, R14, 0x1, RZ ;  /* 0x042000000e087989 */ /* 0x000e6200000e00ff */
[C---:B------:R-:W-:Y:S02]  /*6300*/  FMUL.FTZ R5, R147.reuse, R6 ;  /* 0x0000000693057220 */ /* 0x040fe40000410000 */
        /* <DEDUP_REMOVED lines=12> */
[C---:B---3--:R-:W-:Y:S01]  /*63d0*/  FMUL.FTZ R6, R7.reuse, R4 ;  /* 0x0000000407067220 */ /* 0x048fe20000410000 */
[----:B------:R-:W0:Y:S01]  /*63e0*/  SHFL.UP PT, R11, R14, 0x2, RZ ;  /* 0x044000000e0b7989 */ /* 0x000e2200000e00ff */
[----:B----4-:R-:W-:-:S03]  /*63f0*/  FMUL.FTZ R9, R7, R5 ;  /* 0x0000000507097220 */ /* 0x010fc60000410000 */
[----:B------:R-:W1:Y:S01]  /*6400*/  SHFL.UP PT, R13, R15, 0x2, RZ ;  /* 0x044000000f0d7989 */ /* 0x000e6200000e00ff */
[C---:B------:R-:W-:Y:S02]  /*6410*/  FFMA.FTZ R6, R12.reuse, R5, R6 ;  /* 0x000000050c067223 */ /* 0x040fe40000010006 */
        /* <DEDUP_REMOVED lines=15> */
[----:B------:R-:W1:Y:S01]  /*6510*/  SHFL.UP PT, R8, R14, 0x4, RZ ;  /* 0x048000000e087989 */ /* 0x000e6200000e00ff */
[----:B------:R-:W-:-:S02]  /*6520*/  @P0 FFMA.FTZ R12, R12, R5, -R4 ;  /* 0x000000050c0c0223 */ /* 0x000fc40000010804 */
[----:B------:R-:W-:-:S03]  /*6530*/  FSEL R7, R6, R7, !P0 ;  /* 0x0000000706077208 */ /* 0x000fc60004000000 */
        /* <DEDUP_REMOVED lines=8> */
[-C--:B---3--:R-:W-:Y:S02]  /*65c0*/  FMUL.FTZ R6, R7, R4.reuse ;  /* 0x0000000407067220 */ /* 0x088fe40000410000 */
[----:B------:R-:W-:Y:S01]  /*65d0*/  @P0 FADD.FTZ R15, R15, R8 ;  /* 0x000000080f0f0221 */ /* 0x000fe20000010000 */
        /* <DEDUP_REMOVED lines=9> */
[----:B0-----:R-:W-:-:S04]  /*6670*/  FMUL.FTZ R8, R6, R11 ;  /* 0x0000000b06087220 */ /* 0x001fc80000410000 */
[-C--:B-1----:R-:W-:Y:S02]  /*6680*/  FFMA.FTZ R8, R12, R13.reuse, R8 ;  /* 0x0000000d0c087223 */ /* 0x082fe40000010008 */
[----:B------:R-:W-:-:S06]  /*6690*/  FMUL.FTZ R4, R6, R13 ;  /* 0x0000000d06047220 */ /* 0x000fcc0000410000 */
[----:B------:R-:W-:Y:S02]  /*66a0*/  @P0 FADD.FTZ R15, R15, R8 ;  /* 0x000000080f0f0221 */ /* 0x000fe40000010000 */
[----:B------:R-:W-:Y:S02]  /*66b0*/  FFMA.FTZ R11, R12, R11, -R4 ;  /* 0x0000000b0c0b7223 */ /* 0x000fe40000010804 */
[C---:B---3--:R-:W-:Y:S02]  /*66c0*/  FMUL.FTZ R8, R6.reuse, R5 ;  /* 0x0000000506087220 */ /* 0x048fe40000410000 */
[-C--:B----4-:R-:W-:Y:S02]  /*66d0*/  FMUL.FTZ R4, R6, R7.reuse ;  /* 0x0000000706047220 */ /* 0x090fe40000410000 */
[----:B------:R-:W-:Y:S02]  /*66e0*/  FFMA.FTZ R7, R12, R7, R8 ;  /* 0x000000070c077223 */ /* 0x000fe40000010008 */
[----:B------:R-:W-:-:S02]  /*66f0*/  @P0 FADD.FTZ R14, R14, R11 ;  /* 0x0000000b0e0e0221 */ /* 0x000fc40000010000 */
[----:B------:R-:W-:Y:S01]  /*6700*/  @P0 FFMA.FTZ R12, R12, R5, -R4 ;  /* 0x000000050c0c0223 */ /* 0x000fe20000010804 */
[----:B------:R-:W-:Y:S01]  /*6710*/  FSEL R7, R6, R7, !P0 ;  /* 0x0000000706077208 */ /* 0x000fe20004000000 */
[----:B------:R-:W0:Y:S04]  /*6720*/  SHFL.UP PT, R8, R15, 0x10, RZ ;  /* 0x060000000f087989 */ /* 0x000e2800000e00ff */
[----:B------:R-:W1:Y:S04]  /*6730*/  SHFL.UP PT, R4, R14, 0x10, RZ ;  /* 0x060000000e047989 */ /* 0x000e6800000e00ff */
[----:B------:R-:W3:Y:S04]  /*6740*/  SHFL.UP PT, R5, R12, 0x10, RZ ;  /* 0x060000000c057989 */ /* 0x000ee800000e00ff */
[----:B------:R-:W4:Y:S01]  /*6750*/  SHFL.UP PT, R6, R7, 0x10, RZ ;  /* 0x0600000007067989 */ /* 0x000f2200000e00ff */
[----:B------:R-:W-:-:S04]  /*6760*/  ISETP.NE.AND P0, PT, R26, RZ, PT ;  /* 0x000000ff1a00720c */ /* 0x000fc80003f05270 */
[----:B------:R-:W-:Y:S01]  /*6770*/  ISETP.EQ.OR P0, PT, R31, RZ, P0 ;  /* 0x000000ff1f00720c */ /* 0x000fe20000702670 */
[C---:B0-----:R-:W-:Y:S02]  /*6780*/  FMUL.FTZ R9, R7.reuse, R8 ;  /* 0x0000000807097220 */ /* 0x041fe40000410000 */
[CC--:B-1----:R-:W-:Y:S02]  /*6790*/  FMUL.FTZ R21, R7.reuse, R4.reuse ;  /* 0x0000000407157220 */ /* 0x0c2fe40000410000 */
[----:B---3--:R-:W-:Y:S02]  /*67a0*/  FMUL.FTZ R11, R7, R5 ;  /* 0x00000005070b7220 */ /* 0x008fe40000410000 */
[C---:B------:R-:W-:Y:S01]  /*67b0*/  FFMA.FTZ R13, R12.reuse, R4, -R9 ;  /* 0x000000040c0d7223 */ /* 0x040fe20000010809 */
[----:B------:R-:W-:Y:S01]  /*67c0*/  MOV R9, RZ ;  /* 0x000000ff00097202 */ /* 0x000fe20000000f00 */
[C---:B------:R-:W-:Y:S01]  /*67d0*/  FFMA.FTZ R20, R12.reuse, R8, R21 ;  /* 0x000000080c147223 */ /* 0x040fe20000010015 */
[----:B------:R-:W-:Y:S01]  /*67e0*/  MOV R8, 0x3f800000 ;  /* 0x3f80000000087802 */ /* 0x000fe20000000f00 */
[----:B----4-:R-:W-:-:S02]  /*67f0*/  FFMA.FTZ R152, R12, R6, R11 ;  /* 0x000000060c987223 */ /* 0x010fc4000001000b */
[----:B------:R-:W-:Y:S01]  /*6800*/  CS2R R10, SRZ ;  /* 0x00000000000a7805 */ /* 0x000fe2000001ff00 */
[C---:B------:R-:W-:Y:S02]  /*6810*/  ISETP.GE.AND P1, PT, R28.reuse, 0x10, PT ;  /* 0x000000101c00780c */ /* 0x040fe40003f26270 */
[----:B------:R-:W-:-:S03]  /*6820*/  SHF.L.U32 R4, R28, 0x5, RZ ;  /* 0x000000051c047819 */ /* 0x000fc600000006ff */
[----:B------:R-:W0:Y:S01]  /*6830*/  @!P0 LDS.128 R8, [R84.X16+0x880] ;  /* 0x0008800054088984 */ /* 0x000e22000000cc00 */
[----:B------:R-:W-:Y:S01]  /*6840*/  ISETP.NE.AND P0, PT, R28, 0x1f, PT ;  /* 0x0000001f1c00780c */ /* 0x000fe20003f05270 */
[----:B------:R-:W-:Y:S01]  /*6850*/  FMUL.FTZ R6, R7, R6 ;  /* 0x0000000607067220 */ /* 0x000fe20000410000 */
[----:B------:R-:W-:-:S04]  /*6860*/  LEA.HI.SX32 R4, R4, R4, 0x1b ;  /* 0x0000000404047211 */ /* 0x000fc800078fdaff */
[----:B------:R-:W-:Y:S01]  /*6870*/  SHF.L.U32 R150, R4, 0x1, RZ ;  /* 0x0000000104967819 */ /* 0x000fe200000006ff */
[----:B------:R-:W-:Y:S01]  /*6880*/  @P1 FADD.FTZ R14, R14, R13 ;  /* 0x0000000d0e0e1221 */ /* 0x000fe20000010000 */
[----:B------:R-:W-:Y:S01]  /*6890*/  FSEL R13, R7, R152, !P1 ;  /* 0x00000098070d7208 */ /* 0x000fe20004800000 */
[----:B------:R-:W-:Y:S02]  /*68a0*/  @P1 FFMA.FTZ R12, R12, R5, -R6 ;  /* 0x000000050c0c1223 */ /* 0x000fe40000010806 */
[----:B------:R-:W-:Y:S01]  /*68b0*/  @P1 FADD.FTZ R15, R15, R20 ;  /* 0x000000140f0f1221 */ /* 0x000fe20000010000 */
[----:B------:R-:W-:Y:S04]  /*68c0*/  LDS.U16 R152, [R150] ;  /* 0x0000000096987984 */ /* 0x000fe80000000400 */
[----:B------:R-:W1:Y:S04]  /*68d0*/  LDS.U16 R156, [R150+0x2] ;  /* 0x00000200969c7984 */ /* 0x000e680000000400 */
[----:B------:R-:W-:Y:S04]  /*68e0*/  LDS.U16 R157, [R150+0x4] ;  /* 0x00000400969d7984 */ /* 0x000fe80000000400 */
[----:B------:R-:W3:Y:S04]  /*68f0*/  LDS.U16 R165, [R150+0x6] ;  /* 0x0000060096a57984 */ /* 0x000ee80000000400 */
[----:B------:R-:W-:Y:S04]  /*6900*/  LDS.U16 R166, [R150+0x8] ;  /* 0x0000080096a67984 */ /* 0x000fe80000000400 */
[----:B------:R-:W4:Y:S04]  /*6910*/  LDS.U16 R168, [R150+0xa] ;  /* 0x00000a0096a87984 */ /* 0x000f280000000400 */
[----:B------:R-:W-:Y:S04]  /*6920*/  LDS.U16 R169, [R150+0xc] ;  /* 0x00000c0096a97984 */ /* 0x000fe80000000400 */
[----:B------:R-:W5:Y:S04]  /*6930*/  LDS.U16 R171, [R150+0xe] ;  /* 0x00000e0096ab7984 */ /* 0x000f680000000400 */
        /* <DEDUP_REMOVED lines=23> */
[----:B------:R0:W-:Y:S04]  /*6ab0*/  LDS.U16 R153, [R150+0x3e] ;  /* 0x00003e0096997984 */ /* 0x0001e80000000400 */
[----:B------:R-:W-:Y:S04]  /*6ac0*/  @!P0 STS.128 [0x840], R12 ;  /* 0x0008400cff008388 */ /* 0x000fe80000000c00 */
[----:B------:R-:W-:Y:S01]  /*6ad0*/  BAR.SYNC.DEFER_BLOCKING 0x0 ;  /* 0x0000000000007b1d */ /* 0x000fe20000010000 */
[----:B------:R-:W-:-:S02]  /*6ae0*/  ISETP.NE.AND P1, PT, R28, RZ, PT ;  /* 0x000000ff1c00720c */ /* 0x000fc40003f25270 */
[----:B------:R-:W-:-:S11]  /*6af0*/  ISETP.NE.AND P2, PT, R61, RZ, PT ;  /* 0x000000ff3d00720c */ /* 0x000fd60003f45270 */
[----:B0-----:R-:W-:Y:S04]  /*6b00*/  @!P1 STS.128 [0x860], R8 ;  /* 0x00086008ff009388 */ /* 0x001fe80000000c00 */
[----:B------:R-:W-:Y:S04]  /*6b10*/  LDS.128 R4, [0x840] ;  /* 0x00084000ff047984 */ /* 0x000fe80000000c00 */
[----:B------:R-:W-:Y:S06]  /*6b20*/  BAR.SYNC.DEFER_BLOCKING 0x0 ;  /* 0x0000000000007b1d */ /* 0x000fec0000010000 */
[----:B------:R0:W0:Y:S04]  /*6b30*/  SHFL.UP PT, R186, R13, 0x1, RZ ;  /* 0x042000000dba7989 */ /* 0x00002800000e00ff */
[----:B------:R-:W-:Y:S04]  /*6b40*/  @P2 LDS.64 R20, [0x868] ;  /* 0x00086800ff142984 */ /* 0x000fe80000000a00 */
[----:B------:R-:W5:Y:S01]  /*6b50*/  SHFL.UP PT, R187, R12, 0x1, RZ ;  /* 0x042000000cbb7989 */ /* 0x000f6200000e00ff */
[----:B-1----:R-:W-:-:S03]  /*6b60*/  PRMT R156, RZ, 0x5410, R156 ;  /* 0x00005410ff9c7816 */ /* 0x002fc6000000009c */
[----:B------:R1:W1:Y:S04]  /*6b70*/  SHFL.UP PT, R185, R14, 0x1, RZ ;  /* 0x042000000eb97989 */ /* 0x00026800000e00ff */
[----:B------:R0:W1:Y:S01]  /*6b80*/  SHFL.UP PT, R184, R15, 0x1, RZ ;  /* 0x042000000fb87989 */ /* 0x00006200000e00ff */
[----:B------:R-:W-:Y:S01]  /*6b90*/  PRMT R152, RZ, 0x5410, R152 ;  /* 0x00005410ff987816 */ /* 0x000fe20000000098 */
[C---:B--2---:R-:W-:Y:S01]  /*6ba0*/  FMUL.FTZ R189, R156.reuse, R19 ;  /* 0x000000139cbd7220 */ /* 0x044fe20000410000 */
[----:B---3--:R-:W-:Y:S01]  /*6bb0*/  PRMT R165, RZ, 0x5410, R165 ;  /* 0x00005410ffa57816 */ /* 0x008fe200000000a5 */
[-C--:B------:R-:W-:Y:S01]  /*6bc0*/  FMUL.FTZ R156, R156, R18.reuse ;  /* 0x000000129c9c7220 */ /* 0x080fe20000410000 */
[----:B----4-:R-:W-:Y:S01]  /*6bd0*/  PRMT R168, RZ, 0x5410, R168 ;  /* 0x00005410ffa87816 */ /* 0x010fe200000000a8 */
[----:B------:R-:W-:-:S02]  /*6be0*/  FFMA.FTZ R150, R152, R18, -R189 ;  /* 0x0000001298967223 */ /* 0x000fc400000108bd */
[-C--:B------:R-:W-:Y:S01]  /*6bf0*/  FFMA.FTZ R152, R152, R19.reuse, R156 ;  /* 0x0000001398987223 */ /* 0x080fe2000001009c */
[----:B------:R-:W-:Y:S01]  /*6c00*/  PRMT R166, RZ, 0x5410, R166 ;  /* 0x00005410ffa67816 */ /* 0x000fe200000000a6 */
[CC--:B0-----:R-:W-:Y:S02]  /*6c10*/  FMUL.FTZ R13, R165.reuse, R19.reuse ;  /* 0x00000013a50d7220 */ /* 0x0c1fe40000410000 */
[-C--:B------:R-:W-:Y:S01]  /*6c20*/  FMUL.FTZ R156, R165, R18.reuse ;  /* 0x00000012a59c7220 */ /* 0x080fe20000410000 */
[----:B-----5:R-:W-:Y:S01]  /*6c30*/  PRMT R171, RZ, 0x5410, R171 ;  /* 0x00005410ffab7816 */ /* 0x020fe200000000ab */
[C---:B------:R-:W-:Y:S01]  /*6c40*/  FMUL.FTZ R165, R168.reuse, R19 ;  /* 0x00000013a8a57220 */ /* 0x040fe20000410000 */
[----:B------:R-:W-:Y:S01]  /*6c50*/  @!P1 MOV R186, R9 ;  /* 0x0000000900ba9202 */ /* 0x000fe20000000f00 */
[-C--:B------:R-:W-:Y:S01]  /*6c60*/  FMUL.FTZ R168, R168, R18.reuse ;  /* 0x00000012a8a87220 */ /* 0x080fe20000410000 */
[----:B------:R-:W-:Y:S01]  /*6c70*/  PRMT R157, RZ, 0x5410, R157 ;  /* 0x00005410ff9d7816 */ /* 0x000fe2000000009d */
[C---:B-1----:R-:W-:Y:S01]  /*6c80*/  FFMA.FTZ R14, R166.reuse, R18, -R165 ;  /* 0x00000012a60e7223 */ /* 0x042fe200000108a5 */
[----:B------:R-:W-:Y:S01]  /*6c90*/  PRMT R169, RZ, 0x5410, R169 ;  /* 0x00005410ffa97816 */ /* 0x000fe200000000a9 */
[----:B------:R-:W-:Y:S01]  /*6ca0*/  FFMA.FTZ R15, R166, R19, R168 ;  /* 0x00000013a60f7223 */ /* 0x000fe200000100a8 */
[----:B------:R-:W-:Y:S01]  /*6cb0*/  @!P1 MOV R187, R8 ;  /* 0x0000000800bb9202 */ /* 0x000fe20000000f00 */
[----:B------:R-:W-:-:S02]  /*6cc0*/  FMUL.FTZ R166, R171, R18 ;  /* 0x00000012aba67220 */ /* 0x000fc40000410000 */
[C---:B------:R-:W-:Y:S01]  /*6cd0*/  FFMA.FTZ R12, R157.reuse, R18, -R13 ;  /* 0x000000129d0c7223 */ /* 0x040fe2000001080d */
[----:B------:R-:W-:Y:S01]  /*6ce0*/  @!P1 MOV R185, R10 ;  /* 0x0000000a00b99202 */ /* 0x000fe20000000f00 */
[----:B------:R-:W-:Y:S02]  /*6cf0*/  FFMA.FTZ R13, R157, R19, R156 ;  /* 0x000000139d0d7223 */ /* 0x000fe4000001009c */
[-C--:B------:R-:W-:Y:S02]  /*6d00*/  @P2 FMUL.FTZ R165, R21, R186.reuse ;  /* 0x000000ba15a52220 */ /* 0x080fe40000410000 */
[C---:B------:R-:W-:Y:S01]  /*6d10*/  @P2 FMUL.FTZ R186, R20.reuse, R186 ;  /* 0x000000ba14ba2220 */ /* 0x040fe20000410000 */
[----:B------:R-:W-:Y:S01]  /*6d20*/  @!P1 MOV R184, R11 ;  /* 0x0000000b00b89202 */ /* 0x000fe20000000f00 */
[----:B------:R-:W-:Y:S02]  /*6d30*/  FFMA.FTZ R157, R169, R19, R166 ;  /* 0x00000013a99d7223 */ /* 0x000fe400000100a6 */
[----:B------:R-:W-:-:S02]  /*6d40*/  @P2 FFMA.FTZ R166, R20, R187, -R165 ;  /* 0x000000bb14a62223 */ /* 0x000fc400000108a5 */
[----:B------:R-:W-:Y:S02]  /*6d50*/  @P2 FFMA.FTZ R21, R21, R187, R186 ;  /* 0x000000bb15152223 */ /* 0x000fe400000100ba */
[----:B------:R-:W-:Y:S02]  /*6d60*/  FMUL.FTZ R156, R171, R19 ;  /* 0x00000013ab9c7220 */ /* 0x000fe40000410000 */
[----:B------:R-:W-:Y:S02]  /*6d70*/  @P2 FADD.FTZ R185, R185, R166 ;  /* 0x000000a6b9b92221 */ /* 0x000fe40000010000 */
[----:B------:R-:W-:Y:S02]  /*6d80*/  @P2 FADD.FTZ R184, R184, R21 ;  /* 0x00000015b8b82221 */ /* 0x000fe40000010000 */
[----:B------:R-:W-:Y:S01]  /*6d90*/  FFMA.FTZ R156, R169, R18, -R156 ;  /* 0x00000012a99c7223 */ /* 0x000fe2000001089c */
[----:B------:R-:W-:Y:S01]  /*6da0*/  PRMT R177, RZ, 0x5410, R177 ;  /* 0x00005410ffb17816 */ /* 0x000fe200000000b1 */
[CC--:B------:R-:W-:Y:S01]  /*6db0*/  FMUL.FTZ R169, R131.reuse, R185.reuse ;  /* 0x000000b983a97220 */ /* 0x0c0fe20000410000 */
[----:B------:R-:W-:Y:S01]  /*6dc0*/  PRMT R175, RZ, 0x5410, R175 ;  /* 0x00005410ffaf7816 */ /* 0x000fe200000000af */
[-C--:B------:R-:W-:Y:S01]  /*6dd0*/  FMUL.FTZ R165, R131, R184.reuse ;  /* 0x000000b883a57220 */ /* 0x080fe20000410000 */
[----:B------:R-:W-:Y:S01]  /*6de0*/  PRMT R176, RZ, 0x5410, R176 ;  /* 0x00005410ffb07816 */ /* 0x000fe200000000b0 */
[C---:B------:R-:W-:Y:S01]  /*6df0*/  FFMA.FTZ R169, R130.reuse, R184, R169 ;  /* 0x000000b882a97223 */ /* 0x040fe200000100a9 */
[----:B------:R-:W-:Y:S01]  /*6e00*/  PRMT R173, RZ, 0x5410, R173 ;  /* 0x00005410ffad7816 */ /* 0x000fe200000000ad */
[----:B------:R-:W-:Y:S01]  /*6e10*/  FFMA.FTZ R166, R130, R185, -R165 ;  /* 0x000000b982a67223 */ /* 0x000fe200000108a5 */
[----:B------:R-:W-:Y:S01]  /*6e20*/  PRMT R179, RZ, 0x5410, R179 ;  /* 0x00005410ffb37816 */ /* 0x000fe200000000b3 */
[----:B------:R-:W-:-:S02]  /*6e30*/  FMUL.FTZ R171, R177, R19 ;  /* 0x00000013b1ab7220 */ /* 0x000fc40000410000 */
[-C--:B------:R-:W-:Y:S02]  /*6e40*/  FMUL.FTZ R168, R175, R18.reuse ;  /* 0x00000012afa87220 */ /* 0x080fe40000410000 */
[----:B------:R-:W-:Y:S01]  /*6e50*/  FADD.FTZ R169, RZ, R169 ;  /* 0x000000a9ffa97221 */ /* 0x000fe20000010000 */
[----:B------:R-:W-:Y:S01]  /*6e60*/  PRMT R178, RZ, 0x5410, R178 ;  /* 0x00005410ffb27816 */ /* 0x000fe200000000b2 */
[----:B------:R-:W-:Y:S02]  /*6e70*/  FADD.FTZ R129, R129, R166 ;  /* 0x000000a681817221 */ /* 0x000fe40000010000 */
[----:B------:R-:W-:Y:S02]  /*6e80*/  FFMA.FTZ R131, R176, R18, -R171 ;  /* 0x00000012b0837223 */ /* 0x000fe400000108ab */
[-C--:B------:R-:W-:Y:S02]  /*6e90*/  FFMA.FTZ R21, R173, R19.reuse, R168 ;  /* 0x00000013ad157223 */ /* 0x080fe400000100a8 */
[----:B------:R-:W-:-:S02]  /*6ea0*/  FMUL.FTZ R171, R179, R19 ;  /* 0x00000013b3ab7220 */ /* 0x000fc40000410000 */
[C---:B------:R-:W-:Y:S02]  /*6eb0*/  FMUL.FTZ R168, R127.reuse, R169 ;  /* 0x000000a97fa87220 */ /* 0x040fe40000410000 */
[-C--:B------:R-:W-:Y:S02]  /*6ec0*/  FMUL.FTZ R127, R127, R129.reuse ;  /* 0x000000817f7f7220 */ /* 0x080fe40000410000 */
[-C--:B------:R-:W-:Y:S02]  /*6ed0*/  FFMA.FTZ R130, R178, R18.reuse, -R171 ;  /* 0x00000012b2827223 */ /* 0x080fe400000108ab */
[C---:B------:R-:W-:Y:S01]  /*6ee0*/  FFMA.FTZ R171, R128.reuse, R129, -R168 ;  /* 0x0000008180ab7223 */ /* 0x040fe200000108a8 */
[----:B------:R-:W-:Y:S01]  /*6ef0*/  PRMT R181, RZ, 0x5410, R181 ;  /* 0x00005410ffb57816 */ /* 0x000fe200000000b5 */
[----:B------:R-:W-:Y:S02]  /*6f00*/  FFMA.FTZ R168, R128, R169, R127 ;  /* 0x000000a980a87223 */ /* 0x000fe4000001007f */
[----:B------:R-:W-:Y:S01]  /*6f10*/  FMUL.FTZ R20, R175, R19 ;  /* 0x00000013af147220 */ /* 0x000fe20000410000 */
[----:B------:R-:W-:Y:S01]  /*6f20*/  PRMT R180, RZ, 0x5410, R180 ;  /* 0x00005410ffb47816 */ /* 0x000fe200000000b4 */
[----:B------:R-:W-:Y:S01]  /*6f30*/  FADD.FTZ R168, RZ, R168 ;  /* 0x000000a8ffa87221 */ /* 0x000fe20000010000 */
[----:B------:R-:W-:Y:S01]  /*6f40*/  PRMT R183, RZ, 0x5410, R183 ;  /* 0x00005410ffb77816 */ /* 0x000fe200000000b7 */
[----:B------:R-:W-:-:S02]  /*6f50*/  FFMA.FTZ R20, R173, R18, -R20 ;  /* 0x00000012ad147223 */ /* 0x000fc40000010814 */
[-C--:B------:R-:W-:Y:S02]  /*6f60*/  FMUL.FTZ R173, R181, R19.reuse ;  /* 0x00000013b5ad7220 */ /* 0x080fe40000410000 */
[----:B------:R-:W-:Y:S02]  /*6f70*/  FMUL.FTZ R177, R177, R18 ;  /* 0x00000012b1b17220 */ /* 0x000fe40000410000 */
[----:B------:R-:W-:Y:S01]  /*6f80*/  FADD.FTZ R171, R126, R171 ;  /* 0x000000ab7eab7221 */ /* 0x000fe20000010000 */
[----:B------:R-:W-:Y:S01]  /*6f90*/  PRMT R182, RZ, 0x5410, R182 ;  /* 0x00005410ffb67816 */ /* 0x000fe200000000b6 */
[----:B------:R-:W-:Y:S02]  /*6fa0*/  FMUL.FTZ R126, R125, R168 ;  /* 0x000000a87d7e7220 */ /* 0x000fe40000410000 */
[----:B------:R-:W-:Y:S02]  /*6fb0*/  FFMA.FTZ R127, R180, R18, -R173 ;  /* 0x00000012b47f7223 */ /* 0x000fe400000108ad */
[-C--:B------:R-:W-:Y:S01]  /*6fc0*/  FMUL.FTZ R175, R183, R19.reuse ;  /* 0x00000013b7af7220 */ /* 0x080fe20000410000 */
[----:B------:R-:W-:Y:S01]  /*6fd0*/  PRMT R174, RZ, 0x5410, R174 ;  /* 0x00005410ffae7816 */ /* 0x000fe200000000ae */
[----:B------:R-:W-:-:S02]  /*6fe0*/  FFMA.FTZ R165, R176, R19, R177 ;  /* 0x00000013b0a57223 */ /* 0x000fc400000100b1 */
[-C--:B------:R-:W-:Y:S02]  /*6ff0*/  FMUL.FTZ R173, R125, R171.reuse ;  /* 0x000000ab7dad7220 */ /* 0x080fe40000410000 */
[----:B------:R-:W-:Y:S02]  /*7000*/  FFMA.FTZ R176, R124, R171, -R126 ;  /* 0x000000ab7cb07223 */ /* 0x000fe4000001087e */
[----:B------:R-:W-:Y:S02]  /*7010*/  FFMA.FTZ R125, R182, R18, -R175 ;  /* 0x00000012b67d7223 */ /* 0x000fe400000108af */
[----:B------:R-:W-:Y:S01]  /*7020*/  FFMA.FTZ R175, R124, R168, R173 ;  /* 0x000000a87caf7223 */ /* 0x000fe200000100ad */
[----:B------:R-:W-:Y:S01]  /*7030*/  PRMT R124, RZ, 0x5410, R172 ;  /* 0x00005410ff7c7816 */ /* 0x000fe200000000ac */
[----:B------:R-:W-:Y:S02]  /*7040*/  FADD.FTZ R173, R123, R176 ;  /* 0x000000b07bad7221 */ /* 0x000fe40000010000 */
[----:B------:R-:W-:-:S02]  /*7050*/  FMUL.FTZ R123, R174, R19 ;  /* 0x00000013ae7b7220 */ /* 0x000fc40000410000 */
[-C--:B------:R-:W-:Y:S02]  /*7060*/  FMUL.FTZ R174, R174, R18.reuse ;  /* 0x00000012aeae7220 */ /* 0x080fe40000410000 */
[----:B------:R-:W-:Y:S01]  /*7070*/  FADD.FTZ R172, RZ, R175 ;  /* 0x000000afffac7221 */ /* 0x000fe20000010000 */
[----:B------:R-:W-:Y:S01]  /*7080*/  PRMT R170, RZ, 0x5410, R170 ;  /* 0x00005410ffaa7816 */ /* 0x000fe200000000aa */
[C---:B------:R-:W-:Y:S02]  /*7090*/  FFMA.FTZ R123, R124.reuse, R18, -R123 ;  /* 0x000000127c7b7223 */ /* 0x040fe4000001087b */
[----:B------:R-:W-:Y:S02]  /*70a0*/  FFMA.FTZ R124, R124, R19, R174 ;  /* 0x000000137c7c7223 */ /* 0x000fe400000100ae */
[C---:B------:R-:W-:Y:S02]  /*70b0*/  FMUL.FTZ R174, R122.reuse, R172 ;  /* 0x000000ac7aae7220 */ /* 0x040fe40000410000 */
[----:B------:R-:W-:Y:S01]  /*70c0*/  FMUL.FTZ R122, R122, R173 ;  /* 0x000000ad7a7a7220 */ /* 0x000fe20000410000 */
[----:B------:R-:W-:Y:S01]  /*70d0*/  PRMT R164, RZ, 0x5410, R164 ;  /* 0x00005410ffa47816 */ /* 0x000fe200000000a4 */
[----:B------:R-:W-:-:S02]  /*70e0*/  FMUL.FTZ R177, R170, R19 ;  /* 0x00000013aab17220 */ /* 0x000fc40000410000 */
[----:B------:R-:W-:Y:S02]  /*70f0*/  FMUL.FTZ R176, R170, R18 ;  /* 0x00000012aab07220 */ /* 0x000fe40000410000 */
[C---:B------:R-:W-:Y:S02]  /*7100*/  FFMA.FTZ R170, R121.reuse, R172, R122 ;  /* 0x000000ac79aa7223 */ /* 0x040fe4000001007a */
[----:B------:R-:W-:Y:S02]  /*7110*/  FFMA.FTZ R175, R121, R173, -R174 ;  /* 0x000000ad79af7223 */ /* 0x000fe400000108ae */
[C---:B------:R-:W-:Y:S02]  /*7120*/  FFMA.FTZ R121, R164.reuse, R18, -R177 ;  /* 0x00000012a4797223 */ /* 0x040fe400000108b1 */
[----:B------:R-:W-:Y:S02]  /*7130*/  FFMA.FTZ R122, R164, R19, R176 ;  /* 0x00000013a47a7223 */ /* 0x000fe400000100b0 */
[----:B------:R-:W-:Y:S01]  /*7140*/  FADD.FTZ R164, RZ, R170 ;  /* 0x000000aaffa47221 */ /* 0x000fe20000010000 */
[----:B------:R-:W-:Y:S01]  /*7150*/  PRMT R162, RZ, 0x5410, R162 ;  /* 0x00005410ffa27816 */ /* 0x000fe200000000a2 */
[----:B------:R-:W-:-:S02]  /*7160*/  FADD.FTZ R175, R120, R175 ;  /* 0x000000af78af7221 */ /* 0x000fc40000010000 */
[C---:B------:R-:W-:Y:S01]  /*7170*/  FMUL.FTZ R120, R119.reuse, R164 ;  /* 0x000000a477787220 */ /* 0x040fe20000410000 */
[----:B------:R-:W-:Y:S01]  /*7180*/  PRMT R163, RZ, 0x5410, R163 ;  /* 0x00005410ffa37816 */ /* 0x000fe200000000a3 */
[C---:B------:R-:W-:Y:S01]  /*7190*/  FMUL.FTZ R170, R162.reuse, R19 ;  /* 0x00000013a2aa7220 */ /* 0x040fe20000410000 */
[----:B------:R-:W-:Y:S01]  /*71a0*/  PRMT R161, RZ, 0x5410, R161 ;  /* 0x00005410ffa17816 */ /* 0x000fe200000000a1 */
[-C--:B------:R-:W-:Y:S02]  /*71b0*/  FMUL.FTZ R174, R162, R18.reuse ;  /* 0x00000012a2ae7220 */ /* 0x080fe40000410000 */
[-C--:B------:R-:W-:Y:S02]  /*71c0*/  FMUL.FTZ R177, R119, R175.reuse ;  /* 0x000000af77b17220 */ /* 0x080fe40000410000 */
[----:B------:R-:W-:Y:S02]  /*71d0*/  FFMA.FTZ R162, R118, R175, -R120 ;  /* 0x000000af76a27223 */ /* 0x000fe40000010878 */
[----:B------:R-:W-:-:S02]  /*71e0*/  FFMA.FTZ R119, R163, R18, -R170 ;  /* 0x00000012a3777223 */ /* 0x000fc400000108aa */
[-C--:B------:R-:W-:Y:S02]  /*71f0*/  FFMA.FTZ R120, R163, R19.reuse, R174 ;  /* 0x00000013a3787223 */ /* 0x080fe400000100ae */
[----:B------:R-:W-:Y:S01]  /*7200*/  FFMA.FTZ R177, R118, R164, R177 ;  /* 0x000000a476b17223 */ /* 0x000fe200000100b1 */
[----:B------:R-:W-:Y:S01]  /*7210*/  PRMT R118, RZ, 0x5410, R160 ;  /* 0x00005410ff767816 */ /* 0x000fe200000000a0 */
[----:B------:R-:W-:Y:S02]  /*7220*/  FADD.FTZ R163, R117, R162 ;  /* 0x000000a275a37221 */ /* 0x000fe40000010000 */
[C---:B------:R-:W-:Y:S02]  /*7230*/  FMUL.FTZ R117, R161.reuse, R19 ;  /* 0x00000013a1757220 */ /* 0x040fe40000410000 */
[-C--:B------:R-:W-:Y:S02]  /*7240*/  FMUL.FTZ R161, R161, R18.reuse ;  /* 0x00000012a1a17220 */ /* 0x080fe40000410000 */
[----:B------:R-:W-:Y:S01]  /*7250*/  FADD.FTZ R160, RZ, R177 ;  /* 0x000000b1ffa07221 */ /* 0x000fe20000010000 */
[----:B------:R-:W-:Y:S01]  /*7260*/  PRMT R159, RZ, 0x5410, R159 ;  /* 0x00005410ff9f7816 */ /* 0x000fe2000000009f */
[----:B------:R-:W-:-:S02]  /*7270*/  FFMA.FTZ R117, R118, R18, -R117 ;  /* 0x0000001276757223 */ /* 0x000fc40000010875 */
[----:B------:R-:W-:Y:S02]  /*7280*/  FFMA.FTZ R118, R118, R19, R161 ;  /* 0x0000001376767223 */ /* 0x000fe400000100a1 */
[C---:B------:R-:W-:Y:S02]  /*7290*/  FMUL.FTZ R161, R115.reuse, R160 ;  /* 0x000000a073a17220 */ /* 0x040fe40000410000 */
[----:B------:R-:W-:Y:S02]  /*72a0*/  FMUL.FTZ R115, R115, R163 ;  /* 0x000000a373737220 */ /* 0x000fe40000410000 */
[C---:B------:R-:W-:Y:S02]  /*72b0*/  FMUL.FTZ R177, R159.reuse, R19 ;  /* 0x000000139fb17220 */ /* 0x040fe40000410000 */
[----:B------:R-:W-:Y:S02]  /*72c0*/  FMUL.FTZ R162, R159, R18 ;  /* 0x000000129fa27220 */ /* 0x000fe40000410000 */
[C---:B------:R-:W-:Y:S01]  /*72d0*/  FFMA.FTZ R159, R116.reuse, R160, R115 ;  /* 0x000000a0749f7223 */ /* 0x040fe20000010073 */
[----:B------:R-:W-:Y:S01]  /*72e0*/  PRMT R158, RZ, 0x5410, R158 ;  /* 0x00005410ff9e7816 */ /* 0x000fe2000000009e */
[----:B------:R-:W-:Y:S01]  /*72f0*/  FFMA.FTZ R161, R116, R163, -R161 ;  /* 0x000000a374a17223 */ /* 0x000fe200000108a1 */
[----:B------:R-:W-:Y:S01]  /*7300*/  PRMT R154, RZ, 0x5410, R154 ;  /* 0x00005410ff9a7816 */ /* 0x000fe2000000009a */
[----:B------:R-:W-:-:S02]  /*7310*/  FADD.FTZ R174, RZ, R159 ;  /* 0x0000009fffae7221 */ /* 0x000fc40000010000 */
[----:B------:R-:W-:Y:S02]  /*7320*/  FADD.FTZ R170, R114, R161 ;  /* 0x000000a172aa7221 */ /* 0x000fe40000010000 */
[----:B------:R-:W-:Y:S02]  /*7330*/  FMUL.FTZ R114, R113, R174 ;  /* 0x000000ae71727220 */ /* 0x000fe40000410000 */
[CC--:B------:R-:W-:Y:S02]  /*7340*/  FFMA.FTZ R115, R158.reuse, R18.reuse, -R177 ;  /* 0x000000129e737223 */ /* 0x0c0fe400000108b1 */
[-C--:B------:R-:W-:Y:S02]  /*7350*/  FFMA.FTZ R116, R158, R19.reuse, R162 ;  /* 0x000000139e747223 */ /* 0x080fe400000100a2 */
[C---:B------:R-:W-:Y:S02]  /*7360*/  FMUL.FTZ R158, R154.reuse, R19 ;  /* 0x000000139a9e7220 */ /* 0x040fe40000410000 */
[----:B------:R-:W-:-:S02]  /*7370*/  FMUL.FTZ R162, R154, R18 ;  /* 0x000000129aa27220 */ /* 0x000fc40000410000 */
[-C--:B------:R-:W-:Y:S01]  /*7380*/  FMUL.FTZ R154, R113, R170.reuse ;  /* 0x000000aa719a7220 */ /* 0x080fe20000410000 */
[----:B------:R-:W-:Y:S01]  /*7390*/  PRMT R155, RZ, 0x5410, R155 ;  /* 0x00005410ff9b7816 */ /* 0x000fe2000000009b */
[C---:B------:R-:W-:Y:S02]  /*73a0*/  FFMA.FTZ R159, R111.reuse, R170, -R114 ;  /* 0x000000aa6f9f7223 */ /* 0x040fe40000010872 */
[----:B------:R-:W-:Y:S01]  /*73b0*/  FFMA.FTZ R154, R111, R174, R154 ;  /* 0x000000ae6f9a7223 */ /* 0x000fe2000001009a */
[----:B------:R-:W-:Y:S01]  /*73c0*/  PRMT R153, RZ, 0x5410, R153 ;  /* 0x00005410ff997816 */ /* 0x000fe20000000099 */
[----:B------:R-:W-:Y:S02]  /*73d0*/  FADD.FTZ R159, R112, R159 ;  /* 0x0000009f709f7221 */ /* 0x000fe40000010000 */
[C---:B------:R-:W-:Y:S02]  /*73e0*/  FFMA.FTZ R113, R155.reuse, R18, -R158 ;  /* 0x000000129b717223 */ /* 0x040fe4000001089e */
[----:B------:R-:W-:-:S02]  /*73f0*/  FFMA.FTZ R114, R155, R19, R162 ;  /* 0x000000139b727223 */ /* 0x000fc400000100a2 */
[----:B------:R-:W-:Y:S01]  /*7400*/  FADD.FTZ R155, RZ, R154 ;  /* 0x0000009aff9b7221 */ /* 0x000fe20000010000 */
[----:B------:R-:W-:Y:S01]  /*7410*/  PRMT R151, RZ, 0x5410, R151 ;  /* 0x00005410ff977816 */ /* 0x000fe20000000097 */
[----:B------:R-:W-:Y:S02]  /*7420*/  FMUL.FTZ R112, R108, R159 ;  /* 0x0000009f6c707220 */ /* 0x000fe40000410000 */
[-C--:B------:R-:W-:Y:S02]  /*7430*/  FMUL.FTZ R166, R179, R18.reuse ;  /* 0x00000012b3a67220 */ /* 0x080fe40000410000 */
[-C--:B------:R-:W-:Y:S02]  /*7440*/  FMUL.FTZ R181, R181, R18.reuse ;  /* 0x00000012b5b57220 */ /* 0x080fe40000410000 */
[----:B------:R-:W-:Y:S02]  /*7450*/  FMUL.FTZ R183, R183, R18 ;  /* 0x00000012b7b77220 */ /* 0x000fe40000410000 */
[----:B------:R-:W-:-:S02]  /*7460*/  FMUL.FTZ R111, R153, R19 ;  /* 0x00000013996f7220 */ /* 0x000fc40000410000 */
[----:B------:R-:W-:Y:S02]  /*7470*/  FMUL.FTZ R154, R153, R18 ;  /* 0x00000012999a7220 */ /* 0x000fe40000410000 */
[-C--:B------:R-:W-:Y:S02]  /*7480*/  FMUL.FTZ R108, R108, R155.reuse ;  /* 0x0000009b6c6c7220 */ /* 0x080fe40000410000 */
[----:B------:R-:W-:Y:S02]  /*7490*/  FFMA.FTZ R112, R109, R155, R112 ;  /* 0x0000009b6d707223 */ /* 0x000fe40000010070 */
[-C--:B------:R-:W-:Y:S02]  /*74a0*/  FFMA.FTZ R166, R178, R19.reuse, R166 ;  /* 0x00000013b2a67223 */ /* 0x080fe400000100a6 */
[-C--:B------:R-:W-:Y:S02]  /*74b0*/  FFMA.FTZ R128, R180, R19.reuse, R181 ;  /* 0x00000013b4807223 */ /* 0x080fe400000100b5 */
[----:B------:R-:W-:-:S02]  /*74c0*/  FFMA.FTZ R126, R182, R19, R183 ;  /* 0x00000013b67e7223 */ /* 0x000fc400000100b7 */
[C---:B------:R-:W-:Y:S02]  /*74d0*/  FFMA.FTZ R18, R151.reuse, R18, -R111 ;  /* 0x0000001297127223 */ /* 0x040fe4000001086f */
[----:B------:R-:W-:Y:S02]  /*74e0*/  FFMA.FTZ R19, R151, R19, R154 ;  /* 0x0000001397137223 */ /* 0x000fe4000001009a */
[----:B------:R-:W-:Y:S01]  /*74f0*/  FFMA.FTZ R151, R109, R159, -R108 ;  /* 0x0000009f6d977223 */ /* 0x000fe2000001086c */
[----:B------:R-:W-:Y:S01]  /*7500*/  ISETP.NE.AND P0, PT, R61, RZ, PT ;  /* 0x000000ff3d00720c */ /* 0x000fe20003f05270 */
[----:B------:R-:W-:Y:S02]  /*7510*/  FADD.FTZ R112, RZ, R112 ;  /* 0x00000070ff707221 */ /* 0x000fe40000010000 */
[----:B------:R-:W-:Y:S02]  /*7520*/  FMUL.FTZ R111, R5, R11 ;  /* 0x0000000b056f7220 */ /* 0x000fe40000410000 */
[----:B------:R-:W-:-:S02]  /*7530*/  FADD.FTZ R110, R110, R151 ;  /* 0x000000976e6e7221 */ /* 0x000fc40000010000 */
[----:B------:R-:W-:Y:S02]  /*7540*/  FMUL.FTZ R151, R105, R112 ;  /* 0x0000007069977220 */ /* 0x000fe40000410000 */
[-C--:B------:R-:W-:Y:S02]  /*7550*/  FFMA.FTZ R111, R4, R10.reuse, -R111 ;  /* 0x0000000a046f7223 */ /* 0x080fe4000001086f */
[C---:B------:R-:W-:Y:S02]  /*7560*/  FMUL.FTZ R10, R5.reuse, R10 ;  /* 0x0000000a050a7220 */ /* 0x040fe40000410000 */
[C---:B------:R-:W-:Y:S02]  /*7570*/  FMUL.FTZ R109, R5.reuse, R9 ;  /* 0x00000009056d7220 */ /* 0x040fe40000410000 */
[----:B------:R-:W-:Y:S02]  /*7580*/  FMUL.FTZ R5, R5, R8 ;  /* 0x0000000805057220 */ /* 0x000fe40000410000 */
[----:B------:R-:W-:-:S02]  /*7590*/  FMUL.FTZ R105, R105, R110 ;  /* 0x0000006e69697220 */ /* 0x000fc40000410000 */
[----:B------:R-:W-:Y:S02]  /*75a0*/  FFMA.FTZ R108, R106, R110, -R151 ;  /* 0x0000006e6a6c7223 */ /* 0x000fe40000010897 */
[C---:B------:R-:W-:Y:S02]  /*75b0*/  FFMA.FTZ R8, R4.reuse, R8, -R109 ;  /* 0x0000000804087223 */ /* 0x040fe4000001086d */
[C---:B------:R-:W-:Y:S01]  /*75c0*/  FFMA.FTZ R9, R4.reuse, R9, R5 ;  /* 0x0000000904097223 */ /* 0x040fe20000010005 */
[----:B------:R-:W-:Y:S01]  /*75d0*/  BSSY B0, `(.L_x_1509) ;  /* 0x0000019000007945 */ /* 0x000fe20003800000 */
[----:B------:R-:W-:Y:S02]  /*75e0*/  FFMA.FTZ R4, R4, R11, R10 ;  /* 0x0000000b04047223 */ /* 0x000fe4000001000a */
[----:B------:R-:W-:Y:S02]  /*75f0*/  FFMA.FTZ R105, R106, R112, R105 ;  /* 0x000000706a697223 */ /* 0x000fe40000010069 */
[----:B------:R-:W-:-:S02]  /*7600*/  FADD.FTZ R107, R107, R108 ;  /* 0x0000006c6b6b7221 */ /* 0x000fc40000010000 */
[----:B------:R-:W-:Y:S02]  /*7610*/  FADD.FTZ R10, R6, R111 ;  /* 0x0000006f060a7221 */ /* 0x000fe40000010000 */
[----:B------:R-:W-:Y:S02]  /*7620*/  FMUL.FTZ R152, R169, R152 ;  /* 0x00000098a9987220 */ /* 0x000fe40000410000 */
[----:B------:R-:W-:Y:S02]  /*7630*/  FADD.FTZ R105, RZ, R105 ;  /* 0x00000069ff697221 */ /* 0x000fe40000010000 */
        /* <DEDUP_REMOVED lines=18> */
.L_x_1510:
[----:B------:R-:W-:Y:S05]  /*7760*/  BSYNC B0 ;  /* 0x0000000000007941 */ /* 0x000fea0003800000 */
.L_x_1509:
[-C--:B------:R-:W-:Y:S01]  /*7770*/  FMUL.FTZ R104, R104, R105.reuse ;  /* 0x0000006968687220 */ /* 0x080fe20000410000 */
[----:B-1----:R-:W-:Y:S01]  /*7780*/  IADD3 R84, R84, 0x1, RZ ;  /* 0x0000000154547810 */ /* 0x002fe20007ffe0ff */
[C---:B------:R-:W-:Y:S02]  /*7790*/  FFMA.FTZ R6, R103.reuse, R105, R6 ;  /* 0x0000006967067223 */ /* 0x040fe40000010006 */
[----:B------:R-:W-:Y:S01]  /*77a0*/  FFMA.FTZ R103, R103, R107, -R104 ;  /* 0x0000006b67677223 */ /* 0x000fe20000010868 */
[----:B------:R-:W-:Y:S01]  /*77b0*/  ISETP.GE.AND P0, PT, R84, c[0x0][0x16c], PT ;  /* 0x00005b0054007a0c */ /* 0x000fe20003f06270 */
        /* <DEDUP_REMOVED lines=10> */
[----:B------:R-:W-:Y:S02]  /*7860*/  FFMA.FTZ R5, R136, R132, R5 ;  /* 0x0000008488057223 */ /* 0x000fe40000010005 */
[----:B------:R-:W-:Y:S02]  /*7870*/  FMUL.FTZ R4, R174, R165 ;  /* 0x000000a5ae047220 */ /* 0x000fe40000410000 */
[----:B------:R-:W-:Y:S02]  /*7880*/  FFMA.FTZ R136, R136, R134, -R135 ;  /* 0x0000008688887223 */ /* 0x000fe40000010887 */
[----:B------:R-:W-:Y:S02]  /*7890*/  FADD.FTZ R11, RZ, R5 ;  /* 0x00000005ff0b7221 */ /* 0x000fe40000010000 */
[----:B------:R-:W-:-:S02]  /*78a0*/  FFMA.FTZ R6, R170, R131, -R4 ;  /* 0x00000083aa067223 */ /* 0x000fc40000010804 */
[----:B------:R-:W-:Y:S02]  /*78b0*/  FADD.FTZ R137, R137, R136 ;  /* 0x0000008889897221 */ /* 0x000fe40000010000 */
[C---:B------:R-:W-:Y:S02]  /*78c0*/  FMUL.FTZ R4, R138.reuse, R11 ;  /* 0x0000000b8a047220 */ /* 0x040fe40000410000 */
[-C--:B------:R-:W-:Y:S02]  /*78d0*/  FMUL.FTZ R138, R138, R137.reuse ;  /* 0x000000898a8a7220 */ /* 0x080fe40000410000 */
[C---:B------:R-:W-:Y:S02]  /*78e0*/  FFMA.FTZ R5, R139.reuse, R137, -R4 ;  /* 0x000000898b057223 */ /* 0x040fe40000010804 */
[----:B------:R-:W-:Y:S02]  /*78f0*/  FFMA.FTZ R138, R139, R11, R138 ;  /* 0x0000000b8b8a7223 */ /* 0x000fe4000001008a */
[----:B------:R-:W-:-:S02]  /*7900*/  FADD.FTZ R140, R140, R5 ;  /* 0x000000058c8c7221 */ /* 0x000fc40000010000 */
[----:B------:R-:W-:Y:S02]  /*7910*/  FMUL.FTZ R7, R155, R166 ;  /* 0x000000a69b077220 */ /* 0x000fe40000410000 */
[----:B------:R-:W-:Y:S02]  /*7920*/  FADD.FTZ R138, RZ, R138 ;  /* 0x0000008aff8a7221 */ /* 0x000fe40000010000 */
[----:B------:R-:W-:Y:S02]  /*7930*/  FMUL.FTZ R5, R141, R140 ;  /* 0x0000008c8d057220 */ /* 0x000fe40000410000 */
[----:B------:R-:W-:Y:S02]  /*7940*/  FFMA.FTZ R7, R159, R130, -R7 ;  /* 0x000000829f077223 */ /* 0x000fe40000010807 */
[-C--:B------:R-:W-:Y:S02]  /*7950*/  FMUL.FTZ R141, R141, R138.reuse ;  /* 0x0000008a8d8d7220 */ /* 0x080fe40000410000 */
[----:B------:R-:W-:-:S02]  /*7960*/  FFMA.FTZ R5, R142, R138, R5 ;  /* 0x0000008a8e057223 */ /* 0x000fc40000010005 */
[----:B------:R-:W-:Y:S02]  /*7970*/  FFMA.FTZ R94, R7, 2, R94 ;  /* 0x40000000075e7823 */ /* 0x000fe4000001005e */
        /* <DEDUP_REMOVED lines=26> */
[----:B------:R-:W-:Y:S02]  /*7b20*/  FADD.FTZ R148, R149, R148 ;  /* 0x0000009495947221 */ /* 0x000fe40000010000 */
[----:B------:R-:W-:Y:S02]  /*7b30*/  FMUL.FTZ R19, R19, R4 ;  /* 0x0000000413137220 */ /* 0x000fe40000410000 */
        /* <DEDUP_REMOVED lines=31> */
.L_x_1508:
[----:B------:R-:W-:Y:S01]  /*7d30*/  BAR.SYNC.DEFER_BLOCKING 0x0 ;  /* 0x0000000000007b1d */ /* 0x000fe20000010000 */
[----:B------:R-:W-:Y:S02]  /*7d40*/  F2FP.BF16.PACK_AB R99, R99, R100 ;  /* 0x000000646363723e */ /* 0x000fe400000010ff */
[----:B------:R-:W-:-:S02]  /*7d50*/  F2FP.BF16.PACK_AB R97, R97, R98 ;  /* 0x000000626161723e */ /* 0x000fc400000010ff */
[----:B------:R-:W-:Y:S01]  /*7d60*/  F2FP.BF16.PACK_AB R95, R95, R96 ;  /* 0x000000605f5f723e */ /* 0x000fe200000010ff */
[----:B------:R-:W-:Y:S01]  /*7d70*/  BSSY B0, `(.L_x_1512) ;  /* 0x0000045000007945 */ /* 0x000fe20003800000 */
[----:B------:R-:W-:Y:S02]  /*7d80*/  PRMT R4, R99, 0x7632, R4 ;  /* 0x0000763263047816 */ /* 0x000fe40000000004 */
[----:B------:R-:W-:Y:S02]  /*7d90*/  PRMT R5, R97, 0x7632, R5 ;  /* 0x0000763261057816 */ /* 0x000fe40000000005 */
[----:B------:R-:W-:Y:S02]  /*7da0*/  PRMT R6, R95, 0x7632, R6 ;  /* 0x000076325f067816 */ /* 0x000fe40000000006 */
[----:B------:R-:W-:Y:S02]  /*7db0*/  ISETP.NE.AND P0, PT, R61, RZ, PT ;  /* 0x000000ff3d00720c */ /* 0x000fe40003f05270 */
[----:B------:R-:W-:-:S02]  /*7dc0*/  F2FP.BF16.PACK_AB R93, R93, R94 ;  /* 0x0000005e5d5d723e */ /* 0x000fc400000010ff */
[----:B------:R-:W-:Y:S02]  /*7dd0*/  F2FP.BF16.PACK_AB R91, R91, R92 ;  /* 0x0000005c5b5b723e */ /* 0x000fe400000010ff */
[----:B------:R-:W-:Y:S02]  /*7de0*/  F2FP.BF16.PACK_AB R89, R89, R90 ;  /* 0x0000005a5959723e */ /* 0x000fe400000010ff */
[----:B------:R-:W-:Y:S02]  /*7df0*/  F2FP.BF16.PACK_AB R87, R87, R88 ;  /* 0x000000585757723e */ /* 0x000fe400000010ff */
[----:B------:R-:W-:Y:S01]  /*7e00*/  F2FP.BF16.PACK_AB R85, R85, R86 ;  /* 0x000000565555723e */ /* 0x000fe200000010ff */
[----:B------:R0:W-:Y:S01]  /*7e10*/  STS.U16 [R51+0x2], R4 ;  /* 0x0000020433007388 */ /* 0x0001e20000000400 */
[----:B------:R-:W-:Y:S02]  /*7e20*/  PRMT R7, R91, 0x7632, R7 ;  /* 0x000076325b077816 */ /* 0x000fe40000000007 */
[----:B------:R-:W-:Y:S01]  /*7e30*/  PRMT R8, R85, 0x7632, R8 ;  /* 0x0000763255087816 */ /* 0x000fe20000000008 */
[----:B------:R1:W-:Y:S04]  /*7e40*/  STS.U16 [R51+0x6], R5 ;  /* 0x0000060533007388 */ /* 0x0003e80000000400 */
        /* <DEDUP_REMOVED lines=55> */
.L_x_1513:
[----:B------:R-:W-:Y:S05]  /*81c0*/  BSYNC B0 ;  /* 0x0000000000007941 */ /* 0x000fea0003800000 */
.L_x_1512:
[----:B------:R-:W-:Y:S01]  /*81d0*/  MOV R5, R63 ;  /* 0x0000003f00057202 */ /* 0x000fe20000000f00 */
[----:B0-----:R-:W-:Y:S01]  /*81e0*/  IMAD R9, R23, c[0x0][0x208], RZ ;  /* 0x0000820017097a24 */ /* 0x001fe200078e02ff */
[C-C-:B------:R-:W-:Y:S02]  /*81f0*/  LOP3.LUT R8, R27.reuse, 0x40, R26.reuse, 0xfe, !PT ;  /* 0x000000401b087812 */ /* 0x140fe400078efe1a */
[----:B------:R-:W-:Y:S01]  /*8200*/  LOP3.LUT R6, R27, 0x20, R26, 0xfe, !PT ;  /* 0x000000201b067812 */ /* 0x000fe200078efe1a */
[----:B------:R-:W-:Y:S01]  /*8210*/  IMAD.WIDE.U32 R4, R0, c[0x0][0x208], R4 ;  /* 0x0000820000047a25 */ /* 0x000fe200078e0004 */
[----:B------:R-:W-:Y:S02]  /*8220*/  SHF.L.U32 R7, R31, 0x9, RZ ;  /* 0x000000091f077819 */ /* 0x000fe400000006ff */
[-C--:B------:R-:W-:Y:S01]  /*8230*/  ISETP.GE.AND P4, PT, R8, R59.reuse, PT ;  /* 0x0000003b0800720c */ /* 0x080fe20003f86270 */
[----:B------:R-:W-:Y:S01]  /*8240*/  IMAD R8, R0, c[0x0][0x20c], R9 ;  /* 0x0000830000087a24 */ /* 0x000fe200078e0209 */
[----:B------:R-:W-:-:S02]  /*8250*/  ISETP.GE.AND P3, PT, R6, R59, PT ;  /* 0x0000003b0600720c */ /* 0x000fc40003f66270 */
[----:B------:R-:W-:Y:S02]  /*8260*/  SHF.R.S32.HI R9, RZ, 0x1f, R7 ;  /* 0x0000001fff097819 */ /* 0x000fe40000011407 */
[----:B------:R-:W-:Y:S02]  /*8270*/  IADD3 R6, P1, R7, R4, RZ ;  /* 0x0000000407067210 */ /* 0x000fe40007f3e0ff */
[----:B------:R-:W-:Y:S02]  /*8280*/  LEA R7, P0, R30, c[0x0][0x258], 0x1 ;  /* 0x000096001e077a11 */ /* 0x000fe400078008ff */
[C-C-:B------:R-:W-:Y:S02]  /*8290*/  LOP3.LUT R10, R27.reuse, 0x60, R26.reuse, 0xfe, !PT ;  /* 0x000000601b0a7812 */ /* 0x140fe400078efe1a */
[----:B------:R-:W-:Y:S02]  /*82a0*/  LOP3.LUT R12, R27, 0x80, R26, 0xfe, !PT ;  /* 0x000000801b0c7812 */ /* 0x000fe400078efe1a */
[----:B------:R-:W-:-:S02]  /*82b0*/  IADD3.X R5, R9, R8, R5, P1, !PT ;  /* 0x0000000809057210 */ /* 0x000fc40000ffe405 */
[----:B------:R-:W-:Y:S02]  /*82c0*/  LEA.HI.X R8, R30, c[0x0][0x25c], R29, 0x1, P0 ;  /* 0x000097001e087a11 */ /* 0x000fe400000f0c1d */
[----:B------:R-:W-:Y:S02]  /*82d0*/  LEA R4, P0, R6, R7, 0x1 ;  /* 0x0000000706047211 */ /* 0x000fe400078008ff */
[-C--:B------:R-:W-:Y:S02]  /*82e0*/  ISETP.GE.AND P5, PT, R10, R59.reuse, PT ;  /* 0x0000003b0a00720c */ /* 0x080fe40003fa6270 */
[----:B------:R-:W-:Y:S02]  /*82f0*/  ISETP.GE.AND P6, PT, R12, R59, PT ;  /* 0x0000003b0c00720c */ /* 0x000fe40003fc6270 */
[----:B------:R-:W-:Y:S02]  /*8300*/  LOP3.LUT R10, R27, 0xa0, R26, 0xfe, !PT ;  /* 0x000000a01b0a7812 */ /* 0x000fe400078efe1a */
[----:B------:R-:W-:-:S02]  /*8310*/  LEA.HI.X R5, R6, R8, R5, 0x1, P0 ;  /* 0x0000000806057211 */ /* 0x000fc400000f0c05 */
[-C--:B------:R-:W-:Y:S02]  /*8320*/  ISETP.GE.AND P0, PT, R10, R59.reuse, PT ;  /* 0x0000003b0a00720c */ /* 0x080fe40003f06270 */
[C-C-:B------:R-:W-:Y:S01]  /*8330*/  LOP3.LUT R6, R27.reuse, 0x100, R26.reuse, 0xfe, !PT ;  /* 0x000001001b067812 */ /* 0x140fe200078efe1a */
[----:B------:R0:W-:Y:S01]  /*8340*/  @!P3 STG.E.U16 [R4.64+0x40], R13 ;  /* 0x0000400d0400b986 */ /* 0x0001e2000c101504 */
[C-C-:B------:R-:W-:Y:S02]  /*8350*/  LOP3.LUT R8, R27.reuse, 0x120, R26.reuse, 0xfe, !PT ;  /* 0x000001201b087812 */ /* 0x140fe400078efe1a */
[C-C-:B------:R-:W-:Y:S01]  /*8360*/  LOP3.LUT R12, R27.reuse, 0xc0, R26.reuse, 0xfe, !PT ;  /* 0x000000c01b0c7812 */ /* 0x140fe200078efe1a */
[----:B------:R0:W-:Y:S01]  /*8370*/  @!P4 STG.E.U16 [R4.64+0x80], R37 ;  /* 0x000080250400c986 */ /* 0x0001e2000c101504 */
[-C--:B------:R-:W-:Y:S02]  /*8380*/  ISETP.GE.AND P3, PT, R6, R59.reuse, PT ;  /* 0x0000003b0600720c */ /* 0x080fe40003f66270 */
[----:B------:R-:W-:Y:S01]  /*8390*/  LOP3.LUT R6, R27, 0x140, R26, 0xfe, !PT ;  /* 0x000001401b067812 */ /* 0x000fe200078efe1a */
[----:B------:R0:W-:Y:S01]  /*83a0*/  @!P5 STG.E.U16 [R4.64+0xc0], R15 ;  /* 0x0000c00f0400d986 */ /* 0x0001e2000c101504 */
[----:B------:R-:W-:-:S02]  /*83b0*/  ISETP.GE.AND P4, PT, R8, R59, PT ;  /* 0x0000003b0800720c */ /* 0x000fc40003f86270 */
[-C--:B------:R-:W-:Y:S01]  /*83c0*/  ISETP.GE.AND P1, PT, R12, R59.reuse, PT ;  /* 0x0000003b0c00720c */ /* 0x080fe20003f26270 */
        /* <DEDUP_REMOVED lines=10> */
[-C--:B------:R-:W-:Y:S02]  /*8470*/  ISETP.GE.AND P0, PT, R6, R59.reuse, PT ;  /* 0x0000003b0600720c */ /* 0x080fe40003f06270 */
[C-C-:B------:R-:W-:Y:S01]  /*8480*/  LOP3.LUT R8, R27.reuse, 0x1a0, R26.reuse, 0xfe, !PT ;  /* 0x000001a01b087812 */ /* 0x140fe200078efe1a */
[----:B------:R0:W-:Y:S01]  /*8490*/  @!P4 STG.E.U16 [R4.64+0x240], R51 ;  /* 0x000240330400c986 */ /* 0x0001e2000c101504 */
[C-C-:B------:R-:W-:Y:S02]  /*84a0*/  LOP3.LUT R6, R27.reuse, 0x1c0, R26.reuse, 0xfe, !PT ;  /* 0x000001c01b067812 */ /* 0x140fe400078efe1a */
[----:B------:R-:W-:Y:S01]  /*84b0*/  ISETP.GE.AND P1, PT, R8, R59, PT ;  /* 0x0000003b0800720c */ /* 0x000fe20003f26270 */
[----:B------:R0:W-:Y:S01]  /*84c0*/  @!P5 STG.E.U16 [R4.64+0x280], R45 ;  /* 0x0002802d0400d986 */ /* 0x0001e2000c101504 */
[----:B------:R-:W-:-:S02]  /*84d0*/  LOP3.LUT R8, R27, 0x1e0, R26, 0xfe, !PT ;  /* 0x000001e01b087812 */ /* 0x000fc400078efe1a */
[----:B------:R-:W-:Y:S01]  /*84e0*/  IADD3 R31, R31, 0x1, RZ ;  /* 0x000000011f1f7810 */ /* 0x000fe20007ffe0ff */
[----:B------:R0:W-:Y:S01]  /*84f0*/  @!P6 STG.E.U16 [R4.64+0x2c0], R53 ;  /* 0x0002c0350400e986 */ /* 0x0001e2000c101504 */
[----:B------:R-:W-:-:S03]  /*8500*/  ISETP.GE.AND P3, PT, R8, R59, PT ;  /* 0x0000003b0800720c */ /* 0x000fc60003f66270 */
[----:B------:R0:W-:Y:S01]  /*8510*/  @!P2 STG.E.U16 [R4.64+0x1c0], R21 ;  /* 0x0001c0150400a986 */ /* 0x0001e2000c101504 */
[----:B------:R-:W-:-:S03]  /*8520*/  ISETP.GE.AND P2, PT, R6, R59, PT ;  /* 0x0000003b0600720c */ /* 0x000fc60003f46270 */
[----:B------:R0:W-:Y:S01]  /*8530*/  @!P0 STG.E.U16 [R4.64+0x300], R47 ;  /* 0x0003002f04008986 */ /* 0x0001e2000c101504 */
[----:B------:R-:W-:-:S03]  /*8540*/  ISETP.GE.AND P0, PT, R31, c[0x0][0x174], PT ;  /* 0x00005d001f007a0c */ /* 0x000fc60003f06270 */
[----:B------:R0:W-:Y:S01]  /*8550*/  @!P1 STG.E.U16 [R4.64+0x340], R55 ;  /* 0x0003403704009986 */ /* 0x0001e2000c101504 */
[----:B------:R-:W-:-:S03]  /*8560*/  IADD3 R59, P1, R2, 0x400, RZ ;  /* 0x00000400023b7810 */ /* 0x000fc60007f3e0ff */
[----:B------:R0:W-:Y:S01]  /*8570*/  @!P3 STG.E.U16 [R4.64+0x3c0], R57 ;  /* 0x0003c0390400b986 */ /* 0x0001e2000c101504 */
[----:B------:R-:W-:Y:S02]  /*8580*/  IADD3 R32, P3, R32, 0x800, RZ ;  /* 0x0000080020207810 */ /* 0x000fe40007f7e0ff */
[----:B------:R-:W-:Y:S01]  /*8590*/  IADD3.X R68, RZ, R3, RZ, P1, !PT ;  /* 0x00000003ff447210 */ /* 0x000fe20000ffe4ff */
[----:B------:R0:W-:Y:S01]  /*85a0*/  @!P2 STG.E.U16 [R4.64+0x380], R49 ;  /* 0x000380310400a986 */ /* 0x0001e2000c101504 */
[----:B------:R-:W-:Y:S02]  /*85b0*/  IADD3 R16, P2, R16, 0x400, RZ ;  /* 0x0000040010107810 */ /* 0x000fe40007f5e0ff */
[----:B------:R-:W-:Y:S02]  /*85c0*/  IADD3.X R33, RZ, R33, RZ, P3, !PT ;  /* 0x00000021ff217210 */ /* 0x000fe40001ffe4ff */
[----:B------:R-:W-:Y:S01]  /*85d0*/  IADD3.X R17, RZ, R17, RZ, P2, !PT ;  /* 0x00000011ff117210 */ /* 0x000fe200017fe4ff */
[----:B------:R-:W-:Y:S01]  /*85e0*/  @P0 CALL.REL.NOINC `(.L_x_1514) ;  /* 0x0000001000000944 */ /* 0x000fe20003c00000 */
[----:B------:R-:W-:Y:S05]  /*85f0*/  BRA `(.L_x_1515) ;  /* 0xffff7f9000007947 */ /* 0x000fea000383ffff */
.L_x_1514:
[----:B------:R-:W-:Y:S05]  /*8600*/  EXIT ;  /* 0x000000000000794d */ /* 0x000fea0003800000 */
.L_x_1516:
        /* <DEDUP_REMOVED lines=15> */
.L_x_5354:


//--------------------- .text._Z25selective_scan_fwd_kernelI32Selective_Scan_fwd_kernel_traitsILi32ELi16ELi1ELb0ELb0ELb1ELb1EN3c108BFloat16ENS1_7complexIfEEEEv13SSMParamsBase --------------------------
	.section	.text._Z25selective_scan_fwd_kernelI32Selective_Scan_fwd_kernel_traitsILi32ELi16ELi1ELb0ELb0ELb1ELb1EN3c108BFloat16ENS1_7complexIfEEEEv13SSMParamsBase,"ax",@progbits
	.sectioninfo	@"SHI_REGISTERS=192"
	.align	128
        .global         _Z25selective_scan_fwd_kernelI32Selective_Scan_fwd_kernel_traitsILi32ELi16ELi1ELb0ELb0ELb1ELb1EN3c108BFloat16ENS1_7complexIfEEEEv13SSMParamsBase
        .type           _Z25selective_scan_fwd_kernelI32Selective_Scan_fwd_kernel_traitsILi32ELi16ELi1ELb0ELb0ELb1ELb1EN3c108BFloat16ENS1_7complexIfEEEEv13SSMParamsBase,@function
        .size           _Z25selective_scan_fwd_kernelI32Selective_Scan_fwd_kernel_traitsILi32ELi16ELi1ELb0ELb0ELb1ELb1EN3c108BFloat16ENS1_7complexIfEEEEv13SSMParamsBase,(.L_x_5355 - _Z25selective_scan_fwd_kernelI32Selective_Scan_fwd_kernel_traitsILi32ELi16ELi1ELb0ELb0ELb1ELb1EN3c108BFloat16ENS1_7complexIfEEEEv13SSMParamsBase)
        .other          _Z25selective_scan_fwd_kernelI32Selective_Scan_fwd_kernel_traitsILi32ELi16ELi1ELb0ELb0ELb1ELb1EN3c108BFloat16ENS1_7complexIfEEEEv13SSMParamsBase,@"STO_CUDA_ENTRY STV_DEFAULT"
_Z25selective_scan_fwd_kernelI32Selective_Scan_fwd_kernel_traitsILi32ELi16ELi1ELb0ELb0ELb1ELb1EN3c108BFloat16ENS1_7complexIfEEEEv13SSMParamsBase:
.text._Z25selective_scan_fwd_kernelI32Selective_Scan_fwd_kernel_traitsILi32ELi16ELi1ELb0ELb0ELb1ELb1EN3c108BFloat16ENS1_7complexIfEEEEv13SSMParamsBase:
        /* <DEDUP_REMOVED lines=89> */
.L_x_1558:
        /* <DEDUP_REMOVED lines=16> */
[----:B-1----:R-:W-:Y:S02]  /*0690*/  PRMT R5, RZ, 0x7610, R5 ;  /* 0x00007610ff057816 */ /* 0x002fe40000000005 */
        /* <DEDUP_REMOVED lines=274> */
.L_x_1518:
[----:B------:R-:W-:Y:S05]  /*17c0*/  BSYNC B0 ;  /* 0x0000000000007941 */ /* 0x000fea0003800000 */
.L_x_1517:
        /* <DEDUP_REMOVED lines=36> */
.L_x_1520:
[----:B------:R-:W-:Y:S05]  /*1a10*/  BSYNC B0 ;  /* 0x0000000000007941 */ /* 0x000fea0003800000 */
.L_x_1519:
        /* <DEDUP_REMOVED lines=38> */
.L_x_1522:
[----:B------:R-:W-:Y:S05]  /*1c80*/  BSYNC B0 ;  /* 0x0000000000007941 */ /* 0x000fea0003800000 */
.L_x_1521:
        /* <DEDUP_REMOVED lines=36> */
.L_x_1524:
[----:B------:R-:W-:Y:S05]  /*1ed0*/  BSYNC B0 ;  /* 0x0000000000007941 */ /* 0x000fea0003800000 */
.L_x_1523:
        /* <DEDUP_REMOVED lines=38> */
.L_x_1526:
[----:B------:R-:W-:Y:S05]  /*2140*/  BSYNC B0 ;  /* 0x0000000000007941 */ /* 0x000fea0003800000 */
.L_x_1525:
        /* <DEDUP_REMOVED lines=36> */
.L_x_1528:
[----:B------:R-:W-:Y:S05]  /*2390*/  BSYNC B0 ;  /* 0x0000000000007941 */ /* 0x000fea0003800000 */
.L_x_1527:
        /* <DEDUP_REMOVED lines=38> */
.L_x_1530:
[----:B------:R-:W-:Y:S05]  /*2600*/  BSYNC B0 ;  /* 0x0000000000007941 */ /* 0x000fea0003800000 */
.L_x_1529:
        /* <DEDUP_REMOVED lines=36> */
.L_x_1532:
[----:B------:R-:W-:Y:S05]  /*2850*/  BSYNC B0 ;  /* 0x0000000000007941 */ /* 0x000fea0003800000 */
.L_x_1531:
        /* <DEDUP_REMOVED lines=41> */
.L_x_1534:
[----:B------:R-:W-:Y:S05]  /*2af0*/  BSYNC B0 ;  /* 0x0000000000007941 */ /* 0x000fea0003800000 */
.L_x_1533:
        /* <DEDUP_REMOVED lines=41> */
.L_x_1536:
[----:B------:R-:W-:Y:S05]  /*2d90*/  BSYNC B0 ;  /* 0x0000000000007941 */ /* 0x000fea0003800000 */
.L_x_1535:
        /* <DEDUP_REMOVED lines=47> */
.L_x_1538:
[----:B------:R-:W-:Y:S05]  /*3090*/  BSYNC B0 ;  /* 0x0000000000007941 */ /* 0x000fea0003800000 */
.L_x_1537:
        /* <DEDUP_REMOVED lines=33> */
.L_x_1540:
[----:B------:R-:W-:Y:S05]  /*32b0*/  BSYNC B0 ;  /* 0x0000000000007941 */ /* 0x000fea0003800000 */
.L_x_1539:
        /* <DEDUP_REMOVED lines=33> */
.L_x_1542:
[----:B------:R-:W-:Y:S05]  /*34d0*/  BSYNC B0 ;  /* 0x0000000000007941 */ /* 0x000fea0003800000 */
.L_x_1541:
        /* <DEDUP_REMOVED lines=33> */
.L_x_1544:
[----:B------:R-:W-:Y:S05]  /*36f0*/  BSYNC B0 ;  /* 0x0000000000007941 */ /* 0x000fea0003800000 */
.L_x_1543:
        /* <DEDUP_REMOVED lines=33> */
.L_x_1546:
[----:B------:R-:W-:Y:S05]  /*3910*/  BSYNC B0 ;  /* 0x0000000000007941 */ /* 0x000fea0003800000 */
.L_x_1545:
        /* <DEDUP_REMOVED lines=33> */
.L_x_1548:
[----:B------:R-:W-:Y:S05]  /*3b30*/  BSYNC B0 ;  /* 0x0000000000007941 */ /* 0x000fea0003800000 */
.L_x_1547:
        /* <DEDUP_REMOVED lines=20> */
.L_x_1552:
        /* <DEDUP_REMOVED lines=942> */
.L_x_1551:
[----:B------:R-:W-:Y:S05]  /*7760*/  BSYNC B0 ;  /* 0x0000000000007941 */ /* 0x000fea0003800000 */
.L_x_1550:
        /* <DEDUP_REMOVED lines=92> */
.L_x_1549:
[----:B------:R-:W-:Y:S01]  /*7d30*/  BAR.SYNC.DEFER_BLOCKING 0x0 ;  /* 0x0000000000007b1d */ /* 0x000fe20000010000 */
[----:B------:R-:W-:Y:S02]  /*7d40*/  F2FP.BF16.PACK_AB R4, R99, R100 ;  /* 0x000000646304723e */ /* 0x000fe400000010ff */
[----:B------:R-:W-:-:S02]  /*7d50*/  F2FP.BF16.PACK_AB R5, R97, R98 ;  /* 0x000000626105723e */ /* 0x000fc400000010ff */
[C---:B------:R-:W-:Y:S01]  /*7d60*/  PRMT R6, R4.reuse, 0x7610, R6 ;  /* 0x0000761004067816 */ /* 0x040fe20000000006 */
[----:B------:R-:W-:Y:S01]  /*7d70*/  BSSY B0, `(.L_x_1553) ;  /* 0x000005e000007945 */ /* 0x000fe20003800000 */
[----:B------:R-:W-:Y:S02]  /*7d80*/  PRMT R7, R4, 0x7632, R7 ;  /* 0x0000763204077816 */ /* 0x000fe40000000007 */
[----:B------:R-:W-:Y:S02]  /*7d90*/  F2FP.BF16.PACK_AB R4, R95, R96 ;  /* 0x000000605f04723e */ /* 0x000fe400000010ff */
[C---:B------:R-:W-:Y:S02]  /*7da0*/  PRMT R8, R5.reuse, 0x7610, R8 ;  /* 0x0000761005087816 */ /* 0x040fe40000000008 */
[----:B------:R-:W-:Y:S02]  /*7db0*/  PRMT R9, R5, 0x7632, R9 ;  /* 0x0000763205097816 */ /* 0x000fe40000000009 */
[----:B------:R-:W-:-:S02]  /*7dc0*/  PRMT R10, R4, 0x7610, R10 ;  /* 0x00007610040a7816 */ /* 0x000fc4000000000a */
[----:B------:R-:W-:Y:S02]  /*7dd0*/  PRMT R11, R4, 0x7632, R11 ;  /* 0x00007632040b7816 */ /* 0x000fe4000000000b */
        /* <DEDUP_REMOVED lines=10> */
[----:B------:R-:W-:Y:S02]  /*7e80*/  ISETP.GE.AND P1, PT, R30, R35, PT ;  /* 0x000000231e00720c */ /* 0x000fe40003f26270 */
[----:B0-----:R-:W-:Y:S01]  /*7e90*/  PRMT R7, R4, 0x7632, R7 ;  /* 0x0000763204077816 */ /* 0x001fe20000000007 */
[----:B------:R0:W-:Y:S01]  /*7ea0*/  STS.U16 [R51+0x8], R10 ;  /* 0x0000080a33007388 */ /* 0x0001e20000000400 */
[----:B------:R-:W-:Y:S02]  /*7eb0*/  F2FP.BF16.PACK_AB R4, R87, R88 ;  /* 0x000000585704723e */ /* 0x000fe400000010ff */
[----:B-1----:R-:W-:Y:S01]  /*7ec0*/  F2FP.BF16.PACK_AB R6, R89, R90 ;  /* 0x0000005a5906723e */ /* 0x002fe200000010ff */
[----:B------:R1:W-:Y:S01]  /*7ed0*/  STS.U16 [R51+0xa], R11 ;  /* 0x00000a0b33007388 */ /* 0x0003e20000000400 */
[----:B------:R-:W-:-:S02]  /*7ee0*/  LEA R73, P2, R30, c[0x0][0x258], 0x1 ;  /* 0x000096001e497a11 */ /* 0x000fc400078408ff */
        /* <DEDUP_REMOVED lines=8> */
[----:B------:R0:W-:Y:S04]  /*7f70*/  STS.U16 [R51+0x14], R6 ;  /* 0x0000140633007388 */ /* 0x0001e80000000400 */
[----:B------:R1:W-:Y:S04]  /*7f80*/  STS.U16 [R51+0x16], R8 ;  /* 0x0000160833007388 */ /* 0x0003e80000000400 */
[----:B------:R-:W-:Y:S01]  /*7f90*/  STS.U16 [R51+0x18], R4 ;  /* 0x0000180433007388 */ /* 0x000fe20000000400 */
[----:B0-----:R-:W-:-:S03]  /*7fa0*/  IMAD R6, R167, c[0x0][0x200], RZ ;  /* 0x00008000a7067a24 */ /* 0x001fc600078e02ff */
[----:B------:R-:W-:Y:S01]  /*7fb0*/  STS.U16 [R51+0x1a], R10 ;  /* 0x00001a0a33007388 */ /* 0x000fe20000000400 */
[----:B------:R-:W-:-:S03]  /*7fc0*/  IMAD R15, R25, c[0x0][0x204], R6 ;  /* 0x00008100190f7a24 */ /* 0x000fc600078e0206 */
[----:B------:R0:W-:Y:S01]  /*7fd0*/  STS.U16 [R51+0x1c], R5 ;  /* 0x00001c0533007388 */ /* 0x0001e20000000400 */
[----:B-1----:R-:W-:-:S03]  /*7fe0*/  IMAD R8, R167, c[0x0][0x1f0], RZ ;  /* 0x00007c00a7087a24 */ /* 0x002fc600078e02ff */
[----:B------:R1:W-:Y:S01]  /*7ff0*/  STS.U16 [R51+0x1e], R11 ;  /* 0x00001e0b33007388 */ /* 0x0003e20000000400 */
[----:B------:R-:W-:-:S06]  /*8000*/  NOP ;  /* 0x0000000000007918 */ /* 0x000fcc0000000000 */
[----:B------:R-:W-:Y:S01]  /*8010*/  LDS.U16 R9, [R34] ;  /* 0x0000000022097984 */ /* 0x000fe20000000400 */
[----:B0-----:R-:W-:-:S03]  /*8020*/  IMAD.WIDE.U32 R4, R25, c[0x0][0x200], RZ ;  /* 0x0000800019047a25 */ /* 0x001fc600078e00ff */
[----:B------:R-:W-:Y:S01]  /*8030*/  LDS.U16 R19, [R36+0x40] ;  /* 0x0000400024137984 */ /* 0x000fe20000000400 */
[----:B-1----:R-:W-:Y:S01]  /*8040*/  IMAD R11, R23, c[0x0][0x208], RZ ;  /* 0x00008200170b7a24 */ /* 0x002fe200078e02ff */
[----:B------:R-:W-:Y:S01]  /*8050*/  IADD3 R7, R5, R15, RZ ;  /* 0x0000000f05077210 */ /* 0x000fe20007ffe0ff */
[----:B------:R-:W-:Y:S01]  /*8060*/  IMAD R63, R25, c[0x0][0x1f4], R8 ;  /* 0x00007d00193f7a24 */ /* 0x000fe200078e0208 */
[----:B------:R-:W-:Y:S01]  /*8070*/  LDS.U16 R21, [R37+0x80] ;  /* 0x0000800025157984 */ /* 0x000fe20000000400 */
[----:B------:R-:W-:Y:S01]  /*8080*/  MOV R6, R4 ;  /* 0x0000000400067202 */ /* 0x000fe20000000f00 */
[C---:B------:R-:W-:Y:S01]  /*8090*/  IMAD R13, R0.reuse, c[0x0][0x20c], R11 ;  /* 0x00008300000d7a24 */ /* 0x040fe200078e020b */
[----:B------:R-:W-:Y:S01]  /*80a0*/  SHF.L.U32 R4, R31, 0x9, RZ ;  /* 0x000000091f047819 */ /* 0x000fe200000006ff */
[----:B------:R-:W-:Y:S01]  /*80b0*/  LDS.U16 R53, [R38+0xc0] ;  /* 0x0000c00026357984 */ /* 0x000fe20000000400 */
[----:B------:R-:W-:Y:S01]  /*80c0*/  LOP3.LUT R8, R27, 0x20, R26, 0xfe, !PT ;  /* 0x000000201b087812 */ /* 0x000fe200078efe1a */
[----:B------:R-:W-:Y:S01]  /*80d0*/  IMAD.WIDE.U32 R6, R0, c[0x0][0x208], R6 ;  /* 0x0000820000067a25 */ /* 0x000fe200078e0006 */
[--C-:B------:R-:W-:Y:S01]  /*80e0*/  SHF.R.S32.HI R5, RZ, 0x1f, R4.reuse ;  /* 0x0000001fff057819 */ /* 0x100fe20000011404 */
[----:B------:R-:W-:Y:S03]  /*80f0*/  LDS.U16 R59, [R39+0x100] ;  /* 0x00010000273b7984 */ /* 0x000fe60000000400 */
[----:B------:R-:W-:Y:S01]  /*8100*/  IADD3 R12, P3, R4, R6, RZ ;  /* 0x00000006040c7210 */ /* 0x000fe20007f7e0ff */
[----:B------:R-:W-:Y:S01]  /*8110*/  LDS.U16 R65, [R40+0x140] ;  /* 0x0001400028417984 */ /* 0x000fe20000000400 */
[----:B------:R-:W-:Y:S01]  /*8120*/  @!P1 IMAD.WIDE.U32 R10, R25, c[0x0][0x1f0], R4 ;  /* 0x00007c00190a9a25 */ /* 0x000fe200078e0004 */
[----:B------:R-:W-:-:S02]  /*8130*/  IADD3 R6, P4, R30, R4, RZ ;  /* 0x000000041e067210 */ /* 0x000fc40007f9e0ff */
[----:B------:R-:W-:Y:S01]  /*8140*/  LDS.U16 R67, [R41+0x180] ;  /* 0x0001800029437984 */ /* 0x000fe20000000400 */
[----:B------:R-:W-:Y:S02]  /*8150*/  IADD3.X R7, R5, R13, R7, P3, !PT ;  /* 0x0000000d05077210 */ /* 0x000fe40001ffe407 */
[----:B------:R-:W-:Y:S01]  /*8160*/  LEA.HI.X R13, R30, c[0x0][0x25c], R29, 0x1, P2 ;  /* 0x000097001e0d7a11 */ /* 0x000fe200010f0c1d */
[----:B------:R-:W-:Y:S01]  /*8170*/  LDS.U16 R69, [R42+0x1c0] ;  /* 0x0001c0002a457984 */ /* 0x000fe20000000400 */
[C---:B------:R-:W-:Y:S02]  /*8180*/  LEA R72, P5, R12.reuse, R73, 0x1 ;  /* 0x000000490c487211 */ /* 0x040fe400078a08ff */
[----:B------:R-:W-:Y:S01]  /*8190*/  @!P1 MOV R56, R10 ;  /* 0x0000000a00389202 */ /* 0x000fe20000000f00 */
[----:B------:R-:W-:Y:S01]  /*81a0*/  LDS.U16 R71, [R43+0x200] ;  /* 0x000200002b477984 */ /* 0x000fe20000000400 */
[----:B------:R-:W-:Y:S02]  /*81b0*/  LEA.HI.X R73, R12, R13, R7, 0x1, P5 ;  /* 0x0000000d0c497211 */ /* 0x000fe400028f0c07 */
[----:B------:R-:W-:Y:S01]  /*81c0*/  @!P1 IADD3 R57, R63, R11, RZ ;  /* 0x0000000b3f399210 */ /* 0x000fe20007ffe0ff */
[----:B------:R-:W-:Y:S01]  /*81d0*/  LDS.U16 R75, [R44+0x240] ;  /* 0x000240002c4b7984 */ /* 0x000fe20000000400 */
[----:B------:R-:W-:-:S02]  /*81e0*/  LOP3.LUT R10, R27, 0x40, R26, 0xfe, !PT ;  /* 0x000000401b0a7812 */ /* 0x000fc400078efe1a */
[----:B------:R-:W-:Y:S01]  /*81f0*/  IADD3.X R7, R29, R5, RZ, P4, !PT ;  /* 0x000000051d077210 */ /* 0x000fe200027fe4ff */
        /* <DEDUP_REMOVED lines=21> */
.L_x_1554:
[----:B------:R-:W-:Y:S05]  /*8350*/  BSYNC B0 ;  /* 0x0000000000007941 */ /* 0x000fea0003800000 */
.L_x_1553:
[----:B0-----:R-:W-:Y:S01]  /*8360*/  LOP3.LUT R14, R27, 0x80, R26, 0xfe, !PT ;  /* 0x000000801b0e7812 */ /* 0x001fe200078efe1a */
[----:B------:R0:W-:Y:S01]  /*8370*/  @!P2 STG.E.U16 [R72.64+0x40], R19 ;  /* 0x000040134800a986 */ /* 0x0001e2000c101504 */
[----:B------:R-:W-:Y:S01]  /*8380*/  IMAD.WIDE.U32 R54, R25, c[0x0][0x1f0], RZ ;  /* 0x00007c0019367a25 */ /* 0x000fe200078e00ff */
[-C--:B------:R-:W-:Y:S02]  /*8390*/  ISETP.GE.AND P5, PT, R10, R105.reuse, PT ;  /* 0x000000690a00720c */ /* 0x080fe40003fa6270 */
[----:B------:R-:W-:Y:S01]  /*83a0*/  ISETP.GE.AND P2, PT, R14, R105, PT ;  /* 0x000000690e00720c */ /* 0x000fe20003f46270 */
[----:B------:R-:W-:Y:S01]  /*83b0*/  IMAD R9, R23, c[0x0][0x1f8], RZ ;  /* 0x00007e0017097a24 */ /* 0x000fe200078e02ff */
[----:B------:R-:W-:Y:S01]  /*83c0*/  IADD3 R63, R55, R63, RZ ;  /* 0x0000003f373f7210 */ /* 0x000fe20007ffe0ff */
[C---:B------:R-:W-:Y:S01]  /*83d0*/  @!P1 IMAD.WIDE.U32 R56, R0.reuse, c[0x0][0x1f8], R56 ;  /* 0x00007e0000389a25 */ /* 0x040fe200078e0038 */
[----:B------:R-:W-:Y:S02]  /*83e0*/  MOV R62, R54 ;  /* 0x00000036003e7202 */ /* 0x000fe40000000f00 */
[C-C-:B------:R-:W-:Y:S01]  /*83f0*/  LOP3.LUT R12, R27.reuse, 0x60, R26.reuse, 0xfe, !PT ;  /* 0x000000601b0c7812 */ /* 0x140fe200078efe1a */
[C---:B------:R-:W-:Y:S01]  /*8400*/  IMAD R9, R0.reuse, c[0x0][0x1fc], R9 ;  /* 0x00007f0000097a24 */ /* 0x040fe200078e0209 */
[C---:B------:R-:W-:Y:S01]  /*8410*/  LOP3.LUT R18, R27.reuse, 0xa0, R26, 0xfe, !PT ;  /* 0x000000a01b127812 */ /* 0x040fe200078efe1a */
[----:B------:R-:W-:Y:S01]  /*8420*/  IMAD.WIDE.U32 R62, R0, c[0x0][0x1f8], R62 ;  /* 0x00007e00003e7a25 */ /* 0x000fe200078e003e */
[----:B------:R-:W-:Y:S01]  /*8430*/  LOP3.LUT R20, R27, 0xc0, R26, 0xfe, !PT ;  /* 0x000000c01b147812 */ /* 0x000fe200078efe1a */
[----:B------:R-:W-:Y:S01]  /*8440*/  @!P5 STG.E.U16 [R72.64+0x80], R21 ;  /* 0x000080154800d986 */ /* 0x000fe2000c101504 */
[----:B------:R-:W-:-:S02]  /*8450*/  ISETP.GE.AND P6, PT, R12, R105, PT ;  /* 0x000000690c00720c */ /* 0x000fc40003fc6270 */
[-C--:B------:R-:W-:Y:S01]  /*8460*/  ISETP.GE.AND P3, PT, R18, R105.reuse, PT ;  /* 0x000000691200720c */ /* 0x080fe20003f66270 */
[----:B------:R-:W-:Y:S01]  /*8470*/  @!P2 STG.E.U16 [R72.64+0x100], R59 ;  /* 0x0001003b4800a986 */ /* 0x000fe2000c101504 */
[----:B------:R-:W-:Y:S02]  /*8480*/  ISETP.GE.AND P4, PT, R20, R105, PT ;  /* 0x000000691400720c */ /* 0x000fe40003f86270 */
[----:B0-----:R-:W-:Y:S02]  /*8490*/  @!P1 IADD3 R19, P5, R30, R56, RZ ;  /* 0x000000381e139210 */ /* 0x001fe40007fbe0ff */
[----:B------:R-:W-:Y:S02]  /*84a0*/  IADD3 R15, P2, R4, R62, RZ ;  /* 0x0000003e040f7210 */ /* 0x000fe40007f5e0ff */
[----:B------:R-:W-:Y:S02]  /*84b0*/  @!P1 IADD3.X R76, R29, R57, R9, P5, !PT ;  /* 0x000000391d4c9210 */ /* 0x000fe40002ffe409 */
[----:B------:R-:W-:Y:S01]  /*84c0*/  IADD3.X R70, R5, R9, R63, P2, !PT ;  /* 0x0000000905467210 */ /* 0x000fe200017fe43f */
[----:B------:R-:W-:Y:S01]  /*84d0*/  @!P6 STG.E.U16 [R72.64+0xc0], R53 ;  /* 0x0000c0354800e986 */ /* 0x000fe2000c101504 */
[----:B------:R-:W-:-:S02]  /*84e0*/  LOP3.LUT R52, R27, 0xe0, R26, 0xfe, !PT ;  /* 0x000000e01b347812 */ /* 0x000fc400078efe1a */
[C-C-:B------:R-:W-:Y:S01]  /*84f0*/  LOP3.LUT R56, R27.reuse, 0x100, R26.reuse, 0xfe, !PT ;  /* 0x000001001b387812 */ /* 0x140fe200078efe1a */
[----:B------:R-:W-:Y:S01]  /*8500*/  @!P3 STG.E.U16 [R72.64+0x140], R65 ;  /* 0x000140414800b986 */ /* 0x000fe2000c101504 */
[C-C-:B------:R-:W-:Y:S02]  /*8510*/  LOP3.LUT R54, R27.reuse, 0x120, R26.reuse, 0xfe, !PT ;  /* 0x000001201b367812 */ /* 0x140fe400078efe1a */
[----:B------:R-:W-:Y:S01]  /*8520*/  LOP3.LUT R58, R27, 0x160, R26, 0xfe, !PT ;  /* 0x000001601b3a7812 */ /* 0x000fe200078efe1a */
[----:B------:R-:W-:Y:S01]  /*8530*/  @!P4 STG.E.U16 [R72.64+0x180], R67 ;  /* 0x000180434800c986 */ /* 0x000fe2000c101504 */
[----:B------:R-:W-:Y:S02]  /*8540*/  IADD3 R9, P2, R30, 0x20, RZ ;  /* 0x000000201e097810 */ /* 0x000fe40007f5e0ff */
[-C--:B------:R-:W-:Y:S02]  /*8550*/  ISETP.GE.AND P6, PT, R52, R105.reuse, PT ;  /* 0x000000693400720c */ /* 0x080fe40003fc6270 */
[----:B------:R-:W-:-:S02]  /*8560*/  ISETP.GE.AND P4, PT, R56, R105, PT ;  /* 0x000000693800720c */ /* 0x000fc40003f86270 */
[-C--:B------:R-:W-:Y:S02]  /*8570*/  ISETP.GE.AND P3, PT, R54, R105.reuse, PT ;  /* 0x000000693600720c */ /* 0x080fe40003f66270 */
[----:B------:R-:W-:Y:S02]  /*8580*/  ISETP.GE.AND P5, PT, R58, R105, PT ;  /* 0x000000693a00720c */ /* 0x000fe40003fa6270 */
[----:B------:R-:W-:Y:S02]  /*8590*/  IADD3.X R62, RZ, R29, RZ, P2, !PT ;  /* 0x0000001dff3e7210 */ /* 0x000fe400017fe4ff */
[----:B------:R-:W-:Y:S02]  /*85a0*/  LOP3.LUT R60, R27, 0x140, R26, 0xfe, !PT ;  /* 0x000001401b3c7812 */ /* 0x000fe400078efe1a */
[C---:B------:R-:W-:Y:S01]  /*85b0*/  SHF.L.U64.HI R11, R9.reuse, 0x1, R62 ;  /* 0x00000001090b7819 */ /* 0x040fe2000001023e */
[----:B------:R-:W-:Y:S01]  /*85c0*/  @!P6 STG.E.U16 [R72.64+0x1c0], R69 ;  /* 0x0001c0454800e986 */ /* 0x000fe2000c101504 */
[----:B------:R-:W-:-:S02]  /*85d0*/  SHF.L.U32 R9, R9, 0x1, RZ ;  /* 0x0000000109097819 */ /* 0x000fc400000006ff */
[--C-:B------:R-:W-:Y:S01]  /*85e0*/  LOP3.LUT R68, R27, 0x180, R26.reuse, 0xfe, !PT ;  /* 0x000001801b447812 */ /* 0x100fe200078efe1a */
[----:B------:R-:W-:Y:S01]  /*85f0*/  @!P4 STG.E.U16 [R72.64+0x200], R71 ;  /* 0x000200474800c986 */ /* 0x000fe2000c101504 */
[----:B------:R-:W-:Y:S02]  /*8600*/  IADD3 R74, P2, R9, c[0x0][0x268], RZ ;  /* 0x00009a00094a7a10 */ /* 0x000fe40007f5e0ff */
[C-C-:B------:R-:W-:Y:S01]  /*8610*/  LOP3.LUT R66, R27.reuse, 0x1a0, R26.reuse, 0xfe, !PT ;  /* 0x000001a01b427812 */ /* 0x140fe200078efe1a */
[----:B------:R0:W-:Y:S01]  /*8620*/  @!P3 STG.E.U16 [R72.64+0x240], R75 ;  /* 0x0002404b4800b986 */ /* 0x0001e2000c101504 */
[C-C-:B------:R-:W-:Y:S02]  /*8630*/  LOP3.LUT R64, R27.reuse, 0x1c0, R26.reuse, 0xfe, !PT ;  /* 0x000001c01b407812 */ /* 0x140fe400078efe1a */
[----:B------:R-:W-:Y:S01]  /*8640*/  LOP3.LUT R62, R27, 0x1e0, R26, 0xfe, !PT ;  /* 0x000001e01b3e7812 */ /* 0x000fe200078efe1a */
[----:B------:R-:W-:Y:S01]  /*8650*/  @!P5 STG.E.U16 [R72.64+0x2c0], R79 ;  /* 0x0002c04f4800d986 */ /* 0x000fe2000c101504 */
[----:B------:R-:W-:-:S02]  /*8660*/  IADD3.X R13, R11, c[0x0][0x26c], RZ, P2, !PT ;  /* 0x00009b000b0d7a10 */ /* 0x000fc400017fe4ff */
[-C--:B------:R-:W-:Y:S02]  /*8670*/  ISETP.GE.AND P6, PT, R60, R105.reuse, PT ;  /* 0x000000693c00720c */ /* 0x080fe40003fc6270 */
[-C--:B------:R-:W-:Y:S02]  /*8680*/  ISETP.GE.AND P4, PT, R68, R105.reuse, PT ;  /* 0x000000694400720c */ /* 0x080fe40003f86270 */
[-C--:B------:R-:W-:Y:S02]  /*8690*/  ISETP.GE.AND P3, PT, R66, R105.reuse, PT ;  /* 0x000000694200720c */ /* 0x080fe40003f66270 */
[-C--:B------:R-:W-:Y:S02]  /*86a0*/  ISETP.GE.AND P2, PT, R64, R105.reuse, PT ;  /* 0x000000694000720c */ /* 0x080fe40003f46270 */
[----:B------:R-:W-:-:S05]  /*86b0*/  ISETP.GE.AND P5, PT, R62, R105, PT ;  /* 0x000000693e00720c */ /* 0x000fca0003fa6270 */
[----:B------:R-:W-:Y:S01]  /*86c0*/  @!P6 STG.E.U16 [R72.64+0x280], R77 ;  /* 0x0002804d4800e986 */ /* 0x000fe2000c101504 */
[----:B------:R-:W-:-:S03]  /*86d0*/  LEA R74, P6, R15, R74, 0x1 ;  /* 0x0000004a0f4a7211 */ /* 0x000fc600078c08ff */
[----:B------:R-:W-:Y:S01]  /*86e0*/  @!P4 STG.E.U16 [R72.64+0x300], R81 ;  /* 0x000300514800c986 */ /* 0x000fe2000c101504 */
[----:B0-----:R-:W-:Y:S02]  /*86f0*/  LEA.HI.X R75, R15, R13, R70, 0x1, P6 ;  /* 0x0000000d0f4b7211 */ /* 0x001fe400030f0c46 */
[C---:B------:R-:W-:Y:S01]  /*8700*/  @!P1 LEA R70, P6, R19.reuse, c[0x0][0x268], 0x1 ;  /* 0x00009a0013469a11 */ /* 0x040fe200078c08ff */
[----:B------:R-:W-:Y:S01]  /*8710*/  @!P3 STG.E.U16 [R72.64+0x340], R83 ;  /* 0x000340534800b986 */ /* 0x000fe2000c101504 */
[----:B------:R-:W-:Y:S02]  /*8720*/  PRMT R13, RZ, 0x7610, R13 ;  /* 0x00007610ff0d7816 */ /* 0x000fe4000000000d */
[----:B------:R-:W-:Y:S01]  /*8730*/  @!P1 LEA.HI.X R71, R19, c[0x0][0x26c], R76, 0x1, P6 ;  /* 0x00009b0013479a11 */ /* 0x000fe200030f0c4c */
[----:B------:R-:W-:Y:S01]  /*8740*/  @!P2 STG.E.U16 [R72.64+0x380], R101 ;  /* 0x000380654800a986 */ /* 0x000fe2000c101504 */
[----:B------:R-:W-:-:S03]  /*8750*/  ISETP.GE.AND P3, PT, R8, R35, PT ;  /* 0x000000230800720c */ /* 0x000fc60003f66270 */
[----:B------:R0:W-:Y:S04]  /*8760*/  @!P5 STG.E.U16 [R72.64+0x3c0], R103 ;  /* 0x0003c0674800d986 */ /* 0x0001e8000c101504 */
[----:B------:R-:W-:Y:S01]  /*8770*/  BAR.SYNC.DEFER_BLOCKING 0x0 ;  /* 0x0000000000007b1d */ /* 0x000fe20000010000 */
[-C--:B------:R-:W-:Y:S02]  /*8780*/  ISETP.GE.AND P2, PT, R12, R35.reuse, PT ;  /* 0x000000230c00720c */ /* 0x080fe40003f46270 */
[----:B------:R-:W-:Y:S02]  /*8790*/  ISETP.GE.AND P5, PT, R18, R35, PT ;  /* 0x000000231200720c */ /* 0x000fe40003fa6270 */
[----:B------:R-:W-:Y:S02]  /*87a0*/  PRMT R15, RZ, 0x7610, R15 ;  /* 0x00007610ff0f7816 */ /* 0x000fe4000000000f */
[----:B------:R-:W-:-:S02]  /*87b0*/  PRMT R19, RZ, 0x7610, R19 ;  /* 0x00007610ff137816 */ /* 0x000fc40000000013 */
[----:B0-----:R-:W-:Y:S02]  /*87c0*/  PRMT R72, RZ, 0x7610, R72 ;  /* 0x00007610ff487816 */ /* 0x001fe40000000048 */
[----:B------:R-:W-:Y:S01]  /*87d0*/  PRMT R21, RZ, 0x7610, R21 ;  /* 0x00007610ff157816 */ /* 0x000fe20000000015 */
[----:B------:R0:W2:Y:S01]  /*87e0*/  @!P1 LDG.E.U16 R13, [R70.64] ;  /* 0x00000004460d9981 */ /* 0x0000a2000c1e1500 */
[-C--:B------:R-:W-:Y:S02]  /*87f0*/  ISETP.GE.AND P1, PT, R14, R35.reuse, PT ;  /* 0x000000230e00720c */ /* 0x080fe40003f26270 */
[-C--:B------:R-:W-:Y:S01]  /*8800*/  ISETP.GE.AND P4, PT, R20, R35.reuse, PT ;  /* 0x000000231400720c */ /* 0x080fe20003f86270 */
[----:B------:R-:W3:Y:S01]  /*8810*/  @!P3 LDG.E.U16 R15, [R74.64] ;  /* 0x000000044a0fb981 */ /* 0x000ee2000c1e1500 */
[-C--:B------:R-:W-:Y:S02]  /*8820*/  ISETP.GE.AND P3, PT, R52, R35.reuse, PT ;  /* 0x000000233400720c */ /* 0x080fe40003f66270 */
[-C--:B------:R-:W-:Y:S01]  /*8830*/  ISETP.GE.AND P6, PT, R10, R35.reuse, PT ;  /* 0x000000230a00720c */ /* 0x080fe20003fc6270 */
[----:B------:R-:W4:Y:S01]  /*8840*/  @!P2 LDG.E.U16 R19, [R74.64+0x80] ;  /* 0x000080044a13a981 */ /* 0x000f22000c1e1500 */
[----:B------:R-:W-:-:S02]  /*8850*/  ISETP.GE.AND P2, PT, R56, R35, PT ;  /* 0x000000233800720c */ /* 0x000fc40003f46270 */
[----:B------:R-:W-:Y:S01]  /*8860*/  PRMT R78, RZ, 0x7610, R78 ;  /* 0x00007610ff4e7816 */ /* 0x000fe2000000004e */
[----:B------:R-:W5:Y:S01]  /*8870*/  @!P5 LDG.E.U16 R21, [R74.64+0x100] ;  /* 0x000100044a15d981 */ /* 0x000f62000c1e1500 */
[-C--:B------:R-:W-:Y:S02]  /*8880*/  ISETP.GE.AND P5, PT, R60, R35.reuse, PT ;  /* 0x000000233c00720c */ /* 0x080fe40003fa6270 */
[----:B------:R-:W-:Y:S01]  /*8890*/  PRMT R53, RZ, 0x7610, R53 ;  /* 0x00007610ff357816 */ /* 0x000fe20000000035 */
[----:B------:R-:W4:Y:S01]  /*88a0*/  @!P1 LDG.E.U16 R72, [R74.64+0xc0] ;  /* 0x0000c0044a489981 */ /* 0x000f22000c1e1500 */
[----:B------:R-:W-:Y:S02]  /*88b0*/  ISETP.GE.AND P1, PT, R54, R35, PT ;  /* 0x000000233600720c */ /* 0x000fe40003f26270 */
[----:B0-----:R-:W-:Y:S01]  /*88c0*/  PRMT R70, RZ, 0x7610, R70 ;  /* 0x00007610ff467816 */ /* 0x001fe20000000046 */
[----:B------:R-:W4:Y:S01]  /*88d0*/  @!P4 LDG.E.U16 R78, [R74.64+0x140] ;  /* 0x000140044a4ec981 */ /* 0x000f22000c1e1500 */
[----:B------:R-:W-:-:S02]  /*88e0*/  PRMT R55, RZ, 0x7610, R55 ;  /* 0x00007610ff377816 */ /* 0x000fc40000000037 */
[----:B------:R-:W-:Y:S01]  /*88f0*/  PRMT R80, RZ, 0x7610, R80 ;  /* 0x00007610ff507816 */ /* 0x000fe20000000050 */
[----:B------:R-:W4:Y:S01]  /*8900*/  @!P3 LDG.E.U16 R53, [R74.64+0x180] ;  /* 0x000180044a35b981 */ /* 0x000f22000c1e1500 */
[----:B------:R-:W-:Y:S02]  /*8910*/  PRMT R76, RZ, 0x7610, R76 ;  /* 0x00007610ff4c7816 */ /* 0x000fe4000000004c */
[-C--:B------:R-:W-:Y:S01]  /*8920*/  ISETP.GE.AND P4, PT, R58, R35.reuse, PT ;  /* 0x000000233a00720c */ /* 0x080fe20003f86270 */
[----:B------:R-:W4:Y:S01]  /*8930*/  @!P2 LDG.E.U16 R70, [R74.64+0x1c0] ;  /* 0x0001c0044a46a981 */ /* 0x000f22000c1e1500 */
[-C--:B------:R-:W-:Y:S02]  /*8940*/  ISETP.GE.AND P3, PT, R68, R35.reuse, PT ;  /* 0x000000234400720c */ /* 0x080fe40003f66270 */
[-C--:B------:R-:W-:Y:S01]  /*8950*/  ISETP.GE.AND P2, PT, R66, R35.reuse, PT ;  /* 0x000000234200720c */ /* 0x080fe20003f46270 */
        /* <DEDUP_REMOVED lines=41> */
[----:B-1----:R-:W-:-:S03]  /*8bf0*/  PRMT R63, RZ, 0x5410, R15 ;  /* 0x00005410ff3f7816 */ /* 0x002fc6000000000f */
[----:B------:R-:W1:Y:S01]  /*8c00*/  LDS.U16 R15, [R51+0x10] ;  /* 0x00001000330f7984 */ /* 0x000e620000000400 */
[----:B--2---:R-:W-:-:S03]  /*8c10*/  PRMT R71, RZ, 0x5410, R21 ;  /* 0x00005410ff477816 */ /* 0x004fc60000000015 */
[----:B------:R-:W2:Y:S01]  /*8c20*/  LDS.U16 R21, [R51+0x14] ;  /* 0x0000140033157984 */ /* 0x000ea20000000400 */
[----:B---3--:R-:W-:-:S03]  /*8c30*/  PRMT R75, RZ, 0x5410, R55 ;  /* 0x00005410ff4b7816 */ /* 0x008fc60000000037 */
[----:B------:R-:W3:Y:S01]  /*8c40*/  LDS.U16 R55, [R51+0x18] ;  /* 0x0000180033377984 */ /* 0x000ee20000000400 */
[----:B----4-:R-:W-:-:S03]  /*8c50*/  PRMT R69, RZ, 0x5410, R19 ;  /* 0x00005410ff457816 */ /* 0x010fc60000000013 */
[----:B------:R-:W4:Y:S01]  /*8c60*/  LDS.U16 R19, [R51+0x12] ;  /* 0x0000120033137984 */ /* 0x000f220000000400 */
[----:B-----5:R-:W-:-:S03]  /*8c70*/  PRMT R73, RZ, 0x5410, R53 ;  /* 0x00005410ff497816 */ /* 0x020fc60000000035 */
[----:B------:R-:W5:Y:S01]  /*8c80*/  LDS.U16 R53, [R51+0x16] ;  /* 0x0000160033357984 */ /* 0x000f620000000400 */
[----:B------:R-:W-:-:S03]  /*8c90*/  PRMT R77, RZ, 0x5410, R57 ;  /* 0x00005410ff4d7816 */ /* 0x000fc60000000039 */
[----:B------:R-:W5:Y:S01]  /*8ca0*/  LDS.U16 R57, [R51+0x1a] ;  /* 0x00001a0033397984 */ /* 0x000f620000000400 */
[----:B0-----:R-:W-:-:S03]  /*8cb0*/  PRMT R79, RZ, 0x5410, R13 ;  /* 0x00005410ff4f7816 */ /* 0x001fc6000000000d */
[----:B------:R-:W0:Y:S01]  /*8cc0*/  LDS.U16 R13, [R51+0x1c] ;  /* 0x00001c00330d7984 */ /* 0x000e220000000400 */
[----:B-1----:R-:W-:-:S03]  /*8cd0*/  PRMT R81, RZ, 0x5410, R15 ;  /* 0x00005410ff517816 */ /* 0x002fc6000000000f */
[----:B------:R-:W1:Y:S01]  /*8ce0*/  LDS.U16 R15, [R51+0x1e] ;  /* 0x00001e00330f7984 */ /* 0x000e620000000400 */
[----:B------:R-:W-:Y:S02]  /*8cf0*/  FMUL.FTZ R74, R73, -1.4426950216293334961 ;  /* 0xbfb8aa3b494a7820 */ /* 0x000fe40000410000 */
[----:B------:R-:W-:-:S04]  /*8d00*/  FMUL.FTZ R65, R59, -1.4426950216293334961 ;  /* 0xbfb8aa3b3b417820 */ /* 0x000fc80000410000 */
[----:B------:R-:W0:Y:S01]  /*8d10*/  MUFU.EX2 R74, R74 ;  /* 0x0000004a004a7308 */ /* 0x000e220000000800 */
[----:B------:R-:W-:Y:S01]  /*8d20*/  FMUL.FTZ R67, R63, -1.4426950216293334961 ;  /* 0xbfb8aa3b3f437820 */ /* 0x000fe20000410000 */
[----:B--2---:R-:W-:Y:S01]  /*8d30*/  PRMT R21, RZ, 0x5410, R21 ;  /* 0x00005410ff157816 */ /* 0x004fe20000000015 */
[----:B------:R-:W-:Y:S01]  /*8d40*/  FMUL.FTZ R76, R75, -1.4426950216293334961 ;  /* 0xbfb8aa3b4b4c7820 */ /* 0x000fe20000410000 */
[----:B---3--:R-:W-:-:S04]  /*8d50*/  PRMT R55, RZ, 0x5410, R55 ;  /* 0x00005410ff377816 */ /* 0x008fc80000000037 */
[----:B------:R-:W2:Y:S01]  /*8d60*/  MUFU.EX2 R65, R65 ;  /* 0x0000004100417308 */ /* 0x000ea20000000800 */
[----:B----4-:R-:W-:Y:S02]  /*8d70*/  PRMT R19, RZ, 0x5410, R19 ;  /* 0x00005410ff137816 */ /* 0x010fe40000000013 */
[----:B-----5:R-:W-:Y:S02]  /*8d80*/  PRMT R53, RZ, 0x5410, R53 ;  /* 0x00005410ff357816 */ /* 0x020fe40000000035 */
[----:B------:R-:W-:Y:S01]  /*8d90*/  PRMT R57, RZ, 0x5410, R57 ;  /* 0x00005410ff397816 */ /* 0x000fe20000000039 */
[----:B------:R-:W-:Y:S02]  /*8da0*/  FMUL.FTZ R78, R77, -1.4426950216293334961 ;  /* 0xbfb8aa3b4d4e7820 */ /* 0x000fe40000410000 */
[----:B------:R-:W3:Y:S01]  /*8db0*/  MUFU.EX2 R67, R67 ;  /* 0x0000004300437308 */ /* 0x000ee20000000800 */
[----:B------:R-:W-:Y:S02]  /*8dc0*/  FMUL.FTZ R80, R79, -1.4426950216293334961 ;  /* 0xbfb8aa3b4f507820 */ /* 0x000fe40000410000 */
[----:B------:R-:W-:-:S02]  /*8dd0*/  FMUL.FTZ R82, R81, -1.4426950216293334961 ;  /* 0xbfb8aa3b51527820 */ /* 0x000fc40000410000 */
[----:B------:R-:W-:Y:S02]  /*8de0*/  FMUL.FTZ R72, R71, -1.4426950216293334961 ;  /* 0xbfb8aa3b47487820 */ /* 0x000fe40000410000 */
[----:B------:R-:W-:Y:S01]  /*8df0*/  FMUL.FTZ R84, R21, -1.4426950216293334961 ;  /* 0xbfb8aa3b15547820 */ /* 0x000fe20000410000 */
[----:B------:R-:W4:Y:S01]  /*8e00*/  MUFU.EX2 R76, R76 ;  /* 0x0000004c004c7308 */ /* 0x000f220000000800 */
[----:B0-----:R-:W-:Y:S01]  /*8e10*/  PRMT R13, RZ, 0x5410, R13 ;  /* 0x00005410ff0d7816 */ /* 0x001fe2000000000d */
[----:B------:R-:W-:Y:S01]  /*8e20*/  FMUL.FTZ R102, R55, -1.4426950216293334961 ;  /* 0xbfb8aa3b37667820 */ /* 0x000fe20000410000 */
[----:B-1----:R-:W-:-:S03]  /*8e30*/  PRMT R15, RZ, 0x5410, R15 ;  /* 0x00005410ff0f7816 */ /* 0x002fc6000000000f */
[----:B------:R-:W-:Y:S02]  /*8e40*/  FMUL.FTZ R104, R13, -1.4426950216293334961 ;  /* 0xbfb8aa3b0d687820 */ /* 0x000fe40000410000 */
[----:B------:R-:W-:Y:S02]  /*8e50*/  FADD.FTZ R74, R74, 1 ;  /* 0x3f8000004a4a7421 */ /* 0x000fe40000010000 */
[----:B------:R-:W-:Y:S02]  /*8e60*/  FMUL.FTZ R70, R69, -1.4426950216293334961 ;  /* 0xbfb8aa3b45467820 */ /* 0x000fe40000410000 */
[----:B------:R-:W-:Y:S02]  /*8e70*/  FMUL.FTZ R83, R19, -1.4426950216293334961 ;  /* 0xbfb8aa3b13537820 */ /* 0x000fe40000410000 */
[----:B------:R-:W-:Y:S02]  /*8e80*/  FMUL.FTZ R101, R53, -1.4426950216293334961 ;  /* 0xbfb8aa3b35657820 */ /* 0x000fe40000410000 */
[----:B------:R-:W-:-:S02]  /*8e90*/  FMUL.FTZ R103, R57, -1.4426950216293334961 ;  /* 0xbfb8aa3b39677820 */ /* 0x000fc40000410000 */
[----:B------:R-:W-:Y:S01]  /*8ea0*/  FMUL.FTZ R105, R15, -1.4426950216293334961 ;  /* 0xbfb8aa3b0f697820 */ /* 0x000fe20000410000 */
[----:B------:R-:W0:Y:S01]  /*8eb0*/  MUFU.EX2 R78, R78 ;  /* 0x0000004e004e7308 */ /* 0x000e220000000800 */
[----:B--2---:R-:W-:-:S07]  /*8ec0*/  FADD.FTZ R65, R65, 1 ;  /* 0x3f80000041417421 */ /* 0x004fce0000010000 */
[----:B------:R-:W1:Y:S08]  /*8ed0*/  MUFU.EX2 R80, R80 ;  /* 0x0000005000507308 */ /* 0x000e700000000800 */
[----:B------:R-:W2:Y:S08]  /*8ee0*/  MUFU.EX2 R82, R82 ;  /* 0x0000005200527308 */ /* 0x000eb00000000800 */
[----:B------:R-:W5:Y:S08]  /*8ef0*/  MUFU.EX2 R72, R72 ;  /* 0x0000004800487308 */ /* 0x000f700000000800 */
[----:B------:R-:W0:Y:S08]  /*8f00*/  MUFU.EX2 R84, R84 ;  /* 0x0000005400547308 */ /* 0x000e300000000800 */
[----:B------:R-:W0:Y:S08]  /*8f10*/  MUFU.EX2 R102, R102 ;  /* 0x0000006600667308 */ /* 0x000e300000000800 */
[----:B------:R-:W0:Y:S01]  /*8f20*/  MUFU.EX2 R104, R104 ;  /* 0x0000006800687308 */ /* 0x000e220000000800 */
[----:B---3--:R-:W-:-:S07]  /*8f30*/  FADD.FTZ R67, R67, 1 ;  /* 0x3f80000043437421 */ /* 0x008fce0000010000 */
[----:B------:R-:W3:Y:S08]  /*8f40*/  MUFU.RCP R74, R74 ;  /* 0x0000004a004a7308 */ /* 0x000ef00000001000 */
[----:B------:R-:W0:Y:S08]  /*8f50*/  MUFU.EX2 R70, R70 ;  /* 0x0000004600467308 */ /* 0x000e300000000800 */
[----:B------:R-:W0:Y:S08]  /*8f60*/  MUFU.EX2 R83, R83 ;  /* 0x0000005300537308 */ /* 0x000e300000000800 */
[----:B------:R-:W0:Y:S08]  /*8f70*/  MUFU.EX2 R101, R101 ;  /* 0x0000006500657308 */ /* 0x000e300000000800 */
[----:B------:R-:W0:Y:S08]  /*8f80*/  MUFU.EX2 R103, R103 ;  /* 0x0000006700677308 */ /* 0x000e300000000800 */
[----:B------:R-:W3:Y:S01]  /*8f90*/  MUFU.EX2 R105, R105 ;  /* 0x0000006900697308 */ /* 0x000ee20000000800 */
[----:B----4-:R-:W-:-:S07]  /*8fa0*/  FADD.FTZ R76, R76, 1 ;  /* 0x3f8000004c4c7421 */ /* 0x010fce0000010000 */
[----:B------:R-:W4:Y:S01]  /*8fb0*/  MUFU.RCP R106, R65 ;  /* 0x00000041006a7308 */ /* 0x000f220000001000 */
[----:B0-----:R-:W-:Y:S02]  /*8fc0*/  FADD.FTZ R78, R78, 1 ;  /* 0x3f8000004e4e7421 */ /* 0x001fe40000010000 */
[----:B-1----:R-:W-:Y:S02]  /*8fd0*/  FADD.FTZ R80, R80, 1 ;  /* 0x3f80000050507421 */ /* 0x002fe40000010000 */
[----:B--2---:R-:W-:-:S03]  /*8fe0*/  FADD.FTZ R82, R82, 1 ;  /* 0x3f80000052527421 */ /* 0x004fc60000010000 */
[----:B------:R-:W0:Y:S01]  /*8ff0*/  MUFU.RCP R108, R67 ;  /* 0x00000043006c7308 */ /* 0x000e220000001000 */
[----:B-----5:R-:W-:Y:S02]  /*9000*/  FADD.FTZ R72, R72, 1 ;  /* 0x3f80000048487421 */ /* 0x020fe40000010000 */
[----:B------:R-:W-:Y:S02]  /*9010*/  FADD.FTZ R84, R84, 1 ;  /* 0x3f80000054547421 */ /* 0x000fe40000010000 */
[----:B------:R-:W-:Y:S02]  /*9020*/  FADD.FTZ R102, R102, 1 ;  /* 0x3f80000066667421 */ /* 0x000fe40000010000 */
[----:B------:R-:W-:Y:S01]  /*9030*/  FADD.FTZ R104, R104, 1 ;  /* 0x3f80000068687421 */ /* 0x000fe20000010000 */
[----:B------:R-:W1:Y:S01]  /*9040*/  MUFU.RCP R76, R76 ;  /* 0x0000004c004c7308 */ /* 0x000e620000001000 */
[----:B---3--:R-:W-:Y:S02]  /*9050*/  FMUL.FTZ R73, R73, R74 ;  /* 0x0000004a49497220 */ /* 0x008fe40000410000 */
[----:B------:R-:W-:-:S02]  /*9060*/  FADD.FTZ R70, R70, 1 ;  /* 0x3f80000046467421 */ /* 0x000fc40000010000 */
[----:B------:R-:W-:Y:S02]  /*9070*/  FADD.FTZ R83, R83, 1 ;  /* 0x3f80000053537421 */ /* 0x000fe40000010000 */
[----:B------:R-:W-:Y:S02]  /*9080*/  FADD.FTZ R101, R101, 1 ;  /* 0x3f80000065657421 */ /* 0x000fe40000010000 */
[----:B------:R-:W-:Y:S02]  /*9090*/  FADD.FTZ R103, R103, 1 ;  /* 0x3f80000067677421 */ /* 0x000fe40000010000 */
[----:B------:R-:W-:Y:S01]  /*90a0*/  FADD.FTZ R105, R105, 1 ;  /* 0x3f80000069697421 */ /* 0x000fe20000010000 */
[----:B------:R-:W2:Y:S01]  /*90b0*/  MUFU.RCP R78, R78 ;  /* 0x0000004e004e7308 */ /* 0x000ea20000001000 */
[----:B----4-:R-:W-:Y:S02]  /*90c0*/  FMUL.FTZ R59, R59, R106 ;  /* 0x0000006a3b3b7220 */ /* 0x010fe40000410000 */
[----:B------:R-:W-:-:S05]  /*90d0*/  FMUL.FTZ R73, R73, R96 ;  /* 0x0000006049497220 */ /* 0x000fca0000410000 */
[----:B------:R-:W3:Y:S08]  /*90e0*/  MUFU.RCP R80, R80 ;  /* 0x0000005000507308 */ /* 0x000ef00000001000 */
[----:B------:R-:W4:Y:S08]  /*90f0*/  MUFU.RCP R82, R82 ;  /* 0x0000005200527308 */ /* 0x000f300000001000 */
[----:B------:R0:W5:Y:S08]  /*9100*/  MUFU.RCP R110, R70 ;  /* 0x00000046006e7308 */ /* 0x0001700000001000 */
[----:B------:R-:W1:Y:S01]  /*9110*/  MUFU.RCP R72, R72 ;  /* 0x0000004800487308 */ /* 0x000e620000001000 */
[----:B0-----:R-:W-:-:S07]  /*9120*/  FMUL.FTZ R70, R63, R108 ;  /* 0x0000006c3f467220 */ /* 0x001fce0000410000 */
[----:B------:R-:W0:Y:S08]  /*9130*/  MUFU.RCP R112, R83 ;  /* 0x0000005300707308 */ /* 0x000e300000001000 */
[----:B------:R-:W0:Y:S08]  /*9140*/  MUFU.RCP R84, R84 ;  /* 0x0000005400547308 */ /* 0x000e300000001000 */
[----:B------:R-:W0:Y:S08]  /*9150*/  MUFU.RCP R114, R101 ;  /* 0x0000006500727308 */ /* 0x000e300000001000 */
[----:B------:R-:W0:Y:S08]  /*9160*/  MUFU.RCP R102, R102 ;  /* 0x0000006600667308 */ /* 0x000e300000001000 */
[----:B------:R-:W0:Y:S08]  /*9170*/  MUFU.RCP R106, R103 ;  /* 0x00000067006a7308 */ /* 0x000e300000001000 */
[----:B------:R-:W0:Y:S08]  /*9180*/  MUFU.RCP R104, R104 ;  /* 0x0000006800687308 */ /* 0x000e300000001000 */
[----:B------:R-:W0:Y:S01]  /*9190*/  MUFU.RCP R96, R105 ;  /* 0x0000006900607308 */ /* 0x000e220000001000 */
[----:B------:R-:W-:-:S02]  /*91a0*/  FMUL.FTZ R59, R59, R100 ;  /* 0x000000643b3b7220 */ /* 0x000fc40000410000 */
[----:B------:R-:W-:Y:S02]  /*91b0*/  FMUL.FTZ R70, R70, R99 ;  /* 0x0000006346467220 */ /* 0x000fe40000410000 */
[----:B-1----:R-:W-:Y:S02]  /*91c0*/  FMUL.FTZ R74, R75, R76 ;  /* 0x0000004c4b4a7220 */ /* 0x002fe40000410000 */
[----:B--2---:R-:W-:Y:S01]  /*91d0*/  FMUL.FTZ R77, R77, R78 ;  /* 0x0000004e4d4d7220 */ /* 0x004fe20000410000 */
[----:B------:R-:W-:Y:S01]  /*91e0*/  F2FP.BF16.PACK_AB R59, R70, R59 ;  /* 0x0000003b463b723e */ /* 0x000fe200000010ff */
[----:B------:R-:W-:Y:S01]  /*91f0*/  BAR.SYNC.DEFER_BLOCKING 0x0 ;  /* 0x0000000000007b1d */ /* 0x000fe20000010000 */
[----:B------:R-:W-:Y:S02]  /*9200*/  FMUL.FTZ R74, R74, R95 ;  /* 0x0000005f4a4a7220 */ /* 0x000fe40000410000 */
[----:B---3--:R-:W-:Y:S02]  /*9210*/  FMUL.FTZ R76, R79, R80 ;  /* 0x000000504f4c7220 */ /* 0x008fe40000410000 */
[----:B----4-:R-:W-:-:S02]  /*9220*/  FMUL.FTZ R81, R81, R82 ;  /* 0x0000005251517220 */ /* 0x010fc40000410000 */
[----:B-----5:R-:W-:Y:S02]  /*9230*/  FMUL.FTZ R69, R69, R110 ;  /* 0x0000006e45457220 */ /* 0x020fe40000410000 */
[----:B------:R-:W-:Y:S02]  /*9240*/  FMUL.FTZ R72, R71, R72 ;  /* 0x0000004847487220 */ /* 0x000fe40000410000 */
[----:B0-----:R-:W-:Y:S02]  /*9250*/  FMUL.FTZ R78, R19, R112 ;  /* 0x00000070134e7220 */ /* 0x001fe40000410000 */
[----:B------:R-:W-:Y:S02]  /*9260*/  FMUL.FTZ R21, R21, R84 ;  /* 0x0000005415157220 */ /* 0x000fe40000410000 */
[----:B------:R-:W-:Y:S02]  /*9270*/  FMUL.FTZ R80, R53, R114 ;  /* 0x0000007235507220 */ /* 0x000fe40000410000 */
[----:B------:R-:W-:-:S02]  /*9280*/  FMUL.FTZ R55, R55, R102 ;  /* 0x0000006637377220 */ /* 0x000fc40000410000 */
[----:B------:R-:W-:Y:S02]  /*9290*/  FMUL.FTZ R82, R57, R106 ;  /* 0x0000006a39527220 */ /* 0x000fe40000410000 */
[----:B------:R-:W-:Y:S02]  /*92a0*/  FMUL.FTZ R13, R13, R104 ;  /* 0x000000680d0d7220 */ /* 0x000fe40000410000 */
        /* <DEDUP_REMOVED lines=13> */
[----:B------:R-:W-:Y:S01]  /*9380*/  FMUL.FTZ R70, R70, R85 ;  /* 0x0000005546467220 */ /* 0x000fe20000410000 */
[----:B------:R-:W-:Y:S02]  /*9390*/  PRMT R15, R59, 0x7632, R15 ;  /* 0x000076323b0f7816 */ /* 0x000fe4000000000f */
[----:B------:R-:W-:Y:S02]  /*93a0*/  PRMT R53, R73, 0x7632, R53 ;  /* 0x0000763249357816 */ /* 0x000fe40000000035 */
[----:B------:R-:W-:Y:S02]  /*93b0*/  F2FP.BF16.PACK_AB R69, R72, R69 ;  /* 0x000000454845723e */ /* 0x000fe400000010ff */
[----:B------:R-:W-:-:S02]  /*93c0*/  F2FP.BF16.PACK_AB R76, R76, R77 ;  /* 0x0000004d4c4c723e */ /* 0x000fc400000010ff */
[----:B------:R-:W-:Y:S02]  /*93d0*/  F2FP.BF16.PACK_AB R78, R78, R81 ;  /* 0x000000514e4e723e */ /* 0x000fe400000010ff */
[----:B------:R-:W-:Y:S02]  /*93e0*/  F2FP.BF16.PACK_AB R21, R80, R21 ;  /* 0x000000155015723e */ /* 0x000fe400000010ff */
[----:B------:R-:W-:Y:S02]  /*93f0*/  F2FP.BF16.PACK_AB R55, R82, R55 ;  /* 0x000000375237723e */ /* 0x000fe400000010ff */
[----:B------:R-:W-:Y:S01]  /*9400*/  F2FP.BF16.PACK_AB R13, R70, R13 ;  /* 0x0000000d460d723e */ /* 0x000fe200000010ff */
[----:B------:R0:W-:Y:S01]  /*9410*/  STS.U16 [R51], R59 ;  /* 0x0000003b33007388 */ /* 0x0001e20000000400 */
[----:B------:R-:W-:Y:S02]  /*9420*/  PRMT R19, R69, 0x7632, R19 ;  /* 0x0000763245137816 */ /* 0x000fe40000000013 */
[----:B------:R-:W-:Y:S01]  /*9430*/  PRMT R57, R78, 0x7632, R57 ;  /* 0x000076324e397816 */ /* 0x000fe20000000039 */
[----:B------:R1:W-:Y:S01]  /*9440*/  STS.U16 [R51+0x2], R15 ;  /* 0x0000020f33007388 */ /* 0x0003e20000000400 */
[----:B------:R-:W-:-:S02]  /*9450*/  PRMT R63, R13, 0x7610, R63 ;  /* 0x000076100d3f7816 */ /* 0x000fc4000000003f */
[----:B------:R-:W-:Y:S01]  /*9460*/  PRMT R65, R13, 0x7632, R65 ;  /* 0x000076320d417816 */ /* 0x000fe20000000041 */
[----:B------:R2:W-:Y:S01]  /*9470*/  STS.U16 [R51+0xa], R53 ;  /* 0x00000a3533007388 */ /* 0x0005e20000000400 */
[----:B0-----:R-:W-:Y:S02]  /*9480*/  PRMT R59, R55, 0x7632, R59 ;  /* 0x00007632373b7816 */ /* 0x001fe4000000003b */
[----:B-1----:R-:W-:Y:S02]  /*9490*/  PRMT R15, R76, 0x7632, R15 ;  /* 0x000076324c0f7816 */ /* 0x002fe4000000000f */
[----:B--2---:R-:W-:Y:S01]  /*94a0*/  PRMT R53, R21, 0x7632, R53 ;  /* 0x0000763215357816 */ /* 0x004fe20000000035 */
        /* <DEDUP_REMOVED lines=14> */
[----:B------:R0:W-:Y:S04]  /*9590*/  LDS.U16 R13, [R34] ;  /* 0x00000000220d7984 */ /* 0x0001e80000000400 */
        /* <DEDUP_REMOVED lines=34> */
.L_x_1556:
[----:B------:R-:W-:Y:S05]  /*97c0*/  BSYNC B0 ;  /* 0x0000000000007941 */ /* 0x000fea0003800000 */
.L_x_1555:
[----:B------:R-:W-:Y:S01]  /*97d0*/  MOV R6, R36 ;  /* 0x0000002400067202 */ /* 0x000fe20000000f00 */
[----:B0-----:R-:W-:Y:S01]  /*97e0*/  IMAD R13, R23, c[0x0][0x218], RZ ;  /* 0x00008600170d7a24 */ /* 0x001fe200078e02ff */
[----:B------:R-:W-:Y:S02]  /*97f0*/  MOV R7, R67 ;  /* 0x0000004300077202 */ /* 0x000fe40000000f00 */
[-C--:B------:R-:W-:Y:S01]  /*9800*/  ISETP.GE.AND P4, PT, R10, R65.reuse, PT ;  /* 0x000000410a00720c */ /* 0x080fe20003f86270 */
[----:B------:R-:W-:Y:S01]  /*9810*/  IMAD R13, R0, c[0x0][0x21c], R13 ;  /* 0x00008700000d7a24 */ /* 0x000fe200078e020d */
        /* <DEDUP_REMOVED lines=13> */
[----:B------:R-:W-:Y:S01]  /*98f0*/  @!P4 STG.E.U16 [R4.64+0x40], R19 ;  /* 0x000040130400c986 */ /* 0x000fe2000c101504 */
[-C--:B------:R-:W-:Y:S02]  /*9900*/  ISETP.GE.AND P4, PT, R54, R65.reuse, PT ;  /* 0x000000413600720c */ /* 0x080fe40003f86270 */
[----:B------:R-:W-:Y:S01]  /*9910*/  IADD3 R31, R31, 0x1, RZ ;  /* 0x000000011f1f7810 */ /* 0x000fe20007ffe0ff */
[----:B------:R-:W-:Y:S01]  /*9920*/  @!P5 STG.E.U16 [R4.64+0x80], R21 ;  /* 0x000080150400d986 */ /* 0x000fe2000c101504 */
[----:B------:R-:W-:-:S03]  /*9930*/  ISETP.GE.AND P5, PT, R60, R65, PT ;  /* 0x000000413c00720c */ /* 0x000fc60003fa6270 */
[----:B------:R-:W-:Y:S01]  /*9940*/  @!P6 STG.E.U16 [R4.64+0xc0], R39 ;  /* 0x0000c0270400e986 */ /* 0x000fe2000c101504 */
[----:B------:R-:W-:-:S03]  /*9950*/  ISETP.GE.AND P6, PT, R58, R65, PT ;  /* 0x000000413a00720c */ /* 0x000fc60003fc6270 */
[----:B------:R-:W-:Y:S01]  /*9960*/  @!P3 STG.E.U16 [R4.64], R15 ;  /* 0x0000000f0400b986 */ /* 0x000fe2000c101504 */
[----:B------:R-:W-:-:S03]  /*9970*/  ISETP.GE.AND P3, PT, R56, R65, PT ;  /* 0x000000413800720c */ /* 0x000fc60003f66270 */
[----:B------:R0:W-:Y:S01]  /*9980*/  @!P0 STG.E.U16 [R4.64+0x100], R53 ;  /* 0x0001003504008986 */ /* 0x0001e2000c101504 */
[----:B------:R-:W-:-:S03]  /*9990*/  ISETP.GE.AND P0, PT, R68, R65, PT ;  /* 0x000000414400720c */ /* 0x000fc60003f06270 */
        /* <DEDUP_REMOVED lines=8> */
[----:B------:R-:W-:-:S03]  /*9a20*/  ISETP.GE.AND P3, PT, R62, R65, PT ;  /* 0x000000413e00720c */ /* 0x000fc60003f66270 */
[----:B------:R1:W-:Y:S01]  /*9a30*/  @!P0 STG.E.U16 [R4.64+0x2c0], R47 ;  /* 0x0002c02f04008986 */ /* 0x0003e2000c101504 */
[----:B------:R-:W-:-:S03]  /*9a40*/  ISETP.GE.AND P0, PT, R31, c[0x0][0x174], PT ;  /* 0x00005d001f007a0c */ /* 0x000fc60003f06270 */
[----:B------:R1:W-:Y:S01]  /*9a50*/  @!P1 STG.E.U16 [R4.64+0x300], R59 ;  /* 0x0003003b04009986 */ /* 0x0003e2000c101504 */
[----:B0-----:R-:W-:-:S03]  /*9a60*/  IADD3 R53, P1, R2, 0x400, RZ ;  /* 0x0000040002357810 */ /* 0x001fc60007f3e0ff */
        /* <DEDUP_REMOVED lines=9> */
.L_x_1557:
[----:B------:R-:W-:Y:S05]  /*9b00*/  EXIT ;  /* 0x000000000000794d */ /* 0x000fea0003800000 */
.L_x_1559:
        /* <DEDUP_REMOVED lines=15> */
.L_x_5355:


//--------------------- .text._Z25selective_scan_fwd_kernelI32Selective_Scan_fwd_kernel_traitsILi32ELi16ELi1ELb0ELb1ELb0ELb0EN3c108BFloat16ENS1_7complexIfEEEEv13SSMParamsBase --------------------------
	.section	.text._Z25selective_scan_fwd_kernelI32Selective_Scan_fwd_kernel_traitsILi32ELi16ELi1ELb0ELb1ELb0ELb0EN3c108BFloat16ENS1_7complexIfEEEEv13SSMParamsBase,"ax",@progbits
	.sectioninfo	@"SHI_REGISTERS=175"
	.align	128
        .global         _Z25selective_scan_fwd_kernelI32Selective_Scan_fwd_kernel_traitsILi32ELi16ELi1ELb0ELb1ELb0ELb0EN3c108BFloat16ENS1_7complexIfEEEEv13SSMParamsBase
        .type           _Z25selective_scan_fwd_kernelI32Selective_Scan_fwd_kernel_traitsILi32ELi16ELi1ELb0ELb1ELb0ELb0EN3c108BFloat16ENS1_7complexIfEEEEv13SSMParamsBase,@function
        .size           _Z25selective_scan_fwd_kernelI32Selective_Scan_fwd_kernel_traitsILi32ELi16ELi1ELb0ELb1ELb0ELb0EN3c108BFloat16ENS1_7complexIfEEEEv13SSMParamsBase,(.L_x_5356 - _Z25selective_scan_fwd_kernelI32Selective_Scan_fwd_kernel_traitsILi32ELi16ELi1ELb0ELb1ELb0ELb0EN3c108BFloat16ENS1_7complexIfEEEEv13SSMParamsBase)
        .other          _Z25selective_scan_fwd_kernelI32Selective_Scan_fwd_kernel_traitsILi32ELi16ELi1ELb0ELb1ELb0ELb0EN3c108BFloat16ENS1_7complexIfEEEEv13SSMParamsBase,@"STO_CUDA_ENTRY STV_DEFAULT"
_Z25selective_scan_fwd_kernelI32Selective_Scan_fwd_kernel_traitsILi32ELi16ELi1ELb0ELb1ELb0ELb0EN3c108BFloat16ENS1_7complexIfEEEEv13SSMParamsBase:
.text._Z25selective_scan_fwd_kernelI32Selective_Scan_fwd_kernel_traitsILi32ELi16ELi1ELb0ELb1ELb0ELb0EN3c108BFloat16ENS1_7complexIfEEEEv13SSMParamsBase:
        /* <DEDUP_REMOVED lines=58> */
[C---:B------:R-:W-:Y:S01]  /*03a0*/  IMAD R14, R166.reuse, c[0x0][0x1e0], RZ ;  /* 0x00007800a60e7a24 */ /* 0x040fe200078e02ff */
        /* <DEDUP_REMOVED lines=30> */
.L_x_1599:
[----:B------:R-:W-:Y:S01]  /*0590*/  BAR.SYNC.DEFER_BLOCKING 0x0 ;  /* 0x0000000000007b1d */ /* 0x000fe20000010000 */
[----:B------:R-:W-:-:S02]  /*05a0*/  MOV R2, 0xfffffe00 ;  /* 0xfffffe0000027802 */ /* 0x000fc40000000f00 */
[----:B0-----:R-:W-:Y:S02]  /*05b0*/  PRMT R5, RZ, 0x7610, R5 ;  /* 0x00007610ff057816 */ /* 0x001fe40000000005 */
[--C-:B------:R-:W-:Y:S01]  /*05c0*/  LOP3.LUT R18, R27, 0x20, R26.reuse, 0xfe, !PT ;  /* 0x000000201b127812 */ /* 0x100fe200078efe1a */
[----:B------:R-:W-:Y:S01]  /*05d0*/  IMAD R35, R31, R2, c[0x0][0x168] ;  /* 0x00005a001f237624 */ /* 0x000fe200078e0202 */
[----:B------:R-:W-:Y:S02]  /*05e0*/  MOV R2, R6 ;  /* 0x0000000600027202 */ /* 0x000fe40000000f00 */
[C-C-:B------:R-:W-:Y:S02]  /*05f0*/  LOP3.LUT R20, R27.reuse, 0x40, R26.reuse, 0xfe, !PT ;  /* 0x000000401b147812 */ /* 0x140fe400078efe1a */
[----:B------:R-:W-:Y:S02]  /*0600*/  ISETP.GE.AND P0, PT, R30, R35, PT ;  /* 0x000000231e00720c */ /* 0x000fe40003f06270 */
[----:B------:R-:W-:-:S02]  /*0610*/  LOP3.LUT R34, R27, 0x60, R26, 0xfe, !PT ;  /* 0x000000601b227812 */ /* 0x000fc400078efe1a */
[C-C-:B------:R-:W-:Y:S02]  /*0620*/  LOP3.LUT R36, R27.reuse, 0x80, R26.reuse, 0xfe, !PT ;  /* 0x000000801b247812 */ /* 0x140fe400078efe1a */
[----:B------:R-:W-:Y:S02]  /*0630*/  LOP3.LUT R38, R27, 0xa0, R26, 0xfe, !PT ;  /* 0x000000a01b267812 */ /* 0x000fe400078efe1a */
[-C--:B------:R-:W-:Y:S02]  /*0640*/  ISETP.GE.AND P1, PT, R20, R35.reuse, PT ;  /* 0x000000231400720c */ /* 0x080fe40003f26270 */
[----:B------:R-:W-:-:S03]  /*0650*/  ISETP.GE.AND P2, PT, R34, R35, PT ;  /* 0x000000232200720c */ /* 0x000fc60003f46270 */
        /* <DEDUP_REMOVED lines=55> */
[----:B------:R-:W-:Y:S02]  /*09d0*/  ISETP.GE.AND P2, PT, R34, R35, PT ;  /* 0x000000232200720c */ /* 0x000fe40003f46270 */
[----:B------:R-:W-:Y:S02]  /*09e0*/  SHF.L.U32 R34, R21, 0x1, RZ ;  /* 0x0000000115227819 */ /* 0x000fe400000006ff */
[C---:B------:R-:W-:Y:S02]  /*09f0*/  IADD3 R21, R28.reuse, 0x20, RZ ;  /* 0x000000201c157810 */ /* 0x040fe40007ffe0ff */
[C---:B------:R-:W-:Y:S02]  /*0a00*/  IADD3 R37, R28.reuse, 0x40, RZ ;  /* 0x000000401c257810 */ /* 0x040fe40007ffe0ff */
[C---:B------:R-:W-:Y:S02]  /*0a10*/  IADD3 R39, R28.reuse, 0x60, RZ ;  /* 0x000000601c277810 */ /* 0x040fe40007ffe0ff */
[----:B------:R-:W-:-:S02]  /*0a20*/  IADD3 R41, R28, 0x80, RZ ;  /* 0x000000801c297810 */ /* 0x000fc40007ffe0ff */
[----:B------:R-:W-:Y:S02]  /*0a30*/  IADD3 R43, R28, 0xa0, RZ ;  /* 0x000000a01c2b7810 */ /* 0x000fe40007ffe0ff */
[-C--:B------:R-:W-:Y:S02]  /*0a40*/  LEA.HI.SX32 R21, R21, R28.reuse, 0x1b ;  /* 0x0000001c15157211 */ /* 0x080fe400078fdaff */
[-C--:B------:R-:W-:Y:S02]  /*0a50*/  ISETP.GE.AND P6, PT, R38, R35.reuse, PT ;  /* 0x000000232600720c */ /* 0x080fe40003fc6270 */
[-C--:B------:R-:W-:Y:S02]  /*0a60*/  LEA.HI.SX32 R37, R37, R28.reuse, 0x1b ;  /* 0x0000001c25257211 */ /* 0x080fe400078fdaff */
[----:B------:R-:W-:Y:S02]  /*0a70*/  LEA.HI.SX32 R38, R39, R28, 0x1b ;  /* 0x0000001c27267211 */ /* 0x000fe400078fdaff */
[----:B------:R-:W-:-:S02]  /*0a80*/  ISETP.GE.AND P4, PT, R36, R35, PT ;  /* 0x000000232400720c */ /* 0x000fc40003f86270 */
[----:B------:R-:W-:Y:S02]  /*0a90*/  ISETP.GE.AND P5, PT, R40, R35, PT ;  /* 0x000000232800720c */ /* 0x000fe40003fa6270 */
[-C--:B------:R-:W-:Y:S02]  /*0aa0*/  LEA.HI.SX32 R39, R41, R28.reuse, 0x1b ;  /* 0x0000001c29277211 */ /* 0x080fe400078fdaff */
[----:B------:R-:W-:Y:S02]  /*0ab0*/  LEA.HI.SX32 R40, R43, R28, 0x1b ;  /* 0x0000001c2b287211 */ /* 0x000fe400078fdaff */
[----:B------:R-:W-:Y:S02]  /*0ac0*/  SHF.L.U32 R36, R21, 0x1, RZ ;  /* 0x0000000115247819 */ /* 0x000fe400000006ff */
[----:B------:R-:W-:Y:S02]  /*0ad0*/  SHF.L.U32 R37, R37, 0x1, RZ ;  /* 0x0000000125257819 */ /* 0x000fe400000006ff */
[----:B------:R-:W-:-:S02]  /*0ae0*/  IADD3 R41, R28, 0x100, RZ ;  /* 0x000001001c297810 */ /* 0x000fc40007ffe0ff */
[----:B------:R-:W-:Y:S02]  /*0af0*/  SHF.L.U32 R38, R38, 0x1, RZ ;  /* 0x0000000126267819 */ /* 0x000fe400000006ff */
[----:B------:R-:W-:Y:S02]  /*0b00*/  IADD3 R21, R28, 0xe0, RZ ;  /* 0x000000e01c157810 */ /* 0x000fe40007ffe0ff */
[----:B------:R-:W-:Y:S02]  /*0b10*/  SHF.L.U32 R39, R39, 0x1, RZ ;  /* 0x0000000127277819 */ /* 0x000fe400000006ff */
[----:B------:R-:W-:Y:S02]  /*0b20*/  SHF.L.U32 R40, R40, 0x1, RZ ;  /* 0x0000000128287819 */ /* 0x000fe400000006ff */
[----:B------:R-:W-:Y:S02]  /*0b30*/  IADD3 R45, R28, 0x120, RZ ;  /* 0x000001201c2d7810 */ /* 0x000fe40007ffe0ff */
[----:B------:R-:W-:-:S02]  /*0b40*/  LEA.HI.SX32 R43, R41, R28, 0x1b ;  /* 0x0000001c292b7211 */ /* 0x000fc400078fdaff */
[----:B------:R-:W-:Y:S02]  /*0b50*/  IADD3 R47, R28, 0x140, RZ ;  /* 0x000001401c2f7810 */ /* 0x000fe40007ffe0ff */
[-C--:B------:R-:W-:Y:S02]  /*0b60*/  LEA.HI.SX32 R21, R21, R28.reuse, 0x1b ;  /* 0x0000001c15157211 */ /* 0x080fe400078fdaff */
[----:B------:R-:W-:Y:S02]  /*0b70*/  ISETP.GE.AND P3, PT, R42, R35, PT ;  /* 0x000000232a00720c */ /* 0x000fe40003f66270 */
        /* <DEDUP_REMOVED lines=12> */
[----:B------:R-:W-:Y:S02]  /*0c40*/  PRMT R59, RZ, 0x7610, R59 ;  /* 0x00007610ff3b7816 */ /* 0x000fe4000000003b */
[----:B------:R-:W-:-:S02]  /*0c50*/  PRMT R63, RZ, 0x7610, R63 ;  /* 0x00007610ff3f7816 */ /* 0x000fc4000000003f */
[----:B------:R-:W-:Y:S02]  /*0c60*/  PRMT R65, RZ, 0x7610, R65 ;  /* 0x00007610ff417816 */ /* 0x000fe40000000041 */
[----:B------:R-:W-:Y:S02]  /*0c70*/  PRMT R67, RZ, 0x7610, R67 ;  /* 0x00007610ff437816 */ /* 0x000fe40000000043 */
        /* <DEDUP_REMOVED lines=19> */
[----:B------:R-:W-:Y:S01]  /*0db0*/  STS.U16 [R41+0x180], R8 ;  /* 0x0001800829007388 */ /* 0x000fe20000000400 */
[----:B------:R-:W-:-:S02]  /*0dc0*/  LEA.HI.SX32 R11, R11, R28, 0x1b ;  /* 0x0000001c0b0b7211 */ /* 0x000fc400078fdaff */
[----:B------:R-:W-:Y:S01]  /*0dd0*/  SHF.L.U32 R46, R5, 0x1, RZ ;  /* 0x00000001052e7819 */ /* 0x000fe200000006ff */
[----:B------:R-:W-:Y:S01]  /*0de0*/  STS.U16 [R42+0x1c0], R13 ;  /* 0x0001c00d2a007388 */ /* 0x000fe20000000400 */
[----:B------:R-:W-:Y:S02]  /*0df0*/  SHF.L.U32 R47, R7, 0x1, RZ ;  /* 0x00000001072f7819 */ /* 0x000fe400000006ff */
[----:B------:R-:W-:Y:S01]  /*0e00*/  SHF.L.U32 R48, R9, 0x1, RZ ;  /* 0x0000000109307819 */ /* 0x000fe200000006ff */
[----:B------:R-:W-:Y:S01]  /*0e10*/  STS.U16 [R43+0x200], R10 ;  /* 0x0002000a2b007388 */ /* 0x000fe20000000400 */
[----:B------:R-:W-:Y:S02]  /*0e20*/  LEA.HI.SX32 R51, R4, R4, 0x1b ;  /* 0x0000000404337211 */ /* 0x000fe400078fdaff */
[----:B------:R-:W-:Y:S01]  /*0e30*/  SHF.L.U32 R49, R11, 0x1, RZ ;  /* 0x000000010b317819 */ /* 0x000fe200000006ff */
[----:B------:R-:W-:Y:S01]  /*0e40*/  STS.U16 [R44+0x240], R15 ;  /* 0x0002400f2c007388 */ /* 0x000fe20000000400 */
[----:B------:R-:W-:-:S03]  /*0e50*/  SHF.L.U32 R51, R51, 0x1, RZ ;  /* 0x0000000133337819 */ /* 0x000fc600000006ff */
        /* <DEDUP_REMOVED lines=23> */
[----:B0-----:R-:W-:-:S02]  /*0fd0*/  MOV R16, R61 ;  /* 0x0000003d00107202 */ /* 0x001fc40000000f00 */
[----:B------:R-:W-:Y:S01]  /*0fe0*/  MOV R17, R68 ;  /* 0x0000004400117202 */ /* 0x000fe20000000f00 */
[----:B------:R-:W-:Y:S01]  /*0ff0*/  BAR.SYNC.DEFER_BLOCKING 0x0 ;  /* 0x0000000000007b1d */ /* 0x000fe20000010000 */
[----:B------:R-:W-:Y:S02]  /*1000*/  PRMT R68, RZ, 0x7610, R68 ;  /* 0x00007610ff447816 */ /* 0x000fe40000000044 */
[----:B------:R-:W-:Y:S02]  /*1010*/  PRMT R61, RZ, 0x7610, R61 ;  /* 0x00007610ff3d7816 */ /* 0x000fe4000000003d */
[----:B-1----:R-:W-:Y:S01]  /*1020*/  PRMT R55, RZ, 0x7610, R55 ;  /* 0x00007610ff377816 */ /* 0x002fe20000000037 */
[----:B------:R-:W2:Y:S01]  /*1030*/  @!P1 LDG.E.U16 R57, [R16.64+0x40] ;  /* 0x0000400410399981 */ /* 0x000ea2000c1e1500 */
[-C--:B------:R-:W-:Y:S02]  /*1040*/  ISETP.GE.AND P1, PT, R52, R35.reuse, PT ;  /* 0x000000233400720c */ /* 0x080fe40003f26270 */
[----:B------:R-:W-:Y:S01]  /*1050*/  PRMT R52, RZ, 0x7610, R52 ;  /* 0x00007610ff347816 */ /* 0x000fe20000000034 */
[----:B------:R-:W3:Y:S01]  /*1060*/  @!P2 LDG.E.U16 R59, [R16.64+0xc0] ;  /* 0x0000c004103ba981 */ /* 0x000ee2000c1e1500 */
[----:B------:R-:W-:-:S03]  /*1070*/  ISETP.GE.AND P2, PT, R30, R35, PT ;  /* 0x000000231e00720c */ /* 0x000fc60003f46270 */
[----:B------:R-:W4:Y:S01]  /*1080*/  @!P0 LDG.E.U16 R68, [R16.64+0x80] ;  /* 0x0000800410448981 */ /* 0x000f22000c1e1500 */
[-C--:B------:R-:W-:Y:S02]  /*1090*/  ISETP.GE.AND P0, PT, R54, R35.reuse, PT ;  /* 0x000000233600720c */ /* 0x080fe40003f06270 */
[----:B------:R-:W-:Y:S01]  /*10a0*/  PRMT R54, RZ, 0x7610, R54 ;  /* 0x00007610ff367816 */ /* 0x000fe20000000036 */
[----:B------:R-:W2:Y:S01]  /*10b0*/  @!P4 LDG.E.U16 R52, [R16.64+0x100] ;  /* 0x000100041034c981 */ /* 0x000ea2000c1e1500 */
[-C--:B------:R-:W-:Y:S02]  /*10c0*/  ISETP.GE.AND P4, PT, R56, R35.reuse, PT ;  /* 0x000000233800720c */ /* 0x080fe40003f86270 */
[----:B------:R-:W-:Y:S01]  /*10d0*/  PRMT R56, RZ, 0x7610, R56 ;  /* 0x00007610ff387816 */ /* 0x000fe20000000038 */
        /* <DEDUP_REMOVED lines=49> */
[----:B------:R0:W3:Y:S04]  /*13f0*/  LDS.U16 R71, [R51+0x14] ;  /* 0x0000140033477984 */ /* 0x0000e80000000400 */
        /* <DEDUP_REMOVED lines=12> */
[----:B------:R-:W-:Y:S02]  /*14c0*/  MOV R60, c[0x0][0x16c] ;  /* 0x00005b00003c7a02 */ /* 0x000fe40000000f00 */
[----:B---3--:R-:W-:-:S02]  /*14d0*/  PRMT R81, RZ, 0x5410, R56 ;  /* 0x00005410ff517816 */ /* 0x008fc40000000038 */
[----:B----4-:R-:W-:Y:S02]  /*14e0*/  PRMT R83, RZ, 0x5410, R58 ;  /* 0x00005410ff537816 */ /* 0x010fe4000000003a */
[----:B------:R-:W-:Y:S01]  /*14f0*/  PRMT R63, RZ, 0x5410, R63 ;  /* 0x00005410ff3f7816 */ /* 0x000fe2000000003f */
[--C-:B------:R-:W-:Y:S01]  /*1500*/  FADD.FTZ R58, R61, R24.reuse ;  /* 0x000000183d3a7221 */ /* 0x100fe20000010000 */
[----:B------:R-:W-:Y:S01]  /*1510*/  ISETP.GE.AND P6, PT, R60, 0x1, PT ;  /* 0x000000013c00780c */ /* 0x000fe20003fc6270 */
[----:B------:R-:W-:Y:S01]  /*1520*/  FADD.FTZ R56, R81, R24 ;  /* 0x0000001851387221 */ /* 0x000fe20000010000 */
[----:B------:R-:W-:Y:S01]  /*1530*/  PRMT R61, RZ, 0x5410, R64 ;  /* 0x00005410ff3d7816 */ /* 0x000fe20000000040 */
[--C-:B------:R-:W-:Y:S01]  /*1540*/  FADD.FTZ R60, R83, R24.reuse ;  /* 0x00000018533c7221 */ /* 0x100fe20000010000 */
[----:B------:R-:W-:Y:S01]  /*1550*/  FSETP.GTU.FTZ.AND P5, PT, R54, 20, PT ;  /* 0x41a000003600780b */ /* 0x000fe20003fbc000 */
        /* <DEDUP_REMOVED lines=39> */
.L_x_1561:
[----:B------:R-:W-:Y:S05]  /*17d0*/  BSYNC B0 ;  /* 0x0000000000007941 */ /* 0x000fea0003800000 */
.L_x_1560:
        /* <DEDUP_REMOVED lines=36> */
.L_x_1563:
[----:B------:R-:W-:Y:S05]  /*1a20*/  BSYNC B0 ;  /* 0x0000000000007941 */ /* 0x000fea0003800000 */
.L_x_1562:
        /* <DEDUP_REMOVED lines=38> */
.L_x_1565:
[----:B------:R-:W-:Y:S05]  /*1c90*/  BSYNC B0 ;  /* 0x0000000000007941 */ /* 0x000fea0003800000 */
.L_x_1564:
        /* <DEDUP_REMOVED lines=36> */
.L_x_1567:
[----:B------:R-:W-:Y:S05]  /*1ee0*/  BSYNC B0 ;  /* 0x0000000000007941 */ /* 0x000fea0003800000 */
.L_x_1566:
        /* <DEDUP_REMOVED lines=38> */
.L_x_1569:
[----:B------:R-:W-:Y:S05]  /*2150*/  BSYNC B0 ;  /* 0x0000000000007941 */ /* 0x000fea0003800000 */
.L_x_1568:
        /* <DEDUP_REMOVED lines=36> */
.L_x_1571:
[----:B------:R-:W-:Y:S05]  /*23a0*/  BSYNC B0 ;  /* 0x0000000000007941 */ /* 0x000fea0003800000 */
.L_x_1570:
        /* <DEDUP_REMOVED lines=38> */
.L_x_1573:
[----:B------:R-:W-:Y:S05]  /*2610*/  BSYNC B0 ;  /* 0x0000000000007941 */ /* 0x000fea0003800000 */
.L_x_1572:
        /* <DEDUP_REMOVED lines=36> */
.L_x_1575:
[----:B------:R-:W-:Y:S05]  /*2860*/  BSYNC B0 ;  /* 0x0000000000007941 */ /* 0x000fea0003800000 */
.L_x_1574:
        /* <DEDUP_REMOVED lines=41> */
.L_x_1577:
[----:B------:R-:W-:Y:S05]  /*2b00*/  BSYNC B0 ;  /* 0x0000000000007941 */ /* 0x000fea0003800000 */
.L_x_1576:
        /* <DEDUP_REMOVED lines=41> */
.L_x_1579:
[----:B------:R-:W-:Y:S05]  /*2da0*/  BSYNC B0 ;  /* 0x0000000000007941 */ /* 0x000fea0003800000 */
.L_x_1578:
        /* <DEDUP_REMOVED lines=47> */
.L_x_1581:
[----:B------:R-:W-:Y:S05]  /*30a0*/  BSYNC B0 ;  /* 0x0000000000007941 */ /* 0x000fea0003800000 */
.L_x_1580:
        /* <DEDUP_REMOVED lines=33> */
.L_x_1583:
[----:B------:R-:W-:Y:S05]  /*32c0*/  BSYNC B0 ;  /* 0x0000000000007941 */ /* 0x000fea0003800000 */
.L_x_1582:
        /* <DEDUP_REMOVED lines=33> */
.L_x_1585:
[----:B------:R-:W-:Y:S05]  /*34e0*/  BSYNC B0 ;  /* 0x0000000000007941 */ /* 0x000fea0003800000 */
.L_x_1584:
        /* <DEDUP_REMOVED lines=33> */
.L_x_1587:
[----:B------:R-:W-:Y:S05]  /*3700*/  BSYNC B0 ;  /* 0x0000000000007941 */ /* 0x000fea0003800000 */
.L_x_1586:
        /* <DEDUP_REMOVED lines=33> */
.L_x_1589:
[----:B------:R-:W-:Y:S05]  /*3920*/  BSYNC B0 ;  /* 0x0000000000007941 */ /* 0x000fea0003800000 */
.L_x_1588:
        /* <DEDUP_REMOVED lines=33> */
.L_x_1591:
[----:B------:R-:W-:Y:S05]  /*3b40*/  BSYNC B0 ;  /* 0x0000000000007941 */ /* 0x000fea0003800000 */
.L_x_1590:
        /* <DEDUP_REMOVED lines=36> */
.L_x_1595:
[----:B------:R-:W-:Y:S01]  /*3d90*/  IMAD R7, R23, c[0x0][0x180], RZ ;  /* 0x0000600017077a24 */ /* 0x000fe200078e02ff */
[----:B------:R-:W-:Y:S01]  /*3da0*/  SHF.R.S32.HI R10, RZ, 0x1f, R101 ;  /* 0x0000001fff0a7819 */ /* 0x000fe20000011465 */
[----:B------:R-:W-:-:S04]  /*3db0*/  IMAD.WIDE.U32 R4, R0, c[0x0][0x180], RZ ;  /* 0x0000600000047a25 */ /* 0x000fc800078e00ff */
[----:B------:R-:W-:Y:S02]  /*3dc0*/  IMAD R7, R0, c[0x0][0x184], R7 ;  /* 0x0000610000077a24 */ /* 0x000fe400078e0207 */
[----:B------:R-:W-:-:S03]  /*3dd0*/  IMAD R6, R10, c[0x0][0x188], RZ ;  /* 0x000062000a067a24 */ /* 0x000fc600078e02ff */
[----:B------:R-:W-:Y:S01]  /*3de0*/  IADD3 R5, R5, R7, RZ ;  /* 0x0000000705057210 */ /* 0x000fe20007ffe0ff */
[----:B------:R-:W-:Y:S01]  /*3df0*/  IMAD R7, R101, c[0x0][0x18c], R6 ;  /* 0x0000630065077a24 */ /* 0x000fe200078e0206 */
[----:B------:R-:W-:-:S03]  /*3e00*/  MOV R12, 0xfffffe00 ;  /* 0xfffffe00000c7802 */ /* 0x000fc60000000f00 */
[----:B------:R-:W-:Y:S01]  /*3e10*/  IMAD.WIDE.U32 R4, R101, c[0x0][0x188], R4 ;  /* 0x0000620065047a25 */ /* 0x000fe200078e0004 */
[----:B------:R-:W-:-:S03]  /*3e20*/  IADD3 R8, R27, R30, RZ ;  /* 0x0000001e1b087210 */ /* 0x000fc60007ffe0ff */
[----:B------:R-:W-:Y:S01]  /*3e30*/  IMAD R35, R31, R12, c[0x0][0x168] ;  /* 0x00005a001f237624 */ /* 0x000fe200078e020c */
[----:B------:R-:W-:Y:S02]  /*3e40*/  IADD3 R5, R5, R7, RZ ;  /* 0x0000000705057210 */ /* 0x000fe40007ffe0ff */
[----:B------:R-:W-:Y:S01]  /*3e50*/  LEA R6, P0, R4, c[0x0][0x220], 0x3 ;  /* 0x0000880004067a11 */ /* 0x000fe200078018ff */
[----:B------:R-:W-:Y:S01]  /*3e60*/  IMAD R14, R10, c[0x0][0x1a0], RZ ;  /* 0x000068000a0e7a24 */ /* 0x000fe200078e02ff */
[----:B------:R-:W-:Y:S02]  /*3e70*/  IADD3 R11, R8, 0x20, RZ ;  /* 0x00000020080b7810 */ /* 0x000fe40007ffe0ff */
[----:B------:R-:W-:Y:S02]  /*3e80*/  LEA.HI.X R7, R4, c[0x0][0x224], R5, 0x3, P0 ;  /* 0x0000890004077a11 */ /* 0x000fe400000f1c05 */
[----:B------:R-:W-:Y:S02]  /*3e90*/  SHF.L.U32 R106, R35, 0x1, RZ ;  /* 0x00000001236a7819 */ /* 0x000fe400000006ff */
[----:B------:R-:W-:Y:S01]  /*3ea0*/  IADD3 R12, R8, 0x40, RZ ;  /* 0x00000040080c7810 */ /* 0x000fe20007ffe0ff */
[----:B------:R0:W2:Y:S01]  /*3eb0*/  LDG.E.64 R4, [R6.64] ;  /* 0x0000000406047981 */ /* 0x0000a2000c1e1b00 */
[----:B------:R-:W-:-:S02]  /*3ec0*/  SHF.R.S32.HI R9, RZ, 0x1f, R8 ;  /* 0x0000001fff097819 */ /* 0x000fc40000011408 */
[-C--:B------:R-:W-:Y:S01]  /*3ed0*/  ISETP.GE.AND P0, PT, R11, R106.reuse, PT ;  /* 0x0000006a0b00720c */ /* 0x080fe20003f06270 */
[C---:B------:R-:W-:Y:S01]  /*3ee0*/  IMAD R11, R101.reuse, c[0x0][0x1a4], R14 ;  /* 0x00006900650b7a24 */ /* 0x040fe200078e020e */
[-C--:B------:R-:W-:Y:S01]  /*3ef0*/  ISETP.GE.AND P4, PT, R12, R106.reuse, PT ;  /* 0x0000006a0c00720c */ /* 0x080fe20003f86270 */
[----:B------:R-:W-:Y:S01]  /*3f00*/  IMAD.WIDE.U32 R12, R101, c[0x0][0x1a0], R8 ;  /* 0x00006800650c7a25 */ /* 0x000fe200078e0008 */
[C---:B------:R-:W-:Y:S02]  /*3f10*/  ISETP.GE.AND P1, PT, R8.reuse, R106, PT ;  /* 0x0000006a0800720c */ /* 0x040fe40003f26270 */
[C---:B------:R-:W-:Y:S02]  /*3f20*/  IADD3 R9, R8.reuse, 0xa0, RZ ;  /* 0x000000a008097810 */ /* 0x040fe40007ffe0ff */
[C---:B0-----:R-:W-:Y:S02]  /*3f30*/  IADD3 R6, R8.reuse, 0x60, RZ ;  /* 0x0000006008067810 */ /* 0x041fe40007ffe0ff */
[----:B------:R-:W-:-:S02]  /*3f40*/  IADD3 R7, R8, 0x80, RZ ;  /* 0x0000008008077810 */ /* 0x000fc40007ffe0ff */
[----:B------:R-:W-:Y:S02]  /*3f50*/  ISETP.GE.AND P3, PT, R6, R106, PT ;  /* 0x0000006a0600720c */ /* 0x000fe40003f66270 */
[----:B------:R-:W-:Y:S02]  /*3f60*/  IADD3 R13, R13, R11, RZ ;  /* 0x0000000b0d0d7210 */ /* 0x000fe40007ffe0ff */
[C---:B------:R-:W-:Y:S02]  /*3f70*/  LEA R6, P2, R12.reuse, R32, 0x1 ;  /* 0x000000200c067211 */ /* 0x040fe400078408ff */
[----:B------:R-:W-:Y:S02]  /*3f80*/  ISETP.GE.AND P6, PT, R7, R106, PT ;  /* 0x0000006a0700720c */ /* 0x000fe40003fc6270 */
[--C-:B------:R-:W-:Y:S02]  /*3f90*/  LEA.HI.X R7, R12, R33, R13.reuse, 0x1, P2 ;  /* 0x000000210c077211 */ /* 0x100fe400010f0c0d */
[----:B------:R-:W-:-:S02]  /*3fa0*/  PRMT R13, RZ, 0x7610, R13 ;  /* 0x00007610ff0d7816 */ /* 0x000fc4000000000d */
[-C--:B------:R-:W-:Y:S02]  /*3fb0*/  ISETP.GE.AND P5, PT, R9, R106.reuse, PT ;  /* 0x0000006a0900720c */ /* 0x080fe40003fa6270 */
[C---:B------:R-:W-:Y:S02]  /*3fc0*/  IADD3 R9, R8.reuse, 0xe0, RZ ;  /* 0x000000e008097810 */ /* 0x040fe40007ffe0ff */
[----:B------:R-:W-:Y:S01]  /*3fd0*/  IADD3 R11, R8, 0xc0, RZ ;  /* 0x000000c0080b7810 */ /* 0x000fe20007ffe0ff */
[----:B------:R-:W3:Y:S01]  /*3fe0*/  @!P1 LDG.E.U16 R13, [R6.64] ;  /* 0x00000004060d9981 */ /* 0x000ee2000c1e1500 */
[----:B------:R-:W-:Y:S02]  /*3ff0*/  PRMT R12, RZ, 0x7610, R12 ;  /* 0x00007610ff0c7816 */ /* 0x000fe4000000000c */
[----:B------:R-:W-:Y:S02]  /*4000*/  PRMT R15, RZ, 0x7610, R15 ;  /* 0x00007610ff0f7816 */ /* 0x000fe4000000000f */
[----:B------:R-:W-:-:S02]  /*4010*/  ISETP.GE.AND P1, PT, R9, R106, PT ;  /* 0x0000006a0900720c */ /* 0x000fc40003f26270 */
[C---:B------:R-:W-:Y:S01]  /*4020*/  IADD3 R9, R8.reuse, 0x120, RZ ;  /* 0x0000012008097810 */ /* 0x040fe20007ffe0ff */
[----:B------:R-:W4:Y:S01]  /*4030*/  @!P4 LDG.E.U16 R12, [R6.64+0x80] ;  /* 0x00008004060cc981 */ /* 0x000f22000c1e1500 */
[-C--:B------:R-:W-:Y:S02]  /*4040*/  ISETP.GE.AND P2, PT, R11, R106.reuse, PT ;  /* 0x0000006a0b00720c */ /* 0x080fe40003f46270 */
[----:B------:R-:W-:Y:S01]  /*4050*/  IADD3 R11, R8, 0x100, RZ ;  /* 0x00000100080b7810 */ /* 0x000fe20007ffe0ff */
[----:B------:R-:W5:Y:S01]  /*4060*/  @!P0 LDG.E.U16 R15, [R6.64+0x40] ;  /* 0x00004004060f8981 */ /* 0x000f62000c1e1500 */
[----:B------:R-:W-:Y:S02]  /*4070*/  PRMT R14, RZ, 0x7610, R14 ;  /* 0x00007610ff0e7816 */ /* 0x000fe4000000000e */
[----:B------:R-:W-:Y:S02]  /*4080*/  PRMT R19, RZ, 0x7610, R19 ;  /* 0x00007610ff137816 */ /* 0x000fe40000000013 */
[----:B------:R-:W-:-:S02]  /*4090*/  ISETP.GE.AND P4, PT, R9, R106, PT ;  /* 0x0000006a0900720c */ /* 0x000fc40003f86270 */
[C---:B------:R-:W-:Y:S01]  /*40a0*/  IADD3 R9, R8.reuse, 0x160, RZ ;  /* 0x0000016008097810 */ /* 0x040fe20007ffe0ff */
[----:B------:R-:W4:Y:S01]  /*40b0*/  @!P6 LDG.E.U16 R14, [R6.64+0x100] ;  /* 0x00010004060ee981 */ /* 0x000f22000c1e1500 */
[-C--:B------:R-:W-:Y:S02]  /*40c0*/  ISETP.GE.AND P0, PT, R11, R106.reuse, PT ;  /* 0x0000006a0b00720c */ /* 0x080fe40003f06270 */
[----:B------:R-:W-:Y:S01]  /*40d0*/  IADD3 R11, R8, 0x140, RZ ;  /* 0x00000140080b7810 */ /* 0x000fe20007ffe0ff */
[----:B------:R-:W4:Y:S01]  /*40e0*/  @!P3 LDG.E.U16 R19, [R6.64+0xc0] ;  /* 0x0000c0040613b981 */ /* 0x000f22000c1e1500 */
[----:B------:R-:W-:Y:S02]  /*40f0*/  PRMT R53, RZ, 0x7610, R53 ;  /* 0x00007610ff357816 */ /* 0x000fe40000000035 */
[----:B------:R-:W-:Y:S02]  /*4100*/  ISETP.GE.AND P6, PT, R9, R106, PT ;  /* 0x0000006a0900720c */ /* 0x000fe40003fc6270 */
[----:B------:R-:W-:-:S02]  /*4110*/  PRMT R20, RZ, 0x7610, R20 ;  /* 0x00007610ff147816 */ /* 0x000fc40000000014 */
[C---:B------:R-:W-:Y:S01]  /*4120*/  IADD3 R9, R8.reuse, 0x180, RZ ;  /* 0x0000018008097810 */ /* 0x040fe20007ffe0ff */
[----:B------:R-:W4:Y:S01]  /*4130*/  @!P5 LDG.E.U16 R53, [R6.64+0x140] ;  /* 0x000140040635d981 */ /* 0x000f22000c1e1500 */
[-C--:B------:R-:W-:Y:S02]  /*4140*/  ISETP.GE.AND P3, PT, R11, R106.reuse, PT ;  /* 0x0000006a0b00720c */ /* 0x080fe40003f66270 */
[----:B------:R-:W-:Y:S01]  /*4150*/  PRMT R103, RZ, 0x7610, R103 ;  /* 0x00007610ff677816 */ /* 0x000fe20000000067 */
[----:B------:R-:W4:Y:S01]  /*4160*/  @!P2 LDG.E.U16 R20, [R6.64+0x180] ;  /* 0x000180040614a981 */ /* 0x000f22000c1e1500 */
[C---:B------:R-:W-:Y:S02]  /*4170*/  IADD3 R11, R8.reuse, 0x1a0, RZ ;  /* 0x000001a0080b7810 */ /* 0x040fe40007ffe0ff */
[-C--:B------:R-:W-:Y:S02]  /*4180*/  ISETP.GE.AND P5, PT, R9, R106.reuse, PT ;  /* 0x0000006a0900720c */ /* 0x080fe40003fa6270 */
[----:B------:R-:W-:Y:S01]  /*4190*/  IADD3 R9, R8, 0x1c0, RZ ;  /* 0x000001c008097810 */ /* 0x000fe20007ffe0ff */
[----:B------:R-:W4:Y:S01]  /*41a0*/  @!P1 LDG.E.U16 R103, [R6.64+0x1c0] ;  /* 0x0001c00406679981 */ /* 0x000f22000c1e1500 */
[----:B------:R-:W-:-:S02]  /*41b0*/  ISETP.GE.AND P2, PT, R11, R106, PT ;  /* 0x0000006a0b00720c */ /* 0x000fc40003f46270 */
[----:B------:R-:W-:Y:S02]  /*41c0*/  PRMT R102, RZ, 0x7610, R102 ;  /* 0x00007610ff667816 */ /* 0x000fe40000000066 */
[-C--:B------:R-:W-:Y:S02]  /*41d0*/  ISETP.GE.AND P1, PT, R9, R106.reuse, PT ;  /* 0x0000006a0900720c */ /* 0x080fe40003f26270 */
[----:B------:R-:W-:Y:S02]  /*41e0*/  IADD3 R9, R8, 0x1e0, RZ ;  /* 0x000001e008097810 */ /* 0x000fe40007ffe0ff */
[----:B------:R-:W-:Y:S01]  /*41f0*/  PRMT R113, RZ, 0x7610, R113 ;  /* 0x00007610ff717816 */ /* 0x000fe20000000071 */
[----:B------:R-:W4:Y:S01]  /*4200*/  @!P0 LDG.E.U16 R102, [R6.64+0x200] ;  /* 0x0002000406668981 */ /* 0x000f22000c1e1500 */
[----:B------:R-:W-:Y:S02]  /*4210*/  PRMT R104, RZ, 0x7610, R104 ;  /* 0x00007610ff687816 */ /* 0x000fe40000000068 */
[----:B------:R-:W-:-:S02]  /*4220*/  ISETP.GE.AND P0, PT, R9, R106, PT ;  /* 0x0000006a0900720c */ /* 0x000fc40003f06270 */
[C---:B------:R-:W-:Y:S01]  /*4230*/  IADD3 R11, R8.reuse, 0x200, RZ ;  /* 0x00000200080b7810 */ /* 0x040fe20007ffe0ff */
[----:B------:R0:W4:Y:S01]  /*4240*/  @!P2 LDG.E.U16 R113, [R6.64+0x340] ;  /* 0x000340040671a981 */ /* 0x000122000c1e1500 */
[----:B------:R-:W-:Y:S02]  /*4250*/  IADD3 R18, R8, 0x220, RZ ;  /* 0x0000022008127810 */ /* 0x000fe40007ffe0ff */
[-C--:B------:R-:W-:Y:S01]  /*4260*/  ISETP.GE.AND P2, PT, R11, R106.reuse, PT ;  /* 0x0000006a0b00720c */ /* 0x080fe20003f46270 */
[----:B------:R0:W4:Y:S01]  /*4270*/  @!P3 LDG.E.U16 R104, [R6.64+0x280] ;  /* 0x000280040668b981 */ /* 0x000122000c1e1500 */
[----:B------:R-:W-:Y:S02]  /*4280*/  ISETP.GE.AND P3, PT, R18, R106, PT ;  /* 0x0000006a1200720c */ /* 0x000fe40003f66270 */
[----:B------:R-:W-:Y:S02]  /*4290*/  PRMT R115, RZ, 0x7610, R115 ;  /* 0x00007610ff737816 */ /* 0x000fe40000000073 */
[----:B------:R-:W-:-:S02]  /*42a0*/  IADD3 R9, R8, 0x260, RZ ;  /* 0x0000026008097810 */ /* 0x000fc40007ffe0ff */
[----:B------:R-:W-:Y:S02]  /*42b0*/  PRMT R118, RZ, 0x7610, R118 ;  /* 0x00007610ff767816 */ /* 0x000fe40000000076 */
[----:B------:R-:W-:Y:S01]  /*42c0*/  PRMT R117, RZ, 0x7610, R117 ;  /* 0x00007610ff757816 */ /* 0x000fe20000000075 */
[----:B------:R0:W4:Y:S01]  /*42d0*/  @!P0 LDG.E.U16 R115, [R6.64+0x3c0] ;  /* 0x0003c00406738981 */ /* 0x000122000c1e1500 */
[----:B------:R-:W-:Y:S02]  /*42e0*/  PRMT R119, RZ, 0x7610, R119 ;  /* 0x00007610ff777816 */ /* 0x000fe40000000077 */
[----:B------:R-:W-:Y:S01]  /*42f0*/  ISETP.GE.AND P0, PT, R9, R106, PT ;  /* 0x0000006a0900720c */ /* 0x000fe20003f06270 */
[----:B------:R0:W4:Y:S01]  /*4300*/  @!P1 LDG.E.U16 R118, [R6.64+0x380] ;  /* 0x0003800406769981 */ /* 0x000122000c1e1500 */
[C---:B------:R-:W-:Y:S02]  /*4310*/  IADD3 R9, R8.reuse, 0x280, RZ ;  /* 0x0000028008097810 */ /* 0x040fe40007ffe0ff */
[----:B------:R-:W-:Y:S01]  /*4320*/  PRMT R105, RZ, 0x7610, R105 ;  /* 0x00007610ff697816 */ /* 0x000fe20000000069 */
[----:B------:R0:W4:Y:S01]  /*4330*/  @!P2 LDG.E.U16 R117, [R6.64+0x400] ;  /* 0x000400040675a981 */ /* 0x000122000c1e1500 */
[----:B------:R-:W-:-:S02]  /*4340*/  IADD3 R11, R8, 0x2a0, RZ ;  /* 0x000002a0080b7810 */ /* 0x000fc40007ffe0ff */
[C---:B------:R-:W-:Y:S01]  /*4350*/  IADD3 R18, R8.reuse, 0x2c0, RZ ;  /* 0x000002c008127810 */ /* 0x040fe20007ffe0ff */
[----:B------:R0:W4:Y:S01]  /*4360*/  @!P3 LDG.E.U16 R119, [R6.64+0x440] ;  /* 0x000440040677b981 */ /* 0x000122000c1e1500 */
[----:B------:R-:W-:Y:S02]  /*4370*/  PRMT R109, RZ, 0x7610, R109 ;  /* 0x00007610ff6d7816 */ /* 0x000fe4000000006d */
[-C--:B------:R-:W-:Y:S01]  /*4380*/  ISETP.GE.AND P1, PT, R9, R106.reuse, PT ;  /* 0x0000006a0900720c */ /* 0x080fe20003f26270 */
[----:B------:R0:W4:Y:S01]  /*4390*/  @!P4 LDG.E.U16 R105, [R6.64+0x240] ;  /* 0x000240040669c981 */ /* 0x000122000c1e1500 */
[----:B------:R-:W-:Y:S02]  /*43a0*/  PRMT R116, RZ, 0x7610, R116 ;  /* 0x00007610ff747816 */ /* 0x000fe40000000074 */
[----:B------:R-:W-:Y:S01]  /*43b0*/  ISETP.GE.AND P2, PT, R11, R106, PT ;  /* 0x0000006a0b00720c */ /* 0x000fe20003f46270 */
[----:B------:R0:W4:Y:S01]  /*43c0*/  @!P6 LDG.E.U16 R109, [R6.64+0x2c0] ;  /* 0x0002c004066de981 */ /* 0x000122000c1e1500 */
[----:B------:R-:W-:-:S02]  /*43d0*/  IADD3 R21, R8, 0x240, RZ ;  /* 0x0000024008157810 */ /* 0x000fc40007ffe0ff */
[-C--:B------:R-:W-:Y:S01]  /*43e0*/  ISETP.GE.AND P3, PT, R18, R106.reuse, PT ;  /* 0x0000006a1200720c */ /* 0x080fe20003f66270 */
[----:B------:R0:W4:Y:S01]  /*43f0*/  @!P5 LDG.E.U16 R116, [R6.64+0x300] ;  /* 0x000300040674d981 */ /* 0x000122000c1e1500 */
[----:B------:R-:W-:Y:S02]  /*4400*/  PRMT R121, RZ, 0x7610, R121 ;  /* 0x00007610ff797816 */ /* 0x000fe40000000079 */
[----:B------:R-:W-:Y:S02]  /*4410*/  IADD3 R9, R8, 0x2e0, RZ ;  /* 0x000002e008097810 */ /* 0x000fe40007ffe0ff */
[----:B------:R-:W-:Y:S02]  /*4420*/  ISETP.GE.AND P4, PT, R21, R106, PT ;  /* 0x0000006a1500720c */ /* 0x000fe40003f86270 */
[----:B------:R-:W-:Y:S01]  /*4430*/  PRMT R122, RZ, 0x7610, R122 ;  /* 0x00007610ff7a7816 */ /* 0x000fe2000000007a */
[----:B------:R0:W4:Y:S01]  /*4440*/  @!P0 LDG.E.U16 R121, [R6.64+0x4c0] ;  /* 0x0004c00406798981 */ /* 0x000122000c1e1500 */
[----:B------:R-:W-:-:S02]  /*4450*/  PRMT R123, RZ, 0x7610, R123 ;  /* 0x00007610ff7b7816 */ /* 0x000fc4000000007b */
[----:B------:R-:W-:Y:S02]  /*4460*/  PRMT R124, RZ, 0x7610, R124 ;  /* 0x00007610ff7c7816 */ /* 0x000fe4000000007c */
[-C--:B------:R-:W-:Y:S01]  /*4470*/  ISETP.GE.AND P0, PT, R9, R106.reuse, PT ;  /* 0x0000006a0900720c */ /* 0x080fe20003f06270 */
[----:B------:R0:W4:Y:S01]  /*4480*/  @!P1 LDG.E.U16 R122, [R6.64+0x500] ;  /* 0x00050004067a9981 */ /* 0x000122000c1e1500 */
[C---:B------:R-:W-:Y:S02]  /*4490*/  IADD3 R9, R8.reuse, 0x300, RZ ;  /* 0x0000030008097810 */ /* 0x040fe40007ffe0ff */
[C---:B------:R-:W-:Y:S01]  /*44a0*/  IADD3 R11, R8.reuse, 0x320, RZ ;  /* 0x00000320080b7810 */ /* 0x040fe20007ffe0ff */
[----:B------:R0:W4:Y:S01]  /*44b0*/  @!P2 LDG.E.U16 R123, [R6.64+0x540] ;  /* 0x00054004067ba981 */ /* 0x000122000c1e1500 */
[----:B------:R-:W-:Y:S02]  /*44c0*/  IADD3 R18, R8, 0x340, RZ ;  /* 0x0000034008127810 */ /* 0x000fe40007ffe0ff */
[----:B------:R-:W-:Y:S01]  /*44d0*/  PRMT R120, RZ, 0x7610, R120 ;  /* 0x00007610ff787816 */ /* 0x000fe20000000078 */
[----:B------:R0:W4:Y:S01]  /*44e0*/  @!P3 LDG.E.U16 R124, [R6.64+0x580] ;  /* 0x00058004067cb981 */ /* 0x000122000c1e1500 */
[----:B------:R-:W-:-:S02]  /*44f0*/  ISETP.GE.AND P1, PT, R9, R106, PT ;  /* 0x0000006a0900720c */ /* 0x000fc40003f26270 */
[-C--:B------:R-:W-:Y:S02]  /*4500*/  ISETP.GE.AND P2, PT, R11, R106.reuse, PT ;  /* 0x0000006a0b00720c */ /* 0x080fe40003f46270 */
[----:B------:R-:W-:Y:S01]  /*4510*/  ISETP.GE.AND P3, PT, R18, R106, PT ;  /* 0x0000006a1200720c */ /* 0x000fe20003f66270 */
[----:B------:R0:W4:Y:S01]  /*4520*/  @!P4 LDG.E.U16 R120, [R6.64+0x480] ;  /* 0x000480040678c981 */ /* 0x000122000c1e1500 */
[----:B------:R-:W-:Y:S02]  /*4530*/  PRMT R125, RZ, 0x7610, R125 ;  /* 0x00007610ff7d7816 */ /* 0x000fe4000000007d */
[C---:B------:R-:W-:Y:S02]  /*4540*/  IADD3 R9, R8.reuse, 0x380, RZ ;  /* 0x0000038008097810 */ /* 0x040fe40007ffe0ff */
[----:B------:R-:W-:Y:S02]  /*4550*/  IADD3 R21, R8, 0x360, RZ ;  /* 0x0000036008157810 */ /* 0x000fe40007ffe0ff */
[----:B------:R-:W-:Y:S01]  /*4560*/  PRMT R129, RZ, 0x7610, R129 ;  /* 0x00007610ff817816 */ /* 0x000fe20000000081 */
[----:B------:R0:W4:Y:S01]  /*4570*/  @!P0 LDG.E.U16 R125, [R6.64+0x5c0] ;  /* 0x0005c004067d8981 */ /* 0x000122000c1e1500 */
[----:B------:R-:W-:-:S02]  /*4580*/  PRMT R131, RZ, 0x7610, R131 ;  /* 0x00007610ff837816 */ /* 0x000fc40000000083 */
[----:B------:R-:W-:Y:S02]  /*4590*/  PRMT R132, RZ, 0x7610, R132 ;  /* 0x00007610ff847816 */ /* 0x000fe40000000084 */
[-C--:B------:R-:W-:Y:S01]  /*45a0*/  ISETP.GE.AND P0, PT, R9, R106.reuse, PT ;  /* 0x0000006a0900720c */ /* 0x080fe20003f06270 */
[----:B------:R0:W4:Y:S01]  /*45b0*/  @!P1 LDG.E.U16 R129, [R6.64+0x600] ;  /* 0x0006000406819981 */ /* 0x000122000c1e1500 */
[-C--:B------:R-:W-:Y:S02]  /*45c0*/  ISETP.GE.AND P4, PT, R21, R106.reuse, PT ;  /* 0x0000006a1500720c */ /* 0x080fe40003f86270 */
[C---:B------:R-:W-:Y:S01]  /*45d0*/  IADD3 R9, R8.reuse, 0x3a0, RZ ;  /* 0x000003a008097810 */ /* 0x040fe20007ffe0ff */
[----:B------:R0:W4:Y:S01]  /*45e0*/  @!P2 LDG.E.U16 R131, [R6.64+0x640] ;  /* 0x000640040683a981 */ /* 0x000122000c1e1500 */
[C---:B------:R-:W-:Y:S02]  /*45f0*/  IADD3 R11, R8.reuse, 0x3c0, RZ ;  /* 0x000003c0080b7810 */ /* 0x040fe40007ffe0ff */
[----:B------:R-:W-:Y:S01]  /*4600*/  IADD3 R8, R8, 0x3e0, RZ ;  /* 0x000003e008087810 */ /* 0x000fe20007ffe0ff */
[----:B------:R0:W4:Y:S01]  /*4610*/  @!P3 LDG.E.U16 R132, [R6.64+0x680] ;  /* 0x000680040684b981 */ /* 0x000122000c1e1500 */
        /* <DEDUP_REMOVED lines=12> */
[----:B------:R0:W4:Y:S01]  /*46e0*/  @!P3 LDG.E.U16 R139, [R6.64+0x7c0] ;  /* 0x0007c004068bb981 */ /* 0x000122000c1e1500 */
[----:B--2---:R-:W-:-:S04]  /*46f0*/  FMUL.FTZ R9, R4, 1.4426950216293334961 ;  /* 0x3fb8aa3b04097820 */ /* 0x004fc80000410000 */
[----:B------:R-:W-:-:S04]  /*4700*/  FMUL.FTZ R4, R9, R52 ;  /* 0x0000003409047220 */ /* 0x000fc80000410000 */
[----:B------:R1:W-:Y:S02]  /*4710*/  MUFU.EX2 R141, R4 ;  /* 0x00000004008d7308 */ /* 0x0003e40000000800 */
[----:B-1----:R-:W-:-:S04]  /*4720*/  FMUL.FTZ R4, R5, R58 ;  /* 0x0000003a05047220 */ /* 0x002fc80000410000 */
[----:B------:R-:W-:Y:S02]  /*4730*/  FMUL.RZ R126, R4, 0.15915493667125701904 ;  /* 0x3e22f983047e7820 */ /* 0x000fe4000040c000 */
[----:B------:R-:W-:-:S04]  /*4740*/  FMUL.FTZ R4, R5, R60 ;  /* 0x0000003c05047220 */ /* 0x000fc80000410000 */
[----:B------:R-:W-:Y:S02]  /*4750*/  FMUL.RZ R127, R4, 0.15915493667125701904 ;  /* 0x3e22f983047f7820 */ /* 0x000fe4000040c000 */
[----:B------:R-:W-:Y:S01]  /*4760*/  FMUL.FTZ R4, R5, R62 ;  /* 0x0000003e05047220 */ /* 0x000fe20000410000 */
[----:B---3--:R1:W-:Y:S01]  /*4770*/  STS.U16 [R34], R13 ;  /* 0x0000000d22007388 */ /* 0x0083e20000000400 */
[----:B------:R-:W-:Y:S03]  /*4780*/  MUFU.SIN R114, R126 ;  /* 0x0000007e00727308 */ /* 0x000fe60000000400 */
[----:B-----5:R-:W-:Y:S01]  /*4790*/  STS.U16 [R36+0x40], R15 ;  /* 0x0000400f24007388 */ /* 0x020fe20000000400 */
[----:B-1----:R-:W-:-:S03]  /*47a0*/  IADD3 R13, R28, 0x200, RZ ;  /* 0x000002001c0d7810 */ /* 0x002fc60007ffe0ff */
[----:B----4-:R-:W-:Y:S01]  /*47b0*/  STS.U16 [R37+0x80], R12 ;  /* 0x0000800c25007388 */ /* 0x010fe20000000400 */
[----:B------:R1:W-:Y:S01]  /*47c0*/  MUFU.COS R18, R126 ;  /* 0x0000007e00127308 */ /* 0x0003e20000000000 */
[----:B------:R-:W-:Y:S02]  /*47d0*/  LEA.HI.SX32 R13, R13, R28, 0x1b ;  /* 0x0000001c0d0d7211 */ /* 0x000fe400078fdaff */
[----:B------:R2:W-:Y:S01]  /*47e0*/  STS.U16 [R38+0xc0], R19 ;  /* 0x0000c01326007388 */ /* 0x0005e20000000400 */
[----:B-1----:R-:W-:-:S03]  /*47f0*/  FMUL.RZ R126, R4, 0.15915493667125701904 ;  /* 0x3e22f983047e7820 */ /* 0x002fc6000040c000 */
[----:B------:R-:W-:Y:S01]  /*4800*/  STS.U16 [R39+0x100], R14 ;  /* 0x0001000e27007388 */ /* 0x000fe20000000400 */
[----:B------:R-:W-:-:S03]  /*4810*/  FMUL.FTZ R4, R5, R64 ;  /* 0x0000004005047220 */ /* 0x000fc60000410000 */
[----:B------:R1:W-:Y:S01]  /*4820*/  STS.U16 [R40+0x140], R53 ;  /* 0x0001403528007388 */ /* 0x0003e20000000400 */
[----:B--2---:R-:W-:-:S03]  /*4830*/  IADD3 R19, R28, 0x220, RZ ;  /* 0x000002201c137810 */ /* 0x004fc60007ffe0ff */
[----:B------:R-:W-:Y:S01]  /*4840*/  STS.U16 [R41+0x180], R20 ;  /* 0x0001801429007388 */ /* 0x000fe20000000400 */
[----:B-1----:R-:W-:-:S03]  /*4850*/  IADD3 R53, R28, 0x240, RZ ;  /* 0x000002401c357810 */ /* 0x002fc60007ffe0ff */
[----:B------:R1:W-:Y:S01]  /*4860*/  STS.U16 [R42+0x1c0], R103 ;  /* 0x0001c0672a007388 */ /* 0x0003e20000000400 */
[-C--:B------:R-:W-:Y:S02]  /*4870*/  LEA.HI.SX32 R19, R19, R28.reuse, 0x1b ;  /* 0x0000001c13137211 */ /* 0x080fe400078fdaff */
[----:B------:R-:W-:Y:S01]  /*4880*/  LEA.HI.SX32 R53, R53, R28, 0x1b ;  /* 0x0000001c35357211 */ /* 0x000fe200078fdaff */
[----:B------:R2:W-:Y:S01]  /*4890*/  STS.U16 [R43+0x200], R102 ;  /* 0x000200662b007388 */ /* 0x0005e20000000400 */
[----:B-1----:R-:W-:Y:S01]  /*48a0*/  IADD3 R103, R28, 0x2a0, RZ ;  /* 0x000002a01c677810 */ /* 0x002fe20007ffe0ff */
[----:B0-----:R-:W-:-:S03]  /*48b0*/  FMUL.FTZ R6, R5, R56 ;  /* 0x0000003805067220 */ /* 0x001fc60000410000 */
[----:B------:R-:W-:Y:S02]  /*48c0*/  LEA.HI.SX32 R103, R103, R28, 0x1b ;  /* 0x0000001c67677211 */ /* 0x000fe400078fdaff */
[----:B--2---:R-:W-:Y:S02]  /*48d0*/  SHF.L.U32 R102, R19, 0x1, RZ ;  /* 0x0000000113667819 */ /* 0x004fe400000006ff */
[----:B------:R-:W-:Y:S01]  /*48e0*/  IADD3 R19, R28, 0x260, RZ ;  /* 0x000002601c137810 */ /* 0x000fe20007ffe0ff */
[----:B------:R-:W-:-:S03]  /*48f0*/  FMUL.RZ R6, R6, 0.15915493667125701904 ;  /* 0x3e22f98306067820 */ /* 0x000fc6000040c000 */
[----:B------:R-:W-:Y:S01]  /*4900*/  LEA.HI.SX32 R19, R19, R28, 0x1b ;  /* 0x0000001c13137211 */ /* 0x000fe200078fdaff */
[----:B------:R-:W-:Y:S04]  /*4910*/  STS.U16 [R44+0x240], R105 ;  /* 0x000240692c007388 */ /* 0x000fe80000000400 */
[----:B------:R0:W-:Y:S04]  /*4920*/  STS.U16 [R45+0x280], R104 ;  /* 0x000280682d007388 */ /* 0x0001e80000000400 */
[----:B------:R1:W-:Y:S04]  /*4930*/  STS.U16 [R46+0x2c0], R109 ;  /* 0x0002c06d2e007388 */ /* 0x0003e80000000400 */
[----:B------:R-:W-:Y:S01]  /*4940*/  STS.U16 [R47+0x300], R116 ;  /* 0x000300742f007388 */ /* 0x000fe20000000400 */
[----:B0-----:R-:W-:Y:S01]  /*4950*/  FMUL.RZ R104, R4, 0.15915493667125701904 ;  /* 0x3e22f98304687820 */ /* 0x001fe2000040c000 */
[----:B------:R-:W-:-:S02]  /*4960*/  SHF.L.U32 R4, R13, 0x1, RZ ;  /* 0x000000010d047819 */ /* 0x000fc400000006ff */
[----:B------:R-:W-:Y:S01]  /*4970*/  STS.U16 [R48+0x340], R113 ;  /* 0x0003407130007388 */ /* 0x000fe20000000400 */
[----:B-1----:R-:W-:-:S03]  /*4980*/  SHF.L.U32 R109, R53, 0x1, RZ ;  /* 0x00000001356d7819 */ /* 0x002fc600000006ff */
[----:B------:R-:W-:Y:S01]  /*4990*/  STS.U16 [R49+0x380], R118 ;  /* 0x0003807631007388 */ /* 0x000fe20000000400 */
[C---:B------:R-:W-:Y:S02]  /*49a0*/  IADD3 R53, R28.reuse, 0x280, RZ ;  /* 0x000002801c357810 */ /* 0x040fe40007ffe0ff */
[----:B------:R-:W-:Y:S01]  /*49b0*/  IADD3 R105, R28, 0x2c0, RZ ;  /* 0x000002c01c697810 */ /* 0x000fe20007ffe0ff */
[----:B------:R-:W-:Y:S01]  /*49c0*/  STS.U16 [R50+0x3c0], R115 ;  /* 0x0003c07332007388 */ /* 0x000fe20000000400 */
[----:B------:R-:W-:-:S03]  /*49d0*/  LEA.HI.SX32 R53, R53, R28, 0x1b ;  /* 0x0000001c35357211 */ /* 0x000fc600078fdaff */
[----:B------:R0:W-:Y:S01]  /*49e0*/  STS.U16 [R4+0x400], R117 ;  /* 0x0004007504007388 */ /* 0x0001e20000000400 */
[----:B------:R-:W-:Y:S01]  /*49f0*/  LEA.HI.SX32 R105, R105, R28, 0x1b ;  /* 0x0000001c69697211 */ /* 0x000fe200078fdaff */
[----:B------:R-:W-:Y:S02]  /*4a00*/  MUFU.SIN R13, R104 ;  /* 0x00000068000d7308 */ /* 0x000fe40000000400 */
[----:B------:R1:W-:Y:S01]  /*4a10*/  STS.U16 [R102+0x440], R119 ;  /* 0x0004407766007388 */ /* 0x0003e20000000400 */
[----:B0-----:R-:W-:-:S05]  /*4a20*/  FMUL.FTZ R4, R5, R66 ;  /* 0x0000004205047220 */ /* 0x001fca0000410000 */
[----:B------:R0:W-:Y:S01]  /*4a30*/  MUFU.COS R14, R104 ;  /* 0x00000068000e7308 */ /* 0x0001e20000000000 */
[----:B------:R-:W-:Y:S01]  /*4a40*/  SHF.L.U32 R115, R53, 0x1, RZ ;  /* 0x0000000135737819 */ /* 0x000fe200000006ff */
[----:B------:R2:W-:Y:S01]  /*4a50*/  STS.U16 [R109+0x480], R120 ;  /* 0x000480786d007388 */ /* 0x0005e20000000400 */
[----:B------:R-:W-:Y:S02]  /*4a60*/  SHF.L.U32 R117, R105, 0x1, RZ ;  /* 0x0000000169757819 */ /* 0x000fe400000006ff */
[----:B------:R-:W-:Y:S01]  /*4a70*/  IADD3 R53, R28, 0x2e0, RZ ;  /* 0x000002e01c357810 */ /* 0x000fe20007ffe0ff */
[----:B0-----:R-:W-:Y:S01]  /*4a80*/  FMUL.RZ R104, R4, 0.15915493667125701904 ;  /* 0x3e22f98304687820 */ /* 0x001fe2000040c000 */
[----:B------:R-:W-:Y:S02]  /*4a90*/  SHF.L.U32 R4, R103, 0x1, RZ ;  /* 0x0000000167047819 */ /* 0x000fe400000006ff */
[----:B------:R-:W-:Y:S02]  /*4aa0*/  IADD3 R103, R28, 0x300, RZ ;  /* 0x000003001c677810 */ /* 0x000fe40007ffe0ff */
[----:B-1----:R-:W-:-:S02]  /*4ab0*/  SHF.L.U32 R102, R19, 0x1, RZ ;  /* 0x0000000113667819 */ /* 0x002fc400000006ff */
[C---:B------:R-:W-:Y:S02]  /*4ac0*/  IADD3 R105, R28.reuse, 0x320, RZ ;  /* 0x000003201c697810 */ /* 0x040fe40007ffe0ff */
[C---:B--2---:R-:W-:Y:S02]  /*4ad0*/  IADD3 R109, R28.reuse, 0x340, RZ ;  /* 0x000003401c6d7810 */ /* 0x044fe40007ffe0ff */
[----:B------:R-:W-:Y:S01]  /*4ae0*/  IADD3 R113, R28, 0x360, RZ ;  /* 0x000003601c717810 */ /* 0x000fe20007ffe0ff */
[----:B------:R-:W-:Y:S01]  /*4af0*/  MUFU.SIN R110, R6 ;  /* 0x00000006006e7308 */ /* 0x000fe20000000400 */
[-C--:B------:R-:W-:Y:S02]  /*4b00*/  LEA.HI.SX32 R53, R53, R28.reuse, 0x1b ;  /* 0x0000001c35357211 */ /* 0x080fe400078fdaff */
[-C--:B------:R-:W-:Y:S01]  /*4b10*/  LEA.HI.SX32 R103, R103, R28.reuse, 0x1b ;  /* 0x0000001c67677211 */ /* 0x080fe200078fdaff */
[----:B------:R0:W-:Y:S01]  /*4b20*/  STS.U16 [R102+0x4c0], R121 ;  /* 0x0004c07966007388 */ /* 0x0001e20000000400 */
[----:B------:R-:W-:-:S02]  /*4b30*/  LEA.HI.SX32 R105, R105, R28, 0x1b ;  /* 0x0000001c69697211 */ /* 0x000fc400078fdaff */
[-C--:B------:R-:W-:Y:S01]  /*4b40*/  LEA.HI.SX32 R109, R109, R28.reuse, 0x1b ;  /* 0x0000001c6d6d7211 */ /* 0x080fe200078fdaff */
[----:B------:R-:W-:Y:S01]  /*4b50*/  MUFU.COS R112, R6 ;  /* 0x0000000600707308 */ /* 0x000fe20000000000 */
[----:B------:R1:W-:Y:S01]  /*4b60*/  STS.U16 [R115+0x500], R122 ;  /* 0x0005007a73007388 */ /* 0x0003e20000000400 */
[----:B------:R-:W-:Y:S02]  /*4b70*/  LEA.HI.SX32 R113, R113, R28, 0x1b ;  /* 0x0000001c71717211 */ /* 0x000fe400078fdaff */
[----:B------:R-:W-:Y:S01]  /*4b80*/  SHF.L.U32 R116, R105, 0x1, RZ ;  /* 0x0000000169747819 */ /* 0x000fe200000006ff */
[----:B------:R2:W-:Y:S01]  /*4b90*/  STS.U16 [R4+0x540], R123 ;  /* 0x0005407b04007388 */ /* 0x0005e20000000400 */
[----:B0-----:R-:W-:Y:S02]  /*4ba0*/  SHF.L.U32 R102, R53, 0x1, RZ ;  /* 0x0000000135667819 */ /* 0x001fe400000006ff */
[----:B------:R-:W-:Y:S01]  /*4bb0*/  MUFU.SIN R6, R126 ;  /* 0x0000007e00067308 */ /* 0x000fe20000000400 */
[----:B------:R-:W-:-:S02]  /*4bc0*/  IADD3 R105, R28, 0x3a0, RZ ;  /* 0x000003a01c697810 */ /* 0x000fc40007ffe0ff */
[----:B-1----:R-:W-:-:S05]  /*4bd0*/  SHF.L.U32 R115, R109, 0x1, RZ ;  /* 0x000000016d737819 */ /* 0x002fca00000006ff */
[----:B------:R-:W-:Y:S01]  /*4be0*/  MUFU.COS R12, R126 ;  /* 0x0000007e000c7308 */ /* 0x000fe20000000000 */
[----:B--2---:R-:W-:Y:S01]  /*4bf0*/  FMUL.FTZ R4, R5, R68 ;  /* 0x0000004405047220 */ /* 0x004fe20000410000 */
[----:B------:R-:W-:Y:S01]  /*4c00*/  SHF.L.U32 R118, R113, 0x1, RZ ;  /* 0x0000000171767819 */ /* 0x000fe200000006ff */
[----:B------:R0:W-:Y:S01]  /*4c10*/  STS.U16 [R117+0x580], R124 ;  /* 0x0005807c75007388 */ /* 0x0001e20000000400 */
[----:B------:R-:W-:-:S04]  /*4c20*/  IADD3 R109, R28, 0x3c0, RZ ;  /* 0x000003c01c6d7810 */ /* 0x000fc80007ffe0ff */
[----:B------:R-:W-:Y:S01]  /*4c30*/  MUFU.SIN R19, R104 ;  /* 0x0000006800137308 */ /* 0x000fe20000000400 */
[----:B------:R-:W-:Y:S01]  /*4c40*/  IADD3 R113, R28, 0x3e0, RZ ;  /* 0x000003e01c717810 */ /* 0x000fe20007ffe0ff */
[----:B------:R-:W-:Y:S06]  /*4c50*/  STS.U16 [R102+0x5c0], R125 ;  /* 0x0005c07d66007388 */ /* 0x000fec0000000400 */
[----:B------:R1:W-:Y:S01]  /*4c60*/  MUFU.COS R126, R104 ;  /* 0x00000068007e7308 */ /* 0x0003e20000000000 */
[----:B0-----:R-:W-:Y:S01]  /*4c70*/  FMUL.RZ R117, R4, 0.15915493667125701904 ;  /* 0x3e22f98304757820 */ /* 0x001fe2000040c000 */
[----:B------:R-:W-:-:S02]  /*4c80*/  SHF.L.U32 R4, R28, 0x5, RZ ;  /* 0x000000051c047819 */ /* 0x000fc400000006ff */
[----:B-1----:R-:W-:Y:S02]  /*4c90*/  SHF.L.U32 R104, R103, 0x1, RZ ;  /* 0x0000000167687819 */ /* 0x002fe400000006ff */
[----:B------:R-:W-:Y:S02]  /*4ca0*/  IADD3 R103, R28, 0x380, RZ ;  /* 0x000003801c677810 */ /* 0x000fe40007ffe0ff */
[-C--:B------:R-:W-:Y:S01]  /*4cb0*/  LEA.HI.SX32 R105, R105, R28.reuse, 0x1b ;  /* 0x0000001c69697211 */ /* 0x080fe200078fdaff */
[----:B------:R-:W-:Y:S01]  /*4cc0*/  STS.U16 [R104+0x600], R129 ;  /* 0x0006008168007388 */ /* 0x000fe20000000400 */
[-C--:B------:R-:W-:Y:S02]  /*4cd0*/  LEA.HI.SX32 R103, R103, R28.reuse, 0x1b ;  /* 0x0000001c67677211 */ /* 0x080fe400078fdaff */
[-C--:B------:R-:W-:Y:S01]  /*4ce0*/  LEA.HI.SX32 R109, R109, R28.reuse, 0x1b ;  /* 0x0000001c6d6d7211 */ /* 0x080fe200078fdaff */
[----:B------:R0:W-:Y:S01]  /*4cf0*/  STS.U16 [R116+0x640], R131 ;  /* 0x0006408374007388 */ /* 0x0001e20000000400 */
[----:B------:R-:W-:-:S03]  /*4d00*/  LEA.HI.SX32 R113, R113, R28, 0x1b ;  /* 0x0000001c71717211 */ /* 0x000fc600078fdaff */
[----:B------:R1:W-:Y:S01]  /*4d10*/  STS.U16 [R115+0x680], R132 ;  /* 0x0006808473007388 */ /* 0x0003e20000000400 */
[----:B------:R-:W-:Y:S02]  /*4d20*/  LEA.HI.SX32 R4, R4, R4, 0x1b ;  /* 0x0000000404047211 */ /* 0x000fe400078fdaff */
[----:B------:R-:W-:Y:S01]  /*4d30*/  SHF.L.U32 R109, R109, 0x1, RZ ;  /* 0x000000016d6d7819 */ /* 0x000fe200000006ff */
[----:B------:R2:W-:Y:S01]  /*4d40*/  STS.U16 [R118+0x6c0], R133 ;  /* 0x0006c08576007388 */ /* 0x0005e20000000400 */
[----:B0-----:R-:W-:Y:S02]  /*4d50*/  SHF.L.U32 R116, R105, 0x1, RZ ;  /* 0x0000000169747819 */ /* 0x001fe400000006ff */
[----:B-1----:R-:W-:Y:S01]  /*4d60*/  SHF.L.U32 R115, R103, 0x1, RZ ;  /* 0x0000000167737819 */ /* 0x002fe200000006ff */
[----:B------:R-:W-:Y:S01]  /*4d70*/  FMUL.FTZ R102, R9, R68 ;  /* 0x0000004409667220 */ /* 0x000fe20000410000 */
[----:B------:R-:W-:Y:S02]  /*4d80*/  SHF.L.U32 R4, R4, 0x1, RZ ;  /* 0x0000000104047819 */ /* 0x000fe400000006ff */
[----:B--2---:R-:W-:Y:S01]  /*4d90*/  SHF.L.U32 R118, R113, 0x1, RZ ;  /* 0x0000000171767819 */ /* 0x004fe200000006ff */
[----:B------:R0:W-:Y:S01]  /*4da0*/  STS.U16 [R115+0x700], R134 ;  /* 0x0007008673007388 */ /* 0x0001e20000000400 */
[----:B------:R1:W-:Y:S03]  /*4db0*/  MUFU.EX2 R129, R102 ;  /* 0x0000006600817308 */ /* 0x0003e60000000800 */
[----:B------:R2:W-:Y:S04]  /*4dc0*/  STS.U16 [R116+0x740], R135 ;  /* 0x0007408774007388 */ /* 0x0005e80000000400 */
[----:B------:R-:W-:Y:S04]  /*4dd0*/  STS.U16 [R109+0x780], R136 ;  /* 0x000780886d007388 */ /* 0x000fe80000000400 */
[----:B------:R-:W3:Y:S04]  /*4de0*/  S2R R53, SR_TID.X ;  /* 0x0000000000357919 */ /* 0x000ee80000002100 */
[----:B------:R-:W-:Y:S01]  /*4df0*/  STS.U16 [R118+0x7c0], R139 ;  /* 0x0007c08b76007388 */ /* 0x000fe20000000400 */
[----:B------:R-:W-:-:S06]  /*4e00*/  NOP ;  /* 0x0000000000007918 */ /* 0x000fcc0000000000 */
[----:B-1----:R-:W1:Y:S01]  /*4e10*/  LDS.U16 R102, [R4] ;  /* 0x0000000004667984 */ /* 0x002e620000000400 */
[----:B------:R-:W-:-:S03]  /*4e20*/  FMUL.FTZ R8, R5, R52 ;  /* 0x0000003405087220 */ /* 0x000fc60000410000 */
[----:B------:R-:W4:Y:S01]  /*4e30*/  LDS.U16 R103, [R4+0x2] ;  /* 0x0000020004677984 */ /* 0x000f220000000400 */
[----:B------:R-:W-:Y:S02]  /*4e40*/  FMUL.RZ R11, R8, 0.15915493667125701904 ;  /* 0x3e22f983080b7820 */ /* 0x000fe4000040c000 */
[C---:B------:R-:W-:Y:S01]  /*4e50*/  FMUL.FTZ R8, R5.reuse, R54 ;  /* 0x0000003605087220 */ /* 0x040fe20000410000 */
[----:B------:R-:W5:Y:S03]  /*4e60*/  LDS.U16 R109, [R4+0x4] ;  /* 0x00000400046d7984 */ /* 0x000f660000000400 */
[----:B------:R-:W-:Y:S01]  /*4e70*/  FMUL.RZ R8, R8, 0.15915493667125701904 ;  /* 0x3e22f98308087820 */ /* 0x000fe2000040c000 */
[----:B------:R-:W0:Y:S01]  /*4e80*/  LDS.U16 R113, [R4+0x6] ;  /* 0x0000060004717984 */ /* 0x000e220000000400 */
[----:B------:R-:W-:Y:S01]  /*4e90*/  FMUL.FTZ R104, R5, R70 ;  /* 0x0000004605687220 */ /* 0x000fe20000410000 */
[----:B------:R-:W-:Y:S01]  /*4ea0*/  MUFU.SIN R7, R127 ;  /* 0x0000007f00077308 */ /* 0x000fe20000000400 */
[----:B---3--:R-:W-:-:S07]  /*4eb0*/  SHF.L.U32 R142, R53, 0x4, RZ ;  /* 0x00000004358e7819 */ /* 0x008fce00000006ff */
[----:B------:R-:W-:Y:S01]  /*4ec0*/  MUFU.COS R128, R117 ;  /* 0x0000007500807308 */ /* 0x000fe20000000000 */
[----:B------:R-:W-:Y:S01]  /*4ed0*/  FMUL.FTZ R108, R9, R54 ;  /* 0x00000036096c7220 */ /* 0x000fe20000410000 */
[----:B------:R-:W-:Y:S06]  /*4ee0*/  LDS.U16 R123, [R4+0x16] ;  /* 0x00001600047b7984 */ /* 0x000fec0000000400 */
[----:B------:R-:W-:Y:S08]  /*4ef0*/  MUFU.SIN R106, R8 ;  /* 0x00000008006a7308 */ /* 0x000ff00000000400 */
[----:B------:R-:W-:Y:S08]  /*4f00*/  MUFU.COS R107, R8 ;  /* 0x00000008006b7308 */ /* 0x000ff00000000000 */
[----:B------:R-:W-:Y:S08]  /*4f10*/  MUFU.COS R8, R127 ;  /* 0x0000007f00087308 */ /* 0x000ff00000000000 */
[----:B------:R3:W-:Y:S02]  /*4f20*/  MUFU.SIN R127, R117 ;  /* 0x00000075007f7308 */ /* 0x0007e40000000400 */
[----:B---3--:R-:W-:-:S02]  /*4f30*/  FMUL.RZ R117, R104, 0.15915493667125701904 ;  /* 0x3e22f98368757820 */ /* 0x008fc4000040c000 */
[----:B------:R-:W-:-:S04]  /*4f40*/  FMUL.FTZ R104, R5, R72 ;  /* 0x0000004805687220 */ /* 0x000fc80000410000 */
[----:B0-----:R-:W-:Y:S01]  /*4f50*/  FMUL.RZ R115, R104, 0.15915493667125701904 ;  /* 0x3e22f98368737820 */ /* 0x001fe2000040c000 */
[----:B------:R-:W-:Y:S01]  /*4f60*/  IADD3 R104, R142, 0x1, RZ ;  /* 0x000000018e687810 */ /* 0x000fe20007ffe0ff */
[----:B------:R-:W-:Y:S03]  /*4f70*/  MUFU.SIN R144, R11 ;  /* 0x0000000b00907308 */ /* 0x000fe60000000400 */
[----:B------:R-:W-:Y:S02]  /*4f80*/  ISETP.GE.U32.AND P1, PT, R104, R35, PT ;  /* 0x000000236800720c */ /* 0x000fe40003f26070 */
[----:B------:R-:W-:-:S03]  /*4f90*/  IADD3 R104, R142, 0x2, RZ ;  /* 0x000000028e687810 */ /* 0x000fc60007ffe0ff */
[----:B------:R-:W0:Y:S01]  /*4fa0*/  MUFU.COS R146, R11 ;  /* 0x0000000b00927308 */ /* 0x000e220000000000 */
[----:B------:R-:W-:Y:S02]  /*4fb0*/  ISETP.GE.U32.AND P0, PT, R104, R35, PT ;  /* 0x000000236800720c */ /* 0x000fe40003f06070 */
[----:B------:R-:W-:-:S05]  /*4fc0*/  IADD3 R104, R142, 0x4, RZ ;  /* 0x000000048e687810 */ /* 0x000fca0007ffe0ff */
[----:B------:R-:W3:Y:S01]  /*4fd0*/  MUFU.EX2 R108, R108 ;  /* 0x0000006c006c7308 */ /* 0x000ee20000000800 */
[----:B--2---:R-:W-:Y:S01]  /*4fe0*/  IADD3 R116, R142, 0x3, RZ ;  /* 0x000000038e747810 */ /* 0x004fe20007ffe0ff */
[----:B------:R-:W-:Y:S01]  /*4ff0*/  FMUL.FTZ R105, R5, R74 ;  /* 0x0000004a05697220 */ /* 0x000fe20000410000 */
[-C--:B------:R-:W-:Y:S02]  /*5000*/  ISETP.GE.U32.AND P6, PT, R104, R35.reuse, PT ;  /* 0x000000236800720c */ /* 0x080fe40003fc6070 */
[----:B-1----:R-:W-:Y:S02]  /*5010*/  PRMT R102, RZ, 0x5410, R102 ;  /* 0x00005410ff667816 */ /* 0x002fe40000000066 */
[----:B----4-:R-:W-:Y:S02]  /*5020*/  PRMT R104, RZ, 0x5410, R103 ;  /* 0x00005410ff687816 */ /* 0x010fe40000000067 */
[----:B------:R-:W-:Y:S01]  /*5030*/  IADD3 R118, R142, 0x6, RZ ;  /* 0x000000068e767810 */ /* 0x000fe20007ffe0ff */
[----:B------:R-:W-:Y:S01]  /*5040*/  FMUL.RZ R119, R105, 0.15915493667125701904 ;  /* 0x3e22f98369777820 */ /* 0x000fe2000040c000 */
[-C--:B------:R-:W-:Y:S01]  /*5050*/  ISETP.GE.U32.AND P4, PT, R116, R35.reuse, PT ;  /* 0x000000237400720c */ /* 0x080fe20003f86070 */
[----:B------:R-:W-:Y:S01]  /*5060*/  FMUL.FTZ R102, R71, R102 ;  /* 0x0000006647667220 */ /* 0x000fe20000410000 */
[----:B------:R-:W-:Y:S01]  /*5070*/  IADD3 R116, R142, 0x5, RZ ;  /* 0x000000058e747810 */ /* 0x000fe20007ffe0ff */
[C---:B0-----:R-:W-:Y:S01]  /*5080*/  FMUL.FTZ R146, R141.reuse, R146 ;  /* 0x000000928d927220 */ /* 0x041fe20000410000 */
[-C--:B------:R-:W-:Y:S01]  /*5090*/  ISETP.GE.U32.AND P3, PT, R118, R35.reuse, PT ;  /* 0x000000237600720c */ /* 0x080fe20003f66070 */
[----:B------:R-:W-:Y:S01]  /*50a0*/  FMUL.FTZ R144, R141, R144 ;  /* 0x000000908d907220 */ /* 0x000fe20000410000 */
[CC--:B------:R-:W-:Y:S01]  /*50b0*/  ISETP.GE.U32.AND P2, PT, R142.reuse, R35.reuse, PT ;  /* 0x000000238e00720c */ /* 0x0c0fe20003f46070 */
[----:B------:R-:W-:Y:S01]  /*50c0*/  FMUL.FTZ R103, R71, R104 ;  /* 0x0000006847677220 */ /* 0x000fe20000410000 */
[----:B------:R-:W-:Y:S01]  /*50d0*/  IADD3 R118, R142, 0x7, RZ ;  /* 0x000000078e767810 */ /* 0x000fe20007ffe0ff */
[----:B------:R-:W-:Y:S01]  /*50e0*/  MUFU.SIN R136, R115 ;  /* 0x0000007300887308 */ /* 0x000fe20000000400 */
[----:B------:R-:W-:-:S02]  /*50f0*/  ISETP.GE.U32.AND P5, PT, R116, R35, PT ;  /* 0x000000237400720c */ /* 0x000fc40003fa6070 */
[----:B------:R-:W-:Y:S01]  /*5100*/  FSEL R105, R102, RZ, !P2 ;  /* 0x000000ff66697208 */ /* 0x000fe20005000000 */
[----:B------:R-:W0:Y:S01]  /*5110*/  LDS.U16 R116, [R4+0xa] ;  /* 0x00000a0004747984 */ /* 0x000e220000000400 */
[----:B------:R-:W-:-:S03]  /*5120*/  FSEL R104, R144, RZ, !P2 ;  /* 0x000000ff90687208 */ /* 0x000fc60005000000 */
[----:B------:R1:W-:Y:S01]  /*5130*/  MUFU.COS R139, R115 ;  /* 0x00000073008b7308 */ /* 0x0003e20000000000 */
[----:B------:R-:W-:Y:S02]  /*5140*/  FSEL R103, R103, RZ, !P2 ;  /* 0x000000ff67677208 */ /* 0x000fe40005000000 */
[----:B------:R-:W-:Y:S02]  /*5150*/  FSEL R102, R146, 1, !P2 ;  /* 0x3f80000092667808 */ /* 0x000fe40005000000 */
[----:B------:R-:W-:Y:S02]  /*5160*/  ISETP.GE.U32.AND P2, PT, R118, R35, PT ;  /* 0x000000237600720c */ /* 0x000fe40003f46070 */
[----:B------:R-:W-:Y:S01]  /*5170*/  LDS.U16 R118, [R4+0xe] ;  /* 0x00000e0004767984 */ /* 0x000fe20000000400 */
[----:B------:R-:W-:Y:S03]  /*5180*/  MUFU.SIN R141, R119 ;  /* 0x00000077008d7308 */ /* 0x000fe60000000400 */
[----:B-1----:R-:W1:Y:S05]  /*5190*/  LDS.U16 R115, [R4+0x8] ;  /* 0x0000080004737984 */ /* 0x002e6a0000000400 */
[----:B------:R3:W-:Y:S01]  /*51a0*/  MUFU.COS R145, R119 ;  /* 0x0000007700917308 */ /* 0x0007e20000000000 */
[----:B------:R-:W-:-:S07]  /*51b0*/  FMUL.FTZ R120, R5, R76 ;  /* 0x0000004c05787220 */ /* 0x000fce0000410000 */
[----:B------:R-:W-:Y:S01]  /*51c0*/  MUFU.SIN R131, R117 ;  /* 0x0000007500837308 */ /* 0x000fe20000000400 */
[C---:B---3--:R-:W-:Y:S02]  /*51d0*/  FMUL.FTZ R119, R108.reuse, R107 ;  /* 0x0000006b6c777220 */ /* 0x048fe40000410000 */
[----:B------:R-:W-:Y:S01]  /*51e0*/  FMUL.FTZ R107, R108, R106 ;  /* 0x0000006a6c6b7220 */ /* 0x000fe20000410000 */
[----:B-----5:R-:W-:Y:S02]  /*51f0*/  PRMT R106, RZ, 0x5410, R109 ;  /* 0x00005410ff6a7816 */ /* 0x020fe4000000006d */
[----:B------:R-:W-:Y:S02]  /*5200*/  PRMT R108, RZ, 0x5410, R113 ;  /* 0x00005410ff6c7816 */ /* 0x000fe40000000071 */
[----:B------:R2:W-:Y:S01]  /*5210*/  MUFU.COS R137, R117 ;  /* 0x0000007500897308 */ /* 0x0005e20000000000 */
[C---:B------:R-:W-:Y:S02]  /*5220*/  FMUL.FTZ R106, R73.reuse, R106 ;  /* 0x0000006a496a7220 */ /* 0x040fe40000410000 */
[----:B------:R-:W-:Y:S01]  /*5230*/  FMUL.FTZ R109, R73, R108 ;  /* 0x0000006c496d7220 */ /* 0x000fe20000410000 */
[----:B--2---:R-:W2:Y:S01]  /*5240*/  LDS.U16 R117, [R4+0xc] ;  /* 0x00000c0004757984 */ /* 0x004ea20000000400 */
[----:B------:R-:W-:Y:S01]  /*5250*/  FMUL.RZ R149, R120, 0.15915493667125701904 ;  /* 0x3e22f98378957820 */ /* 0x000fe2000040c000 */
[----:B------:R-:W-:-:S02]  /*5260*/  IADD3 R120, R142, 0x8, RZ ;  /* 0x000000088e787810 */ /* 0x000fc40007ffe0ff */
[----:B------:R-:W-:Y:S02]  /*5270*/  FSEL R108, R106, RZ, !P1 ;  /* 0x000000ff6a6c7208 */ /* 0x000fe40004800000 */
[----:B------:R-:W-:Y:S02]  /*5280*/  FSEL R106, R109, RZ, !P1 ;  /* 0x000000ff6d6a7208 */ /* 0x000fe40004800000 */
[----:B------:R-:W-:Y:S02]  /*5290*/  FSEL R107, R107, RZ, !P1 ;  /* 0x000000ff6b6b7208 */ /* 0x000fe40004800000 */
[----:B------:R-:W-:Y:S01]  /*52a0*/  FSEL R109, R119, 1, !P1 ;  /* 0x3f800000776d7808 */ /* 0x000fe20004800000 */
[C---:B------:R-:W-:Y:S01]  /*52b0*/  FMUL.FTZ R111, R9.reuse, R56 ;  /* 0x00000038096f7220 */ /* 0x040fe20000410000 */
[----:B------:R-:W-:Y:S01]  /*52c0*/  ISETP.GE.U32.AND P1, PT, R120, R35, PT ;  /* 0x000000237800720c */ /* 0x000fe20003f26070 */
[----:B------:R-:W3:Y:S01]  /*52d0*/  LDS.U16 R119, [R4+0x10] ;  /* 0x0000100004777984 */ /* 0x000ee20000000400 */
[----:B------:R-:W-:-:S03]  /*52e0*/  FMUL.FTZ R21, R9, R58 ;  /* 0x0000003a09157220 */ /* 0x000fc60000410000 */
[----:B------:R-:W4:Y:S01]  /*52f0*/  LDS.U16 R120, [R4+0x12] ;  /* 0x0000120004787984 */ /* 0x000f220000000400 */
[----:B------:R-:W5:Y:S08]  /*5300*/  MUFU.EX2 R111, R111 ;  /* 0x0000006f006f7308 */ /* 0x000f700000000800 */
[----:B------:R-:W2:Y:S01]  /*5310*/  MUFU.EX2 R21, R21 ;  /* 0x0000001500157308 */ /* 0x000ea20000000800 */
[----:B------:R-:W-:-:S02]  /*5320*/  FMUL.FTZ R11, R9, R60 ;  /* 0x0000003c090b7220 */ /* 0x000fc40000410000 */
[----:B------:R-:W-:Y:S01]  /*5330*/  FMUL.FTZ R15, R9, R62 ;  /* 0x0000003e090f7220 */ /* 0x000fe20000410000 */
[----:B0-----:R-:W-:Y:S01]  /*5340*/  PRMT R116, RZ, 0x5410, R116 ;  /* 0x00005410ff747816 */ /* 0x001fe20000000074 */
[----:B-----5:R-:W-:-:S03]  /*5350*/  FMUL.FTZ R121, R111, R112 ;  /* 0x000000706f797220 */ /* 0x020fc60000410000 */
[----:B------:R-:W0:Y:S01]  /*5360*/  MUFU.EX2 R11, R11 ;  /* 0x0000000b000b7308 */ /* 0x000e220000000800 */
[----:B------:R-:W-:Y:S01]  /*5370*/  FMUL.FTZ R112, R111, R110 ;  /* 0x0000006e6f707220 */ /* 0x000fe20000410000 */
[----:B-1----:R-:W-:Y:S02]  /*5380*/  PRMT R110, RZ, 0x5410, R115 ;  /* 0x00005410ff6e7816 */ /* 0x002fe40000000073 */
[----:B------:R-:W-:Y:S01]  /*5390*/  PRMT R118, RZ, 0x5410, R118 ;  /* 0x00005410ff767816 */ /* 0x000fe20000000076 */
[----:B--2---:R-:W-:Y:S01]  /*53a0*/  FMUL.FTZ R115, R21, R114 ;  /* 0x0000007215737220 */ /* 0x004fe20000410000 */
[----:B------:R-:W-:Y:S02]  /*53b0*/  PRMT R114, RZ, 0x5410, R117 ;  /* 0x00005410ff727816 */ /* 0x000fe40000000075 */
[----:B------:R-:W1:Y:S01]  /*53c0*/  MUFU.EX2 R15, R15 ;  /* 0x0000000f000f7308 */ /* 0x000e620000000800 */
[C---:B------:R-:W-:Y:S02]  /*53d0*/  FMUL.FTZ R110, R75.reuse, R110 ;  /* 0x0000006e4b6e7220 */ /* 0x040fe40000410000 */
[----:B------:R-:W-:-:S02]  /*53e0*/  FMUL.FTZ R116, R75, R116 ;  /* 0x000000744b747220 */ /* 0x000fc40000410000 */
[C---:B------:R-:W-:Y:S02]  /*53f0*/  FMUL.FTZ R114, R77.reuse, R114 ;  /* 0x000000724d727220 */ /* 0x040fe40000410000 */
[----:B------:R-:W-:Y:S02]  /*5400*/  FMUL.FTZ R117, R77, R118 ;  /* 0x000000764d757220 */ /* 0x000fe40000410000 */
[----:B------:R-:W-:Y:S01]  /*5410*/  FMUL.FTZ R18, R21, R18 ;  /* 0x0000001215127220 */ /* 0x000fe20000410000 */
[----:B------:R-:W-:Y:S01]  /*5420*/  FSEL R113, R110, RZ, !P0 ;  /* 0x000000ff6e717208 */ /* 0x000fe20004000000 */
[----:B------:R-:W-:Y:S01]  /*5430*/  FMUL.FTZ R111, R5, R78 ;  /* 0x0000004e056f7220 */ /* 0x000fe20000410000 */
[----:B------:R-:W-:Y:S01]  /*5440*/  IADD3 R118, R142, 0xa, RZ ;  /* 0x0000000a8e767810 */ /* 0x000fe20007ffe0ff */
[----:B------:R-:W-:Y:S01]  /*5450*/  FMUL.FTZ R124, R9, R76 ;  /* 0x0000004c097c7220 */ /* 0x000fe20000410000 */
[----:B------:R-:W-:Y:S01]  /*5460*/  FSEL R110, R116, RZ, !P0 ;  /* 0x000000ff746e7208 */ /* 0x000fe20004000000 */
[----:B------:R-:W2:Y:S01]  /*5470*/  LDS.U16 R21, [R4+0x1a] ;  /* 0x00001a0004157984 */ /* 0x000ea20000000400 */
[----:B------:R-:W-:-:S02]  /*5480*/  FSEL R116, R114, RZ, !P4 ;  /* 0x000000ff72747208 */ /* 0x000fc40006000000 */
[----:B------:R-:W-:Y:S02]  /*5490*/  FSEL R115, R115, RZ, !P4 ;  /* 0x000000ff73737208 */ /* 0x000fe40006000000 */
[----:B------:R-:W-:Y:S02]  /*54a0*/  FSEL R117, R117, RZ, !P4 ;  /* 0x000000ff75757208 */ /* 0x000fe40006000000 */
[----:B------:R-:W-:Y:S02]  /*54b0*/  FSEL R114, R18, 1, !P4 ;  /* 0x3f80000012727808 */ /* 0x000fe40006000000 */
[----:B------:R-:W-:Y:S01]  /*54c0*/  IADD3 R122, R142, 0x9, RZ ;  /* 0x000000098e7a7810 */ /* 0x000fe20007ffe0ff */
[----:B------:R-:W-:Y:S01]  /*54d0*/  FMUL.RZ R152, R111, 0.15915493667125701904 ;  /* 0x3e22f9836f987820 */ /* 0x000fe2000040c000 */
[----:B------:R-:W-:Y:S01]  /*54e0*/  ISETP.GE.U32.AND P4, PT, R118, R35, PT ;  /* 0x000000237600720c */ /* 0x000fe20003f86070 */
[----:B0-----:R-:W-:Y:S01]  /*54f0*/  FMUL.FTZ R118, R11, R8 ;  /* 0x000000080b767220 */ /* 0x001fe20000410000 */
[----:B---3--:R-:W-:-:S02]  /*5500*/  PRMT R8, RZ, 0x5410, R119 ;  /* 0x00005410ff087816 */ /* 0x008fc40000000077 */
[----:B----4-:R-:W-:Y:S02]  /*5510*/  PRMT R120, RZ, 0x5410, R120 ;  /* 0x00005410ff787816 */ /* 0x010fe40000000078 */
[----:B------:R-:W-:Y:S01]  /*5520*/  FSEL R112, R112, RZ, !P0 ;  /* 0x000000ff70707208 */ /* 0x000fe20004000000 */
[----:B------:R-:W-:Y:S01]  /*5530*/  FMUL.FTZ R7, R11, R7 ;  /* 0x000000070b077220 */ /* 0x000fe20000410000 */
[----:B------:R-:W-:Y:S01]  /*5540*/  FSEL R111, R121, 1, !P0 ;  /* 0x3f800000796f7808 */ /* 0x000fe20004000000 */
[----:B-1----:R-:W-:Y:S01]  /*5550*/  FMUL.FTZ R12, R15, R12 ;  /* 0x0000000c0f0c7220 */ /* 0x002fe20000410000 */
[----:B------:R-:W-:Y:S01]  /*5560*/  ISETP.GE.U32.AND P0, PT, R122, R35, PT ;  /* 0x000000237a00720c */ /* 0x000fe20003f06070 */
[C---:B------:R-:W-:Y:S01]  /*5570*/  FMUL.FTZ R8, R79.reuse, R8 ;  /* 0x000000084f087220 */ /* 0x040fe20000410000 */
[----:B------:R-:W0:Y:S01]  /*5580*/  LDS.U16 R122, [R4+0x14] ;  /* 0x00001400047a7984 */ /* 0x000e220000000400 */
[----:B------:R-:W-:Y:S01]  /*5590*/  FMUL.FTZ R120, R79, R120 ;  /* 0x000000784f787220 */ /* 0x000fe20000410000 */
[----:B------:R1:W-:Y:S01]  /*55a0*/  MUFU.EX2 R148, R124 ;  /* 0x0000007c00947308 */ /* 0x0003e20000000800 */
[----:B------:R-:W-:Y:S01]  /*55b0*/  FMUL.FTZ R15, R15, R6 ;  /* 0x000000060f0f7220 */ /* 0x000fe20000410000 */
[----:B------:R-:W-:Y:S01]  /*55c0*/  PRMT R6, RZ, 0x5410, R123 ;  /* 0x00005410ff067816 */ /* 0x000fe2000000007b */
[----:B------:R-:W3:Y:S01]  /*55d0*/  LDS.U16 R18, [R4+0x18] ;  /* 0x0000180004127984 */ /* 0x000ee20000000400 */
[----:B------:R-:W-:-:S02]  /*55e0*/  FSEL R119, R7, RZ, !P6 ;  /* 0x000000ff07777208 */ /* 0x000fc40007000000 */
[----:B------:R-:W-:Y:S01]  /*55f0*/  FSEL R121, R8, RZ, !P6 ;  /* 0x000000ff08797208 */ /* 0x000fe20007000000 */
[----:B------:R-:W-:Y:S01]  /*5600*/  LDS.U16 R7, [R4+0x1c] ;  /* 0x00001c0004077984 */ /* 0x000fe20000000400 */
[----:B-1----:R-:W-:Y:S02]  /*5610*/  IADD3 R124, R142, 0xb, RZ ;  /* 0x0000000b8e7c7810 */ /* 0x002fe40007ffe0ff */
[----:B------:R-:W-:Y:S01]  /*5620*/  FSEL R120, R120, RZ, !P6 ;  /* 0x000000ff78787208 */ /* 0x000fe20007000000 */
[----:B------:R-:W1:Y:S01]  /*5630*/  LDS.U16 R8, [R4+0x1e] ;  /* 0x00001e0004087984 */ /* 0x000e620000000400 */
[----:B------:R-:W-:Y:S02]  /*5640*/  FSEL R118, R118, 1, !P6 ;  /* 0x3f80000076767808 */ /* 0x000fe40007000000 */
[----:B------:R-:W-:Y:S01]  /*5650*/  ISETP.GE.U32.AND P6, PT, R124, R35, PT ;  /* 0x000000237c00720c */ /* 0x000fe20003fc6070 */
[----:B------:R-:W-:Y:S02]  /*5660*/  FMUL.FTZ R124, R81, R6 ;  /* 0x00000006517c7220 */ /* 0x000fe40000410000 */
[----:B------:R-:W4:Y:S01]  /*5670*/  LDS.U16 R6, [R4+0x20] ;  /* 0x0000200004067984 */ /* 0x000f220000000400 */
[C---:B------:R-:W-:Y:S01]  /*5680*/  FMUL.FTZ R20, R9.reuse, R64 ;  /* 0x0000004009147220 */ /* 0x040fe20000410000 */
[----:B------:R-:W-:Y:S01]  /*5690*/  FSEL R125, R12, 1, !P5 ;  /* 0x3f8000000c7d7808 */ /* 0x000fe20006800000 */
[----:B------:R-:W-:-:S02]  /*56a0*/  FMUL.FTZ R130, R9, R66 ;  /* 0x0000004209827220 */ /* 0x000fc40000410000 */
[----:B------:R-:W-:Y:S02]  /*56b0*/  FMUL.FTZ R12, R5, R80 ;  /* 0x00000050050c7220 */ /* 0x000fe40000410000 */
[----:B------:R-:W5:Y:S02]  /*56c0*/  MUFU.EX2 R20, R20 ;  /* 0x0000001400147308 */ /* 0x000f640000000800 */
[----:B------:R-:W-:Y:S01]  /*56d0*/  FMUL.RZ R153, R12, 0.15915493667125701904 ;  /* 0x3e22f9830c997820 */ /* 0x000fe2000040c000 */
[----:B--2---:R-:W-:-:S05]  /*56e0*/  PRMT R12, RZ, 0x5410, R21 ;  /* 0x00005410ff0c7816 */ /* 0x004fca0000000015 */
[----:B------:R-:W2:Y:S01]  /*56f0*/  MUFU.EX2 R130, R130 ;  /* 0x0000008200827308 */ /* 0x000ea20000000800 */
[----:B------:R-:W-:Y:S01]  /*5700*/  FMUL.FTZ R134, R9, R82 ;  /* 0x0000005209867220 */ /* 0x000fe20000410000 */
[----:B0-----:R-:W-:Y:S01]  /*5710*/  PRMT R122, RZ, 0x5410, R122 ;  /* 0x00005410ff7a7816 */ /* 0x001fe2000000007a */
[----:B------:R-:W-:Y:S01]  /*5720*/  FMUL.FTZ R12, R83, R12 ;  /* 0x0000000c530c7220 */ /* 0x000fe20000410000 */
[----:B---3--:R-:W-:-:S03]  /*5730*/  PRMT R18, RZ, 0x5410, R18 ;  /* 0x00005410ff127816 */ /* 0x008fc60000000012 */
[----:B------:R-:W-:Y:S01]  /*5740*/  FMUL.FTZ R123, R81, R122 ;  /* 0x0000007a517b7220 */ /* 0x000fe20000410000 */
[----:B------:R-:W-:Y:S02]  /*5750*/  FSEL R122, R15, RZ, !P5 ;  /* 0x000000ff0f7a7208 */ /* 0x000fe40006800000 */
[----:B------:R0:W-:Y:S01]  /*5760*/  MUFU.EX2 R15, R134 ;  /* 0x00000086000f7308 */ /* 0x0001e20000000800 */
[----:B------:R-:W-:Y:S02]  /*5770*/  FMUL.FTZ R133, R9, R80 ;  /* 0x0000005009857220 */ /* 0x000fe40000410000 */
[----:B------:R-:W-:Y:S01]  /*5780*/  FMUL.FTZ R18, R83, R18 ;  /* 0x0000001253127220 */ /* 0x000fe20000410000 */
[----:B-1----:R-:W-:Y:S01]  /*5790*/  PRMT R8, RZ, 0x5410, R8 ;  /* 0x00005410ff087816 */ /* 0x002fe20000000008 */
[----:B-----5:R-:W-:Y:S01]  /*57a0*/  FMUL.FTZ R14, R20, R14 ;  /* 0x0000000e140e7220 */ /* 0x020fe20000410000 */
[----:B0-----:R-:W-:Y:S02]  /*57b0*/  FSEL R134, R12, RZ, !P3 ;  /* 0x000000ff0c867208 */ /* 0x001fe40005800000 */
[----:B------:R-:W-:-:S02]  /*57c0*/  PRMT R12, RZ, 0x5410, R7 ;  /* 0x00005410ff0c7816 */ /* 0x000fc40000000007 */
[----:B----4-:R-:W-:Y:S01]  /*57d0*/  PRMT R6, RZ, 0x5410, R6 ;  /* 0x00005410ff067816 */ /* 0x010fe20000000006 */
[----:B------:R-:W-:Y:S01]  /*57e0*/  FMUL.FTZ R5, R5, R82 ;  /* 0x0000005205057220 */ /* 0x000fe20000410000 */
[----:B------:R0:W-:Y:S01]  /*57f0*/  MUFU.EX2 R151, R133 ;  /* 0x0000008500977308 */ /* 0x0001e20000000800 */
[----:B--2---:R-:W-:Y:S01]  /*5800*/  FMUL.FTZ R144, R130, R126 ;  /* 0x0000007e82907220 */ /* 0x004fe20000410000 */
[----:B------:R-:W-:Y:S01]  /*5810*/  FSEL R135, R14, 1, !P3 ;  /* 0x3f8000000e877808 */ /* 0x000fe20005800000 */
[----:B------:R-:W-:Y:S02]  /*5820*/  FMUL.FTZ R19, R130, R19 ;  /* 0x0000001382137220 */ /* 0x000fe40000410000 */
[C---:B------:R-:W-:Y:S02]  /*5830*/  FMUL.FTZ R12, R85.reuse, R12 ;  /* 0x0000000c550c7220 */ /* 0x040fe40000410000 */
[----:B------:R-:W-:Y:S01]  /*5840*/  FMUL.FTZ R8, R85, R8 ;  /* 0x0000000855087220 */ /* 0x000fe20000410000 */
[----:B0-----:R-:W-:Y:S01]  /*5850*/  FSEL R133, R18, RZ, !P3 ;  /* 0x000000ff12857208 */ /* 0x001fe20005800000 */
[----:B------:R-:W-:Y:S01]  /*5860*/  FMUL.FTZ R6, R87, R6 ;  /* 0x0000000657067220 */ /* 0x000fe20000410000 */
[----:B------:R-:W-:Y:S01]  /*5870*/  IADD3 R18, R142, 0xe, RZ ;  /* 0x0000000e8e127810 */ /* 0x000fe20007ffe0ff */
[----:B------:R-:W-:Y:S01]  /*5880*/  FMUL.FTZ R138, R9, R70 ;  /* 0x00000046098a7220 */ /* 0x000fe20000410000 */
[----:B------:R-:W0:Y:S01]  /*5890*/  MUFU.COS R14, R153 ;  /* 0x00000099000e7308 */ /* 0x000e220000000000 */
[----:B------:R-:W-:-:S02]  /*58a0*/  FMUL.RZ R7, R5, 0.15915493667125701904 ;  /* 0x3e22f98305077820 */ /* 0x000fc4000040c000 */
[----:B------:R-:W-:Y:S01]  /*58b0*/  FMUL.FTZ R140, R9, R72 ;  /* 0x00000048098c7220 */ /* 0x000fe20000410000 */
[----:B------:R-:W-:Y:S01]  /*58c0*/  FSEL R126, R19, RZ, !P2 ;  /* 0x000000ff137e7208 */ /* 0x000fe20005000000 */
[----:B------:R-:W-:Y:S01]  /*58d0*/  FMUL.FTZ R5, R129, R128 ;  /* 0x0000008081057220 */ /* 0x000fe20000410000 */
[----:B------:R-:W-:Y:S02]  /*58e0*/  FSEL R130, R12, RZ, !P2 ;  /* 0x000000ff0c827208 */ /* 0x000fe40005000000 */
[----:B------:R-:W-:Y:S02]  /*58f0*/  FSEL R143, R8, RZ, !P2 ;  /* 0x000000ff088f7208 */ /* 0x000fe40005000000 */
[----:B------:R-:W-:Y:S02]  /*5900*/  FSEL R144, R144, 1, !P2 ;  /* 0x3f80000090907808 */ /* 0x000fe40005000000 */
[----:B------:R-:W-:Y:S02]  /*5910*/  FSEL R128, R6, RZ, !P1 ;  /* 0x000000ff06807208 */ /* 0x000fe40004800000 */
[----:B------:R-:W-:Y:S01]  /*5920*/  ISETP.GE.U32.AND P2, PT, R18, R35, PT ;  /* 0x000000231200720c */ /* 0x000fe20003f46070 */
[----:B------:R-:W1:Y:S01]  /*5930*/  MUFU.COS R6, R7 ;  /* 0x0000000700067308 */ /* 0x000e620000000000 */
[----:B------:R-:W-:-:S07]  /*5940*/  FMUL.FTZ R146, R9, R74 ;  /* 0x0000004a09927220 */ /* 0x000fce0000410000 */
[----:B------:R0:W2:Y:S01]  /*5950*/  MUFU.SIN R18, R7 ;  /* 0x0000000700127308 */ /* 0x0000a20000000400 */
[----:B------:R-:W-:Y:S01]  /*5960*/  FMUL.FTZ R13, R20, R13 ;  /* 0x0000000d140d7220 */ /* 0x000fe20000410000 */
[----:B------:R-:W-:-:S06]  /*5970*/  IADD3 R132, R142, 0xc, RZ ;  /* 0x0000000c8e847810 */ /* 0x000fcc0007ffe0ff */
[----:B------:R-:W3:Y:S01]  /*5980*/  MUFU.EX2 R138, R138 ;  /* 0x0000008a008a7308 */ /* 0x000ee20000000800 */
[C---:B------:R-:W-:Y:S02]  /*5990*/  IADD3 R20, R142.reuse, 0xd, RZ ;  /* 0x0000000d8e147810 */ /* 0x040fe40007ffe0ff */
[----:B------:R-:W-:-:S05]  /*59a0*/  IADD3 R12, R142, 0xf, RZ ;  /* 0x0000000f8e0c7810 */ /* 0x000fca0007ffe0ff */
[----:B------:R-:W4:Y:S01]  /*59b0*/  MUFU.EX2 R140, R140 ;  /* 0x0000008c008c7308 */ /* 0x000f220000000800 */
[----:B------:R-:W-:Y:S01]  /*59c0*/  FSEL R142, R5, 1, !P1 ;  /* 0x3f800000058e7808 */ /* 0x000fe20004800000 */
[-C--:B------:R-:W-:Y:S02]  /*59d0*/  FMUL.FTZ R5, R102, R107.reuse ;  /* 0x0000006b66057220 */ /* 0x080fe40000410000 */
[----:B0-----:R-:W-:Y:S02]  /*59e0*/  FMUL.FTZ R7, R151, R14 ;  /* 0x0000000e97077220 */ /* 0x001fe40000410000 */
[C---:B------:R-:W-:Y:S02]  /*59f0*/  FMUL.FTZ R14, R104.reuse, R107 ;  /* 0x0000006b680e7220 */ /* 0x040fe40000410000 */
[----:B------:R-:W0:Y:S01]  /*5a00*/  MUFU.EX2 R146, R146 ;  /* 0x0000009200927308 */ /* 0x000e220000000800 */
[----:B------:R-:W-:Y:S01]  /*5a10*/  FFMA.FTZ R19, R104, R109, R5 ;  /* 0x0000006d68137223 */ /* 0x000fe20000010005 */
[----:B------:R-:W-:Y:S01]  /*5a20*/  FSEL R123, R123, RZ, !P5 ;  /* 0x000000ff7b7b7208 */ /* 0x000fe20006800000 */
[C---:B-1----:R-:W-:Y:S01]  /*5a30*/  FMUL.FTZ R5, R15.reuse, R6 ;  /* 0x000000060f057220 */ /* 0x042fe20000410000 */
[----:B------:R-:W-:Y:S01]  /*5a40*/  FSEL R124, R124, RZ, !P5 ;  /* 0x000000ff7c7c7208 */ /* 0x000fe20006800000 */
[----:B--2---:R-:W-:Y:S01]  /*5a50*/  FMUL.FTZ R6, R15, R18 ;  /* 0x000000120f067220 */ /* 0x004fe20000410000 */
[----:B------:R-:W-:Y:S01]  /*5a60*/  ISETP.GE.U32.AND P5, PT, R132, R35, PT ;  /* 0x000000238400720c */ /* 0x000fe20003fa6070 */
[----:B------:R-:W-:Y:S01]  /*5a70*/  FFMA.FTZ R14, R102, R109, -R14 ;  /* 0x0000006d660e7223 */ /* 0x000fe2000001080e */
[----:B------:R-:W-:Y:S01]  /*5a80*/  FSEL R132, R13, RZ, !P3 ;  /* 0x000000ff0d847208 */ /* 0x000fe20005800000 */
[----:B---3--:R-:W-:-:S02]  /*5a90*/  FMUL.FTZ R137, R138, R137 ;  /* 0x000000898a897220 */ /* 0x008fc40000410000 */
[----:B------:R-:W-:Y:S02]  /*5aa0*/  FMUL.FTZ R131, R138, R131 ;  /* 0x000000838a837220 */ /* 0x000fe40000410000 */
[----:B------:R-:W-:Y:S01]  /*5ab0*/  FMUL.FTZ R15, R112, R19 ;  /* 0x00000013700f7220 */ /* 0x000fe20000410000 */
[----:B------:R-:W-:Y:S01]  /*5ac0*/  ISETP.GE.U32.AND P3, PT, R20, R35, PT ;  /* 0x000000231400720c */ /* 0x000fe20003f66070 */
[C---:B----4-:R-:W-:Y:S02]  /*5ad0*/  FMUL.FTZ R138, R140.reuse, R139 ;  /* 0x0000008b8c8a7220 */ /* 0x050fe40000410000 */
[-C--:B------:R-:W-:Y:S02]  /*5ae0*/  FMUL.FTZ R18, R103, R107.reuse ;  /* 0x0000006b67127220 */ /* 0x080fe40000410000 */
[----:B------:R-:W-:Y:S02]  /*5af0*/  FMUL.FTZ R140, R140, R136 ;  /* 0x000000888c8c7220 */ /* 0x000fe40000410000 */
[----:B------:R-:W-:-:S02]  /*5b00*/  FMUL.FTZ R20, R105, R107 ;  /* 0x0000006b69147220 */ /* 0x000fc40000410000 */
[-C--:B------:R-:W-:Y:S02]  /*5b10*/  FMUL.FTZ R136, R112, R14.reuse ;  /* 0x0000000e70887220 */ /* 0x080fe40000410000 */
[----:B------:R-:W-:Y:S02]  /*5b20*/  FFMA.FTZ R14, R111, R14, -R15 ;  /* 0x0000000e6f0e7223 */ /* 0x000fe4000001080f */
[-C--:B------:R-:W-:Y:S02]  /*5b30*/  FFMA.FTZ R15, R105, R109.reuse, -R18 ;  /* 0x0000006d690f7223 */ /* 0x080fe40000010812 */
[----:B------:R-:W-:Y:S02]  /*5b40*/  FFMA.FTZ R21, R103, R109, R20 ;  /* 0x0000006d67157223 */ /* 0x000fe40000010014 */
[----:B------:R-:W-:Y:S02]  /*5b50*/  FFMA.FTZ R136, R111, R19, R136 ;  /* 0x000000136f887223 */ /* 0x000fe40000010088 */
[----:B------:R-:W-:-:S02]  /*5b60*/  FADD.FTZ R15, R108, R15 ;  /* 0x0000000f6c0f7221 */ /* 0x000fc40000010000 */
[----:B0-----:R-:W-:Y:S02]  /*5b70*/  FMUL.FTZ R139, R146, R141 ;  /* 0x0000008d928b7220 */ /* 0x001fe40000410000 */
[C---:B------:R-:W-:Y:S02]  /*5b80*/  FMUL.FTZ R141, R115.reuse, R14 ;  /* 0x0000000e738d7220 */ /* 0x040fe40000410000 */
[----:B------:R-:W-:Y:S02]  /*5b90*/  FADD.FTZ R21, R106, R21 ;  /* 0x000000156a157221 */ /* 0x000fe40000010000 */
[-C--:B------:R-:W-:Y:S02]  /*5ba0*/  FMUL.FTZ R19, R115, R136.reuse ;  /* 0x0000008873137220 */ /* 0x080fe40000410000 */
[----:B------:R-:W-:Y:S02]  /*5bb0*/  FMUL.FTZ R20, R112, R15 ;  /* 0x0000000f70147220 */ /* 0x000fe40000410000 */
[----:B------:R-:W-:-:S02]  /*5bc0*/  FFMA.FTZ R141, R114, R136, R141 ;  /* 0x00000088728d7223 */ /* 0x000fc4000001008d */
[-C--:B------:R-:W-:Y:S02]  /*5bd0*/  FMUL.FTZ R18, R112, R21.reuse ;  /* 0x0000001570127220 */ /* 0x080fe40000410000 */
[----:B------:R-:W-:Y:S02]  /*5be0*/  FFMA.FTZ R19, R114, R14, -R19 ;  /* 0x0000000e72137223 */ /* 0x000fe40000010813 */
[----:B------:R-:W-:Y:S02]  /*5bf0*/  FFMA.FTZ R21, R111, R21, R20 ;  /* 0x000000156f157223 */ /* 0x000fe40000010014 */
[----:B------:R-:W-:Y:S02]  /*5c00*/  FMUL.FTZ R14, R119, R141 ;  /* 0x0000008d770e7220 */ /* 0x000fe40000410000 */
[----:B------:R-:W-:Y:S02]  /*5c10*/  FFMA.FTZ R18, R111, R15, -R18 ;  /* 0x0000000f6f127223 */ /* 0x000fe40000010812 */
[----:B------:R-:W-:-:S02]  /*5c20*/  FMUL.FTZ R15, R119, R19 ;  /* 0x00000013770f7220 */ /* 0x000fc40000410000 */
[----:B------:R-:W-:Y:S02]  /*5c30*/  FADD.FTZ R21, R110, R21 ;  /* 0x000000156e157221 */ /* 0x000fe40000010000 */
[----:B------:R-:W-:Y:S02]  /*5c40*/  FMUL.FTZ R11, R9, R78 ;  /* 0x0000004e090b7220 */ /* 0x000fe40000410000 */
[C---:B------:R-:W-:Y:S01]  /*5c50*/  FFMA.FTZ R19, R118.reuse, R19, -R14 ;  /* 0x0000001376137223 */ /* 0x040fe2000001080e */
[----:B------:R-:W0:Y:S01]  /*5c60*/  LDS.U16 R9, [R4+0x22] ;  /* 0x0000220004097984 */ /* 0x000e220000000400 */
[----:B------:R-:W-:Y:S02]  /*5c70*/  FADD.FTZ R18, R113, R18 ;  /* 0x0000001271127221 */ /* 0x000fe40000010000 */
[----:B------:R-:W-:Y:S02]  /*5c80*/  FFMA.FTZ R141, R118, R141, R15 ;  /* 0x0000008d768d7223 */ /* 0x000fe4000001000f */
[----:B------:R-:W-:-:S02]  /*5c90*/  FMUL.FTZ R15, R115, R21 ;  /* 0x00000015730f7220 */ /* 0x000fc40000410000 */
[C---:B------:R-:W-:Y:S02]  /*5ca0*/  FMUL.FTZ R136, R122.reuse, R19 ;  /* 0x000000137a887220 */ /* 0x040fe40000410000 */
[-C--:B------:R-:W-:Y:S02]  /*5cb0*/  FMUL.FTZ R14, R115, R18.reuse ;  /* 0x00000012730e7220 */ /* 0x080fe40000410000 */
[-C--:B------:R-:W-:Y:S02]  /*5cc0*/  FMUL.FTZ R20, R122, R141.reuse ;  /* 0x0000008d7a147220 */ /* 0x080fe40000410000 */
[C---:B------:R-:W-:Y:S02]  /*5cd0*/  FFMA.FTZ R15, R114.reuse, R18, -R15 ;  /* 0x00000012720f7223 */ /* 0x040fe4000001080f */
[----:B------:R-:W-:Y:S02]  /*5ce0*/  FFMA.FTZ R136, R125, R141, R136 ;  /* 0x0000008d7d887223 */ /* 0x000fe40000010088 */
[----:B------:R-:W-:-:S02]  /*5cf0*/  FFMA.FTZ R14, R114, R21, R14 ;  /* 0x00000015720e7223 */ /* 0x000fc4000001000e */
[----:B------:R-:W-:Y:S02]  /*5d00*/  FFMA.FTZ R20, R125, R19, -R20 ;  /* 0x000000137d147223 */ /* 0x000fe40000010814 */
[----:B------:R-:W-:Y:S02]  /*5d10*/  FADD.FTZ R15, R116, R15 ;  /* 0x0000000f740f7221 */ /* 0x000fe40000010000 */
[C---:B------:R-:W-:Y:S02]  /*5d20*/  FMUL.FTZ R18, R132.reuse, R136 ;  /* 0x0000008884127220 */ /* 0x040fe40000410000 */
[----:B------:R-:W-:Y:S02]  /*5d30*/  FADD.FTZ R14, R117, R14 ;  /* 0x0000000e750e7221 */ /* 0x000fe40000010000 */
[----:B------:R-:W-:Y:S02]  /*5d40*/  FMUL.FTZ R141, R132, R20 ;  /* 0x00000014848d7220 */ /* 0x000fe40000410000 */
[----:B------:R-:W-:-:S02]  /*5d50*/  FMUL.FTZ R19, R119, R15 ;  /* 0x0000000f77137220 */ /* 0x000fc40000410000 */
[----:B------:R-:W-:Y:S02]  /*5d60*/  FFMA.FTZ R21, R135, R20, -R18 ;  /* 0x0000001487157223 */ /* 0x000fe40000010812 */
[----:B------:R-:W-:Y:S02]  /*5d70*/  FMUL.FTZ R18, R119, R14 ;  /* 0x0000000e77127220 */ /* 0x000fe40000410000 */
[----:B------:R-:W-:Y:S02]  /*5d80*/  FFMA.FTZ R141, R135, R136, R141 ;  /* 0x00000088878d7223 */ /* 0x000fe4000001008d */
[----:B------:R-:W-:Y:S02]  /*5d90*/  FMUL.FTZ R127, R129, R127 ;  /* 0x0000007f817f7220 */ /* 0x000fe40000410000 */
[----:B------:R-:W-:Y:S02]  /*5da0*/  FFMA.FTZ R19, R118, R14, R19 ;  /* 0x0000000e76137223 */ /* 0x000fe40000010013 */
[----:B------:R-:W-:Y:S01]  /*5db0*/  FMUL.FTZ R20, R126, R21 ;  /* 0x000000157e147220 */ /* 0x000fe20000410000 */
[----:B------:R-:W1:Y:S01]  /*5dc0*/  MUFU.SIN R147, R149 ;  /* 0x0000009500937308 */ /* 0x000e620000000400 */
[----:B------:R-:W-:-:S02]  /*5dd0*/  FFMA.FTZ R18, R118, R15, -R18 ;  /* 0x0000000f76127223 */ /* 0x000fc40000010812 */
[-C--:B------:R-:W-:Y:S01]  /*5de0*/  FMUL.FTZ R14, R126, R141.reuse ;  /* 0x0000008d7e0e7220 */ /* 0x080fe20000410000 */
[----:B------:R-:W-:Y:S01]  /*5df0*/  FSEL R127, R127, RZ, !P1 ;  /* 0x000000ff7f7f7208 */ /* 0x000fe20004800000 */
[----:B------:R-:W-:Y:S02]  /*5e00*/  FADD.FTZ R19, R120, R19 ;  /* 0x0000001378137221 */ /* 0x000fe40000010000 */
[C---:B------:R-:W-:Y:S02]  /*5e10*/  FFMA.FTZ R141, R144.reuse, R141, R20 ;  /* 0x0000008d908d7223 */ /* 0x040fe40000010014 */
[----:B------:R-:W-:Y:S02]  /*5e20*/  FADD.FTZ R18, R121, R18 ;  /* 0x0000001279127221 */ /* 0x000fe40000010000 */
[----:B------:R-:W-:Y:S02]  /*5e30*/  FFMA.FTZ R21, R144, R21, -R14 ;  /* 0x0000001590157223 */ /* 0x000fe4000001080e */
[----:B------:R-:W-:-:S02]  /*5e40*/  FMUL.FTZ R14, R122, R19 ;  /* 0x000000137a0e7220 */ /* 0x000fc40000410000 */
[----:B------:R-:W-:Y:S02]  /*5e50*/  FMUL.FTZ R15, R127, R141 ;  /* 0x0000008d7f0f7220 */ /* 0x000fe40000410000 */
[-C--:B------:R-:W-:Y:S02]  /*5e60*/  FMUL.FTZ R20, R122, R18.reuse ;  /* 0x000000127a147220 */ /* 0x080fe40000410000 */
[----:B------:R-:W-:Y:S02]  /*5e70*/  FFMA.FTZ R18, R125, R18, -R14 ;  /* 0x000000127d127223 */ /* 0x000fe4000001080e */
[-C--:B------:R-:W-:Y:S01]  /*5e80*/  FMUL.FTZ R136, R127, R21.reuse ;  /* 0x000000157f887220 */ /* 0x080fe20000410000 */
[----:B------:R-:W2:Y:S01]  /*5e90*/  LDS.U16 R14, [R4+0x24] ;  /* 0x00002400040e7984 */ /* 0x000ea20000000400 */
[----:B------:R-:W-:Y:S02]  /*5ea0*/  FFMA.FTZ R21, R142, R21, -R15 ;  /* 0x000000158e157223 */ /* 0x000fe4000001080f */
[----:B------:R-:W-:Y:S01]  /*5eb0*/  FFMA.FTZ R19, R125, R19, R20 ;  /* 0x000000137d137223 */ /* 0x000fe20000010014 */
[----:B------:R-:W3:Y:S01]  /*5ec0*/  LDS.U16 R15, [R4+0x26] ;  /* 0x00002600040f7984 */ /* 0x000ee20000000400 */
[----:B------:R-:W-:Y:S01]  /*5ed0*/  FADD.FTZ R18, R123, R18 ;  /* 0x000000127b127221 */ /* 0x000fe20000010000 */
[----:B------:R-:W4:Y:S01]  /*5ee0*/  MUFU.COS R149, R149 ;  /* 0x0000009500957308 */ /* 0x000f220000000000 */
[----:B------:R-:W-:Y:S01]  /*5ef0*/  FADD.FTZ R19, R124, R19 ;  /* 0x000000137c137221 */ /* 0x000fe20000010000 */
[----:B------:R-:W-:Y:S01]  /*5f00*/  FSEL R131, R131, RZ, !P0 ;  /* 0x000000ff83837208 */ /* 0x000fe20004000000 */
[----:B------:R-:W-:-:S02]  /*5f10*/  FMUL.FTZ R145, R146, R145 ;  /* 0x0000009192917220 */ /* 0x000fc40000410000 */
[----:B-1----:R-:W-:Y:S02]  /*5f20*/  FMUL.FTZ R13, R148, R147 ;  /* 0x00000093940d7220 */ /* 0x002fe40000410000 */
[----:B------:R-:W-:Y:S02]  /*5f30*/  FFMA.FTZ R147, R142, R141, R136 ;  /* 0x0000008d8e937223 */ /* 0x000fe40000010088 */
[C---:B------:R-:W-:Y:S01]  /*5f40*/  FMUL.FTZ R146, R132.reuse, R18 ;  /* 0x0000001284927220 */ /* 0x040fe20000410000 */
[----:B0-----:R-:W-:Y:S01]  /*5f50*/  PRMT R8, RZ, 0x5410, R9 ;  /* 0x00005410ff087816 */ /* 0x001fe20000000009 */
[----:B------:R-:W-:Y:S01]  /*5f60*/  FMUL.FTZ R20, R132, R19 ;  /* 0x0000001384147220 */ /* 0x000fe20000410000 */
[----:B------:R-:W-:Y:S01]  /*5f70*/  FSEL R136, R137, 1, !P0 ;  /* 0x3f80000089887808 */ /* 0x000fe20004000000 */
[----:B------:R-:W-:Y:S01]  /*5f80*/  FMUL.FTZ R141, R131, R147 ;  /* 0x00000093838d7220 */ /* 0x000fe20000410000 */
[----:B------:R-:W-:Y:S01]  /*5f90*/  MUFU.SIN R150, R152 ;  /* 0x0000009800967308 */ /* 0x000fe20000000400 */
[----:B------:R-:W-:-:S02]  /*5fa0*/  FFMA.FTZ R19, R135, R19, R146 ;  /* 0x0000001387137223 */ /* 0x000fc40000010092 */
[----:B------:R-:W-:Y:S02]  /*5fb0*/  FFMA.FTZ R20, R135, R18, -R20 ;  /* 0x0000001287147223 */ /* 0x000fe40000010814 */
[----:B------:R-:W-:Y:S01]  /*5fc0*/  FMUL.FTZ R8, R87, R8 ;  /* 0x0000000857087220 */ /* 0x000fe20000410000 */
[----:B------:R-:W0:Y:S02]  /*5fd0*/  LDS.U16 R18, [R4+0x28] ;  /* 0x0000280004127984 */ /* 0x000e240000000400 */
[----:B------:R-:W-:Y:S01]  /*5fe0*/  MUFU.COS R152, R152 ;  /* 0x0000009800987308 */ /* 0x000fe20000000000 */
[-C--:B------:R-:W-:Y:S01]  /*5ff0*/  FFMA.FTZ R146, R136, R21.reuse, -R141 ;  /* 0x0000001588927223 */ /* 0x080fe2000001088d */
[----:B------:R-:W-:Y:S01]  /*6000*/  FSEL R137, R140, RZ, !P4 ;  /* 0x000000ff8c897208 */ /* 0x000fe20006000000 */
[----:B------:R-:W-:Y:S02]  /*6010*/  FADD.FTZ R141, R134, R19 ;  /* 0x00000013868d7221 */ /* 0x000fe40000010000 */
[----:B------:R-:W1:Y:S03]  /*6020*/  LDS.U16 R19, [R4+0x2a] ;  /* 0x00002a0004137984 */ /* 0x000e660000000400 */
[----:B------:R-:W5:Y:S01]  /*6030*/  MUFU.EX2 R11, R11 ;  /* 0x0000000b000b7308 */ /* 0x000f620000000800 */
[----:B------:R-:W-:Y:S01]  /*6040*/  FMUL.FTZ R140, R131, R21 ;  /* 0x00000015838c7220 */ /* 0x000fe20000410000 */
[----:B------:R-:W-:Y:S01]  /*6050*/  FSEL R129, R8, RZ, !P1 ;  /* 0x000000ff08817208 */ /* 0x000fe20004800000 */
[----:B------:R-:W-:Y:S01]  /*6060*/  FADD.FTZ R21, R133, R20 ;  /* 0x0000001485157221 */ /* 0x000fe20000010000 */
[----:B------:R-:W-:Y:S01]  /*6070*/  ISETP.GE.U32.AND P1, PT, R12, R35, PT ;  /* 0x000000230c00720c */ /* 0x000fe20003f26070 */
[----:B------:R-:W-:-:S03]  /*6080*/  FMUL.FTZ R20, R126, R141 ;  /* 0x0000008d7e147220 */ /* 0x000fc60000410000 */
[----:B------:R-:W0:Y:S01]  /*6090*/  MUFU.SIN R154, R153 ;  /* 0x00000099009a7308 */ /* 0x000e220000000400 */
[----:B----4-:R-:W-:Y:S02]  /*60a0*/  FMUL.FTZ R12, R148, R149 ;  /* 0x00000095940c7220 */ /* 0x010fe40000410000 */
[----:B------:R-:W-:Y:S02]  /*60b0*/  FFMA.FTZ R148, R136, R147, R140 ;  /* 0x0000009388947223 */ /* 0x000fe4000001008c */
[-C--:B------:R-:W-:Y:S02]  /*60c0*/  FMUL.FTZ R140, R126, R21.reuse ;  /* 0x000000157e8c7220 */ /* 0x080fe40000410000 */
[----:B------:R-:W-:Y:S01]  /*60d0*/  FFMA.FTZ R21, R144, R21, -R20 ;  /* 0x0000001590157223 */ /* 0x000fe20000010814 */
[----:B------:R-:W-:Y:S01]  /*60e0*/  FSEL R138, R138, 1, !P4 ;  /* 0x3f8000008a8a7808 */ /* 0x000fe20006000000 */
[----:B------:R-:W-:Y:S01]  /*60f0*/  FMUL.FTZ R147, R137, R148 ;  /* 0x0000009489937220 */ /* 0x000fe20000410000 */
[----:B------:R-:W-:Y:S01]  /*6100*/  LDS.U16 R20, [R4+0x2c] ;  /* 0x00002c0004147984 */ /* 0x000fe20000000400 */
[----:B------:R-:W-:-:S02]  /*6110*/  FFMA.FTZ R140, R144, R141, R140 ;  /* 0x0000008d908c7223 */ /* 0x000fc4000001008c */
[----:B------:R-:W-:Y:S02]  /*6120*/  FADD.FTZ R141, R130, R21 ;  /* 0x00000015828d7221 */ /* 0x000fe40000010000 */
[C---:B-----5:R-:W-:Y:S01]  /*6130*/  FMUL.FTZ R9, R11.reuse, R152 ;  /* 0x000000980b097220 */ /* 0x060fe20000410000 */
[----:B------:R-:W4:Y:S01]  /*6140*/  LDS.U16 R21, [R4+0x2e] ;  /* 0x00002e0004157984 */ /* 0x000f220000000400 */
[----:B------:R-:W-:Y:S02]  /*6150*/  FMUL.FTZ R11, R11, R150 ;  /* 0x000000960b0b7220 */ /* 0x000fe40000410000 */
[-C--:B------:R-:W-:Y:S01]  /*6160*/  FFMA.FTZ R150, R138, R146.reuse, -R147 ;  /* 0x000000928a967223 */ /* 0x080fe20000010893 */
[----:B--2---:R-:W-:Y:S01]  /*6170*/  PRMT R14, RZ, 0x5410, R14 ;  /* 0x00005410ff0e7816 */ /* 0x004fe2000000000e */
[----:B------:R-:W-:Y:S01]  /*6180*/  FMUL.FTZ R149, R137, R146 ;  /* 0x0000009289957220 */ /* 0x000fe20000410000 */
[----:B------:R-:W2:Y:S01]  /*6190*/  LDS.U16 R152, [R4+0x30] ;  /* 0x0000300004987984 */ /* 0x000ea20000000400 */
[----:B------:R-:W-:-:S02]  /*61a0*/  FADD.FTZ R140, R143, R140 ;  /* 0x0000008c8f8c7221 */ /* 0x000fc40000010000 */
[-C--:B------:R-:W-:Y:S02]  /*61b0*/  FMUL.FTZ R147, R127, R141.reuse ;  /* 0x0000008d7f937220 */ /* 0x080fe40000410000 */
[----:B0-----:R-:W-:Y:S02]  /*61c0*/  FMUL.FTZ R8, R151, R154 ;  /* 0x0000009a97087220 */ /* 0x001fe40000410000 */
[----:B------:R-:W-:Y:S02]  /*61d0*/  FFMA.FTZ R151, R138, R148, R149 ;  /* 0x000000948a977223 */ /* 0x000fe40000010095 */
[-C--:B------:R-:W-:Y:S02]  /*61e0*/  FMUL.FTZ R146, R127, R140.reuse ;  /* 0x0000008c7f927220 */ /* 0x080fe40000410000 */
[C---:B------:R-:W-:Y:S02]  /*61f0*/  FFMA.FTZ R148, R142.reuse, R140, R147 ;  /* 0x0000008c8e947223 */ /* 0x040fe40000010093 */
[----:B------:R-:W-:-:S02]  /*6200*/  FFMA.FTZ R141, R142, R141, -R146 ;  /* 0x0000008d8e8d7223 */ /* 0x000fc40000010892 */
[----:B------:R-:W-:Y:S01]  /*6210*/  FADD.FTZ R148, R129, R148 ;  /* 0x0000009481947221 */ /* 0x000fe20000010000 */
[----:B---3--:R-:W-:Y:S01]  /*6220*/  PRMT R146, RZ, 0x5410, R15 ;  /* 0x00005410ff927816 */ /* 0x008fe2000000000f */
[----:B------:R-:W-:Y:S01]  /*6230*/  FADD.FTZ R147, R128, R141 ;  /* 0x0000008d80937221 */ /* 0x000fe20000010000 */
[----:B------:R-:W-:Y:S01]  /*6240*/  FSEL R140, R145, 1, !P6 ;  /* 0x3f800000918c7808 */ /* 0x000fe20007000000 */
[----:B------:R-:W-:Y:S02]  /*6250*/  FMUL.FTZ R149, R131, R148 ;  /* 0x0000009483957220 */ /* 0x000fe40000410000 */
[C---:B------:R-:W-:Y:S02]  /*6260*/  FMUL.FTZ R145, R89.reuse, R14 ;  /* 0x0000000e59917220 */ /* 0x040fe40000410000 */
[----:B------:R-:W-:Y:S01]  /*6270*/  FMUL.FTZ R141, R89, R146 ;  /* 0x00000092598d7220 */ /* 0x000fe20000410000 */
[----:B------:R-:W0:Y:S01]  /*6280*/  LDS.U16 R14, [R4+0x32] ;  /* 0x00003200040e7984 */ /* 0x000e220000000400 */
[-C--:B------:R-:W-:Y:S01]  /*6290*/  FFMA.FTZ R146, R136, R147.reuse, -R149 ;  /* 0x0000009388927223 */ /* 0x080fe20000010895 */
[----:B------:R-:W-:Y:S01]  /*62a0*/  FSEL R145, R145, RZ, !P0 ;  /* 0x000000ff91917208 */ /* 0x000fe20004000000 */
[----:B------:R-:W-:Y:S01]  /*62b0*/  FMUL.FTZ R147, R131, R147 ;  /* 0x0000009383937220 */ /* 0x000fe20000410000 */
[----:B------:R-:W-:-:S02]  /*62c0*/  FSEL R141, R141, RZ, !P0 ;  /* 0x000000ff8d8d7208 */ /* 0x000fc40004000000 */
[----:B------:R-:W-:Y:S01]  /*62d0*/  PRMT R18, RZ, 0x5410, R18 ;  /* 0x00005410ff127816 */ /* 0x000fe20000000012 */
[----:B------:R-:W-:Y:S02]  /*62e0*/  FFMA.FTZ R148, R136, R148, R147 ;  /* 0x0000009488947223 */ /* 0x000fe40000010093 */
[----:B------:R-:W-:Y:S01]  /*62f0*/  FADD.FTZ R15, R145, R146 ;  /* 0x00000092910f7221 */ /* 0x000fe20000010000 */
[----:B------:R-:W-:Y:S01]  /*6300*/  FSEL R139, R139, RZ, !P6 ;  /* 0x000000ff8b8b7208 */ /* 0x000fe20007000000 */
[----:B------:R-:W-:Y:S01]  /*6310*/  FADD.FTZ R148, R141, R148 ;  /* 0x000000948d947221 */ /* 0x000fe20000010000 */
[----:B-1----:R-:W-:Y:S01]  /*6320*/  PRMT R146, RZ, 0x5410, R19 ;  /* 0x00005410ff927816 */ /* 0x002fe20000000013 */
[----:B------:R-:W-:Y:S02]  /*6330*/  FMUL.FTZ R147, R137, R15 ;  /* 0x0000000f89937220 */ /* 0x000fe40000410000 */
[----:B------:R-:W-:Y:S02]  /*6340*/  FMUL.FTZ R18, R91, R18 ;  /* 0x000000125b127220 */ /* 0x000fe40000410000 */
[----:B------:R-:W-:-:S02]  /*6350*/  FMUL.FTZ R19, R137, R148 ;  /* 0x0000009489137220 */ /* 0x000fc40000410000 */
[----:B------:R-:W-:Y:S02]  /*6360*/  FMUL.FTZ R153, R139, R151 ;  /* 0x000000978b997220 */ /* 0x000fe40000410000 */
[----:B------:R-:W-:Y:S02]  /*6370*/  FMUL.FTZ R146, R91, R146 ;  /* 0x000000925b927220 */ /* 0x000fe40000410000 */
[----:B------:R-:W-:Y:S01]  /*6380*/  FFMA.FTZ R149, R138, R148, R147 ;  /* 0x000000948a957223 */ /* 0x000fe20000010093 */
[----:B------:R-:W-:Y:S01]  /*6390*/  FSEL R147, R18, RZ, !P4 ;  /* 0x000000ff12937208 */ /* 0x000fe20006000000 */
[----:B------:R-:W-:Y:S01]  /*63a0*/  FFMA.FTZ R148, R138, R15, -R19 ;  /* 0x0000000f8a947223 */ /* 0x000fe20000010813 */
[----:B------:R-:W1:Y:S01]  /*63b0*/  LDS.U16 R18, [R4+0x36] ;  /* 0x0000360004127984 */ /* 0x000e620000000400 */
[-C--:B------:R-:W-:Y:S01]  /*63c0*/  FFMA.FTZ R156, R140, R150.reuse, -R153 ;  /* 0x000000968c9c7223 */ /* 0x080fe20000010899 */
[----:B------:R-:W-:Y:S01]  /*63d0*/  FSEL R146, R146, RZ, !P4 ;  /* 0x000000ff92927208 */ /* 0x000fe20006000000 */
[----:B------:R-:W-:Y:S01]  /*63e0*/  FMUL.FTZ R150, R139, R150 ;  /* 0x000000968b967220 */ /* 0x000fe20000410000 */
[----:B------:R-:W3:Y:S01]  /*63f0*/  LDS.U16 R15, [R4+0x34] ;  /* 0x00003400040f7984 */ /* 0x000ee20000000400 */
[----:B------:R-:W-:Y:S01]  /*6400*/  FADD.FTZ R19, R147, R148 ;  /* 0x0000009493137221 */ /* 0x000fe20000010000 */
[----:B----4-:R-:W-:Y:S01]  /*6410*/  PRMT R148, RZ, 0x5410, R21 ;  /* 0x00005410ff947816 */ /* 0x010fe20000000015 */
[----:B------:R-:W-:-:S02]  /*6420*/  FFMA.FTZ R157, R140, R151, R150 ;  /* 0x000000978c9d7223 */ /* 0x000fc40000010096 */
[----:B------:R-:W-:Y:S02]  /*6430*/  FADD.FTZ R150, R146, R149 ;  /* 0x0000009592967221 */ /* 0x000fe40000010000 */
[----:B------:R-:W-:Y:S01]  /*6440*/  FMUL.FTZ R149, R93, R148 ;  /* 0x000000945d957220 */ /* 0x000fe20000410000 */
[----:B------:R-:W-:Y:S01]  /*6450*/  FSEL R148, R13, RZ, !P5 ;  /* 0x000000ff0d947208 */ /* 0x000fe20006800000 */
[C---:B------:R-:W-:Y:S01]  /*6460*/  FMUL.FTZ R21, R139.reuse, R150 ;  /* 0x000000968b157220 */ /* 0x040fe20000410000 */
[----:B------:R-:W-:Y:S01]  /*6470*/  PRMT R20, RZ, 0x5410, R20 ;  /* 0x00005410ff147816 */ /* 0x000fe20000000014 */
[----:B------:R-:W4:Y:S01]  /*6480*/  LDS.U16 R13, [R4+0x38] ;  /* 0x00003800040d7984 */ /* 0x000f220000000400 */
[-C--:B------:R-:W-:Y:S02]  /*6490*/  FMUL.FTZ R151, R139, R19.reuse ;  /* 0x000000138b977220 */ /* 0x080fe40000410000 */
[C---:B------:R-:W-:Y:S02]  /*64a0*/  FFMA.FTZ R21, R140.reuse, R19, -R21 ;  /* 0x000000138c157223 */ /* 0x040fe40000010815 */
[----:B------:R-:W5:Y:S01]  /*64b0*/  LDS.U16 R19, [R4+0x3a] ;  /* 0x00003a0004137984 */ /* 0x000f620000000400 */
[----:B------:R-:W-:Y:S01]  /*64c0*/  FMUL.FTZ R20, R93, R20 ;  /* 0x000000145d147220 */ /* 0x000fe20000410000 */
[----:B------:R-:W-:Y:S01]  /*64d0*/  FSEL R149, R149, RZ, !P6 ;  /* 0x000000ff95957208 */ /* 0x000fe20007000000 */
[----:B------:R-:W-:Y:S01]  /*64e0*/  FFMA.FTZ R154, R140, R150, R151 ;  /* 0x000000968c9a7223 */ /* 0x000fe20000010097 */
[----:B--2---:R-:W-:-:S02]  /*64f0*/  PRMT R152, RZ, 0x5410, R152 ;  /* 0x00005410ff987816 */ /* 0x004fc40000000098 */
[----:B------:R-:W-:Y:S02]  /*6500*/  FSEL R150, R20, RZ, !P6 ;  /* 0x000000ff14967208 */ /* 0x000fe40007000000 */
[----:B------:R-:W-:Y:S01]  /*6510*/  FSEL R151, R12, 1, !P5 ;  /* 0x3f8000000c977808 */ /* 0x000fe20006800000 */
[----:B------:R-:W-:Y:S01]  /*6520*/  FADD.FTZ R12, R149, R154 ;  /* 0x0000009a950c7221 */ /* 0x000fe20000010000 */
[----:B0-----:R-:W-:Y:S01]  /*6530*/  PRMT R14, RZ, 0x5410, R14 ;  /* 0x00005410ff0e7816 */ /* 0x001fe2000000000e */
[----:B------:R-:W-:Y:S01]  /*6540*/  FADD.FTZ R21, R150, R21 ;  /* 0x0000001596157221 */ /* 0x000fe20000010000 */
[----:B------:R-:W-:Y:S01]  /*6550*/  FSEL R155, R9, 1, !P3 ;  /* 0x3f800000099b7808 */ /* 0x000fe20005800000 */
[----:B------:R-:W-:Y:S01]  /*6560*/  FMUL.FTZ R154, R95, R152 ;  /* 0x000000985f9a7220 */ /* 0x000fe20000410000 */
[----:B------:R-:W-:Y:S01]  /*6570*/  FSEL R152, R11, RZ, !P3 ;  /* 0x000000ff0b987208 */ /* 0x000fe20005800000 */
[----:B------:R-:W-:Y:S01]  /*6580*/  LDS.U16 R9, [R4+0x3c] ;  /* 0x00003c0004097984 */ /* 0x000fe20000000400 */
[----:B------:R-:W-:-:S03]  /*6590*/  FMUL.FTZ R153, R148, R21 ;  /* 0x0000001594997220 */ /* 0x000fc60000410000 */
[----:B------:R3:W0:Y:S01]  /*65a0*/  LDS.U16 R11, [R4+0x3e] ;  /* 0x00003e00040b7984 */ /* 0x0006220000000400 */
[----:B------:R-:W-:Y:S02]  /*65b0*/  FMUL.FTZ R14, R95, R14 ;  /* 0x0000000e5f0e7220 */ /* 0x000fe40000410000 */
[-C--:B------:R-:W-:Y:S02]  /*65c0*/  FMUL.FTZ R20, R148, R12.reuse ;  /* 0x0000000c94147220 */ /* 0x080fe40000410000 */
[C---:B------:R-:W-:Y:S01]  /*65d0*/  FFMA.FTZ R12, R151.reuse, R12, R153 ;  /* 0x0000000c970c7223 */ /* 0x040fe20000010099 */
[----:B------:R-:W-:Y:S01]  /*65e0*/  FSEL R153, R14, RZ, !P5 ;  /* 0x000000ff0e997208 */ /* 0x000fe20006800000 */
[----:B------:R-:W-:Y:S01]  /*65f0*/  FFMA.FTZ R21, R151, R21, -R20 ;  /* 0x0000001597157223 */ /* 0x000fe20000010814 */
[----:B------:R-:W-:Y:S02]  /*6600*/  FSEL R154, R154, RZ, !P5 ;  /* 0x000000ff9a9a7208 */ /* 0x000fe40006800000 */
[----:B-1----:R-:W-:Y:S01]  /*6610*/  PRMT R18, RZ, 0x5410, R18 ;  /* 0x00005410ff127816 */ /* 0x002fe20000000012 */
[----:B------:R-:W-:Y:S01]  /*6620*/  FADD.FTZ R20, R153, R12 ;  /* 0x0000000c99147221 */ /* 0x000fe20000010000 */
[----:B---3--:R-:W-:Y:S01]  /*6630*/  PRMT R4, RZ, 0x5410, R15 ;  /* 0x00005410ff047816 */ /* 0x008fe2000000000f */
[----:B------:R-:W-:-:S02]  /*6640*/  FADD.FTZ R21, R154, R21 ;  /* 0x000000159a157221 */ /* 0x000fc40000010000 */
[C---:B------:R-:W-:Y:S02]  /*6650*/  FMUL.FTZ R158, R152.reuse, R20 ;  /* 0x00000014989e7220 */ /* 0x040fe40000410000 */
[C---:B------:R-:W-:Y:S02]  /*6660*/  FMUL.FTZ R18, R97.reuse, R18 ;  /* 0x0000001261127220 */ /* 0x040fe40000410000 */
[----:B------:R-:W-:Y:S02]  /*6670*/  FMUL.FTZ R159, R152, R21 ;  /* 0x00000015989f7220 */ /* 0x000fe40000410000 */
[----:B------:R-:W-:Y:S02]  /*6680*/  FMUL.FTZ R4, R97, R4 ;  /* 0x0000000461047220 */ /* 0x000fe40000410000 */
[----:B------:R-:W-:Y:S02]  /*6690*/  FMUL.FTZ R12, R148, R157 ;  /* 0x0000009d940c7220 */ /* 0x000fe40000410000 */
[C---:B------:R-:W-:Y:S01]  /*66a0*/  FFMA.FTZ R160, R155.reuse, R21, -R158 ;  /* 0x000000159ba07223 */ /* 0x040fe2000001089e */
[----:B------:R-:W-:Y:S01]  /*66b0*/  FSEL R158, R18, RZ, !P3 ;  /* 0x000000ff129e7208 */ /* 0x000fe20005800000 */
[----:B------:R-:W-:Y:S01]  /*66c0*/  FFMA.FTZ R21, R155, R20, R159 ;  /* 0x000000149b157223 */ /* 0x000fe2000001009f */
[----:B------:R-:W-:Y:S01]  /*66d0*/  FSEL R159, R4, RZ, !P3 ;  /* 0x000000ff049f7208 */ /* 0x000fe20005800000 */
[-C--:B------:R-:W-:Y:S01]  /*66e0*/  FMUL.FTZ R14, R148, R156.reuse ;  /* 0x0000009c940e7220 */ /* 0x080fe20000410000 */
[----:B----4-:R-:W-:Y:S01]  /*66f0*/  PRMT R4, RZ, 0x5410, R13 ;  /* 0x00005410ff047816 */ /* 0x010fe2000000000d */
[C---:B------:R-:W-:Y:S01]  /*6700*/  FFMA.FTZ R12, R151.reuse, R156, -R12 ;  /* 0x0000009c970c7223 */ /* 0x040fe2000001080c */
[----:B------:R-:W-:Y:S01]  /*6710*/  FSEL R156, R8, RZ, !P2 ;  /* 0x000000ff089c7208 */ /* 0x000fe20005000000 */
[----:B------:R-:W-:Y:S01]  /*6720*/  FFMA.FTZ R14, R151, R157, R14 ;  /* 0x0000009d970e7223 */ /* 0x000fe2000001000e */
[----:B------:R-:W-:Y:S01]  /*6730*/  FSEL R157, R7, 1, !P2 ;  /* 0x3f800000079d7808 */ /* 0x000fe20005000000 */
[----:B------:R-:W-:Y:S01]  /*6740*/  FADD.FTZ R21, R158, R21 ;  /* 0x000000159e157221 */ /* 0x000fe20000010000 */
[----:B-----5:R-:W-:Y:S01]  /*6750*/  PRMT R8, RZ, 0x5410, R19 ;  /* 0x00005410ff087816 */ /* 0x020fe20000000013 */
[----:B------:R-:W-:-:S02]  /*6760*/  FADD.FTZ R7, R159, R160 ;  /* 0x000000a09f077221 */ /* 0x000fc40000010000 */
[C---:B------:R-:W-:Y:S02]  /*6770*/  FMUL.FTZ R4, R99.reuse, R4 ;  /* 0x0000000463047220 */ /* 0x040fe40000410000 */
        /* <DEDUP_REMOVED lines=9> */
[----:B0-----:R-:W-:Y:S01]  /*6810*/  PRMT R11, RZ, 0x5410, R11 ;  /* 0x00005410ff0b7816 */ /* 0x001fe2000000000b */
[----:B------:R-:W-:Y:S01]  /*6820*/  FMUL.FTZ R20, R152, R14 ;  /* 0x0000000e98147220 */ /* 0x000fe20000410000 */
[----:B------:R-:W-:Y:S01]  /*6830*/  PRMT R9, RZ, 0x5410, R9 ;  /* 0x00005410ff097816 */ /* 0x000fe20000000009 */
[----:B------:R-:W-:Y:S01]  /*6840*/  FADD.FTZ R4, R161, R4 ;  /* 0x00000004a1047221 */ /* 0x000fe20000010000 */
[----:B------:R-:W-:Y:S01]  /*6850*/  FSEL R163, R5, 1, !P1 ;  /* 0x3f80000005a37808 */ /* 0x000fe20004800000 */
[----:B------:R-:W-:-:S02]  /*6860*/  FMUL.FTZ R5, R162, R7 ;  /* 0x00000007a2057220 */ /* 0x000fc40000410000 */
[-C--:B------:R-:W-:Y:S02]  /*6870*/  FFMA.FTZ R20, R155, R12.reuse, -R20 ;  /* 0x0000000c9b147223 */ /* 0x080fe40000010814 */
[C---:B------:R-:W-:Y:S02]  /*6880*/  FMUL.FTZ R11, R100.reuse, R11 ;  /* 0x0000000b640b7220 */ /* 0x040fe40000410000 */
[----:B------:R-:W-:Y:S02]  /*6890*/  FMUL.FTZ R9, R100, R9 ;  /* 0x0000000964097220 */ /* 0x000fe40000410000 */
[----:B------:R-:W-:Y:S02]  /*68a0*/  FMUL.FTZ R12, R152, R12 ;  /* 0x0000000c980c7220 */ /* 0x000fe40000410000 */
[-C--:B------:R-:W-:Y:S02]  /*68b0*/  FFMA.FTZ R13, R163, R4.reuse, R5 ;  /* 0x00000004a30d7223 */ /* 0x080fe40000010005 */
[----:B------:R-:W-:Y:S01]  /*68c0*/  FMUL.FTZ R4, R162, R4 ;  /* 0x00000004a2047220 */ /* 0x000fe20000410000 */
[----:B------:R-:W-:Y:S01]  /*68d0*/  FSEL R164, R11, RZ, !P1 ;  /* 0x000000ff0ba47208 */ /* 0x000fe20004800000 */
[----:B------:R-:W-:Y:S01]  /*68e0*/  FFMA.FTZ R12, R155, R14, R12 ;  /* 0x0000000e9b0c7223 */ /* 0x000fe2000001000c */
[----:B------:R-:W-:Y:S01]  /*68f0*/  FSEL R165, R9, RZ, !P1 ;  /* 0x000000ff09a57208 */ /* 0x000fe20004800000 */
[----:B------:R-:W-:-:S02]  /*6900*/  FMUL.FTZ R5, R156, R20 ;  /* 0x000000149c057220 */ /* 0x000fc40000410000 */
[----:B------:R-:W-:Y:S02]  /*6910*/  FFMA.FTZ R6, R163, R7, -R4 ;  /* 0x00000007a3067223 */ /* 0x000fe40000010804 */
[-C--:B------:R-:W-:Y:S02]  /*6920*/  FMUL.FTZ R4, R156, R12.reuse ;  /* 0x0000000c9c047220 */ /* 0x080fe40000410000 */
[----:B------:R-:W-:Y:S02]  /*6930*/  FADD.FTZ R7, R164, R13 ;  /* 0x0000000da4077221 */ /* 0x000fe40000010000 */
[----:B------:R-:W-:Y:S02]  /*6940*/  FFMA.FTZ R5, R157, R12, R5 ;  /* 0x0000000c9d057223 */ /* 0x000fe40000010005 */
[----:B------:R-:W-:Y:S02]  /*6950*/  FADD.FTZ R6, R165, R6 ;  /* 0x00000006a5067221 */ /* 0x000fe40000010000 */
[----:B------:R-:W-:Y:S01]  /*6960*/  FFMA.FTZ R20, R157, R20, -R4 ;  /* 0x000000149d147223 */ /* 0x000fe20000010804 */
[----:B------:R-:W0:Y:S01]  /*6970*/  SHFL.UP PT, R13, R7, 0x1, RZ ;  /* 0x04200000070d7989 */ /* 0x000e2200000e00ff */
[----:B------:R-:W-:-:S03]  /*6980*/  FMUL.FTZ R4, R162, R5 ;  /* 0x00000005a2047220 */ /* 0x000fc60000410000 */
[----:B------:R-:W1:Y:S01]  /*6990*/  SHFL.UP PT, R11, R6, 0x1, RZ ;  /* 0x04200000060b7989 */ /* 0x000e6200000e00ff */
[-C--:B------:R-:W-:Y:S02]  /*69a0*/  FFMA.FTZ R4, R163, R20.reuse, -R4 ;  /* 0x00000014a3047223 */ /* 0x080fe40000010804 */
[----:B------:R-:W-:-:S04]  /*69b0*/  FMUL.FTZ R20, R162, R20 ;  /* 0x00000014a2147220 */ /* 0x000fc80000410000 */
[----:B------:R-:W-:Y:S02]  /*69c0*/  FFMA.FTZ R20, R163, R5, R20 ;  /* 0x00000005a3147223 */ /* 0x000fe40000010014 */
        /* <DEDUP_REMOVED lines=9> */
[C---:B--2---:R-:W-:Y:S01]  /*6a60*/  FMUL.FTZ R8, R20.reuse, R5 ;  /* 0x0000000514087220 */ /* 0x044fe20000410000 */
[----:B------:R-:W0:Y:S01]  /*6a70*/  SHFL.UP PT, R12, R6, 0x2, RZ ;  /* 0x04400000060c7989 */ /* 0x000e2200000e00ff */
[----:B---3--:R-:W-:-:S03]  /*6a80*/  FMUL.FTZ R11, R20, R9 ;  /* 0x00000009140b7220 */ /* 0x008fc60000410000 */
[----:B------:R-:W1:Y:S01]  /*6a90*/  SHFL.UP PT, R14, R7, 0x2, RZ ;  /* 0x04400000070e7989 */ /* 0x000e6200000e00ff */
[C---:B------:R-:W-:Y:S02]  /*6aa0*/  FFMA.FTZ R13, R4.reuse, R9, R8 ;  /* 0x00000009040d7223 */ /* 0x040fe40000010008 */
[----:B------:R-:W-:Y:S02]  /*6ab0*/  IMAD R15, R23, c[0x0][0x1b8], RZ ;  /* 0x00006e00170f7a24 */ /* 0x000fe400078e02ff */
[----:B------:R-:W-:Y:S01]  /*6ac0*/  @P0 FFMA.FTZ R4, R4, R5, -R11 ;  /* 0x0000000504040223 */ /* 0x000fe2000001080b */
[----:B------:R-:W-:Y:S01]  /*6ad0*/  FSEL R13, R20, R13, !P0 ;  /* 0x0000000d140d7208 */ /* 0x000fe20004000000 */
[----:B------:R-:W-:-:S03]  /*6ae0*/  IMAD.WIDE.U32 R8, R0, c[0x0][0x1b8], RZ ;  /* 0x00006e0000087a25 */ /* 0x000fc600078e00ff */
[----:B------:R-:W2:Y:S01]  /*6af0*/  SHFL.UP PT, R5, R4, 0x2, RZ ;  /* 0x0440000004057989 */ /* 0x000ea200000e00ff */
[----:B------:R-:W-:Y:S02]  /*6b00*/  IMAD R15, R0, c[0x0][0x1bc], R15 ;  /* 0x00006f00000f7a24 */ /* 0x000fe400078e020f */
[----:B------:R-:W-:Y:S02]  /*6b10*/  IMAD R18, R10, c[0x0][0x1c0], RZ ;  /* 0x000070000a127a24 */ /* 0x000fe400078e02ff */
[----:B------:R-:W3:Y:S01]  /*6b20*/  SHFL.UP PT, R10, R13, 0x2, RZ ;  /* 0x044000000d0a7989 */ /* 0x000ee200000e00ff */
[----:B------:R-:W-:Y:S01]  /*6b30*/  IADD3 R9, R9, R15, RZ ;  /* 0x0000000f09097210 */ /* 0x000fe20007ffe0ff */
[----:B------:R-:W-:Y:S01]  /*6b40*/  IMAD R15, R101, c[0x0][0x1c4], R18 ;  /* 0x00007100650f7a24 */ /* 0x000fe200078e0212 */
[----:B------:R-:W-:-:S03]  /*6b50*/  ISETP.GE.AND P0, PT, R28, 0x2, PT ;  /* 0x000000021c00780c */ /* 0x000fc60003f06270 */
[----:B------:R-:W-:-:S04]  /*6b60*/  IMAD.WIDE.U32 R8, R101, c[0x0][0x1c0], R8 ;  /* 0x0000700065087a25 */ /* 0x000fc800078e0008 */
[----:B0-----:R-:W-:Y:S01]  /*6b70*/  FMUL.FTZ R11, R13, R12 ;  /* 0x0000000c0d0b7220 */ /* 0x001fe20000410000 */
[----:B------:R-:W-:Y:S01]  /*6b80*/  IADD3 R15, R9, R15, RZ ;  /* 0x0000000f090f7210 */ /* 0x000fe20007ffe0ff */
[-C--:B-1----:R-:W-:Y:S02]  /*6b90*/  FMUL.FTZ R9, R13, R14.reuse ;  /* 0x0000000e0d097220 */ /* 0x082fe40000410000 */
[C---:B------:R-:W-:Y:S02]  /*6ba0*/  FFMA.FTZ R14, R4.reuse, R14, R11 ;  /* 0x0000000e040e7223 */ /* 0x040fe4000001000b */
[----:B------:R-:W-:Y:S01]  /*6bb0*/  FFMA.FTZ R9, R4, R12, -R9 ;  /* 0x0000000c04097223 */ /* 0x000fe20000010809 */
[----:B------:R-:W-:Y:S01]  /*6bc0*/  LEA R18, P1, R8, c[0x0][0x230], 0x3 ;  /* 0x00008c0008127a11 */ /* 0x000fe200078218ff */
[----:B------:R-:W-:Y:S02]  /*6bd0*/  @P0 FADD.FTZ R7, R7, R14 ;  /* 0x0000000e07070221 */ /* 0x000fe40000010000 */
[----:B------:R-:W-:-:S02]  /*6be0*/  @P0 FADD.FTZ R6, R6, R9 ;  /* 0x0000000906060221 */ /* 0x000fc40000010000 */
[C---:B--2---:R-:W-:Y:S01]  /*6bf0*/  FMUL.FTZ R9, R13.reuse, R5 ;  /* 0x000000050d097220 */ /* 0x044fe20000410000 */
[----:B------:R-:W-:Y:S01]  /*6c00*/  LEA.HI.X R19, R8, c[0x0][0x234], R15, 0x3, P1 ;  /* 0x00008d0008137a11 */ /* 0x000fe200008f1c0f */
[-C--:B---3--:R-:W-:Y:S01]  /*6c10*/  FMUL.FTZ R8, R13, R10.reuse ;  /* 0x0000000a0d087220 */ /* 0x088fe20000410000 */
[----:B------:R-:W0:Y:S01]  /*6c20*/  SHFL.UP PT, R15, R7, 0x4, RZ ;  /* 0x04800000070f7989 */ /* 0x000e2200000e00ff */
[----:B------:R-:W-:-:S03]  /*6c30*/  FFMA.FTZ R10, R4, R10, R9 ;  /* 0x0000000a040a7223 */ /* 0x000fc60000010009 */
[----:B------:R-:W1:Y:S01]  /*6c40*/  SHFL.UP PT, R11, R6, 0x4, RZ ;  /* 0x04800000060b7989 */ /* 0x000e6200000e00ff */
[----:B------:R-:W-:Y:S01]  /*6c50*/  @P0 FFMA.FTZ R4, R4, R5, -R8 ;  /* 0x0000000504040223 */ /* 0x000fe20000010808 */
[----:B------:R-:W-:Y:S02]  /*6c60*/  FSEL R10, R13, R10, !P0 ;  /* 0x0000000a0d0a7208 */ /* 0x000fe40004000000 */
[----:B------:R-:W2:Y:S04]  /*6c70*/  LDG.E.64 R18, [R18.64] ;  /* 0x0000000412127981 */ /* 0x000ea8000c1e1b00 */
[----:B------:R-:W3:Y:S04]  /*6c80*/  SHFL.UP PT, R5, R4, 0x4, RZ ;  /* 0x0480000004057989 */ /* 0x000ee800000e00ff */
[----:B------:R-:W4:Y:S01]  /*6c90*/  SHFL.UP PT, R9, R10, 0x4, RZ ;  /* 0x048000000a097989 */ /* 0x000f2200000e00ff */
[----:B------:R-:W-:Y:S01]  /*6ca0*/  ISETP.GE.AND P0, PT, R28, 0x4, PT ;  /* 0x000000041c00780c */ /* 0x000fe20003f06270 */
[----:B0-----:R-:W-:-:S02]  /*6cb0*/  FMUL.FTZ R8, R10, R15 ;  /* 0x0000000f0a087220 */ /* 0x001fc40000410000 */
[-C--:B-1----:R-:W-:Y:S02]  /*6cc0*/  FMUL.FTZ R12, R10, R11.reuse ;  /* 0x0000000b0a0c7220 */ /* 0x082fe40000410000 */
[C---:B------:R-:W-:Y:S02]  /*6cd0*/  FFMA.FTZ R11, R4.reuse, R11, -R8 ;  /* 0x0000000b040b7223 */ /* 0x040fe40000010808 */
[----:B------:R-:W-:-:S06]  /*6ce0*/  FFMA.FTZ R12, R4, R15, R12 ;  /* 0x0000000f040c7223 */ /* 0x000fcc000001000c */
[----:B------:R-:W-:Y:S02]  /*6cf0*/  @P0 FADD.FTZ R6, R6, R11 ;  /* 0x0000000b06060221 */ /* 0x000fe40000010000 */
[----:B------:R-:W-:Y:S02]  /*6d00*/  @P0 FADD.FTZ R7, R7, R12 ;  /* 0x0000000c07070221 */ /* 0x000fe40000010000 */
[C---:B---3--:R-:W-:Y:S02]  /*6d10*/  FMUL.FTZ R11, R10.reuse, R5 ;  /* 0x000000050a0b7220 */ /* 0x048fe40000410000 */
[-C--:B----4-:R-:W-:Y:S01]  /*6d20*/  FMUL.FTZ R8, R10, R9.reuse ;  /* 0x000000090a087220 */ /* 0x090fe20000410000 */
[----:B------:R-:W0:Y:S01]  /*6d30*/  SHFL.UP PT, R12, R6, 0x8, RZ ;  /* 0x05000000060c7989 */ /* 0x000e2200000e00ff */
        /* <DEDUP_REMOVED lines=13> */
[-C--:B----4-:R-:W-:Y:S02]  /*6e10*/  FFMA.FTZ R10, R4, R8.reuse, R9 ;  /* 0x00000008040a7223 */ /* 0x090fe40000010009 */
[C---:B------:R-:W-:Y:S01]  /*6e20*/  FMUL.FTZ R8, R11.reuse, R8 ;  /* 0x000000080b087220 */ /* 0x040fe20000410000 */
[----:B------:R-:W0:Y:S01]  /*6e30*/  SHFL.UP PT, R21, R7, 0x10, RZ ;  /* 0x0600000007157989 */ /* 0x000e2200000e00ff */
[----:B------:R-:W-:Y:S02]  /*6e40*/  @P1 FADD.FTZ R6, R6, R13 ;  /* 0x0000000d06061221 */ /* 0x000fe40000010000 */
[----:B------:R-:W-:Y:S01]  /*6e50*/  @P1 FFMA.FTZ R4, R4, R5, -R8 ;  /* 0x0000000504041223 */ /* 0x000fe20000010808 */
        /* <DEDUP_REMOVED lines=10> */
[----:B------:R-:W-:Y:S01]  /*6f00*/  ISETP.GE.AND P0, PT, R28, 0x10, PT ;  /* 0x000000101c00780c */ /* 0x000fe20003f06270 */
[----:B0-----:R-:W-:Y:S01]  /*6f10*/  FMUL.FTZ R8, R10, R21 ;  /* 0x000000150a087220 */ /* 0x001fe20000410000 */
[----:B------:R-:W-:-:S03]  /*6f20*/  ISETP.NE.AND P1, PT, R28, 0x1f, PT ;  /* 0x0000001f1c00780c */ /* 0x000fc60003f25270 */
[-C--:B-1----:R-:W-:Y:S02]  /*6f30*/  FFMA.FTZ R167, R4, R11.reuse, -R8 ;  /* 0x0000000b04a77223 */ /* 0x082fe40000010808 */
[C---:B------:R-:W-:Y:S02]  /*6f40*/  FMUL.FTZ R20, R10.reuse, R11 ;  /* 0x0000000b0a147220 */ /* 0x040fe40000410000 */
[----:B---3--:R-:W-:Y:S02]  /*6f50*/  FMUL.FTZ R11, R10, R5 ;  /* 0x000000050a0b7220 */ /* 0x008fe40000410000 */
[----:B------:R-:W-:Y:S02]  /*6f60*/  FFMA.FTZ R20, R4, R21, R20 ;  /* 0x0000001504147223 */ /* 0x000fe40000010014 */
[-C--:B----4-:R-:W-:Y:S02]  /*6f70*/  FMUL.FTZ R8, R10, R9.reuse ;  /* 0x000000090a087220 */ /* 0x090fe40000410000 */
        /* <DEDUP_REMOVED lines=19> */
[----:B---3--:R-:W-:Y:S01]  /*70b0*/  @!P2 MOV R167, R15 ;  /* 0x0000000f00a7a202 */ /* 0x008fe20000000f00 */
[CC--:B------:R-:W-:Y:S02]  /*70c0*/  @P3 FMUL.FTZ R172, R20.reuse, R168.reuse ;  /* 0x000000a814ac3220 */ /* 0x0c0fe40000410000 */
[C---:B------:R-:W-:Y:S01]  /*70d0*/  @P3 FMUL.FTZ R171, R21.reuse, R168 ;  /* 0x000000a815ab3220 */ /* 0x040fe20000410000 */
[----:B----4-:R-:W-:Y:S01]  /*70e0*/  @!P2 MOV R169, R14 ;  /* 0x0000000e00a9a202 */ /* 0x010fe20000000f00 */
[-C--:B------:R-:W-:Y:S02]  /*70f0*/  @P3 FFMA.FTZ R172, R21, R170.reuse, R172 ;  /* 0x000000aa15ac3223 */ /* 0x080fe400000100ac */
[----:B------:R-:W-:Y:S02]  /*7100*/  @P3 FFMA.FTZ R20, R20, R170, -R171 ;  /* 0x000000aa14143223 */ /* 0x000fe400000108ab */
[----:B------:R-:W-:-:S02]  /*7110*/  @P3 FADD.FTZ R167, R167, R172 ;  /* 0x000000aca7a73221 */ /* 0x000fc40000010000 */
[----:B------:R-:W-:Y:S02]  /*7120*/  @P3 FADD.FTZ R169, R169, R20 ;  /* 0x00000014a9a93221 */ /* 0x000fe40000010000 */
        /* <DEDUP_REMOVED lines=49> */
[-C--:B------:R-:W-:Y:S01]  /*7440*/  FMUL.FTZ R127, R127, R130.reuse ;  /* 0x000000827f7f7220 */ /* 0x080fe20000410000 */
[----:B------:R-:W-:Y:S01]  /*7450*/  ISETP.NE.AND P0, PT, R53, RZ, PT ;  /* 0x000000ff3500720c */ /* 0x000fe20003f05270 */
[C---:B------:R-:W-:Y:S02]  /*7460*/  FFMA.FTZ R5, R142.reuse, R130, -R5 ;  /* 0x000000828e057223 */ /* 0x040fe40000010805 */
[----:B------:R-:W-:Y:S02]  /*7470*/  FMUL.FTZ R7, R9, R15 ;  /* 0x0000000f09077220 */ /* 0x000fe40000410000 */
[----:B------:R-:W-:-:S02]  /*7480*/  FFMA.FTZ R142, R142, R112, R127 ;  /* 0x000000708e8e7223 */ /* 0x000fc4000001007f */
[----:B------:R-:W-:Y:S02]  /*7490*/  FADD.FTZ R128, R128, R5 ;  /* 0x0000000580807221 */ /* 0x000fe40000010000 */
[-C--:B------:R-:W-:Y:S02]  /*74a0*/  FFMA.FTZ R7, R8, R14.reuse, -R7 ;  /* 0x0000000e08077223 */ /* 0x080fe40000010807 */
[C---:B------:R-:W-:Y:S02]  /*74b0*/  FMUL.FTZ R5, R9.reuse, R13 ;  /* 0x0000000d09057220 */ /* 0x040fe40000410000 */
[----:B------:R-:W-:Y:S02]  /*74c0*/  FMUL.FTZ R14, R9, R14 ;  /* 0x0000000e090e7220 */ /* 0x000fe40000410000 */
[----:B------:R-:W-:Y:S02]  /*74d0*/  FADD.FTZ R142, R129, R142 ;  /* 0x0000008e818e7221 */ /* 0x000fe40000010000 */
[----:B------:R-:W-:-:S02]  /*74e0*/  FMUL.FTZ R9, R9, R12 ;  /* 0x0000000c09097220 */ /* 0x000fc40000410000 */
[C---:B------:R-:W-:Y:S02]  /*74f0*/  FFMA.FTZ R12, R8.reuse, R12, -R5 ;  /* 0x0000000c080c7223 */ /* 0x040fe40000010805 */
[C---:B------:R-:W-:Y:S02]  /*7500*/  FMUL.FTZ R5, R131.reuse, R142 ;  /* 0x0000008e83057220 */ /* 0x040fe40000410000 */
[C---:B------:R-:W-:Y:S01]  /*7510*/  FFMA.FTZ R13, R8.reuse, R13, R9 ;  /* 0x0000000d080d7223 */ /* 0x040fe20000010009 */
[----:B------:R-:W-:Y:S01]  /*7520*/  BSSY B0, `(.L_x_1593) ;  /* 0x0000018000007945 */ /* 0x000fe20003800000 */
[-C--:B------:R-:W-:Y:S02]  /*7530*/  FMUL.FTZ R131, R131, R128.reuse ;  /* 0x0000008083837220 */ /* 0x080fe40000410000 */
[----:B------:R-:W-:Y:S02]  /*7540*/  FFMA.FTZ R8, R8, R15, R14 ;  /* 0x0000000f08087223 */ /* 0x000fe4000001000e */
[----:B------:R-:W-:-:S02]  /*7550*/  FFMA.FTZ R6, R136, R128, -R5 ;  /* 0x0000008088067223 */ /* 0x000fc40000010805 */
[----:B------:R-:W-:Y:S02]  /*7560*/  FADD.FTZ R14, R10, R7 ;  /* 0x000000070a0e7221 */ /* 0x000fe40000010000 */
[----:B------:R-:W-:Y:S02]  /*7570*/  FFMA.FTZ R136, R136, R142, R131 ;  /* 0x0000008e88887223 */ /* 0x000fe40000010083 */
[----:B--2---:R-:W-:Y:S02]  /*7580*/  FMUL.FTZ R7, R19, R104 ;  /* 0x0000006813077220 */ /* 0x004fe40000410000 */
        /* <DEDUP_REMOVED lines=17> */
.L_x_1594:
[----:B------:R-:W-:Y:S05]  /*76a0*/  BSYNC B0 ;  /* 0x0000000000007941 */ /* 0x000fea0003800000 */
.L_x_1593:
[----:B------:R-:W-:Y:S01]  /*76b0*/  FADD.FTZ R8, R145, R6 ;  /* 0x0000000691087221 */ /* 0x000fe20000010000 */
[----:B-1----:R-:W-:Y:S01]  /*76c0*/  IADD3 R101, R101, 0x1, RZ ;  /* 0x0000000165657810 */ /* 0x002fe20007ffe0ff */
[----:B------:R-:W-:Y:S02]  /*76d0*/  FADD.FTZ R136, R141, R136 ;  /* 0x000000888d887221 */ /* 0x000fe40000010000 */
[----:B------:R-:W-:Y:S01]  /*76e0*/  FMUL.FTZ R5, R137, R8 ;  /* 0x0000000889057220 */ /* 0x000fe20000410000 */
[----:B------:R-:W-:Y:S01]  /*76f0*/  ISETP.GE.AND P0, PT, R101, c[0x0][0x16c], PT ;  /* 0x00005b0065007a0c */ /* 0x000fe20003f06270 */
[-C--:B------:R-:W-:Y:S02]  /*7700*/  FMUL.FTZ R137, R137, R136.reuse ;  /* 0x0000008889897220 */ /* 0x080fe40000410000 */
[C---:B------:R-:W-:Y:S02]  /*7710*/  FFMA.FTZ R5, R138.reuse, R136, R5 ;  /* 0x000000888a057223 */ /* 0x040fe40000010005 */
[----:B------:R-:W-:-:S02]  /*7720*/  FFMA.FTZ R138, R138, R8, -R137 ;  /* 0x000000088a8a7223 */ /* 0x000fc40000010889 */
[----:B------:R-:W-:Y:S02]  /*7730*/  FADD.FTZ R146, R146, R5 ;  /* 0x0000000592927221 */ /* 0x000fe40000010000 */
[----:B------:R-:W-:Y:S02]  /*7740*/  FFMA.FTZ R4, R18, R20, -R7 ;  /* 0x0000001412047223 */ /* 0x000fe40000010807 */
[----:B------:R-:W-:Y:S02]  /*7750*/  FADD.FTZ R138, R147, R138 ;  /* 0x0000008a938a7221 */ /* 0x000fe40000010000 */
[----:B------:R-:W-:Y:S02]  /*7760*/  FMUL.FTZ R9, R19, R110 ;  /* 0x0000006e13097220 */ /* 0x000fe40000410000 */
[----:B------:R-:W-:Y:S02]  /*7770*/  FMUL.FTZ R5, R139, R146 ;  /* 0x000000928b057220 */ /* 0x000fe40000410000 */
[----:B------:R-:W-:-:S02]  /*7780*/  FFMA.FTZ R55, R4, 2, R55 ;  /* 0x4000000004377823 */ /* 0x000fc40000010037 */
[----:B------:R-:W-:Y:S02]  /*7790*/  FMUL.FTZ R139, R139, R138 ;  /* 0x0000008a8b8b7220 */ /* 0x000fe40000410000 */
[----:B------:R-:W-:Y:S02]  /*77a0*/  FFMA.FTZ R4, R18, R102, -R9 ;  /* 0x0000006612047223 */ /* 0x000fe40000010809 */
[----:B------:R-:W-:Y:S02]  /*77b0*/  FMUL.FTZ R9, R19, R119 ;  /* 0x0000007713097220 */ /* 0x000fe40000410000 */
[C---:B------:R-:W-:Y:S02]  /*77c0*/  FFMA.FTZ R5, R140.reuse, R138, -R5 ;  /* 0x0000008a8c057223 */ /* 0x040fe40000010805 */
[----:B------:R-:W-:Y:S02]  /*77d0*/  FFMA.FTZ R140, R140, R146, R139 ;  /* 0x000000928c8c7223 */ /* 0x000fe4000001008b */
[----:B------:R-:W-:-:S02]  /*77e0*/  FFMA.FTZ R57, R4, 2, R57 ;  /* 0x4000000004397823 */ /* 0x000fc40000010039 */
[----:B------:R-:W-:Y:S02]  /*77f0*/  FFMA.FTZ R4, R18, R121, -R9 ;  /* 0x0000007912047223 */ /* 0x000fe40000010809 */
[----:B------:R-:W-:Y:S02]  /*7800*/  FADD.FTZ R9, R150, R5 ;  /* 0x0000000596097221 */ /* 0x000fe40000010000 */
[----:B------:R-:W-:Y:S02]  /*7810*/  FADD.FTZ R140, R149, R140 ;  /* 0x0000008c958c7221 */ /* 0x000fe40000010000 */
[----:B------:R-:W-:Y:S02]  /*7820*/  FFMA.FTZ R59, R4, 2, R59 ;  /* 0x40000000043b7823 */ /* 0x000fe4000001003b */
[C---:B------:R-:W-:Y:S02]  /*7830*/  FMUL.FTZ R4, R148.reuse, R9 ;  /* 0x0000000994047220 */ /* 0x040fe40000410000 */
[----:B------:R-:W-:-:S02]  /*7840*/  FMUL.FTZ R148, R148, R140 ;  /* 0x0000008c94947220 */ /* 0x000fc40000410000 */
[C---:B------:R-:W-:Y:S02]  /*7850*/  FFMA.FTZ R4, R151.reuse, R140, R4 ;  /* 0x0000008c97047223 */ /* 0x040fe40000010004 */
[----:B------:R-:W-:Y:S02]  /*7860*/  FFMA.FTZ R151, R151, R9, -R148 ;  /* 0x0000000997977223 */ /* 0x000fe40000010894 */
[----:B------:R-:W-:Y:S02]  /*7870*/  FADD.FTZ R153, R153, R4 ;  /* 0x0000000499997221 */ /* 0x000fe40000010000 */
[----:B------:R-:W-:Y:S02]  /*7880*/  FADD.FTZ R151, R154, R151 ;  /* 0x000000979a977221 */ /* 0x000fe40000010000 */
[C---:B------:R-:W-:Y:S02]  /*7890*/  FMUL.FTZ R7, R19.reuse, R106 ;  /* 0x0000006a13077220 */ /* 0x040fe40000410000 */
[----:B------:R-:W-:-:S02]  /*78a0*/  FMUL.FTZ R5, R19, R124 ;  /* 0x0000007c13057220 */ /* 0x000fc40000410000 */
[C---:B------:R-:W-:Y:S02]  /*78b0*/  FMUL.FTZ R4, R152.reuse, R153 ;  /* 0x0000009998047220 */ /* 0x040fe40000410000 */
[----:B------:R-:W-:Y:S02]  /*78c0*/  FMUL.FTZ R152, R152, R151 ;  /* 0x0000009798987220 */ /* 0x000fe40000410000 */
[C---:B------:R-:W-:Y:S02]  /*78d0*/  FFMA.FTZ R7, R18.reuse, R109, -R7 ;  /* 0x0000006d12077223 */ /* 0x040fe40000010807 */
[----:B------:R-:W-:Y:S02]  /*78e0*/  FFMA.FTZ R5, R18, R123, -R5 ;  /* 0x0000007b12057223 */ /* 0x000fe40000010805 */
[C---:B------:R-:W-:Y:S02]  /*78f0*/  FFMA.FTZ R4, R155.reuse, R151, -R4 ;  /* 0x000000979b047223 */ /* 0x040fe40000010804 */
[----:B------:R-:W-:-:S02]  /*7900*/  FFMA.FTZ R155, R155, R153, R152 ;  /* 0x000000999b9b7223 */ /* 0x000fc40000010098 */
[----:B------:R-:W-:Y:S02]  /*7910*/  FFMA.FTZ R84, R7, 2, R84 ;  /* 0x4000000007547823 */ /* 0x000fe40000010054 */
[----:B------:R-:W-:Y:S02]  /*7920*/  FMUL.FTZ R7, R19, R108 ;  /* 0x0000006c13077220 */ /* 0x000fe40000410000 */
[----:B------:R-:W-:Y:S02]  /*7930*/  FFMA.FTZ R88, R5, 2, R88 ;  /* 0x4000000005587823 */ /* 0x000fe40000010058 */
[----:B------:R-:W-:Y:S02]  /*7940*/  FADD.FTZ R159, R159, R4 ;  /* 0x000000049f9f7221 */ /* 0x000fe40000010000 */
[----:B------:R-:W-:Y:S02]  /*7950*/  FMUL.FTZ R5, R19, R112 ;  /* 0x0000007013057220 */ /* 0x000fe40000410000 */
[----:B------:R-:W-:-:S02]  /*7960*/  FADD.FTZ R155, R158, R155 ;  /* 0x0000009b9e9b7221 */ /* 0x000fc40000010000 */
[----:B------:R-:W-:Y:S02]  /*7970*/  FFMA.FTZ R7, R18, R116, -R7 ;  /* 0x0000007412077223 */ /* 0x000fe40000010807 */
[----:B------:R-:W-:Y:S02]  /*7980*/  FMUL.FTZ R4, R156, R159 ;  /* 0x0000009f9c047220 */ /* 0x000fe40000410000 */
[----:B------:R-:W-:Y:S02]  /*7990*/  FFMA.FTZ R5, R18, R130, -R5 ;  /* 0x0000008212057223 */ /* 0x000fe40000010805 */
[----:B------:R-:W-:Y:S02]  /*79a0*/  FMUL.FTZ R156, R156, R155 ;  /* 0x0000009b9c9c7220 */ /* 0x000fe40000410000 */
[----:B------:R-:W-:Y:S02]  /*79b0*/  FFMA.FTZ R86, R7, 2, R86 ;  /* 0x4000000007567823 */ /* 0x000fe40000010056 */
[----:B------:R-:W-:-:S02]  /*79c0*/  FMUL.FTZ R7, R19, R135 ;  /* 0x0000008713077220 */ /* 0x000fc40000410000 */
[----:B------:R-:W-:Y:S02]  /*79d0*/  FFMA.FTZ R4, R157, R155, R4 ;  /* 0x0000009b9d047223 */ /* 0x000fe40000010004 */
[----:B------:R-:W-:Y:S02]  /*79e0*/  FFMA.FTZ R90, R5, 2, R90 ;  /* 0x40000000055a7823 */ /* 0x000fe4000001005a */
[----:B------:R-:W-:Y:S02]  /*79f0*/  FFMA.FTZ R157, R157, R159, -R156 ;  /* 0x0000009f9d9d7223 */ /* 0x000fe4000001089c */
[----:B------:R-:W-:Y:S02]  /*7a00*/  FMUL.FTZ R5, R19, R136 ;  /* 0x0000008813057220 */ /* 0x000fe40000410000 */
[----:B------:R-:W-:Y:S02]  /*7a10*/  FFMA.FTZ R6, R18, R133, -R7 ;  /* 0x0000008512067223 */ /* 0x000fe40000010807 */
[----:B------:R-:W-:-:S02]  /*7a20*/  FADD.FTZ R161, R161, R4 ;  /* 0x00000004a1a17221 */ /* 0x000fc40000010000 */
[----:B------:R-:W-:Y:S02]  /*7a30*/  FMUL.FTZ R7, R19, R142 ;  /* 0x0000008e13077220 */ /* 0x000fe40000410000 */
[----:B------:R-:W-:Y:S02]  /*7a40*/  FADD.FTZ R157, R160, R157 ;  /* 0x0000009da09d7221 */ /* 0x000fe40000010000 */
[----:B------:R-:W-:Y:S02]  /*7a50*/  FFMA.FTZ R5, R18, R8, -R5 ;  /* 0x0000000812057223 */ /* 0x000fe40000010805 */
[----:B------:R-:W-:Y:S02]  /*7a60*/  FFMA.FTZ R61, R6, 2, R61 ;  /* 0x40000000063d7823 */ /* 0x000fe4000001003d */
[----:B------:R-:W-:Y:S02]  /*7a70*/  FMUL.FTZ R4, R162, R161 ;  /* 0x000000a1a2047220 */ /* 0x000fe40000410000 */
[----:B------:R-:W-:-:S02]  /*7a80*/  FFMA.FTZ R6, R18, R128, -R7 ;  /* 0x0000008012067223 */ /* 0x000fc40000010807 */
[-C--:B------:R-:W-:Y:S02]  /*7a90*/  FMUL.FTZ R162, R162, R157.reuse ;  /* 0x0000009da2a27220 */ /* 0x080fe40000410000 */
[----:B------:R-:W-:Y:S02]  /*7aa0*/  FMUL.FTZ R7, R19, R146 ;  /* 0x0000009213077220 */ /* 0x000fe40000410000 */
[----:B------:R-:W-:Y:S02]  /*7ab0*/  FFMA.FTZ R92, R5, 2, R92 ;  /* 0x40000000055c7823 */ /* 0x000fe4000001005c */
[----:B------:R-:W-:Y:S02]  /*7ac0*/  FMUL.FTZ R5, R19, R140 ;  /* 0x0000008c13057220 */ /* 0x000fe40000410000 */
[----:B------:R-:W-:Y:S02]  /*7ad0*/  FFMA.FTZ R4, R163, R157, -R4 ;  /* 0x0000009da3047223 */ /* 0x000fe40000010804 */
[----:B------:R-:W-:-:S02]  /*7ae0*/  FFMA.FTZ R63, R6, 2, R63 ;  /* 0x40000000063f7823 */ /* 0x000fc4000001003f */
[----:B------:R-:W-:Y:S02]  /*7af0*/  FFMA.FTZ R163, R163, R161, R162 ;  /* 0x000000a1a3a37223 */ /* 0x000fe400000100a2 */
[C---:B------:R-:W-:Y:S02]  /*7b00*/  FFMA.FTZ R6, R18.reuse, R138, -R7 ;  /* 0x0000008a12067223 */ /* 0x040fe40000010807 */
[----:B------:R-:W-:Y:S02]  /*7b10*/  FFMA.FTZ R5, R18, R9, -R5 ;  /* 0x0000000912057223 */ /* 0x000fe40000010805 */
[----:B------:R-:W-:Y:S02]  /*7b20*/  FMUL.FTZ R7, R19, R153 ;  /* 0x0000009913077220 */ /* 0x000fe40000410000 */
[----:B------:R-:W-:Y:S02]  /*7b30*/  FADD.FTZ R164, R164, R163 ;  /* 0x000000a3a4a47221 */ /* 0x000fe40000010000 */
[----:B------:R-:W-:-:S02]  /*7b40*/  FFMA.FTZ R65, R6, 2, R65 ;  /* 0x4000000006417823 */ /* 0x000fc40000010041 */
[----:B------:R-:W-:Y:S02]  /*7b50*/  FFMA.FTZ R94, R5, 2, R94 ;  /* 0x40000000055e7823 */ /* 0x000fe4000001005e */
[----:B------:R-:W-:Y:S02]  /*7b60*/  FFMA.FTZ R6, R18, R151, -R7 ;  /* 0x0000009712067223 */ /* 0x000fe40000010807 */
[C---:B------:R-:W-:Y:S02]  /*7b70*/  FMUL.FTZ R5, R19.reuse, R155 ;  /* 0x0000009b13057220 */ /* 0x040fe40000410000 */
[----:B------:R-:W-:Y:S02]  /*7b80*/  FMUL.FTZ R7, R19, R161 ;  /* 0x000000a113077220 */ /* 0x000fe40000410000 */
[----:B------:R-:W-:Y:S02]  /*7b90*/  FADD.FTZ R165, R165, R4 ;  /* 0x00000004a5a57221 */ /* 0x000fe40000010000 */
[----:B------:R-:W-:-:S02]  /*7ba0*/  FMUL.FTZ R19, R19, R164 ;  /* 0x000000a413137220 */ /* 0x000fc40000410000 */
[C---:B------:R-:W-:Y:S02]  /*7bb0*/  FFMA.FTZ R5, R18.reuse, R159, -R5 ;  /* 0x0000009f12057223 */ /* 0x040fe40000010805 */
[C---:B------:R-:W-:Y:S02]  /*7bc0*/  FFMA.FTZ R4, R18.reuse, R157, -R7 ;  /* 0x0000009d12047223 */ /* 0x040fe40000010807 */
[----:B------:R-:W-:Y:S02]  /*7bd0*/  FFMA.FTZ R19, R18, R165, -R19 ;  /* 0x000000a512137223 */ /* 0x000fe40000010813 */
[----:B------:R-:W-:Y:S02]  /*7be0*/  FFMA.FTZ R67, R6, 2, R67 ;  /* 0x4000000006437823 */ /* 0x000fe40000010043 */
[----:B------:R-:W-:Y:S02]  /*7bf0*/  FFMA.FTZ R96, R5, 2, R96 ;  /* 0x4000000005607823 */ /* 0x000fe40000010060 */
[----:B------:R-:W-:-:S02]  /*7c00*/  FFMA.FTZ R69, R4, 2, R69 ;  /* 0x4000000004457823 */ /* 0x000fc40000010045 */
[----:B------:R-:W-:Y:S01]  /*7c10*/  FFMA.FTZ R98, R19, 2, R98 ;  /* 0x4000000013627823 */ /* 0x000fe20000010062 */
[----:B------:R-:W-:Y:S01]  /*7c20*/  @P0 CALL.REL.NOINC `(.L_x_1592) ;  /* 0x0000001000000944 */ /* 0x000fe20003c00000 */
[----:B------:R-:W-:Y:S05]  /*7c30*/  BRA `(.L_x_1595) ;  /* 0xffffc15000007947 */ /* 0x000fea000383ffff */
.L_x_1592:
        /* <DEDUP_REMOVED lines=73> */
.L_x_1597:
[----:B------:R-:W-:Y:S05]  /*80d0*/  BSYNC B0 ;  /* 0x0000000000007941 */ /* 0x000fea0003800000 */
.L_x_1596:
        /* <DEDUP_REMOVED lines=67> */
.L_x_1598:
[----:B------:R-:W-:Y:S05]  /*8510*/  EXIT ;  /* 0x000000000000794d */ /* 0x000fea0003800000 */
.L_x_1600:
        /* <DEDUP_REMOVED lines=14> */
.L_x_5356:


//--------------------- .text._Z25selective_scan_fwd_kernelI32Selective_Scan_fwd_kernel_traitsILi32ELi16ELi1ELb0ELb1ELb0ELb1EN3c108BFloat16ENS1_7complexIfEEEEv13SSMParamsBase --------------------------
	.section	.text._Z25selective_scan_fwd_kernelI32Selective_Scan_fwd_kernel_traitsILi32ELi16ELi1ELb0ELb1ELb0ELb1EN3c108BFloat16ENS1_7complexIfEEEEv13SSMParamsBase,"ax",@progbits
	.sectioninfo	@"SHI_REGISTERS=175"
	.align	128
        .global         _Z25selective_scan_fwd_kernelI32Selective_Scan_fwd_kernel_traitsILi32ELi16ELi1ELb0ELb1ELb0ELb1EN3c108BFloat16ENS1_7complexIfEEEEv13SSMParamsBase
        .type           _Z25selective_scan_fwd_kernelI32Selective_Scan_fwd_kernel_traitsILi32ELi16ELi1ELb0ELb1ELb0ELb1EN3c108BFloat16ENS1_7complexIfEEEEv13SSMParamsBase,@function
        .size           _Z25selective_scan_fwd_kernelI32Selective_Scan_fwd_kernel_traitsILi32ELi16ELi1ELb0ELb1ELb0ELb1EN3c108BFloat16ENS1_7complexIfEEEEv13SSMParamsBase,(.L_x_5357 - _Z25selective_scan_fwd_kernelI32Selective_Scan_fwd_kernel_traitsILi32ELi16ELi1ELb0ELb1ELb0ELb1EN3c108BFloat16ENS1_7complexIfEEEEv13SSMParamsBase)
        .other          _Z25selective_scan_fwd_kernelI32Selective_Scan_fwd_kernel_traitsILi32ELi16ELi1ELb0ELb1ELb0ELb1EN3c108BFloat16ENS1_7complexIfEEEEv13SSMParamsBase,@"STO_CUDA_ENTRY STV_DEFAULT"
_Z25selective_scan_fwd_kernelI32Selective_Scan_fwd_kernel_traitsILi32ELi16ELi1ELb0ELb1ELb0ELb1EN3c108BFloat16ENS1_7complexIfEEEEv13SSMParamsBase:
.text._Z25selective_scan_fwd_kernelI32Selective_Scan_fwd_kernel_traitsILi32ELi16ELi1ELb0ELb1ELb0ELb1EN3c108BFloat16ENS1_7complexIfEEEEv13SSMParamsBase:
        /* <DEDUP_REMOVED lines=8> */
[----:B------:R-:W-:-:S03]  /*0080*/  ISETP.NE.AND.EX P1, PT, RZ, c[0x0][0x254], PT, P1 ;  /* 0x00009500ff007a0c */ /* 0x000fc60003f25310 */
[----:B-1----:R-:W1:Y:S01]  /*0090*/  MUFU.RCP R0, R0 ;  /* 0x0000000000007308 */ /* 0x002e620000001000 */
[----:B0-----:R-:W-:Y:S01]  /*00a0*/  MOV R51, UR4 ;  /* 0x0000000400337c02 */ /* 0x001fe20008000f00 */
[----:B------:R-:W0:Y:S01]  /*00b0*/  S2UR UR6, SR_CTAID.X ;  /* 0x00000000000679c3 */ /* 0x000e220000002500 */
[----:B------:R-:W-:Y:S02]  /*00c0*/  ULDC.64 UR4, c[0x0][0x118] ;  /* 0x0000460000047ab9 */ /* 0x000fe40000000a00 */
[----:B------:R-:W-:-:S03]  /*00d0*/  SHF.R.S32.HI R50, RZ, 0x1f, R51 ;  /* 0x0000001fff327819 */ /* 0x000fc60000011433 */
[C---:B------:R-:W-:Y:S02]  /*00e0*/  @P0 LEA R2, P2, R51.reuse, c[0x0][0x238], 0x2 ;  /* 0x00008e0033020a11 */ /* 0x040fe400078410ff */
[C---:B------:R-:W-:Y:S02]  /*00f0*/  @P1 LEA R4, P3, R51.reuse, c[0x0][0x250], 0x2 ;  /* 0x0000940033041a11 */ /* 0x040fe400078610ff */
[C-C-:B------:R-:W-:Y:S02]  /*0100*/  @P0 LEA.HI.X R3, R51.reuse, c[0x0][0x23c], R50.reuse, 0x2, P2 ;  /* 0x00008f0033030a11 */ /* 0x140fe400010f1432 */
        /* <DEDUP_REMOVED lines=20> */
[----:B------:R-:W0:Y:S01]  /*0250*/  S2R R52, SR_TID.X ;  /* 0x0000000000347919 */ /* 0x000e220000002100 */
[-C--:B------:R-:W-:Y:S01]  /*0260*/  @!P2 IADD3 R2, R2, -R9.reuse, RZ ;  /* 0x800000090202a210 */ /* 0x080fe20007ffe0ff */
[----:B------:R-:W-:Y:S01]  /*0270*/  IMAD R4, R166, c[0x0][0x190], RZ ;  /* 0x00006400a6047a24 */ /* 0x000fe200078e02ff */
[----:B------:R-:W-:Y:S01]  /*0280*/  ISETP.GE.AND P3, PT, R3, RZ, PT ;  /* 0x000000ff0300720c */ /* 0x000fe20003f66270 */
[----:B------:R-:W-:Y:S01]  /*0290*/  IMAD R8, R50, c[0x0][0x1d8], RZ ;  /* 0x0000760032087a24 */ /* 0x000fe200078e02ff */
        /* <DEDUP_REMOVED lines=8> */
[----:B------:R-:W-:-:S04]  /*0320*/  IMAD.WIDE.U32 R4, R51, c[0x0][0x1e8], RZ ;  /* 0x00007a0033047a25 */ /* 0x000fc800078e00ff */
[----:B------:R-:W-:Y:S01]  /*0330*/  @P0 IADD3 R0, R0, 0x1, RZ ;  /* 0x0000000100000810 */ /* 0x000fe20007ffe0ff */
[C---:B------:R-:W-:Y:S01]  /*0340*/  IMAD R9, R51.reuse, c[0x0][0x1dc], R8 ;  /* 0x0000770033097a24 */ /* 0x040fe200078e0208 */
[----:B------:R-:W-:Y:S01]  /*0350*/  MOV R8, R4 ;  /* 0x0000000400087202 */ /* 0x000fe20000000f00 */
[----:B------:R-:W-:Y:S01]  /*0360*/  IMAD R11, R51, c[0x0][0x1ec], R10 ;  /* 0x00007b00330b7a24 */ /* 0x000fe200078e020a */
[----:B------:R-:W-:Y:S01]  /*0370*/  @!P3 IADD3 R0, -R0, RZ, RZ ;  /* 0x000000ff0000b210 */ /* 0x000fe20007ffe1ff */
[----:B------:R-:W-:Y:S01]  /*0380*/  IMAD.WIDE.U32 R6, R47, c[0x0][0x190], RZ ;  /* 0x000064002f067a25 */ /* 0x000fe200078e00ff */
[----:B------:R-:W-:Y:S02]  /*0390*/  @!P1 LOP3.LUT R0, RZ, c[0x0][0x178], RZ, 0x33, !PT ;  /* 0x00005e00ff009a12 */ /* 0x000fe400078e33ff */
[----:B0-----:R-:W-:Y:S01]  /*03a0*/  SHF.L.U32 R46, R52, 0x4, RZ ;  /* 0x00000004342e7819 */ /* 0x001fe200000006ff */
[C---:B------:R-:W-:Y:S01]  /*03b0*/  IMAD R4, R166.reuse, c[0x0][0x1d0], RZ ;  /* 0x00007400a6047a24 */ /* 0x040fe200078e02ff */
[----:B------:R-:W-:Y:S01]  /*03c0*/  IADD3 R3, R3, R9, RZ ;  /* 0x0000000903037210 */ /* 0x000fe20007ffe0ff */
[----:B------:R-:W-:Y:S01]  /*03d0*/  IMAD R12, R166, c[0x0][0x1e0], RZ ;  /* 0x00007800a60c7a24 */ /* 0x000fe200078e02ff */
[----:B------:R-:W-:-:S02]  /*03e0*/  IADD3 R9, R5, R11, RZ ;  /* 0x0000000b05097210 */ /* 0x000fc40007ffe0ff */
[----:B------:R-:W-:Y:S01]  /*03f0*/  SHF.R.S32.HI R10, RZ, 0x1f, R0 ;  /* 0x0000001fff0a7819 */ /* 0x000fe20000011400 */
[C---:B------:R-:W-:Y:S01]  /*0400*/  IMAD R15, R47.reuse, c[0x0][0x1e4], R12 ;  /* 0x000079002f0f7a24 */ /* 0x040fe200078e020c */
[----:B------:R-:W-:Y:S01]  /*0410*/  LOP3.LUT R45, R52, 0x1f, RZ, 0xc0, !PT ;  /* 0x0000001f342d7812 */ /* 0x000fe200078ec0ff */
[----:B------:R-:W-:Y:S01]  /*0420*/  IMAD.WIDE.U32 R8, R47, c[0x0][0x1e0], R8 ;  /* 0x000078002f087a25 */ /* 0x000fe200078e0008 */
[----:B------:R-:W-:Y:S02]  /*0430*/  LOP3.LUT R46, R46, 0xfffffe00, RZ, 0xc0, !PT ;  /* 0xfffffe002e2e7812 */ /* 0x000fe400078ec0ff */
[----:B------:R-:W-:Y:S01]  /*0440*/  IADD3 R7, R7, R13, RZ ;  /* 0x0000000d07077210 */ /* 0x000fe20007ffe0ff */
[C---:B------:R-:W-:Y:S01]  /*0450*/  IMAD R13, R47.reuse, c[0x0][0x1d4], R4 ;  /* 0x000075002f0d7a24 */ /* 0x040fe200078e0204 */
        /* <DEDUP_REMOVED lines=13> */
[C---:B------:R-:W-:Y:S02]  /*0530*/  LEA R18, P2, R71.reuse, c[0x0][0x248], 0x1 ;  /* 0x0000920047127a11 */ /* 0x040fe400078408ff */
[----:B------:R-:W-:Y:S02]  /*0540*/  LEA.HI.X R3, R4, c[0x0][0x244], R5, 0x1, P1 ;  /* 0x0000910004037a11 */ /* 0x000fe400008f0c05 */
[----:B------:R-:W-:Y:S02]  /*0550*/  LEA.HI.X R39, R2, c[0x0][0x22c], R39, 0x1, P0 ;  /* 0x00008b0002277a11 */ /* 0x000fe400000f0c27 */
[----:B-1----:R-:W-:-:S02]  /*0560*/  LEA.HI.X R71, R71, c[0x0][0x24c], R8, 0x1, P2 ;  /* 0x0000930047477a11 */ /* 0x002fc400010f0c08 */
.L_x_1642:
[----:B------:R-:W-:Y:S01]  /*0570*/  BAR.SYNC.DEFER_BLOCKING 0x0 ;  /* 0x0000000000007b1d */ /* 0x000fe20000010000 */
[----:B------:R-:W-:-:S02]  /*0580*/  MOV R38, 0xfffffe00 ;  /* 0xfffffe0000267802 */ /* 0x000fc40000000f00 */
[----:B------:R-:W-:Y:S02]  /*0590*/  MOV R2, R0 ;  /* 0x0000000000027202 */ /* 0x000fe40000000f00 */
[----:B------:R-:W-:Y:S01]  /*05a0*/  PRMT R0, RZ, 0x7610, R0 ;  /* 0x00007610ff007816 */ /* 0x000fe20000000000 */
[----:B------:R-:W-:Y:S01]  /*05b0*/  IMAD R38, R41, R38, c[0x0][0x168] ;  /* 0x00005a0029267624 */ /* 0x000fe200078e0226 */
[C-C-:B------:R-:W-:Y:S02]  /*05c0*/  LOP3.LUT R19, R46.reuse, 0x20, R45.reuse, 0xfe, !PT ;  /* 0x000000202e137812 */ /* 0x140fe400078efe2d */
[C-C-:B------:R-:W-:Y:S02]  /*05d0*/  LOP3.LUT R21, R46.reuse, 0x40, R45.reuse, 0xfe, !PT ;  /* 0x000000402e157812 */ /* 0x140fe400078efe2d */
[----:B------:R-:W-:Y:S02]  /*05e0*/  ISETP.GE.AND P0, PT, R43, R38, PT ;  /* 0x000000262b00720c */ /* 0x000fe40003f06270 */
[----:B------:R-:W-:-:S02]  /*05f0*/  LOP3.LUT R23, R46, 0x60, R45, 0xfe, !PT ;  /* 0x000000602e177812 */ /* 0x000fc400078efe2d */
[C-C-:B0-----:R-:W-:Y:S02]  /*0600*/  LOP3.LUT R25, R46.reuse, 0x80, R45.reuse, 0xfe, !PT ;  /* 0x000000802e197812 */ /* 0x141fe400078efe2d */
        /* <DEDUP_REMOVED lines=12> */
[C---:B------:R-:W-:Y:S02]  /*06d0*/  LOP3.LUT R29, R46.reuse, 0xc0, R45, 0xfe, !PT ;  /* 0x000000c02e1d7812 */ /* 0x040fe400078efe2d */
        /* <DEDUP_REMOVED lines=19> */
[C-C-:B------:R-:W-:Y:S02]  /*0810*/  LOP3.LUT R61, R46.reuse, 0x160, R45.reuse, 0xfe, !PT ;  /* 0x000001602e3d7812 */ /* 0x140fe400078efe2d */
        /* <DEDUP_REMOVED lines=24> */
[----:B------:R-:W-:-:S02]  /*09a0*/  ISETP.GE.AND P1, PT, R19, R38, PT ;  /* 0x000000261300720c */ /* 0x000fc40003f26270 */
[-C--:B------:R-:W-:Y:S02]  /*09b0*/  ISETP.GE.AND P0, PT, R21, R38.reuse, PT ;  /* 0x000000261500720c */ /* 0x080fe40003f06270 */
[C---:B------:R-:W-:Y:S02]  /*09c0*/  IADD3 R19, R44.reuse, 0x20, RZ ;  /* 0x000000202c137810 */ /* 0x040fe40007ffe0ff */
[-C--:B------:R-:W-:Y:S02]  /*09d0*/  ISETP.GE.AND P2, PT, R23, R38.reuse, PT ;  /* 0x000000261700720c */ /* 0x080fe40003f46270 */
[C---:B------:R-:W-:Y:S02]  /*09e0*/  IADD3 R21, R44.reuse, 0x40, RZ ;  /* 0x000000402c157810 */ /* 0x040fe40007ffe0ff */
[----:B------:R-:W-:Y:S02]  /*09f0*/  ISETP.GE.AND P4, PT, R25, R38, PT ;  /* 0x000000261900720c */ /* 0x000fe40003f86270 */
[----:B------:R-:W-:-:S02]  /*0a00*/  IADD3 R23, R44, 0x60, RZ ;  /* 0x000000602c177810 */ /* 0x000fc40007ffe0ff */
[C---:B------:R-:W-:Y:S02]  /*0a10*/  LEA.HI.SX32 R37, R44.reuse, R44, 0x1b ;  /* 0x0000002c2c257211 */ /* 0x040fe400078fdaff */
[----:B------:R-:W-:Y:S02]  /*0a20*/  ISETP.GE.AND P6, PT, R27, R38, PT ;  /* 0x000000261b00720c */ /* 0x000fe40003fc6270 */
[C---:B------:R-:W-:Y:S02]  /*0a30*/  IADD3 R25, R44.reuse, 0x80, RZ ;  /* 0x000000802c197810 */ /* 0x040fe40007ffe0ff */
[----:B------:R-:W-:Y:S02]  /*0a40*/  IADD3 R27, R44, 0xa0, RZ ;  /* 0x000000a02c1b7810 */ /* 0x000fe40007ffe0ff */
[-C--:B------:R-:W-:Y:S02]  /*0a50*/  LEA.HI.SX32 R19, R19, R44.reuse, 0x1b ;  /* 0x0000002c13137211 */ /* 0x080fe400078fdaff */
[----:B------:R-:W-:-:S02]  /*0a60*/  LEA.HI.SX32 R21, R21, R44, 0x1b ;  /* 0x0000002c15157211 */ /* 0x000fc400078fdaff */
[-C--:B------:R-:W-:Y:S02]  /*0a70*/  LEA.HI.SX32 R23, R23, R44.reuse, 0x1b ;  /* 0x0000002c17177211 */ /* 0x080fe400078fdaff */
[----:B------:R-:W-:Y:S02]  /*0a80*/  SHF.L.U32 R37, R37, 0x1, RZ ;  /* 0x0000000125257819 */ /* 0x000fe400000006ff */
[-C--:B------:R-:W-:Y:S02]  /*0a90*/  LEA.HI.SX32 R25, R25, R44.reuse, 0x1b ;  /* 0x0000002c19197211 */ /* 0x080fe400078fdaff */
[----:B------:R-:W-:Y:S02]  /*0aa0*/  LEA.HI.SX32 R27, R27, R44, 0x1b ;  /* 0x0000002c1b1b7211 */ /* 0x000fe400078fdaff */
[----:B------:R-:W-:Y:S02]  /*0ab0*/  SHF.L.U32 R36, R19, 0x1, RZ ;  /* 0x0000000113247819 */ /* 0x000fe400000006ff */
[----:B------:R-:W-:-:S02]  /*0ac0*/  SHF.L.U32 R35, R21, 0x1, RZ ;  /* 0x0000000115237819 */ /* 0x000fc400000006ff */
[----:B------:R-:W-:Y:S02]  /*0ad0*/  SHF.L.U32 R34, R23, 0x1, RZ ;  /* 0x0000000117227819 */ /* 0x000fe400000006ff */
[C---:B------:R-:W-:Y:S02]  /*0ae0*/  IADD3 R19, R44.reuse, 0xc0, RZ ;  /* 0x000000c02c137810 */ /* 0x040fe40007ffe0ff */
[----:B------:R-:W-:Y:S02]  /*0af0*/  SHF.L.U32 R33, R25, 0x1, RZ ;  /* 0x0000000119217819 */ /* 0x000fe400000006ff */
[C---:B------:R-:W-:Y:S02]  /*0b00*/  IADD3 R21, R44.reuse, 0xe0, RZ ;  /* 0x000000e02c157810 */ /* 0x040fe40007ffe0ff */
[----:B------:R-:W-:Y:S02]  /*0b10*/  SHF.L.U32 R32, R27, 0x1, RZ ;  /* 0x000000011b207819 */ /* 0x000fe400000006ff */
[----:B------:R-:W-:-:S02]  /*0b20*/  IADD3 R23, R44, 0x100, RZ ;  /* 0x000001002c177810 */ /* 0x000fc40007ffe0ff */
[C---:B------:R-:W-:Y:S02]  /*0b30*/  IADD3 R25, R44.reuse, 0x120, RZ ;  /* 0x000001202c197810 */ /* 0x040fe40007ffe0ff */
[-C--:B------:R-:W-:Y:S02]  /*0b40*/  LEA.HI.SX32 R19, R19, R44.reuse, 0x1b ;  /* 0x0000002c13137211 */ /* 0x080fe400078fdaff */
[----:B------:R-:W-:Y:S02]  /*0b50*/  IADD3 R27, R44, 0x140, RZ ;  /* 0x000001402c1b7810 */ /* 0x000fe40007ffe0ff */
[----:B------:R-:W-:Y:S02]  /*0b60*/  LEA.HI.SX32 R21, R21, R44, 0x1b ;  /* 0x0000002c15157211 */ /* 0x000fe400078fdaff */
[----:B------:R-:W-:Y:S02]  /*0b70*/  ISETP.GE.AND P3, PT, R31, R38, PT ;  /* 0x000000261f00720c */ /* 0x000fe40003f66270 */
[----:B------:R-:W-:-:S02]  /*0b80*/  LEA.HI.SX32 R23, R23, R44, 0x1b ;  /* 0x0000002c17177211 */ /* 0x000fc400078fdaff */
[-C--:B------:R-:W-:Y:S02]  /*0b90*/  LEA.HI.SX32 R25, R25, R44.reuse, 0x1b ;  /* 0x0000002c19197211 */ /* 0x080fe400078fdaff */
[----:B------:R-:W-:Y:S02]  /*0ba0*/  SHF.L.U32 R31, R19, 0x1, RZ ;  /* 0x00000001131f7819 */ /* 0x000fe400000006ff */
[----:B------:R-:W-:Y:S02]  /*0bb0*/  LEA.HI.SX32 R27, R27, R44, 0x1b ;  /* 0x0000002c1b1b7211 */ /* 0x000fe400078fdaff */
[----:B------:R-:W-:Y:S02]  /*0bc0*/  SHF.L.U32 R30, R21, 0x1, RZ ;  /* 0x00000001151e7819 */ /* 0x000fe400000006ff */
[----:B------:R-:W-:Y:S02]  /*0bd0*/  IADD3 R19, R44, 0x1c0, RZ ;  /* 0x000001c02c137810 */ /* 0x000fe40007ffe0ff */
[----:B------:R-:W-:-:S02]  /*0be0*/  ISETP.GE.AND P5, PT, R29, R38, PT ;  /* 0x000000261d00720c */ /* 0x000fc40003fa6270 */
[----:B------:R-:W-:Y:S02]  /*0bf0*/  IADD3 R21, R44, 0x1e0, RZ ;  /* 0x000001e02c157810 */ /* 0x000fe40007ffe0ff */
[----:B------:R-:W-:Y:S02]  /*0c00*/  SHF.L.U32 R29, R23, 0x1, RZ ;  /* 0x00000001171d7819 */ /* 0x000fe400000006ff */
[----:B------:R-:W-:Y:S02]  /*0c10*/  SHF.L.U32 R28, R25, 0x1, RZ ;  /* 0x00000001191c7819 */ /* 0x000fe400000006ff */
[----:B------:R-:W-:Y:S02]  /*0c20*/  SHF.L.U32 R27, R27, 0x1, RZ ;  /* 0x000000011b1b7819 */ /* 0x000fe400000006ff */
[-C--:B------:R-:W-:Y:S02]  /*0c30*/  LEA.HI.SX32 R19, R19, R44.reuse, 0x1b ;  /* 0x0000002c13137211 */ /* 0x080fe400078fdaff */
[----:B------:R-:W-:-:S02]  /*0c40*/  LEA.HI.SX32 R21, R21, R44, 0x1b ;  /* 0x0000002c15157211 */ /* 0x000fc400078fdaff */
[----:B------:R-:W-:Y:S02]  /*0c50*/  SHF.L.U32 R23, R19, 0x1, RZ ;  /* 0x0000000113177819 */ /* 0x000fe400000006ff */
[----:B------:R-:W-:Y:S02]  /*0c60*/  SHF.L.U32 R22, R21, 0x1, RZ ;  /* 0x0000000115167819 */ /* 0x000fe400000006ff */
        /* <DEDUP_REMOVED lines=9> */
[----:B---3--:R0:W-:Y:S04]  /*0d00*/  STS.U16 [R36+0x40], R5 ;  /* 0x0000400524007388 */ /* 0x0081e80000000400 */
[----:B----4-:R-:W-:Y:S04]  /*0d10*/  STS.U16 [R35+0x80], R4 ;  /* 0x0000800423007388 */ /* 0x010fe80000000400 */
[----:B------:R1:W-:Y:S01]  /*0d20*/  STS.U16 [R34+0xc0], R7 ;  /* 0x0000c00722007388 */ /* 0x0003e20000000400 */
[----:B0-----:R-:W-:-:S03]  /*0d30*/  IADD3 R5, R44, 0x160, RZ ;  /* 0x000001602c057810 */ /* 0x001fc60007ffe0ff */
[----:B------:R-:W-:Y:S04]  /*0d40*/  STS.U16 [R33+0x100], R6 ;  /* 0x0001000621007388 */ /* 0x000fe80000000400 */
[----:B------:R0:W-:Y:S01]  /*0d50*/  STS.U16 [R32+0x140], R9 ;  /* 0x0001400920007388 */ /* 0x0001e20000000400 */
[C---:B-1----:R-:W-:Y:S02]  /*0d60*/  IADD3 R7, R44.reuse, 0x180, RZ ;  /* 0x000001802c077810 */ /* 0x042fe40007ffe0ff */
[-C--:B------:R-:W-:Y:S02]  /*0d70*/  LEA.HI.SX32 R5, R5, R44.reuse, 0x1b ;  /* 0x0000002c05057211 */ /* 0x080fe400078fdaff */
[----:B------:R-:W-:Y:S02]  /*0d80*/  LEA.HI.SX32 R7, R7, R44, 0x1b ;  /* 0x0000002c07077211 */ /* 0x000fe400078fdaff */
[----:B0-----:R-:W-:-:S02]  /*0d90*/  IADD3 R9, R44, 0x1a0, RZ ;  /* 0x000001a02c097810 */ /* 0x001fc40007ffe0ff */
[----:B------:R-:W-:Y:S02]  /*0da0*/  SHF.L.U32 R0, R44, 0x4, RZ ;  /* 0x000000042c007819 */ /* 0x000fe400000006ff */
[----:B------:R-:W-:Y:S01]  /*0db0*/  LEA.HI.SX32 R9, R9, R44, 0x1b ;  /* 0x0000002c09097211 */ /* 0x000fe200078fdaff */
[----:B------:R-:W-:Y:S01]  /*0dc0*/  STS.U16 [R31+0x180], R8 ;  /* 0x000180081f007388 */ /* 0x000fe20000000400 */
[----:B------:R-:W-:Y:S01]  /*0dd0*/  SHF.L.U32 R26, R5, 0x1, RZ ;  /* 0x00000001051a7819 */ /* 0x000fe200000006ff */
[----:B------:R-:W-:Y:S01]  /*0de0*/  IMAD.SHL.U32 R25, R7, 0x2, RZ ;  /* 0x0000000207197824 */ /* 0x000fe200078e00ff */
[----:B------:R-:W-:Y:S01]  /*0df0*/  SHF.L.U32 R24, R9, 0x1, RZ ;  /* 0x0000000109187819 */ /* 0x000fe200000006ff */
[----:B------:R-:W-:Y:S01]  /*0e00*/  STS.U16 [R30+0x1c0], R11 ;  /* 0x0001c00b1e007388 */ /* 0x000fe20000000400 */
        /* <DEDUP_REMOVED lines=11> */
[----:B0-----:R-:W-:Y:S01]  /*0ec0*/  MOV R16, R18 ;  /* 0x0000001200107202 */ /* 0x001fe20000000f00 */
        /* <DEDUP_REMOVED lines=16> */
[----:B------:R-:W-:-:S03]  /*0fd0*/  MOV R17, R71 ;  /* 0x0000004700117202 */ /* 0x000fc60000000f00 */
[----:B------:R-:W-:Y:S01]  /*0fe0*/  BAR.SYNC.DEFER_BLOCKING 0x0 ;  /* 0x0000000000007b1d */ /* 0x000fe20000010000 */
[----:B-1----:R-:W-:Y:S02]  /*0ff0*/  PRMT R53, RZ, 0x7610, R53 ;  /* 0x00007610ff357816 */ /* 0x002fe40000000035 */
[----:B------:R-:W-:-:S04]  /*1000*/  PRMT R71, RZ, 0x7610, R71 ;  /* 0x00007610ff477816 */ /* 0x000fc80000000047 */
[----:B------:R-:W2:Y:S01]  /*1010*/  @!P2 LDG.E.U16 R53, [R16.64+0xc0] ;  /* 0x0000c0041035a981 */ /* 0x000ea2000c1e1500 */
[----:B------:R-:W-:-:S03]  /*1020*/  ISETP.GE.AND P2, PT, R43, R38, PT ;  /* 0x000000262b00720c */ /* 0x000fc60003f46270 */
[----:B------:R-:W3:Y:S01]  /*1030*/  @!P1 LDG.E.U16 R71, [R16.64+0x40] ;  /* 0x0000400410479981 */ /* 0x000ee2000c1e1500 */
[-C--:B------:R-:W-:Y:S02]  /*1040*/  ISETP.GE.AND P1, PT, R55, R38.reuse, PT ;  /* 0x000000263700720c */ /* 0x080fe40003f26270 */
[----:B------:R-:W-:Y:S01]  /*1050*/  PRMT R55, RZ, 0x7610, R55 ;  /* 0x00007610ff377816 */ /* 0x000fe20000000037 */
[----:B------:R-:W4:Y:S01]  /*1060*/  @!P0 LDG.E.U16 R56, [R16.64+0x80] ;  /* 0x0000800410388981 */ /* 0x000f22000c1e1500 */
        /* <DEDUP_REMOVED lines=116> */
.L_x_1602:
[----:B------:R-:W-:Y:S05]  /*17b0*/  BSYNC B0 ;  /* 0x0000000000007941 */ /* 0x000fea0003800000 */
.L_x_1601:
        /* <DEDUP_REMOVED lines=36> */
.L_x_1604:
[----:B------:R-:W-:Y:S05]  /*1a00*/  BSYNC B0 ;  /* 0x0000000000007941 */ /* 0x000fea0003800000 */
.L_x_1603:
        /* <DEDUP_REMOVED lines=38> */
.L_x_1606:
[----:B------:R-:W-:Y:S05]  /*1c70*/  BSYNC B0 ;  /* 0x0000000000007941 */ /* 0x000fea0003800000 */
.L_x_1605:
        /* <DEDUP_REMOVED lines=36> */
.L_x_1608:
[----:B------:R-:W-:Y:S05]  /*1ec0*/  BSYNC B0 ;  /* 0x0000000000007941 */ /* 0x000fea0003800000 */
.L_x_1607:
        /* <DEDUP_REMOVED lines=38> */
.L_x_1610:
[----:B------:R-:W-:Y:S05]  /*2130*/  BSYNC B0 ;  /* 0x0000000000007941 */ /* 0x000fea0003800000 */
.L_x_1609:
        /* <DEDUP_REMOVED lines=36> */
.L_x_1612:
[----:B------:R-:W-:Y:S05]  /*2380*/  BSYNC B0 ;  /* 0x0000000000007941 */ /* 0x000fea0003800000 */
.L_x_1611:
        /* <DEDUP_REMOVED lines=38> */
.L_x_1614:
[----:B------:R-:W-:Y:S05]  /*25f0*/  BSYNC B0 ;  /* 0x0000000000007941 */ /* 0x000fea0003800000 */
.L_x_1613:
        /* <DEDUP_REMOVED lines=36> */
.L_x_1616:
[----:B------:R-:W-:Y:S05]  /*2840*/  BSYNC B0 ;  /* 0x0000000000007941 */ /* 0x000fea0003800000 */
.L_x_1615:
        /* <DEDUP_REMOVED lines=41> */
.L_x_1618:
[----:B------:R-:W-:Y:S05]  /*2ae0*/  BSYNC B0 ;  /* 0x0000000000007941 */ /* 0x000fea0003800000 */
.L_x_1617:
        /* <DEDUP_REMOVED lines=41> */
.L_x_1620:
[----:B------:R-:W-:Y:S05]  /*2d80*/  BSYNC B0 ;  /* 0x0000000000007941 */ /* 0x000fea0003800000 */
.L_x_1619:
        /* <DEDUP_REMOVED lines=47> */
.L_x_1622:
[----:B------:R-:W-:Y:S05]  /*3080*/  BSYNC B0 ;  /* 0x0000000000007941 */ /* 0x000fea0003800000 */
.L_x_1621:
        /* <DEDUP_REMOVED lines=33> */
.L_x_1624:
[----:B------:R-:W-:Y:S05]  /*32a0*/  BSYNC B0 ;  /* 0x0000000000007941 */ /* 0x000fea0003800000 */
.L_x_1623:
        /* <DEDUP_REMOVED lines=33> */
.L_x_1626:
[----:B------:R-:W-:Y:S05]  /*34c0*/  BSYNC B0 ;  /* 0x0000000000007941 */ /* 0x000fea0003800000 */
.L_x_1625:
        /* <DEDUP_REMOVED lines=33> */
.L_x_1628:
[----:B------:R-:W-:Y:S05]  /*36e0*/  BSYNC B0 ;  /* 0x0000000000007941 */ /* 0x000fea0003800000 */
.L_x_1627:
        /* <DEDUP_REMOVED lines=33> */
.L_x_1630:
[----:B------:R-:W-:Y:S05]  /*3900*/  BSYNC B0 ;  /* 0x0000000000007941 */ /* 0x000fea0003800000 */
.L_x_1629:
        /* <DEDUP_REMOVED lines=33> */
.L_x_1632:
[----:B------:R-:W-:Y:S05]  /*3b20*/  BSYNC B0 ;  /* 0x0000000000007941 */ /* 0x000fea0003800000 */
.L_x_1631:
        /* <DEDUP_REMOVED lines=36> */
.L_x_1636:
        /* <DEDUP_REMOVED lines=8> */
[----:B------:R-:W-:-:S04]  /*3df0*/  IMAD.WIDE.U32 R4, R101, c[0x0][0x188], R4 ;  /* 0x0000620065047a25 */ /* 0x000fc800078e0004 */
[----:B------:R-:W-:Y:S01]  /*3e00*/  IMAD.IADD R8, R46, 0x1, R43 ;  /* 0x000000012e087824 */ /* 0x000fe200078e022b */
[----:B------:R-:W-:Y:S01]  /*3e10*/  IADD3 R5, R5, R7, RZ ;  /* 0x0000000705057210 */ /* 0x000fe20007ffe0ff */
[----:B------:R-:W-:Y:S01]  /*3e20*/  IMAD R38, R41, R38, c[0x0][0x168] ;  /* 0x00005a0029267624 */ /* 0x000fe200078e0226 */
        /* <DEDUP_REMOVED lines=20> */
[----:B------:R-:W-:Y:S02]  /*3f70*/  LEA.HI.X R7, R12, R39, R13, 0x1, P2 ;  /* 0x000000270c077211 */ /* 0x000fe400010f0c0d */
        /* <DEDUP_REMOVED lines=42> */
[----:B------:R-:W4:Y:S01]  /*4220*/  @!P2 LDG.E.U16 R113, [R6.64+0x340] ;  /* 0x000340040671a981 */ /* 0x000f22000c1e1500 */
[----:B------:R-:W-:Y:S02]  /*4230*/  IADD3 R18, R8, 0x220, RZ ;  /* 0x0000022008127810 */ /* 0x000fe40007ffe0ff */
[-C--:B------:R-:W-:Y:S01]  /*4240*/  ISETP.GE.AND P2, PT, R11, R106.reuse, PT ;  /* 0x0000006a0b00720c */ /* 0x080fe20003f46270 */
[----:B------:R-:W4:Y:S01]  /*4250*/  @!P3 LDG.E.U16 R104, [R6.64+0x280] ;  /* 0x000280040668b981 */ /* 0x000f22000c1e1500 */
[----:B------:R-:W-:Y:S02]  /*4260*/  ISETP.GE.AND P3, PT, R18, R106, PT ;  /* 0x0000006a1200720c */ /* 0x000fe40003f66270 */
[----:B------:R-:W-:Y:S02]  /*4270*/  PRMT R115, RZ, 0x7610, R115 ;  /* 0x00007610ff737816 */ /* 0x000fe40000000073 */
[----:B------:R-:W-:-:S02]  /*4280*/  IADD3 R9, R8, 0x260, RZ ;  /* 0x0000026008097810 */ /* 0x000fc40007ffe0ff */
[----:B------:R-:W-:Y:S02]  /*4290*/  PRMT R118, RZ, 0x7610, R118 ;  /* 0x00007610ff767816 */ /* 0x000fe40000000076 */
[----:B------:R-:W-:Y:S01]  /*42a0*/  PRMT R117, RZ, 0x7610, R117 ;  /* 0x00007610ff757816 */ /* 0x000fe20000000075 */
[----:B------:R-:W4:Y:S01]  /*42b0*/  @!P0 LDG.E.U16 R115, [R6.64+0x3c0] ;  /* 0x0003c00406738981 */ /* 0x000f22000c1e1500 */
[----:B------:R-:W-:Y:S02]  /*42c0*/  PRMT R119, RZ, 0x7610, R119 ;  /* 0x00007610ff777816 */ /* 0x000fe40000000077 */
[----:B------:R-:W-:Y:S01]  /*42d0*/  ISETP.GE.AND P0, PT, R9, R106, PT ;  /* 0x0000006a0900720c */ /* 0x000fe20003f06270 */
[----:B------:R-:W4:Y:S01]  /*42e0*/  @!P1 LDG.E.U16 R118, [R6.64+0x380] ;  /* 0x0003800406769981 */ /* 0x000f22000c1e1500 */
[C---:B------:R-:W-:Y:S02]  /*42f0*/  IADD3 R9, R8.reuse, 0x280, RZ ;  /* 0x0000028008097810 */ /* 0x040fe40007ffe0ff */
[----:B------:R-:W-:Y:S01]  /*4300*/  PRMT R105, RZ, 0x7610, R105 ;  /* 0x00007610ff697816 */ /* 0x000fe20000000069 */
[----:B------:R-:W4:Y:S01]  /*4310*/  @!P2 LDG.E.U16 R117, [R6.64+0x400] ;  /* 0x000400040675a981 */ /* 0x000f22000c1e1500 */
[----:B------:R-:W-:-:S02]  /*4320*/  IADD3 R11, R8, 0x2a0, RZ ;  /* 0x000002a0080b7810 */ /* 0x000fc40007ffe0ff */
[----:B------:R-:W-:Y:S01]  /*4330*/  IADD3 R18, R8, 0x2c0, RZ ;  /* 0x000002c008127810 */ /* 0x000fe20007ffe0ff */
[----:B------:R-:W4:Y:S01]  /*4340*/  @!P3 LDG.E.U16 R119, [R6.64+0x440] ;  /* 0x000440040677b981 */ /* 0x000f22000c1e1500 */
[----:B------:R-:W-:Y:S02]  /*4350*/  PRMT R109, RZ, 0x7610, R109 ;  /* 0x00007610ff6d7816 */ /* 0x000fe4000000006d */
[----:B------:R-:W-:Y:S01]  /*4360*/  PRMT R116, RZ, 0x7610, R116 ;  /* 0x00007610ff747816 */ /* 0x000fe20000000074 */
[----:B------:R-:W4:Y:S01]  /*4370*/  @!P4 LDG.E.U16 R105, [R6.64+0x240] ;  /* 0x000240040669c981 */ /* 0x000f22000c1e1500 */
[-C--:B------:R-:W-:Y:S02]  /*4380*/  ISETP.GE.AND P1, PT, R9, R106.reuse, PT ;  /* 0x0000006a0900720c */ /* 0x080fe40003f26270 */
[-C--:B------:R-:W-:Y:S01]  /*4390*/  ISETP.GE.AND P2, PT, R11, R106.reuse, PT ;  /* 0x0000006a0b00720c */ /* 0x080fe20003f46270 */
[----:B------:R-:W4:Y:S01]  /*43a0*/  @!P6 LDG.E.U16 R109, [R6.64+0x2c0] ;  /* 0x0002c004066de981 */ /* 0x000f22000c1e1500 */
[----:B------:R-:W-:-:S02]  /*43b0*/  ISETP.GE.AND P3, PT, R18, R106, PT ;  /* 0x0000006a1200720c */ /* 0x000fc40003f66270 */
[----:B------:R-:W-:Y:S01]  /*43c0*/  PRMT R121, RZ, 0x7610, R121 ;  /* 0x00007610ff797816 */ /* 0x000fe20000000079 */
[----:B------:R-:W4:Y:S01]  /*43d0*/  @!P5 LDG.E.U16 R116, [R6.64+0x300] ;  /* 0x000300040674d981 */ /* 0x000f22000c1e1500 */
[C---:B------:R-:W-:Y:S02]  /*43e0*/  IADD3 R21, R8.reuse, 0x240, RZ ;  /* 0x0000024008157810 */ /* 0x040fe40007ffe0ff */
[----:B------:R-:W-:Y:S02]  /*43f0*/  IADD3 R9, R8, 0x2e0, RZ ;  /* 0x000002e008097810 */ /* 0x000fe40007ffe0ff */
[----:B------:R-:W-:Y:S01]  /*4400*/  ISETP.GE.AND P4, PT, R21, R106, PT ;  /* 0x0000006a1500720c */ /* 0x000fe20003f86270 */
[----:B------:R-:W4:Y:S01]  /*4410*/  @!P0 LDG.E.U16 R121, [R6.64+0x4c0] ;  /* 0x0004c00406798981 */ /* 0x000f22000c1e1500 */
[----:B------:R-:W-:Y:S02]  /*4420*/  PRMT R122, RZ, 0x7610, R122 ;  /* 0x00007610ff7a7816 */ /* 0x000fe4000000007a */
[----:B------:R-:W-:-:S02]  /*4430*/  PRMT R123, RZ, 0x7610, R123 ;  /* 0x00007610ff7b7816 */ /* 0x000fc4000000007b */
[----:B------:R-:W-:Y:S02]  /*4440*/  PRMT R124, RZ, 0x7610, R124 ;  /* 0x00007610ff7c7816 */ /* 0x000fe4000000007c */
[-C--:B------:R-:W-:Y:S01]  /*4450*/  ISETP.GE.AND P0, PT, R9, R106.reuse, PT ;  /* 0x0000006a0900720c */ /* 0x080fe20003f06270 */
[----:B------:R-:W4:Y:S01]  /*4460*/  @!P1 LDG.E.U16 R122, [R6.64+0x500] ;  /* 0x00050004067a9981 */ /* 0x000f22000c1e1500 */
[C---:B------:R-:W-:Y:S02]  /*4470*/  IADD3 R9, R8.reuse, 0x300, RZ ;  /* 0x0000030008097810 */ /* 0x040fe40007ffe0ff */
[C---:B------:R-:W-:Y:S01]  /*4480*/  IADD3 R11, R8.reuse, 0x320, RZ ;  /* 0x00000320080b7810 */ /* 0x040fe20007ffe0ff */
[----:B------:R-:W4:Y:S01]  /*4490*/  @!P2 LDG.E.U16 R123, [R6.64+0x540] ;  /* 0x00054004067ba981 */ /* 0x000f22000c1e1500 */
[----:B------:R-:W-:Y:S02]  /*44a0*/  IADD3 R18, R8, 0x340, RZ ;  /* 0x0000034008127810 */ /* 0x000fe40007ffe0ff */
[----:B------:R-:W-:Y:S01]  /*44b0*/  PRMT R120, RZ, 0x7610, R120 ;  /* 0x00007610ff787816 */ /* 0x000fe20000000078 */
[----:B------:R0:W4:Y:S01]  /*44c0*/  @!P3 LDG.E.U16 R124, [R6.64+0x580] ;  /* 0x00058004067cb981 */ /* 0x000122000c1e1500 */
[----:B------:R-:W-:-:S02]  /*44d0*/  ISETP.GE.AND P1, PT, R9, R106, PT ;  /* 0x0000006a0900720c */ /* 0x000fc40003f26270 */
[-C--:B------:R-:W-:Y:S02]  /*44e0*/  ISETP.GE.AND P2, PT, R11, R106.reuse, PT ;  /* 0x0000006a0b00720c */ /* 0x080fe40003f46270 */
[----:B------:R-:W-:Y:S01]  /*44f0*/  ISETP.GE.AND P3, PT, R18, R106, PT ;  /* 0x0000006a1200720c */ /* 0x000fe20003f66270 */
[----:B------:R-:W4:Y:S01]  /*4500*/  @!P4 LDG.E.U16 R120, [R6.64+0x480] ;  /* 0x000480040678c981 */ /* 0x000f22000c1e1500 */
        /* <DEDUP_REMOVED lines=34> */
[----:B------:R-:W-:Y:S01]  /*4730*/  FMUL.RZ R127, R4, 0.15915493667125701904 ;  /* 0x3e22f983047f7820 */ /* 0x000fe2000040c000 */
[----:B---3--:R-:W-:Y:S01]  /*4740*/  STS.U16 [R37], R12 ;  /* 0x0000000c25007388 */ /* 0x008fe20000000400 */
[----:B------:R-:W-:Y:S01]  /*4750*/  FMUL.FTZ R4, R5, R80 ;  /* 0x0000005005047220 */ /* 0x000fe20000410000 */
[----:B------:R-:W-:Y:S02]  /*4760*/  MUFU.SIN R114, R126 ;  /* 0x0000007e00727308 */ /* 0x000fe40000000400 */
[----:B-----5:R1:W-:Y:S04]  /*4770*/  STS.U16 [R36+0x40], R13 ;  /* 0x0000400d24007388 */ /* 0x0203e80000000400 */
[----:B----4-:R-:W-:Y:S02]  /*4780*/  STS.U16 [R35+0x80], R14 ;  /* 0x0000800e23007388 */ /* 0x010fe40000000400 */
[----:B------:R2:W-:Y:S02]  /*4790*/  MUFU.COS R18, R126 ;  /* 0x0000007e00127308 */ /* 0x0005e40000000000 */
[----:B------:R-:W-:Y:S01]  /*47a0*/  STS.U16 [R34+0xc0], R15 ;  /* 0x0000c00f22007388 */ /* 0x000fe20000000400 */
[----:B-1----:R-:W-:-:S03]  /*47b0*/  IADD3 R13, R44, 0x200, RZ ;  /* 0x000002002c0d7810 */ /* 0x002fc60007ffe0ff */
[----:B------:R-:W-:Y:S04]  /*47c0*/  STS.U16 [R33+0x100], R20 ;  /* 0x0001001421007388 */ /* 0x000fe80000000400 */
[----:B------:R1:W-:Y:S01]  /*47d0*/  STS.U16 [R32+0x140], R19 ;  /* 0x0001401320007388 */ /* 0x0003e20000000400 */
[----:B--2---:R-:W-:-:S03]  /*47e0*/  FMUL.RZ R126, R4, 0.15915493667125701904 ;  /* 0x3e22f983047e7820 */ /* 0x004fc6000040c000 */
[----:B------:R-:W-:Y:S01]  /*47f0*/  STS.U16 [R31+0x180], R52 ;  /* 0x000180341f007388 */ /* 0x000fe20000000400 */
[----:B------:R-:W-:Y:S01]  /*4800*/  FMUL.FTZ R4, R5, R82 ;  /* 0x0000005205047220 */ /* 0x000fe20000410000 */
[-C--:B------:R-:W-:Y:S02]  /*4810*/  LEA.HI.SX32 R13, R13, R44.reuse, 0x1b ;  /* 0x0000002c0d0d7211 */ /* 0x080fe400078fdaff */
[----:B------:R2:W-:Y:S01]  /*4820*/  STS.U16 [R30+0x1c0], R103 ;  /* 0x0001c0671e007388 */ /* 0x0005e20000000400 */
[C---:B-1----:R-:W-:Y:S02]  /*4830*/  IADD3 R19, R44.reuse, 0x220, RZ ;  /* 0x000002202c137810 */ /* 0x042fe40007ffe0ff */
[----:B--2---:R-:W-:Y:S01]  /*4840*/  IADD3 R103, R44, 0x240, RZ ;  /* 0x000002402c677810 */ /* 0x004fe20007ffe0ff */
[----:B------:R1:W-:Y:S01]  /*4850*/  STS.U16 [R29+0x200], R102 ;  /* 0x000200661d007388 */ /* 0x0003e20000000400 */
[-C--:B------:R-:W-:Y:S02]  /*4860*/  LEA.HI.SX32 R19, R19, R44.reuse, 0x1b ;  /* 0x0000002c13137211 */ /* 0x080fe400078fdaff */
[----:B------:R-:W-:-:S02]  /*4870*/  LEA.HI.SX32 R103, R103, R44, 0x1b ;  /* 0x0000002c67677211 */ /* 0x000fc400078fdaff */
[----:B------:R-:W-:Y:S01]  /*4880*/  SHF.L.U32 R52, R19, 0x1, RZ ;  /* 0x0000000113347819 */ /* 0x000fe200000006ff */
[----:B-1----:R-:W-:Y:S01]  /*4890*/  FMUL.RZ R102, R4, 0.15915493667125701904 ;  /* 0x3e22f98304667820 */ /* 0x002fe2000040c000 */
[----:B------:R-:W-:Y:S02]  /*48a0*/  SHF.L.U32 R4, R13, 0x1, RZ ;  /* 0x000000010d047819 */ /* 0x000fe400000006ff */
[----:B------:R-:W-:Y:S01]  /*48b0*/  IADD3 R19, R44, 0x260, RZ ;  /* 0x000002602c137810 */ /* 0x000fe20007ffe0ff */
[----:B------:R-:W-:Y:S03]  /*48c0*/  MUFU.SIN R13, R102 ;  /* 0x00000066000d7308 */ /* 0x000fe60000000400 */
[----:B------:R-:W-:-:S05]  /*48d0*/  LEA.HI.SX32 R19, R19, R44, 0x1b ;  /* 0x0000002c13137211 */ /* 0x000fca00078fdaff */
[----:B------:R1:W-:Y:S01]  /*48e0*/  MUFU.COS R14, R102 ;  /* 0x00000066000e7308 */ /* 0x0003e20000000000 */
[----:B------:R2:W-:Y:S04]  /*48f0*/  STS.U16 [R28+0x240], R105 ;  /* 0x000240691c007388 */ /* 0x0005e80000000400 */
[----:B------:R-:W-:Y:S04]  /*4900*/  STS.U16 [R27+0x280], R104 ;  /* 0x000280681b007388 */ /* 0x000fe80000000400 */
[----:B------:R3:W-:Y:S04]  /*4910*/  STS.U16 [R26+0x2c0], R109 ;  /* 0x0002c06d1a007388 */ /* 0x0007e80000000400 */
[----:B------:R-:W-:Y:S01]  /*4920*/  STS.U16 [R25+0x300], R116 ;  /* 0x0003007419007388 */ /* 0x000fe20000000400 */
[----:B--2---:R-:W-:-:S03]  /*4930*/  IADD3 R105, R44, 0x2a0, RZ ;  /* 0x000002a02c697810 */ /* 0x004fc60007ffe0ff */
[----:B------:R2:W-:Y:S01]  /*4940*/  STS.U16 [R24+0x340], R113 ;  /* 0x0003407118007388 */ /* 0x0005e20000000400 */
[----:B---3--:R-:W-:-:S03]  /*4950*/  IADD3 R109, R44, 0x2c0, RZ ;  /* 0x000002c02c6d7810 */ /* 0x008fc60007ffe0ff */
[----:B------:R-:W-:Y:S01]  /*4960*/  STS.U16 [R23+0x380], R118 ;  /* 0x0003807617007388 */ /* 0x000fe20000000400 */
[----:B--2---:R-:W-:Y:S02]  /*4970*/  SHF.L.U32 R113, R103, 0x1, RZ ;  /* 0x0000000167717819 */ /* 0x004fe400000006ff */
[----:B------:R-:W-:Y:S01]  /*4980*/  IADD3 R103, R44, 0x280, RZ ;  /* 0x000002802c677810 */ /* 0x000fe20007ffe0ff */
[----:B------:R-:W-:Y:S01]  /*4990*/  STS.U16 [R22+0x3c0], R115 ;  /* 0x0003c07316007388 */ /* 0x000fe20000000400 */
[-C--:B------:R-:W-:Y:S02]  /*49a0*/  LEA.HI.SX32 R105, R105, R44.reuse, 0x1b ;  /* 0x0000002c69697211 */ /* 0x080fe400078fdaff */
[-C--:B------:R-:W-:Y:S01]  /*49b0*/  LEA.HI.SX32 R103, R103, R44.reuse, 0x1b ;  /* 0x0000002c67677211 */ /* 0x080fe200078fdaff */
[----:B------:R2:W-:Y:S01]  /*49c0*/  STS.U16 [R4+0x400], R117 ;  /* 0x0004007504007388 */ /* 0x0005e20000000400 */
[----:B------:R-:W-:-:S03]  /*49d0*/  LEA.HI.SX32 R109, R109, R44, 0x1b ;  /* 0x0000002c6d6d7211 */ /* 0x000fc600078fdaff */
[----:B------:R3:W-:Y:S01]  /*49e0*/  STS.U16 [R52+0x440], R119 ;  /* 0x0004407734007388 */ /* 0x0007e20000000400 */
[----:B--2---:R-:W-:Y:S01]  /*49f0*/  FMUL.FTZ R4, R5, R84 ;  /* 0x0000005405047220 */ /* 0x004fe20000410000 */
[----:B------:R-:W-:Y:S02]  /*4a00*/  SHF.L.U32 R117, R103, 0x1, RZ ;  /* 0x0000000167757819 */ /* 0x000fe400000006ff */
[----:B------:R-:W-:Y:S01]  /*4a10*/  IADD3 R103, R44, 0x2e0, RZ ;  /* 0x000002e02c677810 */ /* 0x000fe20007ffe0ff */
[----:B-1----:R-:W-:Y:S01]  /*4a20*/  FMUL.RZ R102, R4, 0.15915493667125701904 ;  /* 0x3e22f98304667820 */ /* 0x002fe2000040c000 */
[----:B------:R-:W-:Y:S01]  /*4a30*/  SHF.L.U32 R4, R105, 0x1, RZ ;  /* 0x0000000169047819 */ /* 0x000fe200000006ff */
[----:B------:R1:W-:Y:S01]  /*4a40*/  STS.U16 [R113+0x480], R120 ;  /* 0x0004807871007388 */ /* 0x0003e20000000400 */
[----:B---3--:R-:W-:Y:S02]  /*4a50*/  SHF.L.U32 R52, R19, 0x1, RZ ;  /* 0x0000000113347819 */ /* 0x008fe400000006ff */
[----:B------:R-:W-:-:S02]  /*4a60*/  SHF.L.U32 R119, R109, 0x1, RZ ;  /* 0x000000016d777819 */ /* 0x000fc400000006ff */
[C---:B------:R-:W-:Y:S02]  /*4a70*/  IADD3 R105, R44.reuse, 0x300, RZ ;  /* 0x000003002c697810 */ /* 0x040fe40007ffe0ff */
[C---:B------:R-:W-:Y:S02]  /*4a80*/  IADD3 R109, R44.reuse, 0x320, RZ ;  /* 0x000003202c6d7810 */ /* 0x040fe40007ffe0ff */
[-C--:B------:R-:W-:Y:S02]  /*4a90*/  LEA.HI.SX32 R103, R103, R44.reuse, 0x1b ;  /* 0x0000002c67677211 */ /* 0x080fe400078fdaff */
[C---:B-1----:R-:W-:Y:S01]  /*4aa0*/  IADD3 R113, R44.reuse, 0x340, RZ ;  /* 0x000003402c717810 */ /* 0x042fe20007ffe0ff */
[----:B------:R1:W-:Y:S01]  /*4ab0*/  STS.U16 [R52+0x4c0], R121 ;  /* 0x0004c07934007388 */ /* 0x0003e20000000400 */
[-C--:B------:R-:W-:Y:S02]  /*4ac0*/  LEA.HI.SX32 R105, R105, R44.reuse, 0x1b ;  /* 0x0000002c69697211 */ /* 0x080fe400078fdaff */
[----:B------:R-:W-:Y:S01]  /*4ad0*/  IADD3 R115, R44, 0x360, RZ ;  /* 0x000003602c737810 */ /* 0x000fe20007ffe0ff */
[----:B------:R-:W-:Y:S01]  /*4ae0*/  STS.U16 [R117+0x500], R122 ;  /* 0x0005007a75007388 */ /* 0x000fe20000000400 */
[----:B------:R-:W-:-:S02]  /*4af0*/  LEA.HI.SX32 R109, R109, R44, 0x1b ;  /* 0x0000002c6d6d7211 */ /* 0x000fc400078fdaff */
[----:B------:R-:W-:Y:S01]  /*4b00*/  LEA.HI.SX32 R113, R113, R44, 0x1b ;  /* 0x0000002c71717211 */ /* 0x000fe200078fdaff */
[----:B------:R2:W-:Y:S01]  /*4b10*/  STS.U16 [R4+0x540], R123 ;  /* 0x0005407b04007388 */ /* 0x0005e20000000400 */
[----:B0-----:R-:W-:Y:S01]  /*4b20*/  FMUL.FTZ R6, R5, R74 ;  /* 0x0000004a05067220 */ /* 0x001fe20000410000 */
[----:B-1----:R-:W-:Y:S02]  /*4b30*/  SHF.L.U32 R52, R103, 0x1, RZ ;  /* 0x0000000167347819 */ /* 0x002fe400000006ff */
[----:B------:R-:W-:Y:S02]  /*4b40*/  SHF.L.U32 R104, R105, 0x1, RZ ;  /* 0x0000000169687819 */ /* 0x000fe400000006ff */
[----:B------:R-:W-:Y:S02]  /*4b50*/  IADD3 R103, R44, 0x380, RZ ;  /* 0x000003802c677810 */ /* 0x000fe40007ffe0ff */
[----:B------:R-:W-:Y:S01]  /*4b60*/  LEA.HI.SX32 R115, R115, R44, 0x1b ;  /* 0x0000002c73737211 */ /* 0x000fe200078fdaff */
[----:B--2---:R-:W-:Y:S01]  /*4b70*/  FMUL.FTZ R4, R5, R86 ;  /* 0x0000005605047220 */ /* 0x004fe20000410000 */
[----:B------:R-:W-:-:S02]  /*4b80*/  SHF.L.U32 R116, R109, 0x1, RZ ;  /* 0x000000016d747819 */ /* 0x000fc400000006ff */
[C---:B------:R-:W-:Y:S01]  /*4b90*/  IADD3 R105, R44.reuse, 0x3a0, RZ ;  /* 0x000003a02c697810 */ /* 0x040fe20007ffe0ff */
[----:B------:R0:W-:Y:S01]  /*4ba0*/  STS.U16 [R119+0x580], R124 ;  /* 0x0005807c77007388 */ /* 0x0001e20000000400 */
[----:B------:R-:W-:Y:S02]  /*4bb0*/  SHF.L.U32 R117, R113, 0x1, RZ ;  /* 0x0000000171757819 */ /* 0x000fe400000006ff */
[----:B------:R-:W-:Y:S01]  /*4bc0*/  IADD3 R109, R44, 0x3c0, RZ ;  /* 0x000003c02c6d7810 */ /* 0x000fe20007ffe0ff */
[----:B------:R-:W-:Y:S01]  /*4bd0*/  FMUL.RZ R6, R6, 0.15915493667125701904 ;  /* 0x3e22f98306067820 */ /* 0x000fe2000040c000 */
[----:B------:R-:W-:Y:S02]  /*4be0*/  IADD3 R113, R44, 0x3e0, RZ ;  /* 0x000003e02c717810 */ /* 0x000fe40007ffe0ff */
[----:B------:R-:W-:Y:S01]  /*4bf0*/  LEA.HI.SX32 R103, R103, R44, 0x1b ;  /* 0x0000002c67677211 */ /* 0x000fe200078fdaff */
[----:B------:R1:W-:Y:S01]  /*4c00*/  STS.U16 [R52+0x5c0], R125 ;  /* 0x0005c07d34007388 */ /* 0x0003e20000000400 */
[----:B------:R-:W-:Y:S01]  /*4c10*/  SHF.L.U32 R118, R115, 0x1, RZ ;  /* 0x0000000173767819 */ /* 0x000fe200000006ff */
[----:B0-----:R-:W-:Y:S01]  /*4c20*/  FMUL.RZ R119, R4, 0.15915493667125701904 ;  /* 0x3e22f98304777820 */ /* 0x001fe2000040c000 */
[----:B------:R-:W-:-:S02]  /*4c30*/  SHF.L.U32 R4, R44, 0x5, RZ ;  /* 0x000000052c047819 */ /* 0x000fc400000006ff */
[-C--:B------:R-:W-:Y:S01]  /*4c40*/  LEA.HI.SX32 R105, R105, R44.reuse, 0x1b ;  /* 0x0000002c69697211 */ /* 0x080fe200078fdaff */
[----:B------:R-:W-:Y:S01]  /*4c50*/  STS.U16 [R104+0x600], R129 ;  /* 0x0006008168007388 */ /* 0x000fe20000000400 */
[-C--:B------:R-:W-:Y:S02]  /*4c60*/  LEA.HI.SX32 R109, R109, R44.reuse, 0x1b ;  /* 0x0000002c6d6d7211 */ /* 0x080fe400078fdaff */
[----:B------:R-:W-:Y:S01]  /*4c70*/  LEA.HI.SX32 R113, R113, R44, 0x1b ;  /* 0x0000002c71717211 */ /* 0x000fe200078fdaff */
[----:B-1----:R-:W0:Y:S01]  /*4c80*/  S2R R52, SR_TID.X ;  /* 0x0000000000347919 */ /* 0x002e220000002100 */
[----:B------:R-:W-:Y:S01]  /*4c90*/  SHF.L.U32 R115, R103, 0x1, RZ ;  /* 0x0000000167737819 */ /* 0x000fe200000006ff */
[----:B------:R-:W-:Y:S01]  /*4ca0*/  MUFU.SIN R110, R6 ;  /* 0x00000006006e7308 */ /* 0x000fe20000000400 */
[----:B------:R-:W-:Y:S01]  /*4cb0*/  LEA.HI.SX32 R4, R4, R4, 0x1b ;  /* 0x0000000404047211 */ /* 0x000fe200078fdaff */
[----:B------:R1:W-:Y:S01]  /*4cc0*/  STS.U16 [R116+0x640], R131 ;  /* 0x0006408374007388 */ /* 0x0003e20000000400 */
[----:B------:R-:W-:-:S03]  /*4cd0*/  SHF.L.U32 R109, R109, 0x1, RZ ;  /* 0x000000016d6d7819 */ /* 0x000fc600000006ff */
[----:B------:R-:W-:Y:S02]  /*4ce0*/  STS.U16 [R117+0x680], R132 ;  /* 0x0006808475007388 */ /* 0x000fe40000000400 */
[----:B------:R-:W-:Y:S02]  /*4cf0*/  MUFU.COS R112, R6 ;  /* 0x0000000600707308 */ /* 0x000fe40000000000 */
[----:B------:R2:W-:Y:S01]  /*4d00*/  STS.U16 [R118+0x6c0], R133 ;  /* 0x0006c08576007388 */ /* 0x0005e20000000400 */
[----:B-1----:R-:W-:-:S05]  /*4d10*/  SHF.L.U32 R116, R105, 0x1, RZ ;  /* 0x0000000169747819 */ /* 0x002fca00000006ff */
[----:B------:R-:W-:Y:S01]  /*4d20*/  MUFU.SIN R6, R126 ;  /* 0x0000007e00067308 */ /* 0x000fe20000000400 */
[----:B------:R1:W-:Y:S01]  /*4d30*/  STS.U16 [R115+0x700], R134 ;  /* 0x0007008673007388 */ /* 0x0003e20000000400 */
[----:B------:R-:W-:Y:S02]  /*4d40*/  SHF.L.U32 R4, R4, 0x1, RZ ;  /* 0x0000000104047819 */ /* 0x000fe400000006ff */
[----:B--2---:R-:W-:-:S04]  /*4d50*/  SHF.L.U32 R118, R113, 0x1, RZ ;  /* 0x0000000171767819 */ /* 0x004fc800000006ff */
[----:B------:R-:W-:Y:S01]  /*4d60*/  MUFU.COS R12, R126 ;  /* 0x0000007e000c7308 */ /* 0x000fe20000000000 */
[----:B------:R2:W-:Y:S07]  /*4d70*/  STS.U16 [R116+0x740], R135 ;  /* 0x0007408774007388 */ /* 0x0005ee0000000400 */
[----:B------:R-:W-:Y:S01]  /*4d80*/  MUFU.SIN R19, R102 ;  /* 0x0000006600137308 */ /* 0x000fe20000000400 */
[----:B------:R3:W-:Y:S07]  /*4d90*/  STS.U16 [R109+0x780], R136 ;  /* 0x000780886d007388 */ /* 0x0007ee0000000400 */
[----:B------:R4:W-:Y:S01]  /*4da0*/  MUFU.COS R126, R102 ;  /* 0x00000066007e7308 */ /* 0x0009e20000000000 */
[----:B------:R5:W-:Y:S01]  /*4db0*/  STS.U16 [R118+0x7c0], R139 ;  /* 0x0007c08b76007388 */ /* 0x000be20000000400 */
[----:B------:R-:W-:-:S06]  /*4dc0*/  NOP ;  /* 0x0000000000007918 */ /* 0x000fcc0000000000 */
[----:B------:R-:W-:Y:S01]  /*4dd0*/  LDS.U16 R103, [R4+0x2] ;  /* 0x0000020004677984 */ /* 0x000fe20000000400 */
[----:B----4-:R-:W-:Y:S01]  /*4de0*/  FMUL.FTZ R102, R9, R86 ;  /* 0x0000005609667220 */ /* 0x010fe20000410000 */
[----:B0-----:R-:W-:Y:S01]  /*4df0*/  SHF.L.U32 R141, R52, 0x4, RZ ;  /* 0x00000004348d7819 */ /* 0x001fe200000006ff */
[C---:B------:R-:W-:Y:S01]  /*4e00*/  FMUL.FTZ R104, R5.reuse, R88 ;  /* 0x0000005805687220 */ /* 0x040fe20000410000 */
[----:B------:R-:W-:Y:S01]  /*4e10*/  LDS.U16 R109, [R4+0x4] ;  /* 0x00000400046d7984 */ /* 0x000fe20000000400 */
[----:B------:R0:W-:Y:S03]  /*4e20*/  MUFU.EX2 R129, R102 ;  /* 0x0000006600817308 */ /* 0x0001e60000000800 */
[----:B------:R-:W-:Y:S01]  /*4e30*/  LDS.U16 R113, [R4+0x6] ;  /* 0x0000060004717984 */ /* 0x000fe20000000400 */
[----:B------:R-:W-:Y:S02]  /*4e40*/  FMUL.FTZ R8, R5, R70 ;  /* 0x0000004605087220 */ /* 0x000fe40000410000 */
[----:B------:R-:W-:Y:S01]  /*4e50*/  FMUL.FTZ R108, R9, R72 ;  /* 0x00000048096c7220 */ /* 0x000fe20000410000 */
[----:B------:R-:W-:Y:S04]  /*4e60*/  LDS.U16 R118, [R4+0xe] ;  /* 0x00000e0004767984 */ /* 0x000fe80000000400 */
[----:B0-----:R-:W0:Y:S01]  /*4e70*/  LDS.U16 R102, [R4] ;  /* 0x0000000004667984 */ /* 0x001e220000000400 */
[----:B-1----:R-:W-:Y:S01]  /*4e80*/  IADD3 R115, R141, 0x3, RZ ;  /* 0x000000038d737810 */ /* 0x002fe20007ffe0ff */
[----:B------:R-:W-:-:S02]  /*4e90*/  FMUL.RZ R117, R104, 0.15915493667125701904 ;  /* 0x3e22f98368757820 */ /* 0x000fc4000040c000 */
[----:B------:R-:W-:Y:S01]  /*4ea0*/  FMUL.FTZ R104, R5, R90 ;  /* 0x0000005a05687220 */ /* 0x000fe20000410000 */
[----:B------:R-:W-:Y:S01]  /*4eb0*/  ISETP.GE.U32.AND P4, PT, R115, R38, PT ;  /* 0x000000267300720c */ /* 0x000fe20003f86070 */
[----:B------:R-:W-:Y:S01]  /*4ec0*/  FMUL.FTZ R111, R9, R74 ;  /* 0x0000004a096f7220 */ /* 0x000fe20000410000 */
[----:B------:R-:W-:Y:S01]  /*4ed0*/  IADD3 R115, R141, 0x5, RZ ;  /* 0x000000058d737810 */ /* 0x000fe20007ffe0ff */
[----:B--2---:R-:W-:Y:S01]  /*4ee0*/  FMUL.RZ R116, R104, 0.15915493667125701904 ;  /* 0x3e22f98368747820 */ /* 0x004fe2000040c000 */
[----:B------:R-:W-:Y:S01]  /*4ef0*/  MUFU.SIN R7, R127 ;  /* 0x0000007f00077308 */ /* 0x000fe20000000400 */
[----:B------:R-:W-:Y:S01]  /*4f00*/  FMUL.RZ R11, R8, 0.15915493667125701904 ;  /* 0x3e22f983080b7820 */ /* 0x000fe2000040c000 */
[----:B------:R-:W-:Y:S01]  /*4f10*/  ISETP.GE.U32.AND P5, PT, R115, R38, PT ;  /* 0x000000267300720c */ /* 0x000fe20003fa6070 */
[----:B------:R-:W-:Y:S01]  /*4f20*/  FMUL.FTZ R8, R5, R72 ;  /* 0x0000004805087220 */ /* 0x000fe20000410000 */
[----:B------:R-:W-:Y:S04]  /*4f30*/  LDS.U16 R115, [R4+0x8] ;  /* 0x0000080004737984 */ /* 0x000fe80000000400 */
[----:B---3--:R-:W-:Y:S01]  /*4f40*/  MUFU.SIN R136, R116 ;  /* 0x0000007400887308 */ /* 0x008fe20000000400 */
[----:B------:R-:W-:Y:S01]  /*4f50*/  FMUL.RZ R8, R8, 0.15915493667125701904 ;  /* 0x3e22f98308087820 */ /* 0x000fe2000040c000 */
[----:B------:R-:W-:Y:S06]  /*4f60*/  LDS.U16 R122, [R4+0x14] ;  /* 0x00001400047a7984 */ /* 0x000fec0000000400 */
[----:B-----5:R1:W-:Y:S01]  /*4f70*/  MUFU.COS R139, R116 ;  /* 0x00000074008b7308 */ /* 0x0203e20000000000 */
[----:B------:R-:W-:Y:S01]  /*4f80*/  IADD3 R105, R141, 0x1, RZ ;  /* 0x000000018d697810 */ /* 0x000fe20007ffe0ff */
[----:B------:R-:W-:-:S06]  /*4f90*/  FMUL.FTZ R104, R5, R92 ;  /* 0x0000005c05687220 */ /* 0x000fcc0000410000 */
[----:B------:R-:W2:Y:S01]  /*4fa0*/  MUFU.SIN R143, R11 ;  /* 0x0000000b008f7308 */ /* 0x000ea20000000400 */
[----:B-1----:R-:W1:Y:S07]  /*4fb0*/  LDS.U16 R116, [R4+0xa] ;  /* 0x00000a0004747984 */ /* 0x002e6e0000000400 */
[----:B------:R-:W3:Y:S01]  /*4fc0*/  MUFU.COS R145, R11 ;  /* 0x0000000b00917308 */ /* 0x000ee20000000000 */
[----:B------:R-:W-:Y:S01]  /*4fd0*/  ISETP.GE.U32.AND P1, PT, R105, R38, PT ;  /* 0x000000266900720c */ /* 0x000fe20003f26070 */
[----:B------:R-:W-:Y:S01]  /*4fe0*/  FMUL.RZ R121, R104, 0.15915493667125701904 ;  /* 0x3e22f98368797820 */ /* 0x000fe2000040c000 */
[----:B------:R-:W-:-:S02]  /*4ff0*/  IADD3 R105, R141, 0x2, RZ ;  /* 0x000000028d697810 */ /* 0x000fc40007ffe0ff */
[----:B0-----:R-:W-:-:S03]  /*5000*/  PRMT R102, RZ, 0x5410, R102 ;  /* 0x00005410ff667816 */ /* 0x001fc60000000066 */
[----:B------:R-:W-:Y:S01]  /*5010*/  MUFU.COS R107, R8 ;  /* 0x00000008006b7308 */ /* 0x000fe20000000000 */
[----:B------:R-:W-:-:S07]  /*5020*/  PRMT R104, RZ, 0x5410, R103 ;  /* 0x00005410ff687816 */ /* 0x000fce0000000067 */
[----:B------:R-:W0:Y:S01]  /*5030*/  MUFU.EX2 R108, R108 ;  /* 0x0000006c006c7308 */ /* 0x000e220000000800 */
[----:B------:R-:W-:-:S07]  /*5040*/  ISETP.GE.U32.AND P0, PT, R105, R38, PT ;  /* 0x000000266900720c */ /* 0x000fce0003f06070 */
[----:B------:R-:W4:Y:S01]  /*5050*/  MUFU.SIN R106, R8 ;  /* 0x00000008006a7308 */ /* 0x000f220000000400 */
[----:B------:R-:W-:Y:S01]  /*5060*/  IADD3 R105, R141, 0x4, RZ ;  /* 0x000000048d697810 */ /* 0x000fe20007ffe0ff */
[----:B------:R-:W-:-:S06]  /*5070*/  FMUL.FTZ R102, R69, R102 ;  /* 0x0000006645667220 */ /* 0x000fcc0000410000 */
[----:B------:R-:W-:Y:S01]  /*5080*/  MUFU.SIN R131, R117 ;  /* 0x0000007500837308 */ /* 0x000fe20000000400 */
[----:B--2---:R-:W-:Y:S01]  /*5090*/  FMUL.FTZ R143, R142, R143 ;  /* 0x0000008f8e8f7220 */ /* 0x004fe20000410000 */
[----:B------:R-:W-:-:S06]  /*50a0*/  ISETP.GE.U32.AND P2, PT, R141, R38, PT ;  /* 0x000000268d00720c */ /* 0x000fcc0003f46070 */
[----:B------:R2:W-:Y:S01]  /*50b0*/  MUFU.COS R137, R117 ;  /* 0x0000007500897308 */ /* 0x0005e20000000000 */
[----:B------:R-:W-:Y:S01]  /*50c0*/  FMUL.FTZ R103, R69, R104 ;  /* 0x0000006845677220 */ /* 0x000fe20000410000 */
[----:B--2---:R-:W-:-:S06]  /*50d0*/  IADD3 R117, R141, 0x6, RZ ;  /* 0x000000068d757810 */ /* 0x004fcc0007ffe0ff */
[----:B------:R-:W-:Y:S01]  /*50e0*/  MUFU.COS R8, R127 ;  /* 0x0000007f00087308 */ /* 0x000fe20000000000 */
[-C--:B------:R-:W-:Y:S01]  /*50f0*/  ISETP.GE.U32.AND P3, PT, R117, R38.reuse, PT ;  /* 0x000000267500720c */ /* 0x080fe20003f66070 */
[----:B---3--:R-:W-:Y:S01]  /*5100*/  FMUL.FTZ R117, R142, R145 ;  /* 0x000000918e757220 */ /* 0x008fe20000410000 */
[----:B------:R-:W-:-:S05]  /*5110*/  ISETP.GE.U32.AND P6, PT, R105, R38, PT ;  /* 0x000000266900720c */ /* 0x000fca0003fc6070 */
[----:B------:R-:W-:Y:S01]  /*5120*/  MUFU.SIN R127, R119 ;  /* 0x00000077007f7308 */ /* 0x000fe20000000400 */
[----:B------:R-:W-:Y:S02]  /*5130*/  FSEL R105, R102, RZ, !P2 ;  /* 0x000000ff66697208 */ /* 0x000fe40005000000 */
[----:B------:R-:W-:-:S05]  /*5140*/  FSEL R104, R143, RZ, !P2 ;  /* 0x000000ff8f687208 */ /* 0x000fca0005000000 */
[----:B------:R2:W-:Y:S01]  /*5150*/  MUFU.COS R128, R119 ;  /* 0x0000007700807308 */ /* 0x0005e20000000000 */
[----:B------:R-:W-:Y:S02]  /*5160*/  FSEL R103, R103, RZ, !P2 ;  /* 0x000000ff67677208 */ /* 0x000fe40005000000 */
[----:B------:R-:W-:Y:S02]  /*5170*/  FSEL R102, R117, 1, !P2 ;  /* 0x3f80000075667808 */ /* 0x000fe40005000000 */
[----:B------:R-:W3:Y:S01]  /*5180*/  LDS.U16 R117, [R4+0xc] ;  /* 0x00000c0004757984 */ /* 0x000ee20000000400 */
[----:B--2---:R-:W-:Y:S02]  /*5190*/  IADD3 R119, R141, 0x7, RZ ;  /* 0x000000078d777810 */ /* 0x004fe40007ffe0ff */
[----:B------:R-:W2:Y:S02]  /*51a0*/  MUFU.EX2 R111, R111 ;  /* 0x0000006f006f7308 */ /* 0x000ea40000000800 */
[----:B------:R-:W-:Y:S01]  /*51b0*/  ISETP.GE.U32.AND P2, PT, R119, R38, PT ;  /* 0x000000267700720c */ /* 0x000fe20003f46070 */
[----:B0-----:R-:W-:-:S02]  /*51c0*/  FMUL.FTZ R119, R108, R107 ;  /* 0x0000006b6c777220 */ /* 0x001fc40000410000 */
[----:B----4-:R-:W-:Y:S01]  /*51d0*/  FMUL.FTZ R107, R108, R106 ;  /* 0x0000006a6c6b7220 */ /* 0x010fe20000410000 */
[----:B------:R-:W-:Y:S02]  /*51e0*/  PRMT R106, RZ, 0x5410, R109 ;  /* 0x00005410ff6a7816 */ /* 0x000fe4000000006d */
[----:B------:R-:W-:-:S03]  /*51f0*/  PRMT R108, RZ, 0x5410, R113 ;  /* 0x00005410ff6c7816 */ /* 0x000fc60000000071 */
[C---:B------:R-:W-:Y:S02]  /*5200*/  FMUL.FTZ R106, R71.reuse, R106 ;  /* 0x0000006a476a7220 */ /* 0x040fe40000410000 */
[----:B------:R-:W-:Y:S01]  /*5210*/  FMUL.FTZ R109, R71, R108 ;  /* 0x0000006c476d7220 */ /* 0x000fe20000410000 */
[----:B------:R-:W-:Y:S02]  /*5220*/  MUFU.SIN R142, R121 ;  /* 0x00000079008e7308 */ /* 0x000fe40000000400 */
[----:B------:R-:W-:Y:S02]  /*5230*/  FSEL R108, R106, RZ, !P1 ;  /* 0x000000ff6a6c7208 */ /* 0x000fe40004800000 */
[----:B------:R-:W-:Y:S02]  /*5240*/  FSEL R106, R109, RZ, !P1 ;  /* 0x000000ff6d6a7208 */ /* 0x000fe40004800000 */
[----:B------:R-:W-:Y:S02]  /*5250*/  FSEL R109, R119, 1, !P1 ;  /* 0x3f800000776d7808 */ /* 0x000fe40004800000 */
[----:B------:R2:W-:Y:S01]  /*5260*/  MUFU.COS R145, R121 ;  /* 0x0000007900917308 */ /* 0x0005e20000000000 */
[----:B------:R-:W0:Y:S01]  /*5270*/  LDS.U16 R119, [R4+0x10] ;  /* 0x0000100004777984 */ /* 0x000e220000000400 */
[----:B-1----:R-:W-:Y:S01]  /*5280*/  PRMT R116, RZ, 0x5410, R116 ;  /* 0x00005410ff747816 */ /* 0x002fe20000000074 */
[----:B--2---:R-:W-:-:S02]  /*5290*/  FMUL.FTZ R121, R111, R112 ;  /* 0x000000706f797220 */ /* 0x004fc40000410000 */
[----:B------:R-:W-:Y:S01]  /*52a0*/  FMUL.FTZ R112, R111, R110 ;  /* 0x0000006e6f707220 */ /* 0x000fe20000410000 */
[----:B------:R-:W-:Y:S01]  /*52b0*/  PRMT R110, RZ, 0x5410, R115 ;  /* 0x00005410ff6e7816 */ /* 0x000fe20000000073 */
[----:B------:R-:W-:Y:S01]  /*52c0*/  FMUL.FTZ R21, R9, R76 ;  /* 0x0000004c09157220 */ /* 0x000fe20000410000 */
[----:B------:R-:W-:Y:S01]  /*52d0*/  IADD3 R113, R141, 0x8, RZ ;  /* 0x000000088d717810 */ /* 0x000fe20007ffe0ff */
[----:B------:R-:W-:Y:S02]  /*52e0*/  FMUL.FTZ R111, R5, R96 ;  /* 0x00000060056f7220 */ /* 0x000fe40000410000 */
[----:B------:R-:W-:Y:S01]  /*52f0*/  FMUL.FTZ R110, R73, R110 ;  /* 0x0000006e496e7220 */ /* 0x000fe20000410000 */
[----:B------:R-:W-:Y:S01]  /*5300*/  IADD3 R123, R141, 0x9, RZ ;  /* 0x000000098d7b7810 */ /* 0x000fe20007ffe0ff */
[----:B------:R-:W-:Y:S01]  /*5310*/  FMUL.FTZ R116, R73, R116 ;  /* 0x0000007449747220 */ /* 0x000fe20000410000 */
[----:B------:R-:W-:Y:S01]  /*5320*/  FSEL R107, R107, RZ, !P1 ;  /* 0x000000ff6b6b7208 */ /* 0x000fe20004800000 */
[----:B------:R-:W-:Y:S01]  /*5330*/  FMUL.RZ R153, R111, 0.15915493667125701904 ;  /* 0x3e22f9836f997820 */ /* 0x000fe2000040c000 */
[----:B------:R-:W-:Y:S01]  /*5340*/  ISETP.GE.U32.AND P1, PT, R113, R38, PT ;  /* 0x000000267100720c */ /* 0x000fe20003f26070 */
[----:B------:R-:W1:Y:S01]  /*5350*/  MUFU.EX2 R21, R21 ;  /* 0x0000001500157308 */ /* 0x000e620000000800 */
[----:B------:R-:W-:-:S02]  /*5360*/  FSEL R113, R110, RZ, !P0 ;  /* 0x000000ff6e717208 */ /* 0x000fc40004000000 */
[----:B------:R-:W-:Y:S02]  /*5370*/  FSEL R112, R112, RZ, !P0 ;  /* 0x000000ff70707208 */ /* 0x000fe40004000000 */
[----:B------:R-:W-:Y:S02]  /*5380*/  FSEL R110, R116, RZ, !P0 ;  /* 0x000000ff746e7208 */ /* 0x000fe40004000000 */
[----:B------:R-:W-:Y:S02]  /*5390*/  FSEL R111, R121, 1, !P0 ;  /* 0x3f800000796f7808 */ /* 0x000fe40004000000 */
[----:B------:R-:W-:Y:S02]  /*53a0*/  ISETP.GE.U32.AND P0, PT, R123, R38, PT ;  /* 0x000000267b00720c */ /* 0x000fe40003f06070 */
[----:B------:R-:W2:Y:S01]  /*53b0*/  LDS.U16 R123, [R4+0x16] ;  /* 0x00001600047b7984 */ /* 0x000ea20000000400 */
[----:B------:R-:W-:Y:S02]  /*53c0*/  FMUL.FTZ R11, R9, R78 ;  /* 0x0000004e090b7220 */ /* 0x000fe40000410000 */
[----:B------:R-:W-:-:S04]  /*53d0*/  FMUL.FTZ R120, R5, R94 ;  /* 0x0000005e05787220 */ /* 0x000fc80000410000 */
[----:B------:R-:W4:Y:S01]  /*53e0*/  MUFU.EX2 R11, R11 ;  /* 0x0000000b000b7308 */ /* 0x000f220000000800 */
[----:B------:R-:W-:Y:S02]  /*53f0*/  FMUL.RZ R149, R120, 0.15915493667125701904 ;  /* 0x3e22f98378957820 */ /* 0x000fe4000040c000 */
[----:B------:R-:W5:Y:S01]  /*5400*/  LDS.U16 R120, [R4+0x12] ;  /* 0x0000120004787984 */ /* 0x000f620000000400 */
[----:B-1----:R-:W-:Y:S01]  /*5410*/  FMUL.FTZ R115, R21, R114 ;  /* 0x0000007215737220 */ /* 0x002fe20000410000 */
[----:B---3--:R-:W-:Y:S01]  /*5420*/  PRMT R114, RZ, 0x5410, R117 ;  /* 0x00005410ff727816 */ /* 0x008fe20000000075 */
[----:B------:R-:W-:Y:S01]  /*5430*/  FMUL.FTZ R15, R9, R80 ;  /* 0x00000050090f7220 */ /* 0x000fe20000410000 */
[----:B------:R-:W-:Y:S01]  /*5440*/  PRMT R118, RZ, 0x5410, R118 ;  /* 0x00005410ff767816 */ /* 0x000fe20000000076 */
[----:B------:R-:W-:Y:S02]  /*5450*/  FMUL.FTZ R18, R21, R18 ;  /* 0x0000001215127220 */ /* 0x000fe40000410000 */
[----:B------:R-:W-:Y:S01]  /*5460*/  FMUL.FTZ R114, R75, R114 ;  /* 0x000000724b727220 */ /* 0x000fe20000410000 */
[----:B------:R-:W-:Y:S01]  /*5470*/  IADD3 R21, R141, 0xa, RZ ;  /* 0x0000000a8d157810 */ /* 0x000fe20007ffe0ff */
[----:B------:R-:W-:Y:S01]  /*5480*/  FMUL.FTZ R117, R75, R118 ;  /* 0x000000764b757220 */ /* 0x000fe20000410000 */
[----:B------:R-:W1:Y:S01]  /*5490*/  MUFU.EX2 R15, R15 ;  /* 0x0000000f000f7308 */ /* 0x000e620000000800 */
[----:B------:R-:W-:-:S02]  /*54a0*/  FSEL R115, R115, RZ, !P4 ;  /* 0x000000ff73737208 */ /* 0x000fc40006000000 */
[----:B------:R-:W-:Y:S01]  /*54b0*/  FSEL R116, R114, RZ, !P4 ;  /* 0x000000ff72747208 */ /* 0x000fe20006000000 */
[----:B----4-:R-:W-:Y:S01]  /*54c0*/  FMUL.FTZ R118, R11, R8 ;  /* 0x000000080b767220 */ /* 0x010fe20000410000 */
[----:B------:R-:W-:Y:S02]  /*54d0*/  FSEL R117, R117, RZ, !P4 ;  /* 0x000000ff75757208 */ /* 0x000fe40006000000 */
[----:B------:R-:W-:Y:S02]  /*54e0*/  FSEL R114, R18, 1, !P4 ;  /* 0x3f80000012727808 */ /* 0x000fe40006000000 */
[----:B------:R-:W-:Y:S01]  /*54f0*/  ISETP.GE.U32.AND P4, PT, R21, R38, PT ;  /* 0x000000261500720c */ /* 0x000fe20003f86070 */
[----:B------:R-:W3:Y:S01]  /*5500*/  LDS.U16 R18, [R4+0x18] ;  /* 0x0000180004127984 */ /* 0x000ee20000000400 */
[----:B0-----:R-:W-:-:S03]  /*5510*/  PRMT R8, RZ, 0x5410, R119 ;  /* 0x00005410ff087816 */ /* 0x001fc60000000077 */
[----:B------:R-:W0:Y:S02]  /*5520*/  LDS.U16 R21, [R4+0x1a] ;  /* 0x00001a0004157984 */ /* 0x000e240000000400 */
[----:B------:R-:W-:Y:S02]  /*5530*/  FMUL.FTZ R8, R77, R8 ;  /* 0x000000084d087220 */ /* 0x000fe40000410000 */
[----:B------:R-:W-:Y:S02]  /*5540*/  FMUL.FTZ R124, R9, R94 ;  /* 0x0000005e097c7220 */ /* 0x000fe40000410000 */
[----:B------:R-:W-:Y:S01]  /*5550*/  FMUL.FTZ R7, R11, R7 ;  /* 0x000000070b077220 */ /* 0x000fe20000410000 */
[----:B------:R-:W-:Y:S01]  /*5560*/  FSEL R121, R8, RZ, !P6 ;  /* 0x000000ff08797208 */ /* 0x000fe20007000000 */
[C---:B-1----:R-:W-:Y:S01]  /*5570*/  FMUL.FTZ R12, R15.reuse, R12 ;  /* 0x0000000c0f0c7220 */ /* 0x042fe20000410000 */
[----:B------:R-:W1:Y:S01]  /*5580*/  LDS.U16 R8, [R4+0x1e] ;  /* 0x00001e0004087984 */ /* 0x000e620000000400 */
[----:B------:R4:W-:Y:S01]  /*5590*/  MUFU.EX2 R148, R124 ;  /* 0x0000007c00947308 */ /* 0x0009e20000000800 */
[----:B------:R-:W-:Y:S01]  /*55a0*/  FMUL.FTZ R15, R15, R6 ;  /* 0x000000060f0f7220 */ /* 0x000fe20000410000 */
[----:B------:R-:W-:-:S02]  /*55b0*/  FSEL R119, R7, RZ, !P6 ;  /* 0x000000ff07777208 */ /* 0x000fc40007000000 */
[----:B--2---:R-:W-:Y:S01]  /*55c0*/  PRMT R6, RZ, 0x5410, R123 ;  /* 0x00005410ff067816 */ /* 0x004fe2000000007b */
[----:B------:R-:W2:Y:S01]  /*55d0*/  LDS.U16 R7, [R4+0x1c] ;  /* 0x00001c0004077984 */ /* 0x000ea20000000400 */
[----:B----4-:R-:W-:-:S04]  /*55e0*/  FMUL.FTZ R124, R9, R96 ;  /* 0x00000060097c7220 */ /* 0x010fc80000410000 */
[----:B------:R4:W-:Y:S01]  /*55f0*/  MUFU.EX2 R150, R124 ;  /* 0x0000007c00967308 */ /* 0x0009e20000000800 */
[C---:B------:R-:W-:Y:S02]  /*5600*/  FMUL.FTZ R20, R9.reuse, R82 ;  /* 0x0000005209147220 */ /* 0x040fe40000410000 */
[C---:B------:R-:W-:Y:S02]  /*5610*/  FMUL.FTZ R130, R9.reuse, R84 ;  /* 0x0000005409827220 */ /* 0x040fe40000410000 */
[----:B------:R-:W-:Y:S02]  /*5620*/  FMUL.FTZ R138, R9, R88 ;  /* 0x00000058098a7220 */ /* 0x000fe40000410000 */
[----:B----4-:R-:W-:Y:S02]  /*5630*/  FMUL.FTZ R124, R79, R6 ;  /* 0x000000064f7c7220 */ /* 0x010fe40000410000 */
[----:B------:R-:W4:Y:S01]  /*5640*/  LDS.U16 R6, [R4+0x20] ;  /* 0x0000200004067984 */ /* 0x000f220000000400 */
[----:B------:R-:W-:-:S02]  /*5650*/  FMUL.FTZ R140, R9, R90 ;  /* 0x0000005a098c7220 */ /* 0x000fc40000410000 */
[C---:B------:R-:W-:Y:S02]  /*5660*/  FMUL.FTZ R146, R9.reuse, R92 ;  /* 0x0000005c09927220 */ /* 0x040fe40000410000 */
[C---:B------:R-:W-:Y:S02]  /*5670*/  FMUL.FTZ R132, R9.reuse, R98 ;  /* 0x0000006209847220 */ /* 0x040fe40000410000 */
[----:B------:R-:W-:Y:S02]  /*5680*/  FMUL.FTZ R133, R9, R100 ;  /* 0x0000006409857220 */ /* 0x000fe40000410000 */
[----:B------:R-:W1:Y:S01]  /*5690*/  LDS.U16 R9, [R4+0x22] ;  /* 0x0000220004097984 */ /* 0x000e620000000400 */
[----:B-----5:R-:W-:Y:S01]  /*56a0*/  PRMT R120, RZ, 0x5410, R120 ;  /* 0x00005410ff787816 */ /* 0x020fe20000000078 */
[----:B------:R-:W5:Y:S01]  /*56b0*/  MUFU.EX2 R20, R20 ;  /* 0x0000001400147308 */ /* 0x000f620000000800 */
[----:B------:R-:W-:-:S03]  /*56c0*/  PRMT R122, RZ, 0x5410, R122 ;  /* 0x00005410ff7a7816 */ /* 0x000fc6000000007a */
[----:B------:R-:W-:Y:S01]  /*56d0*/  FMUL.FTZ R120, R77, R120 ;  /* 0x000000784d787220 */ /* 0x000fe20000410000 */
[----:B------:R-:W-:Y:S01]  /*56e0*/  IADD3 R11, R141, 0xb, RZ ;  /* 0x0000000b8d0b7810 */ /* 0x000fe20007ffe0ff */
[----:B------:R-:W-:Y:S01]  /*56f0*/  FMUL.FTZ R123, R79, R122 ;  /* 0x0000007a4f7b7220 */ /* 0x000fe20000410000 */
[----:B------:R-:W-:Y:S02]  /*5700*/  FSEL R118, R118, 1, !P6 ;  /* 0x3f80000076767808 */ /* 0x000fe40007000000 */
[----:B------:R-:W-:Y:S02]  /*5710*/  FSEL R120, R120, RZ, !P6 ;  /* 0x000000ff78787208 */ /* 0x000fe40007000000 */
[----:B------:R-:W-:Y:S01]  /*5720*/  ISETP.GE.U32.AND P6, PT, R11, R38, PT ;  /* 0x000000260b00720c */ /* 0x000fe20003fc6070 */
[----:B------:R-:W1:Y:S01]  /*5730*/  MUFU.EX2 R130, R130 ;  /* 0x0000008200827308 */ /* 0x000e620000000800 */
[----:B------:R-:W-:Y:S02]  /*5740*/  IADD3 R11, R141, 0xc, RZ ;  /* 0x0000000c8d0b7810 */ /* 0x000fe40007ffe0ff */
[----:B------:R-:W-:-:S02]  /*5750*/  FSEL R125, R12, 1, !P5 ;  /* 0x3f8000000c7d7808 */ /* 0x000fc40006800000 */
[----:B------:R-:W-:Y:S02]  /*5760*/  FSEL R122, R15, RZ, !P5 ;  /* 0x000000ff0f7a7208 */ /* 0x000fe40006800000 */
[----:B------:R-:W-:Y:S02]  /*5770*/  FSEL R123, R123, RZ, !P5 ;  /* 0x000000ff7b7b7208 */ /* 0x000fe40006800000 */
[----:B------:R-:W-:Y:S02]  /*5780*/  FSEL R124, R124, RZ, !P5 ;  /* 0x000000ff7c7c7208 */ /* 0x000fe40006800000 */
[----:B---3--:R-:W-:Y:S02]  /*5790*/  PRMT R18, RZ, 0x5410, R18 ;  /* 0x00005410ff127816 */ /* 0x008fe40000000012 */
[----:B0-----:R-:W-:Y:S02]  /*57a0*/  PRMT R12, RZ, 0x5410, R21 ;  /* 0x00005410ff0c7816 */ /* 0x001fe40000000015 */
[----:B------:R-:W-:Y:S01]  /*57b0*/  ISETP.GE.U32.AND P5, PT, R11, R38, PT ;  /* 0x000000260b00720c */ /* 0x000fe20003fa6070 */
[----:B------:R-:W-:-:S02]  /*57c0*/  FMUL.FTZ R11, R5, R98 ;  /* 0x00000062050b7220 */ /* 0x000fc40000410000 */
[C---:B-----5:R-:W-:Y:S02]  /*57d0*/  FMUL.FTZ R14, R20.reuse, R14 ;  /* 0x0000000e140e7220 */ /* 0x060fe40000410000 */
[----:B------:R-:W-:Y:S02]  /*57e0*/  FMUL.FTZ R13, R20, R13 ;  /* 0x0000000d140d7220 */ /* 0x000fe40000410000 */
[C---:B------:R-:W-:Y:S02]  /*57f0*/  FMUL.FTZ R18, R81.reuse, R18 ;  /* 0x0000001251127220 */ /* 0x040fe40000410000 */
[----:B------:R-:W-:Y:S02]  /*5800*/  FMUL.FTZ R12, R81, R12 ;  /* 0x0000000c510c7220 */ /* 0x000fe40000410000 */
[----:B------:R-:W-:Y:S01]  /*5810*/  FMUL.RZ R20, R11, 0.15915493667125701904 ;  /* 0x3e22f9830b147820 */ /* 0x000fe2000040c000 */
[----:B------:R-:W-:Y:S01]  /*5820*/  IADD3 R11, R141, 0xd, RZ ;  /* 0x0000000d8d0b7810 */ /* 0x000fe20007ffe0ff */
[----:B------:R0:W-:Y:S01]  /*5830*/  MUFU.EX2 R152, R132 ;  /* 0x0000008400987308 */ /* 0x0001e20000000800 */
[----:B------:R-:W-:-:S02]  /*5840*/  FSEL R134, R12, RZ, !P3 ;  /* 0x000000ff0c867208 */ /* 0x000fc40005800000 */
[----:B------:R-:W-:Y:S02]  /*5850*/  FSEL R135, R14, 1, !P3 ;  /* 0x3f8000000e877808 */ /* 0x000fe40005800000 */
[----:B-1----:R-:W-:-:S03]  /*5860*/  PRMT R8, RZ, 0x5410, R8 ;  /* 0x00005410ff087816 */ /* 0x002fc60000000008 */
[----:B------:R1:W-:Y:S01]  /*5870*/  MUFU.EX2 R154, R133 ;  /* 0x00000085009a7308 */ /* 0x0003e20000000800 */
[----:B0-----:R-:W-:Y:S01]  /*5880*/  FSEL R132, R13, RZ, !P3 ;  /* 0x000000ff0d847208 */ /* 0x001fe20005800000 */
[----:B------:R-:W-:Y:S01]  /*5890*/  FMUL.FTZ R19, R130, R19 ;  /* 0x0000001382137220 */ /* 0x000fe20000410000 */
[----:B--2---:R-:W-:Y:S01]  /*58a0*/  PRMT R12, RZ, 0x5410, R7 ;  /* 0x00005410ff0c7816 */ /* 0x004fe20000000007 */
[----:B------:R-:W-:Y:S01]  /*58b0*/  FMUL.FTZ R8, R83, R8 ;  /* 0x0000000853087220 */ /* 0x000fe20000410000 */
[----:B-1----:R-:W-:Y:S02]  /*58c0*/  FSEL R133, R18, RZ, !P3 ;  /* 0x000000ff12857208 */ /* 0x002fe40005800000 */
[----:B------:R-:W-:Y:S01]  /*58d0*/  ISETP.GE.U32.AND P3, PT, R11, R38, PT ;  /* 0x000000260b00720c */ /* 0x000fe20003f66070 */
[----:B------:R-:W-:Y:S01]  /*58e0*/  FMUL.FTZ R11, R5, R100 ;  /* 0x00000064050b7220 */ /* 0x000fe20000410000 */
[----:B------:R-:W0:Y:S01]  /*58f0*/  MUFU.SIN R15, R20 ;  /* 0x00000014000f7308 */ /* 0x000e220000000400 */
[----:B------:R-:W-:-:S02]  /*5900*/  FMUL.FTZ R144, R130, R126 ;  /* 0x0000007e82907220 */ /* 0x000fc40000410000 */
[----:B------:R-:W-:Y:S01]  /*5910*/  FMUL.RZ R14, R11, 0.15915493667125701904 ;  /* 0x3e22f9830b0e7820 */ /* 0x000fe2000040c000 */
[----:B----4-:R-:W-:Y:S01]  /*5920*/  PRMT R6, RZ, 0x5410, R6 ;  /* 0x00005410ff067816 */ /* 0x010fe20000000006 */
[----:B------:R-:W-:Y:S01]  /*5930*/  FMUL.FTZ R12, R83, R12 ;  /* 0x0000000c530c7220 */ /* 0x000fe20000410000 */
[----:B------:R-:W-:Y:S02]  /*5940*/  FSEL R126, R19, RZ, !P2 ;  /* 0x000000ff137e7208 */ /* 0x000fe40005000000 */
[----:B------:R-:W-:Y:S01]  /*5950*/  IADD3 R5, R141, 0xe, RZ ;  /* 0x0000000e8d057810 */ /* 0x000fe20007ffe0ff */
[----:B------:R-:W1:Y:S01]  /*5960*/  MUFU.SIN R19, R14 ;  /* 0x0000000e00137308 */ /* 0x000e620000000400 */
[----:B------:R-:W-:Y:S02]  /*5970*/  FSEL R143, R8, RZ, !P2 ;  /* 0x000000ff088f7208 */ /* 0x000fe40005000000 */
[----:B------:R-:W-:Y:S01]  /*5980*/  PRMT R8, RZ, 0x5410, R9 ;  /* 0x00005410ff087816 */ /* 0x000fe20000000009 */
[----:B------:R-:W-:Y:S01]  /*5990*/  FMUL.FTZ R6, R85, R6 ;  /* 0x0000000655067220 */ /* 0x000fe20000410000 */
[----:B------:R-:W-:-:S03]  /*59a0*/  FSEL R130, R12, RZ, !P2 ;  /* 0x000000ff0c827208 */ /* 0x000fc60005000000 */
[----:B------:R-:W2:Y:S01]  /*59b0*/  MUFU.EX2 R138, R138 ;  /* 0x0000008a008a7308 */ /* 0x000ea20000000800 */
[----:B------:R-:W-:Y:S02]  /*59c0*/  FSEL R144, R144, 1, !P2 ;  /* 0x3f80000090907808 */ /* 0x000fe40005000000 */
[----:B------:R-:W-:Y:S01]  /*59d0*/  ISETP.GE.U32.AND P2, PT, R5, R38, PT ;  /* 0x000000260500720c */ /* 0x000fe20003f46070 */
[----:B------:R-:W-:-:S04]  /*59e0*/  FMUL.FTZ R5, R129, R128 ;  /* 0x0000008081057220 */ /* 0x000fc80000410000 */
[----:B------:R-:W3:Y:S01]  /*59f0*/  MUFU.EX2 R140, R140 ;  /* 0x0000008c008c7308 */ /* 0x000ee20000000800 */
[----:B------:R-:W-:Y:S01]  /*5a00*/  FMUL.FTZ R8, R85, R8 ;  /* 0x0000000855087220 */ /* 0x000fe20000410000 */
[----:B------:R-:W-:Y:S01]  /*5a10*/  FSEL R128, R6, RZ, !P1 ;  /* 0x000000ff06807208 */ /* 0x000fe20004800000 */
[----:B------:R-:W-:Y:S01]  /*5a20*/  FMUL.FTZ R6, R102, R107 ;  /* 0x0000006b66067220 */ /* 0x000fe20000410000 */
[----:B------:R-:W-:Y:S01]  /*5a30*/  IADD3 R7, R141, 0xf, RZ ;  /* 0x0000000f8d077810 */ /* 0x000fe20007ffe0ff */
[----:B------:R-:W-:Y:S01]  /*5a40*/  FMUL.FTZ R127, R129, R127 ;  /* 0x0000007f817f7220 */ /* 0x000fe20000410000 */
[----:B------:R-:W-:Y:S02]  /*5a50*/  FSEL R141, R5, 1, !P1 ;  /* 0x3f800000058d7808 */ /* 0x000fe40004800000 */
[----:B------:R-:W4:Y:S01]  /*5a60*/  MUFU.COS R21, R20 ;  /* 0x0000001400157308 */ /* 0x000f220000000000 */
[----:B------:R-:W-:Y:S01]  /*5a70*/  FSEL R129, R8, RZ, !P1 ;  /* 0x000000ff08817208 */ /* 0x000fe20004800000 */
[----:B0-----:R-:W-:-:S02]  /*5a80*/  FMUL.FTZ R8, R152, R15 ;  /* 0x0000000f98087220 */ /* 0x001fc40000410000 */
[----:B------:R-:W-:-:S04]  /*5a90*/  FFMA.FTZ R15, R104, R109, R6 ;  /* 0x0000006d680f7223 */ /* 0x000fc80000010006 */
[----:B------:R-:W0:Y:S01]  /*5aa0*/  MUFU.SIN R147, R149 ;  /* 0x0000009500937308 */ /* 0x000e220000000400 */
[----:B-1----:R-:W-:-:S07]  /*5ab0*/  FMUL.FTZ R6, R154, R19 ;  /* 0x000000139a067220 */ /* 0x002fce0000410000 */
[----:B------:R1:W-:Y:S01]  /*5ac0*/  MUFU.COS R5, R14 ;  /* 0x0000000e00057308 */ /* 0x0003e20000000000 */
[C---:B--2---:R-:W-:Y:S02]  /*5ad0*/  FMUL.FTZ R137, R138.reuse, R137 ;  /* 0x000000898a897220 */ /* 0x044fe40000410000 */
[----:B------:R-:W-:Y:S02]  /*5ae0*/  FMUL.FTZ R131, R138, R131 ;  /* 0x000000838a837220 */ /* 0x000fe40000410000 */
[----:B-1----:R-:W-:Y:S02]  /*5af0*/  FMUL.FTZ R14, R104, R107 ;  /* 0x0000006b680e7220 */ /* 0x002fe40000410000 */
[----:B------:R-:W-:Y:S02]  /*5b00*/  FMUL.FTZ R19, R112, R15 ;  /* 0x0000000f70137220 */ /* 0x000fe40000410000 */
[----:B------:R-:W-:Y:S02]  /*5b10*/  FFMA.FTZ R14, R102, R109, -R14 ;  /* 0x0000006d660e7223 */ /* 0x000fe4000001080e */
[----:B---3--:R-:W-:-:S02]  /*5b20*/  FMUL.FTZ R138, R140, R139 ;  /* 0x0000008b8c8a7220 */ /* 0x008fc40000410000 */
[-C--:B------:R-:W-:Y:S02]  /*5b30*/  FMUL.FTZ R18, R103, R107.reuse ;  /* 0x0000006b67127220 */ /* 0x080fe40000410000 */
[----:B------:R-:W-:Y:S02]  /*5b40*/  FMUL.FTZ R140, R140, R136 ;  /* 0x000000888c8c7220 */ /* 0x000fe40000410000 */
[-C--:B------:R-:W-:Y:S01]  /*5b50*/  FMUL.FTZ R136, R112, R14.reuse ;  /* 0x0000000e70887220 */ /* 0x080fe20000410000 */
[----:B------:R-:W-:Y:S01]  /*5b60*/  FSEL R127, R127, RZ, !P1 ;  /* 0x000000ff7f7f7208 */ /* 0x000fe20004800000 */
[----:B------:R-:W-:Y:S02]  /*5b70*/  FMUL.FTZ R20, R105, R107 ;  /* 0x0000006b69147220 */ /* 0x000fe40000410000 */
[----:B------:R-:W-:Y:S01]  /*5b80*/  FFMA.FTZ R14, R111, R14, -R19 ;  /* 0x0000000e6f0e7223 */ /* 0x000fe20000010813 */
[----:B------:R-:W-:Y:S01]  /*5b90*/  ISETP.GE.U32.AND P1, PT, R7, R38, PT ;  /* 0x000000260700720c */ /* 0x000fe20003f26070 */
[----:B------:R-:W-:-:S02]  /*5ba0*/  FFMA.FTZ R19, R105, R109, -R18 ;  /* 0x0000006d69137223 */ /* 0x000fc40000010812 */
[----:B----4-:R-:W-:Y:S02]  /*5bb0*/  FMUL.FTZ R7, R152, R21 ;  /* 0x0000001598077220 */ /* 0x010fe40000410000 */
[----:B------:R-:W-:Y:S01]  /*5bc0*/  FFMA.FTZ R21, R103, R109, R20 ;  /* 0x0000006d67157223 */ /* 0x000fe20000010014 */
[----:B------:R-:W1:Y:S01]  /*5bd0*/  MUFU.EX2 R146, R146 ;  /* 0x0000009200927308 */ /* 0x000e620000000800 */
[----:B------:R-:W-:Y:S02]  /*5be0*/  FFMA.FTZ R136, R111, R15, R136 ;  /* 0x0000000f6f887223 */ /* 0x000fe40000010088 */
[----:B0-----:R-:W-:-:S05]  /*5bf0*/  FMUL.FTZ R13, R148, R147 ;  /* 0x00000093940d7220 */ /* 0x001fca0000410000 */
[----:B------:R-:W0:Y:S01]  /*5c00*/  MUFU.COS R149, R149 ;  /* 0x0000009500957308 */ /* 0x000e220000000000 */
[----:B------:R-:W-:Y:S01]  /*5c10*/  FADD.FTZ R19, R108, R19 ;  /* 0x000000136c137221 */ /* 0x000fe20000010000 */
[----:B------:R-:W-:Y:S01]  /*5c20*/  FSEL R131, R131, RZ, !P0 ;  /* 0x000000ff83837208 */ /* 0x000fe20004000000 */
[----:B------:R-:W-:-:S05]  /*5c30*/  FMUL.FTZ R147, R115, R14 ;  /* 0x0000000e73937220 */ /* 0x000fca0000410000 */
[----:B------:R-:W2:Y:S01]  /*5c40*/  MUFU.SIN R151, R153 ;  /* 0x0000009900977308 */ /* 0x000ea20000000400 */
[----:B------:R-:W-:Y:S01]  /*5c50*/  FADD.FTZ R21, R106, R21 ;  /* 0x000000156a157221 */ /* 0x000fe20000010000 */
[----:B------:R-:W-:Y:S01]  /*5c60*/  FSEL R138, R138, 1, !P4 ;  /* 0x3f8000008a8a7808 */ /* 0x000fe20006000000 */
[-C--:B------:R-:W-:Y:S01]  /*5c70*/  FMUL.FTZ R15, R115, R136.reuse ;  /* 0x00000088730f7220 */ /* 0x080fe20000410000 */
[----:B------:R-:W-:Y:S01]  /*5c80*/  LDS.U16 R152, [R4+0x30] ;  /* 0x0000300004987984 */ /* 0x000fe20000000400 */
[----:B------:R-:W-:Y:S02]  /*5c90*/  FMUL.FTZ R20, R112, R19 ;  /* 0x0000001370147220 */ /* 0x000fe40000410000 */
[----:B------:R-:W-:Y:S02]  /*5ca0*/  FFMA.FTZ R147, R114, R136, R147 ;  /* 0x0000008872937223 */ /* 0x000fe40000010093 */
[----:B------:R-:W-:Y:S02]  /*5cb0*/  FMUL.FTZ R18, R112, R21 ;  /* 0x0000001570127220 */ /* 0x000fe40000410000 */
[----:B------:R-:W-:-:S02]  /*5cc0*/  FFMA.FTZ R15, R114, R14, -R15 ;  /* 0x0000000e720f7223 */ /* 0x000fc4000001080f */
[----:B------:R-:W-:Y:S02]  /*5cd0*/  FFMA.FTZ R21, R111, R21, R20 ;  /* 0x000000156f157223 */ /* 0x000fe40000010014 */
[----:B------:R-:W-:Y:S02]  /*5ce0*/  FMUL.FTZ R14, R119, R147 ;  /* 0x00000093770e7220 */ /* 0x000fe40000410000 */
[----:B------:R-:W-:Y:S02]  /*5cf0*/  FFMA.FTZ R18, R111, R19, -R18 ;  /* 0x000000136f127223 */ /* 0x000fe40000010812 */
[-C--:B------:R-:W-:Y:S02]  /*5d00*/  FMUL.FTZ R20, R119, R15.reuse ;  /* 0x0000000f77147220 */ /* 0x080fe40000410000 */
[----:B------:R-:W-:Y:S02]  /*5d10*/  FADD.FTZ R21, R110, R21 ;  /* 0x000000156e157221 */ /* 0x000fe40000010000 */
[----:B------:R-:W-:-:S02]  /*5d20*/  FFMA.FTZ R19, R118, R15, -R14 ;  /* 0x0000000f76137223 */ /* 0x000fc4000001080e */
[----:B------:R-:W-:Y:S02]  /*5d30*/  FADD.FTZ R18, R113, R18 ;  /* 0x0000001271127221 */ /* 0x000fe40000010000 */
[----:B------:R-:W-:Y:S02]  /*5d40*/  FFMA.FTZ R20, R118, R147, R20 ;  /* 0x0000009376147223 */ /* 0x000fe40000010014 */
[C---:B------:R-:W-:Y:S02]  /*5d50*/  FMUL.FTZ R15, R115.reuse, R21 ;  /* 0x00000015730f7220 */ /* 0x040fe40000410000 */
[----:B-1----:R-:W-:Y:S02]  /*5d60*/  FMUL.FTZ R139, R146, R142 ;  /* 0x0000008e928b7220 */ /* 0x002fe40000410000 */
[----:B------:R-:W-:Y:S02]  /*5d70*/  FMUL.FTZ R142, R122, R19 ;  /* 0x000000137a8e7220 */ /* 0x000fe40000410000 */
[----:B------:R-:W-:-:S02]  /*5d80*/  FMUL.FTZ R14, R115, R18 ;  /* 0x00000012730e7220 */ /* 0x000fc40000410000 */
[----:B------:R-:W-:Y:S02]  /*5d90*/  FMUL.FTZ R136, R122, R20 ;  /* 0x000000147a887220 */ /* 0x000fe40000410000 */
[C---:B------:R-:W-:Y:S02]  /*5da0*/  FFMA.FTZ R15, R114.reuse, R18, -R15 ;  /* 0x00000012720f7223 */ /* 0x040fe4000001080f */
[C---:B------:R-:W-:Y:S02]  /*5db0*/  FFMA.FTZ R142, R125.reuse, R20, R142 ;  /* 0x000000147d8e7223 */ /* 0x040fe4000001008e */
[----:B------:R-:W-:Y:S02]  /*5dc0*/  FFMA.FTZ R14, R114, R21, R14 ;  /* 0x00000015720e7223 */ /* 0x000fe4000001000e */
[----:B------:R-:W-:Y:S02]  /*5dd0*/  FFMA.FTZ R136, R125, R19, -R136 ;  /* 0x000000137d887223 */ /* 0x000fe40000010888 */
[----:B------:R-:W-:-:S02]  /*5de0*/  FADD.FTZ R15, R116, R15 ;  /* 0x0000000f740f7221 */ /* 0x000fc40000010000 */
[C---:B------:R-:W-:Y:S02]  /*5df0*/  FMUL.FTZ R18, R132.reuse, R142 ;  /* 0x0000008e84127220 */ /* 0x040fe40000410000 */
[----:B------:R-:W-:Y:S02]  /*5e00*/  FADD.FTZ R14, R117, R14 ;  /* 0x0000000e750e7221 */ /* 0x000fe40000010000 */
[-C--:B------:R-:W-:Y:S02]  /*5e10*/  FMUL.FTZ R20, R132, R136.reuse ;  /* 0x0000008884147220 */ /* 0x080fe40000410000 */
[----:B------:R-:W-:Y:S02]  /*5e20*/  FMUL.FTZ R19, R119, R15 ;  /* 0x0000000f77137220 */ /* 0x000fe40000410000 */
[----:B------:R-:W-:Y:S02]  /*5e30*/  FFMA.FTZ R21, R135, R136, -R18 ;  /* 0x0000008887157223 */ /* 0x000fe40000010812 */
[----:B------:R-:W-:-:S02]  /*5e40*/  FMUL.FTZ R18, R119, R14 ;  /* 0x0000000e77127220 */ /* 0x000fc40000410000 */
[----:B------:R-:W-:Y:S02]  /*5e50*/  FFMA.FTZ R147, R135, R142, R20 ;  /* 0x0000008e87937223 */ /* 0x000fe40000010014 */
[----:B------:R-:W-:Y:S02]  /*5e60*/  FFMA.FTZ R19, R118, R14, R19 ;  /* 0x0000000e76137223 */ /* 0x000fe40000010013 */
[----:B------:R-:W-:Y:S02]  /*5e70*/  FMUL.FTZ R20, R126, R21 ;  /* 0x000000157e147220 */ /* 0x000fe40000410000 */
[----:B------:R-:W-:Y:S02]  /*5e80*/  FFMA.FTZ R18, R118, R15, -R18 ;  /* 0x0000000f76127223 */ /* 0x000fe40000010812 */
[----:B------:R-:W-:Y:S02]  /*5e90*/  FMUL.FTZ R14, R126, R147 ;  /* 0x000000937e0e7220 */ /* 0x000fe40000410000 */
[----:B------:R-:W-:-:S02]  /*5ea0*/  FADD.FTZ R19, R120, R19 ;  /* 0x0000001378137221 */ /* 0x000fc40000010000 */
[C---:B------:R-:W-:Y:S02]  /*5eb0*/  FFMA.FTZ R142, R144.reuse, R147, R20 ;  /* 0x00000093908e7223 */ /* 0x040fe40000010014 */
[----:B------:R-:W-:Y:S02]  /*5ec0*/  FADD.FTZ R18, R121, R18 ;  /* 0x0000001279127221 */ /* 0x000fe40000010000 */
[----:B------:R-:W-:Y:S02]  /*5ed0*/  FFMA.FTZ R136, R144, R21, -R14 ;  /* 0x0000001590887223 */ /* 0x000fe4000001080e */
[C---:B------:R-:W-:Y:S02]  /*5ee0*/  FMUL.FTZ R14, R122.reuse, R19 ;  /* 0x000000137a0e7220 */ /* 0x040fe40000410000 */
[----:B------:R-:W-:Y:S02]  /*5ef0*/  FMUL.FTZ R15, R127, R142 ;  /* 0x0000008e7f0f7220 */ /* 0x000fe40000410000 */
[----:B------:R-:W-:-:S02]  /*5f00*/  FMUL.FTZ R20, R122, R18 ;  /* 0x000000127a147220 */ /* 0x000fc40000410000 */
[----:B------:R-:W-:Y:S02]  /*5f10*/  FFMA.FTZ R18, R125, R18, -R14 ;  /* 0x000000127d127223 */ /* 0x000fe4000001080e */
[----:B------:R-:W1:Y:S01]  /*5f20*/  LDS.U16 R14, [R4+0x24] ;  /* 0x00002400040e7984 */ /* 0x000e620000000400 */
[----:B------:R-:W-:Y:S02]  /*5f30*/  FMUL.FTZ R145, R146, R145 ;  /* 0x0000009192917220 */ /* 0x000fe40000410000 */
[-C--:B------:R-:W-:Y:S02]  /*5f40*/  FFMA.FTZ R21, R141, R136.reuse, -R15 ;  /* 0x000000888d157223 */ /* 0x080fe4000001080f */
[----:B------:R-:W-:Y:S01]  /*5f50*/  FFMA.FTZ R19, R125, R19, R20 ;  /* 0x000000137d137223 */ /* 0x000fe20000010014 */
[----:B------:R-:W3:Y:S01]  /*5f60*/  LDS.U16 R15, [R4+0x26] ;  /* 0x00002600040f7984 */ /* 0x000ee20000000400 */
[----:B------:R-:W-:Y:S02]  /*5f70*/  FMUL.FTZ R146, R127, R136 ;  /* 0x000000887f927220 */ /* 0x000fe40000410000 */
[----:B------:R-:W-:-:S02]  /*5f80*/  FADD.FTZ R18, R123, R18 ;  /* 0x000000127b127221 */ /* 0x000fc40000010000 */
[----:B------:R-:W-:Y:S02]  /*5f90*/  FADD.FTZ R19, R124, R19 ;  /* 0x000000137c137221 */ /* 0x000fe40000010000 */
[----:B------:R-:W-:Y:S02]  /*5fa0*/  FFMA.FTZ R146, R141, R142, R146 ;  /* 0x0000008e8d927223 */ /* 0x000fe40000010092 */
[C---:B------:R-:W-:Y:S01]  /*5fb0*/  FMUL.FTZ R142, R132.reuse, R18 ;  /* 0x00000012848e7220 */ /* 0x040fe20000410000 */
[----:B------:R-:W-:Y:S01]  /*5fc0*/  FSEL R136, R137, 1, !P0 ;  /* 0x3f80000089887808 */ /* 0x000fe20004000000 */
[-C--:B------:R-:W-:Y:S02]  /*5fd0*/  FMUL.FTZ R20, R132, R19.reuse ;  /* 0x0000001384147220 */ /* 0x080fe40000410000 */
[----:B------:R-:W-:Y:S02]  /*5fe0*/  FMUL.FTZ R147, R131, R146 ;  /* 0x0000009283937220 */ /* 0x000fe40000410000 */
[----:B------:R-:W-:-:S02]  /*5ff0*/  FFMA.FTZ R19, R135, R19, R142 ;  /* 0x0000001387137223 */ /* 0x000fc4000001008e */
[----:B------:R-:W-:Y:S02]  /*6000*/  FFMA.FTZ R20, R135, R18, -R20 ;  /* 0x0000001287147223 */ /* 0x000fe40000010814 */
[----:B0-----:R-:W-:Y:S01]  /*6010*/  FMUL.FTZ R12, R148, R149 ;  /* 0x00000095940c7220 */ /* 0x001fe20000410000 */
[----:B------:R-:W0:Y:S01]  /*6020*/  LDS.U16 R18, [R4+0x28] ;  /* 0x0000280004127984 */ /* 0x000e220000000400 */
[-C--:B------:R-:W-:Y:S02]  /*6030*/  FFMA.FTZ R148, R136, R21.reuse, -R147 ;  /* 0x0000001588947223 */ /* 0x080fe40000010893 */
[----:B------:R-:W-:Y:S02]  /*6040*/  FADD.FTZ R147, R134, R19 ;  /* 0x0000001386937221 */ /* 0x000fe40000010000 */
[----:B------:R-:W4:Y:S01]  /*6050*/  LDS.U16 R19, [R4+0x2a] ;  /* 0x00002a0004137984 */ /* 0x000f220000000400 */
[----:B------:R-:W-:Y:S02]  /*6060*/  FMUL.FTZ R149, R131, R21 ;  /* 0x0000001583957220 */ /* 0x000fe40000410000 */
[----:B------:R-:W-:Y:S01]  /*6070*/  FADD.FTZ R21, R133, R20 ;  /* 0x0000001485157221 */ /* 0x000fe20000010000 */
[----:B------:R-:W-:Y:S01]  /*6080*/  FSEL R137, R140, RZ, !P4 ;  /* 0x000000ff8c897208 */ /* 0x000fe20006000000 */
[----:B------:R-:W-:-:S02]  /*6090*/  FMUL.FTZ R20, R126, R147 ;  /* 0x000000937e147220 */ /* 0x000fc40000410000 */
[----:B------:R-:W-:Y:S02]  /*60a0*/  FFMA.FTZ R149, R136, R146, R149 ;  /* 0x0000009288957223 */ /* 0x000fe40000010095 */
[-C--:B------:R-:W-:Y:S02]  /*60b0*/  FMUL.FTZ R140, R126, R21.reuse ;  /* 0x000000157e8c7220 */ /* 0x080fe40000410000 */
[----:B------:R-:W-:Y:S02]  /*60c0*/  FFMA.FTZ R21, R144, R21, -R20 ;  /* 0x0000001590157223 */ /* 0x000fe40000010814 */
[----:B--2---:R-:W-:Y:S01]  /*60d0*/  FMUL.FTZ R11, R150, R151 ;  /* 0x00000097960b7220 */ /* 0x004fe20000410000 */
[----:B------:R-:W2:Y:S01]  /*60e0*/  MUFU.COS R153, R153 ;  /* 0x0000009900997308 */ /* 0x000ea20000000000 */
[----:B------:R-:W-:Y:S01]  /*60f0*/  FMUL.FTZ R151, R137, R149 ;  /* 0x0000009589977220 */ /* 0x000fe20000410000 */
[----:B------:R-:W-:Y:S01]  /*6100*/  LDS.U16 R20, [R4+0x2c] ;  /* 0x00002c0004147984 */ /* 0x000fe20000000400 */
[----:B------:R-:W-:-:S02]  /*6110*/  FFMA.FTZ R140, R144, R147, R140 ;  /* 0x00000093908c7223 */ /* 0x000fc4000001008c */
[----:B------:R-:W-:Y:S02]  /*6120*/  FADD.FTZ R142, R130, R21 ;  /* 0x00000015828e7221 */ /* 0x000fe40000010000 */
[CC--:B------:R-:W-:Y:S01]  /*6130*/  FFMA.FTZ R151, R138.reuse, R148.reuse, -R151 ;  /* 0x000000948a977223 */ /* 0x0c0fe20000010897 */
[----:B------:R-:W5:Y:S01]  /*6140*/  LDS.U16 R21, [R4+0x2e] ;  /* 0x00002e0004157984 */ /* 0x000f620000000400 */
[----:B------:R-:W-:Y:S02]  /*6150*/  FMUL.FTZ R148, R137, R148 ;  /* 0x0000009489947220 */ /* 0x000fe40000410000 */
[----:B------:R-:W-:Y:S02]  /*6160*/  FADD.FTZ R140, R143, R140 ;  /* 0x0000008c8f8c7221 */ /* 0x000fe40000010000 */
[----:B------:R-:W-:Y:S02]  /*6170*/  FMUL.FTZ R147, R127, R142 ;  /* 0x0000008e7f937220 */ /* 0x000fe40000410000 */
[----:B------:R-:W-:-:S02]  /*6180*/  FFMA.FTZ R149, R138, R149, R148 ;  /* 0x000000958a957223 */ /* 0x000fc40000010094 */
[-C--:B------:R-:W-:Y:S02]  /*6190*/  FMUL.FTZ R146, R127, R140.reuse ;  /* 0x0000008c7f927220 */ /* 0x080fe40000410000 */
[C---:B------:R-:W-:Y:S01]  /*61a0*/  FFMA.FTZ R148, R141.reuse, R140, R147 ;  /* 0x0000008c8d947223 */ /* 0x040fe20000010093 */
[----:B-1----:R-:W-:Y:S01]  /*61b0*/  PRMT R14, RZ, 0x5410, R14 ;  /* 0x00005410ff0e7816 */ /* 0x002fe2000000000e */
[----:B------:R-:W-:Y:S02]  /*61c0*/  FFMA.FTZ R147, R141, R142, -R146 ;  /* 0x0000008e8d937223 */ /* 0x000fe40000010892 */
[----:B------:R-:W-:Y:S01]  /*61d0*/  FADD.FTZ R148, R129, R148 ;  /* 0x0000009481947221 */ /* 0x000fe20000010000 */
[----:B---3--:R-:W-:Y:S01]  /*61e0*/  PRMT R142, RZ, 0x5410, R15 ;  /* 0x00005410ff8e7816 */ /* 0x008fe2000000000f */
[----:B------:R-:W-:Y:S01]  /*61f0*/  FADD.FTZ R147, R128, R147 ;  /* 0x0000009380937221 */ /* 0x000fe20000010000 */
[----:B------:R-:W-:Y:S01]  /*6200*/  FSEL R140, R145, 1, !P6 ;  /* 0x3f800000918c7808 */ /* 0x000fe20007000000 */
[----:B------:R-:W-:-:S02]  /*6210*/  FMUL.FTZ R146, R131, R148 ;  /* 0x0000009483927220 */ /* 0x000fc40000410000 */
[----:B------:R-:W-:Y:S01]  /*6220*/  FMUL.FTZ R145, R87, R14 ;  /* 0x0000000e57917220 */ /* 0x000fe20000410000 */
[----:B------:R-:W-:Y:S01]  /*6230*/  FSEL R139, R139, RZ, !P6 ;  /* 0x000000ff8b8b7208 */ /* 0x000fe20007000000 */
[----:B------:R-:W-:Y:S01]  /*6240*/  FMUL.FTZ R142, R87, R142 ;  /* 0x0000008e578e7220 */ /* 0x000fe20000410000 */
[----:B------:R-:W1:Y:S01]  /*6250*/  LDS.U16 R14, [R4+0x32] ;  /* 0x00003200040e7984 */ /* 0x000e620000000400 */
[-C--:B------:R-:W-:Y:S01]  /*6260*/  FFMA.FTZ R146, R136, R147.reuse, -R146 ;  /* 0x0000009388927223 */ /* 0x080fe20000010892 */
[----:B------:R-:W-:Y:S01]  /*6270*/  FSEL R145, R145, RZ, !P0 ;  /* 0x000000ff91917208 */ /* 0x000fe20004000000 */
[----:B------:R-:W-:Y:S01]  /*6280*/  FMUL.FTZ R147, R131, R147 ;  /* 0x0000009383937220 */ /* 0x000fe20000410000 */
[----:B------:R-:W-:Y:S01]  /*6290*/  FSEL R142, R142, RZ, !P0 ;  /* 0x000000ff8e8e7208 */ /* 0x000fe20004000000 */
[----:B--2---:R-:W-:Y:S01]  /*62a0*/  FMUL.FTZ R9, R150, R153 ;  /* 0x0000009996097220 */ /* 0x004fe20000410000 */
[----:B0-----:R-:W-:Y:S01]  /*62b0*/  PRMT R18, RZ, 0x5410, R18 ;  /* 0x00005410ff127816 */ /* 0x001fe20000000012 */
[----:B------:R-:W-:-:S02]  /*62c0*/  FMUL.FTZ R150, R139, R149 ;  /* 0x000000958b967220 */ /* 0x000fc40000410000 */
[----:B------:R-:W-:Y:S02]  /*62d0*/  FFMA.FTZ R147, R136, R148, R147 ;  /* 0x0000009488937223 */ /* 0x000fe40000010093 */
[----:B------:R-:W-:Y:S01]  /*62e0*/  FADD.FTZ R15, R145, R146 ;  /* 0x00000092910f7221 */ /* 0x000fe20000010000 */
[----:B----4-:R-:W-:Y:S01]  /*62f0*/  PRMT R146, RZ, 0x5410, R19 ;  /* 0x00005410ff927816 */ /* 0x010fe20000000013 */
[-C--:B------:R-:W-:Y:S02]  /*6300*/  FFMA.FTZ R156, R140, R151.reuse, -R150 ;  /* 0x000000978c9c7223 */ /* 0x080fe40000010896 */
[----:B------:R-:W-:Y:S02]  /*6310*/  FADD.FTZ R147, R142, R147 ;  /* 0x000000938e937221 */ /* 0x000fe40000010000 */
[----:B------:R-:W-:Y:S02]  /*6320*/  FMUL.FTZ R151, R139, R151 ;  /* 0x000000978b977220 */ /* 0x000fe40000410000 */
[----:B------:R-:W-:-:S02]  /*6330*/  FMUL.FTZ R148, R137, R15 ;  /* 0x0000000f89947220 */ /* 0x000fc40000410000 */
[----:B------:R-:W-:Y:S02]  /*6340*/  FMUL.FTZ R18, R89, R18 ;  /* 0x0000001259127220 */ /* 0x000fe40000410000 */
[----:B------:R-:W-:Y:S02]  /*6350*/  FMUL.FTZ R19, R137, R147 ;  /* 0x0000009389137220 */ /* 0x000fe40000410000 */
[----:B------:R-:W-:Y:S02]  /*6360*/  FMUL.FTZ R146, R89, R146 ;  /* 0x0000009259927220 */ /* 0x000fe40000410000 */
[----:B------:R-:W-:Y:S02]  /*6370*/  FFMA.FTZ R157, R140, R149, R151 ;  /* 0x000000958c9d7223 */ /* 0x000fe40000010097 */
[----:B------:R-:W-:Y:S01]  /*6380*/  FFMA.FTZ R149, R138, R147, R148 ;  /* 0x000000938a957223 */ /* 0x000fe20000010094 */
[----:B------:R-:W-:Y:S01]  /*6390*/  FSEL R147, R18, RZ, !P4 ;  /* 0x000000ff12937208 */ /* 0x000fe20006000000 */
[----:B------:R-:W-:Y:S01]  /*63a0*/  FFMA.FTZ R148, R138, R15, -R19 ;  /* 0x0000000f8a947223 */ /* 0x000fe20000010813 */
[----:B------:R-:W0:Y:S01]  /*63b0*/  LDS.U16 R18, [R4+0x36] ;  /* 0x0000360004127984 */ /* 0x000e220000000400 */
[----:B------:R-:W-:-:S03]  /*63c0*/  FSEL R146, R146, RZ, !P4 ;  /* 0x000000ff92927208 */ /* 0x000fc60006000000 */
[----:B------:R-:W2:Y:S01]  /*63d0*/  LDS.U16 R15, [R4+0x34] ;  /* 0x00003400040f7984 */ /* 0x000ea20000000400 */
[----:B------:R-:W-:Y:S01]  /*63e0*/  FADD.FTZ R19, R147, R148 ;  /* 0x0000009493137221 */ /* 0x000fe20000010000 */
[----:B-----5:R-:W-:Y:S01]  /*63f0*/  PRMT R148, RZ, 0x5410, R21 ;  /* 0x00005410ff947816 */ /* 0x020fe20000000015 */
[----:B------:R-:W-:Y:S01]  /*6400*/  FADD.FTZ R150, R146, R149 ;  /* 0x0000009592967221 */ /* 0x000fe20000010000 */
[----:B------:R-:W-:Y:S01]  /*6410*/  PRMT R20, RZ, 0x5410, R20 ;  /* 0x00005410ff147816 */ /* 0x000fe20000000014 */
[----:B------:R-:W-:Y:S02]  /*6420*/  FMUL.FTZ R151, R139, R19 ;  /* 0x000000138b977220 */ /* 0x000fe40000410000 */
[----:B------:R-:W-:Y:S01]  /*6430*/  FMUL.FTZ R149, R91, R148 ;  /* 0x000000945b957220 */ /* 0x000fe20000410000 */
[----:B------:R-:W-:Y:S01]  /*6440*/  FSEL R148, R13, RZ, !P5 ;  /* 0x000000ff0d947208 */ /* 0x000fe20006800000 */
[-C--:B------:R-:W-:Y:S01]  /*6450*/  FMUL.FTZ R21, R139, R150.reuse ;  /* 0x000000968b157220 */ /* 0x080fe20000410000 */
[----:B------:R-:W3:Y:S01]  /*6460*/  LDS.U16 R13, [R4+0x38] ;  /* 0x00003800040d7984 */ /* 0x000ee20000000400 */
[----:B------:R-:W-:Y:S01]  /*6470*/  FMUL.FTZ R5, R154, R5 ;  /* 0x000000059a057220 */ /* 0x000fe20000410000 */
[----:B------:R-:W-:Y:S01]  /*6480*/  FSEL R149, R149, RZ, !P6 ;  /* 0x000000ff95957208 */ /* 0x000fe20007000000 */
[C---:B------:R-:W-:Y:S01]  /*6490*/  FFMA.FTZ R21, R140.reuse, R19, -R21 ;  /* 0x000000138c157223 */ /* 0x040fe20000010815 */
[----:B------:R-:W-:Y:S01]  /*64a0*/  PRMT R152, RZ, 0x5410, R152 ;  /* 0x00005410ff987816 */ /* 0x000fe20000000098 */
[----:B------:R-:W-:Y:S01]  /*64b0*/  FFMA.FTZ R154, R140, R150, R151 ;  /* 0x000000968c9a7223 */ /* 0x000fe20000010097 */
[----:B------:R-:W4:Y:S01]  /*64c0*/  LDS.U16 R19, [R4+0x3a] ;  /* 0x00003a0004137984 */ /* 0x000f220000000400 */
[----:B------:R-:W-:Y:S01]  /*64d0*/  FMUL.FTZ R20, R91, R20 ;  /* 0x000000145b147220 */ /* 0x000fe20000410000 */
[----:B------:R-:W-:Y:S01]  /*64e0*/  FSEL R151, R12, 1, !P5 ;  /* 0x3f8000000c977808 */ /* 0x000fe20006800000 */
[----:B------:R-:W-:-:S02]  /*64f0*/  FADD.FTZ R12, R149, R154 ;  /* 0x0000009a950c7221 */ /* 0x000fc40000010000 */
[----:B------:R-:W-:Y:S01]  /*6500*/  FMUL.FTZ R154, R93, R152 ;  /* 0x000000985d9a7220 */ /* 0x000fe20000410000 */
[----:B------:R-:W-:Y:S02]  /*6510*/  FSEL R150, R20, RZ, !P6 ;  /* 0x000000ff14967208 */ /* 0x000fe40007000000 */
[----:B------:R-:W-:Y:S02]  /*6520*/  FSEL R152, R11, RZ, !P3 ;  /* 0x000000ff0b987208 */ /* 0x000fe40005800000 */
[----:B------:R-:W5:Y:S01]  /*6530*/  LDS.U16 R11, [R4+0x3e] ;  /* 0x00003e00040b7984 */ /* 0x000f620000000400 */
[----:B-1----:R-:W-:Y:S01]  /*6540*/  PRMT R14, RZ, 0x5410, R14 ;  /* 0x00005410ff0e7816 */ /* 0x002fe2000000000e */
[----:B------:R-:W-:Y:S01]  /*6550*/  FADD.FTZ R21, R150, R21 ;  /* 0x0000001596157221 */ /* 0x000fe20000010000 */
[----:B------:R-:W-:Y:S02]  /*6560*/  FSEL R155, R9, 1, !P3 ;  /* 0x3f800000099b7808 */ /* 0x000fe40005800000 */
[----:B------:R2:W1:Y:S01]  /*6570*/  LDS.U16 R9, [R4+0x3c] ;  /* 0x00003c0004097984 */ /* 0x0004620000000400 */
[----:B------:R-:W-:-:S02]  /*6580*/  FMUL.FTZ R153, R148, R21 ;  /* 0x0000001594997220 */ /* 0x000fc40000410000 */
[----:B------:R-:W-:Y:S02]  /*6590*/  FMUL.FTZ R14, R93, R14 ;  /* 0x0000000e5d0e7220 */ /* 0x000fe40000410000 */
[-C--:B------:R-:W-:Y:S02]  /*65a0*/  FMUL.FTZ R20, R148, R12.reuse ;  /* 0x0000000c94147220 */ /* 0x080fe40000410000 */
[C---:B------:R-:W-:Y:S01]  /*65b0*/  FFMA.FTZ R12, R151.reuse, R12, R153 ;  /* 0x0000000c970c7223 */ /* 0x040fe20000010099 */
[----:B------:R-:W-:Y:S01]  /*65c0*/  FSEL R153, R14, RZ, !P5 ;  /* 0x000000ff0e997208 */ /* 0x000fe20006800000 */
[----:B------:R-:W-:Y:S01]  /*65d0*/  FFMA.FTZ R21, R151, R21, -R20 ;  /* 0x0000001597157223 */ /* 0x000fe20000010814 */
[----:B------:R-:W-:Y:S02]  /*65e0*/  FSEL R154, R154, RZ, !P5 ;  /* 0x000000ff9a9a7208 */ /* 0x000fe40006800000 */
[----:B0-----:R-:W-:Y:S01]  /*65f0*/  PRMT R18, RZ, 0x5410, R18 ;  /* 0x00005410ff127816 */ /* 0x001fe20000000012 */
[----:B------:R-:W-:Y:S01]  /*6600*/  FADD.FTZ R20, R153, R12 ;  /* 0x0000000c99147221 */ /* 0x000fe20000010000 */
[----:B--2---:R-:W-:Y:S01]  /*6610*/  PRMT R4, RZ, 0x5410, R15 ;  /* 0x00005410ff047816 */ /* 0x004fe2000000000f */
[----:B------:R-:W-:-:S02]  /*6620*/  FADD.FTZ R21, R154, R21 ;  /* 0x000000159a157221 */ /* 0x000fc40000010000 */
[C---:B------:R-:W-:Y:S02]  /*6630*/  FMUL.FTZ R158, R152.reuse, R20 ;  /* 0x00000014989e7220 */ /* 0x040fe40000410000 */
[C---:B------:R-:W-:Y:S02]  /*6640*/  FMUL.FTZ R18, R95.reuse, R18 ;  /* 0x000000125f127220 */ /* 0x040fe40000410000 */
[----:B------:R-:W-:Y:S02]  /*6650*/  FMUL.FTZ R159, R152, R21 ;  /* 0x00000015989f7220 */ /* 0x000fe40000410000 */
[----:B------:R-:W-:Y:S02]  /*6660*/  FMUL.FTZ R4, R95, R4 ;  /* 0x000000045f047220 */ /* 0x000fe40000410000 */
[C---:B------:R-:W-:Y:S02]  /*6670*/  FMUL.FTZ R14, R148.reuse, R156 ;  /* 0x0000009c940e7220 */ /* 0x040fe40000410000 */
[----:B------:R-:W-:-:S02]  /*6680*/  FMUL.FTZ R12, R148, R157 ;  /* 0x0000009d940c7220 */ /* 0x000fc40000410000 */
[C---:B------:R-:W-:Y:S01]  /*6690*/  FFMA.FTZ R160, R155.reuse, R21, -R158 ;  /* 0x000000159ba07223 */ /* 0x040fe2000001089e */
[----:B------:R-:W-:Y:S01]  /*66a0*/  FSEL R158, R18, RZ, !P3 ;  /* 0x000000ff129e7208 */ /* 0x000fe20005800000 */
[----:B------:R-:W-:Y:S01]  /*66b0*/  FFMA.FTZ R21, R155, R20, R159 ;  /* 0x000000149b157223 */ /* 0x000fe2000001009f */
[----:B------:R-:W-:Y:S01]  /*66c0*/  FSEL R159, R4, RZ, !P3 ;  /* 0x000000ff049f7208 */ /* 0x000fe20005800000 */
[C---:B------:R-:W-:Y:S01]  /*66d0*/  FFMA.FTZ R14, R151.reuse, R157, R14 ;  /* 0x0000009d970e7223 */ /* 0x040fe2000001000e */
[----:B---3--:R-:W-:Y:S01]  /*66e0*/  PRMT R4, RZ, 0x5410, R13 ;  /* 0x00005410ff047816 */ /* 0x008fe2000000000d */
[----:B------:R-:W-:Y:S01]  /*66f0*/  FFMA.FTZ R12, R151, R156, -R12 ;  /* 0x0000009c970c7223 */ /* 0x000fe2000001080c */
[----:B------:R-:W-:Y:S01]  /*6700*/  FSEL R156, R8, RZ, !P2 ;  /* 0x000000ff089c7208 */ /* 0x000fe20005000000 */
[----:B------:R-:W-:Y:S01]  /*6710*/  FMUL.FTZ R20, R152, R14 ;  /* 0x0000000e98147220 */ /* 0x000fe20000410000 */
[----:B------:R-:W-:Y:S01]  /*6720*/  FSEL R157, R7, 1, !P2 ;  /* 0x3f800000079d7808 */ /* 0x000fe20005000000 */
[----:B------:R-:W-:Y:S01]  /*6730*/  FADD.FTZ R21, R158, R21 ;  /* 0x000000159e157221 */ /* 0x000fe20000010000 */
[----:B----4-:R-:W-:Y:S01]  /*6740*/  PRMT R8, RZ, 0x5410, R19 ;  /* 0x00005410ff087816 */ /* 0x010fe20000000013 */
[----:B------:R-:W-:-:S02]  /*6750*/  FADD.FTZ R7, R159, R160 ;  /* 0x000000a09f077221 */ /* 0x000fc40000010000 */
[----:B------:R-:W-:Y:S02]  /*6760*/  FMUL.FTZ R4, R97, R4 ;  /* 0x0000000461047220 */ /* 0x000fe40000410000 */
[-C--:B------:R-:W-:Y:S02]  /*6770*/  FFMA.FTZ R20, R155, R12.reuse, -R20 ;  /* 0x0000000c9b147223 */ /* 0x080fe40000010814 */
[----:B------:R-:W-:Y:S02]  /*6780*/  FMUL.FTZ R18, R156, R21 ;  /* 0x000000159c127220 */ /* 0x000fe40000410000 */
[----:B------:R-:W-:Y:S01]  /*6790*/  FMUL.FTZ R12, R152, R12 ;  /* 0x0000000c980c7220 */ /* 0x000fe20000410000 */
[----:B------:R-:W-:Y:S01]  /*67a0*/  FSEL R160, R4, RZ, !P2 ;  /* 0x000000ff04a07208 */ /* 0x000fe20005000000 */
[----:B------:R-:W-:Y:S02]  /*67b0*/  FMUL.FTZ R8, R97, R8 ;  /* 0x0000000861087220 */ /* 0x000fe40000410000 */
[-C--:B------:R-:W-:Y:S01]  /*67c0*/  FMUL.FTZ R162, R156, R7.reuse ;  /* 0x000000079ca27220 */ /* 0x080fe20000410000 */
[----:B-----5:R-:W-:Y:S01]  /*67d0*/  PRMT R4, RZ, 0x5410, R11 ;  /* 0x00005410ff047816 */ /* 0x020fe2000000000b */
[----:B------:R-:W-:-:S02]  /*67e0*/  FFMA.FTZ R7, R157, R7, -R18 ;  /* 0x000000079d077223 */ /* 0x000fc40000010812 */
[----:B------:R-:W-:Y:S01]  /*67f0*/  FFMA.FTZ R12, R155, R14, R12 ;  /* 0x0000000e9b0c7223 */ /* 0x000fe2000001000c */
[----:B------:R-:W-:Y:S01]  /*6800*/  FSEL R161, R8, RZ, !P2 ;  /* 0x000000ff08a17208 */ /* 0x000fe20005000000 */
[----:B------:R-:W-:Y:S01]  /*6810*/  FFMA.FTZ R14, R157, R21, R162 ;  /* 0x000000159d0e7223 */ /* 0x000fe200000100a2 */
[----:B------:R-:W-:Y:S01]  /*6820*/  FSEL R162, R6, RZ, !P1 ;  /* 0x000000ff06a27208 */ /* 0x000fe20004800000 */
[----:B------:R-:W-:Y:S02]  /*6830*/  FADD.FTZ R7, R160, R7 ;  /* 0x00000007a0077221 */ /* 0x000fe40000010000 */
[----:B------:R-:W-:Y:S01]  /*6840*/  FMUL.FTZ R164, R99, R4 ;  /* 0x0000000463a47220 */ /* 0x000fe20000410000 */
[----:B-1----:R-:W-:Y:S01]  /*6850*/  PRMT R4, RZ, 0x5410, R9 ;  /* 0x00005410ff047816 */ /* 0x002fe20000000009 */
[----:B------:R-:W-:Y:S01]  /*6860*/  FADD.FTZ R14, R161, R14 ;  /* 0x0000000ea10e7221 */ /* 0x000fe20000010000 */
[----:B------:R-:W-:Y:S01]  /*6870*/  FSEL R163, R5, 1, !P1 ;  /* 0x3f80000005a37808 */ /* 0x000fe20004800000 */
[----:B------:R-:W-:-:S02]  /*6880*/  FMUL.FTZ R5, R162, R7 ;  /* 0x00000007a2057220 */ /* 0x000fc40000410000 */
[----:B------:R-:W-:Y:S02]  /*6890*/  FMUL.FTZ R4, R99, R4 ;  /* 0x0000000463047220 */ /* 0x000fe40000410000 */
[CC--:B------:R-:W-:Y:S02]  /*68a0*/  FFMA.FTZ R9, R163.reuse, R14.reuse, R5 ;  /* 0x0000000ea3097223 */ /* 0x0c0fe40000010005 */
[----:B------:R-:W-:Y:S01]  /*68b0*/  FMUL.FTZ R14, R162, R14 ;  /* 0x0000000ea20e7220 */ /* 0x000fe20000410000 */
[----:B------:R-:W-:Y:S01]  /*68c0*/  FSEL R164, R164, RZ, !P1 ;  /* 0x000000ffa4a47208 */ /* 0x000fe20004800000 */
[----:B------:R-:W-:Y:S01]  /*68d0*/  FMUL.FTZ R5, R156, R20 ;  /* 0x000000149c057220 */ /* 0x000fe20000410000 */
[----:B------:R-:W-:Y:S01]  /*68e0*/  FSEL R165, R4, RZ, !P1 ;  /* 0x000000ff04a57208 */ /* 0x000fe20004800000 */
[----:B------:R-:W-:Y:S02]  /*68f0*/  FFMA.FTZ R14, R163, R7, -R14 ;  /* 0x00000007a30e7223 */ /* 0x000fe4000001080e */
[----:B------:R-:W-:-:S02]  /*6900*/  FMUL.FTZ R4, R156, R12 ;  /* 0x0000000c9c047220 */ /* 0x000fc40000410000 */
        /* <DEDUP_REMOVED lines=23> */
[----:B------:R-:W-:Y:S02]  /*6a80*/  FFMA.FTZ R13, R4, R9, R8 ;  /* 0x00000009040d7223 */ /* 0x000fe40000010008 */
        /* <DEDUP_REMOVED lines=94> */
[----:B0-----:R-:W-:Y:S01]  /*7070*/  @!P2 IMAD.MOV.U32 R168, RZ, RZ, R13 ;  /* 0x000000ffffa8a224 */ /* 0x001fe200078e000d */
[----:B-1----:R-:W-:-:S02]  /*7080*/  @!P2 MOV R170, R12 ;  /* 0x0000000c00aaa202 */ /* 0x002fc40000000f00 */
[----:B---3--:R-:W-:Y:S01]  /*7090*/  @!P2 MOV R167, R15 ;  /* 0x0000000f00a7a202 */ /* 0x008fe20000000f00 */
[CC--:B------:R-:W-:Y:S02]  /*70a0*/  @P3 FMUL.FTZ R172, R20.reuse, R168.reuse ;  /* 0x000000a814ac3220 */ /* 0x0c0fe40000410000 */
[C---:B------:R-:W-:Y:S01]  /*70b0*/  @P3 FMUL.FTZ R171, R21.reuse, R168 ;  /* 0x000000a815ab3220 */ /* 0x040fe20000410000 */
[----:B----4-:R-:W-:Y:S01]  /*70c0*/  @!P2 MOV R169, R14 ;  /* 0x0000000e00a9a202 */ /* 0x010fe20000000f00 */
[-C--:B------:R-:W-:Y:S02]  /*70d0*/  @P3 FFMA.FTZ R172, R21, R170.reuse, R172 ;  /* 0x000000aa15ac3223 */ /* 0x080fe400000100ac */
[----:B------:R-:W-:Y:S02]  /*70e0*/  @P3 FFMA.FTZ R20, R20, R170, -R171 ;  /* 0x000000aa14143223 */ /* 0x000fe400000108ab */
[----:B------:R-:W-:Y:S02]  /*70f0*/  @P3 FADD.FTZ R167, R167, R172 ;  /* 0x000000aca7a73221 */ /* 0x000fe40000010000 */
[----:B------:R-:W-:-:S02]  /*7100*/  @P3 FADD.FTZ R169, R169, R20 ;  /* 0x00000014a9a93221 */ /* 0x000fc40000010000 */
        /* <DEDUP_REMOVED lines=49> */
[-C--:B------:R-:W-:Y:S01]  /*7420*/  FMUL.FTZ R6, R127, R130.reuse ;  /* 0x000000827f067220 */ /* 0x080fe20000410000 */
[----:B------:R-:W-:Y:S01]  /*7430*/  ISETP.NE.AND P0, PT, R52, RZ, PT ;  /* 0x000000ff3400720c */ /* 0x000fe20003f05270 */
[----:B------:R-:W-:Y:S02]  /*7440*/  FFMA.FTZ R5, R141, R130, -R4 ;  /* 0x000000828d057223 */ /* 0x000fe40000010804 */
[----:B------:R-:W-:Y:S02]  /*7450*/  FMUL.FTZ R7, R9, R15 ;  /* 0x0000000f09077220 */ /* 0x000fe40000410000 */
[----:B------:R-:W-:Y:S02]  /*7460*/  FFMA.FTZ R6, R141, R112, R6 ;  /* 0x000000708d067223 */ /* 0x000fe40000010006 */
[----:B------:R-:W-:-:S02]  /*7470*/  FADD.FTZ R128, R128, R5 ;  /* 0x0000000580807221 */ /* 0x000fc40000010000 */
[CC--:B------:R-:W-:Y:S02]  /*7480*/  FFMA.FTZ R7, R8.reuse, R14.reuse, -R7 ;  /* 0x0000000e08077223 */ /* 0x0c0fe40000010807 */
[C---:B------:R-:W-:Y:S02]  /*7490*/  FMUL.FTZ R5, R9.reuse, R13 ;  /* 0x0000000d09057220 */ /* 0x040fe40000410000 */
[----:B------:R-:W-:Y:S02]  /*74a0*/  FMUL.FTZ R14, R9, R14 ;  /* 0x0000000e090e7220 */ /* 0x000fe40000410000 */
[----:B------:R-:W-:Y:S02]  /*74b0*/  FADD.FTZ R114, R129, R6 ;  /* 0x0000000681727221 */ /* 0x000fe40000010000 */
[-C--:B------:R-:W-:Y:S02]  /*74c0*/  FMUL.FTZ R9, R9, R12.reuse ;  /* 0x0000000c09097220 */ /* 0x080fe40000410000 */
[----:B------:R-:W-:-:S02]  /*74d0*/  FFMA.FTZ R12, R8, R12, -R5 ;  /* 0x0000000c080c7223 */ /* 0x000fc40000010805 */
[C---:B------:R-:W-:Y:S02]  /*74e0*/  FMUL.FTZ R5, R131.reuse, R114 ;  /* 0x0000007283057220 */ /* 0x040fe40000410000 */
[C---:B------:R-:W-:Y:S01]  /*74f0*/  FFMA.FTZ R13, R8.reuse, R13, R9 ;  /* 0x0000000d080d7223 */ /* 0x040fe20000010009 */
[----:B------:R-:W-:Y:S01]  /*7500*/  BSSY B0, `(.L_x_1634) ;  /* 0x0000018000007945 */ /* 0x000fe20003800000 */
[-C--:B------:R-:W-:Y:S02]  /*7510*/  FMUL.FTZ R131, R131, R128.reuse ;  /* 0x0000008083837220 */ /* 0x080fe40000410000 */
[----:B------:R-:W-:Y:S02]  /*7520*/  FFMA.FTZ R8, R8, R15, R14 ;  /* 0x0000000f08087223 */ /* 0x000fe4000001000e */
[----:B------:R-:W-:Y:S02]  /*7530*/  FADD.FTZ R14, R10, R7 ;  /* 0x000000070a0e7221 */ /* 0x000fe40000010000 */
[----:B------:R-:W-:-:S02]  /*7540*/  FFMA.FTZ R6, R136, R128, -R5 ;  /* 0x0000008088067223 */ /* 0x000fc40000010805 */
        /* <DEDUP_REMOVED lines=19> */
.L_x_1635:
[----:B------:R-:W-:Y:S05]  /*7680*/  BSYNC B0 ;  /* 0x0000000000007941 */ /* 0x000fea0003800000 */
.L_x_1634:
        /* <DEDUP_REMOVED lines=89> */
.L_x_1633:
        /* <DEDUP_REMOVED lines=27> */
[----:B------:R-:W-:Y:S02]  /*7dd0*/  LEA R89, P2, R43, c[0x0][0x258], 0x1 ;  /* 0x000096002b597a11 */ /* 0x000fe400078408ff */
[----:B--2---:R-:W-:Y:S01]  /*7de0*/  PRMT R8, R6, 0x7632, R8 ;  /* 0x0000763206087816 */ /* 0x004fe20000000008 */
[----:B------:R-:W-:Y:S01]  /*7df0*/  STS.U16 [R0+0xa], R11 ;  /* 0x00000a0b00007388 */ /* 0x000fe20000000400 */
[----:B0-----:R-:W-:-:S03]  /*7e00*/  PRMT R9, R4, 0x7632, R9 ;  /* 0x0000763204097816 */ /* 0x001fc60000000009 */
[----:B------:R0:W-:Y:S01]  /*7e10*/  STS.U16 [R0+0xc], R12 ;  /* 0x00000c0c00007388 */ /* 0x0001e20000000400 */
[----:B-1----:R-:W-:-:S03]  /*7e20*/  PRMT R10, R5, 0x7632, R10 ;  /* 0x00007632050a7816 */ /* 0x002fc6000000000a */
[----:B------:R-:W-:Y:S04]  /*7e30*/  STS.U16 [R0+0xe], R7 ;  /* 0x00000e0700007388 */ /* 0x000fe80000000400 */
[----:B------:R-:W-:Y:S01]  /*7e40*/  STS.U16 [R0+0x10], R13 ;  /* 0x0000100d00007388 */ /* 0x000fe20000000400 */
[----:B0-----:R-:W-:-:S03]  /*7e50*/  LEA.HI.X R12, R43, c[0x0][0x25c], R42, 0x1, P2 ;  /* 0x000097002b0c7a11 */ /* 0x001fc600010f0c2a */
        /* <DEDUP_REMOVED lines=19> */
[----:B------:R-:W-:Y:S01]  /*7f90*/  IMAD R9, R51, c[0x0][0x20c], R10 ;  /* 0x0000830033097a24 */ /* 0x000fe200078e020a */
[----:B------:R-:W-:Y:S01]  /*7fa0*/  SHF.L.U32 R4, R41, 0x9, RZ ;  /* 0x0000000929047819 */ /* 0x000fe200000006ff */
[----:B------:R-:W-:Y:S02]  /*7fb0*/  LDS.U16 R81, [R34+0xc0] ;  /* 0x0000c00022517984 */ /* 0x000fe40000000400 */
        /* <DEDUP_REMOVED lines=9> */
[----:B------:R-:W-:Y:S01]  /*8050*/  LEA R88, P5, R8, R89, 0x1 ;  /* 0x0000005908587211 */ /* 0x000fe200078a08ff */
[----:B------:R-:W-:Y:S01]  /*8060*/  LDS.U16 R91, [R30+0x1c0] ;  /* 0x0001c0001e5b7984 */ /* 0x000fe20000000400 */
[----:B------:R-:W-:Y:S02]  /*8070*/  LOP3.LUT R9, R46, 0x20, R45, 0xfe, !PT ;  /* 0x000000202e097812 */ /* 0x000fe400078efe2d */
[----:B------:R-:W-:Y:S01]  /*8080*/  @!P1 IADD3 R73, R79, R11, RZ ;  /* 0x0000000b4f499210 */ /* 0x000fe20007ffe0ff */
[----:B------:R-:W-:Y:S01]  /*8090*/  LDS.U16 R93, [R29+0x200] ;  /* 0x000200001d5d7984 */ /* 0x000fe20000000400 */
[----:B------:R-:W-:Y:S02]  /*80a0*/  LEA.HI.X R89, R8, R12, R7, 0x1, P5 ;  /* 0x0000000c08597211 */ /* 0x000fe400028f0c07 */
[----:B------:R-:W-:Y:S01]  /*80b0*/  @!P1 MOV R72, R10 ;  /* 0x0000000a00489202 */ /* 0x000fe20000000f00 */
        /* <DEDUP_REMOVED lines=24> */
.L_x_1638:
[----:B------:R-:W-:Y:S05]  /*8240*/  BSYNC B0 ;  /* 0x0000000000007941 */ /* 0x000fea0003800000 */
.L_x_1637:
        /* <DEDUP_REMOVED lines=14> */
[----:B------:R1:W-:Y:S01]  /*8330*/  @!P5 STG.E.U16 [R88.64+0x80], R75 ;  /* 0x0000804b5800d986 */ /* 0x0003e2000c101504 */
[----:B------:R-:W-:-:S02]  /*8340*/  ISETP.GE.AND P6, PT, R13, R18, PT ;  /* 0x000000120d00720c */ /* 0x000fc40003fc6270 */
[-C--:B------:R-:W-:Y:S01]  /*8350*/  ISETP.GE.AND P3, PT, R19, R18.reuse, PT ;  /* 0x000000121300720c */ /* 0x080fe20003f66270 */
[----:B------:R-:W-:Y:S01]  /*8360*/  @!P2 STG.E.U16 [R88.64+0x100], R83 ;  /* 0x000100535800a986 */ /* 0x000fe2000c101504 */
[----:B------:R-:W-:Y:S02]  /*8370*/  ISETP.GE.AND P4, PT, R21, R18, PT ;  /* 0x000000121500720c */ /* 0x000fe40003f86270 */
[----:B------:R-:W-:Y:S02]  /*8380*/  @!P1 IADD3 R14, P5, R43, R72, RZ ;  /* 0x000000482b0e9210 */ /* 0x000fe40007fbe0ff */
[----:B------:R-:W-:Y:S02]  /*8390*/  IADD3 R109, P2, R4, R78, RZ ;  /* 0x0000004e046d7210 */ /* 0x000fe40007f5e0ff */
[----:B------:R-:W-:Y:S02]  /*83a0*/  @!P1 IADD3.X R111, R42, R73, R113, P5, !PT ;  /* 0x000000492a6f9210 */ /* 0x000fe40002ffe471 */
[----:B------:R-:W-:Y:S01]  /*83b0*/  IADD3.X R78, R5, R113, R79, P2, !PT ;  /* 0x00000071054e7210 */ /* 0x000fe200017fe44f */
[----:B------:R-:W-:Y:S01]  /*83c0*/  @!P6 STG.E.U16 [R88.64+0xc0], R81 ;  /* 0x0000c0515800e986 */ /* 0x000fe2000c101504 */
[----:B0-----:R-:W-:-:S02]  /*83d0*/  LOP3.LUT R69, R46, 0xe0, R45, 0xfe, !PT ;  /* 0x000000e02e457812 */ /* 0x001fc400078efe2d */
[C-C-:B------:R-:W-:Y:S01]  /*83e0*/  LOP3.LUT R73, R46.reuse, 0x100, R45.reuse, 0xfe, !PT ;  /* 0x000001002e497812 */ /* 0x140fe200078efe2d */
[----:B------:R0:W-:Y:S01]  /*83f0*/  @!P3 STG.E.U16 [R88.64+0x140], R85 ;  /* 0x000140555800b986 */ /* 0x0001e2000c101504 */
[C-C-:B------:R-:W-:Y:S02]  /*8400*/  LOP3.LUT R71, R46.reuse, 0x120, R45.reuse, 0xfe, !PT ;  /* 0x000001202e477812 */ /* 0x140fe400078efe2d */
[----:B-1----:R-:W-:Y:S01]  /*8410*/  LOP3.LUT R75, R46, 0x160, R45, 0xfe, !PT ;  /* 0x000001602e4b7812 */ /* 0x002fe200078efe2d */
        /* <DEDUP_REMOVED lines=9> */
[----:B------:R1:W-:Y:S01]  /*84b0*/  @!P6 STG.E.U16 [R88.64+0x1c0], R91 ;  /* 0x0001c05b5800e986 */ /* 0x0003e2000c101504 */
[----:B------:R-:W-:-:S02]  /*84c0*/  SHF.L.U32 R8, R8, 0x1, RZ ;  /* 0x0000000108087819 */ /* 0x000fc400000006ff */
[--C-:B0-----:R-:W-:Y:S01]  /*84d0*/  LOP3.LUT R85, R46, 0x180, R45.reuse, 0xfe, !PT ;  /* 0x000001802e557812 */ /* 0x101fe200078efe2d */
[----:B------:R0:W-:Y:S01]  /*84e0*/  @!P4 STG.E.U16 [R88.64+0x200], R93 ;  /* 0x0002005d5800c986 */ /* 0x0001e2000c101504 */
        /* <DEDUP_REMOVED lines=15> */
[----:B-1----:R-:W-:Y:S02]  /*85e0*/  LEA.HI.X R91, R109, R12, R78, 0x1, P6 ;  /* 0x0000000c6d5b7211 */ /* 0x002fe400030f0c4e */
        /* <DEDUP_REMOVED lines=10> */
[----:B0-----:R-:W-:Y:S02]  /*8690*/  PRMT R93, RZ, 0x7610, R93 ;  /* 0x00007610ff5d7816 */ /* 0x001fe4000000005d */
[----:B--2---:R-:W-:-:S02]  /*86a0*/  PRMT R95, RZ, 0x7610, R95 ;  /* 0x00007610ff5f7816 */ /* 0x004fc4000000005f */
[----:B------:R-:W-:Y:S02]  /*86b0*/  PRMT R18, RZ, 0x7610, R18 ;  /* 0x00007610ff127816 */ /* 0x000fe40000000012 */
[----:B-1----:R-:W-:Y:S01]  /*86c0*/  PRMT R89, RZ, 0x7610, R89 ;  /* 0x00007610ff597816 */ /* 0x002fe20000000059 */
        /* <DEDUP_REMOVED lines=56> */
[----:B------:R-:W0:Y:S04]  /*8a50*/  LDS.U16 R14, [R0+0x2] ;  /* 0x00000200000e7984 */ /* 0x000e280000000400 */
[----:B------:R-:W1:Y:S04]  /*8a60*/  LDS.U16 R12, [R0] ;  /* 0x00000000000c7984 */ /* 0x000e680000000400 */
        /* <DEDUP_REMOVED lines=16> */
[----:B------:R-:W-:Y:S01]  /*8b70*/  LDS.U16 R20, [R0+0x14] ;  /* 0x0000140000147984 */ /* 0x000fe20000000400 */
[----:B------:R-:W-:-:S03]  /*8b80*/  PRMT R91, RZ, 0x5410, R72 ;  /* 0x00005410ff5b7816 */ /* 0x000fc60000000048 */
[----:B------:R-:W-:Y:S01]  /*8b90*/  LDS.U16 R72, [R0+0x18] ;  /* 0x0000180000487984 */ /* 0x000fe20000000400 */
[----:B0-----:R-:W-:-:S03]  /*8ba0*/  PRMT R97, RZ, 0x5410, R14 ;  /* 0x00005410ff617816 */ /* 0x001fc6000000000e */
[----:B------:R-:W0:Y:S01]  /*8bb0*/  LDS.U16 R14, [R0+0x1e] ;  /* 0x00001e00000e7984 */ /* 0x000e220000000400 */
[----:B-1----:R-:W-:-:S03]  /*8bc0*/  PRMT R95, RZ, 0x5410, R12 ;  /* 0x00005410ff5f7816 */ /* 0x002fc6000000000c */
[----:B------:R-:W1:Y:S01]  /*8bd0*/  LDS.U16 R12, [R0+0x1c] ;  /* 0x00001c00000c7984 */ /* 0x000e620000000400 */
[----:B------:R-:W-:Y:S02]  /*8be0*/  FMUL.FTZ R78, R76, -1.4426950216293334961 ;  /* 0xbfb8aa3b4c4e7820 */ /* 0x000fe40000410000 */
[----:B------:R-:W-:Y:S02]  /*8bf0*/  FMUL.FTZ R87, R88, -1.4426950216293334961 ;  /* 0xbfb8aa3b58577820 */ /* 0x000fe40000410000 */
[----:B------:R-:W-:Y:S02]  /*8c00*/  FMUL.FTZ R82, R80, -1.4426950216293334961 ;  /* 0xbfb8aa3b50527820 */ /* 0x000fe40000410000 */
[----:B------:R-:W5:Y:S01]  /*8c10*/  MUFU.EX2 R78, R78 ;  /* 0x0000004e004e7308 */ /* 0x000f620000000800 */
[----:B------:R-:W-:-:S07]  /*8c20*/  FMUL.FTZ R90, R89, -1.4426950216293334961 ;  /* 0xbfb8aa3b595a7820 */ /* 0x000fce0000410000 */
[----:B------:R-:W0:Y:S08]  /*8c30*/  MUFU.EX2 R87, R87 ;  /* 0x0000005700577308 */ /* 0x000e300000000800 */
[----:B------:R-:W1:Y:S01]  /*8c40*/  MUFU.EX2 R82, R82 ;  /* 0x0000005200527308 */ /* 0x000e620000000800 */
[----:B-----5:R-:W-:Y:S01]  /*8c50*/  FADD.FTZ R78, R78, 1 ;  /* 0x3f8000004e4e7421 */ /* 0x020fe20000010000 */
[----:B--2---:R-:W-:Y:S01]  /*8c60*/  PRMT R70, RZ, 0x5410, R70 ;  /* 0x00005410ff467816 */ /* 0x004fe20000000046 */
[----:B------:R-:W-:-:S05]  /*8c70*/  FMUL.FTZ R92, R91, -1.4426950216293334961 ;  /* 0xbfb8aa3b5b5c7820 */ /* 0x000fca0000410000 */
[----:B------:R-:W2:Y:S01]  /*8c80*/  MUFU.EX2 R90, R90 ;  /* 0x0000005a005a7308 */ /* 0x000ea20000000800 */
[----:B---3--:R-:W-:Y:S01]  /*8c90*/  PRMT R74, RZ, 0x5410, R74 ;  /* 0x00005410ff4a7816 */ /* 0x008fe2000000004a */
[----:B------:R-:W-:Y:S01]  /*8ca0*/  FMUL.FTZ R86, R84, -1.4426950216293334961 ;  /* 0xbfb8aa3b54567820 */ /* 0x000fe20000410000 */
[----:B----4-:R-:W-:Y:S02]  /*8cb0*/  PRMT R99, RZ, 0x5410, R18 ;  /* 0x00005410ff637816 */ /* 0x010fe40000000012 */
[----:B0-----:R-:W-:Y:S01]  /*8cc0*/  PRMT R105, RZ, 0x5410, R14 ;  /* 0x00005410ff697816 */ /* 0x001fe2000000000e */
[----:B------:R-:W-:Y:S01]  /*8cd0*/  FADD.FTZ R87, R87, 1 ;  /* 0x3f80000057577421 */ /* 0x000fe20000010000 */
[----:B------:R-:W-:Y:S01]  /*8ce0*/  PRMT R20, RZ, 0x5410, R20 ;  /* 0x00005410ff147816 */ /* 0x000fe20000000014 */
[----:B------:R-:W0:Y:S01]  /*8cf0*/  MUFU.RCP R107, R78 ;  /* 0x0000004e006b7308 */ /* 0x000e220000001000 */
[----:B------:R-:W-:Y:S01]  /*8d00*/  PRMT R72, RZ, 0x5410, R72 ;  /* 0x00005410ff487816 */ /* 0x000fe20000000048 */
[----:B------:R-:W-:Y:S01]  /*8d10*/  FMUL.FTZ R94, R93, -1.4426950216293334961 ;  /* 0xbfb8aa3b5d5e7820 */ /* 0x000fe20000410000 */
[----:B-1----:R-:W-:Y:S01]  /*8d20*/  PRMT R104, RZ, 0x5410, R12 ;  /* 0x00005410ff687816 */ /* 0x002fe2000000000c */
[----:B------:R-:W-:-:S02]  /*8d30*/  FMUL.FTZ R96, R95, -1.4426950216293334961 ;  /* 0xbfb8aa3b5f607820 */ /* 0x000fc40000410000 */
[----:B------:R-:W-:Y:S02]  /*8d40*/  FADD.FTZ R82, R82, 1 ;  /* 0x3f80000052527421 */ /* 0x000fe40000010000 */
[----:B------:R-:W1:Y:S01]  /*8d50*/  MUFU.EX2 R92, R92 ;  /* 0x0000005c005c7308 */ /* 0x000e620000000800 */
[----:B------:R-:W-:Y:S02]  /*8d60*/  FMUL.FTZ R98, R97, -1.4426950216293334961 ;  /* 0xbfb8aa3b61627820 */ /* 0x000fe40000410000 */
[----:B------:R-:W-:Y:S02]  /*8d70*/  FMUL.FTZ R101, R70, -1.4426950216293334961 ;  /* 0xbfb8aa3b46657820 */ /* 0x000fe40000410000 */
[----:B------:R-:W-:Y:S02]  /*8d80*/  FMUL.FTZ R103, R74, -1.4426950216293334961 ;  /* 0xbfb8aa3b4a677820 */ /* 0x000fe40000410000 */
[----:B------:R-:W-:Y:S01]  /*8d90*/  FMUL.FTZ R14, R105, -1.4426950216293334961 ;  /* 0xbfb8aa3b690e7820 */ /* 0x000fe20000410000 */
[----:B------:R-:W3:Y:S01]  /*8da0*/  MUFU.RCP R113, R87 ;  /* 0x0000005700717308 */ /* 0x000ee20000001000 */
[----:B------:R-:W-:-:S02]  /*8db0*/  FMUL.FTZ R18, R99, -1.4426950216293334961 ;  /* 0xbfb8aa3b63127820 */ /* 0x000fc40000410000 */
[----:B------:R-:W-:Y:S02]  /*8dc0*/  FMUL.FTZ R100, R20, -1.4426950216293334961 ;  /* 0xbfb8aa3b14647820 */ /* 0x000fe40000410000 */
[----:B------:R-:W-:Y:S02]  /*8dd0*/  FMUL.FTZ R102, R72, -1.4426950216293334961 ;  /* 0xbfb8aa3b48667820 */ /* 0x000fe40000410000 */
[----:B------:R-:W-:Y:S01]  /*8de0*/  FMUL.FTZ R12, R104, -1.4426950216293334961 ;  /* 0xbfb8aa3b680c7820 */ /* 0x000fe20000410000 */
[----:B------:R-:W4:Y:S01]  /*8df0*/  MUFU.EX2 R86, R86 ;  /* 0x0000005600567308 */ /* 0x000f220000000800 */
[----:B--2---:R-:W-:-:S07]  /*8e00*/  FADD.FTZ R90, R90, 1 ;  /* 0x3f8000005a5a7421 */ /* 0x004fce0000010000 */
[----:B------:R-:W2:Y:S08]  /*8e10*/  MUFU.RCP R109, R82 ;  /* 0x00000052006d7308 */ /* 0x000eb00000001000 */
[----:B------:R-:W5:Y:S08]  /*8e20*/  MUFU.EX2 R94, R94 ;  /* 0x0000005e005e7308 */ /* 0x000f700000000800 */
[----:B------:R-:W1:Y:S01]  /*8e30*/  MUFU.EX2 R96, R96 ;  /* 0x0000006000607308 */ /* 0x000e620000000800 */
[----:B0-----:R-:W-:-:S07]  /*8e40*/  FMUL.FTZ R76, R76, R107 ;  /* 0x0000006b4c4c7220 */ /* 0x001fce0000410000 */
[----:B------:R-:W0:Y:S08]  /*8e50*/  MUFU.EX2 R98, R98 ;  /* 0x0000006200627308 */ /* 0x000e300000000800 */
[----:B------:R-:W0:Y:S08]  /*8e60*/  MUFU.EX2 R101, R101 ;  /* 0x0000006500657308 */ /* 0x000e300000000800 */
[----:B------:R-:W0:Y:S08]  /*8e70*/  MUFU.EX2 R103, R103 ;  /* 0x0000006700677308 */ /* 0x000e300000000800 */
[----:B------:R-:W0:Y:S08]  /*8e80*/  MUFU.EX2 R14, R14 ;  /* 0x0000000e000e7308 */ /* 0x000e300000000800 */
[----:B------:R-:W0:Y:S08]  /*8e90*/  MUFU.EX2 R18, R18 ;  /* 0x0000001200127308 */ /* 0x000e300000000800 */
[----:B------:R-:W0:Y:S08]  /*8ea0*/  MUFU.EX2 R100, R100 ;  /* 0x0000006400647308 */ /* 0x000e300000000800 */
[----:B------:R-:W0:Y:S08]  /*8eb0*/  MUFU.EX2 R102, R102 ;  /* 0x0000006600667308 */ /* 0x000e300000000800 */
[----:B------:R-:W0:Y:S01]  /*8ec0*/  MUFU.EX2 R12, R12 ;  /* 0x0000000c000c7308 */ /* 0x000e220000000800 */
[----:B-1----:R-:W-:-:S02]  /*8ed0*/  FADD.FTZ R92, R92, 1 ;  /* 0x3f8000005c5c7421 */ /* 0x002fc40000010000 */
[----:B------:R-:W-:-:S05]  /*8ee0*/  FMUL.FTZ R76, R76, R53 ;  /* 0x000000354c4c7220 */ /* 0x000fca0000410000 */
[----:B------:R-:W1:Y:S01]  /*8ef0*/  MUFU.RCP R90, R90 ;  /* 0x0000005a005a7308 */ /* 0x000e620000001000 */
[----:B---3--:R-:W-:Y:S02]  /*8f00*/  FMUL.FTZ R53, R88, R113 ;  /* 0x0000007158357220 */ /* 0x008fe40000410000 */
[----:B----4-:R-:W-:Y:S02]  /*8f10*/  FADD.FTZ R86, R86, 1 ;  /* 0x3f80000056567421 */ /* 0x010fe40000010000 */
[----:B--2---:R-:W-:Y:S02]  /*8f20*/  FMUL.FTZ R87, R80, R109 ;  /* 0x0000006d50577220 */ /* 0x004fe40000410000 */
[----:B-----5:R-:W-:Y:S02]  /*8f30*/  FADD.FTZ R94, R94, 1 ;  /* 0x3f8000005e5e7421 */ /* 0x020fe40000010000 */
[----:B------:R-:W-:Y:S01]  /*8f40*/  FADD.FTZ R96, R96, 1 ;  /* 0x3f80000060607421 */ /* 0x000fe20000010000 */
[----:B------:R-:W2:Y:S01]  /*8f50*/  MUFU.RCP R111, R86 ;  /* 0x00000056006f7308 */ /* 0x000ea20000001000 */
[----:B------:R-:W-:-:S02]  /*8f60*/  FMUL.FTZ R53, R53, R56 ;  /* 0x0000003835357220 */ /* 0x000fc40000410000 */
[----:B0-----:R-:W-:Y:S02]  /*8f70*/  FADD.FTZ R98, R98, 1 ;  /* 0x3f80000062627421 */ /* 0x001fe40000010000 */
[----:B------:R-:W-:Y:S02]  /*8f80*/  FADD.FTZ R101, R101, 1 ;  /* 0x3f80000065657421 */ /* 0x000fe40000010000 */
[----:B------:R-:W-:Y:S01]  /*8f90*/  FADD.FTZ R103, R103, 1 ;  /* 0x3f80000067677421 */ /* 0x000fe20000010000 */
[----:B------:R-:W0:Y:S01]  /*8fa0*/  MUFU.RCP R92, R92 ;  /* 0x0000005c005c7308 */ /* 0x000e220000001000 */
[----:B------:R-:W-:Y:S02]  /*8fb0*/  FADD.FTZ R56, R14, 1 ;  /* 0x3f8000000e387421 */ /* 0x000fe40000010000 */
[----:B------:R-:W-:Y:S02]  /*8fc0*/  FMUL.FTZ R87, R87, R54 ;  /* 0x0000003657577220 */ /* 0x000fe40000410000 */
[----:B------:R-:W-:-:S02]  /*8fd0*/  FADD.FTZ R18, R18, 1 ;  /* 0x3f80000012127421 */ /* 0x000fc40000010000 */
[----:B------:R-:W-:Y:S02]  /*8fe0*/  FADD.FTZ R100, R100, 1 ;  /* 0x3f80000064647421 */ /* 0x000fe40000010000 */
[----:B------:R-:W-:Y:S02]  /*8ff0*/  FADD.FTZ R102, R102, 1 ;  /* 0x3f80000066667421 */ /* 0x000fe40000010000 */
[----:B------:R-:W-:Y:S01]  /*9000*/  FADD.FTZ R54, R12, 1 ;  /* 0x3f8000000c367421 */ /* 0x000fe20000010000 */
[----:B------:R-:W3:Y:S01]  /*9010*/  MUFU.RCP R94, R94 ;  /* 0x0000005e005e7308 */ /* 0x000ee20000001000 */
[----:B-1----:R-:W-:-:S07]  /*9020*/  FMUL.FTZ R12, R89, R90 ;  /* 0x0000005a590c7220 */ /* 0x002fce0000410000 */
[----:B------:R-:W1:Y:S08]  /*9030*/  MUFU.RCP R96, R96 ;  /* 0x0000006000607308 */ /* 0x000e700000001000 */
[----:B------:R-:W4:Y:S08]  /*9040*/  MUFU.RCP R98, R98 ;  /* 0x0000006200627308 */ /* 0x000f300000001000 */
[----:B------:R4:W5:Y:S08]  /*9050*/  MUFU.RCP R78, R18 ;  /* 0x00000012004e7308 */ /* 0x0009700000001000 */
[----:B------:R-:W0:Y:S08]  /*9060*/  MUFU.RCP R115, R100 ;  /* 0x0000006400737308 */ /* 0x000e300000001000 */
[----:B------:R-:W0:Y:S08]  /*9070*/  MUFU.RCP R101, R101 ;  /* 0x0000006500657308 */ /* 0x000e300000001000 */
[----:B------:R-:W0:Y:S08]  /*9080*/  MUFU.RCP R117, R102 ;  /* 0x0000006600757308 */ /* 0x000e300000001000 */
[----:B------:R-:W0:Y:S08]  /*9090*/  MUFU.RCP R103, R103 ;  /* 0x0000006700677308 */ /* 0x000e300000001000 */
[----:B------:R-:W1:Y:S08]  /*90a0*/  MUFU.RCP R89, R54 ;  /* 0x0000003600597308 */ /* 0x000e700000001000 */
[----:B------:R-:W5:Y:S01]  /*90b0*/  MUFU.RCP R56, R56 ;  /* 0x0000003800387308 */ /* 0x000f620000001000 */
[----:B--2---:R-:W-:-:S02]  /*90c0*/  FMUL.FTZ R84, R84, R111 ;  /* 0x0000006f54547220 */ /* 0x004fc40000410000 */
[----:B0-----:R-:W-:Y:S02]  /*90d0*/  FMUL.FTZ R91, R91, R92 ;  /* 0x0000005c5b5b7220 */ /* 0x001fe40000410000 */
[----:B------:R-:W-:Y:S02]  /*90e0*/  FMUL.FTZ R84, R84, R55 ;  /* 0x0000003754547220 */ /* 0x000fe40000410000 */
[----:B------:R-:W-:Y:S02]  /*90f0*/  FMUL.FTZ R12, R12, R57 ;  /* 0x000000390c0c7220 */ /* 0x000fe40000410000 */
[----:B---3--:R-:W-:Y:S02]  /*9100*/  FMUL.FTZ R14, R93, R94 ;  /* 0x0000005e5d0e7220 */ /* 0x008fe40000410000 */
[----:B-1----:R-:W-:Y:S02]  /*9110*/  FMUL.FTZ R95, R95, R96 ;  /* 0x000000605f5f7220 */ /* 0x002fe40000410000 */
[----:B------:R-:W-:-:S02]  /*9120*/  FMUL.FTZ R91, R91, R58 ;  /* 0x0000003a5b5b7220 */ /* 0x000fc40000410000 */
[----:B----4-:R-:W-:Y:S02]  /*9130*/  FMUL.FTZ R18, R97, R98 ;  /* 0x0000006261127220 */ /* 0x010fe40000410000 */
[----:B-----5:R-:W-:Y:S02]  /*9140*/  FMUL.FTZ R99, R99, R78 ;  /* 0x0000004e63637220 */ /* 0x020fe40000410000 */
[----:B------:R-:W-:Y:S02]  /*9150*/  FMUL.FTZ R20, R20, R115 ;  /* 0x0000007314147220 */ /* 0x000fe40000410000 */
[----:B------:R-:W-:Y:S02]  /*9160*/  FMUL.FTZ R55, R70, R101 ;  /* 0x0000006546377220 */ /* 0x000fe40000410000 */
[----:B------:R-:W-:Y:S02]  /*9170*/  FMUL.FTZ R72, R72, R117 ;  /* 0x0000007548487220 */ /* 0x000fe40000410000 */
[----:B------:R-:W-:-:S02]  /*9180*/  FMUL.FTZ R57, R74, R103 ;  /* 0x000000674a397220 */ /* 0x000fc40000410000 */
[----:B------:R-:W-:Y:S01]  /*9190*/  FMUL.FTZ R104, R104, R89 ;  /* 0x0000005968687220 */ /* 0x000fe20000410000 */
[----:B------:R-:W-:Y:S01]  /*91a0*/  BAR.SYNC.DEFER_BLOCKING 0x0 ;  /* 0x0000000000007b1d */ /* 0x000fe20000010000 */
[----:B------:R-:W-:Y:S01]  /*91b0*/  FMUL.FTZ R105, R105, R56 ;  /* 0x0000003869697220 */ /* 0x000fe20000410000 */
[----:B------:R-:W-:Y:S01]  /*91c0*/  F2FP.BF16.PACK_AB R76, R87, R76 ;  /* 0x0000004c574c723e */ /* 0x000fe200000010ff */
[----:B------:R-:W-:Y:S01]  /*91d0*/  FMUL.FTZ R14, R14, R59 ;  /* 0x0000003b0e0e7220 */ /* 0x000fe20000410000 */
[----:B------:R-:W-:Y:S01]  /*91e0*/  F2FP.BF16.PACK_AB R53, R53, R84 ;  /* 0x000000543535723e */ /* 0x000fe200000010ff */
[----:B------:R-:W-:Y:S01]  /*91f0*/  FMUL.FTZ R95, R95, R60 ;  /* 0x0000003c5f5f7220 */ /* 0x000fe20000410000 */
[----:B------:R-:W-:Y:S01]  /*9200*/  F2FP.BF16.PACK_AB R12, R91, R12 ;  /* 0x0000000c5b0c723e */ /* 0x000fe200000010ff */
[----:B------:R-:W-:Y:S02]  /*9210*/  FMUL.FTZ R18, R18, R61 ;  /* 0x0000003d12127220 */ /* 0x000fe40000410000 */
[----:B------:R-:W-:-:S02]  /*9220*/  FMUL.FTZ R99, R99, R62 ;  /* 0x0000003e63637220 */ /* 0x000fc40000410000 */
[----:B------:R-:W-:Y:S02]  /*9230*/  FMUL.FTZ R20, R20, R63 ;  /* 0x0000003f14147220 */ /* 0x000fe40000410000 */
[----:B------:R-:W-:Y:S02]  /*9240*/  FMUL.FTZ R55, R55, R64 ;  /* 0x0000004037377220 */ /* 0x000fe40000410000 */
[----:B------:R-:W-:Y:S02]  /*9250*/  FMUL.FTZ R72, R72, R65 ;  /* 0x0000004148487220 */ /* 0x000fe40000410000 */
[----:B------:R-:W-:Y:S02]  /*9260*/  FMUL.FTZ R57, R57, R66 ;  /* 0x0000004239397220 */ /* 0x000fe40000410000 */
[----:B------:R-:W-:Y:S02]  /*9270*/  FMUL.FTZ R104, R104, R67 ;  /* 0x0000004368687220 */ /* 0x000fe40000410000 */
[----:B------:R-:W-:Y:S01]  /*9280*/  FMUL.FTZ R105, R105, R68 ;  /* 0x0000004469697220 */ /* 0x000fe20000410000 */
[----:B------:R-:W-:-:S02]  /*9290*/  PRMT R54, R76, 0x7632, R54 ;  /* 0x000076324c367816 */ /* 0x000fc40000000036 */
[----:B------:R-:W-:Y:S02]  /*92a0*/  PRMT R56, R53, 0x7632, R56 ;  /* 0x0000763235387816 */ /* 0x000fe40000000038 */
[----:B------:R-:W-:Y:S02]  /*92b0*/  PRMT R58, R12, 0x7632, R58 ;  /* 0x000076320c3a7816 */ /* 0x000fe4000000003a */
[----:B------:R-:W-:Y:S02]  /*92c0*/  F2FP.BF16.PACK_AB R14, R95, R14 ;  /* 0x0000000e5f0e723e */ /* 0x000fe400000010ff */
[----:B------:R-:W-:Y:S02]  /*92d0*/  F2FP.BF16.PACK_AB R18, R99, R18 ;  /* 0x000000126312723e */ /* 0x000fe400000010ff */
[----:B------:R-:W-:Y:S02]  /*92e0*/  F2FP.BF16.PACK_AB R20, R55, R20 ;  /* 0x000000143714723e */ /* 0x000fe400000010ff */
[----:B------:R-:W-:-:S02]  /*92f0*/  F2FP.BF16.PACK_AB R57, R57, R72 ;  /* 0x000000483939723e */ /* 0x000fc400000010ff */
[----:B------:R-:W-:Y:S01]  /*9300*/  F2FP.BF16.PACK_AB R104, R105, R104 ;  /* 0x000000686968723e */ /* 0x000fe200000010ff */
[----:B------:R0:W-:Y:S01]  /*9310*/  STS.U16 [R0+0x2], R54 ;  /* 0x0000023600007388 */ /* 0x0001e20000000400 */
[----:B------:R-:W-:-:S03]  /*9320*/  PRMT R55, R18, 0x7632, R55 ;  /* 0x0000763212377816 */ /* 0x000fc60000000037 */
[----:B------:R1:W-:Y:S04]  /*9330*/  STS.U16 [R0+0x6], R56 ;  /* 0x0000063800007388 */ /* 0x0003e80000000400 */
[----:B------:R2:W-:Y:S01]  /*9340*/  STS.U16 [R0+0x8], R12 ;  /* 0x0000080c00007388 */ /* 0x0005e20000000400 */
[----:B0-----:R-:W-:-:S03]  /*9350*/  PRMT R54, R14, 0x7632, R54 ;  /* 0x000076320e367816 */ /* 0x001fc60000000036 */
[----:B------:R0:W-:Y:S01]  /*9360*/  STS.U16 [R0+0xa], R58 ;  /* 0x00000a3a00007388 */ /* 0x0001e20000000400 */
[----:B-1----:R-:W-:-:S03]  /*9370*/  PRMT R56, R57, 0x7610, R56 ;  /* 0x0000761039387816 */ /* 0x002fc60000000038 */
[----:B------:R1:W-:Y:S01]  /*9380*/  STS.U16 [R0+0xc], R14 ;  /* 0x00000c0e00007388 */ /* 0x0003e20000000400 */
[----:B--2---:R-:W-:Y:S02]  /*9390*/  PRMT R12, R20, 0x7632, R12 ;  /* 0x00007632140c7816 */ /* 0x004fe4000000000c */
[----:B0-----:R-:W-:Y:S02]  /*93a0*/  PRMT R58, R57, 0x7632, R58 ;  /* 0x00007632393a7816 */ /* 0x001fe4000000003a */
[----:B-1----:R-:W-:Y:S01]  /*93b0*/  PRMT R14, R104, 0x7632, R14 ;  /* 0x00007632680e7816 */ /* 0x002fe2000000000e */
[----:B------:R-:W-:Y:S04]  /*93c0*/  STS.U16 [R0], R76 ;  /* 0x0000004c00007388 */ /* 0x000fe80000000400 */
[----:B------:R-:W-:Y:S04]  /*93d0*/  STS.U16 [R0+0x4], R53 ;  /* 0x0000043500007388 */ /* 0x000fe80000000400 */
[----:B------:R-:W-:Y:S04]  /*93e0*/  STS.U16 [R0+0xe], R54 ;  /* 0x00000e3600007388 */ /* 0x000fe80000000400 */
[----:B------:R-:W-:Y:S04]  /*93f0*/  STS.U16 [R0+0x10], R18 ;  /* 0x0000101200007388 */ /* 0x000fe80000000400 */
[----:B------:R-:W-:Y:S04]  /*9400*/  STS.U16 [R0+0x12], R55 ;  /* 0x0000123700007388 */ /* 0x000fe80000000400 */
[----:B------:R-:W-:Y:S04]  /*9410*/  STS.U16 [R0+0x14], R20 ;  /* 0x0000141400007388 */ /* 0x000fe80000000400 */
        /* <DEDUP_REMOVED lines=41> */
.L_x_1640:
[----:B------:R-:W-:Y:S05]  /*96b0*/  BSYNC B0 ;  /* 0x0000000000007941 */ /* 0x000fea0003800000 */
.L_x_1639:
[----:B------:R-:W-:Y:S01]  /*96c0*/  MOV R6, R28 ;  /* 0x0000001c00067202 */ /* 0x000fe20000000f00 */
[----:B------:R-:W-:Y:S01]  /*96d0*/  IMAD R12, R50, c[0x0][0x218], RZ ;  /* 0x00008600320c7a24 */ /* 0x000fe200078e02ff */
[----:B------:R-:W-:Y:S02]  /*96e0*/  MOV R7, R91 ;  /* 0x0000005b00077202 */ /* 0x000fe40000000f00 */
[-C--:B------:R-:W-:Y:S01]  /*96f0*/  ISETP.GE.AND P4, PT, R11, R0.reuse, PT ;  /* 0x000000000b00720c */ /* 0x080fe20003f86270 */
[----:B------:R-:W-:Y:S01]  /*9700*/  IMAD R29, R51, c[0x0][0x21c], R12 ;  /* 0x00008700331d7a24 */ /* 0x000fe200078e020c */
[-C--:B------:R-:W-:Y:S01]  /*9710*/  ISETP.GE.AND P5, PT, R13, R0.reuse, PT ;  /* 0x000000000d00720c */ /* 0x080fe20003fa6270 */
[----:B------:R-:W-:Y:S01]  /*9720*/  IMAD.WIDE.U32 R6, R51, c[0x0][0x218], R6 ;  /* 0x0000860033067a25 */ /* 0x000fe200078e0006 */
[-C--:B------:R-:W-:Y:S02]  /*9730*/  ISETP.GE.AND P6, PT, R15, R0.reuse, PT ;  /* 0x000000000f00720c */ /* 0x080fe40003fc6270 */
[----:B------:R-:W-:-:S02]  /*9740*/  ISETP.GE.AND P3, PT, R9, R0, PT ;  /* 0x000000000900720c */ /* 0x000fc40003f66270 */
[----:B0-----:R-:W-:Y:S02]  /*9750*/  IADD3 R23, P0, R4, R6, RZ ;  /* 0x0000000604177210 */ /* 0x001fe40007f1e0ff */
        /* <DEDUP_REMOVED lines=8> */
[----:B------:R0:W-:Y:S01]  /*97e0*/  @!P4 STG.E.U16 [R4.64+0x40], R35 ;  /* 0x000040230400c986 */ /* 0x0001e2000c101504 */
[-C--:B------:R-:W-:Y:S02]  /*97f0*/  ISETP.GE.AND P4, PT, R71, R0.reuse, PT ;  /* 0x000000004700720c */ /* 0x080fe40003f86270 */
[----:B------:R-:W-:Y:S01]  /*9800*/  IADD3 R41, R41, 0x1, RZ ;  /* 0x0000000129297810 */ /* 0x000fe20007ffe0ff */
[----:B------:R0:W-:Y:S01]  /*9810*/  @!P5 STG.E.U16 [R4.64+0x80], R55 ;  /* 0x000080370400d986 */ /* 0x0001e2000c101504 */
[----:B------:R-:W-:-:S03]  /*9820*/  ISETP.GE.AND P5, PT, R77, R0, PT ;  /* 0x000000004d00720c */ /* 0x000fc60003fa6270 */
[----:B------:R0:W-:Y:S01]  /*9830*/  @!P6 STG.E.U16 [R4.64+0xc0], R33 ;  /* 0x0000c0210400e986 */ /* 0x0001e2000c101504 */
[----:B------:R-:W-:-:S03]  /*9840*/  ISETP.GE.AND P6, PT, R75, R0, PT ;  /* 0x000000004b00720c */ /* 0x000fc60003fc6270 */
[----:B------:R0:W-:Y:S01]  /*9850*/  @!P3 STG.E.U16 [R4.64], R53 ;  /* 0x000000350400b986 */ /* 0x0001e2000c101504 */
        /* <DEDUP_REMOVED lines=25> */
.L_x_1641:
[----:B------:R-:W-:Y:S05]  /*99f0*/  EXIT ;  /* 0x000000000000794d */ /* 0x000fea0003800000 */
.L_x_1643:
        /* <DEDUP_REMOVED lines=16> */
.L_x_5357:


//--------------------- .text._Z25selective_scan_fwd_kernelI32Selective_Scan_fwd_kernel_traitsILi32ELi16ELi1ELb0ELb1ELb1ELb0EN3c108BFloat16ENS1_7complexIfEEEEv13SSMParamsBase --------------------------
	.section	.text._Z25selective_scan_fwd_kernelI32Selective_Scan_fwd_kernel_traitsILi32ELi16ELi1ELb0ELb1ELb1ELb0EN3c108BFloat16ENS1_7complexIfEEEEv13SSMParamsBase,"ax",@progbits
	.sectioninfo	@"SHI_REGISTERS=214"
	.align	128
        .global         _Z25selective_scan_fwd_kernelI32Selective_Scan_fwd_kernel_traitsILi32ELi16ELi1ELb0ELb1ELb1ELb0EN3c108BFloat16ENS1_7complexIfEEEEv13SSMParamsBase
        .type           _Z25selective_scan_fwd_kernelI32Selective_Scan_fwd_kernel_traitsILi32ELi16ELi1ELb0ELb1ELb1ELb0EN3c108BFloat16ENS1_7complexIfEEEEv13SSMParamsBase,@function
        .size           _Z25selective_scan_fwd_kernelI32Selective_Scan_fwd_kernel_traitsILi32ELi16ELi1ELb0ELb1ELb1ELb0EN3c108BFloat16ENS1_7complexIfEEEEv13SSMParamsBase,(.L_x_5358 - _Z25selective_scan_fwd_kernelI32Selective_Scan_fwd_kernel_traitsILi32ELi16ELi1ELb0ELb1ELb1ELb0EN3c108BFloat16ENS1_7complexIfEEEEv13SSMParamsBase)
        .other          _Z25selective_scan_fwd_kernelI32Selective_Scan_fwd_kernel_traitsILi32ELi16ELi1ELb0ELb1ELb1ELb0EN3c108BFloat16ENS1_7complexIfEEEEv13SSMParamsBase,@"STO_CUDA_ENTRY STV_DEFAULT"
_Z25selective_scan_fwd_kernelI32Selective_Scan_fwd_kernel_traitsILi32ELi16ELi1ELb0ELb1ELb1ELb0EN3c108BFloat16ENS1_7complexIfEEEEv13SSMParamsBase:
.text._Z25selective_scan_fwd_kernelI32Selective_Scan_fwd_kernel_traitsILi32ELi16ELi1ELb0ELb1ELb1ELb0EN3c108BFloat16ENS1_7complexIfEEEEv13SSMParamsBase:
[----:B------:R-:W-:Y:S02]  /*0000*/  MOV R1, c[0x0][0x28] ;  /* 0x00000a0000017a02 */ /* 0x000fe40000000f00 */
[----:B------:R-:W-:Y:S01]  /*0010*/  IABS R15, c[0x0][0x178] ;  /* 0x00005e00000f7a13 */ /* 0x000fe20000000000 */
[----:B------:R-:W0:Y:S01]  /*0020*/  S2UR UR4, SR_CTAID.Y ;  /* 0x00000000000479c3 */ /* 0x000e220000002600 */
[----:B------:R-:W-:Y:S01]  /*0030*/  ISETP.NE.U32.AND P0, PT, RZ, c[0x0][0x238], PT ;  /* 0x00008e00ff007a0c */ /* 0x000fe20003f05070 */
[----:B------:R-:W-:Y:S01]  /*0040*/  HFMA2.MMA R20, -RZ, RZ, 0, 0 ;  /* 0x00000000ff147435 */ /* 0x000fe200000001ff */
[----:B------:R-:W1:Y:S01]  /*0050*/  I2F.RP R8, R15 ;  /* 0x0000000f00087306 */ /* 0x000e620000209400 */
[----:B------:R-:W-:Y:S01]  /*0060*/  ISETP.NE.U32.AND P1, PT, RZ, c[0x0][0x250], PT ;  /* 0x00009400ff007a0c */ /* 0x000fe20003f25070 */
[----:B------:R-:W-:Y:S01]  /*0070*/  IMAD.MOV.U32 R22, RZ, RZ, RZ ;  /* 0x000000ffff167224 */ /* 0x000fe200078e00ff */
[----:B------:R-:W-:Y:S02]  /*0080*/  ISETP.NE.AND.EX P0, PT, RZ, c[0x0][0x23c], PT, P0 ;  /* 0x00008f00ff007a0c */ /* 0x000fe40003f05300 */
[----:B------:R-:W2:Y:S01]  /*0090*/  S2UR UR6, SR_CTAID.X ;  /* 0x00000000000679c3 */ /* 0x000ea20000002500 */
[----:B------:R-:W-:-:S02]  /*00a0*/  ISETP.NE.AND.EX P1, PT, RZ, c[0x0][0x254], PT, P1 ;  /* 0x00009500ff007a0c */ /* 0x000fc40003f25310 */
[----:B-1----:R-:W1:Y:S01]  /*00b0*/  MUFU.RCP R8, R8 ;  /* 0x0000000800087308 */ /* 0x002e620000001000 */
[----:B0-----:R-:W-:Y:S01]  /*00c0*/  IMAD.U32 R0, RZ, RZ, UR4 ;  /* 0x00000004ff007e24 */ /* 0x001fe2000f8e00ff */
[----:B------:R-:W-:-:S04]  /*00d0*/  ULDC.64 UR4, c[0x0][0x118] ;  /* 0x0000460000047ab9 */ /* 0x000fc80000000a00 */
[----:B------:R-:W-:Y:S02]  /*00e0*/  SHF.R.S32.HI R21, RZ, 0x1f, R0 ;  /* 0x0000001fff157819 */ /* 0x000fe40000011400 */
[C---:B------:R-:W-:Y:S01]  /*00f0*/  @P0 LEA R2, P2, R0.reuse, c[0x0][0x238], 0x2 ;  /* 0x00008e0000020a11 */ /* 0x040fe200078410ff */
[----:B--2---:R-:W-:Y:S02]  /*0100*/  IMAD.U32 R23, RZ, RZ, UR6 ;  /* 0x00000006ff177e24 */ /* 0x004fe4000f8e00ff */
[----:B------:R-:W-:Y:S02]  /*0110*/  @P1 LEA R4, P3, R0, c[0x0][0x250], 0x2 ;  /* 0x0000940000041a11 */ /* 0x000fe400078610ff */
[----:B-1----:R-:W-:Y:S02]  /*0120*/  IADD3 R6, R8, 0xffffffe, RZ ;  /* 0x0ffffffe08067810 */ /* 0x002fe40007ffe0ff */
[C-C-:B------:R-:W-:Y:S02]  /*0130*/  @P0 LEA.HI.X R3, R0.reuse, c[0x0][0x23c], R21.reuse, 0x2, P2 ;  /* 0x00008f0000030a11 */ /* 0x140fe400010f1415 */
[----:B------:R0:W1:Y:S01]  /*0140*/  F2I.FTZ.U32.TRUNC.NTZ R7, R6 ;  /* 0x0000000600077305 */ /* 0x000062000021f000 */
[----:B------:R-:W-:-:S02]  /*0150*/  @P1 LEA.HI.X R5, R0, c[0x0][0x254], R21, 0x2, P3 ;  /* 0x0000950000051a11 */ /* 0x000fc400018f1415 */
[----:B------:R2:W5:Y:S01]  /*0160*/  @P0 LDG.E R20, [R2.64] ;  /* 0x0000000402140981 */ /* 0x000562000c1e1900 */
[----:B------:R-:W-:-:S03]  /*0170*/  SHF.R.S32.HI R202, RZ, 0x1f, R23 ;  /* 0x0000001fffca7819 */ /* 0x000fc60000011417 */
[----:B------:R3:W5:Y:S01]  /*0180*/  @P1 LDG.E R22, [R4.64] ;  /* 0x0000000404161981 */ /* 0x000762000c1e1900 */
[----:B0-----:R-:W-:Y:S01]  /*0190*/  IMAD.MOV.U32 R6, RZ, RZ, RZ ;  /* 0x000000ffff067224 */ /* 0x001fe200078e00ff */
[----:B--2---:R-:W-:Y:S02]  /*01a0*/  IABS R2, R0 ;  /* 0x0000000000027213 */ /* 0x004fe40000000000 */
[----:B-1----:R-:W-:-:S05]  /*01b0*/  IADD3 R10, RZ, -R7, RZ ;  /* 0x80000007ff0a7210 */ /* 0x002fca0007ffe0ff */
[----:B------:R-:W-:-:S04]  /*01c0*/  IMAD R3, R10, R15, RZ ;  /* 0x0000000f0a037224 */ /* 0x000fc800078e02ff */
[----:B------:R-:W-:Y:S01]  /*01d0*/  IMAD.HI.U32 R7, R7, R3, R6 ;  /* 0x0000000307077227 */ /* 0x000fe200078e0006 */
[----:B------:R-:W-:-:S04]  /*01e0*/  MOV R3, c[0x0][0x174] ;  /* 0x00005d0000037a02 */ /* 0x000fc80000000f00 */
[----:B------:R-:W-:Y:S01]  /*01f0*/  ISETP.GE.AND P0, PT, R3, 0x1, PT ;  /* 0x000000010300780c */ /* 0x000fe20003f06270 */
[----:B------:R-:W-:Y:S01]  /*0200*/  IMAD.HI.U32 R10, R7, R2, RZ ;  /* 0x00000002070a7227 */ /* 0x000fe200078e00ff */
[----:B------:R-:W-:-:S04]  /*0210*/  LOP3.LUT R3, R0, c[0x0][0x178], RZ, 0x3c, !PT ;  /* 0x00005e0000037a12 */ /* 0x000fc800078e3cff */
[----:B------:R-:W-:-:S05]  /*0220*/  IADD3 R8, -R10, RZ, RZ ;  /* 0x000000ff0a087210 */ /* 0x000fca0007ffe1ff */
[----:B------:R-:W-:Y:S02]  /*0230*/  IMAD R8, R15, R8, R2 ;  /* 0x000000080f087224 */ /* 0x000fe400078e0202 */
[----:B------:R-:W-:-:S03]  /*0240*/  IMAD R2, R202, c[0x0][0x190], RZ ;  /* 0x00006400ca027a24 */ /* 0x000fc600078e02ff */
[----:B------:R-:W-:Y:S01]  /*0250*/  ISETP.GT.U32.AND P1, PT, R15, R8, PT ;  /* 0x000000080f00720c */ /* 0x000fe20003f24070 */
[----:B------:R-:W-:-:S12]  /*0260*/  @!P0 EXIT ;  /* 0x000000000000894d */ /* 0x000fd80003800000 */
[----:B---3--:R-:W0:Y:S01]  /*0270*/  S2R R65, SR_TID.X ;  /* 0x0000000000417919 */ /* 0x008e220000002100 */
[----:B------:R-:W-:Y:S01]  /*0280*/  @!P1 IMAD.IADD R8, R8, 0x1, -R15 ;  /* 0x0000000108089824 */ /* 0x000fe200078e0a0f */
[----:B------:R-:W-:Y:S01]  /*0290*/  ISETP.GE.AND P2, PT, R3, RZ, PT ;  /* 0x000000ff0300720c */ /* 0x000fe20003f46270 */
[C---:B------:R-:W-:Y:S01]  /*02a0*/  IMAD R11, R21.reuse, c[0x0][0x1e8], RZ ;  /* 0x00007a00150b7a24 */ /* 0x040fe200078e02ff */
[----:B------:R-:W-:Y:S01]  /*02b0*/  @!P1 IADD3 R10, R10, 0x1, RZ ;  /* 0x000000010a0a9810 */ /* 0x000fe20007ffe0ff */
[----:B------:R-:W-:Y:S01]  /*02c0*/  IMAD R9, R21, c[0x0][0x1d8], RZ ;  /* 0x0000760015097a24 */ /* 0x000fe200078e02ff */
[----:B------:R-:W-:Y:S01]  /*02d0*/  ISETP.GE.U32.AND P0, PT, R8, R15, PT ;  /* 0x0000000f0800720c */ /* 0x000fe20003f06070 */
[----:B------:R-:W-:Y:S01]  /*02e0*/  IMAD R13, R23, c[0x0][0x194], R2 ;  /* 0x00006500170d7a24 */ /* 0x000fe200078e0202 */
[----:B------:R-:W-:Y:S01]  /*02f0*/  ISETP.NE.AND P1, PT, RZ, c[0x0][0x178], PT ;  /* 0x00005e00ff007a0c */ /* 0x000fe20003f25270 */
[----:B------:R-:W-:Y:S01]  /*0300*/  IMAD.WIDE.U32 R4, R0, c[0x0][0x1e8], RZ ;  /* 0x00007a0000047a25 */ /* 0x000fe200078e00ff */
[----:B------:R-:W1:Y:S01]  /*0310*/  S2R R28, SR_LANEID ;  /* 0x00000000001c7919 */ /* 0x000e620000000000 */
[----:B------:R-:W-:-:S02]  /*0320*/  MOV R29, RZ ;  /* 0x000000ff001d7202 */ /* 0x000fc40000000f00 */
[C---:B------:R-:W-:Y:S02]  /*0330*/  IMAD R11, R0.reuse, c[0x0][0x1ec], R11 ;  /* 0x00007b00000b7a24 */ /* 0x040fe400078e020b */
[----:B------:R-:W-:-:S03]  /*0340*/  IMAD.WIDE.U32 R2, R0, c[0x0][0x1d8], RZ ;  /* 0x0000760000027a25 */ /* 0x000fc600078e00ff */
[----:B------:R-:W-:Y:S01]  /*0350*/  IADD3 R5, R5, R11, RZ ;  /* 0x0000000b05057210 */ /* 0x000fe20007ffe0ff */
[----:B------:R-:W-:Y:S01]  /*0360*/  IMAD R9, R0, c[0x0][0x1dc], R9 ;  /* 0x0000770000097a24 */ /* 0x000fe200078e0209 */
[----:B------:R-:W-:Y:S01]  /*0370*/  @P0 IADD3 R10, R10, 0x1, RZ ;  /* 0x000000010a0a0810 */ /* 0x000fe20007ffe0ff */
[----:B------:R-:W-:Y:S02]  /*0380*/  IMAD R12, R202, c[0x0][0x1b0], RZ ;  /* 0x00006c00ca0c7a24 */ /* 0x000fe400078e02ff */
[----:B------:R-:W-:Y:S01]  /*0390*/  IMAD.IADD R3, R3, 0x1, R9 ;  /* 0x0000000103037824 */ /* 0x000fe200078e0209 */
[----:B0-----:R-:W-:Y:S01]  /*03a0*/  SHF.L.U32 R25, R65, 0x4, RZ ;  /* 0x0000000441197819 */ /* 0x001fe200000006ff */
[----:B------:R-:W-:Y:S01]  /*03b0*/  IMAD.WIDE.U32 R6, R23, c[0x0][0x190], RZ ;  /* 0x0000640017067a25 */ /* 0x000fe200078e00ff */
[----:B------:R-:W-:Y:S02]  /*03c0*/  LOP3.LUT R24, R65, 0x1f, RZ, 0xc0, !PT ;  /* 0x0000001f41187812 */ /* 0x000fe400078ec0ff */
[----:B------:R-:W-:Y:S01]  /*03d0*/  LOP3.LUT R25, R25, 0xfffffe00, RZ, 0xc0, !PT ;  /* 0xfffffe0019197812 */ /* 0x000fe200078ec0ff */
[----:B------:R-:W-:Y:S01]  /*03e0*/  IMAD R11, R23, c[0x0][0x1b4], R12 ;  /* 0x00006d00170b7a24 */ /* 0x000fe200078e020c */
[----:B------:R-:W-:Y:S01]  /*03f0*/  IADD3 R7, R7, R13, RZ ;  /* 0x0000000d07077210 */ /* 0x000fe20007ffe0ff */
[----:B------:R-:W-:Y:S01]  /*0400*/  IMAD.WIDE.U32 R8, R23, c[0x0][0x1b0], RZ ;  /* 0x00006c0017087a25 */ /* 0x000fe200078e00ff */
[----:B------:R-:W-:-:S03]  /*0410*/  LOP3.LUT R26, R25, R24, RZ, 0xfc, !PT ;  /* 0x00000018191a7212 */ /* 0x000fc600078efcff */
[----:B------:R-:W-:Y:S01]  /*0420*/  IMAD R12, R202, c[0x0][0x1d0], RZ ;  /* 0x00007400ca0c7a24 */ /* 0x000fe200078e02ff */
[----:B------:R-:W-:Y:S01]  /*0430*/  SHF.R.S32.HI R27, RZ, 0x1f, R26 ;  /* 0x0000001fff1b7819 */ /* 0x000fe2000001141a */
[----:B------:R-:W-:-:S04]  /*0440*/  IMAD.WIDE.U32 R2, R23, c[0x0][0x1d0], R2 ;  /* 0x0000740017027a25 */ /* 0x000fc800078e0002 */
[----:B------:R-:W-:Y:S02]  /*0450*/  IMAD R14, R202, c[0x0][0x1e0], RZ ;  /* 0x00007800ca0e7a24 */ /* 0x000fe400078e02ff */
[----:B------:R-:W-:Y:S01]  /*0460*/  @!P2 IMAD.MOV R10, RZ, RZ, -R10 ;  /* 0x000000ffff0aa224 */ /* 0x000fe200078e0a0a */
[----:B------:R-:W-:Y:S01]  /*0470*/  @!P1 LOP3.LUT R10, RZ, c[0x0][0x178], RZ, 0x33, !PT ;  /* 0x00005e00ff0a9a12 */ /* 0x000fe200078e33ff */
[----:B------:R-:W-:-:S04]  /*0480*/  IMAD.WIDE.U32 R4, R23, c[0x0][0x1e0], R4 ;  /* 0x0000780017047a25 */ /* 0x000fc800078e0004 */
[----:B------:R-:W-:Y:S01]  /*0490*/  IMAD.IADD R9, R9, 0x1, R11 ;  /* 0x0000000109097824 */ /* 0x000fe200078e020b */
[C---:B------:R-:W-:Y:S01]  /*04a0*/  IADD3 R11, P0, R26.reuse, R2, RZ ;  /* 0x000000021a0b7210 */ /* 0x040fe20007f1e0ff */
[C---:B------:R-:W-:Y:S01]  /*04b0*/  IMAD R12, R23.reuse, c[0x0][0x1d4], R12 ;  /* 0x00007500170c7a24 */ /* 0x040fe200078e020c */
[----:B------:R-:W-:Y:S01]  /*04c0*/  IADD3 R17, P1, R26, R4, RZ ;  /* 0x000000041a117210 */ /* 0x000fe20007f3e0ff */
[----:B------:R-:W-:Y:S01]  /*04d0*/  IMAD R13, R23, c[0x0][0x1e4], R14 ;  /* 0x00007900170d7a24 */ /* 0x000fe200078e020e */
[----:B------:R-:W-:Y:S02]  /*04e0*/  SHF.R.S32.HI R2, RZ, 0x1f, R10 ;  /* 0x0000001fff027819 */ /* 0x000fe4000001140a */
[C---:B------:R-:W-:Y:S02]  /*04f0*/  IADD3.X R14, R27.reuse, R3, R12, P0, !PT ;  /* 0x000000031b0e7210 */ /* 0x040fe400007fe40c */
[----:B------:R-:W-:Y:S01]  /*0500*/  IADD3.X R12, R27, R5, R13, P1, !PT ;  /* 0x000000051b0c7210 */ /* 0x000fe20000ffe40d */
[----:B------:R-:W-:-:S02]  /*0510*/  IMAD R13, R2, c[0x0][0x1a8], RZ ;  /* 0x00006a00020d7a24 */ /* 0x000fc400078e02ff */
[----:B------:R-:W-:Y:S02]  /*0520*/  IMAD R15, R2, c[0x0][0x1c8], RZ ;  /* 0x00007200020f7a24 */ /* 0x000fe400078e02ff */
[----:B------:R-:W-:Y:S01]  /*0530*/  IMAD.WIDE.U32 R2, R10, c[0x0][0x1a8], R6 ;  /* 0x00006a000a027a25 */ /* 0x000fe200078e0006 */
[----:B------:R-:W-:-:S03]  /*0540*/  LEA R6, P2, R11, c[0x0][0x240], 0x1 ;  /* 0x000090000b067a11 */ /* 0x000fc600078408ff */
[----:B------:R-:W-:Y:S01]  /*0550*/  IMAD.WIDE.U32 R4, R10, c[0x0][0x1c8], R8 ;  /* 0x000072000a047a25 */ /* 0x000fe200078e0008 */
[----:B------:R-:W-:-:S03]  /*0560*/  LEA R30, P0, R2, c[0x0][0x228], 0x1 ;  /* 0x00008a00021e7a11 */ /* 0x000fc600078008ff */
[----:B------:R-:W-:Y:S01]  /*0570*/  IMAD R7, R10, c[0x0][0x1ac], R13 ;  /* 0x00006b000a077a24 */ /* 0x000fe200078e020d */
[----:B------:R-:W-:Y:S01]  /*0580*/  LEA R31, P1, R4, c[0x0][0x230], 0x1 ;  /* 0x00008c00041f7a11 */ /* 0x000fe200078208ff */
[----:B------:R-:W-:Y:S01]  /*0590*/  IMAD R33, R10, c[0x0][0x1cc], R15 ;  /* 0x000073000a217a24 */ /* 0x000fe200078e020f */
[----:B------:R-:W-:Y:S02]  /*05a0*/  LEA R15, P3, R17, c[0x0][0x248], 0x1 ;  /* 0x00009200110f7a11 */ /* 0x000fe400078608ff */
[----:B------:R-:W-:Y:S01]  /*05b0*/  IADD3 R7, R3, R7, RZ ;  /* 0x0000000703077210 */ /* 0x000fe20007ffe0ff */
[----:B------:R-:W-:Y:S01]  /*05c0*/  IMAD.IADD R33, R5, 0x1, R33 ;  /* 0x0000000105217824 */ /* 0x000fe200078e0221 */
[----:B------:R-:W-:Y:S02]  /*05d0*/  LEA.HI.X R3, R11, c[0x0][0x244], R14, 0x1, P2 ;  /* 0x000091000b037a11 */ /* 0x000fe400010f0c0e */
[----:B------:R-:W-:Y:S02]  /*05e0*/  LEA.HI.X R17, R17, c[0x0][0x24c], R12, 0x1, P3 ;  /* 0x0000930011117a11 */ /* 0x000fe400018f0c0c */
[----:B------:R-:W-:-:S02]  /*05f0*/  LEA.HI.X R32, R2, c[0x0][0x22c], R7, 0x1, P0 ;  /* 0x00008b0002207a11 */ /* 0x000fc400000f0c07 */
[----:B-1----:R-:W-:Y:S02]  /*0600*/  LEA.HI.X R33, R4, c[0x0][0x234], R33, 0x1, P1 ;  /* 0x00008d0004217a11 */ /* 0x002fe400008f0c21 */
.L_x_1683:
[----:B------:R-:W-:Y:S01]  /*0610*/  BAR.SYNC.DEFER_BLOCKING 0x0 ;  /* 0x0000000000007b1d */ /* 0x000fe20000010000 */
[----:B------:R-:W-:Y:S01]  /*0620*/  IMAD.MOV.U32 R2, RZ, RZ, -0x200 ;  /* 0xfffffe00ff027424 */ /* 0x000fe200078e00ff */
[----:B0-----:R-:W-:Y:S02]  /*0630*/  PRMT R4, RZ, 0x7610, R4 ;  /* 0x00007610ff047816 */ /* 0x001fe40000000004 */
[--C-:B------:R-:W-:Y:S01]  /*0640*/  LOP3.LUT R50, R25, 0x20, R24.reuse, 0xfe, !PT ;  /* 0x0000002019327812 */ /* 0x100fe200078efe18 */
[----:B------:R-:W-:Y:S01]  /*0650*/  IMAD R35, R29, R2, c[0x0][0x168] ;  /* 0x00005a001d237624 */ /* 0x000fe200078e0202 */
[----:B------:R-:W-:Y:S02]  /*0660*/  MOV R2, R6 ;  /* 0x0000000600027202 */ /* 0x000fe40000000f00 */
[----:B------:R-:W-:Y:S02]  /*0670*/  LOP3.LUT R52, R25, 0x40, R24, 0xfe, !PT ;  /* 0x0000004019347812 */ /* 0x000fe400078efe18 */
[----:B------:R-:W-:-:S02]  /*0680*/  ISETP.GE.AND P0, PT, R26, R35, PT ;  /* 0x000000231a00720c */ /* 0x000fc40003f06270 */
[C-C-:B------:R-:W-:Y:S02]  /*0690*/  LOP3.LUT R54, R25.reuse, 0x60, R24.reuse, 0xfe, !PT ;  /* 0x0000006019367812 */ /* 0x140fe400078efe18 */
        /* <DEDUP_REMOVED lines=58> */
[----:B------:R-:W-:-:S02]  /*0a40*/  IADD3 R5, R28, 0x20, RZ ;  /* 0x000000201c057810 */ /* 0x000fc40007ffe0ff */
[C---:B------:R-:W-:Y:S02]  /*0a50*/  IADD3 R7, R28.reuse, 0x40, RZ ;  /* 0x000000401c077810 */ /* 0x040fe40007ffe0ff */
[C---:B------:R-:W-:Y:S02]  /*0a60*/  IADD3 R9, R28.reuse, 0x60, RZ ;  /* 0x000000601c097810 */ /* 0x040fe40007ffe0ff */
[C---:B------:R-:W-:Y:S02]  /*0a70*/  IADD3 R11, R28.reuse, 0x80, RZ ;  /* 0x000000801c0b7810 */ /* 0x040fe40007ffe0ff */
[----:B------:R-:W-:Y:S02]  /*0a80*/  IADD3 R13, R28, 0xa0, RZ ;  /* 0x000000a01c0d7810 */ /* 0x000fe40007ffe0ff */
[-C--:B------:R-:W-:Y:S02]  /*0a90*/  LEA.HI.SX32 R5, R5, R28.reuse, 0x1b ;  /* 0x0000001c05057211 */ /* 0x080fe400078fdaff */
[----:B------:R-:W-:-:S02]  /*0aa0*/  LEA.HI.SX32 R7, R7, R28, 0x1b ;  /* 0x0000001c07077211 */ /* 0x000fc400078fdaff */
[-C--:B------:R-:W-:Y:S02]  /*0ab0*/  LEA.HI.SX32 R9, R9, R28.reuse, 0x1b ;  /* 0x0000001c09097211 */ /* 0x080fe400078fdaff */
[-C--:B------:R-:W-:Y:S01]  /*0ac0*/  LEA.HI.SX32 R11, R11, R28.reuse, 0x1b ;  /* 0x0000001c0b0b7211 */ /* 0x080fe200078fdaff */
[----:B------:R-:W-:Y:S01]  /*0ad0*/  IMAD.SHL.U32 R41, R7, 0x2, RZ ;  /* 0x0000000207297824 */ /* 0x000fe200078e00ff */
[-C--:B------:R-:W-:Y:S02]  /*0ae0*/  LEA.HI.SX32 R13, R13, R28.reuse, 0x1b ;  /* 0x0000001c0d0d7211 */ /* 0x080fe400078fdaff */
[----:B------:R-:W-:Y:S02]  /*0af0*/  SHF.L.U32 R37, R5, 0x1, RZ ;  /* 0x0000000105257819 */ /* 0x000fe400000006ff */
[C---:B------:R-:W-:Y:S01]  /*0b00*/  IADD3 R5, R28.reuse, 0xc0, RZ ;  /* 0x000000c01c057810 */ /* 0x040fe20007ffe0ff */
[----:B------:R-:W-:Y:S01]  /*0b10*/  IMAD.SHL.U32 R43, R11, 0x2, RZ ;  /* 0x000000020b2b7824 */ /* 0x000fe200078e00ff */
[----:B------:R-:W-:-:S02]  /*0b20*/  LEA.HI.SX32 R39, R28, R28, 0x1b ;  /* 0x0000001c1c277211 */ /* 0x000fc400078fdaff */
[----:B------:R-:W-:Y:S02]  /*0b30*/  SHF.L.U32 R45, R9, 0x1, RZ ;  /* 0x00000001092d7819 */ /* 0x000fe400000006ff */
[C---:B------:R-:W-:Y:S02]  /*0b40*/  IADD3 R7, R28.reuse, 0xe0, RZ ;  /* 0x000000e01c077810 */ /* 0x040fe40007ffe0ff */
[C---:B------:R-:W-:Y:S02]  /*0b50*/  IADD3 R9, R28.reuse, 0x100, RZ ;  /* 0x000001001c097810 */ /* 0x040fe40007ffe0ff */
[----:B------:R-:W-:Y:S02]  /*0b60*/  SHF.L.U32 R51, R13, 0x1, RZ ;  /* 0x000000010d337819 */ /* 0x000fe400000006ff */
[C---:B------:R-:W-:Y:S02]  /*0b70*/  IADD3 R11, R28.reuse, 0x120, RZ ;  /* 0x000001201c0b7810 */ /* 0x040fe40007ffe0ff */
[----:B------:R-:W-:-:S02]  /*0b80*/  IADD3 R13, R28, 0x140, RZ ;  /* 0x000001401c0d7810 */ /* 0x000fc40007ffe0ff */
[-C--:B------:R-:W-:Y:S01]  /*0b90*/  LEA.HI.SX32 R5, R5, R28.reuse, 0x1b ;  /* 0x0000001c05057211 */ /* 0x080fe200078fdaff */
[----:B------:R-:W-:Y:S01]  /*0ba0*/  IMAD.SHL.U32 R39, R39, 0x2, RZ ;  /* 0x0000000227277824 */ /* 0x000fe200078e00ff */
[-C--:B------:R-:W-:Y:S02]  /*0bb0*/  LEA.HI.SX32 R7, R7, R28.reuse, 0x1b ;  /* 0x0000001c07077211 */ /* 0x080fe400078fdaff */
        /* <DEDUP_REMOVED lines=8> */
[----:B------:R-:W-:Y:S01]  /*0c40*/  SHF.L.U32 R55, R11, 0x1, RZ ;  /* 0x000000010b377819 */ /* 0x000fe200000006ff */
[----:B------:R-:W-:Y:S01]  /*0c50*/  IMAD.SHL.U32 R59, R13, 0x2, RZ ;  /* 0x000000020d3b7824 */ /* 0x000fe200078e00ff */
[C---:B------:R-:W-:Y:S02]  /*0c60*/  IADD3 R9, R28.reuse, 0x1a0, RZ ;  /* 0x000001a01c097810 */ /* 0x040fe40007ffe0ff */
[C---:B------:R-:W-:Y:S02]  /*0c70*/  IADD3 R11, R28.reuse, 0x1c0, RZ ;  /* 0x000001c01c0b7810 */ /* 0x040fe40007ffe0ff */
[----:B------:R-:W-:Y:S02]  /*0c80*/  LEA.HI.SX32 R5, R5, R28, 0x1b ;  /* 0x0000001c05057211 */ /* 0x000fe400078fdaff */
[----:B------:R-:W-:-:S02]  /*0c90*/  IADD3 R13, R28, 0x1e0, RZ ;  /* 0x000001e01c0d7810 */ /* 0x000fc40007ffe0ff */
[-C--:B------:R-:W-:Y:S02]  /*0ca0*/  LEA.HI.SX32 R7, R7, R28.reuse, 0x1b ;  /* 0x0000001c07077211 */ /* 0x080fe400078fdaff */
[-C--:B------:R-:W-:Y:S02]  /*0cb0*/  LEA.HI.SX32 R9, R9, R28.reuse, 0x1b ;  /* 0x0000001c09097211 */ /* 0x080fe400078fdaff */
[-C--:B------:R-:W-:Y:S01]  /*0cc0*/  LEA.HI.SX32 R11, R11, R28.reuse, 0x1b ;  /* 0x0000001c0b0b7211 */ /* 0x080fe200078fdaff */
[----:B------:R-:W-:Y:S01]  /*0cd0*/  IMAD.SHL.U32 R61, R7, 0x2, RZ ;  /* 0x00000002073d7824 */ /* 0x000fe200078e00ff */
[----:B------:R-:W-:Y:S02]  /*0ce0*/  SHF.L.U32 R63, R5, 0x1, RZ ;  /* 0x00000001053f7819 */ /* 0x000fe400000006ff */
[----:B------:R-:W-:Y:S01]  /*0cf0*/  LEA.HI.SX32 R13, R13, R28, 0x1b ;  /* 0x0000001c0d0d7211 */ /* 0x000fe200078fdaff */
[----:B------:R-:W-:Y:S01]  /*0d00*/  IMAD.SHL.U32 R101, R11, 0x2, RZ ;  /* 0x000000020b657824 */ /* 0x000fe200078e00ff */
[----:B------:R-:W-:-:S02]  /*0d10*/  SHF.L.U32 R57, R9, 0x1, RZ ;  /* 0x0000000109397819 */ /* 0x000fc400000006ff */
[----:B------:R-:W-:Y:S02]  /*0d20*/  SHF.L.U32 R99, R13, 0x1, RZ ;  /* 0x000000010d637819 */ /* 0x000fe400000006ff */
[-C--:B------:R-:W-:Y:S02]  /*0d30*/  ISETP.GE.AND P2, PT, R54, R35.reuse, PT ;  /* 0x000000233600720c */ /* 0x080fe40003f46270 */
[-C--:B------:R-:W-:Y:S02]  /*0d40*/  ISETP.GE.AND P1, PT, R50, R35.reuse, PT ;  /* 0x000000233200720c */ /* 0x080fe40003f26270 */
        /* <DEDUP_REMOVED lines=8> */
[----:B------:R-:W-:-:S02]  /*0dd0*/  PRMT R56, RZ, 0x7610, R56 ;  /* 0x00007610ff387816 */ /* 0x000fc40000000038 */
[----:B------:R-:W-:Y:S02]  /*0de0*/  PRMT R58, RZ, 0x7610, R58 ;  /* 0x00007610ff3a7816 */ /* 0x000fe4000000003a */
[----:B------:R-:W-:Y:S02]  /*0df0*/  PRMT R60, RZ, 0x7610, R60 ;  /* 0x00007610ff3c7816 */ /* 0x000fe4000000003c */
[----:B------:R-:W-:Y:S01]  /*0e00*/  PRMT R62, RZ, 0x7610, R62 ;  /* 0x00007610ff3e7816 */ /* 0x000fe2000000003e */
[----:B--2---:R0:W-:Y:S02]  /*0e10*/  STS.U16 [R39], R4 ;  /* 0x0000000427007388 */ /* 0x0041e40000000400 */
[----:B0-----:R-:W-:Y:S02]  /*0e20*/  IMAD.SHL.U32 R4, R28, 0x10, RZ ;  /* 0x000000101c047824 */ /* 0x001fe400078e00ff */
[----:B---3--:R-:W-:Y:S04]  /*0e30*/  STS.U16 [R37+0x40], R6 ;  /* 0x0000400625007388 */ /* 0x008fe80000000400 */
[----:B----4-:R-:W-:Y:S04]  /*0e40*/  STS.U16 [R41+0x80], R8 ;  /* 0x0000800829007388 */ /* 0x010fe80000000400 */
        /* <DEDUP_REMOVED lines=8> */
[----:B0-----:R-:W-:-:S04]  /*0ed0*/  LEA.HI.SX32 R34, R4, R4, 0x1b ;  /* 0x0000000404227211 */ /* 0x001fc800078fdaff */
[----:B------:R-:W-:Y:S02]  /*0ee0*/  SHF.L.U32 R34, R34, 0x1, RZ ;  /* 0x0000000122227819 */ /* 0x000fe400000006ff */
[----:B------:R-:W-:Y:S01]  /*0ef0*/  MOV R16, R15 ;  /* 0x0000000f00107202 */ /* 0x000fe20000000f00 */
[----:B------:R-:W-:Y:S04]  /*0f00*/  STS.U16 [R63+0x2c0], R40 ;  /* 0x0002c0283f007388 */ /* 0x000fe80000000400 */
        /* <DEDUP_REMOVED lines=24> */
[----:B------:R-:W-:Y:S02]  /*1090*/  PRMT R40, RZ, 0x7610, R40 ;  /* 0x00007610ff287816 */ /* 0x000fe40000000028 */
[----:B-1----:R-:W-:Y:S02]  /*10a0*/  PRMT R44, RZ, 0x7610, R44 ;  /* 0x00007610ff2c7816 */ /* 0x002fe4000000002c */
[----:B--2---:R-:W-:Y:S02]  /*10b0*/  PRMT R46, RZ, 0x7610, R46 ;  /* 0x00007610ff2e7816 */ /* 0x004fe4000000002e */
[----:B---3--:R-:W-:Y:S02]  /*10c0*/  PRMT R48, RZ, 0x7610, R48 ;  /* 0x00007610ff307816 */ /* 0x008fe40000000030 */
        /* <DEDUP_REMOVED lines=28> */
[----:B------:R-:W-:-:S05]  /*1290*/  IMAD.MOV.U32 R69, RZ, RZ, c[0x0][0x16c] ;  /* 0x00005b00ff457624 */ /* 0x000fca00078e00ff */
        /* <DEDUP_REMOVED lines=90> */
.L_x_1645:
[----:B------:R-:W-:Y:S05]  /*1840*/  BSYNC B0 ;  /* 0x0000000000007941 */ /* 0x000fea0003800000 */
.L_x_1644:
        /* <DEDUP_REMOVED lines=36> */
.L_x_1647:
[----:B------:R-:W-:Y:S05]  /*1a90*/  BSYNC B0 ;  /* 0x0000000000007941 */ /* 0x000fea0003800000 */
.L_x_1646:
        /* <DEDUP_REMOVED lines=38> */
.L_x_1649:
[----:B------:R-:W-:Y:S05]  /*1d00*/  BSYNC B0 ;  /* 0x0000000000007941 */ /* 0x000fea0003800000 */
.L_x_1648:
[----:B------:R-:W-:Y:S01]  /*1d10*/  PRMT R69, RZ, 0x5410, R54 ;  /* 0x00005410ff457816 */ /* 0x000fe20000000036 */
[----:B------:R-:W-:Y:S01]  /*1d20*/  BSSY B0, `(.L_x_1650) ;  /* 0x0000023000007945 */ /* 0x000fe20003800000 */
[----:B------:R-:W-:-:S03]  /*1d30*/  FSETP.GTU.FTZ.AND P3, PT, R52, 20, PT ;  /* 0x41a000003400780b */ /* 0x000fc60003f7c000 */
[----:B------:R-:W-:Y:S01]  /*1d40*/  FADD.FTZ R54, R69, R22 ;  /* 0x0000001645367221 */ /* 0x000fe20000010000 */
        /* <DEDUP_REMOVED lines=32> */
.L_x_1651:
[----:B------:R-:W-:Y:S05]  /*1f50*/  BSYNC B0 ;  /* 0x0000000000007941 */ /* 0x000fea0003800000 */
.L_x_1650:
        /* <DEDUP_REMOVED lines=38> */
.L_x_1653:
[----:B------:R-:W-:Y:S05]  /*21c0*/  BSYNC B0 ;  /* 0x0000000000007941 */ /* 0x000fea0003800000 */
.L_x_1652:
[----:B------:R-:W-:Y:S01]  /*21d0*/  PRMT R69, RZ, 0x5410, R58 ;  /* 0x00005410ff457816 */ /* 0x000fe2000000003a */
[----:B------:R-:W-:Y:S01]  /*21e0*/  BSSY B0, `(.L_x_1654) ;  /* 0x0000023000007945 */ /* 0x000fe20003800000 */
[----:B------:R-:W-:-:S03]  /*21f0*/  FSETP.GTU.FTZ.AND P1, PT, R56, 20, PT ;  /* 0x41a000003800780b */ /* 0x000fc60003f3c000 */
[----:B------:R-:W-:Y:S01]  /*2200*/  FADD.FTZ R58, R69, R22 ;  /* 0x00000016453a7221 */ /* 0x000fe20000010000 */
        /* <DEDUP_REMOVED lines=32> */
.L_x_1655:
[----:B------:R-:W-:Y:S05]  /*2410*/  BSYNC B0 ;  /* 0x0000000000007941 */ /* 0x000fea0003800000 */
.L_x_1654:
        /* <DEDUP_REMOVED lines=38> */
.L_x_1657:
[----:B------:R-:W-:Y:S05]  /*2680*/  BSYNC B0 ;  /* 0x0000000000007941 */ /* 0x000fea0003800000 */
.L_x_1656:
        /* <DEDUP_REMOVED lines=36> */
.L_x_1659:
[----:B------:R-:W-:Y:S05]  /*28d0*/  BSYNC B0 ;  /* 0x0000000000007941 */ /* 0x000fea0003800000 */
.L_x_1658:
        /* <DEDUP_REMOVED lines=41> */
.L_x_1661:
[----:B------:R-:W-:Y:S05]  /*2b70*/  BSYNC B0 ;  /* 0x0000000000007941 */ /* 0x000fea0003800000 */
.L_x_1660:
        /* <DEDUP_REMOVED lines=41> */
.L_x_1663:
[----:B------:R-:W-:Y:S05]  /*2e10*/  BSYNC B0 ;  /* 0x0000000000007941 */ /* 0x000fea0003800000 */
.L_x_1662:
        /* <DEDUP_REMOVED lines=47> */
.L_x_1665:
[----:B------:R-:W-:Y:S05]  /*3110*/  BSYNC B0 ;  /* 0x0000000000007941 */ /* 0x000fea0003800000 */
.L_x_1664:
        /* <DEDUP_REMOVED lines=33> */
.L_x_1667:
[----:B------:R-:W-:Y:S05]  /*3330*/  BSYNC B0 ;  /* 0x0000000000007941 */ /* 0x000fea0003800000 */
.L_x_1666:
        /* <DEDUP_REMOVED lines=33> */
.L_x_1669:
[----:B------:R-:W-:Y:S05]  /*3550*/  BSYNC B0 ;  /* 0x0000000000007941 */ /* 0x000fea0003800000 */
.L_x_1668:
        /* <DEDUP_REMOVED lines=33> */
.L_x_1671:
[----:B------:R-:W-:Y:S05]  /*3770*/  BSYNC B0 ;  /* 0x0000000000007941 */ /* 0x000fea0003800000 */
.L_x_1670:
        /* <DEDUP_REMOVED lines=33> */
.L_x_1673:
[----:B------:R-:W-:Y:S05]  /*3990*/  BSYNC B0 ;  /* 0x0000000000007941 */ /* 0x000fea0003800000 */
.L_x_1672:
        /* <DEDUP_REMOVED lines=33> */
.L_x_1675:
[----:B------:R-:W-:Y:S05]  /*3bb0*/  BSYNC B0 ;  /* 0x0000000000007941 */ /* 0x000fea0003800000 */
.L_x_1674:
        /* <DEDUP_REMOVED lines=36> */
.L_x_1679:
[----:B------:R-:W-:Y:S01]  /*3e00*/  IMAD R7, R21, c[0x0][0x180], RZ ;  /* 0x0000600015077a24 */ /* 0x000fe200078e02ff */
[----:B------:R-:W-:Y:S01]  /*3e10*/  SHF.R.S32.HI R19, RZ, 0x1f, R100 ;  /* 0x0000001fff137819 */ /* 0x000fe20000011464 */
[----:B------:R-:W-:Y:S01]  /*3e20*/  IMAD.IADD R8, R25, 0x1, R26 ;  /* 0x0000000119087824 */ /* 0x000fe200078e021a */
[----:B------:R-:W-:Y:S01]  /*3e30*/  PRMT R104, RZ, 0x7610, R104 ;  /* 0x00007610ff687816 */ /* 0x000fe20000000068 */
[C---:B------:R-:W-:Y:S01]  /*3e40*/  IMAD.WIDE.U32 R4, R0.reuse, c[0x0][0x180], RZ ;  /* 0x0000600000047a25 */ /* 0x040fe200078e00ff */
[----:B------:R-:W-:Y:S02]  /*3e50*/  PRMT R18, RZ, 0x7610, R18 ;  /* 0x00007610ff127816 */ /* 0x000fe40000000012 */
[--C-:B------:R-:W-:Y:S01]  /*3e60*/  SHF.R.S32.HI R9, RZ, 0x1f, R8.reuse ;  /* 0x0000001fff097819 */ /* 0x100fe20000011408 */
[----:B------:R-:W-:Y:S01]  /*3e70*/  IMAD R7, R0, c[0x0][0x184], R7 ;  /* 0x0000610000077a24 */ /* 0x000fe200078e0207 */
[C---:B------:R-:W-:Y:S01]  /*3e80*/  IADD3 R188, R8.reuse, 0x40, RZ ;  /* 0x0000004008bc7810 */ /* 0x040fe20007ffe0ff */
[----:B------:R-:W-:Y:S01]  /*3e90*/  IMAD R11, R19, c[0x0][0x1a0], RZ ;  /* 0x00006800130b7a24 */ /* 0x000fe200078e02ff */
[----:B------:R-:W-:Y:S01]  /*3ea0*/  IADD3 R190, R8, 0x60, RZ ;  /* 0x0000006008be7810 */ /* 0x000fe20007ffe0ff */
[----:B------:R-:W-:Y:S01]  /*3eb0*/  IMAD.WIDE.U32 R12, R100, c[0x0][0x1a0], R8 ;  /* 0x00006800640c7a25 */ /* 0x000fe200078e0008 */
[----:B------:R-:W-:-:S02]  /*3ec0*/  IADD3 R5, R5, R7, RZ ;  /* 0x0000000705057210 */ /* 0x000fc40007ffe0ff */
[----:B------:R-:W-:Y:S01]  /*3ed0*/  IADD3 R200, R8, 0x100, RZ ;  /* 0x0000010008c87810 */ /* 0x000fe20007ffe0ff */
[----:B------:R-:W-:Y:S01]  /*3ee0*/  IMAD R7, R19, c[0x0][0x188], RZ ;  /* 0x0000620013077a24 */ /* 0x000fe200078e02ff */
[----:B------:R-:W-:Y:S01]  /*3ef0*/  LEA R10, P1, R12, R30, 0x1 ;  /* 0x0000001e0c0a7211 */ /* 0x000fe200078208ff */
[----:B------:R-:W-:Y:S01]  /*3f00*/  IMAD R15, R100, c[0x0][0x1a4], R11 ;  /* 0x00006900640f7a24 */ /* 0x000fe200078e020b */
[----:B------:R-:W-:Y:S01]  /*3f10*/  IADD3 R198, R8, 0xe0, RZ ;  /* 0x000000e008c67810 */ /* 0x000fe20007ffe0ff */
[C---:B------:R-:W-:Y:S01]  /*3f20*/  IMAD R11, R100.reuse, c[0x0][0x18c], R7 ;  /* 0x00006300640b7a24 */ /* 0x040fe200078e0207 */
[----:B------:R-:W-:Y:S01]  /*3f30*/  PRMT R106, RZ, 0x7610, R106 ;  /* 0x00007610ff6a7816 */ /* 0x000fe2000000006a */
[----:B------:R-:W-:Y:S01]  /*3f40*/  IMAD.WIDE.U32 R4, R100, c[0x0][0x188], R4 ;  /* 0x0000620064047a25 */ /* 0x000fe200078e0004 */
[----:B------:R-:W-:Y:S02]  /*3f50*/  IADD3 R7, R13, R15, RZ ;  /* 0x0000000f0d077210 */ /* 0x000fe40007ffe0ff */
[----:B------:R-:W-:Y:S01]  /*3f60*/  PRMT R140, RZ, 0x7610, R140 ;  /* 0x00007610ff8c7816 */ /* 0x000fe2000000008c */
[----:B------:R-:W-:Y:S01]  /*3f70*/  IMAD.IADD R5, R5, 0x1, R11 ;  /* 0x0000000105057824 */ /* 0x000fe200078e020b */
[----:B------:R-:W-:-:S02]  /*3f80*/  LEA.HI.X R11, R12, R32, R7, 0x1, P1 ;  /* 0x000000200c0b7211 */ /* 0x000fc400008f0c07 */
[----:B------:R-:W-:Y:S02]  /*3f90*/  MOV R12, 0xfffffe00 ;  /* 0xfffffe00000c7802 */ /* 0x000fe40000000f00 */
[C---:B------:R-:W-:Y:S02]  /*3fa0*/  LEA R6, P0, R4.reuse, c[0x0][0x220], 0x3 ;  /* 0x0000880004067a11 */ /* 0x040fe400078018ff */
[----:B------:R-:W-:Y:S01]  /*3fb0*/  PRMT R136, RZ, 0x7610, R136 ;  /* 0x00007610ff887816 */ /* 0x000fe20000000088 */
[----:B------:R-:W-:Y:S01]  /*3fc0*/  IMAD R35, R29, R12, c[0x0][0x168] ;  /* 0x00005a001d237624 */ /* 0x000fe200078e020c */
[----:B------:R-:W-:Y:S02]  /*3fd0*/  LEA.HI.X R7, R4, c[0x0][0x224], R5, 0x3, P0 ;  /* 0x0000890004077a11 */ /* 0x000fe400000f1c05 */
[C---:B------:R-:W-:Y:S02]  /*3fe0*/  IADD3 R204, R8.reuse, 0x120, RZ ;  /* 0x0000012008cc7810 */ /* 0x040fe40007ffe0ff */
[----:B------:R-:W-:Y:S01]  /*3ff0*/  SHF.L.U32 R117, R35, 0x1, RZ ;  /* 0x0000000123757819 */ /* 0x000fe200000006ff */
[----:B------:R0:W2:Y:S01]  /*4000*/  LDG.E.64 R4, [R6.64] ;  /* 0x0000000406047981 */ /* 0x0000a2000c1e1b00 */
[----:B------:R-:W-:-:S02]  /*4010*/  IADD3 R114, R8, 0x1c0, RZ ;  /* 0x000001c008727810 */ /* 0x000fc40007ffe0ff */
[-C--:B------:R-:W-:Y:S02]  /*4020*/  ISETP.GE.AND P1, PT, R188, R117.reuse, PT ;  /* 0x00000075bc00720c */ /* 0x080fe40003f26270 */
[-C--:B------:R-:W-:Y:S02]  /*4030*/  ISETP.GE.AND P2, PT, R8, R117.reuse, PT ;  /* 0x000000750800720c */ /* 0x080fe40003f46270 */
[----:B------:R-:W-:Y:S02]  /*4040*/  ISETP.GE.AND P0, PT, R190, R117, PT ;  /* 0x00000075be00720c */ /* 0x000fe40003f06270 */
[C---:B------:R-:W-:Y:S02]  /*4050*/  IADD3 R126, R8.reuse, 0x1a0, RZ ;  /* 0x000001a0087e7810 */ /* 0x040fe40007ffe0ff */
[C---:B------:R-:W-:Y:S02]  /*4060*/  IADD3 R196, R8.reuse, 0xc0, RZ ;  /* 0x000000c008c47810 */ /* 0x040fe40007ffe0ff */
[----:B------:R-:W-:-:S02]  /*4070*/  IADD3 R192, R8, 0x80, RZ ;  /* 0x0000008008c07810 */ /* 0x000fc40007ffe0ff */
[----:B------:R-:W-:Y:S01]  /*4080*/  IADD3 R194, R8, 0xa0, RZ ;  /* 0x000000a008c27810 */ /* 0x000fe20007ffe0ff */
[----:B------:R1:W3:Y:S01]  /*4090*/  @!P1 LDG.E.U16 R104, [R10.64+0x80] ;  /* 0x000080040a689981 */ /* 0x0002e2000c1e1500 */
[-C--:B------:R-:W-:Y:S02]  /*40a0*/  ISETP.GE.AND P1, PT, R200, R117.reuse, PT ;  /* 0x00000075c800720c */ /* 0x080fe40003f26270 */
[----:B------:R-:W-:Y:S01]  /*40b0*/  IADD3 R186, R8, 0x20, RZ ;  /* 0x0000002008ba7810 */ /* 0x000fe20007ffe0ff */
[----:B------:R1:W4:Y:S01]  /*40c0*/  @!P2 LDG.E.U16 R18, [R10.64] ;  /* 0x000000040a12a981 */ /* 0x000322000c1e1500 */
[-C--:B------:R-:W-:Y:S02]  /*40d0*/  ISETP.GE.AND P2, PT, R198, R117.reuse, PT ;  /* 0x00000075c600720c */ /* 0x080fe40003f46270 */
[----:B------:R-:W-:Y:S01]  /*40e0*/  PRMT R142, RZ, 0x7610, R142 ;  /* 0x00007610ff8e7816 */ /* 0x000fe2000000008e */
[----:B------:R1:W5:Y:S01]  /*40f0*/  @!P0 LDG.E.U16 R106, [R10.64+0xc0] ;  /* 0x0000c0040a6a8981 */ /* 0x000362000c1e1500 */
[----:B------:R-:W-:-:S02]  /*4100*/  ISETP.GE.AND P0, PT, R204, R117, PT ;  /* 0x00000075cc00720c */ /* 0x000fc40003f06270 */
[-C--:B------:R-:W-:Y:S02]  /*4110*/  ISETP.GE.AND P3, PT, R196, R117.reuse, PT ;  /* 0x00000075c400720c */ /* 0x080fe40003f66270 */
[-C--:B------:R-:W-:Y:S01]  /*4120*/  ISETP.GE.AND P5, PT, R192, R117.reuse, PT ;  /* 0x00000075c000720c */ /* 0x080fe20003fa6270 */
[----:B------:R1:W3:Y:S01]  /*4130*/  @!P1 LDG.E.U16 R140, [R10.64+0x200] ;  /* 0x000200040a8c9981 */ /* 0x0002e2000c1e1500 */
[-C--:B------:R-:W-:Y:S02]  /*4140*/  ISETP.GE.AND P1, PT, R114, R117.reuse, PT ;  /* 0x000000757200720c */ /* 0x080fe40003f26270 */
[-C--:B------:R-:W-:Y:S01]  /*4150*/  ISETP.GE.AND P4, PT, R194, R117.reuse, PT ;  /* 0x00000075c200720c */ /* 0x080fe20003f86270 */
[----:B------:R1:W3:Y:S01]  /*4160*/  @!P2 LDG.E.U16 R136, [R10.64+0x1c0] ;  /* 0x0001c0040a88a981 */ /* 0x0002e2000c1e1500 */
[-C--:B------:R-:W-:Y:S02]  /*4170*/  ISETP.GE.AND P2, PT, R126, R117.reuse, PT ;  /* 0x000000757e00720c */ /* 0x080fe40003f46270 */
[----:B------:R-:W-:Y:S01]  /*4180*/  PRMT R166, RZ, 0x7610, R166 ;  /* 0x00007610ffa67816 */ /* 0x000fe200000000a6 */
[----:B------:R1:W3:Y:S01]  /*4190*/  @!P0 LDG.E.U16 R142, [R10.64+0x240] ;  /* 0x000240040a8e8981 */ /* 0x0002e2000c1e1500 */
[----:B------:R-:W-:-:S02]  /*41a0*/  ISETP.GE.AND P6, PT, R186, R117, PT ;  /* 0x00000075ba00720c */ /* 0x000fc40003fc6270 */
[----:B------:R-:W-:Y:S02]  /*41b0*/  PRMT R164, RZ, 0x7610, R164 ;  /* 0x00007610ffa47816 */ /* 0x000fe400000000a4 */
[----:B------:R-:W-:Y:S01]  /*41c0*/  PRMT R134, RZ, 0x7610, R134 ;  /* 0x00007610ff867816 */ /* 0x000fe20000000086 */
[----:B------:R1:W3:Y:S01]  /*41d0*/  @!P1 LDG.E.U16 R166, [R10.64+0x380] ;  /* 0x000380040aa69981 */ /* 0x0002e2000c1e1500 */
[C---:B------:R-:W-:Y:S02]  /*41e0*/  IADD3 R162, R8.reuse, 0x200, RZ ;  /* 0x0000020008a27810 */ /* 0x040fe40007ffe0ff */
[----:B------:R-:W-:Y:S01]  /*41f0*/  PRMT R108, RZ, 0x7610, R108 ;  /* 0x00007610ff6c7816 */ /* 0x000fe2000000006c */
[----:B------:R1:W3:Y:S01]  /*4200*/  @!P2 LDG.E.U16 R164, [R10.64+0x340] ;  /* 0x000340040aa4a981 */ /* 0x0002e2000c1e1500 */
[C---:B------:R-:W-:Y:S02]  /*4210*/  IADD3 R116, R8.reuse, 0x220, RZ ;  /* 0x0000022008747810 */ /* 0x040fe40007ffe0ff */
[----:B------:R-:W-:Y:S01]  /*4220*/  PRMT R130, RZ, 0x7610, R130 ;  /* 0x00007610ff827816 */ /* 0x000fe20000000082 */
[----:B------:R1:W3:Y:S01]  /*4230*/  @!P3 LDG.E.U16 R134, [R10.64+0x180] ;  /* 0x000180040a86b981 */ /* 0x0002e2000c1e1500 */
[----:B------:R-:W-:-:S02]  /*4240*/  IADD3 R118, R8, 0x240, RZ ;  /* 0x0000024008767810 */ /* 0x000fc40007ffe0ff */
[C---:B------:R-:W-:Y:S01]  /*4250*/  IADD3 R128, R8.reuse, 0x180, RZ ;  /* 0x0000018008807810 */ /* 0x040fe20007ffe0ff */
[----:B------:R1:W3:Y:S01]  /*4260*/  @!P5 LDG.E.U16 R108, [R10.64+0x100] ;  /* 0x000100040a6cd981 */ /* 0x0002e2000c1e1500 */
[----:B------:R-:W-:Y:S02]  /*4270*/  IADD3 R206, R8, 0x140, RZ ;  /* 0x0000014008ce7810 */ /* 0x000fe40007ffe0ff */
[-C--:B------:R-:W-:Y:S01]  /*4280*/  ISETP.GE.AND P0, PT, R162, R117.reuse, PT ;  /* 0x00000075a200720c */ /* 0x080fe20003f06270 */
[----:B------:R1:W3:Y:S01]  /*4290*/  @!P4 LDG.E.U16 R130, [R10.64+0x140] ;  /* 0x000140040a82c981 */ /* 0x0002e2000c1e1500 */
[----:B------:R-:W-:Y:S02]  /*42a0*/  IADD3 R208, R8, 0x160, RZ ;  /* 0x0000016008d07810 */ /* 0x000fe40007ffe0ff */
[----:B------:R-:W-:Y:S02]  /*42b0*/  ISETP.GE.AND P1, PT, R116, R117, PT ;  /* 0x000000757400720c */ /* 0x000fe40003f26270 */
[----:B------:R-:W-:-:S02]  /*42c0*/  PRMT R102, RZ, 0x7610, R102 ;  /* 0x00007610ff667816 */ /* 0x000fc40000000066 */
[-C--:B------:R-:W-:Y:S02]  /*42d0*/  ISETP.GE.AND P2, PT, R118, R117.reuse, PT ;  /* 0x000000757600720c */ /* 0x080fe40003f46270 */
[-C--:B------:R-:W-:Y:S02]  /*42e0*/  ISETP.GE.AND P3, PT, R128, R117.reuse, PT ;  /* 0x000000758000720c */ /* 0x080fe40003f66270 */
[-C--:B------:R-:W-:Y:S01]  /*42f0*/  ISETP.GE.AND P5, PT, R206, R117.reuse, PT ;  /* 0x00000075ce00720c */ /* 0x080fe20003fa6270 */
[----:B------:R1:W3:Y:S01]  /*4300*/  @!P6 LDG.E.U16 R102, [R10.64+0x40] ;  /* 0x000040040a66e981 */ /* 0x0002e2000c1e1500 */
[----:B------:R-:W-:Y:S02]  /*4310*/  ISETP.GE.AND P4, PT, R208, R117, PT ;  /* 0x00000075d000720c */ /* 0x000fe40003f86270 */
[----:B------:R-:W-:Y:S02]  /*4320*/  PRMT R65, RZ, 0x7610, R65 ;  /* 0x00007610ff417816 */ /* 0x000fe40000000041 */
[----:B------:R-:W-:-:S02]  /*4330*/  PRMT R170, RZ, 0x7610, R170 ;  /* 0x00007610ffaa7816 */ /* 0x000fc400000000aa */
[----:B------:R-:W-:Y:S02]  /*4340*/  PRMT R172, RZ, 0x7610, R172 ;  /* 0x00007610ffac7816 */ /* 0x000fe400000000ac */
[----:B------:R-:W-:Y:S01]  /*4350*/  PRMT R152, RZ, 0x7610, R152 ;  /* 0x00007610ff987816 */ /* 0x000fe20000000098 */
[----:B------:R1:W5:Y:S01]  /*4360*/  @!P0 LDG.E.U16 R65, [R10.64+0x400] ;  /* 0x000400040a418981 */ /* 0x000362000c1e1500 */
[C---:B------:R-:W-:Y:S02]  /*4370*/  IADD3 R160, R8.reuse, 0x2a0, RZ ;  /* 0x000002a008a07810 */ /* 0x040fe40007ffe0ff */
[----:B------:R-:W-:Y:S01]  /*4380*/  PRMT R148, RZ, 0x7610, R148 ;  /* 0x00007610ff947816 */ /* 0x000fe20000000094 */
[----:B------:R1:W5:Y:S01]  /*4390*/  @!P1 LDG.E.U16 R170, [R10.64+0x440] ;  /* 0x000440040aaa9981 */ /* 0x000362000c1e1500 */
[C---:B------:R-:W-:Y:S02]  /*43a0*/  IADD3 R122, R8.reuse, 0x2c0, RZ ;  /* 0x000002c0087a7810 */ /* 0x040fe40007ffe0ff */
[----:B------:R-:W-:Y:S01]  /*43b0*/  PRMT R150, RZ, 0x7610, R150 ;  /* 0x00007610ff967816 */ /* 0x000fe20000000096 */
[----:B------:R1:W5:Y:S01]  /*43c0*/  @!P2 LDG.E.U16 R172, [R10.64+0x480] ;  /* 0x000480040aaca981 */ /* 0x000362000c1e1500 */
[----:B------:R-:W-:-:S02]  /*43d0*/  IADD3 R124, R8, 0x2e0, RZ ;  /* 0x000002e0087c7810 */ /* 0x000fc40007ffe0ff */
[----:B------:R-:W-:Y:S01]  /*43e0*/  IADD3 R110, R8, 0x260, RZ ;  /* 0x00000260086e7810 */ /* 0x000fe20007ffe0ff */
[----:B------:R1:W5:Y:S01]  /*43f0*/  @!P3 LDG.E.U16 R152, [R10.64+0x300] ;  /* 0x000300040a98b981 */ /* 0x000362000c1e1500 */
[-C--:B------:R-:W-:Y:S02]  /*4400*/  ISETP.GE.AND P0, PT, R160, R117.reuse, PT ;  /* 0x00000075a000720c */ /* 0x080fe40003f06270 */
[-C--:B------:R-:W-:Y:S01]  /*4410*/  ISETP.GE.AND P1, PT, R122, R117.reuse, PT ;  /* 0x000000757a00720c */ /* 0x080fe20003f26270 */
[----:B------:R1:W5:Y:S01]  /*4420*/  @!P5 LDG.E.U16 R148, [R10.64+0x280] ;  /* 0x000280040a94d981 */ /* 0x000362000c1e1500 */
[-C--:B------:R-:W-:Y:S02]  /*4430*/  ISETP.GE.AND P2, PT, R124, R117.reuse, PT ;  /* 0x000000757c00720c */ /* 0x080fe40003f46270 */
[----:B------:R-:W-:Y:S01]  /*4440*/  ISETP.GE.AND P3, PT, R110, R117, PT ;  /* 0x000000756e00720c */ /* 0x000fe20003f66270 */
[----:B------:R1:W5:Y:S01]  /*4450*/  @!P4 LDG.E.U16 R150, [R10.64+0x2c0] ;  /* 0x0002c0040a96c981 */ /* 0x000362000c1e1500 */
[----:B------:R-:W-:-:S02]  /*4460*/  PRMT R107, RZ, 0x7610, R107 ;  /* 0x00007610ff6b7816 */ /* 0x000fc4000000006b */
[----:B------:R-:W-:Y:S02]  /*4470*/  PRMT R109, RZ, 0x7610, R109 ;  /* 0x00007610ff6d7816 */ /* 0x000fe4000000006d */
[----:B------:R-:W-:Y:S02]  /*4480*/  PRMT R111, RZ, 0x7610, R111 ;  /* 0x00007610ff6f7816 */ /* 0x000fe4000000006f */
[----:B------:R-:W-:Y:S01]  /*4490*/  PRMT R103, RZ, 0x7610, R103 ;  /* 0x00007610ff677816 */ /* 0x000fe20000000067 */
[----:B------:R1:W5:Y:S01]  /*44a0*/  @!P0 LDG.E.U16 R107, [R10.64+0x540] ;  /* 0x000540040a6b8981 */ /* 0x000362000c1e1500 */
[C---:B------:R-:W-:Y:S02]  /*44b0*/  IADD3 R132, R8.reuse, 0x320, RZ ;  /* 0x0000032008847810 */ /* 0x040fe40007ffe0ff */
[C---:B------:R-:W-:Y:S01]  /*44c0*/  IADD3 R112, R8.reuse, 0x1e0, RZ ;  /* 0x000001e008707810 */ /* 0x040fe20007ffe0ff */
[----:B------:R1:W5:Y:S01]  /*44d0*/  @!P1 LDG.E.U16 R109, [R10.64+0x580] ;  /* 0x000580040a6d9981 */ /* 0x000362000c1e1500 */
[----:B------:R-:W-:-:S02]  /*44e0*/  IADD3 R156, R8, 0x340, RZ ;  /* 0x00000340089c7810 */ /* 0x000fc40007ffe0ff */
[C---:B------:R-:W-:Y:S01]  /*44f0*/  IADD3 R154, R8.reuse, 0x360, RZ ;  /* 0x00000360089a7810 */ /* 0x040fe20007ffe0ff */
[----:B------:R1:W5:Y:S01]  /*4500*/  @!P2 LDG.E.U16 R111, [R10.64+0x5c0] ;  /* 0x0005c0040a6fa981 */ /* 0x000362000c1e1500 */
[----:B------:R-:W-:Y:S02]  /*4510*/  IADD3 R158, R8, 0x300, RZ ;  /* 0x00000300089e7810 */ /* 0x000fe40007ffe0ff */
[-C--:B------:R-:W-:Y:S01]  /*4520*/  ISETP.GE.AND P0, PT, R132, R117.reuse, PT ;  /* 0x000000758400720c */ /* 0x080fe20003f06270 */
[----:B------:R1:W5:Y:S01]  /*4530*/  @!P3 LDG.E.U16 R103, [R10.64+0x4c0] ;  /* 0x0004c0040a67b981 */ /* 0x000362000c1e1500 */
[-C--:B------:R-:W-:Y:S02]  /*4540*/  ISETP.GE.AND P6, PT, R112, R117.reuse, PT ;  /* 0x000000757000720c */ /* 0x080fe40003fc6270 */
[----:B------:R-:W-:Y:S02]  /*4550*/  ISETP.GE.AND P1, PT, R156, R117, PT ;  /* 0x000000759c00720c */ /* 0x000fe40003f26270 */
[----:B------:R-:W-:-:S02]  /*4560*/  IADD3 R120, R8, 0x280, RZ ;  /* 0x0000028008787810 */ /* 0x000fc40007ffe0ff */
        /* <DEDUP_REMOVED lines=8> */
[----:B------:R-:W-:Y:S02]  /*45f0*/  PRMT R176, RZ, 0x7610, R176 ;  /* 0x00007610ffb07816 */ /* 0x000fe400000000b0 */
[C---:B------:R-:W-:Y:S01]  /*4600*/  IADD3 R138, R8.reuse, 0x380, RZ ;  /* 0x00000380088a7810 */ /* 0x040fe20007ffe0ff */
[----:B------:R1:W5:Y:S01]  /*4610*/  @!P6 LDG.E.U16 R168, [R10.64+0x3c0] ;  /* 0x0003c0040aa8e981 */ /* 0x000362000c1e1500 */
[C---:B------:R-:W-:Y:S02]  /*4620*/  IADD3 R146, R8.reuse, 0x3a0, RZ ;  /* 0x000003a008927810 */ /* 0x040fe40007ffe0ff */
[----:B------:R-:W-:Y:S01]  /*4630*/  IADD3 R14, R8, 0x3c0, RZ ;  /* 0x000003c0080e7810 */ /* 0x000fe20007ffe0ff */
[----:B------:R1:W5:Y:S01]  /*4640*/  @!P1 LDG.E.U16 R115, [R10.64+0x680] ;  /* 0x000680040a739981 */ /* 0x000362000c1e1500 */
[----:B------:R-:W-:-:S02]  /*4650*/  PRMT R174, RZ, 0x7610, R174 ;  /* 0x00007610ffae7816 */ /* 0x000fc400000000ae */
        /* <DEDUP_REMOVED lines=12> */
[----:B------:R1:W5:Y:S04]  /*4720*/  @!P0 LDG.E.U16 R180, [R10.64+0x700] ;  /* 0x000700040ab48981 */ /* 0x000368000c1e1500 */
[----:B------:R1:W5:Y:S04]  /*4730*/  @!P1 LDG.E.U16 R182, [R10.64+0x740] ;  /* 0x000740040ab69981 */ /* 0x000368000c1e1500 */
[----:B------:R1:W5:Y:S04]  /*4740*/  @!P2 LDG.E.U16 R121, [R10.64+0x780] ;  /* 0x000780040a79a981 */ /* 0x000368000c1e1500 */
[----:B------:R1:W5:Y:S01]  /*4750*/  @!P3 LDG.E.U16 R184, [R10.64+0x7c0] ;  /* 0x0007c0040ab8b981 */ /* 0x000362000c1e1500 */
[----:B0-----:R-:W-:-:S02]  /*4760*/  IMAD R7, R19, c[0x0][0x1c0], RZ ;  /* 0x0000700013077a24 */ /* 0x001fc400078e02ff */
[----:B------:R-:W-:-:S04]  /*4770*/  IMAD.WIDE.U32 R12, R100, c[0x0][0x1c0], R8 ;  /* 0x00007000640c7a25 */ /* 0x000fc800078e0008 */
[----:B------:R-:W-:Y:S01]  /*4780*/  IMAD R7, R100, c[0x0][0x1c4], R7 ;  /* 0x0000710064077a24 */ /* 0x000fe200078e0207 */
[----:B------:R-:W-:-:S03]  /*4790*/  LEA R6, P1, R12, R31, 0x1 ;  /* 0x0000001f0c067211 */ /* 0x000fc600078208ff */
[----:B------:R-:W-:Y:S01]  /*47a0*/  IMAD.IADD R7, R13, 0x1, R7 ;  /* 0x000000010d077824 */ /* 0x000fe200078e0207 */
[----:B------:R-:W-:-:S04]  /*47b0*/  IADD3 R9, R28, 0x200, RZ ;  /* 0x000002001c097810 */ /* 0x000fc80007ffe0ff */
[----:B------:R-:W-:Y:S02]  /*47c0*/  LEA.HI.X R7, R12, R33, R7, 0x1, P1 ;  /* 0x000000210c077211 */ /* 0x000fe400008f0c07 */
[----:B------:R-:W-:Y:S02]  /*47d0*/  ISETP.GE.AND P1, PT, R8, R117, PT ;  /* 0x000000750800720c */ /* 0x000fe40003f26270 */
[----:B------:R-:W-:-:S04]  /*47e0*/  IADD3 R19, R28, 0x260, RZ ;  /* 0x000002601c137810 */ /* 0x000fc80007ffe0ff */
[-C--:B------:R-:W-:Y:S02]  /*47f0*/  LEA.HI.SX32 R19, R19, R28.reuse, 0x1b ;  /* 0x0000001c13137211 */ /* 0x080fe400078fdaff */
[C---:B-1----:R-:W-:Y:S02]  /*4800*/  IADD3 R11, R28.reuse, 0x220, RZ ;  /* 0x000002201c0b7810 */ /* 0x042fe40007ffe0ff */
[----:B------:R-:W-:Y:S02]  /*4810*/  IADD3 R13, R28, 0x240, RZ ;  /* 0x000002401c0d7810 */ /* 0x000fe40007ffe0ff */
[-C--:B------:R-:W-:Y:S02]  /*4820*/  LEA.HI.SX32 R11, R11, R28.reuse, 0x1b ;  /* 0x0000001c0b0b7211 */ /* 0x080fe400078fdaff */
[----:B------:R-:W-:Y:S02]  /*4830*/  LEA.HI.SX32 R13, R13, R28, 0x1b ;  /* 0x0000001c0d0d7211 */ /* 0x000fe400078fdaff */
[----:B------:R-:W-:-:S03]  /*4840*/  SHF.L.U32 R11, R11, 0x1, RZ ;  /* 0x000000010b0b7819 */ /* 0x000fc600000006ff */
[----:B------:R-:W-:Y:S01]  /*4850*/  IMAD.SHL.U32 R13, R13, 0x2, RZ ;  /* 0x000000020d0d7824 */ /* 0x000fe200078e00ff */
[-C--:B------:R-:W-:Y:S02]  /*4860*/  ISETP.GE.AND P3, PT, R188, R117.reuse, PT ;  /* 0x00000075bc00720c */ /* 0x080fe40003f66270 */
[-C--:B------:R-:W-:Y:S02]  /*4870*/  ISETP.GE.AND P2, PT, R186, R117.reuse, PT ;  /* 0x00000075ba00720c */ /* 0x080fe40003f46270 */
[-C--:B------:R-:W-:Y:S02]  /*4880*/  ISETP.GE.AND P0, PT, R196, R117.reuse, PT ;  /* 0x00000075c400720c */ /* 0x080fe40003f06270 */
[-C--:B------:R-:W-:Y:S02]  /*4890*/  ISETP.GE.AND P6, PT, R194, R117.reuse, PT ;  /* 0x00000075c200720c */ /* 0x080fe40003fc6270 */
[-C--:B------:R-:W-:Y:S02]  /*48a0*/  ISETP.GE.AND P4, PT, R190, R117.reuse, PT ;  /* 0x00000075be00720c */ /* 0x080fe40003f86270 */
[----:B------:R-:W-:Y:S01]  /*48b0*/  ISETP.GE.AND P5, PT, R192, R117, PT ;  /* 0x00000075c000720c */ /* 0x000fe20003fa6270 */
[----:B--2---:R-:W-:-:S02]  /*48c0*/  FMUL.FTZ R8, R5, R36 ;  /* 0x0000002405087220 */ /* 0x004fc40000410000 */
[----:B------:R-:W-:Y:S01]  /*48d0*/  FMUL.FTZ R15, R4, 1.4426950216293334961 ;  /* 0x3fb8aa3b040f7820 */ /* 0x000fe20000410000 */
[----:B----4-:R0:W-:Y:S02]  /*48e0*/  STS.U16 [R39], R18 ;  /* 0x0000001227007388 */ /* 0x0101e40000000400 */
[----:B0-----:R-:W-:Y:S01]  /*48f0*/  FMUL.RZ R18, R8, 0.15915493667125701904 ;  /* 0x3e22f98308127820 */ /* 0x001fe2000040c000 */
[----:B------:R-:W-:Y:S01]  /*4900*/  LEA.HI.SX32 R8, R9, R28, 0x1b ;  /* 0x0000001c09087211 */ /* 0x000fe200078fdaff */
[----:B------:R-:W-:Y:S01]  /*4910*/  FMUL.FTZ R9, R15, R36 ;  /* 0x000000240f097220 */ /* 0x000fe20000410000 */
[----:B------:R-:W-:Y:S01]  /*4920*/  IADD3 R39, R28, 0x2c0, RZ ;  /* 0x000002c01c277810 */ /* 0x000fe20007ffe0ff */
[----:B------:R-:W-:-:S03]  /*4930*/  FMUL.FTZ R10, R5, R38 ;  /* 0x00000026050a7220 */ /* 0x000fc60000410000 */
[----:B------:R-:W-:Y:S01]  /*4940*/  LEA.HI.SX32 R39, R39, R28, 0x1b ;  /* 0x0000001c27277211 */ /* 0x000fe200078fdaff */
[----:B------:R-:W-:Y:S01]  /*4950*/  MUFU.SIN R12, R18 ;  /* 0x00000012000c7308 */ /* 0x000fe20000000400 */
[----:B------:R-:W-:-:S07]  /*4960*/  FMUL.RZ R10, R10, 0.15915493667125701904 ;  /* 0x3e22f9830a0a7820 */ /* 0x000fce000040c000 */
[----:B------:R-:W-:Y:S01]  /*4970*/  MUFU.COS R119, R18 ;  /* 0x0000001200777308 */ /* 0x000fe20000000000 */
[----:B---3--:R0:W-:Y:S04]  /*4980*/  STS.U16 [R37+0x40], R102 ;  /* 0x0000406625007388 */ /* 0x0081e80000000400 */
[----:B------:R1:W-:Y:S04]  /*4990*/  STS.U16 [R41+0x80], R104 ;  /* 0x0000806829007388 */ /* 0x0003e80000000400 */
[----:B-----5:R-:W-:Y:S04]  /*49a0*/  STS.U16 [R45+0xc0], R106 ;  /* 0x0000c06a2d007388 */ /* 0x020fe80000000400 */
[----:B------:R-:W-:Y:S04]  /*49b0*/  STS.U16 [R43+0x100], R108 ;  /* 0x0001006c2b007388 */ /* 0x000fe80000000400 */
[----:B------:R-:W-:Y:S04]  /*49c0*/  STS.U16 [R51+0x140], R130 ;  /* 0x0001408233007388 */ /* 0x000fe80000000400 */
[----:B------:R-:W-:Y:S04]  /*49d0*/  STS.U16 [R49+0x180], R134 ;  /* 0x0001808631007388 */ /* 0x000fe80000000400 */
[----:B------:R-:W-:Y:S01]  /*49e0*/  STS.U16 [R47+0x1c0], R136 ;  /* 0x0001c0882f007388 */ /* 0x000fe20000000400 */
[----:B0-----:R-:W-:-:S03]  /*49f0*/  IADD3 R37, R28, 0x280, RZ ;  /* 0x000002801c257810 */ /* 0x001fc60007ffe0ff */
[----:B------:R-:W-:Y:S04]  /*4a00*/  STS.U16 [R53+0x200], R140 ;  /* 0x0002008c35007388 */ /* 0x000fe80000000400 */
[----:B------:R-:W-:Y:S04]  /*4a10*/  STS.U16 [R55+0x240], R142 ;  /* 0x0002408e37007388 */ /* 0x000fe80000000400 */
[----:B------:R-:W-:Y:S04]  /*4a20*/  STS.U16 [R59+0x280], R148 ;  /* 0x000280943b007388 */ /* 0x000fe80000000400 */
[----:B------:R-:W-:Y:S01]  /*4a30*/  STS.U16 [R63+0x2c0], R150 ;  /* 0x0002c0963f007388 */ /* 0x000fe20000000400 */
[----:B------:R-:W-:-:S03]  /*4a40*/  LEA.HI.SX32 R4, R37, R28, 0x1b ;  /* 0x0000001c25047211 */ /* 0x000fc600078fdaff */
[----:B------:R-:W-:Y:S04]  /*4a50*/  STS.U16 [R61+0x300], R152 ;  /* 0x000300983d007388 */ /* 0x000fe80000000400 */
[----:B------:R-:W-:Y:S04]  /*4a60*/  STS.U16 [R57+0x340], R164 ;  /* 0x000340a439007388 */ /* 0x000fe80000000400 */
[----:B------:R0:W-:Y:S01]  /*4a70*/  STS.U16 [R101+0x380], R166 ;  /* 0x000380a665007388 */ /* 0x0001e20000000400 */
[----:B-1----:R-:W-:Y:S02]  /*4a80*/  SHF.L.U32 R104, R19, 0x1, RZ ;  /* 0x0000000113687819 */ /* 0x002fe400000006ff */
[----:B------:R-:W-:Y:S01]  /*4a90*/  SHF.L.U32 R19, R4, 0x1, RZ ;  /* 0x0000000104137819 */ /* 0x000fe200000006ff */
[----:B0-----:R0:W1:Y:S01]  /*4aa0*/  MUFU.EX2 R101, R9 ;  /* 0x0000000900657308 */ /* 0x0010620000000800 */
[----:B------:R-:W-:-:S02]  /*4ab0*/  IADD3 R41, R28, 0x2e0, RZ ;  /* 0x000002e01c297810 */ /* 0x000fc40007ffe0ff */
[----:B0-----:R-:W-:-:S04]  /*4ac0*/  IADD3 R9, R28, 0x2a0, RZ ;  /* 0x000002a01c097810 */ /* 0x001fc80007ffe0ff */
[----:B------:R-:W-:Y:S01]  /*4ad0*/  LEA.HI.SX32 R4, R9, R28, 0x1b ;  /* 0x0000001c09047211 */ /* 0x000fe200078fdaff */
[----:B------:R-:W-:Y:S01]  /*4ae0*/  FMUL.FTZ R9, R5, R40 ;  /* 0x0000002805097220 */ /* 0x000fe20000410000 */
[----:B------:R-:W-:Y:S02]  /*4af0*/  SHF.L.U32 R102, R39, 0x1, RZ ;  /* 0x0000000127667819 */ /* 0x000fe400000006ff */
[----:B------:R-:W-:Y:S01]  /*4b00*/  LEA.HI.SX32 R18, R41, R28, 0x1b ;  /* 0x0000001c29127211 */ /* 0x000fe200078fdaff */
[----:B------:R-:W-:Y:S01]  /*4b10*/  FMUL.RZ R45, R9, 0.15915493667125701904 ;  /* 0x3e22f983092d7820 */ /* 0x000fe2000040c000 */
[C---:B------:R-:W-:Y:S02]  /*4b20*/  IADD3 R39, R28.reuse, 0x340, RZ ;  /* 0x000003401c277810 */ /* 0x040fe40007ffe0ff */
[C---:B------:R-:W-:Y:S02]  /*4b30*/  IADD3 R43, R28.reuse, 0x300, RZ ;  /* 0x000003001c2b7810 */ /* 0x040fe40007ffe0ff */
[----:B------:R-:W-:-:S02]  /*4b40*/  IADD3 R9, R28, 0x320, RZ ;  /* 0x000003201c097810 */ /* 0x000fc40007ffe0ff */
[----:B------:R-:W-:Y:S01]  /*4b50*/  IADD3 R41, R28, 0x360, RZ ;  /* 0x000003601c297810 */ /* 0x000fe20007ffe0ff */
[----:B------:R-:W-:Y:S01]  /*4b60*/  MUFU.SIN R37, R10 ;  /* 0x0000000a00257308 */ /* 0x000fe20000000400 */
[-C--:B------:R-:W-:Y:S02]  /*4b70*/  LEA.HI.SX32 R43, R43, R28.reuse, 0x1b ;  /* 0x0000001c2b2b7211 */ /* 0x080fe400078fdaff */
[-C--:B------:R-:W-:Y:S02]  /*4b80*/  LEA.HI.SX32 R9, R9, R28.reuse, 0x1b ;  /* 0x0000001c09097211 */ /* 0x080fe400078fdaff */
[----:B------:R-:W-:-:S03]  /*4b90*/  LEA.HI.SX32 R41, R41, R28, 0x1b ;  /* 0x0000001c29297211 */ /* 0x000fc600078fdaff */
[----:B------:R0:W-:Y:S01]  /*4ba0*/  MUFU.COS R131, R10 ;  /* 0x0000000a00837308 */ /* 0x0001e20000000000 */
[----:B------:R-:W-:Y:S01]  /*4bb0*/  SHF.L.U32 R8, R8, 0x1, RZ ;  /* 0x0000000108087819 */ /* 0x000fe200000006ff */
[----:B------:R2:W-:Y:S01]  /*4bc0*/  STS.U16 [R99+0x3c0], R168 ;  /* 0x0003c0a863007388 */ /* 0x0005e20000000400 */
[----:B------:R-:W-:Y:S02]  /*4bd0*/  SHF.L.U32 R106, R9, 0x1, RZ ;  /* 0x00000001096a7819 */ /* 0x000fe400000006ff */
[----:B0-----:R-:W-:Y:S01]  /*4be0*/  LEA.HI.SX32 R10, R39, R28, 0x1b ;  /* 0x0000001c270a7211 */ /* 0x001fe200078fdaff */
[----:B------:R-:W-:Y:S01]  /*4bf0*/  FMUL.FTZ R39, R5, R42 ;  /* 0x0000002a05277220 */ /* 0x000fe20000410000 */
[----:B------:R-:W-:Y:S01]  /*4c00*/  STS.U16 [R8+0x400], R65 ;  /* 0x0004004108007388 */ /* 0x000fe20000000400 */
[----:B------:R-:W-:Y:S02]  /*4c10*/  IMAD.SHL.U32 R105, R43, 0x2, RZ ;  /* 0x000000022b697824 */ /* 0x000fe400078e00ff */
[----:B------:R-:W-:Y:S01]  /*4c20*/  FMUL.RZ R47, R39, 0.15915493667125701904 ;  /* 0x3e22f983272f7820 */ /* 0x000fe2000040c000 */
[C---:B------:R-:W-:Y:S01]  /*4c30*/  IADD3 R39, R28.reuse, 0x380, RZ ;  /* 0x000003801c277810 */ /* 0x040fe20007ffe0ff */
[----:B------:R-:W-:Y:S01]  /*4c40*/  IMAD.SHL.U32 R9, R41, 0x2, RZ ;  /* 0x0000000229097824 */ /* 0x000fe200078e00ff */
[----:B------:R-:W-:Y:S01]  /*4c50*/  IADD3 R41, R28, 0x3a0, RZ ;  /* 0x000003a01c297810 */ /* 0x000fe20007ffe0ff */
[----:B------:R-:W-:Y:S01]  /*4c60*/  IMAD.SHL.U32 R4, R4, 0x2, RZ ;  /* 0x0000000204047824 */ /* 0x000fe200078e00ff */
[----:B------:R-:W-:Y:S01]  /*4c70*/  IADD3 R43, R28, 0x3c0, RZ ;  /* 0x000003c01c2b7810 */ /* 0x000fe20007ffe0ff */
[----:B------:R-:W-:Y:S01]  /*4c80*/  STS.U16 [R11+0x440], R170 ;  /* 0x000440aa0b007388 */ /* 0x000fe20000000400 */
[----:B------:R-:W-:Y:S01]  /*4c90*/  MUFU.SIN R53, R45 ;  /* 0x0000002d00357308 */ /* 0x000fe20000000400 */
[----:B------:R-:W-:-:S02]  /*4ca0*/  SHF.L.U32 R18, R18, 0x1, RZ ;  /* 0x0000000112127819 */ /* 0x000fc400000006ff */
[----:B------:R-:W-:Y:S01]  /*4cb0*/  STS.U16 [R13+0x480], R172 ;  /* 0x000480ac0d007388 */ /* 0x000fe20000000400 */
[----:B------:R-:W-:-:S04]  /*4cc0*/  LEA.HI.SX32 R39, R39, R28, 0x1b ;  /* 0x0000001c27277211 */ /* 0x000fc800078fdaff */
[----:B--2---:R0:W-:Y:S01]  /*4cd0*/  MUFU.COS R99, R45 ;  /* 0x0000002d00637308 */ /* 0x0041e20000000000 */
[----:B------:R2:W-:Y:S01]  /*4ce0*/  STS.U16 [R104+0x4c0], R103 ;  /* 0x0004c06768007388 */ /* 0x0005e20000000400 */
[-C--:B------:R-:W-:Y:S02]  /*4cf0*/  LEA.HI.SX32 R41, R41, R28.reuse, 0x1b ;  /* 0x0000001c29297211 */ /* 0x080fe400078fdaff */
[----:B------:R-:W-:Y:S01]  /*4d00*/  LEA.HI.SX32 R43, R43, R28, 0x1b ;  /* 0x0000001c2b2b7211 */ /* 0x000fe200078fdaff */
[----:B------:R-:W-:Y:S01]  /*4d10*/  STS.U16 [R19+0x500], R174 ;  /* 0x000500ae13007388 */ /* 0x000fe20000000400 */
[----:B------:R-:W-:Y:S02]  /*4d20*/  SHF.L.U32 R10, R10, 0x1, RZ ;  /* 0x000000010a0a7819 */ /* 0x000fe400000006ff */
[----:B0-----:R-:W-:Y:S01]  /*4d30*/  IADD3 R45, R28, 0x3e0, RZ ;  /* 0x000003e01c2d7810 */ /* 0x001fe20007ffe0ff */
[----:B------:R0:W-:Y:S01]  /*4d40*/  STS.U16 [R4+0x540], R107 ;  /* 0x0005406b04007388 */ /* 0x0001e20000000400 */
[----:B--2---:R-:W-:-:S02]  /*4d50*/  SHF.L.U32 R103, R39, 0x1, RZ ;  /* 0x0000000127677819 */ /* 0x004fc400000006ff */
[----:B------:R-:W-:Y:S01]  /*4d60*/  LEA.HI.SX32 R45, R45, R28, 0x1b ;  /* 0x0000001c2d2d7211 */ /* 0x000fe200078fdaff */
[----:B------:R2:W-:Y:S01]  /*4d70*/  STS.U16 [R102+0x580], R109 ;  /* 0x0005806d66007388 */ /* 0x0005e20000000400 */
[----:B------:R-:W-:-:S03]  /*4d80*/  IMAD.SHL.U32 R108, R43, 0x2, RZ ;  /* 0x000000022b6c7824 */ /* 0x000fc600078e00ff */
[----:B------:R3:W-:Y:S01]  /*4d90*/  STS.U16 [R18+0x5c0], R111 ;  /* 0x0005c06f12007388 */ /* 0x0007e20000000400 */
[----:B0-----:R-:W-:-:S03]  /*4da0*/  SHF.L.U32 R107, R41, 0x1, RZ ;  /* 0x00000001296b7819 */ /* 0x001fc600000006ff */
[----:B------:R-:W-:Y:S01]  /*4db0*/  STS.U16 [R105+0x600], R176 ;  /* 0x000600b069007388 */ /* 0x000fe20000000400 */
[----:B------:R-:W-:Y:S02]  /*4dc0*/  PRMT R150, RZ, 0x7610, R150 ;  /* 0x00007610ff967816 */ /* 0x000fe40000000096 */
[----:B--2---:R-:W-:Y:S01]  /*4dd0*/  SHF.L.U32 R109, R45, 0x1, RZ ;  /* 0x000000012d6d7819 */ /* 0x004fe200000006ff */
[----:B------:R-:W-:Y:S04]  /*4de0*/  STS.U16 [R106+0x640], R113 ;  /* 0x000640716a007388 */ /* 0x000fe80000000400 */
[----:B------:R0:W-:Y:S04]  /*4df0*/  STS.U16 [R10+0x680], R115 ;  /* 0x000680730a007388 */ /* 0x0001e80000000400 */
[----:B------:R-:W-:Y:S01]  /*4e00*/  STS.U16 [R9+0x6c0], R178 ;  /* 0x0006c0b209007388 */ /* 0x000fe20000000400 */
[----:B------:R-:W-:-:S03]  /*4e10*/  PRMT R152, RZ, 0x7610, R152 ;  /* 0x00007610ff987816 */ /* 0x000fc60000000098 */
[----:B------:R-:W-:Y:S01]  /*4e20*/  STS.U16 [R103+0x700], R180 ;  /* 0x000700b467007388 */ /* 0x000fe20000000400 */
[----:B------:R-:W-:-:S03]  /*4e30*/  PRMT R148, RZ, 0x7610, R148 ;  /* 0x00007610ff947816 */ /* 0x000fc60000000094 */
[----:B------:R-:W-:Y:S01]  /*4e40*/  STS.U16 [R107+0x740], R182 ;  /* 0x000740b66b007388 */ /* 0x000fe20000000400 */
[----:B------:R-:W-:-:S03]  /*4e50*/  PRMT R134, RZ, 0x7610, R134 ;  /* 0x00007610ff867816 */ /* 0x000fc60000000086 */
[----:B------:R-:W-:Y:S04]  /*4e60*/  STS.U16 [R108+0x780], R121 ;  /* 0x000780796c007388 */ /* 0x000fe80000000400 */
[----:B------:R-:W-:Y:S01]  /*4e70*/  STS.U16 [R109+0x7c0], R184 ;  /* 0x0007c0b86d007388 */ /* 0x000fe20000000400 */
[----:B------:R-:W-:-:S06]  /*4e80*/  NOP ;  /* 0x0000000000007918 */ /* 0x000fcc0000000000 */
[----:B------:R2:W4:Y:S01]  /*4e90*/  @!P3 LDG.E.U16 R150, [R6.64+0x80] ;  /* 0x000080040696b981 */ /* 0x000522000c1e1500 */
[-C--:B------:R-:W-:Y:S02]  /*4ea0*/  ISETP.GE.AND P3, PT, R204, R117.reuse, PT ;  /* 0x00000075cc00720c */ /* 0x080fe40003f66270 */
[----:B------:R-:W-:Y:S01]  /*4eb0*/  PRMT R136, RZ, 0x7610, R136 ;  /* 0x00007610ff887816 */ /* 0x000fe20000000088 */
[----:B------:R2:W5:Y:S01]  /*4ec0*/  @!P1 LDG.E.U16 R152, [R6.64] ;  /* 0x0000000406989981 */ /* 0x000562000c1e1500 */
[----:B------:R-:W-:-:S03]  /*4ed0*/  ISETP.GE.AND P1, PT, R198, R117, PT ;  /* 0x00000075c600720c */ /* 0x000fc60003f26270 */
[----:B------:R2:W4:Y:S01]  /*4ee0*/  @!P2 LDG.E.U16 R148, [R6.64+0x40] ;  /* 0x000040040694a981 */ /* 0x000522000c1e1500 */
[-C--:B------:R-:W-:Y:S02]  /*4ef0*/  ISETP.GE.AND P2, PT, R200, R117.reuse, PT ;  /* 0x00000075c800720c */ /* 0x080fe40003f46270 */
[----:B------:R-:W-:Y:S01]  /*4f00*/  PRMT R142, RZ, 0x7610, R142 ;  /* 0x00007610ff8e7816 */ /* 0x000fe2000000008e */
[----:B------:R2:W4:Y:S01]  /*4f10*/  @!P0 LDG.E.U16 R134, [R6.64+0x180] ;  /* 0x0001800406868981 */ /* 0x000522000c1e1500 */
[----:B------:R-:W-:Y:S02]  /*4f20*/  PRMT R140, RZ, 0x7610, R140 ;  /* 0x00007610ff8c7816 */ /* 0x000fe4000000008c */
[-C--:B------:R-:W-:Y:S01]  /*4f30*/  ISETP.GE.AND P0, PT, R126, R117.reuse, PT ;  /* 0x000000757e00720c */ /* 0x080fe20003f06270 */
[----:B------:R2:W4:Y:S01]  /*4f40*/  @!P6 LDG.E.U16 R136, [R6.64+0x140] ;  /* 0x000140040688e981 */ /* 0x000522000c1e1500 */
[----:B------:R-:W-:Y:S02]  /*4f50*/  PRMT R126, RZ, 0x7610, R126 ;  /* 0x00007610ff7e7816 */ /* 0x000fe4000000007e */
[----:B------:R-:W-:Y:S01]  /*4f60*/  ISETP.GE.AND P6, PT, R128, R117, PT ;  /* 0x000000758000720c */ /* 0x000fe20003fc6270 */
[----:B------:R2:W4:Y:S01]  /*4f70*/  @!P4 LDG.E.U16 R142, [R6.64+0xc0] ;  /* 0x0000c004068ec981 */ /* 0x000522000c1e1500 */
[----:B------:R-:W-:-:S02]  /*4f80*/  PRMT R130, RZ, 0x7610, R130 ;  /* 0x00007610ff827816 */ /* 0x000fc40000000082 */
[----:B------:R-:W-:Y:S01]  /*4f90*/  PRMT R128, RZ, 0x7610, R128 ;  /* 0x00007610ff807816 */ /* 0x000fe20000000080 */
[----:B------:R2:W4:Y:S01]  /*4fa0*/  @!P5 LDG.E.U16 R140, [R6.64+0x100] ;  /* 0x00010004068cd981 */ /* 0x000522000c1e1500 */
[-C--:B------:R-:W-:Y:S02]  /*4fb0*/  ISETP.GE.AND P4, PT, R206, R117.reuse, PT ;  /* 0x00000075ce00720c */ /* 0x080fe40003f86270 */
[-C--:B------:R-:W-:Y:S01]  /*4fc0*/  ISETP.GE.AND P5, PT, R208, R117.reuse, PT ;  /* 0x00000075d000720c */ /* 0x080fe20003fa6270 */
[----:B------:R2:W4:Y:S01]  /*4fd0*/  @!P3 LDG.E.U16 R126, [R6.64+0x240] ;  /* 0x00024004067eb981 */ /* 0x000522000c1e1500 */
[----:B------:R-:W-:-:S03]  /*4fe0*/  ISETP.GE.AND P3, PT, R162, R117, PT ;  /* 0x00000075a200720c */ /* 0x000fc60003f66270 */
[----:B------:R2:W4:Y:S01]  /*4ff0*/  @!P1 LDG.E.U16 R130, [R6.64+0x1c0] ;  /* 0x0001c00406829981 */ /* 0x000522000c1e1500 */
[----:B------:R-:W-:-:S03]  /*5000*/  ISETP.GE.AND P1, PT, R114, R117, PT ;  /* 0x000000757200720c */ /* 0x000fc60003f26270 */
[----:B------:R2:W4:Y:S01]  /*5010*/  @!P2 LDG.E.U16 R128, [R6.64+0x200] ;  /* 0x000200040680a981 */ /* 0x000522000c1e1500 */
[-C--:B------:R-:W-:Y:S02]  /*5020*/  ISETP.GE.AND P2, PT, R112, R117.reuse, PT ;  /* 0x000000757000720c */ /* 0x080fe40003f46270 */
[----:B------:R-:W-:Y:S02]  /*5030*/  PRMT R112, RZ, 0x7610, R112 ;  /* 0x00007610ff707816 */ /* 0x000fe40000000070 */
[----:B------:R-:W-:Y:S02]  /*5040*/  PRMT R114, RZ, 0x7610, R114 ;  /* 0x00007610ff727816 */ /* 0x000fe40000000072 */
[----:B---3--:R-:W-:Y:S02]  /*5050*/  PRMT R111, RZ, 0x7610, R111 ;  /* 0x00007610ff6f7816 */ /* 0x008fe4000000006f */
[----:B------:R2:W3:Y:S01]  /*5060*/  @!P4 LDG.E.U16 R112, [R6.64+0x280] ;  /* 0x000280040670c981 */ /* 0x0004e2000c1e1500 */
[----:B------:R-:W-:-:S03]  /*5070*/  ISETP.GE.AND P4, PT, R116, R117, PT ;  /* 0x000000757400720c */ /* 0x000fc60003f86270 */
[----:B------:R2:W3:Y:S01]  /*5080*/  @!P5 LDG.E.U16 R114, [R6.64+0x2c0] ;  /* 0x0002c0040672d981 */ /* 0x0004e2000c1e1500 */
[-C--:B------:R-:W-:Y:S02]  /*5090*/  ISETP.GE.AND P5, PT, R118, R117.reuse, PT ;  /* 0x000000757600720c */ /* 0x080fe40003fa6270 */
[----:B------:R-:W-:Y:S01]  /*50a0*/  PRMT R116, RZ, 0x7610, R116 ;  /* 0x00007610ff747816 */ /* 0x000fe20000000074 */
[----:B------:R2:W3:Y:S01]  /*50b0*/  @!P3 LDG.E.U16 R111, [R6.64+0x400] ;  /* 0x00040004066fb981 */ /* 0x0004e2000c1e1500 */
[----:B------:R-:W-:Y:S02]  /*50c0*/  PRMT R118, RZ, 0x7610, R118 ;  /* 0x00007610ff767816 */ /* 0x000fe40000000076 */
[-C--:B------:R-:W-:Y:S02]  /*50d0*/  ISETP.GE.AND P3, PT, R124, R117.reuse, PT ;  /* 0x000000757c00720c */ /* 0x080fe40003f66270 */
[----:B------:R2:W3:Y:S01]  /*50e0*/  @!P6 LDG.E.U16 R116, [R6.64+0x300] ;  /* 0x000300040674e981 */ /* 0x0004e2000c1e1500 */
[----:B------:R-:W-:-:S03]  /*50f0*/  ISETP.GE.AND P6, PT, R110, R117, PT ;  /* 0x000000756e00720c */ /* 0x000fc60003fc6270 */
[----:B------:R2:W3:Y:S01]  /*5100*/  @!P0 LDG.E.U16 R118, [R6.64+0x340] ;  /* 0x0003400406768981 */ /* 0x0004e2000c1e1500 */
[-C--:B------:R-:W-:Y:S02]  /*5110*/  ISETP.GE.AND P0, PT, R120, R117.reuse, PT ;  /* 0x000000757800720c */ /* 0x080fe40003f06270 */
[----:B------:R-:W-:Y:S02]  /*5120*/  PRMT R110, RZ, 0x7610, R110 ;  /* 0x00007610ff6e7816 */ /* 0x000fe4000000006e */
[----:B------:R-:W-:Y:S02]  /*5130*/  PRMT R120, RZ, 0x7610, R120 ;  /* 0x00007610ff787816 */ /* 0x000fe40000000078 */
[----:B------:R-:W-:Y:S02]  /*5140*/  PRMT R129, RZ, 0x7610, R129 ;  /* 0x00007610ff817816 */ /* 0x000fe40000000081 */
[----:B------:R2:W3:Y:S01]  /*5150*/  @!P1 LDG.E.U16 R110, [R6.64+0x380] ;  /* 0x00038004066e9981 */ /* 0x0004e2000c1e1500 */
[----:B------:R-:W-:-:S03]  /*5160*/  ISETP.GE.AND P1, PT, R160, R117, PT ;  /* 0x00000075a000720c */ /* 0x000fc60003f26270 */
[----:B------:R2:W3:Y:S01]  /*5170*/  @!P2 LDG.E.U16 R120, [R6.64+0x3c0] ;  /* 0x0003c0040678a981 */ /* 0x0004e2000c1e1500 */
[----:B------:R-:W-:-:S03]  /*5180*/  ISETP.GE.AND P2, PT, R122, R117, PT ;  /* 0x000000757a00720c */ /* 0x000fc60003f46270 */
[----:B------:R2:W3:Y:S01]  /*5190*/  @!P3 LDG.E.U16 R129, [R6.64+0x5c0] ;  /* 0x0005c0040681b981 */ /* 0x0004e2000c1e1500 */
[-C--:B------:R-:W-:Y:S02]  /*51a0*/  ISETP.GE.AND P3, PT, R14, R117.reuse, PT ;  /* 0x000000750e00720c */ /* 0x080fe40003f66270 */
[----:B------:R-:W-:Y:S02]  /*51b0*/  PRMT R122, RZ, 0x7610, R122 ;  /* 0x00007610ff7a7816 */ /* 0x000fe4000000007a */
[----:B------:R-:W-:Y:S01]  /*51c0*/  SHF.L.U32 R14, R28, 0x5, RZ ;  /* 0x000000051c0e7819 */ /* 0x000fe200000006ff */
[----:B------:R-:W-:Y:S01]  /*51d0*/  FMUL.FTZ R39, R5, R44 ;  /* 0x0000002c05277220 */ /* 0x000fe20000410000 */
[----:B------:R-:W-:Y:S02]  /*51e0*/  PRMT R124, RZ, 0x7610, R124 ;  /* 0x00007610ff7c7816 */ /* 0x000fe4000000007c */
[----:B------:R-:W-:Y:S01]  /*51f0*/  LEA.HI.SX32 R127, R14, R14, 0x1b ;  /* 0x0000000e0e7f7211 */ /* 0x000fe200078fdaff */
[----:B------:R2:W3:Y:S01]  /*5200*/  @!P4 LDG.E.U16 R122, [R6.64+0x440] ;  /* 0x00044004067ac981 */ /* 0x0004e2000c1e1500 */
[----:B0-----:R-:W-:Y:S01]  /*5210*/  PRMT R115, RZ, 0x7610, R115 ;  /* 0x00007610ff737816 */ /* 0x001fe20000000073 */
[----:B------:R-:W-:Y:S01]  /*5220*/  FMUL.RZ R41, R39, 0.15915493667125701904 ;  /* 0x3e22f98327297820 */ /* 0x000fe2000040c000 */
[-C--:B------:R-:W-:Y:S01]  /*5230*/  ISETP.GE.AND P4, PT, R158, R117.reuse, PT ;  /* 0x000000759e00720c */ /* 0x080fe20003f86270 */
[----:B------:R-:W-:Y:S01]  /*5240*/  FMUL.FTZ R39, R5, R46 ;  /* 0x0000002e05277220 */ /* 0x000fe20000410000 */
[----:B------:R-:W-:Y:S01]  /*5250*/  SHF.L.U32 R127, R127, 0x1, RZ ;  /* 0x000000017f7f7819 */ /* 0x000fe200000006ff */
[----:B------:R-:W-:Y:S01]  /*5260*/  MUFU.SIN R57, R41 ;  /* 0x0000002900397308 */ /* 0x000fe20000000400 */
[----:B------:R2:W3:Y:S01]  /*5270*/  @!P5 LDG.E.U16 R124, [R6.64+0x480] ;  /* 0x00048004067cd981 */ /* 0x0004e2000c1e1500 */
[----:B------:R-:W-:-:S03]  /*5280*/  ISETP.GE.AND P5, PT, R132, R117, PT ;  /* 0x000000758400720c */ /* 0x000fc60003fa6270 */
[----:B------:R2:W3:Y:S01]  /*5290*/  @!P1 LDG.E.U16 R115, [R6.64+0x540] ;  /* 0x0005400406739981 */ /* 0x0004e2000c1e1500 */
[-C--:B------:R-:W-:Y:S02]  /*52a0*/  ISETP.GE.AND P1, PT, R138, R117.reuse, PT ;  /* 0x000000758a00720c */ /* 0x080fe40003f26270 */
[----:B------:R0:W-:Y:S01]  /*52b0*/  MUFU.COS R63, R41 ;  /* 0x00000029003f7308 */ /* 0x0001e20000000000 */
[----:B------:R-:W2:Y:S01]  /*52c0*/  LDS.U16 R121, [R127+0x2] ;  /* 0x000002007f797984 */ /* 0x000ea20000000400 */
[----:B------:R-:W-:Y:S02]  /*52d0*/  PRMT R113, RZ, 0x7610, R113 ;  /* 0x00007610ff717816 */ /* 0x000fe40000000071 */
[----:B------:R-:W-:Y:S01]  /*52e0*/  PRMT R132, RZ, 0x7610, R132 ;  /* 0x00007610ff847816 */ /* 0x000fe20000000084 */
[----:B------:R-:W1:Y:S01]  /*52f0*/  S2R R65, SR_TID.X ;  /* 0x0000000000417919 */ /* 0x000e620000002100 */
[----:B------:R-:W-:Y:S01]  /*5300*/  PRMT R125, RZ, 0x7610, R125 ;  /* 0x00007610ff7d7816 */ /* 0x000fe2000000007d */
[----:B0-----:R-:W-:Y:S01]  /*5310*/  FMUL.RZ R41, R39, 0.15915493667125701904 ;  /* 0x3e22f98327297820 */ /* 0x001fe2000040c000 */
[----:B------:R-:W-:Y:S01]  /*5320*/  PRMT R138, RZ, 0x7610, R138 ;  /* 0x00007610ff8a7816 */ /* 0x000fe2000000008a */
[----:B------:R-:W-:Y:S01]  /*5330*/  FMUL.FTZ R39, R5, R48 ;  /* 0x0000003005277220 */ /* 0x000fe20000410000 */
[----:B------:R0:W3:Y:S03]  /*5340*/  @!P6 LDG.E.U16 R113, [R6.64+0x4c0] ;  /* 0x0004c0040671e981 */ /* 0x0000e6000c1e1500 */
[----:B------:R-:W-:Y:S01]  /*5350*/  FMUL.RZ R43, R39, 0.15915493667125701904 ;  /* 0x3e22f983272b7820 */ /* 0x000fe2000040c000 */
[----:B------:R0:W3:Y:S01]  /*5360*/  @!P0 LDG.E.U16 R132, [R6.64+0x500] ;  /* 0x0005000406848981 */ /* 0x0000e2000c1e1500 */
[----:B------:R-:W-:Y:S01]  /*5370*/  FMUL.FTZ R39, R5, R50 ;  /* 0x0000003205277220 */ /* 0x000fe20000410000 */
[----:B------:R-:W-:Y:S01]  /*5380*/  MUFU.SIN R59, R47 ;  /* 0x0000002f003b7308 */ /* 0x000fe20000000400 */
[-C--:B------:R-:W-:Y:S01]  /*5390*/  ISETP.GE.AND P6, PT, R156, R117.reuse, PT ;  /* 0x000000759c00720c */ /* 0x080fe20003fc6270 */
[----:B------:R0:W3:Y:S01]  /*53a0*/  @!P2 LDG.E.U16 R125, [R6.64+0x580] ;  /* 0x00058004067da981 */ /* 0x0000e2000c1e1500 */
[----:B------:R-:W-:-:S02]  /*53b0*/  ISETP.GE.AND P0, PT, R154, R117, PT ;  /* 0x000000759a00720c */ /* 0x000fc40003f06270 */
[-C--:B------:R-:W-:Y:S01]  /*53c0*/  ISETP.GE.AND P2, PT, R146, R117.reuse, PT ;  /* 0x000000759200720c */ /* 0x080fe20003f46270 */
[----:B------:R0:W3:Y:S01]  /*53d0*/  @!P4 LDG.E.U16 R138, [R6.64+0x600] ;  /* 0x00060004068ac981 */ /* 0x0000e2000c1e1500 */
[----:B------:R-:W-:Y:S01]  /*53e0*/  ISETP.GE.AND P4, PT, R144, R117, PT ;  /* 0x000000759000720c */ /* 0x000fe20003f86270 */
[----:B------:R0:W-:Y:S02]  /*53f0*/  MUFU.COS R135, R47 ;  /* 0x0000002f00877308 */ /* 0x0001e40000000000 */
[----:B------:R-:W2:Y:S04]  /*5400*/  LDS.U16 R133, [R127+0x4] ;  /* 0x000004007f857984 */ /* 0x000ea80000000400 */
[----:B------:R-:W2:Y:S01]  /*5410*/  LDS.U16 R137, [R127+0x6] ;  /* 0x000006007f897984 */ /* 0x000ea20000000400 */
[----:B0-----:R-:W-:-:S03]  /*5420*/  FMUL.RZ R47, R39, 0.15915493667125701904 ;  /* 0x3e22f983272f7820 */ /* 0x001fc6000040c000 */
[----:B------:R-:W0:Y:S01]  /*5430*/  LDS.U16 R117, [R127] ;  /* 0x000000007f757984 */ /* 0x000e220000000400 */
[----:B------:R-:W-:Y:S01]  /*5440*/  FMUL.FTZ R39, R5, R52 ;  /* 0x0000003405277220 */ /* 0x000fe20000410000 */
[----:B------:R-:W-:Y:S01]  /*5450*/  MUFU.SIN R45, R41 ;  /* 0x00000029002d7308 */ /* 0x000fe20000000400 */
[----:B-1----:R-:W-:Y:S01]  /*5460*/  FMUL.FTZ R141, R101, R119 ;  /* 0x00000077658d7220 */ /* 0x002fe20000410000 */
[----:B------:R-:W-:Y:S01]  /*5470*/  PRMT R153, RZ, 0x7610, R153 ;  /* 0x00007610ff997816 */ /* 0x000fe20000000099 */
[----:B------:R-:W-:Y:S01]  /*5480*/  FMUL.RZ R123, R39, 0.15915493667125701904 ;  /* 0x3e22f983277b7820 */ /* 0x000fe2000040c000 */
[----:B------:R-:W-:Y:S01]  /*5490*/  PRMT R155, RZ, 0x7610, R155 ;  /* 0x00007610ff9b7816 */ /* 0x000fe2000000009b */
[C---:B------:R-:W-:Y:S01]  /*54a0*/  FMUL.FTZ R164, R15.reuse, R38 ;  /* 0x000000260fa47220 */ /* 0x040fe20000410000 */
[----:B------:R-:W-:Y:S02]  /*54b0*/  LDS.U16 R139, [R127+0xa] ;  /* 0x00000a007f8b7984 */ /* 0x000fe40000000400 */
[----:B------:R-:W-:Y:S01]  /*54c0*/  MUFU.COS R61, R41 ;  /* 0x00000029003d7308 */ /* 0x000fe20000000000 */
[----:B------:R-:W-:Y:S01]  /*54d0*/  FMUL.FTZ R166, R15, R40 ;  /* 0x000000280fa67220 */ /* 0x000fe20000410000 */
[----:B------:R-:W-:Y:S01]  /*54e0*/  PRMT R160, RZ, 0x7610, R160 ;  /* 0x00007610ffa07816 */ /* 0x000fe200000000a0 */
[----:B------:R-:W-:Y:S01]  /*54f0*/  IMAD.SHL.U32 R176, R65, 0x10, RZ ;  /* 0x0000001041b07824 */ /* 0x000fe200078e00ff */
[----:B------:R-:W-:Y:S01]  /*5500*/  PRMT R158, RZ, 0x7610, R158 ;  /* 0x00007610ff9e7816 */ /* 0x000fe2000000009e */
[----:B------:R0:W3:Y:S03]  /*5510*/  @!P6 LDG.E.U16 R153, [R6.64+0x680] ;  /* 0x000680040699e981 */ /* 0x0000e6000c1e1500 */
[----:B------:R-:W-:Y:S01]  /*5520*/  MUFU.SIN R41, R43 ;  /* 0x0000002b00297308 */ /* 0x000fe20000000400 */
[----:B------:R-:W-:Y:S01]  /*5530*/  PRMT R151, RZ, 0x7610, R151 ;  /* 0x00007610ff977816 */ /* 0x000fe20000000097 */
[----:B------:R0:W3:Y:S04]  /*5540*/  @!P5 LDG.E.U16 R155, [R6.64+0x640] ;  /* 0x00064004069bd981 */ /* 0x0000e8000c1e1500 */
[----:B------:R-:W-:Y:S02]  /*5550*/  LDS.U16 R157, [R127+0xe] ;  /* 0x00000e007f9d7984 */ /* 0x000fe40000000400 */
[----:B------:R-:W-:Y:S01]  /*5560*/  MUFU.COS R51, R43 ;  /* 0x0000002b00337308 */ /* 0x000fe20000000000 */
[C---:B------:R-:W-:Y:S01]  /*5570*/  FMUL.FTZ R174, R15.reuse, R42 ;  /* 0x0000002a0fae7220 */ /* 0x040fe20000410000 */
[----:B------:R-:W-:Y:S01]  /*5580*/  LDS.U16 R161, [R127+0x16] ;  /* 0x000016007fa17984 */ /* 0x000fe20000000400 */
[----:B------:R-:W-:-:S02]  /*5590*/  FMUL.FTZ R170, R15, R44 ;  /* 0x0000002c0faa7220 */ /* 0x000fc40000410000 */
[----:B------:R-:W-:Y:S01]  /*55a0*/  FMUL.FTZ R143, R5, R56 ;  /* 0x00000038058f7220 */ /* 0x000fe20000410000 */
[----:B------:R-:W-:Y:S02]  /*55b0*/  LDS.U16 R167, [R127+0x18] ;  /* 0x000018007fa77984 */ /* 0x000fe40000000400 */
[----:B------:R-:W-:Y:S01]  /*55c0*/  MUFU.SIN R43, R47 ;  /* 0x0000002f002b7308 */ /* 0x000fe20000000400 */
[----:B------:R-:W-:Y:S01]  /*55d0*/  FMUL.FTZ R162, R15, R46 ;  /* 0x0000002e0fa27220 */ /* 0x000fe20000410000 */
[----:B------:R-:W-:Y:S06]  /*55e0*/  LDS.U16 R169, [R127+0x1a] ;  /* 0x00001a007fa97984 */ /* 0x000fec0000000400 */
[----:B------:R-:W-:Y:S08]  /*55f0*/  MUFU.COS R49, R47 ;  /* 0x0000002f00317308 */ /* 0x000ff00000000000 */
[----:B------:R-:W-:Y:S01]  /*5600*/  MUFU.COS R55, R123 ;  /* 0x0000007b00377308 */ /* 0x000fe20000000000 */
[----:B------:R-:W-:-:S02]  /*5610*/  IADD3 R144, R176, 0x2, RZ ;  /* 0x00000002b0907810 */ /* 0x000fc40007ffe0ff */
[----:B------:R-:W-:Y:S02]  /*5620*/  PRMT R154, RZ, 0x7610, R154 ;  /* 0x00007610ff9a7816 */ /* 0x000fe4000000009a */
[----:B------:R-:W-:Y:S01]  /*5630*/  PRMT R156, RZ, 0x7610, R156 ;  /* 0x00007610ff9c7816 */ /* 0x000fe2000000009c */
[----:B------:R-:W-:Y:S01]  /*5640*/  FMUL.FTZ R39, R5, R54 ;  /* 0x0000003605277220 */ /* 0x000fe20000410000 */
[----:B------:R-:W-:Y:S01]  /*5650*/  IADD3 R14, R176, 0x1, RZ ;  /* 0x00000001b00e7810 */ /* 0x000fe20007ffe0ff */
[----:B------:R1:W-:Y:S01]  /*5660*/  MUFU.SIN R47, R123 ;  /* 0x0000007b002f7308 */ /* 0x0003e20000000400 */
[----:B------:R-:W-:Y:S01]  /*5670*/  ISETP.GE.U32.AND P6, PT, R144, R35, PT ;  /* 0x000000239000720c */ /* 0x000fe20003fc6070 */
[----:B------:R0:W3:Y:S04]  /*5680*/  @!P4 LDG.E.U16 R154, [R6.64+0x7c0] ;  /* 0x0007c004069ac981 */ /* 0x0000e8000c1e1500 */
[----:B------:R0:W3:Y:S01]  /*5690*/  @!P2 LDG.E.U16 R156, [R6.64+0x740] ;  /* 0x00074004069ca981 */ /* 0x0000e2000c1e1500 */
[----:B-1----:R-:W-:Y:S01]  /*56a0*/  FMUL.FTZ R123, R101, R12 ;  /* 0x0000000c657b7220 */ /* 0x002fe20000410000 */
[----:B------:R-:W1:Y:S02]  /*56b0*/  MUFU.EX2 R164, R164 ;  /* 0x000000a400a47308 */ /* 0x000e640000000800 */
[----:B------:R-:W1:Y:S01]  /*56c0*/  LDS.U16 R101, [R127+0x8] ;  /* 0x000008007f657984 */ /* 0x000e620000000400 */
[----:B------:R-:W-:-:S02]  /*56d0*/  IADD3 R144, R176, 0x5, RZ ;  /* 0x00000005b0907810 */ /* 0x000fc40007ffe0ff */
[-C--:B------:R-:W-:Y:S01]  /*56e0*/  ISETP.GE.U32.AND P4, PT, R176, R35.reuse, PT ;  /* 0x00000023b000720c */ /* 0x080fe20003f86070 */
[----:B------:R0:W3:Y:S01]  /*56f0*/  @!P0 LDG.E.U16 R160, [R6.64+0x6c0] ;  /* 0x0006c00406a08981 */ /* 0x0000e2000c1e1500 */
[-C--:B------:R-:W-:Y:S01]  /*5700*/  ISETP.GE.U32.AND P2, PT, R144, R35.reuse, PT ;  /* 0x000000239000720c */ /* 0x080fe20003f46070 */
[----:B------:R-:W0:Y:S01]  /*5710*/  MUFU.EX2 R166, R166 ;  /* 0x000000a600a67308 */ /* 0x000e220000000800 */
[----:B------:R-:W-:Y:S01]  /*5720*/  ISETP.GE.U32.AND P5, PT, R14, R35, PT ;  /* 0x000000230e00720c */ /* 0x000fe20003fa6070 */
[----:B------:R0:W3:Y:S01]  /*5730*/  @!P1 LDG.E.U16 R158, [R6.64+0x700] ;  /* 0x00070004069e9981 */ /* 0x0000e2000c1e1500 */
[----:B--2---:R-:W-:Y:S02]  /*5740*/  PRMT R144, RZ, 0x5410, R121 ;  /* 0x00005410ff907816 */ /* 0x004fe40000000079 */
[----:B------:R-:W-:Y:S01]  /*5750*/  IADD3 R14, R176, 0x3, RZ ;  /* 0x00000003b00e7810 */ /* 0x000fe20007ffe0ff */
[----:B------:R0:W2:Y:S01]  /*5760*/  @!P3 LDG.E.U16 R151, [R6.64+0x780] ;  /* 0x000780040697b981 */ /* 0x0000a2000c1e1500 */
[----:B------:R-:W-:-:S03]  /*5770*/  FSEL R121, R141, 1, !P4 ;  /* 0x3f8000008d797808 */ /* 0x000fc60006000000 */
[----:B------:R-:W5:Y:S01]  /*5780*/  LDS.U16 R141, [R127+0xc] ;  /* 0x00000c007f8d7984 */ /* 0x000f620000000400 */
[-C--:B------:R-:W-:Y:S02]  /*5790*/  ISETP.GE.U32.AND P0, PT, R14, R35.reuse, PT ;  /* 0x000000230e00720c */ /* 0x080fe40003f06070 */
[----:B------:R-:W-:Y:S01]  /*57a0*/  IADD3 R14, R176, 0x4, RZ ;  /* 0x00000004b00e7810 */ /* 0x000fe20007ffe0ff */
[----:B------:R-:W-:Y:S01]  /*57b0*/  FMUL.RZ R145, R39, 0.15915493667125701904 ;  /* 0x3e22f98327917820 */ /* 0x000fe2000040c000 */
[----:B------:R-:W-:Y:S02]  /*57c0*/  PRMT R133, RZ, 0x5410, R133 ;  /* 0x00005410ff857816 */ /* 0x000fe40000000085 */
[----:B------:R-:W-:Y:S02]  /*57d0*/  PRMT R137, RZ, 0x5410, R137 ;  /* 0x00005410ff897816 */ /* 0x000fe40000000089 */
[----:B0-----:R-:W-:Y:S01]  /*57e0*/  PRMT R6, RZ, 0x5410, R117 ;  /* 0x00005410ff067816 */ /* 0x001fe20000000075 */
[----:B------:R-:W-:Y:S01]  /*57f0*/  FMUL.FTZ R117, R83, R144 ;  /* 0x0000009053757220 */ /* 0x000fe20000410000 */
[----:B------:R-:W-:Y:S01]  /*5800*/  ISETP.GE.U32.AND P1, PT, R14, R35, PT ;  /* 0x000000230e00720c */ /* 0x000fe20003f26070 */
[----:B-1----:R-:W-:Y:S01]  /*5810*/  FMUL.FTZ R144, R164, R131 ;  /* 0x00000083a4907220 */ /* 0x002fe20000410000 */
[----:B------:R-:W-:Y:S01]  /*5820*/  MUFU.SIN R14, R145 ;  /* 0x00000091000e7308 */ /* 0x000fe20000000400 */
[----:B------:R-:W-:Y:S01]  /*5830*/  FMUL.FTZ R131, R84, R133 ;  /* 0x0000008554837220 */ /* 0x000fe20000410000 */
[----:B------:R-:W-:Y:S01]  /*5840*/  IADD3 R146, R176, 0x6, RZ ;  /* 0x00000006b0927810 */ /* 0x000fe20007ffe0ff */
[----:B------:R-:W-:-:S02]  /*5850*/  FMUL.FTZ R37, R164, R37 ;  /* 0x00000025a4257220 */ /* 0x000fc40000410000 */
[----:B------:R-:W-:-:S03]  /*5860*/  FMUL.FTZ R133, R84, R137 ;  /* 0x0000008954857220 */ /* 0x000fc60000410000 */
[----:B------:R0:W-:Y:S01]  /*5870*/  MUFU.COS R39, R145 ;  /* 0x0000009100277308 */ /* 0x0001e20000000000 */
[----:B------:R-:W-:Y:S01]  /*5880*/  IADD3 R164, R176, 0x8, RZ ;  /* 0x00000008b0a47810 */ /* 0x000fe20007ffe0ff */
[----:B------:R-:W-:Y:S01]  /*5890*/  LDS.U16 R137, [R127+0x12] ;  /* 0x000012007f897984 */ /* 0x000fe20000000400 */
[----:B------:R-:W-:Y:S01]  /*58a0*/  ISETP.GE.U32.AND P3, PT, R146, R35, PT ;  /* 0x000000239200720c */ /* 0x000fe20003f66070 */
[----:B0-----:R-:W-:Y:S02]  /*58b0*/  FMUL.FTZ R145, R166, R99 ;  /* 0x00000063a6917220 */ /* 0x001fe40000410000 */
[----:B------:R-:W0:Y:S01]  /*58c0*/  LDS.U16 R99, [R127+0x10] ;  /* 0x000010007f637984 */ /* 0x000e220000000400 */
[----:B------:R-:W-:Y:S02]  /*58d0*/  FSEL R146, R37, RZ, !P5 ;  /* 0x000000ff25927208 */ /* 0x000fe40006800000 */
[----:B------:R-:W-:Y:S02]  /*58e0*/  FSEL R131, R131, RZ, !P5 ;  /* 0x000000ff83837208 */ /* 0x000fe40006800000 */
[----:B------:R-:W-:-:S02]  /*58f0*/  FSEL R133, R133, RZ, !P5 ;  /* 0x000000ff85857208 */ /* 0x000fc40006800000 */
[----:B------:R-:W-:Y:S02]  /*5900*/  FSEL R144, R144, 1, !P5 ;  /* 0x3f80000090907808 */ /* 0x000fe40006800000 */
[----:B------:R-:W-:Y:S02]  /*5910*/  ISETP.GE.U32.AND P5, PT, R164, R35, PT ;  /* 0x00000023a400720c */ /* 0x000fe40003fa6070 */
[----:B------:R-:W-:Y:S02]  /*5920*/  PRMT R164, RZ, 0x5410, R101 ;  /* 0x00005410ffa47816 */ /* 0x000fe40000000065 */
[----:B------:R-:W1:Y:S01]  /*5930*/  LDS.U16 R101, [R127+0x14] ;  /* 0x000014007f657984 */ /* 0x000e620000000400 */
[----:B------:R-:W0:Y:S01]  /*5940*/  MUFU.EX2 R174, R174 ;  /* 0x000000ae00ae7308 */ /* 0x000e220000000800 */
[----:B------:R-:W-:Y:S01]  /*5950*/  FMUL.FTZ R119, R83, R6 ;  /* 0x0000000653777220 */ /* 0x000fe20000410000 */
[----:B------:R-:W-:Y:S01]  /*5960*/  IADD3 R6, R176, 0x7, RZ ;  /* 0x00000007b0067810 */ /* 0x000fe20007ffe0ff */
[----:B------:R-:W-:-:S02]  /*5970*/  FMUL.RZ R147, R143, 0.15915493667125701904 ;  /* 0x3e22f9838f937820 */ /* 0x000fc4000040c000 */
[----:B------:R-:W-:Y:S01]  /*5980*/  FMUL.FTZ R149, R166, R53 ;  /* 0x00000035a6957220 */ /* 0x000fe20000410000 */
[----:B------:R-:W-:Y:S01]  /*5990*/  PRMT R166, RZ, 0x5410, R139 ;  /* 0x00005410ffa67816 */ /* 0x000fe2000000008b */
[----:B------:R-:W-:Y:S01]  /*59a0*/  FMUL.FTZ R143, R5, R58 ;  /* 0x0000003a058f7220 */ /* 0x000fe20000410000 */
[----:B------:R-:W0:Y:S01]  /*59b0*/  MUFU.EX2 R170, R170 ;  /* 0x000000aa00aa7308 */ /* 0x000e220000000800 */
[----:B------:R-:W-:Y:S02]  /*59c0*/  FSEL R123, R123, RZ, !P4 ;  /* 0x000000ff7b7b7208 */ /* 0x000fe40006000000 */
[----:B------:R-:W-:Y:S02]  /*59d0*/  FSEL R119, R119, RZ, !P4 ;  /* 0x000000ff77777208 */ /* 0x000fe40006000000 */
[----:B------:R-:W-:Y:S01]  /*59e0*/  FSEL R117, R117, RZ, !P4 ;  /* 0x000000ff75757208 */ /* 0x000fe20006000000 */
[----:B------:R-:W-:Y:S01]  /*59f0*/  FMUL.RZ R163, R143, 0.15915493667125701904 ;  /* 0x3e22f9838fa37820 */ /* 0x000fe2000040c000 */
[----:B------:R-:W-:Y:S01]  /*5a00*/  ISETP.GE.U32.AND P4, PT, R6, R35, PT ;  /* 0x000000230600720c */ /* 0x000fe20003f86070 */
[----:B------:R-:W-:Y:S01]  /*5a10*/  MUFU.COS R7, R147 ;  /* 0x0000009300077308 */ /* 0x000fe20000000000 */
[----:B------:R-:W-:Y:S01]  /*5a20*/  FMUL.FTZ R143, R85, R166 ;  /* 0x000000a6558f7220 */ /* 0x000fe20000410000 */
[----:B-----5:R-:W-:-:S02]  /*5a30*/  PRMT R141, RZ, 0x5410, R141 ;  /* 0x00005410ff8d7816 */ /* 0x020fc4000000008d */
[----:B------:R-:W-:-:S04]  /*5a40*/  PRMT R157, RZ, 0x5410, R157 ;  /* 0x00005410ff9d7816 */ /* 0x000fc8000000009d */
[----:B------:R5:W-:Y:S01]  /*5a50*/  MUFU.SIN R6, R147 ;  /* 0x0000009300067308 */ /* 0x000be20000000400 */
[----:B------:R-:W-:Y:S01]  /*5a60*/  FMUL.FTZ R159, R15, R56 ;  /* 0x000000380f9f7220 */ /* 0x000fe20000410000 */
[----:B------:R-:W-:Y:S01]  /*5a70*/  FSEL R149, R149, RZ, !P6 ;  /* 0x000000ff95957208 */ /* 0x000fe20007000000 */
[----:B0-----:R-:W-:Y:S01]  /*5a80*/  FMUL.FTZ R135, R174, R135 ;  /* 0x00000087ae877220 */ /* 0x001fe20000410000 */
[----:B------:R-:W-:Y:S01]  /*5a90*/  FSEL R143, R143, RZ, !P6 ;  /* 0x000000ff8f8f7208 */ /* 0x000fe20007000000 */
[----:B-----5:R-:W-:Y:S01]  /*5aa0*/  FMUL.FTZ R147, R85, R164 ;  /* 0x000000a455937220 */ /* 0x020fe20000410000 */
[----:B------:R-:W-:Y:S01]  /*5ab0*/  IADD3 R164, R176, 0x9, RZ ;  /* 0x00000009b0a47810 */ /* 0x000fe20007ffe0ff */
[----:B------:R-:W-:Y:S01]  /*5ac0*/  FMUL.FTZ R165, R174, R59 ;  /* 0x0000003baea57220 */ /* 0x000fe20000410000 */
[----:B------:R-:W-:Y:S01]  /*5ad0*/  FSEL R145, R145, 1, !P6 ;  /* 0x3f80000091917808 */ /* 0x000fe20007000000 */
[C---:B------:R-:W-:Y:S01]  /*5ae0*/  FMUL.FTZ R141, R86.reuse, R141 ;  /* 0x0000008d568d7220 */ /* 0x040fe20000410000 */
[----:B------:R-:W-:Y:S01]  /*5af0*/  FSEL R147, R147, RZ, !P6 ;  /* 0x000000ff93937208 */ /* 0x000fe20007000000 */
[----:B------:R-:W-:Y:S01]  /*5b00*/  FMUL.FTZ R157, R86, R157 ;  /* 0x0000009d569d7220 */ /* 0x000fe20000410000 */
[----:B------:R-:W-:Y:S01]  /*5b10*/  ISETP.GE.U32.AND P6, PT, R164, R35, PT ;  /* 0x00000023a400720c */ /* 0x000fe20003fc6070 */
[----:B------:R-:W0:Y:S01]  /*5b20*/  MUFU.EX2 R162, R162 ;  /* 0x000000a200a27308 */ /* 0x000e220000000800 */
[----:B------:R-:W-:-:S02]  /*5b30*/  IADD3 R164, R176, 0xa, RZ ;  /* 0x0000000ab0a47810 */ /* 0x000fc40007ffe0ff */
[----:B------:R-:W-:Y:S02]  /*5b40*/  FSEL R165, R165, RZ, !P0 ;  /* 0x000000ffa5a57208 */ /* 0x000fe40004000000 */
[----:B------:R-:W-:Y:S02]  /*5b50*/  FSEL R157, R157, RZ, !P0 ;  /* 0x000000ff9d9d7208 */ /* 0x000fe40004000000 */
[----:B------:R-:W-:Y:S01]  /*5b60*/  FSEL R166, R135, 1, !P0 ;  /* 0x3f80000087a67808 */ /* 0x000fe20004000000 */
[----:B------:R5:W-:Y:S01]  /*5b70*/  MUFU.EX2 R37, R159 ;  /* 0x0000009f00257308 */ /* 0x000be20000000800 */
[C---:B------:R-:W-:Y:S01]  /*5b80*/  FMUL.FTZ R135, R170.reuse, R57 ;  /* 0x00000039aa877220 */ /* 0x040fe20000410000 */
[----:B-----5:R-:W-:Y:S01]  /*5b90*/  FSEL R159, R141, RZ, !P0 ;  /* 0x000000ff8d9f7208 */ /* 0x020fe20004000000 */
[----:B------:R-:W-:Y:S01]  /*5ba0*/  FMUL.FTZ R141, R170, R63 ;  /* 0x0000003faa8d7220 */ /* 0x000fe20000410000 */
[----:B------:R-:W-:Y:S01]  /*5bb0*/  ISETP.GE.U32.AND P0, PT, R164, R35, PT ;  /* 0x00000023a400720c */ /* 0x000fe20003f06070 */
[----:B------:R-:W5:Y:S01]  /*5bc0*/  LDS.U16 R63, [R127+0x1c] ;  /* 0x00001c007f3f7984 */ /* 0x000f620000000400 */
[----:B------:R-:W-:-:S03]  /*5bd0*/  PRMT R164, RZ, 0x5410, R99 ;  /* 0x00005410ffa47816 */ /* 0x000fc60000000063 */
[----:B------:R-:W4:Y:S01]  /*5be0*/  LDS.U16 R99, [R127+0x1e] ;  /* 0x00001e007f637984 */ /* 0x000f220000000400 */
[----:B------:R-:W-:Y:S01]  /*5bf0*/  FMUL.FTZ R139, R5, R60 ;  /* 0x0000003c058b7220 */ /* 0x000fe20000410000 */
[----:B------:R-:W-:Y:S02]  /*5c00*/  PRMT R170, RZ, 0x5410, R137 ;  /* 0x00005410ffaa7816 */ /* 0x000fe40000000089 */
[----:B-1----:R-:W-:Y:S01]  /*5c10*/  PRMT R101, RZ, 0x5410, R101 ;  /* 0x00005410ff657816 */ /* 0x002fe20000000065 */
[----:B------:R-:W-:Y:S02]  /*5c20*/  FMUL.RZ R173, R139, 0.15915493667125701904 ;  /* 0x3e22f9838bad7820 */ /* 0x000fe4000040c000 */
[C---:B------:R-:W-:Y:S02]  /*5c30*/  FMUL.FTZ R137, R87.reuse, R164 ;  /* 0x000000a457897220 */ /* 0x040fe40000410000 */
[----:B------:R-:W-:Y:S02]  /*5c40*/  FMUL.FTZ R139, R87, R170 ;  /* 0x000000aa578b7220 */ /* 0x000fe40000410000 */
[----:B0-----:R-:W-:-:S02]  /*5c50*/  FMUL.FTZ R164, R162, R61 ;  /* 0x0000003da2a47220 */ /* 0x001fc40000410000 */
[----:B------:R-:W-:Y:S01]  /*5c60*/  FMUL.FTZ R170, R88, R101 ;  /* 0x0000006558aa7220 */ /* 0x000fe20000410000 */
[----:B------:R-:W0:Y:S01]  /*5c70*/  LDS.U16 R61, [R127+0x20] ;  /* 0x000020007f3d7984 */ /* 0x000e220000000400 */
[----:B------:R-:W-:-:S03]  /*5c80*/  FMUL.FTZ R168, R15, R48 ;  /* 0x000000300fa87220 */ /* 0x000fc60000410000 */
[----:B------:R-:W1:Y:S01]  /*5c90*/  LDS.U16 R101, [R127+0x22] ;  /* 0x000022007f657984 */ /* 0x000e620000000400 */
[C---:B------:R-:W-:Y:S02]  /*5ca0*/  FMUL.FTZ R172, R15.reuse, R50 ;  /* 0x000000320fac7220 */ /* 0x040fe40000410000 */
[----:B------:R-:W4:Y:S01]  /*5cb0*/  MUFU.EX2 R168, R168 ;  /* 0x000000a800a87308 */ /* 0x000f220000000800 */
[----:B------:R-:W-:Y:S01]  /*5cc0*/  PRMT R161, RZ, 0x5410, R161 ;  /* 0x00005410ffa17816 */ /* 0x000fe200000000a1 */
[----:B------:R-:W-:Y:S02]  /*5cd0*/  FMUL.FTZ R162, R162, R45 ;  /* 0x0000002da2a27220 */ /* 0x000fe40000410000 */
[----:B------:R-:W-:-:S04]  /*5ce0*/  FMUL.FTZ R178, R15, R52 ;  /* 0x000000340fb27220 */ /* 0x000fc80000410000 */
[----:B------:R-:W0:Y:S01]  /*5cf0*/  MUFU.EX2 R172, R172 ;  /* 0x000000ac00ac7308 */ /* 0x000e220000000800 */
[----:B------:R-:W-:-:S07]  /*5d00*/  IADD3 R174, R176, 0xb, RZ ;  /* 0x0000000bb0ae7810 */ /* 0x000fce0007ffe0ff */
[----:B------:R-:W-:Y:S08]  /*5d10*/  MUFU.SIN R53, R163 ;  /* 0x000000a300357308 */ /* 0x000ff00000000400 */
[----:B------:R0:W-:Y:S01]  /*5d20*/  MUFU.COS R59, R163 ;  /* 0x000000a3003b7308 */ /* 0x0001e20000000000 */
[----:B----4-:R-:W-:Y:S02]  /*5d30*/  FMUL.FTZ R51, R168, R51 ;  /* 0x00000033a8337220 */ /* 0x010fe40000410000 */
[----:B0-----:R-:W-:Y:S01]  /*5d40*/  FMUL.FTZ R163, R88, R161 ;  /* 0x000000a158a37220 */ /* 0x001fe20000410000 */
[----:B------:R-:W-:-:S02]  /*5d50*/  FSEL R161, R162, RZ, !P2 ;  /* 0x000000ffa2a17208 */ /* 0x000fc40005000000 */
[----:B------:R-:W-:Y:S01]  /*5d60*/  FSEL R162, R170, RZ, !P2 ;  /* 0x000000ffaaa27208 */ /* 0x000fe20005000000 */
[----:B------:R-:W-:Y:S01]  /*5d70*/  FMUL.FTZ R170, R5, R62 ;  /* 0x0000003e05aa7220 */ /* 0x000fe20000410000 */
[----:B------:R-:W0:Y:S01]  /*5d80*/  MUFU.EX2 R178, R178 ;  /* 0x000000b200b27308 */ /* 0x000e220000000800 */
[----:B------:R-:W-:Y:S01]  /*5d90*/  FMUL.FTZ R41, R168, R41 ;  /* 0x00000029a8297220 */ /* 0x000fe20000410000 */
[----:B------:R-:W-:Y:S01]  /*5da0*/  FSEL R135, R135, RZ, !P1 ;  /* 0x000000ff87877208 */ /* 0x000fe20004800000 */
[----:B------:R-:W-:Y:S01]  /*5db0*/  FMUL.RZ R175, R170, 0.15915493667125701904 ;  /* 0x3e22f983aaaf7820 */ /* 0x000fe2000040c000 */
[----:B------:R-:W-:Y:S02]  /*5dc0*/  FSEL R137, R137, RZ, !P1 ;  /* 0x000000ff89897208 */ /* 0x000fe40004800000 */
[----:B------:R-:W-:Y:S02]  /*5dd0*/  FSEL R139, R139, RZ, !P1 ;  /* 0x000000ff8b8b7208 */ /* 0x000fe40004800000 */
[----:B------:R-:W-:-:S02]  /*5de0*/  FSEL R141, R141, 1, !P1 ;  /* 0x3f8000008d8d7808 */ /* 0x000fc40004800000 */
[----:B------:R-:W-:Y:S02]  /*5df0*/  PRMT R168, RZ, 0x5410, R167 ;  /* 0x00005410ffa87816 */ /* 0x000fe400000000a7 */
[----:B------:R-:W-:Y:S02]  /*5e00*/  PRMT R170, RZ, 0x5410, R169 ;  /* 0x00005410ffaa7816 */ /* 0x000fe400000000a9 */
[-C--:B------:R-:W-:Y:S02]  /*5e10*/  ISETP.GE.U32.AND P1, PT, R174, R35.reuse, PT ;  /* 0x00000023ae00720c */ /* 0x080fe40003f26070 */
[----:B------:R-:W-:Y:S02]  /*5e20*/  IADD3 R174, R176, 0xc, RZ ;  /* 0x0000000cb0ae7810 */ /* 0x000fe40007ffe0ff */
[----:B-----5:R-:W-:Y:S02]  /*5e30*/  PRMT R63, RZ, 0x5410, R63 ;  /* 0x00005410ff3f7816 */ /* 0x020fe4000000003f */
[----:B------:R-:W-:Y:S01]  /*5e40*/  PRMT R99, RZ, 0x5410, R99 ;  /* 0x00005410ff637816 */ /* 0x000fe20000000063 */
[----:B------:R-:W-:Y:S01]  /*5e50*/  FMUL.FTZ R168, R89, R168 ;  /* 0x000000a859a87220 */ /* 0x000fe20000410000 */
[----:B------:R-:W-:Y:S01]  /*5e60*/  FSEL R163, R163, RZ, !P2 ;  /* 0x000000ffa3a37208 */ /* 0x000fe20005000000 */
[----:B------:R-:W-:Y:S01]  /*5e70*/  FMUL.FTZ R169, R89, R170 ;  /* 0x000000aa59a97220 */ /* 0x000fe20000410000 */
[----:B------:R-:W-:Y:S01]  /*5e80*/  FSEL R164, R164, 1, !P2 ;  /* 0x3f800000a4a47808 */ /* 0x000fe20005000000 */
[----:B------:R-:W-:Y:S01]  /*5e90*/  FMUL.FTZ R171, R15, R60 ;  /* 0x0000003c0fab7220 */ /* 0x000fe20000410000 */
[----:B------:R-:W-:Y:S01]  /*5ea0*/  ISETP.GE.U32.AND P2, PT, R174, R35, PT ;  /* 0x00000023ae00720c */ /* 0x000fe20003f46070 */
[----:B------:R-:W-:Y:S01]  /*5eb0*/  FMUL.FTZ R49, R172, R49 ;  /* 0x00000031ac317220 */ /* 0x000fe20000410000 */
[----:B------:R-:W-:Y:S01]  /*5ec0*/  IADD3 R174, R176, 0xd, RZ ;  /* 0x0000000db0ae7810 */ /* 0x000fe20007ffe0ff */
[----:B------:R-:W-:-:S02]  /*5ed0*/  FMUL.FTZ R43, R172, R43 ;  /* 0x0000002bac2b7220 */ /* 0x000fc40000410000 */
[C---:B------:R-:W-:Y:S02]  /*5ee0*/  FMUL.FTZ R63, R90.reuse, R63 ;  /* 0x0000003f5a3f7220 */ /* 0x040fe40000410000 */
[----:B------:R-:W-:Y:S01]  /*5ef0*/  FMUL.FTZ R99, R90, R99 ;  /* 0x000000635a637220 */ /* 0x000fe20000410000 */
[----:B------:R-:W-:Y:S01]  /*5f00*/  IADD3 R182, R176, 0xe, RZ ;  /* 0x0000000eb0b67810 */ /* 0x000fe20007ffe0ff */
[----:B------:R-:W-:Y:S01]  /*5f10*/  MUFU.SIN R57, R173 ;  /* 0x000000ad00397308 */ /* 0x000fe20000000400 */
[----:B------:R-:W-:Y:S02]  /*5f20*/  FSEL R167, R41, RZ, !P3 ;  /* 0x000000ff29a77208 */ /* 0x000fe40005800000 */
[----:B------:R-:W-:Y:S02]  /*5f30*/  FSEL R168, R168, RZ, !P3 ;  /* 0x000000ffa8a87208 */ /* 0x000fe40005800000 */
[----:B------:R-:W-:Y:S02]  /*5f40*/  FSEL R169, R169, RZ, !P3 ;  /* 0x000000ffa9a97208 */ /* 0x000fe40005800000 */
[----:B------:R-:W-:Y:S01]  /*5f50*/  FSEL R170, R51, 1, !P3 ;  /* 0x3f80000033aa7808 */ /* 0x000fe20005800000 */
[----:B------:R4:W-:Y:S01]  /*5f60*/  MUFU.COS R45, R173 ;  /* 0x000000ad002d7308 */ /* 0x0009e20000000000 */
[----:B------:R-:W-:Y:S01]  /*5f70*/  ISETP.GE.U32.AND P3, PT, R174, R35, PT ;  /* 0x00000023ae00720c */ /* 0x000fe20003f66070 */
[C---:B0-----:R-:W-:Y:S01]  /*5f80*/  FMUL.FTZ R55, R178.reuse, R55 ;  /* 0x00000037b2377220 */ /* 0x041fe20000410000 */
[----:B------:R-:W-:Y:S01]  /*5f90*/  FSEL R174, R43, RZ, !P4 ;  /* 0x000000ff2bae7208 */ /* 0x000fe20006000000 */
[----:B------:R-:W-:Y:S01]  /*5fa0*/  FMUL.FTZ R47, R178, R47 ;  /* 0x0000002fb22f7220 */ /* 0x000fe20000410000 */
[----:B------:R-:W-:-:S03]  /*5fb0*/  FSEL R172, R99, RZ, !P4 ;  /* 0x000000ff63ac7208 */ /* 0x000fc60006000000 */
[----:B------:R0:W-:Y:S01]  /*5fc0*/  MUFU.EX2 R184, R171 ;  /* 0x000000ab00b87308 */ /* 0x0001e20000000800 */
[----:B----4-:R-:W-:Y:S02]  /*5fd0*/  FSEL R173, R63, RZ, !P4 ;  /* 0x000000ff3fad7208 */ /* 0x010fe40006000000 */
[----:B------:R-:W-:Y:S02]  /*5fe0*/  PRMT R178, RZ, 0x5410, R61 ;  /* 0x00005410ffb27816 */ /* 0x000fe4000000003d */
[----:B0-----:R-:W-:Y:S02]  /*5ff0*/  FSEL R171, R49, 1, !P4 ;  /* 0x3f80000031ab7808 */ /* 0x001fe40006000000 */
[----:B------:R-:W-:Y:S02]  /*6000*/  ISETP.GE.U32.AND P4, PT, R182, R35, PT ;  /* 0x00000023b600720c */ /* 0x000fe40003f86070 */
[----:B-1----:R-:W-:Y:S01]  /*6010*/  PRMT R182, RZ, 0x5410, R101 ;  /* 0x00005410ffb67816 */ /* 0x002fe20000000065 */
[----:B------:R-:W-:Y:S01]  /*6020*/  FMUL.FTZ R177, R91, R178 ;  /* 0x000000b25bb17220 */ /* 0x000fe20000410000 */
[----:B------:R-:W-:-:S03]  /*6030*/  IADD3 R188, R176, 0xf, RZ ;  /* 0x0000000fb0bc7810 */ /* 0x000fc60007ffe0ff */
[----:B------:R-:W-:Y:S01]  /*6040*/  FMUL.FTZ R182, R91, R182 ;  /* 0x000000b65bb67220 */ /* 0x000fe20000410000 */
[----:B------:R-:W-:Y:S01]  /*6050*/  MUFU.SIN R186, R175 ;  /* 0x000000af00ba7308 */ /* 0x000fe20000000400 */
[-C--:B------:R-:W-:Y:S01]  /*6060*/  FMUL.FTZ R51, R119, R146.reuse ;  /* 0x0000009277337220 */ /* 0x080fe20000410000 */
[----:B------:R-:W-:Y:S01]  /*6070*/  FSEL R178, R47, RZ, !P5 ;  /* 0x000000ff2fb27208 */ /* 0x000fe20006800000 */
[----:B------:R-:W-:Y:S01]  /*6080*/  FMUL.FTZ R49, R117, R146 ;  /* 0x0000009275317220 */ /* 0x000fe20000410000 */
[----:B------:R-:W-:Y:S02]  /*6090*/  FSEL R177, R177, RZ, !P5 ;  /* 0x000000ffb1b17208 */ /* 0x000fe40006800000 */
[----:B------:R-:W-:Y:S02]  /*60a0*/  FSEL R176, R182, RZ, !P5 ;  /* 0x000000ffb6b07208 */ /* 0x000fe40006800000 */
[----:B------:R0:W-:Y:S01]  /*60b0*/  MUFU.COS R198, R175 ;  /* 0x000000af00c67308 */ /* 0x0001e20000000000 */
[----:B------:R-:W-:-:S02]  /*60c0*/  FMUL.FTZ R12, R15, R54 ;  /* 0x000000360f0c7220 */ /* 0x000fc40000410000 */
[C---:B------:R-:W-:Y:S02]  /*60d0*/  FMUL.FTZ R180, R15.reuse, R58 ;  /* 0x0000003a0fb47220 */ /* 0x040fe40000410000 */
[----:B------:R-:W-:Y:S01]  /*60e0*/  FMUL.FTZ R41, R15, R62 ;  /* 0x0000003e0f297220 */ /* 0x000fe20000410000 */
[----:B0-----:R-:W-:Y:S02]  /*60f0*/  FSEL R175, R55, 1, !P5 ;  /* 0x3f80000037af7808 */ /* 0x001fe40006800000 */
[----:B------:R-:W-:Y:S01]  /*6100*/  ISETP.GE.U32.AND P5, PT, R188, R35, PT ;  /* 0x00000023bc00720c */ /* 0x000fe20003fa6070 */
[----:B------:R-:W-:Y:S02]  /*6110*/  FFMA.FTZ R188, R117, R144, R51 ;  /* 0x0000009075bc7223 */ /* 0x000fe40000010033 */
[C---:B------:R-:W-:Y:S02]  /*6120*/  FMUL.FTZ R43, R15.reuse, R64 ;  /* 0x000000400f2b7220 */ /* 0x040fe40000410000 */
[----:B------:R-:W-:-:S02]  /*6130*/  FMUL.FTZ R47, R15, R66 ;  /* 0x000000420f2f7220 */ /* 0x000fc40000410000 */
[----:B------:R-:W-:Y:S02]  /*6140*/  FFMA.FTZ R182, R119, R144, -R49 ;  /* 0x0000009077b67223 */ /* 0x000fe40000010831 */
[----:B------:R-:W-:Y:S02]  /*6150*/  FMUL.FTZ R15, R5, R64 ;  /* 0x00000040050f7220 */ /* 0x000fe40000410000 */
[----:B------:R-:W-:Y:S02]  /*6160*/  FADD.FTZ R188, R133, R188 ;  /* 0x000000bc85bc7221 */ /* 0x000fe40000010000 */
[----:B------:R-:W-:Y:S02]  /*6170*/  FADD.FTZ R182, R131, R182 ;  /* 0x000000b683b67221 */ /* 0x000fe40000010000 */
[----:B------:R-:W-:Y:S02]  /*6180*/  FMUL.RZ R51, R15, 0.15915493667125701904 ;  /* 0x3e22f9830f337820 */ /* 0x000fe4000040c000 */
[C---:B------:R-:W-:Y:S01]  /*6190*/  FMUL.FTZ R15, R149.reuse, R188 ;  /* 0x000000bc950f7220 */ /* 0x040fe20000410000 */
[----:B------:R-:W0:Y:S01]  /*61a0*/  MUFU.EX2 R180, R180 ;  /* 0x000000b400b47308 */ /* 0x000e220000000800 */
[----:B------:R-:W-:-:S02]  /*61b0*/  FMUL.FTZ R49, R149, R182 ;  /* 0x000000b695317220 */ /* 0x000fc40000410000 */
[C---:B------:R-:W-:Y:S02]  /*61c0*/  FFMA.FTZ R182, R145.reuse, R182, -R15 ;  /* 0x000000b691b67223 */ /* 0x040fe4000001080f */
[----:B------:R-:W-:Y:S02]  /*61d0*/  FFMA.FTZ R188, R145, R188, R49 ;  /* 0x000000bc91bc7223 */ /* 0x000fe40000010031 */
[----:B------:R-:W-:Y:S01]  /*61e0*/  FADD.FTZ R182, R147, R182 ;  /* 0x000000b693b67221 */ /* 0x000fe20000010000 */
[----:B------:R-:W1:Y:S01]  /*61f0*/  MUFU.EX2 R12, R12 ;  /* 0x0000000c000c7308 */ /* 0x000e620000000800 */
[C---:B------:R-:W-:Y:S02]  /*6200*/  FMUL.FTZ R7, R37.reuse, R7 ;  /* 0x0000000725077220 */ /* 0x040fe40000410000 */
[----:B------:R-:W-:Y:S02]  /*6210*/  FMUL.FTZ R6, R37, R6 ;  /* 0x0000000625067220 */ /* 0x000fe40000410000 */
[----:B------:R-:W-:-:S02]  /*6220*/  FADD.FTZ R188, R143, R188 ;  /* 0x000000bc8fbc7221 */ /* 0x000fc40000010000 */
[C---:B------:R-:W-:Y:S01]  /*6230*/  FMUL.FTZ R37, R165.reuse, R182 ;  /* 0x000000b6a5257220 */ /* 0x040fe20000410000 */
[----:B------:R-:W4:Y:S01]  /*6240*/  MUFU.EX2 R41, R41 ;  /* 0x0000002900297308 */ /* 0x000f220000000800 */
[-C--:B------:R-:W-:Y:S02]  /*6250*/  FMUL.FTZ R15, R165, R188.reuse ;  /* 0x000000bca50f7220 */ /* 0x080fe40000410000 */
[----:B------:R-:W-:Y:S02]  /*6260*/  FFMA.FTZ R188, R166, R188, R37 ;  /* 0x000000bca6bc7223 */ /* 0x000fe40000010025 */
[C---:B0-----:R-:W-:Y:S02]  /*6270*/  FMUL.FTZ R59, R180.reuse, R59 ;  /* 0x0000003bb43b7220 */ /* 0x041fe40000410000 */
[----:B------:R-:W-:Y:S02]  /*6280*/  FMUL.FTZ R53, R180, R53 ;  /* 0x00000035b4357220 */ /* 0x000fe40000410000 */
[----:B------:R-:W-:-:S02]  /*6290*/  FMUL.FTZ R5, R5, R66 ;  /* 0x0000004205057220 */ /* 0x000fc40000410000 */
[----:B------:R-:W-:Y:S02]  /*62a0*/  FFMA.FTZ R180, R166, R182, -R15 ;  /* 0x000000b6a6b47223 */ /* 0x000fe4000001080f */
[----:B------:R-:W-:Y:S01]  /*62b0*/  FADD.FTZ R188, R157, R188 ;  /* 0x000000bc9dbc7221 */ /* 0x000fe20000010000 */
[----:B------:R-:W-:Y:S01]  /*62c0*/  MUFU.EX2 R43, R43 ;  /* 0x0000002b002b7308 */ /* 0x000fe20000000800 */
[C---:B-1----:R-:W-:Y:S02]  /*62d0*/  FMUL.FTZ R39, R12.reuse, R39 ;  /* 0x000000270c277220 */ /* 0x042fe40000410000 */
[----:B------:R-:W-:Y:S02]  /*62e0*/  FMUL.FTZ R14, R12, R14 ;  /* 0x0000000e0c0e7220 */ /* 0x000fe40000410000 */
[----:B------:R-:W-:Y:S02]  /*62f0*/  FMUL.RZ R49, R5, 0.15915493667125701904 ;  /* 0x3e22f98305317820 */ /* 0x000fe4000040c000 */
[----:B------:R-:W-:Y:S01]  /*6300*/  FADD.FTZ R180, R159, R180 ;  /* 0x000000b49fb47221 */ /* 0x000fe20000010000 */
[----:B------:R-:W0:Y:S01]  /*6310*/  MUFU.SIN R12, R51 ;  /* 0x00000033000c7308 */ /* 0x000e220000000400 */
[----:B------:R-:W-:-:S02]  /*6320*/  FMUL.FTZ R5, R135, R188 ;  /* 0x000000bc87057220 */ /* 0x000fc40000410000 */
[----:B------:R-:W-:Y:S02]  /*6330*/  FMUL.FTZ R15, R121, R146 ;  /* 0x00000092790f7220 */ /* 0x000fe40000410000 */
[-C--:B------:R-:W-:Y:S02]  /*6340*/  FMUL.FTZ R37, R135, R180.reuse ;  /* 0x000000b487257220 */ /* 0x080fe40000410000 */
[----:B------:R-:W-:Y:S01]  /*6350*/  FFMA.FTZ R190, R141, R180, -R5 ;  /* 0x000000b48dbe7223 */ /* 0x000fe20000010805 */
[----:B------:R-:W-:Y:S01]  /*6360*/  MUFU.EX2 R47, R47 ;  /* 0x0000002f002f7308 */ /* 0x000fe20000000800 */
[----:B----4-:R-:W-:Y:S02]  /*6370*/  FMUL.FTZ R193, R41, R186 ;  /* 0x000000ba29c17220 */ /* 0x010fe40000410000 */
[C---:B------:R-:W-:Y:S02]  /*6380*/  FMUL.FTZ R5, R123.reuse, R146 ;  /* 0x000000927b057220 */ /* 0x040fe40000410000 */
[----:B------:R-:W-:-:S03]  /*6390*/  FFMA.FTZ R186, R123, R144, R15 ;  /* 0x000000907bba7223 */ /* 0x000fc6000001000f */
[----:B------:R-:W1:Y:S01]  /*63a0*/  MUFU.SIN R180, R49 ;  /* 0x0000003100b47308 */ /* 0x000e620000000400 */
[C---:B------:R-:W-:Y:S02]  /*63b0*/  FMUL.FTZ R45, R184.reuse, R45 ;  /* 0x0000002db82d7220 */ /* 0x040fe40000410000 */
[----:B------:R-:W-:Y:S02]  /*63c0*/  FMUL.FTZ R57, R184, R57 ;  /* 0x00000039b8397220 */ /* 0x000fe40000410000 */
[----:B------:R-:W-:Y:S02]  /*63d0*/  FFMA.FTZ R188, R141, R188, R37 ;  /* 0x000000bc8dbc7223 */ /* 0x000fe40000010025 */
[----:B------:R-:W-:Y:S01]  /*63e0*/  FFMA.FTZ R184, R121, R144, -R5 ;  /* 0x0000009079b87223 */ /* 0x000fe20000010805 */
[----:B------:R-:W4:Y:S01]  /*63f0*/  MUFU.COS R200, R51 ;  /* 0x0000003300c87308 */ /* 0x000f220000000000 */
[----:B------:R-:W-:Y:S02]  /*6400*/  FADD.FTZ R190, R137, R190 ;  /* 0x000000be89be7221 */ /* 0x000fe40000010000 */
[----:B------:R-:W-:-:S02]  /*6410*/  FMUL.FTZ R5, R149, R186 ;  /* 0x000000ba95057220 */ /* 0x000fc40000410000 */
[----:B------:R-:W-:Y:S02]  /*6420*/  FMUL.FTZ R15, R149, R184 ;  /* 0x000000b8950f7220 */ /* 0x000fe40000410000 */
[----:B------:R-:W-:Y:S01]  /*6430*/  FADD.FTZ R188, R139, R188 ;  /* 0x000000bc8bbc7221 */ /* 0x000fe20000010000 */
[----:B------:R-:W5:Y:S01]  /*6440*/  MUFU.COS R182, R49 ;  /* 0x0000003100b67308 */ /* 0x000f620000000000 */
[----:B------:R-:W-:Y:S02]  /*6450*/  FMUL.FTZ R37, R161, R190 ;  /* 0x000000bea1257220 */ /* 0x000fe40000410000 */
[----:B------:R-:W-:Y:S02]  /*6460*/  FFMA.FTZ R184, R145, R184, -R5 ;  /* 0x000000b891b87223 */ /* 0x000fe40000010805 */
[----:B0-----:R-:W-:Y:S02]  /*6470*/  FMUL.FTZ R199, R43, R12 ;  /* 0x0000000c2bc77220 */ /* 0x001fe40000410000 */
[----:B------:R-:W-:-:S02]  /*6480*/  FFMA.FTZ R12, R164, R188, R37 ;  /* 0x000000bca40c7223 */ /* 0x000fc40000010025 */
[----:B------:R-:W-:Y:S02]  /*6490*/  FFMA.FTZ R15, R145, R186, R15 ;  /* 0x000000ba910f7223 */ /* 0x000fe4000001000f */
[----:B------:R-:W-:Y:S02]  /*64a0*/  FMUL.FTZ R37, R161, R188 ;  /* 0x000000bca1257220 */ /* 0x000fe40000410000 */
[----:B------:R-:W-:Y:S02]  /*64b0*/  FMUL.FTZ R5, R165, R184 ;  /* 0x000000b8a5057220 */ /* 0x000fe40000410000 */
[----:B------:R-:W-:Y:S02]  /*64c0*/  FMUL.FTZ R198, R41, R198 ;  /* 0x000000c629c67220 */ /* 0x000fe40000410000 */
[----:B-1----:R-:W-:Y:S02]  /*64d0*/  FMUL.FTZ R201, R47, R180 ;  /* 0x000000b42fc97220 */ /* 0x002fe40000410000 */
[----:B------:R-:W-:-:S02]  /*64e0*/  FFMA.FTZ R37, R164, R190, -R37 ;  /* 0x000000bea4257223 */ /* 0x000fc40000010825 */
[-C--:B------:R-:W-:Y:S02]  /*64f0*/  FFMA.FTZ R180, R166, R15.reuse, R5 ;  /* 0x0000000fa6b47223 */ /* 0x080fe40000010005 */
[----:B------:R-:W-:Y:S01]  /*6500*/  FADD.FTZ R41, R163, R12 ;  /* 0x0000000ca3297221 */ /* 0x000fe20000010000 */
[----:B------:R-:W-:Y:S01]  /*6510*/  LDS.U16 R5, [R127+0x24] ;  /* 0x000024007f057984 */ /* 0x000fe20000000400 */
[----:B------:R-:W-:Y:S02]  /*6520*/  FMUL.FTZ R15, R165, R15 ;  /* 0x0000000fa50f7220 */ /* 0x000fe40000410000 */
[----:B----4-:R-:W-:Y:S01]  /*6530*/  FMUL.FTZ R200, R43, R200 ;  /* 0x000000c82bc87220 */ /* 0x010fe20000410000 */
[----:B------:R-:W0:Y:S01]  /*6540*/  LDS.U16 R12, [R127+0x26] ;  /* 0x000026007f0c7984 */ /* 0x000e220000000400 */
[----:B------:R-:W-:Y:S02]  /*6550*/  FADD.FTZ R37, R162, R37 ;  /* 0x00000025a2257221 */ /* 0x000fe40000010000 */
[----:B------:R-:W-:-:S02]  /*6560*/  FMUL.FTZ R43, R167, R41 ;  /* 0x00000029a72b7220 */ /* 0x000fc40000410000 */
[----:B------:R-:W-:Y:S02]  /*6570*/  FFMA.FTZ R184, R166, R184, -R15 ;  /* 0x000000b8a6b87223 */ /* 0x000fe4000001080f */
[----:B------:R-:W-:Y:S02]  /*6580*/  FMUL.FTZ R15, R135, R180 ;  /* 0x000000b4870f7220 */ /* 0x000fe40000410000 */
[----:B-----5:R-:W-:Y:S02]  /*6590*/  FMUL.FTZ R205, R47, R182 ;  /* 0x000000b62fcd7220 */ /* 0x020fe40000410000 */
[-C--:B------:R-:W-:Y:S02]  /*65a0*/  FMUL.FTZ R47, R167, R37.reuse ;  /* 0x00000025a72f7220 */ /* 0x080fe40000410000 */
[----:B------:R-:W-:Y:S02]  /*65b0*/  FFMA.FTZ R43, R170, R37, -R43 ;  /* 0x00000025aa2b7223 */ /* 0x000fe4000001082b */
[----:B------:R-:W-:-:S02]  /*65c0*/  FMUL.FTZ R37, R135, R184 ;  /* 0x000000b887257220 */ /* 0x000fc40000410000 */
[C---:B------:R-:W-:Y:S02]  /*65d0*/  FFMA.FTZ R15, R141.reuse, R184, -R15 ;  /* 0x000000b88d0f7223 */ /* 0x040fe4000001080f */
[----:B------:R-:W-:Y:S02]  /*65e0*/  FFMA.FTZ R182, R170, R41, R47 ;  /* 0x00000029aab67223 */ /* 0x000fe4000001002f */
[----:B------:R-:W-:Y:S02]  /*65f0*/  FADD.FTZ R47, R168, R43 ;  /* 0x0000002ba82f7221 */ /* 0x000fe40000010000 */
[----:B------:R-:W-:Y:S02]  /*6600*/  FFMA.FTZ R37, R141, R180, R37 ;  /* 0x000000b48d257223 */ /* 0x000fe40000010025 */
[C---:B------:R-:W-:Y:S02]  /*6610*/  FMUL.FTZ R43, R161.reuse, R15 ;  /* 0x0000000fa12b7220 */ /* 0x040fe40000410000 */
[----:B------:R-:W-:-:S02]  /*6620*/  FMUL.FTZ R41, R161, R37 ;  /* 0x00000025a1297220 */ /* 0x000fc40000410000 */
[C---:B------:R-:W-:Y:S02]  /*6630*/  FFMA.FTZ R43, R164.reuse, R37, R43 ;  /* 0x00000025a42b7223 */ /* 0x040fe4000001002b */
[----:B------:R-:W-:Y:S02]  /*6640*/  FFMA.FTZ R41, R164, R15, -R41 ;  /* 0x0000000fa4297223 */ /* 0x000fe40000010829 */
[----:B------:R-:W-:Y:S02]  /*6650*/  FMUL.FTZ R15, R167, R43 ;  /* 0x0000002ba70f7220 */ /* 0x000fe40000410000 */
[----:B------:R-:W-:Y:S02]  /*6660*/  FADD.FTZ R182, R169, R182 ;  /* 0x000000b6a9b67221 */ /* 0x000fe40000010000 */
[----:B------:R-:W-:Y:S02]  /*6670*/  FMUL.FTZ R49, R174, R47 ;  /* 0x0000002fae317220 */ /* 0x000fe40000410000 */
[----:B------:R-:W-:-:S02]  /*6680*/  FMUL.FTZ R37, R167, R41 ;  /* 0x00000029a7257220 */ /* 0x000fc40000410000 */
[----:B------:R-:W-:Y:S02]  /*6690*/  FFMA.FTZ R41, R170, R41, -R15 ;  /* 0x00000029aa297223 */ /* 0x000fe4000001080f */
[----:B------:R-:W1:Y:S01]  /*66a0*/  LDS.U16 R15, [R127+0x28] ;  /* 0x000028007f0f7984 */ /* 0x000e620000000400 */
[-C--:B------:R-:W-:Y:S02]  /*66b0*/  FMUL.FTZ R180, R174, R182.reuse ;  /* 0x000000b6aeb47220 */ /* 0x080fe40000410000 */
[C---:B------:R-:W-:Y:S02]  /*66c0*/  FFMA.FTZ R49, R171.reuse, R182, R49 ;  /* 0x000000b6ab317223 */ /* 0x040fe40000010031 */
[----:B------:R-:W-:Y:S02]  /*66d0*/  FFMA.FTZ R180, R171, R47, -R180 ;  /* 0x0000002fabb47223 */ /* 0x000fe400000108b4 */
[----:B------:R-:W-:Y:S02]  /*66e0*/  FADD.FTZ R49, R172, R49 ;  /* 0x00000031ac317221 */ /* 0x000fe40000010000 */
[----:B------:R-:W-:-:S02]  /*66f0*/  FFMA.FTZ R43, R170, R43, R37 ;  /* 0x0000002baa2b7223 */ /* 0x000fc40000010025 */
[----:B------:R-:W-:Y:S01]  /*6700*/  FADD.FTZ R180, R173, R180 ;  /* 0x000000b4adb47221 */ /* 0x000fe20000010000 */
[----:B------:R-:W4:Y:S01]  /*6710*/  LDS.U16 R37, [R127+0x2a] ;  /* 0x00002a007f257984 */ /* 0x000f220000000400 */
[C---:B------:R-:W-:Y:S02]  /*6720*/  FMUL.FTZ R47, R178.reuse, R49 ;  /* 0x00000031b22f7220 */ /* 0x040fe40000410000 */
[-C--:B------:R-:W-:Y:S02]  /*6730*/  FMUL.FTZ R182, R178, R180.reuse ;  /* 0x000000b4b2b67220 */ /* 0x080fe40000410000 */
[----:B------:R-:W-:Y:S02]  /*6740*/  FFMA.FTZ R184, R175, R180, -R47 ;  /* 0x000000b4afb87223 */ /* 0x000fe4000001082f */
[----:B------:R-:W-:-:S04]  /*6750*/  FMUL.FTZ R180, R174, R43 ;  /* 0x0000002baeb47220 */ /* 0x000fc80000410000 */
[-C--:B------:R-:W-:Y:S02]  /*6760*/  FFMA.FTZ R47, R171, R41.reuse, -R180 ;  /* 0x00000029ab2f7223 */ /* 0x080fe400000108b4 */
[----:B------:R-:W-:Y:S01]  /*6770*/  FMUL.FTZ R180, R174, R41 ;  /* 0x00000029aeb47220 */ /* 0x000fe20000410000 */
[----:B0-----:R-:W-:Y:S01]  /*6780*/  PRMT R41, RZ, 0x5410, R12 ;  /* 0x00005410ff297816 */ /* 0x001fe2000000000c */
[----:B------:R-:W-:Y:S01]  /*6790*/  FFMA.FTZ R49, R175, R49, R182 ;  /* 0x00000031af317223 */ /* 0x000fe200000100b6 */
[----:B------:R-:W-:Y:S01]  /*67a0*/  FSEL R179, R14, RZ, !P6 ;  /* 0x000000ff0eb37208 */ /* 0x000fe20007000000 */
[----:B------:R-:W-:Y:S01]  /*67b0*/  FADD.FTZ R184, R177, R184 ;  /* 0x000000b8b1b87221 */ /* 0x000fe20000010000 */
[----:B------:R-:W-:Y:S01]  /*67c0*/  PRMT R5, RZ, 0x5410, R5 ;  /* 0x00005410ff057816 */ /* 0x000fe20000000005 */
[----:B------:R-:W-:Y:S01]  /*67d0*/  FADD.FTZ R49, R176, R49 ;  /* 0x00000031b0317221 */ /* 0x000fe20000010000 */
[----:B------:R-:W-:Y:S01]  /*67e0*/  FSEL R182, R39, 1, !P6 ;  /* 0x3f80000027b67808 */ /* 0x000fe20007000000 */
[----:B------:R-:W-:Y:S01]  /*67f0*/  FMUL.FTZ R41, R92, R41 ;  /* 0x000000295c297220 */ /* 0x000fe20000410000 */
[----:B------:R-:W0:Y:S01]  /*6800*/  LDS.U16 R14, [R127+0x2c] ;  /* 0x00002c007f0e7984 */ /* 0x000e220000000400 */
[----:B------:R-:W-:-:S02]  /*6810*/  FMUL.FTZ R12, R179, R184 ;  /* 0x000000b8b30c7220 */ /* 0x000fc40000410000 */
[----:B------:R-:W-:Y:S01]  /*6820*/  FMUL.FTZ R51, R179, R49 ;  /* 0x00000031b3337220 */ /* 0x000fe20000410000 */
[----:B------:R-:W5:Y:S01]  /*6830*/  LDS.U16 R39, [R127+0x2e] ;  /* 0x00002e007f277984 */ /* 0x000f620000000400 */
[----:B------:R-:W-:Y:S01]  /*6840*/  FMUL.FTZ R5, R92, R5 ;  /* 0x000000055c057220 */ /* 0x000fe20000410000 */
[----:B------:R-:W-:Y:S01]  /*6850*/  FSEL R181, R41, RZ, !P6 ;  /* 0x000000ff29b57208 */ /* 0x000fe20007000000 */
[----:B------:R-:W-:Y:S02]  /*6860*/  FFMA.FTZ R43, R171, R43, R180 ;  /* 0x0000002bab2b7223 */ /* 0x000fe400000100b4 */
[----:B------:R-:W-:Y:S01]  /*6870*/  FFMA.FTZ R12, R182, R49, R12 ;  /* 0x00000031b60c7223 */ /* 0x000fe2000001000c */
[----:B------:R-:W-:Y:S01]  /*6880*/  FSEL R183, R6, RZ, !P0 ;  /* 0x000000ff06b77208 */ /* 0x000fe20004000000 */
[----:B------:R-:W-:Y:S01]  /*6890*/  FFMA.FTZ R51, R182, R184, -R51 ;  /* 0x000000b8b6337223 */ /* 0x000fe20000010833 */
[----:B------:R-:W-:Y:S01]  /*68a0*/  FSEL R180, R5, RZ, !P6 ;  /* 0x000000ff05b47208 */ /* 0x000fe20007000000 */
[----:B------:R-:W-:Y:S01]  /*68b0*/  FMUL.FTZ R6, R178, R43 ;  /* 0x0000002bb2067220 */ /* 0x000fe20000410000 */
[----:B------:R-:W-:Y:S01]  /*68c0*/  FSEL R184, R7, 1, !P0 ;  /* 0x3f80000007b87808 */ /* 0x000fe20004000000 */
[----:B------:R-:W-:-:S02]  /*68d0*/  FADD.FTZ R7, R181, R12 ;  /* 0x0000000cb5077221 */ /* 0x000fc40000010000 */
[-C--:B------:R-:W-:Y:S02]  /*68e0*/  FMUL.FTZ R12, R178, R47.reuse ;  /* 0x0000002fb20c7220 */ /* 0x080fe40000410000 */
[----:B------:R-:W-:Y:S01]  /*68f0*/  FFMA.FTZ R47, R175, R47, -R6 ;  /* 0x0000002faf2f7223 */ /* 0x000fe20000010806 */
[----:B-1----:R-:W-:Y:S01]  /*6900*/  PRMT R6, RZ, 0x5410, R15 ;  /* 0x00005410ff067816 */ /* 0x002fe2000000000f */
[----:B------:R-:W-:Y:S02]  /*6910*/  FADD.FTZ R51, R180, R51 ;  /* 0x00000033b4337221 */ /* 0x000fe40000010000 */
[----:B------:R-:W-:Y:S02]  /*6920*/  FMUL.FTZ R5, R183, R7 ;  /* 0x00000007b7057220 */ /* 0x000fe40000410000 */
[----:B------:R-:W-:Y:S02]  /*6930*/  FFMA.FTZ R43, R175, R43, R12 ;  /* 0x0000002baf2b7223 */ /* 0x000fe4000001000c */
[----:B------:R-:W-:-:S02]  /*6940*/  FFMA.FTZ R186, R184, R51, -R5 ;  /* 0x00000033b8ba7223 */ /* 0x000fc40000010805 */
[----:B------:R-:W-:Y:S02]  /*6950*/  FMUL.FTZ R12, R183, R51 ;  /* 0x00000033b70c7220 */ /* 0x000fe40000410000 */
[----:B------:R-:W-:Y:S02]  /*6960*/  FMUL.FTZ R5, R179, R43 ;  /* 0x0000002bb3057220 */ /* 0x000fe40000410000 */
[C---:B------:R-:W-:Y:S02]  /*6970*/  FMUL.FTZ R189, R93.reuse, R6 ;  /* 0x000000065dbd7220 */ /* 0x040fe40000410000 */
[----:B------:R-:W1:Y:S01]  /*6980*/  LDS.U16 R6, [R127+0x32] ;  /* 0x000032007f067984 */ /* 0x000e620000000400 */
[----:B------:R-:W-:Y:S01]  /*6990*/  FFMA.FTZ R49, R184, R7, R12 ;  /* 0x00000007b8317223 */ /* 0x000fe2000001000c */
[----:B----4-:R-:W-:Y:S01]  /*69a0*/  PRMT R12, RZ, 0x5410, R37 ;  /* 0x00005410ff0c7816 */ /* 0x010fe20000000025 */
[----:B------:R-:W-:Y:S01]  /*69b0*/  FFMA.FTZ R41, R182, R47, -R5 ;  /* 0x0000002fb6297223 */ /* 0x000fe20000010805 */
[----:B------:R-:W-:Y:S04]  /*69c0*/  LDS.U16 R7, [R127+0x34] ;  /* 0x000034007f077984 */ /* 0x000fe80000000400 */
[----:B------:R-:W4:Y:S01]  /*69d0*/  LDS.U16 R5, [R127+0x30] ;  /* 0x000030007f057984 */ /* 0x000f220000000400 */
[----:B------:R-:W-:Y:S01]  /*69e0*/  FMUL.FTZ R188, R93, R12 ;  /* 0x0000000c5dbc7220 */ /* 0x000fe20000410000 */
[----:B------:R-:W-:-:S02]  /*69f0*/  FSEL R185, R53, RZ, !P1 ;  /* 0x000000ff35b97208 */ /* 0x000fc40004800000 */
[----:B------:R-:W2:Y:S02]  /*6a00*/  LDS.U16 R12, [R127+0x36] ;  /* 0x000036007f0c7984 */ /* 0x000ea40000000400 */
[----:B------:R-:W-:Y:S02]  /*6a10*/  FSEL R188, R188, RZ, !P0 ;  /* 0x000000ffbcbc7208 */ /* 0x000fe40004000000 */
[----:B------:R-:W-:Y:S01]  /*6a20*/  FSEL R189, R189, RZ, !P0 ;  /* 0x000000ffbdbd7208 */ /* 0x000fe20004000000 */
[----:B------:R-:W-:Y:S02]  /*6a30*/  FMUL.FTZ R47, R179, R47 ;  /* 0x0000002fb32f7220 */ /* 0x000fe40000410000 */
[----:B------:R-:W-:Y:S01]  /*6a40*/  FADD.FTZ R49, R188, R49 ;  /* 0x00000031bc317221 */ /* 0x000fe20000010000 */
[----:B0-----:R-:W-:Y:S01]  /*6a50*/  PRMT R15, RZ, 0x5410, R14 ;  /* 0x00005410ff0f7816 */ /* 0x001fe2000000000e */
[----:B------:R-:W-:Y:S01]  /*6a60*/  FADD.FTZ R14, R189, R186 ;  /* 0x000000babd0e7221 */ /* 0x000fe20000010000 */
[----:B------:R-:W-:Y:S01]  /*6a70*/  FSEL R190, R59, 1, !P1 ;  /* 0x3f8000003bbe7808 */ /* 0x000fe20004800000 */
[----:B------:R-:W-:Y:S01]  /*6a80*/  FMUL.FTZ R37, R185, R49 ;  /* 0x00000031b9257220 */ /* 0x000fe20000410000 */
[----:B-----5:R-:W-:Y:S01]  /*6a90*/  PRMT R39, RZ, 0x5410, R39 ;  /* 0x00005410ff277816 */ /* 0x020fe20000000027 */
[----:B------:R-:W-:-:S02]  /*6aa0*/  FFMA.FTZ R47, R182, R43, R47 ;  /* 0x0000002bb62f7223 */ /* 0x000fc4000001002f */
[----:B------:R-:W-:Y:S02]  /*6ab0*/  FMUL.FTZ R15, R94, R15 ;  /* 0x0000000f5e0f7220 */ /* 0x000fe40000410000 */
[-C--:B------:R-:W-:Y:S02]  /*6ac0*/  FMUL.FTZ R51, R185, R14.reuse ;  /* 0x0000000eb9337220 */ /* 0x080fe40000410000 */
[----:B------:R-:W-:Y:S02]  /*6ad0*/  FFMA.FTZ R37, R190, R14, -R37 ;  /* 0x0000000ebe257223 */ /* 0x000fe40000010825 */
[----:B------:R-:W-:Y:S01]  /*6ae0*/  FMUL.FTZ R14, R183, R47 ;  /* 0x0000002fb70e7220 */ /* 0x000fe20000410000 */
[----:B------:R-:W-:Y:S01]  /*6af0*/  FSEL R186, R15, RZ, !P1 ;  /* 0x000000ff0fba7208 */ /* 0x000fe20004800000 */
[----:B------:R-:W-:Y:S02]  /*6b00*/  FMUL.FTZ R39, R94, R39 ;  /* 0x000000275e277220 */ /* 0x000fe40000410000 */
[----:B------:R-:W-:-:S02]  /*6b10*/  FMUL.FTZ R15, R183, R41 ;  /* 0x00000029b70f7220 */ /* 0x000fc40000410000 */
[----:B------:R-:W-:Y:S01]  /*6b20*/  FFMA.FTZ R41, R184, R41, -R14 ;  /* 0x00000029b8297223 */ /* 0x000fe2000001080e */
[----:B------:R-:W-:Y:S01]  /*6b30*/  FSEL R187, R39, RZ, !P1 ;  /* 0x000000ff27bb7208 */ /* 0x000fe20004800000 */
[----:B------:R-:W0:Y:S01]  /*6b40*/  LDS.U16 R14, [R127+0x38] ;  /* 0x000038007f0e7984 */ /* 0x000e220000000400 */
[----:B------:R-:W-:Y:S01]  /*6b50*/  FSEL R191, R57, RZ, !P2 ;  /* 0x000000ff39bf7208 */ /* 0x000fe20005000000 */
[----:B------:R-:W-:Y:S02]  /*6b60*/  FFMA.FTZ R194, R190, R49, R51 ;  /* 0x00000031bec27223 */ /* 0x000fe40000010033 */
[----:B------:R-:W-:Y:S02]  /*6b70*/  FADD.FTZ R37, R186, R37 ;  /* 0x00000025ba257221 */ /* 0x000fe40000010000 */
[----:B------:R-:W-:Y:S01]  /*6b80*/  FFMA.FTZ R47, R184, R47, R15 ;  /* 0x0000002fb82f7223 */ /* 0x000fe2000001000f */
[----:B------:R-:W-:Y:S01]  /*6b90*/  FSEL R192, R45, 1, !P2 ;  /* 0x3f8000002dc07808 */ /* 0x000fe20005000000 */
[----:B------:R-:W5:Y:S01]  /*6ba0*/  LDS.U16 R15, [R127+0x3a] ;  /* 0x00003a007f0f7984 */ /* 0x000f620000000400 */
[----:B------:R-:W-:Y:S01]  /*6bb0*/  FADD.FTZ R194, R187, R194 ;  /* 0x000000c2bbc27221 */ /* 0x000fe20000010000 */
[----:B-1----:R-:W-:Y:S01]  /*6bc0*/  PRMT R6, RZ, 0x5410, R6 ;  /* 0x00005410ff067816 */ /* 0x002fe20000000006 */
[----:B------:R-:W-:-:S02]  /*6bd0*/  FMUL.FTZ R43, R191, R37 ;  /* 0x00000025bf2b7220 */ /* 0x000fc40000410000 */
[-C--:B------:R-:W-:Y:S02]  /*6be0*/  FMUL.FTZ R39, R191, R194.reuse ;  /* 0x000000c2bf277220 */ /* 0x080fe40000410000 */
[----:B------:R-:W-:Y:S01]  /*6bf0*/  FFMA.FTZ R43, R192, R194, R43 ;  /* 0x000000c2c02b7223 */ /* 0x000fe2000001002b */
[----:B----4-:R-:W-:Y:S01]  /*6c00*/  PRMT R194, RZ, 0x5410, R5 ;  /* 0x00005410ffc27816 */ /* 0x010fe20000000005 */
[C---:B------:R-:W-:Y:S01]  /*6c10*/  FMUL.FTZ R196, R95.reuse, R6 ;  /* 0x000000065fc47220 */ /* 0x040fe20000410000 */
[----:B------:R-:W-:Y:S04]  /*6c20*/  LDS.U16 R5, [R127+0x3c] ;  /* 0x00003c007f057984 */ /* 0x000fe80000000400 */
[----:B------:R-:W1:Y:S01]  /*6c30*/  LDS.U16 R6, [R127+0x3e] ;  /* 0x00003e007f067984 */ /* 0x000e620000000400 */
[----:B------:R-:W-:-:S02]  /*6c40*/  FMUL.FTZ R194, R95, R194 ;  /* 0x000000c25fc27220 */ /* 0x000fc40000410000 */
[----:B------:R-:W-:Y:S02]  /*6c50*/  FFMA.FTZ R204, R192, R37, -R39 ;  /* 0x00000025c0cc7223 */ /* 0x000fe40000010827 */
[----:B------:R-:W-:Y:S01]  /*6c60*/  FMUL.FTZ R37, R185, R47 ;  /* 0x0000002fb9257220 */ /* 0x000fe20000410000 */
[----:B------:R-:W-:Y:S02]  /*6c70*/  FSEL R197, R194, RZ, !P2 ;  /* 0x000000ffc2c57208 */ /* 0x000fe40005000000 */
[----:B------:R-:W-:Y:S01]  /*6c80*/  FSEL R196, R196, RZ, !P2 ;  /* 0x000000ffc4c47208 */ /* 0x000fe20005000000 */
[----:B------:R-:W-:Y:S01]  /*6c90*/  FFMA.FTZ R39, R190, R41, -R37 ;  /* 0x00000029be277223 */ /* 0x000fe20000010825 */
[----:B------:R-:W-:Y:S02]  /*6ca0*/  PRMT R7, RZ, 0x5410, R7 ;  /* 0x00005410ff077816 */ /* 0x000fe40000000007 */
[----:B--2---:R-:W-:Y:S01]  /*6cb0*/  PRMT R37, RZ, 0x5410, R12 ;  /* 0x00005410ff257816 */ /* 0x004fe2000000000c */
[----:B------:R-:W-:Y:S01]  /*6cc0*/  FADD.FTZ R204, R197, R204 ;  /* 0x000000ccc5cc7221 */ /* 0x000fe20000010000 */
[----:B------:R-:W-:Y:S01]  /*6cd0*/  FSEL R193, R193, RZ, !P3 ;  /* 0x000000ffc1c17208 */ /* 0x000fe20005800000 */
[----:B------:R-:W-:Y:S01]  /*6ce0*/  FADD.FTZ R43, R196, R43 ;  /* 0x0000002bc42b7221 */ /* 0x000fe20000010000 */
[----:B------:R-:W-:Y:S01]  /*6cf0*/  FSEL R198, R198, 1, !P3 ;  /* 0x3f800000c6c67808 */ /* 0x000fe20005800000 */
[----:B------:R-:W-:-:S02]  /*6d00*/  FMUL.FTZ R37, R96, R37 ;  /* 0x0000002560257220 */ /* 0x000fc40000410000 */
[----:B------:R-:W-:Y:S02]  /*6d10*/  FMUL.FTZ R7, R96, R7 ;  /* 0x0000000760077220 */ /* 0x000fe40000410000 */
[CC--:B------:R-:W-:Y:S02]  /*6d20*/  FMUL.FTZ R12, R193.reuse, R204.reuse ;  /* 0x000000ccc10c7220 */ /* 0x0c0fe40000410000 */
[----:B------:R-:W-:Y:S01]  /*6d30*/  FMUL.FTZ R45, R193, R43 ;  /* 0x0000002bc12d7220 */ /* 0x000fe20000410000 */
[----:B------:R-:W-:Y:S01]  /*6d40*/  FSEL R195, R37, RZ, !P3 ;  /* 0x000000ff25c37208 */ /* 0x000fe20005800000 */
[----:B------:R-:W-:Y:S01]  /*6d50*/  FMUL.FTZ R41, R185, R41 ;  /* 0x00000029b9297220 */ /* 0x000fe20000410000 */
[----:B------:R-:W-:Y:S01]  /*6d60*/  FSEL R194, R7, RZ, !P3 ;  /* 0x000000ff07c27208 */ /* 0x000fe20005800000 */
[C---:B------:R-:W-:Y:S02]  /*6d70*/  FFMA.FTZ R12, R198.reuse, R43, R12 ;  /* 0x0000002bc60c7223 */ /* 0x040fe4000001000c */
[----:B------:R-:W-:Y:S01]  /*6d80*/  FFMA.FTZ R45, R198, R204, -R45 ;  /* 0x000000ccc62d7223 */ /* 0x000fe2000001082d */
[----:B------:R-:W-:Y:S01]  /*6d90*/  FSEL R199, R199, RZ, !P4 ;  /* 0x000000ffc7c77208 */ /* 0x000fe20006000000 */
[----:B------:R-:W-:-:S02]  /*6da0*/  FFMA.FTZ R41, R190, R47, R41 ;  /* 0x0000002fbe297223 */ /* 0x000fc40000010029 */
[----:B------:R-:W-:Y:S02]  /*6db0*/  FADD.FTZ R37, R195, R12 ;  /* 0x0000000cc3257221 */ /* 0x000fe40000010000 */
[----:B------:R-:W-:Y:S01]  /*6dc0*/  FADD.FTZ R45, R194, R45 ;  /* 0x0000002dc22d7221 */ /* 0x000fe20000010000 */
[----:B0-----:R-:W-:Y:S01]  /*6dd0*/  PRMT R14, RZ, 0x5410, R14 ;  /* 0x00005410ff0e7816 */ /* 0x001fe2000000000e */
[C---:B------:R-:W-:Y:S01]  /*6de0*/  FMUL.FTZ R12, R191.reuse, R39 ;  /* 0x00000027bf0c7220 */ /* 0x040fe20000410000 */
[----:B------:R-:W-:Y:S01]  /*6df0*/  FSEL R200, R200, 1, !P4 ;  /* 0x3f800000c8c87808 */ /* 0x000fe20006000000 */
[----:B------:R-:W-:Y:S02]  /*6e00*/  FMUL.FTZ R7, R191, R41 ;  /* 0x00000029bf077220 */ /* 0x000fe40000410000 */
[----:B------:R-:W-:Y:S02]  /*6e10*/  FMUL.FTZ R47, R199, R45 ;  /* 0x0000002dc72f7220 */ /* 0x000fe40000410000 */
[----:B------:R-:W-:Y:S01]  /*6e20*/  FFMA.FTZ R41, R192, R41, R12 ;  /* 0x00000029c0297223 */ /* 0x000fe2000001000c */
[----:B-----5:R-:W-:Y:S01]  /*6e30*/  PRMT R12, RZ, 0x5410, R15 ;  /* 0x00005410ff0c7816 */ /* 0x020fe2000000000f */
[----:B------:R-:W-:-:S02]  /*6e40*/  FMUL.FTZ R14, R97, R14 ;  /* 0x0000000e610e7220 */ /* 0x000fc40000410000 */
[-C--:B------:R-:W-:Y:S02]  /*6e50*/  FMUL.FTZ R43, R199, R37.reuse ;  /* 0x00000025c72b7220 */ /* 0x080fe40000410000 */
[----:B------:R-:W-:Y:S02]  /*6e60*/  FFMA.FTZ R206, R200, R37, R47 ;  /* 0x00000025c8ce7223 */ /* 0x000fe4000001002f */
[----:B------:R-:W-:Y:S02]  /*6e70*/  FFMA.FTZ R7, R192, R39, -R7 ;  /* 0x00000027c0077223 */ /* 0x000fe40000010807 */
[----:B------:R-:W-:Y:S01]  /*6e80*/  FMUL.FTZ R37, R193, R41 ;  /* 0x00000029c1257220 */ /* 0x000fe20000410000 */
[----:B------:R-:W-:Y:S01]  /*6e90*/  FSEL R204, R14, RZ, !P4 ;  /* 0x000000ff0ecc7208 */ /* 0x000fe20006000000 */
[----:B------:R-:W-:Y:S02]  /*6ea0*/  FMUL.FTZ R12, R97, R12 ;  /* 0x0000000c610c7220 */ /* 0x000fe40000410000 */
[----:B------:R-:W-:-:S02]  /*6eb0*/  FFMA.FTZ R43, R200, R45, -R43 ;  /* 0x0000002dc82b7223 */ /* 0x000fc4000001082b */
[-C--:B------:R-:W-:Y:S02]  /*6ec0*/  FFMA.FTZ R37, R198, R7.reuse, -R37 ;  /* 0x00000007c6257223 */ /* 0x080fe40000010825 */
[----:B------:R-:W-:Y:S01]  /*6ed0*/  FMUL.FTZ R14, R193, R7 ;  /* 0x00000007c10e7220 */ /* 0x000fe20000410000 */
[----:B-1----:R-:W-:Y:S01]  /*6ee0*/  PRMT R7, RZ, 0x5410, R6 ;  /* 0x00005410ff077816 */ /* 0x002fe20000000006 */
[----:B------:R-:W-:Y:S01]  /*6ef0*/  FADD.FTZ R6, R204, R43 ;  /* 0x0000002bcc067221 */ /* 0x000fe20000010000 */
[----:B------:R-:W-:Y:S02]  /*6f00*/  FSEL R201, R201, RZ, !P5 ;  /* 0x000000ffc9c97208 */ /* 0x000fe40006800000 */
[----:B------:R-:W-:Y:S01]  /*6f10*/  FSEL R203, R12, RZ, !P4 ;  /* 0x000000ff0ccb7208 */ /* 0x000fe20006000000 */
[C---:B------:R-:W-:Y:S01]  /*6f20*/  FMUL.FTZ R7, R98.reuse, R7 ;  /* 0x0000000762077220 */ /* 0x040fe20000410000 */
[----:B------:R-:W-:Y:S01]  /*6f30*/  PRMT R5, RZ, 0x5410, R5 ;  /* 0x00005410ff057816 */ /* 0x000fe20000000005 */
[----:B------:R-:W-:Y:S01]  /*6f40*/  FMUL.FTZ R12, R201, R6 ;  /* 0x00000006c90c7220 */ /* 0x000fe20000410000 */
[----:B------:R-:W-:Y:S01]  /*6f50*/  FSEL R205, R205, 1, !P5 ;  /* 0x3f800000cdcd7808 */ /* 0x000fe20006800000 */
[----:B------:R-:W-:Y:S01]  /*6f60*/  FADD.FTZ R206, R203, R206 ;  /* 0x000000cecbce7221 */ /* 0x000fe20000010000 */
[----:B------:R-:W-:Y:S01]  /*6f70*/  FSEL R207, R7, RZ, !P5 ;  /* 0x000000ff07cf7208 */ /* 0x000fe20006800000 */
[----:B------:R-:W-:-:S02]  /*6f80*/  FMUL.FTZ R5, R98, R5 ;  /* 0x0000000562057220 */ /* 0x000fc40000410000 */
[-C--:B------:R-:W-:Y:S02]  /*6f90*/  FMUL.FTZ R7, R201, R206.reuse ;  /* 0x000000cec9077220 */ /* 0x080fe40000410000 */
[----:B------:R-:W-:Y:S01]  /*6fa0*/  FFMA.FTZ R12, R205, R206, R12 ;  /* 0x000000cecd0c7223 */ /* 0x000fe2000001000c */
[----:B------:R-:W-:Y:S01]  /*6fb0*/  FSEL R206, R5, RZ, !P5 ;  /* 0x000000ff05ce7208 */ /* 0x000fe20006800000 */
[----:B------:R-:W-:Y:S02]  /*6fc0*/  FFMA.FTZ R41, R198, R41, R14 ;  /* 0x00000029c6297223 */ /* 0x000fe4000001000e */
[----:B------:R-:W-:Y:S02]  /*6fd0*/  FFMA.FTZ R7, R205, R6, -R7 ;  /* 0x00000006cd077223 */ /* 0x000fe40000010807 */
[----:B------:R-:W-:Y:S02]  /*6fe0*/  FADD.FTZ R15, R207, R12 ;  /* 0x0000000ccf0f7221 */ /* 0x000fe40000010000 */
[----:B------:R-:W-:-:S02]  /*6ff0*/  FMUL.FTZ R6, R199, R37 ;  /* 0x00000025c7067220 */ /* 0x000fc40000410000 */
[-C--:B------:R-:W-:Y:S01]  /*7000*/  FMUL.FTZ R5, R199, R41.reuse ;  /* 0x00000029c7057220 */ /* 0x080fe20000410000 */
[----:B------:R-:W0:Y:S01]  /*7010*/  SHFL.UP PT, R39, R15, 0x1, RZ ;  /* 0x042000000f277989 */ /* 0x000e2200000e00ff */
[----:B------:R-:W-:Y:S02]  /*7020*/  FADD.FTZ R14, R206, R7 ;  /* 0x00000007ce0e7221 */ /* 0x000fe40000010000 */
[C---:B------:R-:W-:Y:S02]  /*7030*/  FFMA.FTZ R6, R200.reuse, R41, R6 ;  /* 0x00000029c8067223 */ /* 0x040fe40000010006 */
[----:B------:R-:W-:Y:S02]  /*7040*/  FFMA.FTZ R12, R200, R37, -R5 ;  /* 0x00000025c80c7223 */ /* 0x000fe40000010805 */
[----:B------:R-:W1:Y:S01]  /*7050*/  SHFL.UP PT, R37, R14, 0x1, RZ ;  /* 0x042000000e257989 */ /* 0x000e6200000e00ff */
[C---:B------:R-:W-:Y:S02]  /*7060*/  FMUL.FTZ R5, R201.reuse, R6 ;  /* 0x00000006c9057220 */ /* 0x040fe40000410000 */
        /* <DEDUP_REMOVED lines=14> */
[----:B----4-:R-:W-:-:S03]  /*7150*/  FMUL.FTZ R37, R7, R6 ;  /* 0x0000000607257220 */ /* 0x010fc60000410000 */
[----:B------:R-:W1:Y:S01]  /*7160*/  SHFL.UP PT, R45, R15, 0x2, RZ ;  /* 0x044000000f2d7989 */ /* 0x000e6200000e00ff */
[C---:B------:R-:W-:Y:S02]  /*7170*/  FFMA.FTZ R6, R12.reuse, R6, R39 ;  /* 0x000000060c067223 */ /* 0x040fe40000010027 */
[----:B------:R-:W-:-:S03]  /*7180*/  @P0 FFMA.FTZ R12, R12, R5, -R37 ;  /* 0x000000050c0c0223 */ /* 0x000fc60000010825 */
[----:B------:R-:W-:Y:S02]  /*7190*/  FSEL R6, R7, R6, !P0 ;  /* 0x0000000607067208 */ /* 0x000fe40004000000 */
[----:B------:R-:W2:Y:S01]  /*71a0*/  SHFL.UP PT, R5, R12, 0x2, RZ ;  /* 0x044000000c057989 */ /* 0x000ea200000e00ff */
[----:B------:R-:W-:-:S03]  /*71b0*/  IADD3 R39, R28, 0x20, RZ ;  /* 0x000000201c277810 */ /* 0x000fc60007ffe0ff */
[----:B------:R-:W4:Y:S01]  /*71c0*/  SHFL.UP PT, R7, R6, 0x2, RZ ;  /* 0x0440000006077989 */ /* 0x000f2200000e00ff */
[CC--:B------:R-:W-:Y:S02]  /*71d0*/  LEA.HI.SX32 R49, R28.reuse, R28.reuse, 0x1b ;  /* 0x0000001c1c317211 */ /* 0x0c0fe400078fdaff */
[C---:B------:R-:W-:Y:S02]  /*71e0*/  ISETP.GE.AND P0, PT, R28.reuse, 0x2, PT ;  /* 0x000000021c00780c */ /* 0x040fe40003f06270 */
[----:B------:R-:W-:Y:S02]  /*71f0*/  IADD3 R37, R28, 0x40, RZ ;  /* 0x000000401c257810 */ /* 0x000fe40007ffe0ff */
[-C--:B------:R-:W-:Y:S02]  /*7200*/  LEA.HI.SX32 R47, R39, R28.reuse, 0x1b ;  /* 0x0000001c272f7211 */ /* 0x080fe400078fdaff */
[----:B------:R-:W-:Y:S01]  /*7210*/  SHF.L.U32 R39, R49, 0x1, RZ ;  /* 0x0000000131277819 */ /* 0x000fe200000006ff */
[----:B0-----:R-:W-:Y:S01]  /*7220*/  FMUL.FTZ R49, R6, R43 ;  /* 0x0000002b06317220 */ /* 0x001fe20000410000 */
[----:B------:R-:W-:Y:S01]  /*7230*/  LEA.HI.SX32 R41, R37, R28, 0x1b ;  /* 0x0000001c25297211 */ /* 0x000fe200078fdaff */
[----:B------:R-:W-:-:S02]  /*7240*/  IMAD.SHL.U32 R37, R47, 0x2, RZ ;  /* 0x000000022f257824 */ /* 0x000fc400078e00ff */
[-C--:B-1----:R-:W-:Y:S02]  /*7250*/  FMUL.FTZ R47, R6, R45.reuse ;  /* 0x0000002d062f7220 */ /* 0x082fe40000410000 */
[C---:B------:R-:W-:Y:S02]  /*7260*/  FFMA.FTZ R208, R12.reuse, R45, R49 ;  /* 0x0000002d0cd07223 */ /* 0x040fe40000010031 */
[----:B------:R-:W-:Y:S02]  /*7270*/  FFMA.FTZ R47, R12, R43, -R47 ;  /* 0x0000002b0c2f7223 */ /* 0x000fe4000001082f */
[----:B------:R-:W-:Y:S02]  /*7280*/  @P0 FADD.FTZ R15, R15, R208 ;  /* 0x000000d00f0f0221 */ /* 0x000fe40000010000 */
[----:B--2---:R-:W-:Y:S02]  /*7290*/  FMUL.FTZ R43, R6, R5 ;  /* 0x00000005062b7220 */ /* 0x004fe40000410000 */
[----:B------:R-:W-:Y:S01]  /*72a0*/  @P0 FADD.FTZ R14, R14, R47 ;  /* 0x0000002f0e0e0221 */ /* 0x000fe20000010000 */
[----:B------:R-:W0:Y:S01]  /*72b0*/  SHFL.UP PT, R57, R15, 0x4, RZ ;  /* 0x048000000f397989 */ /* 0x000e2200000e00ff */
[-C--:B----4-:R-:W-:Y:S01]  /*72c0*/  FFMA.FTZ R47, R12, R7.reuse, R43 ;  /* 0x000000070c2f7223 */ /* 0x090fe2000001002b */
[----:B------:R-:W-:Y:S01]  /*72d0*/  IADD3 R49, R28, 0x60, RZ ;  /* 0x000000601c317810 */ /* 0x000fe20007ffe0ff */
[----:B------:R-:W-:Y:S01]  /*72e0*/  FMUL.FTZ R7, R6, R7 ;  /* 0x0000000706077220 */ /* 0x000fe20000410000 */
[----:B------:R-:W-:Y:S01]  /*72f0*/  IADD3 R45, R28, 0x80, RZ ;  /* 0x000000801c2d7810 */ /* 0x000fe20007ffe0ff */
[----:B------:R-:W1:Y:S01]  /*7300*/  SHFL.UP PT, R55, R14, 0x4, RZ ;  /* 0x048000000e377989 */ /* 0x000e6200000e00ff */
[-C--:B------:R-:W-:Y:S01]  /*7310*/  LEA.HI.SX32 R51, R49, R28.reuse, 0x1b ;  /* 0x0000001c31337211 */ /* 0x080fe200078fdaff */
[----:B------:R-:W-:Y:S01]  /*7320*/  @P0 FFMA.FTZ R12, R12, R5, -R7 ;  /* 0x000000050c0c0223 */ /* 0x000fe20000010807 */
[----:B------:R-:W-:-:S02]  /*7330*/  LEA.HI.SX32 R49, R45, R28, 0x1b ;  /* 0x0000001c2d317211 */ /* 0x000fc400078fdaff */
[----:B------:R-:W-:Y:S02]  /*7340*/  IADD3 R7, R28, 0xa0, RZ ;  /* 0x000000a01c077810 */ /* 0x000fe40007ffe0ff */
[----:B------:R-:W-:Y:S01]  /*7350*/  FSEL R6, R6, R47, !P0 ;  /* 0x0000002f06067208 */ /* 0x000fe20004000000 */
[----:B------:R-:W2:Y:S01]  /*7360*/  SHFL.UP PT, R5, R12, 0x4, RZ ;  /* 0x048000000c057989 */ /* 0x000ea200000e00ff */
[----:B------:R-:W-:Y:S01]  /*7370*/  IMAD.SHL.U32 R43, R49, 0x2, RZ ;  /* 0x00000002312b7824 */ /* 0x000fe200078e00ff */
[C---:B------:R-:W-:Y:S02]  /*7380*/  IADD3 R47, R28.reuse, 0xc0, RZ ;  /* 0x000000c01c2f7810 */ /* 0x040fe40007ffe0ff */
[----:B------:R-:W-:Y:S02]  /*7390*/  SHF.L.U32 R45, R51, 0x1, RZ ;  /* 0x00000001332d7819 */ /* 0x000fe400000006ff */
[----:B------:R-:W-:Y:S02]  /*73a0*/  IADD3 R49, R28, 0xe0, RZ ;  /* 0x000000e01c317810 */ /* 0x000fe40007ffe0ff */
[----:B------:R-:W-:-:S02]  /*73b0*/  LEA.HI.SX32 R51, R7, R28, 0x1b ;  /* 0x0000001c07337211 */ /* 0x000fc400078fdaff */
[----:B------:R-:W4:Y:S01]  /*73c0*/  SHFL.UP PT, R7, R6, 0x4, RZ ;  /* 0x0480000006077989 */ /* 0x000f2200000e00ff */
[-C--:B------:R-:W-:Y:S02]  /*73d0*/  LEA.HI.SX32 R53, R47, R28.reuse, 0x1b ;  /* 0x0000001c2f357211 */ /* 0x080fe400078fdaff */
[C---:B------:R-:W-:Y:S02]  /*73e0*/  IADD3 R47, R28.reuse, 0x100, RZ ;  /* 0x000001001c2f7810 */ /* 0x040fe40007ffe0ff */
[-C--:B------:R-:W-:Y:S02]  /*73f0*/  LEA.HI.SX32 R59, R49, R28.reuse, 0x1b ;  /* 0x0000001c313b7211 */ /* 0x080fe400078fdaff */
[----:B------:R-:W-:Y:S02]  /*7400*/  ISETP.GE.AND P0, PT, R28, 0x4, PT ;  /* 0x000000041c00780c */ /* 0x000fe40003f06270 */
[----:B------:R-:W-:Y:S02]  /*7410*/  SHF.L.U32 R49, R53, 0x1, RZ ;  /* 0x0000000135317819 */ /* 0x000fe400000006ff */
[----:B------:R-:W-:Y:S01]  /*7420*/  LEA.HI.SX32 R53, R47, R28, 0x1b ;  /* 0x0000001c2f357211 */ /* 0x000fe200078fdaff */
[----:B------:R-:W-:Y:S01]  /*7430*/  IMAD.SHL.U32 R47, R59, 0x2, RZ ;  /* 0x000000023b2f7824 */ /* 0x000fe200078e00ff */
[----:B------:R-:W-:Y:S01]  /*7440*/  SHF.L.U32 R41, R41, 0x1, RZ ;  /* 0x0000000129297819 */ /* 0x000fe200000006ff */
[C---:B0-----:R-:W-:Y:S01]  /*7450*/  FMUL.FTZ R59, R6.reuse, R57 ;  /* 0x00000039063b7220 */ /* 0x041fe20000410000 */
[----:B------:R-:W-:Y:S01]  /*7460*/  STS.U16 [R39+0x840], R152 ;  /* 0x0008409827007388 */ /* 0x000fe20000000400 */
[----:B-1----:R-:W-:-:S02]  /*7470*/  FMUL.FTZ R61, R6, R55 ;  /* 0x00000037063d7220 */ /* 0x002fc40000410000 */
[----:B------:R-:W-:Y:S01]  /*7480*/  FFMA.FTZ R59, R12, R55, -R59 ;  /* 0x000000370c3b7223 */ /* 0x000fe2000001083b */
[----:B------:R-:W-:Y:S04]  /*7490*/  STS.U16 [R37+0x880], R148 ;  /* 0x0008809425007388 */ /* 0x000fe80000000400 */
[----:B------:R-:W-:Y:S01]  /*74a0*/  STS.U16 [R41+0x8c0], R150 ;  /* 0x0008c09629007388 */ /* 0x000fe20000000400 */
[----:B------:R-:W-:-:S03]  /*74b0*/  @P0 FADD.FTZ R14, R14, R59 ;  /* 0x0000003b0e0e0221 */ /* 0x000fc60000010000 */
[----:B------:R-:W-:Y:S04]  /*74c0*/  STS.U16 [R45+0x900], R142 ;  /* 0x0009008e2d007388 */ /* 0x000fe80000000400 */
[----:B------:R0:W-:Y:S04]  /*74d0*/  STS.U16 [R43+0x940], R140 ;  /* 0x0009408c2b007388 */ /* 0x0001e80000000400 */
[----:B------:R-:W1:Y:S01]  /*74e0*/  SHFL.UP PT, R99, R14, 0x8, RZ ;  /* 0x050000000e637989 */ /* 0x000e6200000e00ff */
[----:B0-----:R-:W-:Y:S02]  /*74f0*/  FFMA.FTZ R140, R12, R57, R61 ;  /* 0x000000390c8c7223 */ /* 0x001fe4000001003d */
[----:B--2---:R-:W-:-:S02]  /*7500*/  FMUL.FTZ R57, R6, R5 ;  /* 0x0000000506397220 */ /* 0x004fc40000410000 */
[----:B------:R-:W-:Y:S01]  /*7510*/  @P0 FADD.FTZ R15, R15, R140 ;  /* 0x0000008c0f0f0221 */ /* 0x000fe20000010000 */
[----:B------:R-:W-:Y:S01]  /*7520*/  IADD3 R63, R28, 0x120, RZ ;  /* 0x000001201c3f7810 */ /* 0x000fe20007ffe0ff */
[-C--:B----4-:R-:W-:Y:S02]  /*7530*/  FFMA.FTZ R57, R12, R7.reuse, R57 ;  /* 0x000000070c397223 */ /* 0x090fe40000010039 */
[----:B------:R-:W-:Y:S01]  /*7540*/  FMUL.FTZ R7, R6, R7 ;  /* 0x0000000706077220 */ /* 0x000fe20000410000 */
[----:B------:R-:W0:Y:S01]  /*7550*/  SHFL.UP PT, R101, R15, 0x8, RZ ;  /* 0x050000000f657989 */ /* 0x000e2200000e00ff */
[----:B------:R-:W-:Y:S02]  /*7560*/  LEA.HI.SX32 R63, R63, R28, 0x1b ;  /* 0x0000001c3f3f7211 */ /* 0x000fe400078fdaff */
[----:B------:R-:W-:Y:S01]  /*7570*/  @P0 FFMA.FTZ R12, R12, R5, -R7 ;  /* 0x000000050c0c0223 */ /* 0x000fe20000010807 */
[C---:B------:R-:W-:Y:S02]  /*7580*/  IADD3 R5, R28.reuse, 0x1a0, RZ ;  /* 0x000001a01c057810 */ /* 0x040fe40007ffe0ff */
[----:B------:R-:W-:-:S02]  /*7590*/  IADD3 R59, R28, 0x160, RZ ;  /* 0x000001601c3b7810 */ /* 0x000fc40007ffe0ff */
[C---:B------:R-:W-:Y:S02]  /*75a0*/  IADD3 R61, R28.reuse, 0x140, RZ ;  /* 0x000001401c3d7810 */ /* 0x040fe40007ffe0ff */
[----:B------:R-:W-:Y:S02]  /*75b0*/  IADD3 R7, R28, 0x180, RZ ;  /* 0x000001801c077810 */ /* 0x000fe40007ffe0ff */
[----:B------:R-:W-:Y:S02]  /*75c0*/  FSEL R6, R6, R57, !P0 ;  /* 0x0000003906067208 */ /* 0x000fe40004000000 */
[----:B------:R-:W-:Y:S02]  /*75d0*/  SHF.L.U32 R55, R63, 0x1, RZ ;  /* 0x000000013f377819 */ /* 0x000fe400000006ff */
[-C--:B------:R-:W-:Y:S02]  /*75e0*/  LEA.HI.SX32 R63, R59, R28.reuse, 0x1b ;  /* 0x0000001c3b3f7211 */ /* 0x080fe400078fdaff */
[----:B------:R-:W-:-:S02]  /*75f0*/  LEA.HI.SX32 R57, R5, R28, 0x1b ;  /* 0x0000001c05397211 */ /* 0x000fc400078fdaff */
[-C--:B------:R-:W-:Y:S01]  /*7600*/  LEA.HI.SX32 R59, R61, R28.reuse, 0x1b ;  /* 0x0000001c3d3b7211 */ /* 0x080fe200078fdaff */
[----:B------:R-:W2:Y:S01]  /*7610*/  SHFL.UP PT, R5, R12, 0x8, RZ ;  /* 0x050000000c057989 */ /* 0x000ea200000e00ff */
[----:B------:R-:W-:Y:S02]  /*7620*/  SHF.L.U32 R51, R51, 0x1, RZ ;  /* 0x0000000133337819 */ /* 0x000fe400000006ff */
[----:B------:R-:W-:Y:S02]  /*7630*/  LEA.HI.SX32 R61, R7, R28, 0x1b ;  /* 0x0000001c073d7211 */ /* 0x000fe400078fdaff */
[----:B------:R-:W4:Y:S01]  /*7640*/  SHFL.UP PT, R7, R6, 0x8, RZ ;  /* 0x0500000006077989 */ /* 0x000f2200000e00ff */
[----:B------:R-:W-:Y:S02]  /*7650*/  SHF.L.U32 R53, R53, 0x1, RZ ;  /* 0x0000000135357819 */ /* 0x000fe400000006ff */
[----:B------:R-:W-:Y:S01]  /*7660*/  ISETP.GE.AND P0, PT, R28, 0x8, PT ;  /* 0x000000081c00780c */ /* 0x000fe20003f06270 */
[----:B------:R-:W-:Y:S04]  /*7670*/  STS.U16 [R51+0x980], R136 ;  /* 0x0009808833007388 */ /* 0x000fe80000000400 */
[----:B------:R-:W-:Y:S04]  /*7680*/  STS.U16 [R49+0x9c0], R134 ;  /* 0x0009c08631007388 */ /* 0x000fe80000000400 */
[----:B------:R-:W-:Y:S04]  /*7690*/  STS.U16 [R47+0xa00], R130 ;  /* 0x000a00822f007388 */ /* 0x000fe80000000400 */
[----:B------:R1:W-:Y:S01]  /*76a0*/  STS.U16 [R53+0xa40], R128 ;  /* 0x000a408035007388 */ /* 0x0003e20000000400 */
[----:B------:R-:W-:Y:S01]  /*76b0*/  IMAD.SHL.U32 R59, R59, 0x2, RZ ;  /* 0x000000023b3b7824 */ /* 0x000fe200078e00ff */
[----:B------:R-:W-:-:S02]  /*76c0*/  SHF.L.U32 R63, R63, 0x1, RZ ;  /* 0x000000013f3f7819 */ /* 0x000fc400000006ff */
[----:B------:R0:W-:Y:S01]  /*76d0*/  STS.U16 [R55+0xa80], R126 ;  /* 0x000a807e37007388 */ /* 0x0001e20000000400 */
[C---:B-1----:R-:W-:Y:S01]  /*76e0*/  FMUL.FTZ R128, R6.reuse, R99 ;  /* 0x0000006306807220 */ /* 0x042fe20000410000 */
[----:B------:R-:W-:Y:S01]  /*76f0*/  SHF.L.U32 R61, R61, 0x1, RZ ;  /* 0x000000013d3d7819 */ /* 0x000fe200000006ff */
[-C--:B0-----:R-:W-:Y:S02]  /*7700*/  FMUL.FTZ R126, R6, R101.reuse ;  /* 0x00000065067e7220 */ /* 0x081fe40000410000 */
[C---:B------:R-:W-:Y:S02]  /*7710*/  FFMA.FTZ R128, R12.reuse, R101, R128 ;  /* 0x000000650c807223 */ /* 0x040fe40000010080 */
[----:B------:R-:W-:Y:S01]  /*7720*/  IMAD.SHL.U32 R57, R57, 0x2, RZ ;  /* 0x0000000239397824 */ /* 0x000fe200078e00ff */
[----:B---3--:R-:W-:Y:S01]  /*7730*/  STS.U16 [R59+0xac0], R112 ;  /* 0x000ac0703b007388 */ /* 0x008fe20000000400 */
[----:B------:R-:W-:Y:S02]  /*7740*/  FFMA.FTZ R99, R12, R99, -R126 ;  /* 0x000000630c637223 */ /* 0x000fe4000001087e */
[----:B------:R-:W-:Y:S01]  /*7750*/  @P0 FADD.FTZ R15, R15, R128 ;  /* 0x000000800f0f0221 */ /* 0x000fe20000010000 */
[----:B------:R2:W-:Y:S01]  /*7760*/  STS.U16 [R63+0xb00], R114 ;  /* 0x000b00723f007388 */ /* 0x0005e20000000400 */
[----:B------:R-:W-:-:S03]  /*7770*/  @P0 FADD.FTZ R14, R14, R99 ;  /* 0x000000630e0e0221 */ /* 0x000fc60000010000 */
[----:B------:R-:W-:Y:S01]  /*7780*/  STS.U16 [R61+0xb40], R116 ;  /* 0x000b40743d007388 */ /* 0x000fe20000000400 */
[----:B------:R-:W-:-:S03]  /*7790*/  IADD3 R211, R28, 0x1c0, RZ ;  /* 0x000001c01cd37810 */ /* 0x000fc60007ffe0ff */
[----:B------:R-:W-:Y:S01]  /*77a0*/  STS.U16 [R57+0xb80], R118 ;  /* 0x000b807639007388 */ /* 0x000fe20000000400 */
[----:B------:R-:W-:Y:S01]  /*77b0*/  IADD3 R209, R28, 0x1e0, RZ ;  /* 0x000001e01cd17810 */ /* 0x000fe20007ffe0ff */
[C---:B--2---:R-:W-:Y:S02]  /*77c0*/  FMUL.FTZ R114, R6.reuse, R5 ;  /* 0x0000000506727220 */ /* 0x044fe40000410000 */
[----:B------:R-:W0:Y:S01]  /*77d0*/  SHFL.UP PT, R118, R15, 0x10, RZ ;  /* 0x060000000f767989 */ /* 0x000e2200000e00ff */
[-C--:B----4-:R-:W-:Y:S01]  /*77e0*/  FMUL.FTZ R112, R6, R7.reuse ;  /* 0x0000000706707220 */ /* 0x090fe20000410000 */
[-C--:B------:R-:W-:Y:S02]  /*77f0*/  LEA.HI.SX32 R211, R211, R28.reuse, 0x1b ;  /* 0x0000001cd3d37211 */ /* 0x080fe400078fdaff */
[----:B------:R-:W1:Y:S01]  /*7800*/  SHFL.UP PT, R116, R14, 0x10, RZ ;  /* 0x060000000e747989 */ /* 0x000e6200000e00ff */
[C---:B------:R-:W-:Y:S01]  /*7810*/  FFMA.FTZ R7, R12.reuse, R7, R114 ;  /* 0x000000070c077223 */ /* 0x040fe20000010072 */
[----:B------:R-:W-:Y:S01]  /*7820*/  LEA.HI.SX32 R209, R209, R28, 0x1b ;  /* 0x0000001cd1d17211 */ /* 0x000fe200078fdaff */
[----:B------:R-:W-:Y:S01]  /*7830*/  @P0 FFMA.FTZ R12, R12, R5, -R112 ;  /* 0x000000050c0c0223 */ /* 0x000fe20000010870 */
[----:B------:R-:W-:-:S02]  /*7840*/  SHF.L.U32 R101, R211, 0x1, RZ ;  /* 0x00000001d3657819 */ /* 0x000fc400000006ff */
[----:B------:R-:W-:Y:S02]  /*7850*/  SHF.L.U32 R99, R209, 0x1, RZ ;  /* 0x00000001d1637819 */ /* 0x000fe400000006ff */
[----:B------:R-:W-:Y:S01]  /*7860*/  FSEL R7, R6, R7, !P0 ;  /* 0x0000000706077208 */ /* 0x000fe20004000000 */
[----:B------:R-:W2:Y:S01]  /*7870*/  SHFL.UP PT, R5, R12, 0x10, RZ ;  /* 0x060000000c057989 */ /* 0x000ea200000e00ff */
[----:B------:R-:W-:-:S03]  /*7880*/  ISETP.NE.AND P0, PT, R24, RZ, PT ;  /* 0x000000ff1800720c */ /* 0x000fc60003f05270 */
[----:B------:R-:W-:Y:S04]  /*7890*/  STS.U16 [R101+0xbc0], R110 ;  /* 0x000bc06e65007388 */ /* 0x000fe80000000400 */
[----:B------:R-:W-:Y:S04]  /*78a0*/  STS.U16 [R99+0xc00], R120 ;  /* 0x000c007863007388 */ /* 0x000fe80000000400 */
[----:B------:R-:W3:Y:S04]  /*78b0*/  SHFL.UP PT, R6, R7, 0x10, RZ ;  /* 0x0600000007067989 */ /* 0x000ee800000e00ff */
[----:B------:R-:W-:Y:S04]  /*78c0*/  STS.U16 [R8+0xc40], R111 ;  /* 0x000c406f08007388 */ /* 0x000fe80000000400 */
[----:B------:R0:W-:Y:S01]  /*78d0*/  STS.U16 [R11+0xc80], R122 ;  /* 0x000c807a0b007388 */ /* 0x0001e20000000400 */
[----:B------:R-:W-:-:S03]  /*78e0*/  ISETP.EQ.OR P0, PT, R29, RZ, P0 ;  /* 0x000000ff1d00720c */ /* 0x000fc60000702670 */
[----:B------:R-:W-:Y:S04]  /*78f0*/  STS.U16 [R13+0xcc0], R124 ;  /* 0x000cc07c0d007388 */ /* 0x000fe80000000400 */
[----:B------:R-:W-:Y:S04]  /*7900*/  STS.U16 [R104+0xd00], R113 ;  /* 0x000d007168007388 */ /* 0x000fe80000000400 */
[----:B------:R1:W-:Y:S01]  /*7910*/  STS.U16 [R19+0xd40], R132 ;  /* 0x000d408413007388 */ /* 0x0003e20000000400 */
[----:B0-----:R-:W-:-:S03]  /*7920*/  FMUL.FTZ R11, R7, R118 ;  /* 0x00000076070b7220 */ /* 0x001fc60000410000 */
[----:B------:R-:W-:Y:S01]  /*7930*/  STS.U16 [R4+0xd80], R115 ;  /* 0x000d807304007388 */ /* 0x000fe20000000400 */
[----:B------:R-:W-:-:S03]  /*7940*/  HFMA2.MMA R8, -RZ, RZ, 1.875, 0 ;  /* 0x3f800000ff087435 */ /* 0x000fc600000001ff */
[----:B------:R-:W-:Y:S04]  /*7950*/  STS.U16 [R102+0xdc0], R125 ;  /* 0x000dc07d66007388 */ /* 0x000fe80000000400 */
[----:B------:R-:W-:Y:S01]  /*7960*/  STS.U16 [R18+0xe00], R129 ;  /* 0x000e008112007388 */ /* 0x000fe20000000400 */
[----:B-1----:R-:W-:-:S03]  /*7970*/  FFMA.FTZ R19, R12, R116, -R11 ;  /* 0x000000740c137223 */ /* 0x002fc6000001080b */
[----:B------:R-:W-:Y:S04]  /*7980*/  STS.U16 [R105+0xe40], R138 ;  /* 0x000e408a69007388 */ /* 0x000fe80000000400 */
[----:B------:R-:W-:Y:S04]  /*7990*/  STS.U16 [R106+0xe80], R155 ;  /* 0x000e809b6a007388 */ /* 0x000fe80000000400 */
[----:B------:R0:W-:Y:S01]  /*79a0*/  STS.U16 [R10+0xec0], R153 ;  /* 0x000ec0990a007388 */ /* 0x0001e20000000400 */
[----:B------:R-:W-:-:S03]  /*79b0*/  FMUL.FTZ R13, R7, R116 ;  /* 0x00000074070d7220 */ /* 0x000fc60000410000 */
[----:B------:R1:W-:Y:S01]  /*79c0*/  STS.U16 [R9+0xf00], R160 ;  /* 0x000f00a009007388 */ /* 0x0003e20000000400 */
[----:B------:R-:W-:-:S03]  /*79d0*/  ISETP.GE.AND P1, PT, R28, 0x10, PT ;  /* 0x000000101c00780c */ /* 0x000fc60003f26270 */
[----:B------:R-:W-:Y:S01]  /*79e0*/  STS.U16 [R103+0xf40], R158 ;  /* 0x000f409e67007388 */ /* 0x000fe20000000400 */
[----:B0-----:R-:W-:-:S03]  /*79f0*/  CS2R R10, SRZ ;  /* 0x00000000000a7805 */ /* 0x001fc6000001ff00 */
[----:B------:R-:W-:Y:S01]  /*7a00*/  STS.U16 [R107+0xf80], R156 ;  /* 0x000f809c6b007388 */ /* 0x000fe20000000400 */
[----:B-1----:R-:W-:-:S03]  /*7a10*/  IMAD.MOV.U32 R9, RZ, RZ, RZ ;  /* 0x000000ffff097224 */ /* 0x002fc600078e00ff */
[----:B------:R-:W-:Y:S01]  /*7a20*/  STS.U16 [R108+0xfc0], R151 ;  /* 0x000fc0976c007388 */ /* 0x000fe20000000400 */
[----:B------:R-:W-:-:S03]  /*7a30*/  FFMA.FTZ R118, R12, R118, R13 ;  /* 0x000000760c767223 */ /* 0x000fc6000001000d */
[----:B------:R-:W-:Y:S01]  /*7a40*/  STS.U16 [R109+0x1000], R154 ;  /* 0x0010009a6d007388 */ /* 0x000fe20000000400 */
[----:B------:R-:W-:-:S06]  /*7a50*/  NOP ;  /* 0x0000000000007918 */ /* 0x000fcc0000000000 */
[----:B------:R-:W0:Y:S01]  /*7a60*/  @!P0 LDS.128 R8, [R100.X16+0x10c0] ;  /* 0x0010c00064088984 */ /* 0x000e22000000cc00 */
[CC--:B--2---:R-:W-:Y:S01]  /*7a70*/  FMUL.FTZ R13, R7.reuse, R5.reuse ;  /* 0x00000005070d7220 */ /* 0x0c4fe20000410000 */
[----:B------:R-:W-:Y:S01]  /*7a80*/  ISETP.NE.AND P0, PT, R28, 0x1f, PT ;  /* 0x0000001f1c00780c */ /* 0x000fe20003f05270 */
[----:B------:R-:W-:Y:S01]  /*7a90*/  @P1 FADD.FTZ R14, R14, R19 ;  /* 0x000000130e0e1221 */ /* 0x000fe20000010000 */
[----:B------:R-:W-:Y:S01]  /*7aa0*/  LDS.U16 R148, [R127+0x840] ;  /* 0x000840007f947984 */ /* 0x000fe20000000400 */
[CC--:B---3--:R-:W-:Y:S02]  /*7ab0*/  FFMA.FTZ R4, R12.reuse, R6.reuse, R13 ;  /* 0x000000060c047223 */ /* 0x0c8fe4000001000d */
[----:B------:R-:W-:Y:S01]  /*7ac0*/  FMUL.FTZ R6, R7, R6 ;  /* 0x0000000607067220 */ /* 0x000fe20000410000 */
[----:B------:R-:W-:Y:S01]  /*7ad0*/  LDS.U16 R150, [R127+0x842] ;  /* 0x000842007f967984 */ /* 0x000fe20000000400 */
[----:B------:R-:W-:Y:S01]  /*7ae0*/  @P1 FADD.FTZ R15, R15, R118 ;  /* 0x000000760f0f1221 */ /* 0x000fe20000010000 */
[----:B------:R-:W-:Y:S01]  /*7af0*/  FSEL R13, R7, R4, !P1 ;  /* 0x00000004070d7208 */ /* 0x000fe20004800000 */
[----:B------:R-:W-:Y:S01]  /*7b00*/  @P1 FFMA.FTZ R12, R12, R5, -R6 ;  /* 0x000000050c0c1223 */ /* 0x000fe20000010806 */
        /* <DEDUP_REMOVED lines=30> */
[----:B------:R-:W-:Y:S04]  /*7cf0*/  @!P0 STS.128 [0x1080], R12 ;  /* 0x0010800cff008388 */ /* 0x000fe80000000c00 */
[----:B------:R-:W-:Y:S01]  /*7d00*/  BAR.SYNC.DEFER_BLOCKING 0x0 ;  /* 0x0000000000007b1d */ /* 0x000fe20000010000 */
[----:B------:R-:W-:-:S02]  /*7d10*/  ISETP.NE.AND P1, PT, R28, RZ, PT ;  /* 0x000000ff1c00720c */ /* 0x000fc40003f25270 */
[----:B------:R-:W-:-:S11]  /*7d20*/  ISETP.NE.AND P2, PT, R65, RZ, PT ;  /* 0x000000ff4100720c */ /* 0x000fd60003f45270 */
[----:B0-----:R-:W-:Y:S04]  /*7d30*/  @!P1 STS.128 [0x10a0], R8 ;  /* 0x0010a008ff009388 */ /* 0x001fe80000000c00 */
[----:B------:R-:W-:Y:S04]  /*7d40*/  LDS.128 R4, [0x1080] ;  /* 0x00108000ff047984 */ /* 0x000fe80000000c00 */
[----:B------:R-:W-:Y:S06]  /*7d50*/  BAR.SYNC.DEFER_BLOCKING 0x0 ;  /* 0x0000000000007b1d */ /* 0x000fec0000010000 */
[----:B------:R-:W0:Y:S04]  /*7d60*/  SHFL.UP PT, R151, R13, 0x1, RZ ;  /* 0x042000000d977989 */ /* 0x000e2800000e00ff */
[----:B------:R-:W-:Y:S04]  /*7d70*/  @P2 LDS.64 R18, [0x10a8] ;  /* 0x0010a800ff122984 */ /* 0x000fe80000000a00 */
[----:B------:R-:W1:Y:S04]  /*7d80*/  SHFL.UP PT, R153, R12, 0x1, RZ ;  /* 0x042000000c997989 */ /* 0x000e6800000e00ff */
[----:B------:R-:W2:Y:S04]  /*7d90*/  SHFL.UP PT, R152, R15, 0x1, RZ ;  /* 0x042000000f987989 */ /* 0x000ea800000e00ff */
[----:B------:R-:W3:Y:S01]  /*7da0*/  SHFL.UP PT, R154, R14, 0x1, RZ ;  /* 0x042000000e9a7989 */ /* 0x000ee200000e00ff */
[----:B0-----:R-:W-:Y:S01]  /*7db0*/  @!P1 MOV R151, R9 ;  /* 0x0000000900979202 */ /* 0x001fe20000000f00 */
[----:B-1----:R-:W-:Y:S01]  /*7dc0*/  @!P1 IMAD.MOV.U32 R153, RZ, RZ, R8 ;  /* 0x000000ffff999224 */ /* 0x002fe200078e0008 */
[----:B--2---:R-:W-:-:S02]  /*7dd0*/  @!P1 MOV R152, R11 ;  /* 0x0000000b00989202 */ /* 0x004fc40000000f00 */
[----:B---3--:R-:W-:Y:S01]  /*7de0*/  @!P1 MOV R154, R10 ;  /* 0x0000000a009a9202 */ /* 0x008fe20000000f00 */
[CC--:B------:R-:W-:Y:S02]  /*7df0*/  @P2 FMUL.FTZ R156, R18.reuse, R151.reuse ;  /* 0x00000097129c2220 */ /* 0x0c0fe40000410000 */
[C---:B------:R-:W-:Y:S02]  /*7e00*/  @P2 FMUL.FTZ R151, R19.reuse, R151 ;  /* 0x0000009713972220 */ /* 0x040fe40000410000 */
        /* <DEDUP_REMOVED lines=17> */
[-C--:B------:R-:W-:Y:S01]  /*7f20*/  FMUL.FTZ R14, R149, R144.reuse ;  /* 0x00000090950e7220 */ /* 0x080fe20000410000 */
[----:B------:R-:W-:Y:S01]  /*7f30*/  ISETP.NE.AND P0, PT, R65, RZ, PT ;  /* 0x000000ff4100720c */ /* 0x000fe20003f05270 */
[C---:B------:R-:W-:Y:S02]  /*7f40*/  FFMA.FTZ R12, R145.reuse, R144, -R12 ;  /* 0x00000090910c7223 */ /* 0x040fe4000001080c */
[----:B------:R-:W-:Y:S02]  /*7f50*/  FFMA.FTZ R14, R145, R133, R14 ;  /* 0x00000085910e7223 */ /* 0x000fe4000001000e */
[----:B------:R-:W-:Y:S02]  /*7f60*/  FMUL.FTZ R13, R5, R11 ;  /* 0x0000000b050d7220 */ /* 0x000fe40000410000 */
[----:B------:R-:W-:-:S02]  /*7f70*/  FADD.FTZ R14, R143, R14 ;  /* 0x0000000e8f0e7221 */ /* 0x000fc40000010000 */
[----:B------:R-:W-:Y:S02]  /*7f80*/  FADD.FTZ R18, R147, R12 ;  /* 0x0000000c93127221 */ /* 0x000fe40000010000 */
[-C--:B------:R-:W-:Y:S02]  /*7f90*/  FFMA.FTZ R15, R4, R10.reuse, -R13 ;  /* 0x0000000a040f7223 */ /* 0x080fe4000001080d */
[C---:B------:R-:W-:Y:S02]  /*7fa0*/  FMUL.FTZ R10, R5.reuse, R10 ;  /* 0x0000000a050a7220 */ /* 0x040fe40000410000 */
[----:B------:R-:W-:Y:S02]  /*7fb0*/  FMUL.FTZ R13, R5, R9 ;  /* 0x00000009050d7220 */ /* 0x000fe40000410000 */
[----:B------:R-:W-:Y:S02]  /*7fc0*/  FMUL.FTZ R19, R165, R14 ;  /* 0x0000000ea5137220 */ /* 0x000fe40000410000 */
[----:B------:R-:W-:-:S02]  /*7fd0*/  FMUL.FTZ R5, R5, R8 ;  /* 0x0000000805057220 */ /* 0x000fc40000410000 */
[-C--:B------:R-:W-:Y:S02]  /*7fe0*/  FMUL.FTZ R165, R165, R18.reuse ;  /* 0x00000012a5a57220 */ /* 0x080fe40000410000 */
[----:B------:R-:W-:Y:S02]  /*7ff0*/  FFMA.FTZ R12, R166, R18, -R19 ;  /* 0x00000012a60c7223 */ /* 0x000fe40000010813 */
[C---:B------:R-:W-:Y:S02]  /*8000*/  FFMA.FTZ R8, R4.reuse, R8, -R13 ;  /* 0x0000000804087223 */ /* 0x040fe4000001080d */
[----:B------:R-:W-:Y:S01]  /*8010*/  FFMA.FTZ R9, R4, R9, R5 ;  /* 0x0000000904097223 */ /* 0x000fe20000010005 */
[----:B------:R-:W-:Y:S01]  /*8020*/  BSSY B0, `(.L_x_1677) ;  /* 0x0000017000007945 */ /* 0x000fe20003800000 */
[----:B------:R-:W-:Y:S02]  /*8030*/  FFMA.FTZ R166, R166, R14, R165 ;  /* 0x0000000ea6a67223 */ /* 0x000fe400000100a5 */
[----:B------:R-:W-:-:S02]  /*8040*/  FFMA.FTZ R4, R4, R11, R10 ;  /* 0x0000000b04047223 */ /* 0x000fc4000001000a */
[----:B------:R-:W-:Y:S02]  /*8050*/  FADD.FTZ R12, R159, R12 ;  /* 0x0000000c9f0c7221 */ /* 0x000fe40000010000 */
[----:B------:R-:W-:Y:S02]  /*8060*/  FADD.FTZ R166, R157, R166 ;  /* 0x000000a69da67221 */ /* 0x000fe40000010000 */
[----:B------:R-:W-:Y:S02]  /*8070*/  FADD.FTZ R10, R6, R15 ;  /* 0x0000000f060a7221 */ /* 0x000fe40000010000 */
[----:B------:R-:W-:Y:S01]  /*8080*/  FADD.FTZ R11, R7, R4 ;  /* 0x00000004070b7221 */ /* 0x000fe20000010000 */
[----:B------:R-:W-:Y:S05]  /*8090*/  @P0 BRA `(.L_x_1678) ;  /* 0x000000f000000947 */ /* 0x000fea0003800000 */
[----:B------:R-:W0:Y:S01]  /*80a0*/  S2UR UR7, SR_CTAID.X ;  /* 0x00000000000779c3 */ /* 0x000e220000002500 */
[----:B------:R1:W-:Y:S07]  /*80b0*/  STS.128 [R100.X16+0x10c0], R8 ;  /* 0x0010c00864007388 */ /* 0x0003ee000000cc00 */
[----:B------:R-:W2:Y:S01]  /*80c0*/  S2UR UR6, SR_CTAID.Y ;  /* 0x00000000000679c3 */ /* 0x000ea20000002600 */
[----:B0-----:R-:W-:Y:S01]  /*80d0*/  MOV R23, UR7 ;  /* 0x0000000700177c02 */ /* 0x001fe20008000f00 */
[----:B--2---:R-:W-:-:S04]  /*80e0*/  IMAD.U32 R0, RZ, RZ, UR6 ;  /* 0x00000006ff007e24 */ /* 0x004fc8000f8e00ff */
        /* <DEDUP_REMOVED lines=10> */
.L_x_1678:
[----:B------:R-:W-:Y:S05]  /*8190*/  BSYNC B0 ;  /* 0x0000000000007941 */ /* 0x000fea0003800000 */
.L_x_1677:
[C---:B-1----:R-:W-:Y:S01]  /*81a0*/  FMUL.FTZ R4, R135.reuse, R166 ;  /* 0x000000a687047220 */ /* 0x042fe20000410000 */
[----:B------:R-:W-:Y:S01]  /*81b0*/  PRMT R150, RZ, 0x5410, R150 ;  /* 0x00005410ff967816 */ /* 0x000fe20000000096 */
[-C--:B------:R-:W-:Y:S01]  /*81c0*/  FMUL.FTZ R6, R135, R12.reuse ;  /* 0x0000000c87067220 */ /* 0x080fe20000410000 */
[----:B------:R-:W-:Y:S01]  /*81d0*/  PRMT R148, RZ, 0x5410, R148 ;  /* 0x00005410ff947816 */ /* 0x000fe20000000094 */
[C---:B------:R-:W-:Y:S01]  /*81e0*/  FFMA.FTZ R4, R141.reuse, R12, -R4 ;  /* 0x0000000c8d047223 */ /* 0x040fe20000010804 */
[----:B------:R-:W-:Y:S01]  /*81f0*/  PRMT R142, RZ, 0x5410, R142 ;  /* 0x00005410ff8e7816 */ /* 0x000fe2000000008e */
[----:B------:R-:W-:Y:S01]  /*8200*/  FMUL.FTZ R5, R150, R117 ;  /* 0x0000007596057220 */ /* 0x000fe20000410000 */
[----:B------:R-:W-:Y:S01]  /*8210*/  PRMT R140, RZ, 0x5410, R140 ;  /* 0x00005410ff8c7816 */ /* 0x000fe2000000008c */
[----:B------:R-:W-:Y:S01]  /*8220*/  FFMA.FTZ R6, R141, R166, R6 ;  /* 0x000000a68d067223 */ /* 0x000fe20000010006 */
[----:B------:R-:W-:Y:S01]  /*8230*/  PRMT R138, RZ, 0x5410, R138 ;  /* 0x00005410ff8a7816 */ /* 0x000fe2000000008a */
[----:B------:R-:W-:Y:S01]  /*8240*/  FADD.FTZ R8, R137, R4 ;  /* 0x0000000489087221 */ /* 0x000fe20000010000 */
[----:B------:R-:W-:Y:S01]  /*8250*/  PRMT R136, RZ, 0x5410, R136 ;  /* 0x00005410ff887816 */ /* 0x000fe20000000088 */
[----:B------:R-:W-:Y:S01]  /*8260*/  FFMA.FTZ R148, R148, R119, -R5 ;  /* 0x0000007794947223 */ /* 0x000fe20000010805 */
[----:B------:R-:W-:Y:S01]  /*8270*/  PRMT R134, RZ, 0x5410, R134 ;  /* 0x00005410ff867816 */ /* 0x000fe20000000086 */
[----:B------:R-:W-:Y:S01]  /*8280*/  FADD.FTZ R6, R139, R6 ;  /* 0x000000068b067221 */ /* 0x000fe20000010000 */
[----:B------:R-:W-:Y:S01]  /*8290*/  PRMT R132, RZ, 0x5410, R132 ;  /* 0x00005410ff847816 */ /* 0x000fe20000000084 */
[C---:B------:R-:W-:Y:S01]  /*82a0*/  FMUL.FTZ R5, R161.reuse, R8 ;  /* 0x00000008a1057220 */ /* 0x040fe20000410000 */
[----:B------:R-:W-:Y:S01]  /*82b0*/  PRMT R128, RZ, 0x5410, R128 ;  /* 0x00005410ff807816 */ /* 0x000fe20000000080 */
[-C--:B------:R-:W-:Y:S01]  /*82c0*/  FMUL.FTZ R161, R161, R6.reuse ;  /* 0x00000006a1a17220 */ /* 0x080fe20000410000 */
[----:B------:R-:W-:Y:S01]  /*82d0*/  PRMT R130, RZ, 0x5410, R130 ;  /* 0x00005410ff827816 */ /* 0x000fe20000000082 */
[C---:B------:R-:W-:Y:S01]  /*82e0*/  FFMA.FTZ R4, R164.reuse, R6, R5 ;  /* 0x00000006a4047223 */ /* 0x040fe20000010005 */
[----:B------:R-:W-:Y:S01]  /*82f0*/  PRMT R126, RZ, 0x5410, R126 ;  /* 0x00005410ff7e7816 */ /* 0x000fe2000000007e */
[----:B------:R-:W-:Y:S01]  /*8300*/  FFMA.FTZ R161, R164, R8, -R161 ;  /* 0x00000008a4a17223 */ /* 0x000fe200000108a1 */
[----:B------:R-:W-:Y:S01]  /*8310*/  PRMT R129, RZ, 0x5410, R129 ;  /* 0x00005410ff817816 */ /* 0x000fe20000000081 */
[----:B------:R-:W-:Y:S01]  /*8320*/  FADD.FTZ R163, R163, R4 ;  /* 0x00000004a3a37221 */ /* 0x000fe20000010000 */
[----:B------:R-:W-:Y:S01]  /*8330*/  PRMT R122, RZ, 0x5410, R122 ;  /* 0x00005410ff7a7816 */ /* 0x000fe2000000007a */
[----:B------:R-:W-:Y:S01]  /*8340*/  FMUL.FTZ R7, R142, R133 ;  /* 0x000000858e077220 */ /* 0x000fe20000410000 */
[----:B------:R-:W-:Y:S01]  /*8350*/  PRMT R120, RZ, 0x5410, R120 ;  /* 0x00005410ff787816 */ /* 0x000fe20000000078 */
[----:B------:R-:W-:Y:S01]  /*8360*/  FADD.FTZ R162, R162, R161 ;  /* 0x000000a1a2a27221 */ /* 0x000fe20000010000 */
[----:B------:R-:W-:Y:S01]  /*8370*/  PRMT R118, RZ, 0x5410, R118 ;  /* 0x00005410ff767816 */ /* 0x000fe20000000076 */
[CC--:B------:R-:W-:Y:S01]  /*8380*/  FMUL.FTZ R5, R167.reuse, R163.reuse ;  /* 0x000000a3a7057220 */ /* 0x0c0fe20000410000 */
[----:B------:R-:W-:Y:S01]  /*8390*/  PRMT R116, RZ, 0x5410, R116 ;  /* 0x00005410ff747816 */ /* 0x000fe20000000074 */
[----:B------:R-:W-:Y:S01]  /*83a0*/  FFMA.FTZ R7, R140, R144, -R7 ;  /* 0x000000908c077223 */ /* 0x000fe20000010807 */
[----:B------:R-:W-:Y:S01]  /*83b0*/  PRMT R115, RZ, 0x5410, R115 ;  /* 0x00005410ff737816 */ /* 0x000fe20000000073 */
[-C--:B------:R-:W-:Y:S01]  /*83c0*/  FMUL.FTZ R167, R167, R162.reuse ;  /* 0x000000a2a7a77220 */ /* 0x080fe20000410000 */
[----:B------:R-:W-:Y:S01]  /*83d0*/  PRMT R111, RZ, 0x5410, R111 ;  /* 0x00005410ff6f7816 */ /* 0x000fe2000000006f */
[----:B------:R-:W-:Y:S01]  /*83e0*/  FFMA.FTZ R5, R170, R162, -R5 ;  /* 0x000000a2aa057223 */ /* 0x000fe20000010805 */
[----:B------:R-:W-:Y:S01]  /*83f0*/  PRMT R107, RZ, 0x5410, R107 ;  /* 0x00005410ff6b7816 */ /* 0x000fe2000000006b */
[----:B------:R-:W-:Y:S01]  /*8400*/  FFMA.FTZ R68, R7, 2, R68 ;  /* 0x4000000007447823 */ /* 0x000fe20000010044 */
[----:B------:R-:W-:Y:S01]  /*8410*/  IADD3 R100, R100, 0x1, RZ ;  /* 0x0000000164647810 */ /* 0x000fe20007ffe0ff */
[----:B------:R-:W-:Y:S01]  /*8420*/  FMUL.FTZ R7, R138, R14 ;  /* 0x0000000e8a077220 */ /* 0x000fe20000410000 */
[----:B------:R-:W-:Y:S01]  /*8430*/  PRMT R125, RZ, 0x5410, R125 ;  /* 0x00005410ff7d7816 */ /* 0x000fe2000000007d */
[----:B------:R-:W-:Y:S01]  /*8440*/  FFMA.FTZ R170, R170, R163, R167 ;  /* 0x000000a3aaaa7223 */ /* 0x000fe200000100a7 */
[----:B------:R-:W-:Y:S01]  /*8450*/  ISETP.GE.AND P0, PT, R100, c[0x0][0x16c], PT ;  /* 0x00005b0064007a0c */ /* 0x000fe20003f06270 */
[----:B------:R-:W-:Y:S01]  /*8460*/  FADD.FTZ R9, R168, R5 ;  /* 0x00000005a8097221 */ /* 0x000fe20000010000 */
[----:B------:R-:W-:Y:S01]  /*8470*/  PRMT R113, RZ, 0x5410, R113 ;  /* 0x00005410ff717816 */ /* 0x000fe20000000071 */
[----:B------:R-:W-:Y:S01]  /*8480*/  FFMA.FTZ R136, R136, R18, -R7 ;  /* 0x0000001288887223 */ /* 0x000fe20000010807 */
[----:B------:R-:W-:Y:S01]  /*8490*/  PRMT R109, RZ, 0x5410, R109 ;  /* 0x00005410ff6d7816 */ /* 0x000fe2000000006d */
[----:B------:R-:W-:Y:S01]  /*84a0*/  FMUL.FTZ R7, R134, R166 ;  /* 0x000000a686077220 */ /* 0x000fe20000410000 */
[----:B------:R-:W-:Y:S01]  /*84b0*/  PRMT R104, RZ, 0x5410, R104 ;  /* 0x00005410ff687816 */ /* 0x000fe20000000068 */
[----:B------:R-:W-:Y:S01]  /*84c0*/  FADD.FTZ R170, R169, R170 ;  /* 0x000000aaa9aa7221 */ /* 0x000fe20000010000 */
[----:B------:R-:W-:Y:S01]  /*84d0*/  PRMT R105, RZ, 0x5410, R105 ;  /* 0x00005410ff697816 */ /* 0x000fe20000000069 */
[-C--:B------:R-:W-:Y:S01]  /*84e0*/  FMUL.FTZ R4, R174, R9.reuse ;  /* 0x00000009ae047220 */ /* 0x080fe20000410000 */
[----:B------:R-:W-:Y:S01]  /*84f0*/  PRMT R124, RZ, 0x5410, R124 ;  /* 0x00005410ff7c7816 */ /* 0x000fe2000000007c */
[----:B------:R-:W-:Y:S01]  /*8500*/  FFMA.FTZ R7, R132, R12, -R7 ;  /* 0x0000000c84077223 */ /* 0x000fe20000010807 */
[----:B------:R-:W-:Y:S01]  /*8510*/  PRMT R114, RZ, 0x5410, R114 ;  /* 0x00005410ff727816 */ /* 0x000fe20000000072 */
[-C--:B------:R-:W-:Y:S01]  /*8520*/  FMUL.FTZ R174, R174, R170.reuse ;  /* 0x000000aaaeae7220 */ /* 0x080fe20000410000 */
[----:B------:R-:W-:Y:S01]  /*8530*/  PRMT R112, RZ, 0x5410, R112 ;  /* 0x00005410ff707816 */ /* 0x000fe20000000070 */
[----:B------:R-:W-:Y:S01]  /*8540*/  FFMA.FTZ R5, R171, R170, R4 ;  /* 0x000000aaab057223 */ /* 0x000fe20000010004 */
[----:B------:R-:W-:Y:S01]  /*8550*/  PRMT R110, RZ, 0x5410, R110 ;  /* 0x00005410ff6e7816 */ /* 0x000fe2000000006e */
[----:B------:R-:W-:Y:S01]  /*8560*/  FFMA.FTZ R70, R7, 2, R70 ;  /* 0x4000000007467823 */ /* 0x000fe20000010046 */
[----:B------:R-:W-:Y:S01]  /*8570*/  PRMT R108, RZ, 0x5410, R108 ;  /* 0x00005410ff6c7816 */ /* 0x000fe2000000006c */
[----:B------:R-:W-:Y:S01]  /*8580*/  FFMA.FTZ R174, R171, R9, -R174 ;  /* 0x00000009abae7223 */ /* 0x000fe200000108ae */
[----:B------:R-:W-:Y:S01]  /*8590*/  PRMT R106, RZ, 0x5410, R106 ;  /* 0x00005410ff6a7816 */ /* 0x000fe2000000006a */
[----:B------:R-:W-:Y:S01]  /*85a0*/  FADD.FTZ R7, R172, R5 ;  /* 0x00000005ac077221 */ /* 0x000fe20000010000 */
[----:B------:R-:W-:Y:S01]  /*85b0*/  PRMT R103, RZ, 0x5410, R103 ;  /* 0x00005410ff677816 */ /* 0x000fe20000000067 */
[----:B------:R-:W-:Y:S01]  /*85c0*/  FADD.FTZ R173, R173, R174 ;  /* 0x000000aeadad7221 */ /* 0x000fe20000010000 */
[----:B------:R-:W-:Y:S01]  /*85d0*/  PRMT R102, RZ, 0x5410, R102 ;  /* 0x00005410ff667816 */ /* 0x000fe20000000066 */
[----:B------:R-:W-:-:S02]  /*85e0*/  FMUL.FTZ R4, R178, R7 ;  /* 0x00000007b2047220 */ /* 0x000fc40000410000 */
[----:B------:R-:W-:Y:S02]  /*85f0*/  FMUL.FTZ R5, R128, R163 ;  /* 0x000000a380057220 */ /* 0x000fe40000410000 */
[-C--:B------:R-:W-:Y:S02]  /*8600*/  FMUL.FTZ R178, R178, R173.reuse ;  /* 0x000000adb2b27220 */ /* 0x080fe40000410000 */
[C---:B------:R-:W-:Y:S02]  /*8610*/  FFMA.FTZ R4, R175.reuse, R173, -R4 ;  /* 0x000000adaf047223 */ /* 0x040fe40000010804 */
[----:B------:R-:W-:Y:S02]  /*8620*/  FMUL.FTZ R130, R130, R6 ;  /* 0x0000000682827220 */ /* 0x000fe40000410000 */
[----:B------:R-:W-:Y:S02]  /*8630*/  FFMA.FTZ R5, R126, R162, -R5 ;  /* 0x000000a27e057223 */ /* 0x000fe40000010805 */
[----:B------:R-:W-:-:S02]  /*8640*/  FFMA.FTZ R175, R175, R7, R178 ;  /* 0x00000007afaf7223 */ /* 0x000fc400000100b2 */
[----:B------:R-:W-:Y:S02]  /*8650*/  FADD.FTZ R6, R177, R4 ;  /* 0x00000004b1067221 */ /* 0x000fe40000010000 */
[----:B------:R-:W-:Y:S02]  /*8660*/  FFMA.FTZ R72, R5, 2, R72 ;  /* 0x4000000005487823 */ /* 0x000fe40000010048 */
[----:B------:R-:W-:Y:S02]  /*8670*/  FADD.FTZ R175, R176, R175 ;  /* 0x000000afb0af7221 */ /* 0x000fe40000010000 */
[C---:B------:R-:W-:Y:S02]  /*8680*/  FMUL.FTZ R5, R179.reuse, R6 ;  /* 0x00000006b3057220 */ /* 0x040fe40000410000 */
[-C--:B------:R-:W-:Y:S02]  /*8690*/  FMUL.FTZ R179, R179, R175.reuse ;  /* 0x000000afb3b37220 */ /* 0x080fe40000410000 */
[----:B------:R-:W-:-:S02]  /*86a0*/  FFMA.FTZ R4, R182, R175, R5 ;  /* 0x000000afb6047223 */ /* 0x000fc40000010005 */
[----:B------:R-:W-:Y:S02]  /*86b0*/  FFMA.FTZ R130, R129, R8, -R130 ;  /* 0x0000000881827223 */ /* 0x000fe40000010882 */
[----:B------:R-:W-:Y:S02]  /*86c0*/  FFMA.FTZ R179, R182, R6, -R179 ;  /* 0x00000006b6b37223 */ /* 0x000fe400000108b3 */
[----:B------:R-:W-:Y:S02]  /*86d0*/  FADD.FTZ R8, R181, R4 ;  /* 0x00000004b5087221 */ /* 0x000fe40000010000 */
[----:B------:R-:W-:Y:S02]  /*86e0*/  FADD.FTZ R180, R180, R179 ;  /* 0x000000b3b4b47221 */ /* 0x000fe40000010000 */
[C---:B------:R-:W-:Y:S02]  /*86f0*/  FMUL.FTZ R5, R183.reuse, R8 ;  /* 0x00000008b7057220 */ /* 0x040fe40000410000 */
[----:B------:R-:W-:-:S02]  /*8700*/  FMUL.FTZ R183, R183, R180 ;  /* 0x000000b4b7b77220 */ /* 0x000fc40000410000 */
[----:B------:R-:W-:Y:S02]  /*8710*/  FFMA.FTZ R4, R184, R180, -R5 ;  /* 0x000000b4b8047223 */ /* 0x000fe40000010805 */
[----:B------:R-:W-:Y:S02]  /*8720*/  FMUL.FTZ R7, R122, R7 ;  /* 0x000000077a077220 */ /* 0x000fe40000410000 */
[----:B------:R-:W-:Y:S02]  /*8730*/  FFMA.FTZ R183, R184, R8, R183 ;  /* 0x00000008b8b77223 */ /* 0x000fe400000100b7 */
[----:B------:R-:W-:Y:S02]  /*8740*/  FADD.FTZ R10, R189, R4 ;  /* 0x00000004bd0a7221 */ /* 0x000fe40000010000 */
[----:B------:R-:W-:Y:S02]  /*8750*/  FFMA.FTZ R7, R120, R173, -R7 ;  /* 0x000000ad78077223 */ /* 0x000fe40000010807 */
[----:B------:R-:W-:-:S02]  /*8760*/  FADD.FTZ R188, R188, R183 ;  /* 0x000000b7bcbc7221 */ /* 0x000fc40000010000 */
[----:B------:R-:W-:Y:S02]  /*8770*/  FMUL.FTZ R5, R185, R10 ;  /* 0x0000000ab9057220 */ /* 0x000fe40000410000 */
[----:B------:R-:W-:Y:S02]  /*8780*/  FFMA.FTZ R74, R7, 2, R74 ;  /* 0x40000000074a7823 */ /* 0x000fe4000001004a */
[----:B------:R-:W-:Y:S02]  /*8790*/  FMUL.FTZ R7, R118, R175 ;  /* 0x000000af76077220 */ /* 0x000fe40000410000 */
[-C--:B------:R-:W-:Y:S02]  /*87a0*/  FMUL.FTZ R185, R185, R188.reuse ;  /* 0x000000bcb9b97220 */ /* 0x080fe40000410000 */
[----:B------:R-:W-:Y:S02]  /*87b0*/  FFMA.FTZ R4, R190, R188, R5 ;  /* 0x000000bcbe047223 */ /* 0x000fe40000010005 */
[----:B------:R-:W-:-:S02]  /*87c0*/  FFMA.FTZ R116, R116, R6, -R7 ;  /* 0x0000000674747223 */ /* 0x000fc40000010807 */
[----:B------:R-:W-:Y:S02]  /*87d0*/  FFMA.FTZ R185, R190, R10, -R185 ;  /* 0x0000000abeb97223 */ /* 0x000fe400000108b9 */
[----:B------:R-:W-:Y:S02]  /*87e0*/  FADD.FTZ R6, R187, R4 ;  /* 0x00000004bb067221 */ /* 0x000fe40000010000 */
[----:B------:R-:W-:Y:S02]  /*87f0*/  FADD.FTZ R186, R186, R185 ;  /* 0x000000b9baba7221 */ /* 0x000fe40000010000 */
[C---:B------:R-:W-:Y:S02]  /*8800*/  FMUL.FTZ R5, R191.reuse, R6 ;  /* 0x00000006bf057220 */ /* 0x040fe40000410000 */
[-C--:B------:R-:W-:Y:S02]  /*8810*/  FMUL.FTZ R191, R191, R186.reuse ;  /* 0x000000babfbf7220 */ /* 0x080fe40000410000 */
[----:B------:R-:W-:-:S02]  /*8820*/  FFMA.FTZ R4, R192, R186, -R5 ;  /* 0x000000bac0047223 */ /* 0x000fc40000010805 */
[----:B------:R-:W-:Y:S02]  /*8830*/  FMUL.FTZ R115, R115, R8 ;  /* 0x0000000873737220 */ /* 0x000fe40000410000 */
[----:B------:R-:W-:Y:S02]  /*8840*/  FFMA.FTZ R191, R192, R6, R191 ;  /* 0x00000006c0bf7223 */ /* 0x000fe400000100bf */
[----:B------:R-:W-:Y:S02]  /*8850*/  FADD.FTZ R8, R197, R4 ;  /* 0x00000004c5087221 */ /* 0x000fe40000010000 */
[----:B------:R-:W-:Y:S02]  /*8860*/  FADD.FTZ R196, R196, R191 ;  /* 0x000000bfc4c47221 */ /* 0x000fe40000010000 */
        /* <DEDUP_REMOVED lines=8> */
[C---:B------:R-:W-:Y:S02]  /*88f0*/  FFMA.FTZ R5, R200.reuse, R194, -R5 ;  /* 0x000000c2c8057223 */ /* 0x040fe40000010805 */
[----:B------:R-:W-:Y:S02]  /*8900*/  FFMA.FTZ R200, R200, R4, R199 ;  /* 0x00000004c8c87223 */ /* 0x000fe400000100c7 */
[----:B------:R-:W-:Y:S02]  /*8910*/  FADD.FTZ R204, R204, R5 ;  /* 0x00000005cccc7221 */ /* 0x000fe40000010000 */
[----:B------:R-:W-:Y:S02]  /*8920*/  FMUL.FTZ R111, R111, R6 ;  /* 0x000000066f6f7220 */ /* 0x000fe40000410000 */
[----:B------:R-:W-:Y:S02]  /*8930*/  FADD.FTZ R200, R203, R200 ;  /* 0x000000c8cbc87221 */ /* 0x000fe40000010000 */
[----:B------:R-:W-:-:S02]  /*8940*/  FMUL.FTZ R6, R201, R204 ;  /* 0x000000ccc9067220 */ /* 0x000fc40000410000 */
[----:B------:R-:W-:Y:S02]  /*8950*/  FMUL.FTZ R107, R107, R4 ;  /* 0x000000046b6b7220 */ /* 0x000fe40000410000 */
[-C--:B------:R-:W-:Y:S02]  /*8960*/  FMUL.FTZ R4, R201, R200.reuse ;  /* 0x000000c8c9047220 */ /* 0x080fe40000410000 */
[C---:B------:R-:W-:Y:S02]  /*8970*/  FFMA.FTZ R6, R205.reuse, R200, R6 ;  /* 0x000000c8cd067223 */ /* 0x040fe40000010006 */
[----:B------:R-:W-:Y:S02]  /*8980*/  FFMA.FTZ R205, R205, R204, -R4 ;  /* 0x000000cccdcd7223 */ /* 0x000fe40000010804 */
[----:B------:R-:W-:Y:S02]  /*8990*/  FADD.FTZ R6, R207, R6 ;  /* 0x00000006cf067221 */ /* 0x000fe40000010000 */
        /* <DEDUP_REMOVED lines=28> */
.L_x_1676:
        /* <DEDUP_REMOVED lines=61> */
[----:B------:R-:W-:Y:S02]  /*8f30*/  IMAD.SHL.U32 R7, R29, 0x200, RZ ;  /* 0x000002001d077824 */ /* 0x000fe400078e00ff */
        /* <DEDUP_REMOVED lines=11> */
.L_x_1681:
[----:B------:R-:W-:Y:S05]  /*8ff0*/  BSYNC B0 ;  /* 0x0000000000007941 */ /* 0x000fea0003800000 */
.L_x_1680:
[----:B------:R-:W-:Y:S01]  /*9000*/  IMAD.MOV.U32 R5, RZ, RZ, R13 ;  /* 0x000000ffff057224 */ /* 0x000fe200078e000d */
[--C-:B0-----:R-:W-:Y:S01]  /*9010*/  LOP3.LUT R8, R25, 0x40, R24.reuse, 0xfe, !PT ;  /* 0x0000004019087812 */ /* 0x101fe200078efe18 */
[----:B------:R-:W-:Y:S01]  /*9020*/  IMAD R9, R21, c[0x0][0x208], RZ ;  /* 0x0000820015097a24 */ /* 0x000fe200078e02ff */
[----:B------:R-:W-:Y:S01]  /*9030*/  LOP3.LUT R6, R25, 0x20, R24, 0xfe, !PT ;  /* 0x0000002019067812 */ /* 0x000fe200078efe18 */
[----:B------:R-:W-:Y:S01]  /*9040*/  IMAD.WIDE.U32 R4, R0, c[0x0][0x208], R4 ;  /* 0x0000820000047a25 */ /* 0x000fe200078e0004 */
[----:B------:R-:W-:Y:S02]  /*9050*/  SHF.L.U32 R7, R29, 0x9, RZ ;  /* 0x000000091d077819 */ /* 0x000fe400000006ff */
[-C--:B------:R-:W-:Y:S01]  /*9060*/  ISETP.GE.AND P4, PT, R8, R11.reuse, PT ;  /* 0x0000000b0800720c */ /* 0x080fe20003f86270 */
[----:B------:R-:W-:Y:S01]  /*9070*/  IMAD R8, R0, c[0x0][0x20c], R9 ;  /* 0x0000830000087a24 */ /* 0x000fe200078e0209 */
[----:B------:R-:W-:Y:S02]  /*9080*/  ISETP.GE.AND P3, PT, R6, R11, PT ;  /* 0x0000000b0600720c */ /* 0x000fe40003f66270 */
[----:B------:R-:W-:-:S02]  /*9090*/  SHF.R.S32.HI R9, RZ, 0x1f, R7 ;  /* 0x0000001fff097819 */ /* 0x000fc40000011407 */
[----:B------:R-:W-:Y:S02]  /*90a0*/  IADD3 R6, P1, R7, R4, RZ ;  /* 0x0000000407067210 */ /* 0x000fe40007f3e0ff */
[C---:B------:R-:W-:Y:S02]  /*90b0*/  LEA R7, P0, R26.reuse, c[0x0][0x258], 0x1 ;  /* 0x000096001a077a11 */ /* 0x040fe400078008ff */
[C-C-:B------:R-:W-:Y:S02]  /*90c0*/  LOP3.LUT R10, R25.reuse, 0x60, R24.reuse, 0xfe, !PT ;  /* 0x00000060190a7812 */ /* 0x140fe400078efe18 */
[----:B------:R-:W-:Y:S02]  /*90d0*/  LOP3.LUT R12, R25, 0x80, R24, 0xfe, !PT ;  /* 0x00000080190c7812 */ /* 0x000fe400078efe18 */
[----:B------:R-:W-:Y:S02]  /*90e0*/  IADD3.X R5, R9, R8, R5, P1, !PT ;  /* 0x0000000809057210 */ /* 0x000fe40000ffe405 */
[----:B------:R-:W-:-:S02]  /*90f0*/  LEA.HI.X R8, R26, c[0x0][0x25c], R27, 0x1, P0 ;  /* 0x000097001a087a11 */ /* 0x000fc400000f0c1b */
[----:B------:R-:W-:Y:S02]  /*9100*/  LEA R4, P0, R6, R7, 0x1 ;  /* 0x0000000706047211 */ /* 0x000fe400078008ff */
[-C--:B------:R-:W-:Y:S02]  /*9110*/  ISETP.GE.AND P5, PT, R10, R11.reuse, PT ;  /* 0x0000000b0a00720c */ /* 0x080fe40003fa6270 */
[-C--:B------:R-:W-:Y:S02]  /*9120*/  ISETP.GE.AND P6, PT, R12, R11.reuse, PT ;  /* 0x0000000b0c00720c */ /* 0x080fe40003fc6270 */
[----:B------:R-:W-:Y:S02]  /*9130*/  LOP3.LUT R10, R25, 0xa0, R24, 0xfe, !PT ;  /* 0x000000a0190a7812 */ /* 0x000fe400078efe18 */
[----:B------:R-:W-:Y:S02]  /*9140*/  LEA.HI.X R5, R6, R8, R5, 0x1, P0 ;  /* 0x0000000806057211 */ /* 0x000fe400000f0c05 */
[----:B------:R-:W-:-:S02]  /*9150*/  ISETP.GE.AND P0, PT, R10, R11, PT ;  /* 0x0000000b0a00720c */ /* 0x000fc40003f06270 */
        /* <DEDUP_REMOVED lines=9> */
[C-C-:B------:R-:W-:Y:S01]  /*91f0*/  LOP3.LUT R14, R25.reuse, 0xe0, R24.reuse, 0xfe, !PT ;  /* 0x000000e0190e7812 */ /* 0x140fe200078efe18 */
[----:B------:R0:W-:Y:S01]  /*9200*/  @!P6 STG.E.U16 [R4.64+0x100], R43 ;  /* 0x0001002b0400e986 */ /* 0x0001e2000c101504 */
[-C--:B------:R-:W-:Y:S02]  /*9210*/  ISETP.GE.AND P1, PT, R12, R11.reuse, PT ;  /* 0x0000000b0c00720c */ /* 0x080fe40003f26270 */
[C-C-:B------:R-:W-:Y:S01]  /*9220*/  LOP3.LUT R8, R25.reuse, 0x160, R24.reuse, 0xfe, !PT ;  /* 0x0000016019087812 */ /* 0x140fe200078efe18 */
[----:B------:R0:W-:Y:S01]  /*9230*/  @!P0 STG.E.U16 [R4.64+0x140], R51 ;  /* 0x0001403304008986 */ /* 0x0001e2000c101504 */
[-C--:B------:R-:W-:Y:S02]  /*9240*/  ISETP.GE.AND P5, PT, R6, R11.reuse, PT ;  /* 0x0000000b0600720c */ /* 0x080fe40003fa6270 */
[----:B------:R-:W-:Y:S01]  /*9250*/  ISETP.GE.AND P2, PT, R14, R11, PT ;  /* 0x0000000b0e00720c */ /* 0x000fe20003f46270 */
[----:B------:R0:W-:Y:S01]  /*9260*/  @!P3 STG.E.U16 [R4.64+0x200], R53 ;  /* 0x000200350400b986 */ /* 0x0001e2000c101504 */
[----:B------:R-:W-:-:S02]  /*9270*/  LOP3.LUT R6, R25, 0x180, R24, 0xfe, !PT ;  /* 0x0000018019067812 */ /* 0x000fc400078efe18 */
        /* <DEDUP_REMOVED lines=9> */
[-C--:B------:R-:W-:Y:S01]  /*9310*/  ISETP.GE.AND P2, PT, R6, R11.reuse, PT ;  /* 0x0000000b0600720c */ /* 0x080fe20003f46270 */
[----:B------:R0:W-:Y:S01]  /*9320*/  @!P5 STG.E.U16 [R4.64+0x280], R59 ;  /* 0x0002803b0400d986 */ /* 0x0001e2000c101504 */
[----:B------:R-:W-:Y:S02]  /*9330*/  IADD3 R29, R29, 0x1, RZ ;  /* 0x000000011d1d7810 */ /* 0x000fe40007ffe0ff */
[----:B------:R-:W-:Y:S01]  /*9340*/  ISETP.GE.AND P3, PT, R8, R11, PT ;  /* 0x0000000b0800720c */ /* 0x000fe20003f66270 */
[----:B------:R0:W-:Y:S01]  /*9350*/  @!P6 STG.E.U16 [R4.64+0x2c0], R63 ;  /* 0x0002c03f0400e986 */ /* 0x0001e2000c101504 */
[----:B------:R-:W-:-:S03]  /*9360*/  IADD3 R31, P4, R31, 0x800, RZ ;  /* 0x000008001f1f7810 */ /* 0x000fc60007f9e0ff */
[----:B------:R0:W-:Y:S01]  /*9370*/  @!P0 STG.E.U16 [R4.64+0x300], R61 ;  /* 0x0003003d04008986 */ /* 0x0001e2000c101504 */
[----:B------:R-:W-:Y:S02]  /*9380*/  ISETP.GE.AND P0, PT, R29, c[0x0][0x174], PT ;  /* 0x00005d001d007a0c */ /* 0x000fe40003f06270 */
[----:B------:R-:W-:Y:S01]  /*9390*/  IADD3.X R33, RZ, R33, RZ, P4, !PT ;  /* 0x00000021ff217210 */ /* 0x000fe200027fe4ff */
[----:B------:R0:W-:Y:S01]  /*93a0*/  @!P2 STG.E.U16 [R4.64+0x380], R101 ;  /* 0x000380650400a986 */ /* 0x0001e2000c101504 */
[----:B------:R-:W-:-:S03]  /*93b0*/  IADD3 R6, P2, R2, 0x400, RZ ;  /* 0x0000040002067810 */ /* 0x000fc60007f5e0ff */
[----:B------:R0:W-:Y:S01]  /*93c0*/  @!P1 STG.E.U16 [R4.64+0x340], R57 ;  /* 0x0003403904009986 */ /* 0x0001e2000c101504 */
[----:B------:R-:W-:Y:S01]  /*93d0*/  IADD3 R15, P1, R16, 0x400, RZ ;  /* 0x00000400100f7810 */ /* 0x000fe20007f3e0ff */
[----:B------:R-:W-:Y:S02]  /*93e0*/  IMAD.X R3, RZ, RZ, R3, P2 ;  /* 0x000000ffff037224 */ /* 0x000fe400010e0603 */
[----:B------:R0:W-:Y:S01]  /*93f0*/  @!P3 STG.E.U16 [R4.64+0x3c0], R99 ;  /* 0x0003c0630400b986 */ /* 0x0001e2000c101504 */
[----:B------:R-:W-:Y:S02]  /*9400*/  IADD3 R30, P3, R30, 0x800, RZ ;  /* 0x000008001e1e7810 */ /* 0x000fe40007f7e0ff */
[----:B------:R-:W-:Y:S02]  /*9410*/  IADD3.X R17, RZ, R17, RZ, P1, !PT ;  /* 0x00000011ff117210 */ /* 0x000fe40000ffe4ff */
[----:B------:R-:W-:Y:S01]  /*9420*/  IADD3.X R32, RZ, R32, RZ, P3, !PT ;  /* 0x00000020ff207210 */ /* 0x000fe20001ffe4ff */
[----:B------:R-:W-:Y:S01]  /*9430*/  @P0 CALL.REL.NOINC `(.L_x_1682) ;  /* 0x0000001000000944 */ /* 0x000fe20003c00000 */
[----:B------:R-:W-:Y:S05]  /*9440*/  BRA `(.L_x_1683) ;  /* 0xffff71c000007947 */ /* 0x000fea000383ffff */
.L_x_1682:
[----:B------:R-:W-:Y:S05]  /*9450*/  EXIT ;  /* 0x000000000000794d */ /* 0x000fea0003800000 */
.L_x_1684:
        /* <DEDUP_REMOVED lines=10> */
.L_x_5358:


//--------------------- .text._Z25selective_scan_fwd_kernelI32Selective_Scan_fwd_kernel_traitsILi32ELi16ELi1ELb0ELb1ELb1ELb1EN3c108BFloat16ENS1_7complexIfEEEEv13SSMParamsBase --------------------------
	.section	.text._Z25selective_scan_fwd_kernelI32Selective_Scan_fwd_kernel_traitsILi32ELi16ELi1ELb0ELb1ELb1ELb1EN3c108BFloat16ENS1_7complexIfEEEEv13SSMParamsBase,"ax",@progbits
	.sectioninfo	@"SHI_REGISTERS=214"
	.align	128
        .global         _Z25selective_scan_fwd_kernelI32Selective_Scan_fwd_kernel_traitsILi32ELi16ELi1ELb0ELb1ELb1ELb1EN3c108BFloat16ENS1_7complexIfEEEEv13SSMParamsBase
        .type           _Z25selective_scan_fwd_kernelI32Selective_Scan_fwd_kernel_traitsILi32ELi16ELi1ELb0ELb1ELb1ELb1EN3c108BFloat16ENS1_7complexIfEEEEv13SSMParamsBase,@function
        .size           _Z25selective_scan_fwd_kernelI32Selective_Scan_fwd_kernel_traitsILi32ELi16ELi1ELb0ELb1ELb1ELb1EN3c108BFloat16ENS1_7complexIfEEEEv13SSMParamsBase,(.L_x_5359 - _Z25selective_scan_fwd_kernelI32Selective_Scan_fwd_kernel_traitsILi32ELi16ELi1ELb0ELb1ELb1ELb1EN3c108BFloat16ENS1_7complexIfEEEEv13SSMParamsBase)
        .other          _Z25selective_scan_fwd_kernelI32Selective_Scan_fwd_kernel_traitsILi32ELi16ELi1ELb0ELb1ELb1ELb1EN3c108BFloat16ENS1_7complexIfEEEEv13SSMParamsBase,@"STO_CUDA_ENTRY STV_DEFAULT"
_Z25selective_scan_fwd_kernelI32Selective_Scan_fwd_kernel_traitsILi32ELi16ELi1ELb0ELb1ELb1ELb1EN3c108BFloat16ENS1_7complexIfEEEEv13SSMParamsBase:
.text._Z25selective_scan_fwd_kernelI32Selective_Scan_fwd_kernel_traitsILi32ELi16ELi1ELb0ELb1ELb1ELb1EN3c108BFloat16ENS1_7complexIfEEEEv13SSMParamsBase:
        /* <DEDUP_REMOVED lines=97> */
.L_x_1726:
[----:B------:R-:W-:Y:S01]  /*0610*/  BAR.SYNC.DEFER_BLOCKING 0x0 ;  /* 0x0000000000007b1d */ /* 0x000fe20000010000 */
[----:B------:R-:W-:Y:S01]  /*0620*/  IMAD.MOV.U32 R2, RZ, RZ, -0x200 ;  /* 0xfffffe00ff027424 */ /* 0x000fe200078e00ff */
[----:B-1----:R-:W-:Y:S02]  /*0630*/  PRMT R4, RZ, 0x7610, R4 ;  /* 0x00007610ff047816 */ /* 0x002fe40000000004 */
[--C-:B------:R-:W-:Y:S01]  /*0640*/  LOP3.LUT R50, R25, 0x20, R24.reuse, 0xfe, !PT ;  /* 0x0000002019327812 */ /* 0x100fe200078efe18 */
[----:B0-----:R-:W-:Y:S01]  /*0650*/  IMAD R35, R29, R2, c[0x0][0x168] ;  /* 0x00005a001d237624 */ /* 0x001fe200078e0202 */
        /* <DEDUP_REMOVED lines=74> */
[C---:B------:R-:W-:Y:S02]  /*0b00*/  LEA.HI.SX32 R39, R28.reuse, R28, 0x1b ;  /* 0x0000001c1c277211 */ /* 0x040fe400078fdaff */
[----:B------:R-:W-:Y:S01]  /*0b10*/  IADD3 R5, R28, 0xc0, RZ ;  /* 0x000000c01c057810 */ /* 0x000fe20007ffe0ff */
[----:B------:R-:W-:Y:S01]  /*0b20*/  IMAD.SHL.U32 R43, R11, 0x2, RZ ;  /* 0x000000020b2b7824 */ /* 0x000fe200078e00ff */
[----:B------:R-:W-:-:S02]  /*0b30*/  SHF.L.U32 R45, R9, 0x1, RZ ;  /* 0x00000001092d7819 */ /* 0x000fc400000006ff */
[C---:B------:R-:W-:Y:S02]  /*0b40*/  IADD3 R7, R28.reuse, 0xe0, RZ ;  /* 0x000000e01c077810 */ /* 0x040fe40007ffe0ff */
[C---:B------:R-:W-:Y:S02]  /*0b50*/  IADD3 R9, R28.reuse, 0x100, RZ ;  /* 0x000001001c097810 */ /* 0x040fe40007ffe0ff */
[----:B------:R-:W-:Y:S02]  /*0b60*/  SHF.L.U32 R51, R13, 0x1, RZ ;  /* 0x000000010d337819 */ /* 0x000fe400000006ff */
[C---:B------:R-:W-:Y:S01]  /*0b70*/  IADD3 R11, R28.reuse, 0x120, RZ ;  /* 0x000001201c0b7810 */ /* 0x040fe20007ffe0ff */
[----:B------:R-:W-:Y:S01]  /*0b80*/  IMAD.SHL.U32 R39, R39, 0x2, RZ ;  /* 0x0000000227277824 */ /* 0x000fe200078e00ff */
[----:B------:R-:W-:Y:S02]  /*0b90*/  IADD3 R13, R28, 0x140, RZ ;  /* 0x000001401c0d7810 */ /* 0x000fe40007ffe0ff */
[----:B------:R-:W-:-:S02]  /*0ba0*/  LEA.HI.SX32 R5, R5, R28, 0x1b ;  /* 0x0000001c05057211 */ /* 0x000fc400078fdaff */
        /* <DEDUP_REMOVED lines=48> */
[----:B------:R-:W-:Y:S01]  /*0eb0*/  STS.U16 [R55+0x240], R36 ;  /* 0x0002402437007388 */ /* 0x000fe20000000400 */
[----:B0-----:R-:W-:-:S03]  /*0ec0*/  LEA.HI.SX32 R34, R4, R4, 0x1b ;  /* 0x0000000404227211 */ /* 0x001fc600078fdaff */
[----:B------:R-:W-:Y:S02]  /*0ed0*/  STS.U16 [R59+0x280], R38 ;  /* 0x000280263b007388 */ /* 0x000fe40000000400 */
[----:B------:R-:W-:Y:S01]  /*0ee0*/  IMAD.SHL.U32 R34, R34, 0x2, RZ ;  /* 0x0000000222227824 */ /* 0x000fe200078e00ff */
        /* <DEDUP_REMOVED lines=118> */
[----:B------:R-:W-:Y:S02]  /*1650*/  FMUL.FTZ R36, R36, 1.4426950216293334961 ;  /* 0x3fb8aa3b24247820 */ /* 0x000fe40000410000 */
[----:B------:R-:W-:Y:S02]  /*1660*/  IMAD.MOV.U32 R72, RZ, RZ, 0x3e800000 ;  /* 0x3e800000ff487424 */ /* 0x000fe400078e00ff */
[----:B------:R-:W0:Y:S01]  /*1670*/  MUFU.EX2 R74, R36 ;  /* 0x00000024004a7308 */ /* 0x000e220000000800 */
[----:B------:R-:W-:-:S02]  /*1680*/  IMAD.MOV.U32 R73, RZ, RZ, 0x3d39bf78 ;  /* 0x3d39bf78ff497424 */ /* 0x000fc400078e00ff */
        /* <DEDUP_REMOVED lines=27> */
.L_x_1686:
[----:B------:R-:W-:Y:S05]  /*1840*/  BSYNC B0 ;  /* 0x0000000000007941 */ /* 0x000fea0003800000 */
.L_x_1685:
[----:B------:R-:W-:Y:S01]  /*1850*/  PRMT R69, RZ, 0x5410, R50 ;  /* 0x00005410ff457816 */ /* 0x000fe20000000032 */
[----:B------:R-:W-:Y:S01]  /*1860*/  BSSY B0, `(.L_x_1687) ;  /* 0x0000023000007945 */ /* 0x000fe20003800000 */
[----:B------:R-:W-:-:S03]  /*1870*/  FSETP.GTU.FTZ.AND P4, PT, R48, 20, PT ;  /* 0x41a000003000780b */ /* 0x000fc60003f9c000 */
[----:B------:R-:W-:Y:S01]  /*1880*/  FADD.FTZ R50, R69, R22 ;  /* 0x0000001645327221 */ /* 0x000fe20000010000 */
        /* <DEDUP_REMOVED lines=32> */
.L_x_1688:
[----:B------:R-:W-:Y:S05]  /*1a90*/  BSYNC B0 ;  /* 0x0000000000007941 */ /* 0x000fea0003800000 */
.L_x_1687:
[----:B------:R-:W-:Y:S01]  /*1aa0*/  ISETP.EQ.OR P3, PT, RZ, UR6, P3 ;  /* 0x00000006ff007c0c */ /* 0x000fe20009f62670 */
[----:B------:R-:W-:Y:S01]  /*1ab0*/  BSSY B0, `(.L_x_1689) ;  /* 0x0000025000007945 */ /* 0x000fe20003800000 */
[----:B------:R-:W-:Y:S02]  /*1ac0*/  PRMT R69, RZ, 0x5410, R52 ;  /* 0x00005410ff457816 */ /* 0x000fe40000000034 */
[----:B------:R-:W-:Y:S02]  /*1ad0*/  FSETP.GTU.FTZ.AND P5, PT, R50, 20, PT ;  /* 0x41a000003200780b */ /* 0x000fe40003fbc000 */
[----:B------:R-:W-:Y:S01]  /*1ae0*/  ISETP.EQ.OR P2, PT, RZ, UR6, P2 ;  /* 0x00000006ff007c0c */ /* 0x000fe20009742670 */
[----:B------:R-:W-:-:S06]  /*1af0*/  FADD.FTZ R52, R69, R22 ;  /* 0x0000001645347221 */ /* 0x000fcc0000010000 */
        /* <DEDUP_REMOVED lines=32> */
.L_x_1690:
[----:B------:R-:W-:Y:S05]  /*1d00*/  BSYNC B0 ;  /* 0x0000000000007941 */ /* 0x000fea0003800000 */
.L_x_1689:
        /* <DEDUP_REMOVED lines=36> */
.L_x_1692:
[----:B------:R-:W-:Y:S05]  /*1f50*/  BSYNC B0 ;  /* 0x0000000000007941 */ /* 0x000fea0003800000 */
.L_x_1691:
        /* <DEDUP_REMOVED lines=38> */
.L_x_1694:
[----:B------:R-:W-:Y:S05]  /*21c0*/  BSYNC B0 ;  /* 0x0000000000007941 */ /* 0x000fea0003800000 */
.L_x_1693:
        /* <DEDUP_REMOVED lines=36> */
.L_x_1696:
[----:B------:R-:W-:Y:S05]  /*2410*/  BSYNC B0 ;  /* 0x0000000000007941 */ /* 0x000fea0003800000 */
.L_x_1695:
        /* <DEDUP_REMOVED lines=38> */
.L_x_1698:
[----:B------:R-:W-:Y:S05]  /*2680*/  BSYNC B0 ;  /* 0x0000000000007941 */ /* 0x000fea0003800000 */
.L_x_1697:
        /* <DEDUP_REMOVED lines=36> */
.L_x_1700:
[----:B------:R-:W-:Y:S05]  /*28d0*/  BSYNC B0 ;  /* 0x0000000000007941 */ /* 0x000fea0003800000 */
.L_x_1699:
        /* <DEDUP_REMOVED lines=41> */
.L_x_1702:
[----:B------:R-:W-:Y:S05]  /*2b70*/  BSYNC B0 ;  /* 0x0000000000007941 */ /* 0x000fea0003800000 */
.L_x_1701:
        /* <DEDUP_REMOVED lines=41> */
.L_x_1704:
[----:B------:R-:W-:Y:S05]  /*2e10*/  BSYNC B0 ;  /* 0x0000000000007941 */ /* 0x000fea0003800000 */
.L_x_1703:
        /* <DEDUP_REMOVED lines=47> */
.L_x_1706:
[----:B------:R-:W-:Y:S05]  /*3110*/  BSYNC B0 ;  /* 0x0000000000007941 */ /* 0x000fea0003800000 */
.L_x_1705:
        /* <DEDUP_REMOVED lines=33> */
.L_x_1708:
[----:B------:R-:W-:Y:S05]  /*3330*/  BSYNC B0 ;  /* 0x0000000000007941 */ /* 0x000fea0003800000 */
.L_x_1707:
        /* <DEDUP_REMOVED lines=33> */
.L_x_1710:
[----:B------:R-:W-:Y:S05]  /*3550*/  BSYNC B0 ;  /* 0x0000000000007941 */ /* 0x000fea0003800000 */
.L_x_1709:
        /* <DEDUP_REMOVED lines=33> */
.L_x_1712:
[----:B------:R-:W-:Y:S05]  /*3770*/  BSYNC B0 ;  /* 0x0000000000007941 */ /* 0x000fea0003800000 */
.L_x_1711:
        /* <DEDUP_REMOVED lines=33> */
.L_x_1714:
[----:B------:R-:W-:Y:S05]  /*3990*/  BSYNC B0 ;  /* 0x0000000000007941 */ /* 0x000fea0003800000 */
.L_x_1713:
        /* <DEDUP_REMOVED lines=33> */
.L_x_1716:
[----:B------:R-:W-:Y:S05]  /*3bb0*/  BSYNC B0 ;  /* 0x0000000000007941 */ /* 0x000fea0003800000 */
.L_x_1715:
        /* <DEDUP_REMOVED lines=35> */
[----:B------:R-:W-:-:S04]  /*3df0*/  IMAD.MOV.U32 R100, RZ, RZ, RZ ;  /* 0x000000ffff647224 */ /* 0x000fc800078e00ff */
.L_x_1720:
[----:B------:R-:W-:Y:S01]  /*3e00*/  IMAD R7, R21, c[0x0][0x180], RZ ;  /* 0x0000600015077a24 */ /* 0x000fe200078e02ff */
[----:B------:R-:W-:Y:S01]  /*3e10*/  SHF.R.S32.HI R19, RZ, 0x1f, R100 ;  /* 0x0000001fff137819 */ /* 0x000fe20000011464 */
[C---:B------:R-:W-:Y:S01]  /*3e20*/  IMAD.WIDE.U32 R4, R0.reuse, c[0x0][0x180], RZ ;  /* 0x0000600000047a25 */ /* 0x040fe200078e00ff */
[----:B------:R-:W-:Y:S02]  /*3e30*/  IADD3 R8, R25, R26, RZ ;  /* 0x0000001a19087210 */ /* 0x000fe40007ffe0ff */
[----:B------:R-:W-:Y:S01]  /*3e40*/  PRMT R104, RZ, 0x7610, R104 ;  /* 0x00007610ff687816 */ /* 0x000fe20000000068 */
[----:B------:R-:W-:Y:S01]  /*3e50*/  IMAD R7, R0, c[0x0][0x184], R7 ;  /* 0x0000610000077a24 */ /* 0x000fe200078e0207 */
[----:B------:R-:W-:Y:S01]  /*3e60*/  SHF.R.S32.HI R9, RZ, 0x1f, R8 ;  /* 0x0000001fff097819 */ /* 0x000fe20000011408 */
[----:B------:R-:W-:Y:S01]  /*3e70*/  IMAD R11, R19, c[0x0][0x1a0], RZ ;  /* 0x00006800130b7a24 */ /* 0x000fe200078e02ff */
[C---:B------:R-:W-:Y:S01]  /*3e80*/  IADD3 R188, R8.reuse, 0x40, RZ ;  /* 0x0000004008bc7810 */ /* 0x040fe20007ffe0ff */
[----:B------:R-:W-:Y:S01]  /*3e90*/  IMAD.IADD R5, R5, 0x1, R7 ;  /* 0x0000000105057824 */ /* 0x000fe200078e0207 */
[----:B------:R-:W-:Y:S01]  /*3ea0*/  PRMT R18, RZ, 0x7610, R18 ;  /* 0x00007610ff127816 */ /* 0x000fe20000000012 */
[----:B------:R-:W-:Y:S01]  /*3eb0*/  IMAD R7, R19, c[0x0][0x188], RZ ;  /* 0x0000620013077a24 */ /* 0x000fe200078e02ff */
[----:B------:R-:W-:Y:S01]  /*3ec0*/  IADD3 R190, R8, 0x60, RZ ;  /* 0x0000006008be7810 */ /* 0x000fe20007ffe0ff */
[----:B------:R-:W-:Y:S01]  /*3ed0*/  IMAD R15, R100, c[0x0][0x1a4], R11 ;  /* 0x00006900640f7a24 */ /* 0x000fe200078e020b */
[----:B------:R-:W-:Y:S01]  /*3ee0*/  IADD3 R200, R8, 0x100, RZ ;  /* 0x0000010008c87810 */ /* 0x000fe20007ffe0ff */
[----:B------:R-:W-:Y:S01]  /*3ef0*/  IMAD.WIDE.U32 R12, R100, c[0x0][0x1a0], R8 ;  /* 0x00006800640c7a25 */ /* 0x000fe200078e0008 */
[----:B------:R-:W-:-:S02]  /*3f00*/  IADD3 R198, R8, 0xe0, RZ ;  /* 0x000000e008c67810 */ /* 0x000fc40007ffe0ff */
[----:B------:R-:W-:Y:S01]  /*3f10*/  PRMT R106, RZ, 0x7610, R106 ;  /* 0x00007610ff6a7816 */ /* 0x000fe2000000006a */
[C---:B------:R-:W-:Y:S01]  /*3f20*/  IMAD R11, R100.reuse, c[0x0][0x18c], R7 ;  /* 0x00006300640b7a24 */ /* 0x040fe200078e0207 */
[----:B------:R-:W-:Y:S01]  /*3f30*/  IADD3 R7, R13, R15, RZ ;  /* 0x0000000f0d077210 */ /* 0x000fe20007ffe0ff */
[----:B------:R-:W-:Y:S01]  /*3f40*/  IMAD.WIDE.U32 R4, R100, c[0x0][0x188], R4 ;  /* 0x0000620064047a25 */ /* 0x000fe200078e0004 */
[C---:B------:R-:W-:Y:S02]  /*3f50*/  LEA R10, P1, R12.reuse, R30, 0x1 ;  /* 0x0000001e0c0a7211 */ /* 0x040fe400078208ff */
[----:B------:R-:W-:Y:S01]  /*3f60*/  PRMT R140, RZ, 0x7610, R140 ;  /* 0x00007610ff8c7816 */ /* 0x000fe2000000008c */
[----:B------:R-:W-:Y:S01]  /*3f70*/  IMAD.IADD R5, R5, 0x1, R11 ;  /* 0x0000000105057824 */ /* 0x000fe200078e020b */
[----:B------:R-:W-:Y:S02]  /*3f80*/  LEA.HI.X R11, R12, R32, R7, 0x1, P1 ;  /* 0x000000200c0b7211 */ /* 0x000fe400008f0c07 */
[----:B------:R-:W-:-:S02]  /*3f90*/  MOV R12, 0xfffffe00 ;  /* 0xfffffe00000c7802 */ /* 0x000fc40000000f00 */
[C---:B------:R-:W-:Y:S02]  /*3fa0*/  LEA R6, P0, R4.reuse, c[0x0][0x220], 0x3 ;  /* 0x0000880004067a11 */ /* 0x040fe400078018ff */
[----:B------:R-:W-:Y:S01]  /*3fb0*/  PRMT R136, RZ, 0x7610, R136 ;  /* 0x00007610ff887816 */ /* 0x000fe20000000088 */
[----:B------:R-:W-:Y:S01]  /*3fc0*/  IMAD R35, R29, R12, c[0x0][0x168] ;  /* 0x00005a001d237624 */ /* 0x000fe200078e020c */
[----:B------:R-:W-:Y:S02]  /*3fd0*/  LEA.HI.X R7, R4, c[0x0][0x224], R5, 0x3, P0 ;  /* 0x0000890004077a11 */ /* 0x000fe400000f1c05 */
[C---:B------:R-:W-:Y:S01]  /*3fe0*/  IADD3 R204, R8.reuse, 0x120, RZ ;  /* 0x0000012008cc7810 */ /* 0x040fe20007ffe0ff */
[----:B------:R-:W-:Y:S01]  /*3ff0*/  IMAD.SHL.U32 R117, R35, 0x2, RZ ;  /* 0x0000000223757824 */ /* 0x000fe200078e00ff */
[C---:B------:R-:W-:Y:S01]  /*4000*/  IADD3 R114, R8.reuse, 0x1c0, RZ ;  /* 0x000001c008727810 */ /* 0x040fe20007ffe0ff */
        /* <DEDUP_REMOVED lines=8> */
[-C--:B------:R-:W-:Y:S01]  /*4090*/  ISETP.GE.AND P5, PT, R192, R117.reuse, PT ;  /* 0x00000075c000720c */ /* 0x080fe20003fa6270 */
        /* <DEDUP_REMOVED lines=14> */
[----:B------:R-:W-:Y:S02]  /*4180*/  ISETP.GE.AND P2, PT, R126, R117, PT ;  /* 0x000000757e00720c */ /* 0x000fe40003f46270 */
[----:B------:R-:W-:Y:S01]  /*4190*/  PRMT R166, RZ, 0x7610, R166 ;  /* 0x00007610ffa67816 */ /* 0x000fe200000000a6 */
[----:B------:R1:W3:Y:S01]  /*41a0*/  @!P0 LDG.E.U16 R142, [R10.64+0x240] ;  /* 0x000240040a8e8981 */ /* 0x0002e2000c1e1500 */
[----:B------:R-:W-:-:S02]  /*41b0*/  PRMT R164, RZ, 0x7610, R164 ;  /* 0x00007610ffa47816 */ /* 0x000fc400000000a4 */
[----:B------:R-:W-:Y:S02]  /*41c0*/  PRMT R108, RZ, 0x7610, R108 ;  /* 0x00007610ff6c7816 */ /* 0x000fe4000000006c */
[----:B------:R-:W-:Y:S01]  /*41d0*/  PRMT R134, RZ, 0x7610, R134 ;  /* 0x00007610ff867816 */ /* 0x000fe20000000086 */
[----:B------:R1:W3:Y:S01]  /*41e0*/  @!P1 LDG.E.U16 R166, [R10.64+0x380] ;  /* 0x000380040aa69981 */ /* 0x0002e2000c1e1500 */
[C---:B------:R-:W-:Y:S02]  /*41f0*/  IADD3 R162, R8.reuse, 0x200, RZ ;  /* 0x0000020008a27810 */ /* 0x040fe40007ffe0ff */
[----:B------:R-:W-:Y:S01]  /*4200*/  PRMT R130, RZ, 0x7610, R130 ;  /* 0x00007610ff827816 */ /* 0x000fe20000000082 */
[----:B------:R1:W3:Y:S01]  /*4210*/  @!P2 LDG.E.U16 R164, [R10.64+0x340] ;  /* 0x000340040aa4a981 */ /* 0x0002e2000c1e1500 */
[C---:B------:R-:W-:Y:S02]  /*4220*/  IADD3 R116, R8.reuse, 0x220, RZ ;  /* 0x0000022008747810 */ /* 0x040fe40007ffe0ff */
[C---:B------:R-:W-:Y:S01]  /*4230*/  IADD3 R118, R8.reuse, 0x240, RZ ;  /* 0x0000024008767810 */ /* 0x040fe20007ffe0ff */
[----:B------:R1:W3:Y:S01]  /*4240*/  @!P5 LDG.E.U16 R108, [R10.64+0x100] ;  /* 0x000100040a6cd981 */ /* 0x0002e2000c1e1500 */
[----:B------:R-:W-:-:S02]  /*4250*/  IADD3 R206, R8, 0x140, RZ ;  /* 0x0000014008ce7810 */ /* 0x000fc40007ffe0ff */
[C---:B------:R-:W-:Y:S01]  /*4260*/  IADD3 R128, R8.reuse, 0x180, RZ ;  /* 0x0000018008807810 */ /* 0x040fe20007ffe0ff */
[----:B------:R1:W3:Y:S01]  /*4270*/  @!P3 LDG.E.U16 R134, [R10.64+0x180] ;  /* 0x000180040a86b981 */ /* 0x0002e2000c1e1500 */
[----:B------:R-:W-:Y:S02]  /*4280*/  IADD3 R208, R8, 0x160, RZ ;  /* 0x0000016008d07810 */ /* 0x000fe40007ffe0ff */
[-C--:B------:R-:W-:Y:S01]  /*4290*/  ISETP.GE.AND P0, PT, R162, R117.reuse, PT ;  /* 0x00000075a200720c */ /* 0x080fe20003f06270 */
[----:B------:R1:W3:Y:S01]  /*42a0*/  @!P4 LDG.E.U16 R130, [R10.64+0x140] ;  /* 0x000140040a82c981 */ /* 0x0002e2000c1e1500 */
[----:B------:R-:W-:Y:S02]  /*42b0*/  PRMT R102, RZ, 0x7610, R102 ;  /* 0x00007610ff667816 */ /* 0x000fe40000000066 */
[-C--:B------:R-:W-:Y:S02]  /*42c0*/  ISETP.GE.AND P1, PT, R116, R117.reuse, PT ;  /* 0x000000757400720c */ /* 0x080fe40003f26270 */
[----:B------:R-:W-:-:S02]  /*42d0*/  ISETP.GE.AND P2, PT, R118, R117, PT ;  /* 0x000000757600720c */ /* 0x000fc40003f46270 */
[-C--:B------:R-:W-:Y:S01]  /*42e0*/  ISETP.GE.AND P5, PT, R206, R117.reuse, PT ;  /* 0x00000075ce00720c */ /* 0x080fe20003fa6270 */
[----:B------:R1:W3:Y:S01]  /*42f0*/  @!P6 LDG.E.U16 R102, [R10.64+0x40] ;  /* 0x000040040a66e981 */ /* 0x0002e2000c1e1500 */
        /* <DEDUP_REMOVED lines=10> */
[----:B------:R-:W-:Y:S02]  /*43a0*/  PRMT R150, RZ, 0x7610, R150 ;  /* 0x00007610ff967816 */ /* 0x000fe40000000096 */
[C---:B------:R-:W-:Y:S01]  /*43b0*/  IADD3 R122, R8.reuse, 0x2c0, RZ ;  /* 0x000002c0087a7810 */ /* 0x040fe20007ffe0ff */
        /* <DEDUP_REMOVED lines=61> */
[----:B------:R-:W-:-:S04]  /*4790*/  LEA R6, P1, R12, R31, 0x1 ;  /* 0x0000001f0c067211 */ /* 0x000fc800078208ff */
[----:B------:R-:W-:-:S04]  /*47a0*/  IADD3 R7, R13, R7, RZ ;  /* 0x000000070d077210 */ /* 0x000fc80007ffe0ff */
[----:B------:R-:W-:Y:S02]  /*47b0*/  LEA.HI.X R7, R12, R33, R7, 0x1, P1 ;  /* 0x000000210c077211 */ /* 0x000fe400008f0c07 */
[----:B------:R-:W-:Y:S02]  /*47c0*/  ISETP.GE.AND P1, PT, R8, R117, PT ;  /* 0x000000750800720c */ /* 0x000fe40003f26270 */
[C---:B------:R-:W-:Y:S02]  /*47d0*/  IADD3 R9, R28.reuse, 0x200, RZ ;  /* 0x000002001c097810 */ /* 0x040fe40007ffe0ff */
[----:B------:R-:W-:-:S04]  /*47e0*/  IADD3 R19, R28, 0x260, RZ ;  /* 0x000002601c137810 */ /* 0x000fc80007ffe0ff */
[-C--:B------:R-:W-:Y:S02]  /*47f0*/  LEA.HI.SX32 R19, R19, R28.reuse, 0x1b ;  /* 0x0000001c13137211 */ /* 0x080fe400078fdaff */
[C---:B-1----:R-:W-:Y:S02]  /*4800*/  IADD3 R11, R28.reuse, 0x220, RZ ;  /* 0x000002201c0b7810 */ /* 0x042fe40007ffe0ff */
[----:B------:R-:W-:Y:S02]  /*4810*/  IADD3 R13, R28, 0x240, RZ ;  /* 0x000002401c0d7810 */ /* 0x000fe40007ffe0ff */
[-C--:B------:R-:W-:Y:S02]  /*4820*/  LEA.HI.SX32 R11, R11, R28.reuse, 0x1b ;  /* 0x0000001c0b0b7211 */ /* 0x080fe400078fdaff */
[----:B------:R-:W-:Y:S02]  /*4830*/  LEA.HI.SX32 R13, R13, R28, 0x1b ;  /* 0x0000001c0d0d7211 */ /* 0x000fe400078fdaff */
[----:B------:R-:W-:-:S02]  /*4840*/  SHF.L.U32 R11, R11, 0x1, RZ ;  /* 0x000000010b0b7819 */ /* 0x000fc400000006ff */
[----:B------:R-:W-:Y:S02]  /*4850*/  SHF.L.U32 R13, R13, 0x1, RZ ;  /* 0x000000010d0d7819 */ /* 0x000fe400000006ff */
[-C--:B------:R-:W-:Y:S02]  /*4860*/  ISETP.GE.AND P3, PT, R188, R117.reuse, PT ;  /* 0x00000075bc00720c */ /* 0x080fe40003f66270 */
[-C--:B------:R-:W-:Y:S02]  /*4870*/  ISETP.GE.AND P2, PT, R186, R117.reuse, PT ;  /* 0x00000075ba00720c */ /* 0x080fe40003f46270 */
[-C--:B------:R-:W-:Y:S02]  /*4880*/  ISETP.GE.AND P0, PT, R196, R117.reuse, PT ;  /* 0x00000075c400720c */ /* 0x080fe40003f06270 */
[-C--:B------:R-:W-:Y:S02]  /*4890*/  ISETP.GE.AND P6, PT, R194, R117.reuse, PT ;  /* 0x00000075c200720c */ /* 0x080fe40003fc6270 */
[----:B------:R-:W-:-:S02]  /*48a0*/  ISETP.GE.AND P4, PT, R190, R117, PT ;  /* 0x00000075be00720c */ /* 0x000fc40003f86270 */
[----:B------:R-:W-:Y:S01]  /*48b0*/  ISETP.GE.AND P5, PT, R192, R117, PT ;  /* 0x00000075c000720c */ /* 0x000fe20003fa6270 */
[----:B--2---:R-:W-:Y:S02]  /*48c0*/  FMUL.FTZ R8, R5, R36 ;  /* 0x0000002405087220 */ /* 0x004fe40000410000 */
        /* <DEDUP_REMOVED lines=8> */
[----:B------:R-:W-:Y:S01]  /*4950*/  FMUL.RZ R10, R10, 0.15915493667125701904 ;  /* 0x3e22f9830a0a7820 */ /* 0x000fe2000040c000 */
[----:B------:R-:W-:Y:S01]  /*4960*/  MUFU.SIN R12, R18 ;  /* 0x00000012000c7308 */ /* 0x000fe20000000400 */
        /* <DEDUP_REMOVED lines=16> */
[----:B-1----:R-:W-:Y:S01]  /*4a70*/  IMAD.SHL.U32 R104, R19, 0x2, RZ ;  /* 0x0000000213687824 */ /* 0x002fe200078e00ff */
[----:B------:R-:W-:Y:S01]  /*4a80*/  SHF.L.U32 R19, R4, 0x1, RZ ;  /* 0x0000000104137819 */ /* 0x000fe200000006ff */
[----:B0-----:R0:W-:Y:S01]  /*4a90*/  MUFU.EX2 R101, R9 ;  /* 0x0000000900657308 */ /* 0x0011e20000000800 */
[----:B------:R-:W-:-:S02]  /*4aa0*/  IADD3 R41, R28, 0x2e0, RZ ;  /* 0x000002e01c297810 */ /* 0x000fc40007ffe0ff */
[----:B0-----:R-:W-:-:S04]  /*4ab0*/  IADD3 R9, R28, 0x2a0, RZ ;  /* 0x000002a01c097810 */ /* 0x001fc80007ffe0ff */
[----:B------:R-:W-:Y:S01]  /*4ac0*/  LEA.HI.SX32 R4, R9, R28, 0x1b ;  /* 0x0000001c09047211 */ /* 0x000fe200078fdaff */
[----:B------:R-:W-:Y:S02]  /*4ad0*/  FMUL.FTZ R9, R5, R40 ;  /* 0x0000002805097220 */ /* 0x000fe40000410000 */
[----:B------:R-:W-:Y:S01]  /*4ae0*/  IMAD.SHL.U32 R102, R39, 0x2, RZ ;  /* 0x0000000227667824 */ /* 0x000fe200078e00ff */
[C---:B------:R-:W-:Y:S01]  /*4af0*/  IADD3 R39, R28.reuse, 0x340, RZ ;  /* 0x000003401c277810 */ /* 0x040fe20007ffe0ff */
[----:B------:R-:W-:Y:S01]  /*4b00*/  FMUL.RZ R45, R9, 0.15915493667125701904 ;  /* 0x3e22f983092d7820 */ /* 0x000fe2000040c000 */
[----:B------:R0:W1:Y:S01]  /*4b10*/  MUFU.COS R119, R18 ;  /* 0x0000001200777308 */ /* 0x0000620000000000 */
[C---:B------:R-:W-:Y:S02]  /*4b20*/  IADD3 R9, R28.reuse, 0x320, RZ ;  /* 0x000003201c097810 */ /* 0x040fe40007ffe0ff */
[----:B------:R-:W-:Y:S02]  /*4b30*/  IADD3 R43, R28, 0x300, RZ ;  /* 0x000003001c2b7810 */ /* 0x000fe40007ffe0ff */
[----:B------:R-:W-:-:S03]  /*4b40*/  LEA.HI.SX32 R9, R9, R28, 0x1b ;  /* 0x0000001c09097211 */ /* 0x000fc600078fdaff */
[----:B------:R-:W-:Y:S01]  /*4b50*/  MUFU.SIN R37, R10 ;  /* 0x0000000a00257308 */ /* 0x000fe20000000400 */
[----:B0-----:R-:W-:Y:S02]  /*4b60*/  LEA.HI.SX32 R18, R41, R28, 0x1b ;  /* 0x0000001c29127211 */ /* 0x001fe400078fdaff */
[----:B------:R-:W-:Y:S01]  /*4b70*/  IADD3 R41, R28, 0x360, RZ ;  /* 0x000003601c297810 */ /* 0x000fe20007ffe0ff */
[----:B------:R-:W-:-:S04]  /*4b80*/  IMAD.SHL.U32 R8, R8, 0x2, RZ ;  /* 0x0000000208087824 */ /* 0x000fc800078e00ff */
[----:B------:R0:W-:Y:S01]  /*4b90*/  MUFU.COS R131, R10 ;  /* 0x0000000a00837308 */ /* 0x0001e20000000000 */
[-C--:B------:R-:W-:Y:S02]  /*4ba0*/  LEA.HI.SX32 R41, R41, R28.reuse, 0x1b ;  /* 0x0000001c29297211 */ /* 0x080fe400078fdaff */
[-C--:B------:R-:W-:Y:S02]  /*4bb0*/  LEA.HI.SX32 R43, R43, R28.reuse, 0x1b ;  /* 0x0000001c2b2b7211 */ /* 0x080fe400078fdaff */
[----:B0-----:R-:W-:Y:S01]  /*4bc0*/  LEA.HI.SX32 R10, R39, R28, 0x1b ;  /* 0x0000001c270a7211 */ /* 0x001fe200078fdaff */
[----:B------:R-:W-:Y:S01]  /*4bd0*/  FMUL.FTZ R39, R5, R42 ;  /* 0x0000002a05277220 */ /* 0x000fe20000410000 */
[----:B------:R0:W-:Y:S01]  /*4be0*/  STS.U16 [R99+0x3c0], R168 ;  /* 0x0003c0a863007388 */ /* 0x0001e20000000400 */
[----:B------:R-:W-:Y:S02]  /*4bf0*/  IMAD.SHL.U32 R106, R9, 0x2, RZ ;  /* 0x00000002096a7824 */ /* 0x000fe400078e00ff */
[----:B------:R-:W-:Y:S01]  /*4c00*/  FMUL.RZ R47, R39, 0.15915493667125701904 ;  /* 0x3e22f983272f7820 */ /* 0x000fe2000040c000 */
[----:B------:R-:W-:Y:S01]  /*4c10*/  IADD3 R39, R28, 0x380, RZ ;  /* 0x000003801c277810 */ /* 0x000fe20007ffe0ff */
[----:B------:R-:W-:Y:S01]  /*4c20*/  STS.U16 [R8+0x400], R65 ;  /* 0x0004004108007388 */ /* 0x000fe20000000400 */
[----:B------:R-:W-:Y:S01]  /*4c30*/  SHF.L.U32 R9, R41, 0x1, RZ ;  /* 0x0000000129097819 */ /* 0x000fe200000006ff */
[----:B------:R-:W-:Y:S01]  /*4c40*/  MUFU.SIN R53, R45 ;  /* 0x0000002d00357308 */ /* 0x000fe20000000400 */
[----:B------:R-:W-:Y:S01]  /*4c50*/  SHF.L.U32 R4, R4, 0x1, RZ ;  /* 0x0000000104047819 */ /* 0x000fe200000006ff */
[----:B------:R-:W-:Y:S01]  /*4c60*/  STS.U16 [R11+0x440], R170 ;  /* 0x000440aa0b007388 */ /* 0x000fe20000000400 */
[----:B------:R-:W-:-:S02]  /*4c70*/  SHF.L.U32 R105, R43, 0x1, RZ ;  /* 0x000000012b697819 */ /* 0x000fc400000006ff */
[C---:B------:R-:W-:Y:S01]  /*4c80*/  IADD3 R41, R28.reuse, 0x3a0, RZ ;  /* 0x000003a01c297810 */ /* 0x040fe20007ffe0ff */
[----:B------:R-:W-:Y:S01]  /*4c90*/  STS.U16 [R13+0x480], R172 ;  /* 0x000480ac0d007388 */ /* 0x000fe20000000400 */
[----:B------:R-:W-:Y:S01]  /*4ca0*/  IADD3 R43, R28, 0x3c0, RZ ;  /* 0x000003c01c2b7810 */ /* 0x000fe20007ffe0ff */
[----:B0-----:R0:W-:Y:S01]  /*4cb0*/  MUFU.COS R99, R45 ;  /* 0x0000002d00637308 */ /* 0x0011e20000000000 */
[----:B------:R-:W-:Y:S01]  /*4cc0*/  SHF.L.U32 R18, R18, 0x1, RZ ;  /* 0x0000000112127819 */ /* 0x000fe200000006ff */
[----:B------:R2:W-:Y:S01]  /*4cd0*/  STS.U16 [R104+0x4c0], R103 ;  /* 0x0004c06768007388 */ /* 0x0005e20000000400 */
[-C--:B------:R-:W-:Y:S02]  /*4ce0*/  LEA.HI.SX32 R39, R39, R28.reuse, 0x1b ;  /* 0x0000001c27277211 */ /* 0x080fe400078fdaff */
[----:B------:R-:W-:Y:S01]  /*4cf0*/  LEA.HI.SX32 R41, R41, R28, 0x1b ;  /* 0x0000001c29297211 */ /* 0x000fe200078fdaff */
[----:B------:R-:W-:Y:S01]  /*4d00*/  STS.U16 [R19+0x500], R174 ;  /* 0x000500ae13007388 */ /* 0x000fe20000000400 */
[----:B0-----:R-:W-:-:S03]  /*4d10*/  IADD3 R45, R28, 0x3e0, RZ ;  /* 0x000003e01c2d7810 */ /* 0x001fc60007ffe0ff */
[----:B------:R0:W-:Y:S01]  /*4d20*/  STS.U16 [R4+0x540], R107 ;  /* 0x0005406b04007388 */ /* 0x0001e20000000400 */
[----:B------:R-:W-:Y:S02]  /*4d30*/  SHF.L.U32 R10, R10, 0x1, RZ ;  /* 0x000000010a0a7819 */ /* 0x000fe400000006ff */
[-C--:B------:R-:W-:Y:S01]  /*4d40*/  LEA.HI.SX32 R43, R43, R28.reuse, 0x1b ;  /* 0x0000001c2b2b7211 */ /* 0x080fe200078fdaff */
[----:B------:R3:W-:Y:S01]  /*4d50*/  STS.U16 [R102+0x580], R109 ;  /* 0x0005806d66007388 */ /* 0x0007e20000000400 */
[----:B------:R-:W-:Y:S01]  /*4d60*/  LEA.HI.SX32 R45, R45, R28, 0x1b ;  /* 0x0000001c2d2d7211 */ /* 0x000fe200078fdaff */
[----:B--2---:R-:W-:Y:S02]  /*4d70*/  IMAD.SHL.U32 R103, R39, 0x2, RZ ;  /* 0x0000000227677824 */ /* 0x004fe400078e00ff */
[----:B------:R2:W-:Y:S01]  /*4d80*/  STS.U16 [R18+0x5c0], R111 ;  /* 0x0005c06f12007388 */ /* 0x0005e20000000400 */
[----:B------:R-:W-:Y:S02]  /*4d90*/  SHF.L.U32 R108, R43, 0x1, RZ ;  /* 0x000000012b6c7819 */ /* 0x000fe400000006ff */
[----:B0-----:R-:W-:Y:S01]  /*4da0*/  SHF.L.U32 R107, R41, 0x1, RZ ;  /* 0x00000001296b7819 */ /* 0x001fe200000006ff */
[----:B------:R-:W-:Y:S01]  /*4db0*/  STS.U16 [R105+0x600], R176 ;  /* 0x000600b069007388 */ /* 0x000fe20000000400 */
[----:B------:R-:W-:Y:S01]  /*4dc0*/  PRMT R150, RZ, 0x7610, R150 ;  /* 0x00007610ff967816 */ /* 0x000fe20000000096 */
[----:B---3--:R-:W-:-:S02]  /*4dd0*/  IMAD.SHL.U32 R109, R45, 0x2, RZ ;  /* 0x000000022d6d7824 */ /* 0x008fc400078e00ff */
[----:B------:R-:W-:Y:S04]  /*4de0*/  STS.U16 [R106+0x640], R113 ;  /* 0x000640716a007388 */ /* 0x000fe80000000400 */
[----:B------:R0:W-:Y:S04]  /*4df0*/  STS.U16 [R10+0x680], R115 ;  /* 0x000680730a007388 */ /* 0x0001e80000000400 */
[----:B------:R-:W-:Y:S04]  /*4e00*/  STS.U16 [R9+0x6c0], R178 ;  /* 0x0006c0b209007388 */ /* 0x000fe80000000400 */
[----:B------:R-:W-:Y:S01]  /*4e10*/  STS.U16 [R103+0x700], R180 ;  /* 0x000700b467007388 */ /* 0x000fe20000000400 */
[----:B------:R-:W-:-:S03]  /*4e20*/  PRMT R152, RZ, 0x7610, R152 ;  /* 0x00007610ff987816 */ /* 0x000fc60000000098 */
[----:B------:R-:W-:Y:S01]  /*4e30*/  STS.U16 [R107+0x740], R182 ;  /* 0x000740b66b007388 */ /* 0x000fe20000000400 */
[----:B------:R-:W-:-:S03]  /*4e40*/  PRMT R148, RZ, 0x7610, R148 ;  /* 0x00007610ff947816 */ /* 0x000fc60000000094 */
[----:B------:R-:W-:Y:S01]  /*4e50*/  STS.U16 [R108+0x780], R121 ;  /* 0x000780796c007388 */ /* 0x000fe20000000400 */
[----:B------:R-:W-:-:S03]  /*4e60*/  PRMT R134, RZ, 0x7610, R134 ;  /* 0x00007610ff867816 */ /* 0x000fc60000000086 */
        /* <DEDUP_REMOVED lines=30> */
[----:B--2---:R-:W-:Y:S02]  /*5050*/  PRMT R111, RZ, 0x7610, R111 ;  /* 0x00007610ff6f7816 */ /* 0x004fe4000000006f */
[----:B------:R3:W2:Y:S01]  /*5060*/  @!P4 LDG.E.U16 R112, [R6.64+0x280] ;  /* 0x000280040670c981 */ /* 0x0006a2000c1e1500 */
[----:B------:R-:W-:-:S03]  /*5070*/  ISETP.GE.AND P4, PT, R116, R117, PT ;  /* 0x000000757400720c */ /* 0x000fc60003f86270 */
[----:B------:R3:W2:Y:S01]  /*5080*/  @!P5 LDG.E.U16 R114, [R6.64+0x2c0] ;  /* 0x0002c0040672d981 */ /* 0x0006a2000c1e1500 */
[-C--:B------:R-:W-:Y:S02]  /*5090*/  ISETP.GE.AND P5, PT, R118, R117.reuse, PT ;  /* 0x000000757600720c */ /* 0x080fe40003fa6270 */
[----:B------:R-:W-:Y:S01]  /*50a0*/  PRMT R116, RZ, 0x7610, R116 ;  /* 0x00007610ff747816 */ /* 0x000fe20000000074 */
[----:B------:R3:W2:Y:S01]  /*50b0*/  @!P3 LDG.E.U16 R111, [R6.64+0x400] ;  /* 0x00040004066fb981 */ /* 0x0006a2000c1e1500 */
[----:B------:R-:W-:Y:S02]  /*50c0*/  PRMT R118, RZ, 0x7610, R118 ;  /* 0x00007610ff767816 */ /* 0x000fe40000000076 */
[-C--:B------:R-:W-:Y:S02]  /*50d0*/  ISETP.GE.AND P3, PT, R124, R117.reuse, PT ;  /* 0x000000757c00720c */ /* 0x080fe40003f66270 */
[----:B------:R3:W2:Y:S01]  /*50e0*/  @!P6 LDG.E.U16 R116, [R6.64+0x300] ;  /* 0x000300040674e981 */ /* 0x0006a2000c1e1500 */
[----:B------:R-:W-:-:S02]  /*50f0*/  ISETP.GE.AND P6, PT, R110, R117, PT ;  /* 0x000000756e00720c */ /* 0x000fc40003fc6270 */
[----:B------:R-:W-:Y:S01]  /*5100*/  PRMT R129, RZ, 0x7610, R129 ;  /* 0x00007610ff817816 */ /* 0x000fe20000000081 */
[----:B------:R3:W2:Y:S01]  /*5110*/  @!P0 LDG.E.U16 R118, [R6.64+0x340] ;  /* 0x0003400406768981 */ /* 0x0006a2000c1e1500 */
[-C--:B------:R-:W-:Y:S02]  /*5120*/  ISETP.GE.AND P0, PT, R120, R117.reuse, PT ;  /* 0x000000757800720c */ /* 0x080fe40003f06270 */
[----:B------:R-:W-:Y:S02]  /*5130*/  PRMT R110, RZ, 0x7610, R110 ;  /* 0x00007610ff6e7816 */ /* 0x000fe4000000006e */
[----:B------:R-:W-:Y:S02]  /*5140*/  PRMT R120, RZ, 0x7610, R120 ;  /* 0x00007610ff787816 */ /* 0x000fe40000000078 */
[----:B------:R3:W2:Y:S01]  /*5150*/  @!P3 LDG.E.U16 R129, [R6.64+0x5c0] ;  /* 0x0005c0040681b981 */ /* 0x0006a2000c1e1500 */
[-C--:B------:R-:W-:Y:S02]  /*5160*/  ISETP.GE.AND P3, PT, R14, R117.reuse, PT ;  /* 0x000000750e00720c */ /* 0x080fe40003f66270 */
[----:B------:R-:W-:Y:S01]  /*5170*/  SHF.L.U32 R14, R28, 0x5, RZ ;  /* 0x000000051c0e7819 */ /* 0x000fe200000006ff */
[----:B------:R3:W2:Y:S01]  /*5180*/  @!P1 LDG.E.U16 R110, [R6.64+0x380] ;  /* 0x00038004066e9981 */ /* 0x0006a2000c1e1500 */
[----:B------:R-:W-:-:S03]  /*5190*/  ISETP.GE.AND P1, PT, R160, R117, PT ;  /* 0x00000075a000720c */ /* 0x000fc60003f26270 */
[----:B------:R3:W2:Y:S01]  /*51a0*/  @!P2 LDG.E.U16 R120, [R6.64+0x3c0] ;  /* 0x0003c0040678a981 */ /* 0x0006a2000c1e1500 */
[-C--:B------:R-:W-:Y:S02]  /*51b0*/  ISETP.GE.AND P2, PT, R122, R117.reuse, PT ;  /* 0x000000757a00720c */ /* 0x080fe40003f46270 */
[----:B------:R-:W-:Y:S01]  /*51c0*/  PRMT R122, RZ, 0x7610, R122 ;  /* 0x00007610ff7a7816 */ /* 0x000fe2000000007a */
[----:B------:R-:W-:Y:S01]  /*51d0*/  FMUL.FTZ R39, R5, R44 ;  /* 0x0000002c05277220 */ /* 0x000fe20000410000 */
[----:B------:R-:W-:Y:S02]  /*51e0*/  LEA.HI.SX32 R127, R14, R14, 0x1b ;  /* 0x0000000e0e7f7211 */ /* 0x000fe400078fdaff */
[----:B------:R-:W-:Y:S01]  /*51f0*/  PRMT R124, RZ, 0x7610, R124 ;  /* 0x00007610ff7c7816 */ /* 0x000fe2000000007c */
[----:B------:R-:W-:Y:S01]  /*5200*/  FMUL.RZ R41, R39, 0.15915493667125701904 ;  /* 0x3e22f98327297820 */ /* 0x000fe2000040c000 */
[----:B------:R3:W2:Y:S01]  /*5210*/  @!P4 LDG.E.U16 R122, [R6.64+0x440] ;  /* 0x00044004067ac981 */ /* 0x0006a2000c1e1500 */
[----:B0-----:R-:W-:Y:S01]  /*5220*/  PRMT R115, RZ, 0x7610, R115 ;  /* 0x00007610ff737816 */ /* 0x001fe20000000073 */
[----:B------:R-:W-:Y:S01]  /*5230*/  FMUL.FTZ R39, R5, R46 ;  /* 0x0000002e05277220 */ /* 0x000fe20000410000 */
[-C--:B------:R-:W-:Y:S01]  /*5240*/  ISETP.GE.AND P4, PT, R158, R117.reuse, PT ;  /* 0x000000759e00720c */ /* 0x080fe20003f86270 */
[----:B------:R-:W-:Y:S01]  /*5250*/  IMAD.SHL.U32 R127, R127, 0x2, RZ ;  /* 0x000000027f7f7824 */ /* 0x000fe200078e00ff */
[----:B------:R-:W-:Y:S01]  /*5260*/  MUFU.SIN R57, R41 ;  /* 0x0000002900397308 */ /* 0x000fe20000000400 */
[----:B------:R3:W2:Y:S01]  /*5270*/  @!P5 LDG.E.U16 R124, [R6.64+0x480] ;  /* 0x00048004067cd981 */ /* 0x0006a2000c1e1500 */
[----:B------:R-:W-:-:S03]  /*5280*/  ISETP.GE.AND P5, PT, R132, R117, PT ;  /* 0x000000758400720c */ /* 0x000fc60003fa6270 */
[----:B------:R3:W2:Y:S01]  /*5290*/  @!P1 LDG.E.U16 R115, [R6.64+0x540] ;  /* 0x0005400406739981 */ /* 0x0006a2000c1e1500 */
[-C--:B------:R-:W-:Y:S02]  /*52a0*/  ISETP.GE.AND P1, PT, R138, R117.reuse, PT ;  /* 0x000000758a00720c */ /* 0x080fe40003f26270 */
[----:B------:R0:W-:Y:S01]  /*52b0*/  MUFU.COS R63, R41 ;  /* 0x00000029003f7308 */ /* 0x0001e20000000000 */
[----:B------:R-:W-:Y:S01]  /*52c0*/  LDS.U16 R121, [R127+0x2] ;  /* 0x000002007f797984 */ /* 0x000fe20000000400 */
[----:B------:R-:W-:Y:S02]  /*52d0*/  PRMT R113, RZ, 0x7610, R113 ;  /* 0x00007610ff717816 */ /* 0x000fe40000000071 */
[----:B------:R-:W-:Y:S01]  /*52e0*/  PRMT R132, RZ, 0x7610, R132 ;  /* 0x00007610ff847816 */ /* 0x000fe20000000084 */
[----:B------:R-:W1:Y:S01]  /*52f0*/  S2R R65, SR_TID.X ;  /* 0x0000000000417919 */ /* 0x000e620000002100 */
[----:B------:R-:W-:Y:S01]  /*5300*/  PRMT R125, RZ, 0x7610, R125 ;  /* 0x00007610ff7d7816 */ /* 0x000fe2000000007d */
[----:B0-----:R-:W-:Y:S01]  /*5310*/  FMUL.RZ R41, R39, 0.15915493667125701904 ;  /* 0x3e22f98327297820 */ /* 0x001fe2000040c000 */
[----:B------:R-:W-:Y:S01]  /*5320*/  PRMT R138, RZ, 0x7610, R138 ;  /* 0x00007610ff8a7816 */ /* 0x000fe2000000008a */
[----:B------:R-:W-:Y:S01]  /*5330*/  FMUL.FTZ R39, R5, R48 ;  /* 0x0000003005277220 */ /* 0x000fe20000410000 */
[----:B------:R3:W2:Y:S03]  /*5340*/  @!P6 LDG.E.U16 R113, [R6.64+0x4c0] ;  /* 0x0004c0040671e981 */ /* 0x0006a6000c1e1500 */
[----:B------:R-:W-:Y:S01]  /*5350*/  FMUL.RZ R43, R39, 0.15915493667125701904 ;  /* 0x3e22f983272b7820 */ /* 0x000fe2000040c000 */
[----:B------:R3:W2:Y:S01]  /*5360*/  @!P0 LDG.E.U16 R132, [R6.64+0x500] ;  /* 0x0005000406848981 */ /* 0x0006a2000c1e1500 */
[----:B------:R-:W-:Y:S01]  /*5370*/  FMUL.FTZ R39, R5, R50 ;  /* 0x0000003205277220 */ /* 0x000fe20000410000 */
[----:B------:R-:W-:Y:S01]  /*5380*/  MUFU.SIN R59, R47 ;  /* 0x0000002f003b7308 */ /* 0x000fe20000000400 */
[-C--:B------:R-:W-:Y:S01]  /*5390*/  ISETP.GE.AND P6, PT, R156, R117.reuse, PT ;  /* 0x000000759c00720c */ /* 0x080fe20003fc6270 */
[----:B------:R3:W2:Y:S01]  /*53a0*/  @!P2 LDG.E.U16 R125, [R6.64+0x580] ;  /* 0x00058004067da981 */ /* 0x0006a2000c1e1500 */
[----:B------:R-:W-:-:S02]  /*53b0*/  ISETP.GE.AND P0, PT, R154, R117, PT ;  /* 0x000000759a00720c */ /* 0x000fc40003f06270 */
[-C--:B------:R-:W-:Y:S01]  /*53c0*/  ISETP.GE.AND P2, PT, R146, R117.reuse, PT ;  /* 0x000000759200720c */ /* 0x080fe20003f46270 */
[----:B------:R3:W2:Y:S01]  /*53d0*/  @!P4 LDG.E.U16 R138, [R6.64+0x600] ;  /* 0x00060004068ac981 */ /* 0x0006a2000c1e1500 */
[----:B------:R-:W-:Y:S01]  /*53e0*/  ISETP.GE.AND P4, PT, R144, R117, PT ;  /* 0x000000759000720c */ /* 0x000fe20003f86270 */
[----:B------:R0:W-:Y:S02]  /*53f0*/  MUFU.COS R135, R47 ;  /* 0x0000002f00877308 */ /* 0x0001e40000000000 */
[----:B------:R-:W3:Y:S04]  /*5400*/  LDS.U16 R133, [R127+0x4] ;  /* 0x000004007f857984 */ /* 0x000ee80000000400 */
[----:B------:R-:W3:Y:S01]  /*5410*/  LDS.U16 R137, [R127+0x6] ;  /* 0x000006007f897984 */ /* 0x000ee20000000400 */
        /* <DEDUP_REMOVED lines=13> */
[----:B------:R0:W2:Y:S01]  /*54f0*/  @!P6 LDG.E.U16 R153, [R6.64+0x680] ;  /* 0x000680040699e981 */ /* 0x0000a2000c1e1500 */
[----:B------:R-:W-:-:S02]  /*5500*/  PRMT R158, RZ, 0x7610, R158 ;  /* 0x00007610ff9e7816 */ /* 0x000fc4000000009e */
[----:B------:R-:W-:Y:S01]  /*5510*/  PRMT R151, RZ, 0x7610, R151 ;  /* 0x00007610ff977816 */ /* 0x000fe20000000097 */
[----:B------:R0:W2:Y:S01]  /*5520*/  @!P5 LDG.E.U16 R155, [R6.64+0x640] ;  /* 0x00064004069bd981 */ /* 0x0000a2000c1e1500 */
[----:B------:R-:W-:Y:S03]  /*5530*/  MUFU.SIN R41, R43 ;  /* 0x0000002b00297308 */ /* 0x000fe60000000400 */
[----:B------:R-:W-:Y:S01]  /*5540*/  LDS.U16 R157, [R127+0xe] ;  /* 0x00000e007f9d7984 */ /* 0x000fe20000000400 */
[C---:B------:R-:W-:Y:S02]  /*5550*/  FMUL.FTZ R174, R15.reuse, R42 ;  /* 0x0000002a0fae7220 */ /* 0x040fe40000410000 */
[----:B------:R-:W-:Y:S01]  /*5560*/  FMUL.FTZ R170, R15, R44 ;  /* 0x0000002c0faa7220 */ /* 0x000fe20000410000 */
[----:B------:R-:W-:Y:S01]  /*5570*/  LDS.U16 R161, [R127+0x16] ;  /* 0x000016007fa17984 */ /* 0x000fe20000000400 */
[----:B------:R-:W-:Y:S01]  /*5580*/  MUFU.COS R51, R43 ;  /* 0x0000002b00337308 */ /* 0x000fe20000000000 */
[----:B------:R-:W-:-:S02]  /*5590*/  FMUL.FTZ R143, R5, R56 ;  /* 0x00000038058f7220 */ /* 0x000fc40000410000 */
[----:B------:R-:W-:Y:S01]  /*55a0*/  FMUL.FTZ R162, R15, R46 ;  /* 0x0000002e0fa27220 */ /* 0x000fe20000410000 */
[----:B------:R-:W-:Y:S01]  /*55b0*/  SHF.L.U32 R176, R65, 0x4, RZ ;  /* 0x0000000441b07819 */ /* 0x000fe200000006ff */
[----:B------:R-:W-:Y:S01]  /*55c0*/  FMUL.FTZ R159, R15, R56 ;  /* 0x000000380f9f7220 */ /* 0x000fe20000410000 */
[----:B------:R-:W-:Y:S01]  /*55d0*/  PRMT R154, RZ, 0x7610, R154 ;  /* 0x00007610ff9a7816 */ /* 0x000fe2000000009a */
[----:B------:R-:W-:Y:S01]  /*55e0*/  LDS.U16 R167, [R127+0x18] ;  /* 0x000018007fa77984 */ /* 0x000fe20000000400 */
[----:B------:R-:W-:Y:S03]  /*55f0*/  MUFU.SIN R43, R47 ;  /* 0x0000002f002b7308 */ /* 0x000fe60000000400 */
[----:B------:R-:W-:Y:S05]  /*5600*/  LDS.U16 R169, [R127+0x1a] ;  /* 0x00001a007fa97984 */ /* 0x000fea0000000400 */
[----:B------:R-:W-:Y:S08]  /*5610*/  MUFU.COS R49, R47 ;  /* 0x0000002f00317308 */ /* 0x000ff00000000000 */
[----:B------:R-:W-:Y:S01]  /*5620*/  MUFU.COS R55, R123 ;  /* 0x0000007b00377308 */ /* 0x000fe20000000000 */
[----:B------:R-:W-:Y:S01]  /*5630*/  IADD3 R144, R176, 0x2, RZ ;  /* 0x00000002b0907810 */ /* 0x000fe20007ffe0ff */
[----:B------:R0:W2:Y:S01]  /*5640*/  @!P4 LDG.E.U16 R154, [R6.64+0x7c0] ;  /* 0x0007c004069ac981 */ /* 0x0000a2000c1e1500 */
[----:B------:R-:W-:Y:S01]  /*5650*/  PRMT R156, RZ, 0x7610, R156 ;  /* 0x00007610ff9c7816 */ /* 0x000fe2000000009c */
[----:B------:R-:W-:-:S02]  /*5660*/  FMUL.FTZ R39, R5, R54 ;  /* 0x0000003605277220 */ /* 0x000fc40000410000 */
[----:B------:R0:W2:Y:S02]  /*5670*/  @!P0 LDG.E.U16 R160, [R6.64+0x6c0] ;  /* 0x0006c00406a08981 */ /* 0x0000a4000c1e1500 */
[----:B------:R1:W-:Y:S01]  /*5680*/  MUFU.SIN R47, R123 ;  /* 0x0000007b002f7308 */ /* 0x0003e20000000400 */
[----:B------:R-:W-:Y:S01]  /*5690*/  ISETP.GE.U32.AND P6, PT, R144, R35, PT ;  /* 0x000000239000720c */ /* 0x000fe20003fc6070 */
[----:B------:R0:W2:Y:S01]  /*56a0*/  @!P2 LDG.E.U16 R156, [R6.64+0x740] ;  /* 0x00074004069ca981 */ /* 0x0000a2000c1e1500 */
[----:B---3--:R-:W-:Y:S02]  /*56b0*/  PRMT R133, RZ, 0x5410, R133 ;  /* 0x00005410ff857816 */ /* 0x008fe40000000085 */
[----:B------:R-:W-:Y:S01]  /*56c0*/  PRMT R137, RZ, 0x5410, R137 ;  /* 0x00005410ff897816 */ /* 0x000fe20000000089 */
[----:B------:R0:W3:Y:S01]  /*56d0*/  @!P1 LDG.E.U16 R158, [R6.64+0x700] ;  /* 0x00070004069e9981 */ /* 0x0000e2000c1e1500 */
[----:B-1----:R-:W-:Y:S01]  /*56e0*/  FMUL.FTZ R123, R101, R12 ;  /* 0x0000000c657b7220 */ /* 0x002fe20000410000 */
[----:B------:R-:W1:Y:S02]  /*56f0*/  MUFU.EX2 R164, R164 ;  /* 0x000000a400a47308 */ /* 0x000e640000000800 */
[----:B------:R-:W1:Y:S01]  /*5700*/  LDS.U16 R101, [R127+0x8] ;  /* 0x000008007f657984 */ /* 0x000e620000000400 */
[----:B------:R-:W-:-:S02]  /*5710*/  IADD3 R144, R176, 0x5, RZ ;  /* 0x00000005b0907810 */ /* 0x000fc40007ffe0ff */
[C---:B------:R-:W-:Y:S01]  /*5720*/  IADD3 R14, R176.reuse, 0x1, RZ ;  /* 0x00000001b00e7810 */ /* 0x040fe20007ffe0ff */
[----:B------:R0:W2:Y:S01]  /*5730*/  @!P3 LDG.E.U16 R151, [R6.64+0x780] ;  /* 0x000780040697b981 */ /* 0x0000a2000c1e1500 */
[-C--:B------:R-:W-:Y:S01]  /*5740*/  ISETP.GE.U32.AND P4, PT, R176, R35.reuse, PT ;  /* 0x00000023b000720c */ /* 0x080fe20003f86070 */
[----:B------:R-:W0:Y:S01]  /*5750*/  MUFU.EX2 R166, R166 ;  /* 0x000000a600a67308 */ /* 0x000e220000000800 */
[-C--:B------:R-:W-:Y:S02]  /*5760*/  ISETP.GE.U32.AND P2, PT, R144, R35.reuse, PT ;  /* 0x000000239000720c */ /* 0x080fe40003f46070 */
[----:B------:R-:W-:Y:S02]  /*5770*/  ISETP.GE.U32.AND P5, PT, R14, R35, PT ;  /* 0x000000230e00720c */ /* 0x000fe40003fa6070 */
[----:B------:R-:W-:Y:S02]  /*5780*/  PRMT R144, RZ, 0x5410, R121 ;  /* 0x00005410ff907816 */ /* 0x000fe40000000079 */
[----:B------:R-:W-:-:S02]  /*5790*/  IADD3 R14, R176, 0x3, RZ ;  /* 0x00000003b00e7810 */ /* 0x000fc40007ffe0ff */
[----:B------:R-:W-:Y:S02]  /*57a0*/  FSEL R121, R141, 1, !P4 ;  /* 0x3f8000008d797808 */ /* 0x000fe40006000000 */
[----:B------:R-:W1:Y:S01]  /*57b0*/  LDS.U16 R141, [R127+0xc] ;  /* 0x00000c007f8d7984 */ /* 0x000e620000000400 */
[-C--:B------:R-:W-:Y:S02]  /*57c0*/  ISETP.GE.U32.AND P0, PT, R14, R35.reuse, PT ;  /* 0x000000230e00720c */ /* 0x080fe40003f06070 */
[----:B------:R-:W-:Y:S01]  /*57d0*/  IADD3 R14, R176, 0x4, RZ ;  /* 0x00000004b00e7810 */ /* 0x000fe20007ffe0ff */
[----:B------:R-:W-:Y:S01]  /*57e0*/  FMUL.RZ R145, R39, 0.15915493667125701904 ;  /* 0x3e22f98327917820 */ /* 0x000fe2000040c000 */
        /* <DEDUP_REMOVED lines=37> */
[----:B------:R-:W-:-:S02]  /*5a40*/  PRMT R141, RZ, 0x5410, R141 ;  /* 0x00005410ff8d7816 */ /* 0x000fc4000000008d */
[----:B------:R-:W-:-:S04]  /*5a50*/  PRMT R157, RZ, 0x5410, R157 ;  /* 0x00005410ff9d7816 */ /* 0x000fc8000000009d */
[----:B------:R1:W-:Y:S01]  /*5a60*/  MUFU.SIN R6, R147 ;  /* 0x0000009300067308 */ /* 0x0003e20000000400 */
[----:B------:R-:W-:Y:S01]  /*5a70*/  FSEL R149, R149, RZ, !P6 ;  /* 0x000000ff95957208 */ /* 0x000fe20007000000 */
[C---:B0-----:R-:W-:Y:S01]  /*5a80*/  FMUL.FTZ R135, R174.reuse, R135 ;  /* 0x00000087ae877220 */ /* 0x041fe20000410000 */
[----:B------:R-:W-:Y:S01]  /*5a90*/  FSEL R143, R143, RZ, !P6 ;  /* 0x000000ff8f8f7208 */ /* 0x000fe20007000000 */
[----:B------:R-:W-:Y:S02]  /*5aa0*/  FMUL.FTZ R165, R174, R59 ;  /* 0x0000003baea57220 */ /* 0x000fe40000410000 */
[----:B-1----:R-:W-:Y:S01]  /*5ab0*/  FMUL.FTZ R147, R85, R164 ;  /* 0x000000a455937220 */ /* 0x002fe20000410000 */
[----:B------:R-:W-:Y:S01]  /*5ac0*/  IADD3 R164, R176, 0x9, RZ ;  /* 0x00000009b0a47810 */ /* 0x000fe20007ffe0ff */
[C---:B------:R-:W-:Y:S01]  /*5ad0*/  FMUL.FTZ R141, R86.reuse, R141 ;  /* 0x0000008d568d7220 */ /* 0x040fe20000410000 */
[----:B------:R-:W-:Y:S01]  /*5ae0*/  FSEL R145, R145, 1, !P6 ;  /* 0x3f80000091917808 */ /* 0x000fe20007000000 */
[----:B------:R-:W-:Y:S01]  /*5af0*/  FMUL.FTZ R157, R86, R157 ;  /* 0x0000009d569d7220 */ /* 0x000fe20000410000 */
[----:B------:R-:W-:-:S02]  /*5b00*/  FSEL R147, R147, RZ, !P6 ;  /* 0x000000ff93937208 */ /* 0x000fc40007000000 */
[----:B------:R-:W-:Y:S01]  /*5b10*/  ISETP.GE.U32.AND P6, PT, R164, R35, PT ;  /* 0x00000023a400720c */ /* 0x000fe20003fc6070 */
[----:B------:R-:W0:Y:S01]  /*5b20*/  MUFU.EX2 R162, R162 ;  /* 0x000000a200a27308 */ /* 0x000e220000000800 */
[----:B------:R-:W-:Y:S02]  /*5b30*/  IADD3 R164, R176, 0xa, RZ ;  /* 0x0000000ab0a47810 */ /* 0x000fe40007ffe0ff */
[----:B------:R-:W-:Y:S02]  /*5b40*/  FSEL R165, R165, RZ, !P0 ;  /* 0x000000ffa5a57208 */ /* 0x000fe40004000000 */
[----:B------:R-:W-:Y:S02]  /*5b50*/  FSEL R157, R157, RZ, !P0 ;  /* 0x000000ff9d9d7208 */ /* 0x000fe40004000000 */
[----:B------:R-:W-:Y:S01]  /*5b60*/  FSEL R166, R135, 1, !P0 ;  /* 0x3f80000087a67808 */ /* 0x000fe20004000000 */
[----:B------:R1:W-:Y:S01]  /*5b70*/  MUFU.EX2 R37, R159 ;  /* 0x0000009f00257308 */ /* 0x0003e20000000800 */
[C---:B------:R-:W-:Y:S01]  /*5b80*/  FMUL.FTZ R135, R170.reuse, R57 ;  /* 0x00000039aa877220 */ /* 0x040fe20000410000 */
[----:B-1----:R-:W-:Y:S01]  /*5b90*/  FSEL R159, R141, RZ, !P0 ;  /* 0x000000ff8d9f7208 */ /* 0x002fe20004000000 */
[----:B------:R-:W-:Y:S01]  /*5ba0*/  FMUL.FTZ R141, R170, R63 ;  /* 0x0000003faa8d7220 */ /* 0x000fe20000410000 */
[----:B------:R-:W-:Y:S01]  /*5bb0*/  ISETP.GE.U32.AND P0, PT, R164, R35, PT ;  /* 0x00000023a400720c */ /* 0x000fe20003f06070 */
[----:B------:R-:W1:Y:S01]  /*5bc0*/  LDS.U16 R63, [R127+0x1c] ;  /* 0x00001c007f3f7984 */ /* 0x000e620000000400 */
[----:B------:R-:W-:-:S03]  /*5bd0*/  PRMT R164, RZ, 0x5410, R99 ;  /* 0x00005410ffa47816 */ /* 0x000fc60000000063 */
[----:B------:R-:W1:Y:S01]  /*5be0*/  LDS.U16 R99, [R127+0x1e] ;  /* 0x00001e007f637984 */ /* 0x000e620000000400 */
[----:B------:R-:W-:Y:S01]  /*5bf0*/  FMUL.FTZ R139, R5, R60 ;  /* 0x0000003c058b7220 */ /* 0x000fe20000410000 */
[----:B------:R-:W-:Y:S02]  /*5c00*/  PRMT R170, RZ, 0x5410, R137 ;  /* 0x00005410ffaa7816 */ /* 0x000fe40000000089 */
[----:B------:R-:W-:Y:S01]  /*5c10*/  PRMT R101, RZ, 0x5410, R101 ;  /* 0x00005410ff657816 */ /* 0x000fe20000000065 */
[----:B------:R-:W-:Y:S02]  /*5c20*/  FMUL.RZ R173, R139, 0.15915493667125701904 ;  /* 0x3e22f9838bad7820 */ /* 0x000fe4000040c000 */
[C---:B------:R-:W-:Y:S02]  /*5c30*/  FMUL.FTZ R137, R87.reuse, R164 ;  /* 0x000000a457897220 */ /* 0x040fe40000410000 */
[----:B------:R-:W-:Y:S02]  /*5c40*/  FMUL.FTZ R139, R87, R170 ;  /* 0x000000aa578b7220 */ /* 0x000fe40000410000 */
[----:B0-----:R-:W-:-:S02]  /*5c50*/  FMUL.FTZ R164, R162, R61 ;  /* 0x0000003da2a47220 */ /* 0x001fc40000410000 */
[----:B------:R-:W-:Y:S01]  /*5c60*/  FMUL.FTZ R170, R88, R101 ;  /* 0x0000006558aa7220 */ /* 0x000fe20000410000 */
[----:B------:R-:W0:Y:S01]  /*5c70*/  LDS.U16 R61, [R127+0x20] ;  /* 0x000020007f3d7984 */ /* 0x000e220000000400 */
[----:B------:R-:W-:-:S03]  /*5c80*/  FMUL.FTZ R168, R15, R48 ;  /* 0x000000300fa87220 */ /* 0x000fc60000410000 */
[----:B------:R-:W0:Y:S01]  /*5c90*/  LDS.U16 R101, [R127+0x22] ;  /* 0x000022007f657984 */ /* 0x000e220000000400 */
[C---:B------:R-:W-:Y:S02]  /*5ca0*/  FMUL.FTZ R172, R15.reuse, R50 ;  /* 0x000000320fac7220 */ /* 0x040fe40000410000 */
[----:B------:R-:W1:Y:S01]  /*5cb0*/  MUFU.EX2 R168, R168 ;  /* 0x000000a800a87308 */ /* 0x000e620000000800 */
[----:B------:R-:W-:Y:S01]  /*5cc0*/  PRMT R161, RZ, 0x5410, R161 ;  /* 0x00005410ffa17816 */ /* 0x000fe200000000a1 */
[----:B------:R-:W-:Y:S02]  /*5cd0*/  FMUL.FTZ R162, R162, R45 ;  /* 0x0000002da2a27220 */ /* 0x000fe40000410000 */
[----:B------:R-:W-:-:S04]  /*5ce0*/  FMUL.FTZ R178, R15, R52 ;  /* 0x000000340fb27220 */ /* 0x000fc80000410000 */
[----:B------:R-:W0:Y:S01]  /*5cf0*/  MUFU.EX2 R172, R172 ;  /* 0x000000ac00ac7308 */ /* 0x000e220000000800 */
[----:B------:R-:W-:-:S07]  /*5d00*/  IADD3 R174, R176, 0xb, RZ ;  /* 0x0000000bb0ae7810 */ /* 0x000fce0007ffe0ff */
[----:B------:R-:W-:Y:S08]  /*5d10*/  MUFU.SIN R53, R163 ;  /* 0x000000a300357308 */ /* 0x000ff00000000400 */
[----:B------:R4:W-:Y:S01]  /*5d20*/  MUFU.COS R59, R163 ;  /* 0x000000a3003b7308 */ /* 0x0009e20000000000 */
[----:B-1----:R-:W-:Y:S02]  /*5d30*/  FMUL.FTZ R51, R168, R51 ;  /* 0x00000033a8337220 */ /* 0x002fe40000410000 */
[----:B----4-:R-:W-:Y:S01]  /*5d40*/  FMUL.FTZ R163, R88, R161 ;  /* 0x000000a158a37220 */ /* 0x010fe20000410000 */
[----:B------:R-:W-:-:S02]  /*5d50*/  FSEL R161, R162, RZ, !P2 ;  /* 0x000000ffa2a17208 */ /* 0x000fc40005000000 */
[----:B------:R-:W-:Y:S01]  /*5d60*/  FSEL R162, R170, RZ, !P2 ;  /* 0x000000ffaaa27208 */ /* 0x000fe20005000000 */
[----:B------:R-:W-:Y:S01]  /*5d70*/  FMUL.FTZ R170, R5, R62 ;  /* 0x0000003e05aa7220 */ /* 0x000fe20000410000 */
[----:B------:R-:W1:Y:S01]  /*5d80*/  MUFU.EX2 R178, R178 ;  /* 0x000000b200b27308 */ /* 0x000e620000000800 */
        /* <DEDUP_REMOVED lines=10> */
[----:B------:R-:W-:Y:S02]  /*5e30*/  PRMT R63, RZ, 0x5410, R63 ;  /* 0x00005410ff3f7816 */ /* 0x000fe4000000003f */
[----:B------:R-:W-:Y:S01]  /*5e40*/  PRMT R99, RZ, 0x5410, R99 ;  /* 0x00005410ff637816 */ /* 0x000fe20000000063 */
[----:B------:R-:W-:Y:S01]  /*5e50*/  FMUL.FTZ R168, R89, R168 ;  /* 0x000000a859a87220 */ /* 0x000fe20000410000 */
[----:B------:R-:W-:Y:S01]  /*5e60*/  FSEL R163, R163, RZ, !P2 ;  /* 0x000000ffa3a37208 */ /* 0x000fe20005000000 */
[----:B------:R-:W-:Y:S01]  /*5e70*/  FMUL.FTZ R169, R89, R170 ;  /* 0x000000aa59a97220 */ /* 0x000fe20000410000 */
[----:B------:R-:W-:Y:S01]  /*5e80*/  FSEL R164, R164, 1, !P2 ;  /* 0x3f800000a4a47808 */ /* 0x000fe20005000000 */
[----:B------:R-:W-:Y:S01]  /*5e90*/  FMUL.FTZ R171, R15, R60 ;  /* 0x0000003c0fab7220 */ /* 0x000fe20000410000 */
[----:B------:R-:W-:Y:S01]  /*5ea0*/  ISETP.GE.U32.AND P2, PT, R174, R35, PT ;  /* 0x00000023ae00720c */ /* 0x000fe20003f46070 */
[----:B0-----:R-:W-:Y:S01]  /*5eb0*/  FMUL.FTZ R49, R172, R49 ;  /* 0x00000031ac317220 */ /* 0x001fe20000410000 */
        /* <DEDUP_REMOVED lines=12> */
[C---:B-1----:R-:W-:Y:S01]  /*5f80*/  FMUL.FTZ R55, R178.reuse, R55 ;  /* 0x00000037b2377220 */ /* 0x042fe20000410000 */
[----:B------:R-:W-:Y:S01]  /*5f90*/  FSEL R174, R43, RZ, !P4 ;  /* 0x000000ff2bae7208 */ /* 0x000fe20006000000 */
[----:B------:R-:W-:Y:S01]  /*5fa0*/  FMUL.FTZ R47, R178, R47 ;  /* 0x0000002fb22f7220 */ /* 0x000fe20000410000 */
[----:B------:R-:W-:-:S03]  /*5fb0*/  FSEL R172, R99, RZ, !P4 ;  /* 0x000000ff63ac7208 */ /* 0x000fc60006000000 */
[----:B------:R1:W-:Y:S01]  /*5fc0*/  MUFU.EX2 R184, R171 ;  /* 0x000000ab00b87308 */ /* 0x0003e20000000800 */
[----:B0-----:R-:W-:Y:S02]  /*5fd0*/  FSEL R173, R63, RZ, !P4 ;  /* 0x000000ff3fad7208 */ /* 0x001fe40006000000 */
[----:B------:R-:W-:Y:S02]  /*5fe0*/  PRMT R178, RZ, 0x5410, R61 ;  /* 0x00005410ffb27816 */ /* 0x000fe4000000003d */
[----:B-1----:R-:W-:Y:S02]  /*5ff0*/  FSEL R171, R49, 1, !P4 ;  /* 0x3f80000031ab7808 */ /* 0x002fe40006000000 */
[----:B------:R-:W-:Y:S02]  /*6000*/  ISETP.GE.U32.AND P4, PT, R182, R35, PT ;  /* 0x00000023b600720c */ /* 0x000fe40003f86070 */
[----:B------:R-:W-:Y:S01]  /*6010*/  PRMT R182, RZ, 0x5410, R101 ;  /* 0x00005410ffb67816 */ /* 0x000fe20000000065 */
        /* <DEDUP_REMOVED lines=66> */
[----:B------:R-:W1:Y:S01]  /*6440*/  MUFU.COS R182, R49 ;  /* 0x0000003100b67308 */ /* 0x000e620000000000 */
        /* <DEDUP_REMOVED lines=20> */
[----:B------:R-:W-:Y:S02]  /*6590*/  FMUL.FTZ R205, R47, R182 ;  /* 0x000000b62fcd7220 */ /* 0x000fe40000410000 */
        /* <DEDUP_REMOVED lines=41> */
[----:B------:R-:W0:Y:S01]  /*6830*/  LDS.U16 R39, [R127+0x2e] ;  /* 0x00002e007f277984 */ /* 0x000e220000000400 */
        /* <DEDUP_REMOVED lines=37> */
[----:B------:R-:W-:Y:S01]  /*6a90*/  PRMT R39, RZ, 0x5410, R39 ;  /* 0x00005410ff277816 */ /* 0x000fe20000000027 */
        /* <DEDUP_REMOVED lines=16> */
[----:B------:R-:W0:Y:S01]  /*6ba0*/  LDS.U16 R15, [R127+0x3a] ;  /* 0x00003a007f0f7984 */ /* 0x000e220000000400 */
        /* <DEDUP_REMOVED lines=40> */
[----:B------:R-:W-:Y:S01]  /*6e30*/  PRMT R12, RZ, 0x5410, R15 ;  /* 0x00005410ff0c7816 */ /* 0x000fe2000000000f */
        /* <DEDUP_REMOVED lines=63> */
[----:B------:R-:W-:-:S02]  /*7230*/  LEA.HI.SX32 R41, R37, R28, 0x1b ;  /* 0x0000001c25297211 */ /* 0x000fc400078fdaff */
[----:B------:R-:W-:Y:S01]  /*7240*/  SHF.L.U32 R37, R47, 0x1, RZ ;  /* 0x000000012f257819 */ /* 0x000fe200000006ff */
[-C--:B-1----:R-:W-:Y:S02]  /*7250*/  FMUL.FTZ R47, R6, R45.reuse ;  /* 0x0000002d062f7220 */ /* 0x082fe40000410000 */
[C---:B------:R-:W-:Y:S02]  /*7260*/  FFMA.FTZ R208, R12.reuse, R45, R49 ;  /* 0x0000002d0cd07223 */ /* 0x040fe40000010031 */
[----:B------:R-:W-:Y:S02]  /*7270*/  FFMA.FTZ R47, R12, R43, -R47 ;  /* 0x0000002b0c2f7223 */ /* 0x000fe4000001082f */
[----:B------:R-:W-:Y:S02]  /*7280*/  @P0 FADD.FTZ R15, R15, R208 ;  /* 0x000000d00f0f0221 */ /* 0x000fe40000010000 */
[----:B--2---:R-:W-:Y:S02]  /*7290*/  FMUL.FTZ R43, R6, R5 ;  /* 0x00000005062b7220 */ /* 0x004fe40000410000 */
[----:B------:R-:W-:Y:S01]  /*72a0*/  @P0 FADD.FTZ R14, R14, R47 ;  /* 0x0000002f0e0e0221 */ /* 0x000fe20000010000 */
[----:B------:R-:W0:Y:S01]  /*72b0*/  SHFL.UP PT, R57, R15, 0x4, RZ ;  /* 0x048000000f397989 */ /* 0x000e2200000e00ff */
[----:B----4-:R-:W-:-:S02]  /*72c0*/  FFMA.FTZ R47, R12, R7, R43 ;  /* 0x000000070c2f7223 */ /* 0x010fc4000001002b */
[----:B------:R-:W-:Y:S01]  /*72d0*/  FMUL.FTZ R7, R6, R7 ;  /* 0x0000000706077220 */ /* 0x000fe20000410000 */
[----:B------:R-:W1:Y:S01]  /*72e0*/  SHFL.UP PT, R55, R14, 0x4, RZ ;  /* 0x048000000e377989 */ /* 0x000e6200000e00ff */
[C---:B------:R-:W-:Y:S02]  /*72f0*/  IADD3 R49, R28.reuse, 0x60, RZ ;  /* 0x000000601c317810 */ /* 0x040fe40007ffe0ff */
[----:B------:R-:W-:Y:S01]  /*7300*/  IADD3 R45, R28, 0x80, RZ ;  /* 0x000000801c2d7810 */ /* 0x000fe20007ffe0ff */
[----:B------:R-:W-:Y:S01]  /*7310*/  @P0 FFMA.FTZ R12, R12, R5, -R7 ;  /* 0x000000050c0c0223 */ /* 0x000fe20000010807 */
[-C--:B------:R-:W-:Y:S02]  /*7320*/  LEA.HI.SX32 R51, R49, R28.reuse, 0x1b ;  /* 0x0000001c31337211 */ /* 0x080fe400078fdaff */
[----:B------:R-:W-:Y:S02]  /*7330*/  LEA.HI.SX32 R49, R45, R28, 0x1b ;  /* 0x0000001c2d317211 */ /* 0x000fe400078fdaff */
[----:B------:R-:W-:Y:S01]  /*7340*/  IADD3 R7, R28, 0xa0, RZ ;  /* 0x000000a01c077810 */ /* 0x000fe20007ffe0ff */
[----:B------:R-:W2:Y:S01]  /*7350*/  SHFL.UP PT, R5, R12, 0x4, RZ ;  /* 0x048000000c057989 */ /* 0x000ea200000e00ff */
[----:B------:R-:W-:-:S02]  /*7360*/  FSEL R6, R6, R47, !P0 ;  /* 0x0000002f06067208 */ /* 0x000fc40004000000 */
[C---:B------:R-:W-:Y:S02]  /*7370*/  IADD3 R47, R28.reuse, 0xc0, RZ ;  /* 0x000000c01c2f7810 */ /* 0x040fe40007ffe0ff */
[----:B------:R-:W-:Y:S02]  /*7380*/  SHF.L.U32 R45, R51, 0x1, RZ ;  /* 0x00000001332d7819 */ /* 0x000fe400000006ff */
[----:B------:R-:W-:Y:S02]  /*7390*/  SHF.L.U32 R43, R49, 0x1, RZ ;  /* 0x00000001312b7819 */ /* 0x000fe400000006ff */
[----:B------:R-:W-:Y:S02]  /*73a0*/  IADD3 R49, R28, 0xe0, RZ ;  /* 0x000000e01c317810 */ /* 0x000fe40007ffe0ff */
[-C--:B------:R-:W-:Y:S02]  /*73b0*/  LEA.HI.SX32 R51, R7, R28.reuse, 0x1b ;  /* 0x0000001c07337211 */ /* 0x080fe400078fdaff */
[----:B------:R-:W4:Y:S01]  /*73c0*/  SHFL.UP PT, R7, R6, 0x4, RZ ;  /* 0x0480000006077989 */ /* 0x000f2200000e00ff */
[----:B------:R-:W-:-:S02]  /*73d0*/  LEA.HI.SX32 R53, R47, R28, 0x1b ;  /* 0x0000001c2f357211 */ /* 0x000fc400078fdaff */
        /* <DEDUP_REMOVED lines=8> */
[----:B-----5:R-:W-:Y:S01]  /*7460*/  STS.U16 [R39+0x840], R152 ;  /* 0x0008409827007388 */ /* 0x020fe20000000400 */
        /* <DEDUP_REMOVED lines=23> */
[-C--:B------:R-:W-:Y:S01]  /*75e0*/  LEA.HI.SX32 R63, R59, R28.reuse, 0x1b ;  /* 0x0000001c3b3f7211 */ /* 0x080fe200078fdaff */
[----:B------:R-:W-:Y:S01]  /*75f0*/  IMAD.SHL.U32 R51, R51, 0x2, RZ ;  /* 0x0000000233337824 */ /* 0x000fe200078e00ff */
[----:B------:R-:W-:-:S02]  /*7600*/  LEA.HI.SX32 R57, R5, R28, 0x1b ;  /* 0x0000001c05397211 */ /* 0x000fc400078fdaff */
[-C--:B------:R-:W-:Y:S01]  /*7610*/  LEA.HI.SX32 R59, R61, R28.reuse, 0x1b ;  /* 0x0000001c3d3b7211 */ /* 0x080fe200078fdaff */
[----:B------:R-:W2:Y:S01]  /*7620*/  SHFL.UP PT, R5, R12, 0x8, RZ ;  /* 0x050000000c057989 */ /* 0x000ea200000e00ff */
[----:B------:R-:W-:Y:S01]  /*7630*/  LEA.HI.SX32 R61, R7, R28, 0x1b ;  /* 0x0000001c073d7211 */ /* 0x000fe200078fdaff */
[----:B------:R-:W-:Y:S02]  /*7640*/  IMAD.SHL.U32 R53, R53, 0x2, RZ ;  /* 0x0000000235357824 */ /* 0x000fe400078e00ff */
[----:B------:R-:W4:Y:S01]  /*7650*/  SHFL.UP PT, R7, R6, 0x8, RZ ;  /* 0x0500000006077989 */ /* 0x000f2200000e00ff */
[----:B------:R-:W-:-:S03]  /*7660*/  ISETP.GE.AND P0, PT, R28, 0x8, PT ;  /* 0x000000081c00780c */ /* 0x000fc60003f06270 */
[----:B------:R-:W-:Y:S04]  /*7670*/  STS.U16 [R51+0x980], R136 ;  /* 0x0009808833007388 */ /* 0x000fe80000000400 */
[----:B------:R-:W-:Y:S04]  /*7680*/  STS.U16 [R49+0x9c0], R134 ;  /* 0x0009c08631007388 */ /* 0x000fe80000000400 */
[----:B------:R-:W-:Y:S04]  /*7690*/  STS.U16 [R47+0xa00], R130 ;  /* 0x000a00822f007388 */ /* 0x000fe80000000400 */
[----:B------:R1:W-:Y:S01]  /*76a0*/  STS.U16 [R53+0xa40], R128 ;  /* 0x000a408035007388 */ /* 0x0003e20000000400 */
[----:B------:R-:W-:Y:S01]  /*76b0*/  SHF.L.U32 R59, R59, 0x1, RZ ;  /* 0x000000013b3b7819 */ /* 0x000fe200000006ff */
[----:B------:R-:W-:-:S02]  /*76c0*/  IMAD.SHL.U32 R63, R63, 0x2, RZ ;  /* 0x000000023f3f7824 */ /* 0x000fc400078e00ff */
[----:B------:R0:W-:Y:S01]  /*76d0*/  STS.U16 [R55+0xa80], R126 ;  /* 0x000a807e37007388 */ /* 0x0001e20000000400 */
[C---:B-1----:R-:W-:Y:S01]  /*76e0*/  FMUL.FTZ R128, R6.reuse, R99 ;  /* 0x0000006306807220 */ /* 0x042fe20000410000 */
[----:B------:R-:W-:Y:S01]  /*76f0*/  SHF.L.U32 R61, R61, 0x1, RZ ;  /* 0x000000013d3d7819 */ /* 0x000fe200000006ff */
[-C--:B0-----:R-:W-:Y:S02]  /*7700*/  FMUL.FTZ R126, R6, R101.reuse ;  /* 0x00000065067e7220 */ /* 0x081fe40000410000 */
[C---:B------:R-:W-:Y:S01]  /*7710*/  FFMA.FTZ R128, R12.reuse, R101, R128 ;  /* 0x000000650c807223 */ /* 0x040fe20000010080 */
[----:B------:R-:W-:Y:S01]  /*7720*/  SHF.L.U32 R57, R57, 0x1, RZ ;  /* 0x0000000139397819 */ /* 0x000fe200000006ff */
[----:B------:R-:W-:Y:S01]  /*7730*/  FFMA.FTZ R99, R12, R99, -R126 ;  /* 0x000000630c637223 */ /* 0x000fe2000001087e */
[----:B------:R-:W-:Y:S01]  /*7740*/  STS.U16 [R59+0xac0], R112 ;  /* 0x000ac0703b007388 */ /* 0x000fe20000000400 */
[----:B------:R-:W-:Y:S01]  /*7750*/  @P0 FADD.FTZ R15, R15, R128 ;  /* 0x000000800f0f0221 */ /* 0x000fe20000010000 */
[----:B------:R-:W-:-:S02]  /*7760*/  IADD3 R211, R28, 0x1c0, RZ ;  /* 0x000001c01cd37810 */ /* 0x000fc40007ffe0ff */
[----:B------:R2:W-:Y:S01]  /*7770*/  STS.U16 [R63+0xb00], R114 ;  /* 0x000b00723f007388 */ /* 0x0005e20000000400 */
[----:B------:R-:W-:Y:S01]  /*7780*/  IADD3 R209, R28, 0x1e0, RZ ;  /* 0x000001e01cd17810 */ /* 0x000fe20007ffe0ff */
[----:B------:R-:W-:Y:S02]  /*7790*/  @P0 FADD.FTZ R14, R14, R99 ;  /* 0x000000630e0e0221 */ /* 0x000fe40000010000 */
[----:B------:R-:W-:Y:S01]  /*77a0*/  STS.U16 [R61+0xb40], R116 ;  /* 0x000b40743d007388 */ /* 0x000fe20000000400 */
[----:B------:R-:W-:-:S03]  /*77b0*/  LEA.HI.SX32 R211, R211, R28, 0x1b ;  /* 0x0000001cd3d37211 */ /* 0x000fc600078fdaff */
[----:B------:R-:W-:Y:S01]  /*77c0*/  STS.U16 [R57+0xb80], R118 ;  /* 0x000b807639007388 */ /* 0x000fe20000000400 */
[----:B------:R-:W-:Y:S01]  /*77d0*/  LEA.HI.SX32 R209, R209, R28, 0x1b ;  /* 0x0000001cd1d17211 */ /* 0x000fe200078fdaff */
[C---:B--2---:R-:W-:Y:S02]  /*77e0*/  FMUL.FTZ R114, R6.reuse, R5 ;  /* 0x0000000506727220 */ /* 0x044fe40000410000 */
[----:B------:R-:W0:Y:S01]  /*77f0*/  SHFL.UP PT, R118, R15, 0x10, RZ ;  /* 0x060000000f767989 */ /* 0x000e2200000e00ff */
[----:B----4-:R-:W-:-:S03]  /*7800*/  FMUL.FTZ R112, R6, R7 ;  /* 0x0000000706707220 */ /* 0x010fc60000410000 */
[----:B------:R-:W1:Y:S01]  /*7810*/  SHFL.UP PT, R116, R14, 0x10, RZ ;  /* 0x060000000e747989 */ /* 0x000e6200000e00ff */
[----:B------:R-:W-:Y:S01]  /*7820*/  IMAD.SHL.U32 R101, R211, 0x2, RZ ;  /* 0x00000002d3657824 */ /* 0x000fe200078e00ff */
[----:B------:R-:W-:Y:S01]  /*7830*/  SHF.L.U32 R99, R209, 0x1, RZ ;  /* 0x00000001d1637819 */ /* 0x000fe200000006ff */
[C---:B------:R-:W-:Y:S02]  /*7840*/  FFMA.FTZ R7, R12.reuse, R7, R114 ;  /* 0x000000070c077223 */ /* 0x040fe40000010072 */
[----:B------:R-:W-:Y:S01]  /*7850*/  @P0 FFMA.FTZ R12, R12, R5, -R112 ;  /* 0x000000050c0c0223 */ /* 0x000fe20000010870 */
[----:B------:R-:W-:Y:S02]  /*7860*/  STS.U16 [R101+0xbc0], R110 ;  /* 0x000bc06e65007388 */ /* 0x000fe40000000400 */
[----:B------:R-:W-:Y:S02]  /*7870*/  FSEL R7, R6, R7, !P0 ;  /* 0x0000000706077208 */ /* 0x000fe40004000000 */
[----:B------:R-:W-:Y:S04]  /*7880*/  STS.U16 [R99+0xc00], R120 ;  /* 0x000c007863007388 */ /* 0x000fe80000000400 */
[----:B------:R-:W2:Y:S04]  /*7890*/  SHFL.UP PT, R5, R12, 0x10, RZ ;  /* 0x060000000c057989 */ /* 0x000ea800000e00ff */
[----:B------:R-:W-:Y:S04]  /*78a0*/  STS.U16 [R8+0xc40], R111 ;  /* 0x000c406f08007388 */ /* 0x000fe80000000400 */
[----:B------:R0:W-:Y:S01]  /*78b0*/  STS.U16 [R11+0xc80], R122 ;  /* 0x000c807a0b007388 */ /* 0x0001e20000000400 */
[----:B------:R-:W-:-:S03]  /*78c0*/  ISETP.NE.AND P0, PT, R24, RZ, PT ;  /* 0x000000ff1800720c */ /* 0x000fc60003f05270 */
[----:B------:R-:W-:Y:S04]  /*78d0*/  STS.U16 [R13+0xcc0], R124 ;  /* 0x000cc07c0d007388 */ /* 0x000fe80000000400 */
[----:B------:R-:W-:Y:S04]  /*78e0*/  STS.U16 [R104+0xd00], R113 ;  /* 0x000d007168007388 */ /* 0x000fe80000000400 */
[----:B------:R-:W4:Y:S04]  /*78f0*/  SHFL.UP PT, R6, R7, 0x10, RZ ;  /* 0x0600000007067989 */ /* 0x000f2800000e00ff */
[----:B------:R1:W-:Y:S04]  /*7900*/  STS.U16 [R19+0xd40], R132 ;  /* 0x000d408413007388 */ /* 0x0003e80000000400 */
[----:B------:R-:W-:Y:S01]  /*7910*/  STS.U16 [R4+0xd80], R115 ;  /* 0x000d807304007388 */ /* 0x000fe20000000400 */
[----:B------:R-:W-:-:S03]  /*7920*/  ISETP.EQ.OR P0, PT, R29, RZ, P0 ;  /* 0x000000ff1d00720c */ /* 0x000fc60000702670 */
[----:B------:R-:W-:Y:S04]  /*7930*/  STS.U16 [R102+0xdc0], R125 ;  /* 0x000dc07d66007388 */ /* 0x000fe80000000400 */
[----:B------:R-:W-:Y:S01]  /*7940*/  STS.U16 [R18+0xe00], R129 ;  /* 0x000e008112007388 */ /* 0x000fe20000000400 */
[----:B0-----:R-:W-:-:S03]  /*7950*/  FMUL.FTZ R11, R7, R118 ;  /* 0x00000076070b7220 */ /* 0x001fc60000410000 */
[----:B------:R-:W-:Y:S04]  /*7960*/  STS.U16 [R105+0xe40], R138 ;  /* 0x000e408a69007388 */ /* 0x000fe80000000400 */
[----:B------:R-:W-:Y:S04]  /*7970*/  STS.U16 [R106+0xe80], R155 ;  /* 0x000e809b6a007388 */ /* 0x000fe80000000400 */
[----:B------:R0:W-:Y:S04]  /*7980*/  STS.U16 [R10+0xec0], R153 ;  /* 0x000ec0990a007388 */ /* 0x0001e80000000400 */
[----:B------:R5:W-:Y:S01]  /*7990*/  STS.U16 [R9+0xf00], R160 ;  /* 0x000f00a009007388 */ /* 0x000be20000000400 */
[----:B-1----:R-:W-:-:S02]  /*79a0*/  FFMA.FTZ R19, R12, R116, -R11 ;  /* 0x000000740c137223 */ /* 0x002fc4000001080b */
[----:B------:R-:W-:Y:S01]  /*79b0*/  IMAD.MOV.U32 R8, RZ, RZ, 0x3f800000 ;  /* 0x3f800000ff087424 */ /* 0x000fe200078e00ff */
[----:B---3--:R-:W-:Y:S01]  /*79c0*/  STS.U16 [R103+0xf40], R158 ;  /* 0x000f409e67007388 */ /* 0x008fe20000000400 */
[----:B0-----:R-:W-:Y:S01]  /*79d0*/  CS2R R10, SRZ ;  /* 0x00000000000a7805 */ /* 0x001fe2000001ff00 */
[----:B-----5:R-:W-:Y:S02]  /*79e0*/  HFMA2.MMA R9, -RZ, RZ, 0, 0 ;  /* 0x00000000ff097435 */ /* 0x020fe400000001ff */
[----:B------:R-:W-:Y:S01]  /*79f0*/  STS.U16 [R107+0xf80], R156 ;  /* 0x000f809c6b007388 */ /* 0x000fe20000000400 */
[----:B------:R-:W-:Y:S01]  /*7a00*/  FMUL.FTZ R13, R7, R116 ;  /* 0x00000074070d7220 */ /* 0x000fe20000410000 */
[----:B------:R-:W-:Y:S02]  /*7a10*/  ISETP.GE.AND P1, PT, R28, 0x10, PT ;  /* 0x000000101c00780c */ /* 0x000fe40003f26270 */
        /* <DEDUP_REMOVED lines=9> */
[CC--:B----4-:R-:W-:Y:S02]  /*7ab0*/  FFMA.FTZ R4, R12.reuse, R6.reuse, R13 ;  /* 0x000000060c047223 */ /* 0x0d0fe4000001000d */
        /* <DEDUP_REMOVED lines=48> */
[----:B-1----:R-:W-:Y:S01]  /*7dc0*/  @!P1 MOV R153, R8 ;  /* 0x0000000800999202 */ /* 0x002fe20000000f00 */
[----:B--2---:R-:W-:Y:S01]  /*7dd0*/  @!P1 IMAD.MOV.U32 R152, RZ, RZ, R11 ;  /* 0x000000ffff989224 */ /* 0x004fe200078e000b */
[----:B---3--:R-:W-:Y:S01]  /*7de0*/  @!P1 MOV R154, R10 ;  /* 0x0000000a009a9202 */ /* 0x008fe20000000f00 */
[CC--:B------:R-:W-:Y:S02]  /*7df0*/  @P2 FMUL.FTZ R156, R18.reuse, R151.reuse ;  /* 0x00000097129c2220 */ /* 0x0c0fe40000410000 */
[C---:B------:R-:W-:Y:S02]  /*7e00*/  @P2 FMUL.FTZ R151, R19.reuse, R151 ;  /* 0x0000009713972220 */ /* 0x040fe40000410000 */
        /* <DEDUP_REMOVED lines=17> */
[-C--:B------:R-:W-:Y:S01]  /*7f20*/  FMUL.FTZ R14, R149, R144.reuse ;  /* 0x00000090950e7220 */ /* 0x080fe20000410000 */
[----:B------:R-:W-:Y:S01]  /*7f30*/  ISETP.NE.AND P0, PT, R65, RZ, PT ;  /* 0x000000ff4100720c */ /* 0x000fe20003f05270 */
[C---:B------:R-:W-:Y:S02]  /*7f40*/  FFMA.FTZ R12, R145.reuse, R144, -R12 ;  /* 0x00000090910c7223 */ /* 0x040fe4000001080c */
[----:B------:R-:W-:Y:S02]  /*7f50*/  FFMA.FTZ R14, R145, R133, R14 ;  /* 0x00000085910e7223 */ /* 0x000fe4000001000e */
[----:B------:R-:W-:-:S02]  /*7f60*/  FMUL.FTZ R13, R5, R11 ;  /* 0x0000000b050d7220 */ /* 0x000fc40000410000 */
[----:B------:R-:W-:Y:S02]  /*7f70*/  FADD.FTZ R14, R143, R14 ;  /* 0x0000000e8f0e7221 */ /* 0x000fe40000010000 */
[----:B------:R-:W-:Y:S02]  /*7f80*/  FADD.FTZ R18, R147, R12 ;  /* 0x0000000c93127221 */ /* 0x000fe40000010000 */
[-C--:B------:R-:W-:Y:S02]  /*7f90*/  FFMA.FTZ R15, R4, R10.reuse, -R13 ;  /* 0x0000000a040f7223 */ /* 0x080fe4000001080d */
[C---:B------:R-:W-:Y:S02]  /*7fa0*/  FMUL.FTZ R10, R5.reuse, R10 ;  /* 0x0000000a050a7220 */ /* 0x040fe40000410000 */
[----:B------:R-:W-:Y:S02]  /*7fb0*/  FMUL.FTZ R13, R5, R9 ;  /* 0x00000009050d7220 */ /* 0x000fe40000410000 */
[----:B------:R-:W-:-:S02]  /*7fc0*/  FMUL.FTZ R19, R165, R14 ;  /* 0x0000000ea5137220 */ /* 0x000fc40000410000 */
[----:B------:R-:W-:Y:S02]  /*7fd0*/  FMUL.FTZ R5, R5, R8 ;  /* 0x0000000805057220 */ /* 0x000fe40000410000 */
[-C--:B------:R-:W-:Y:S02]  /*7fe0*/  FMUL.FTZ R165, R165, R18.reuse ;  /* 0x00000012a5a57220 */ /* 0x080fe40000410000 */
[----:B------:R-:W-:Y:S02]  /*7ff0*/  FFMA.FTZ R12, R166, R18, -R19 ;  /* 0x00000012a60c7223 */ /* 0x000fe40000010813 */
[C---:B------:R-:W-:Y:S02]  /*8000*/  FFMA.FTZ R8, R4.reuse, R8, -R13 ;  /* 0x0000000804087223 */ /* 0x040fe4000001080d */
[----:B------:R-:W-:Y:S01]  /*8010*/  FFMA.FTZ R9, R4, R9, R5 ;  /* 0x0000000904097223 */ /* 0x000fe20000010005 */
[----:B------:R-:W-:Y:S01]  /*8020*/  BSSY B0, `(.L_x_1718) ;  /* 0x0000017000007945 */ /* 0x000fe20003800000 */
[----:B------:R-:W-:-:S02]  /*8030*/  FFMA.FTZ R166, R166, R14, R165 ;  /* 0x0000000ea6a67223 */ /* 0x000fc400000100a5 */
[----:B------:R-:W-:Y:S02]  /*8040*/  FFMA.FTZ R4, R4, R11, R10 ;  /* 0x0000000b04047223 */ /* 0x000fe4000001000a */
[----:B------:R-:W-:Y:S02]  /*8050*/  FADD.FTZ R12, R159, R12 ;  /* 0x0000000c9f0c7221 */ /* 0x000fe40000010000 */
[----:B------:R-:W-:Y:S02]  /*8060*/  FADD.FTZ R166, R157, R166 ;  /* 0x000000a69da67221 */ /* 0x000fe40000010000 */
[----:B------:R-:W-:Y:S02]  /*8070*/  FADD.FTZ R10, R6, R15 ;  /* 0x0000000f060a7221 */ /* 0x000fe40000010000 */
[----:B------:R-:W-:Y:S01]  /*8080*/  FADD.FTZ R11, R7, R4 ;  /* 0x00000004070b7221 */ /* 0x000fe20000010000 */
[----:B------:R-:W-:Y:S05]  /*8090*/  @P0 BRA `(.L_x_1719) ;  /* 0x000000f000000947 */ /* 0x000fea0003800000 */
[----:B------:R-:W0:Y:S01]  /*80a0*/  S2UR UR6, SR_CTAID.Y ;  /* 0x00000000000679c3 */ /* 0x000e220000002600 */
[----:B------:R1:W-:Y:S07]  /*80b0*/  STS.128 [R100.X16+0x10c0], R8 ;  /* 0x0010c00864007388 */ /* 0x0003ee000000cc00 */
[----:B------:R-:W2:Y:S01]  /*80c0*/  S2UR UR7, SR_CTAID.X ;  /* 0x00000000000779c3 */ /* 0x000ea20000002500 */
        /* <DEDUP_REMOVED lines=12> */
.L_x_1719:
[----:B------:R-:W-:Y:S05]  /*8190*/  BSYNC B0 ;  /* 0x0000000000007941 */ /* 0x000fea0003800000 */
.L_x_1718:
        /* <DEDUP_REMOVED lines=156> */
.L_x_1717:
        /* <DEDUP_REMOVED lines=54> */
[----:B------:R-:W-:Y:S01]  /*8ec0*/  IMAD.SHL.U32 R4, R29, 0x200, RZ ;  /* 0x000002001d047824 */ /* 0x000fe200078e00ff */
[----:B------:R-:W-:Y:S01]  /*8ed0*/  LOP3.LUT R8, R25, 0x20, R24, 0xfe, !PT ;  /* 0x0000002019087812 */ /* 0x000fe200078efe18 */
[----:B------:R-:W-:Y:S01]  /*8ee0*/  LDS.U16 R91, [R45+0xc0] ;  /* 0x0000c0002d5b7984 */ /* 0x000fe20000000400 */
[C---:B------:R-:W-:Y:S02]  /*8ef0*/  IMAD R13, R0.reuse, c[0x0][0x20c], R11 ;  /* 0x00008300000d7a24 */ /* 0x040fe400078e020b */
[----:B------:R-:W-:Y:S01]  /*8f00*/  IMAD.WIDE.U32 R6, R0, c[0x0][0x208], R6 ;  /* 0x0000820000067a25 */ /* 0x000fe200078e0006 */
[----:B------:R-:W-:Y:S01]  /*8f10*/  LDS.U16 R93, [R43+0x100] ;  /* 0x000100002b5d7984 */ /* 0x000fe20000000400 */
[----:B------:R-:W-:-:S03]  /*8f20*/  SHF.R.S32.HI R5, RZ, 0x1f, R4 ;  /* 0x0000001fff057819 */ /* 0x000fc60000011404 */
[----:B------:R-:W-:Y:S01]  /*8f30*/  LDS.U16 R95, [R51+0x140] ;  /* 0x00014000335f7984 */ /* 0x000fe20000000400 */
[----:B------:R-:W-:Y:S01]  /*8f40*/  IADD3 R12, P3, R4, R6, RZ ;  /* 0x00000006040c7210 */ /* 0x000fe20007f7e0ff */
[----:B------:R-:W-:Y:S01]  /*8f50*/  @!P1 IMAD.WIDE.U32 R10, R23, c[0x0][0x1f0], R4 ;  /* 0x00007c00170a9a25 */ /* 0x000fe200078e0004 */
[C---:B------:R-:W-:Y:S01]  /*8f60*/  IADD3 R6, P4, R26.reuse, R4, RZ ;  /* 0x000000041a067210 */ /* 0x040fe20007f9e0ff */
[----:B------:R-:W-:Y:S01]  /*8f70*/  LDS.U16 R97, [R49+0x180] ;  /* 0x0001800031617984 */ /* 0x000fe20000000400 */
[----:B------:R-:W-:Y:S02]  /*8f80*/  IADD3.X R7, R5, R13, R7, P3, !PT ;  /* 0x0000000d05077210 */ /* 0x000fe40001ffe407 */
[----:B------:R-:W-:Y:S01]  /*8f90*/  LEA.HI.X R13, R26, c[0x0][0x25c], R27, 0x1, P2 ;  /* 0x000097001a0d7a11 */ /* 0x000fe200010f0c1b */
[----:B------:R-:W-:Y:S01]  /*8fa0*/  LDS.U16 R103, [R47+0x1c0] ;  /* 0x0001c0002f677984 */ /* 0x000fe20000000400 */
[C---:B------:R-:W-:Y:S02]  /*8fb0*/  LEA R88, P5, R12.reuse, R89, 0x1 ;  /* 0x000000590c587211 */ /* 0x040fe400078a08ff */
[----:B------:R-:W-:Y:S01]  /*8fc0*/  @!P1 MOV R86, R10 ;  /* 0x0000000a00569202 */ /* 0x000fe20000000f00 */
[----:B------:R-:W-:Y:S01]  /*8fd0*/  LDS.U16 R105, [R53+0x200] ;  /* 0x0002000035697984 */ /* 0x000fe20000000400 */
[----:B------:R-:W-:Y:S01]  /*8fe0*/  LEA.HI.X R89, R12, R13, R7, 0x1, P5 ;  /* 0x0000000d0c597211 */ /* 0x000fe200028f0c07 */
[----:B------:R-:W-:Y:S01]  /*8ff0*/  IMAD.X R7, R27, 0x1, R5, P4 ;  /* 0x000000011b077824 */ /* 0x000fe200020e0605 */
[----:B------:R-:W-:Y:S01]  /*9000*/  @!P1 IADD3 R87, R123, R11, RZ ;  /* 0x0000000b7b579210 */ /* 0x000fe20007ffe0ff */
[----:B------:R-:W-:Y:S01]  /*9010*/  LDS.U16 R107, [R55+0x240] ;  /* 0x00024000376b7984 */ /* 0x000fe20000000400 */
[----:B------:R-:W-:-:S03]  /*9020*/  LOP3.LUT R10, R25, 0x40, R24, 0xfe, !PT ;  /* 0x00000040190a7812 */ /* 0x000fc600078efe18 */
        /* <DEDUP_REMOVED lines=21> */
.L_x_1722:
[----:B------:R-:W-:Y:S05]  /*9180*/  BSYNC B0 ;  /* 0x0000000000007941 */ /* 0x000fea0003800000 */
.L_x_1721:
[--C-:B0-----:R-:W-:Y:S01]  /*9190*/  LOP3.LUT R14, R25, 0x80, R24.reuse, 0xfe, !PT ;  /* 0x00000080190e7812 */ /* 0x101fe200078efe18 */
[----:B------:R0:W-:Y:S01]  /*91a0*/  @!P2 STG.E.U16 [R88.64+0x40], R19 ;  /* 0x000040135800a986 */ /* 0x0001e2000c101504 */
[-C--:B------:R-:W-:Y:S01]  /*91b0*/  ISETP.GE.AND P5, PT, R10, R121.reuse, PT ;  /* 0x000000790a00720c */ /* 0x080fe20003fa6270 */
[----:B------:R-:W-:Y:S01]  /*91c0*/  IMAD.WIDE.U32 R84, R23, c[0x0][0x1f0], RZ ;  /* 0x00007c0017547a25 */ /* 0x000fe200078e00ff */
[-C--:B------:R-:W-:Y:S02]  /*91d0*/  ISETP.GE.AND P2, PT, R14, R121.reuse, PT ;  /* 0x000000790e00720c */ /* 0x080fe40003f46270 */
[--C-:B------:R-:W-:Y:S01]  /*91e0*/  LOP3.LUT R12, R25, 0x60, R24.reuse, 0xfe, !PT ;  /* 0x00000060190c7812 */ /* 0x100fe200078efe18 */
[----:B------:R-:W-:Y:S01]  /*91f0*/  IMAD.IADD R85, R85, 0x1, R123 ;  /* 0x0000000155557824 */ /* 0x000fe200078e027b */
[--C-:B------:R-:W-:Y:S01]  /*9200*/  LOP3.LUT R18, R25, 0xa0, R24.reuse, 0xfe, !PT ;  /* 0x000000a019127812 */ /* 0x100fe200078efe18 */
[----:B------:R-:W-:Y:S01]  /*9210*/  IMAD R9, R21, c[0x0][0x1f8], RZ ;  /* 0x00007e0015097a24 */ /* 0x000fe200078e02ff */
[----:B------:R-:W-:Y:S01]  /*9220*/  LOP3.LUT R36, R25, 0xc0, R24, 0xfe, !PT ;  /* 0x000000c019247812 */ /* 0x000fe200078efe18 */
[----:B------:R-:W-:Y:S01]  /*9230*/  @!P1 IMAD.WIDE.U32 R86, R0, c[0x0][0x1f8], R86 ;  /* 0x00007e0000569a25 */ /* 0x000fe200078e0056 */
[----:B------:R-:W-:-:S02]  /*9240*/  ISETP.GE.AND P6, PT, R12, R121, PT ;  /* 0x000000790c00720c */ /* 0x000fc40003fc6270 */
[-C--:B------:R-:W-:Y:S01]  /*9250*/  ISETP.GE.AND P3, PT, R18, R121.reuse, PT ;  /* 0x000000791200720c */ /* 0x080fe20003f66270 */
[----:B------:R-:W-:Y:S01]  /*9260*/  IMAD.WIDE.U32 R84, R0, c[0x0][0x1f8], R84 ;  /* 0x00007e0000547a25 */ /* 0x000fe200078e0054 */
[----:B------:R-:W-:Y:S01]  /*9270*/  ISETP.GE.AND P4, PT, R36, R121, PT ;  /* 0x000000792400720c */ /* 0x000fe20003f86270 */
[----:B------:R-:W-:Y:S01]  /*9280*/  @!P5 STG.E.U16 [R88.64+0x80], R83 ;  /* 0x000080535800d986 */ /* 0x000fe2000c101504 */
[----:B0-----:R-:W-:Y:S01]  /*9290*/  @!P1 IADD3 R19, P5, R26, R86, RZ ;  /* 0x000000561a139210 */ /* 0x001fe20007fbe0ff */
[----:B------:R-:W-:Y:S01]  /*92a0*/  IMAD R9, R0, c[0x0][0x1fc], R9 ;  /* 0x00007f0000097a24 */ /* 0x000fe200078e0209 */
[----:B------:R-:W-:Y:S01]  /*92b0*/  LOP3.LUT R38, R25, 0xe0, R24, 0xfe, !PT ;  /* 0x000000e019267812 */ /* 0x000fe200078efe18 */
[----:B------:R-:W-:Y:S01]  /*92c0*/  @!P2 STG.E.U16 [R88.64+0x100], R93 ;  /* 0x0001005d5800a986 */ /* 0x000fe2000c101504 */
[----:B------:R-:W-:Y:S02]  /*92d0*/  IADD3 R15, P2, R4, R84, RZ ;  /* 0x00000054040f7210 */ /* 0x000fe40007f5e0ff */
[----:B------:R-:W-:Y:S01]  /*92e0*/  @!P1 IADD3.X R56, R27, R87, R9, P5, !PT ;  /* 0x000000571b389210 */ /* 0x000fe20002ffe409 */
[----:B------:R-:W-:Y:S01]  /*92f0*/  @!P6 STG.E.U16 [R88.64+0xc0], R91 ;  /* 0x0000c05b5800e986 */ /* 0x000fe2000c101504 */
[----:B------:R-:W-:-:S02]  /*9300*/  IADD3.X R84, R5, R9, R85, P2, !PT ;  /* 0x0000000905547210 */ /* 0x000fc400017fe455 */
        /* <DEDUP_REMOVED lines=19> */
[----:B------:R-:W-:Y:S01]  /*9440*/  @!P3 STG.E.U16 [R88.64+0x240], R107 ;  /* 0x0002406b5800b986 */ /* 0x000fe2000c101504 */
        /* <DEDUP_REMOVED lines=12> */
[----:B------:R-:W-:Y:S02]  /*9510*/  LEA.HI.X R87, R15, R13, R84, 0x1, P6 ;  /* 0x0000000d0f577211 */ /* 0x000fe400030f0c54 */
[C---:B------:R-:W-:Y:S01]  /*9520*/  @!P1 LEA R84, P6, R19.reuse, c[0x0][0x268], 0x1 ;  /* 0x00009a0013549a11 */ /* 0x040fe200078c08ff */
[----:B------:R-:W-:Y:S01]  /*9530*/  @!P3 STG.E.U16 [R88.64+0x340], R115 ;  /* 0x000340735800b986 */ /* 0x000fe2000c101504 */
[----:B------:R-:W-:Y:S02]  /*9540*/  ISETP.GE.AND P3, PT, R8, R35, PT ;  /* 0x000000230800720c */ /* 0x000fe40003f66270 */
[--C-:B------:R-:W-:Y:S01]  /*9550*/  @!P1 LEA.HI.X R85, R19, c[0x0][0x26c], R56.reuse, 0x1, P6 ;  /* 0x00009b0013559a11 */ /* 0x100fe200030f0c38 */
[----:B------:R-:W-:Y:S01]  /*9560*/  @!P2 STG.E.U16 [R88.64+0x380], R117 ;  /* 0x000380755800a986 */ /* 0x000fe2000c101504 */
[----:B------:R-:W-:-:S03]  /*9570*/  PRMT R56, RZ, 0x7610, R56 ;  /* 0x00007610ff387816 */ /* 0x000fc60000000038 */
[----:B------:R0:W-:Y:S04]  /*9580*/  @!P5 STG.E.U16 [R88.64+0x3c0], R119 ;  /* 0x0003c0775800d986 */ /* 0x0001e8000c101504 */
[----:B------:R-:W-:Y:S01]  /*9590*/  BAR.SYNC.DEFER_BLOCKING 0x0 ;  /* 0x0000000000007b1d */ /* 0x000fe20000010000 */
[-C--:B------:R-:W-:Y:S02]  /*95a0*/  ISETP.GE.AND P2, PT, R12, R35.reuse, PT ;  /* 0x000000230c00720c */ /* 0x080fe40003f46270 */
[----:B------:R-:W-:Y:S02]  /*95b0*/  ISETP.GE.AND P5, PT, R18, R35, PT ;  /* 0x000000231200720c */ /* 0x000fe40003fa6270 */
[----:B------:R-:W-:Y:S02]  /*95c0*/  PRMT R58, RZ, 0x7610, R58 ;  /* 0x00007610ff3a7816 */ /* 0x000fe4000000003a */
[----:B------:R-:W-:-:S02]  /*95d0*/  PRMT R62, RZ, 0x7610, R62 ;  /* 0x00007610ff3e7816 */ /* 0x000fc4000000003e */
[----:B------:R-:W-:Y:S02]  /*95e0*/  PRMT R64, RZ, 0x7610, R64 ;  /* 0x00007610ff407816 */ /* 0x000fe40000000040 */
        /* <DEDUP_REMOVED lines=9> */
[----:B0-----:R-:W-:Y:S01]  /*9680*/  PRMT R88, RZ, 0x7610, R88 ;  /* 0x00007610ff587816 */ /* 0x001fe20000000058 */
[----:B------:R-:W5:Y:S01]  /*9690*/  @!P5 LDG.E.U16 R66, [R86.64+0x100] ;  /* 0x000100045642d981 */ /* 0x000f62000c1e1500 */
[-C--:B------:R-:W-:Y:S02]  /*96a0*/  ISETP.GE.AND P5, PT, R46, R35.reuse, PT ;  /* 0x000000232e00720c */ /* 0x080fe40003fa6270 */
[----:B------:R-:W-:Y:S01]  /*96b0*/  PRMT R60, RZ, 0x7610, R60 ;  /* 0x00007610ff3c7816 */ /* 0x000fe2000000003c */
[----:B------:R-:W4:Y:S01]  /*96c0*/  @!P1 LDG.E.U16 R64, [R86.64+0xc0] ;  /* 0x0000c00456409981 */ /* 0x000f22000c1e1500 */
[----:B------:R-:W-:Y:S02]  /*96d0*/  ISETP.GE.AND P1, PT, R40, R35, PT ;  /* 0x000000232800720c */ /* 0x000fe40003f26270 */
[----:B-1----:R-:W-:Y:S01]  /*96e0*/  PRMT R84, RZ, 0x7610, R84 ;  /* 0x00007610ff547816 */ /* 0x002fe20000000054 */
[----:B------:R-:W4:Y:S01]  /*96f0*/  @!P4 LDG.E.U16 R88, [R86.64+0x140] ;  /* 0x000140045658c981 */ /* 0x000f22000c1e1500 */
[----:B------:R-:W-:-:S02]  /*9700*/  PRMT R90, RZ, 0x7610, R90 ;  /* 0x00007610ff5a7816 */ /* 0x000fc4000000005a */
[----:B------:R-:W-:Y:S01]  /*9710*/  PRMT R92, RZ, 0x7610, R92 ;  /* 0x00007610ff5c7816 */ /* 0x000fe2000000005c */
[----:B------:R-:W4:Y:S01]  /*9720*/  @!P6 LDG.E.U16 R60, [R86.64+0x40] ;  /* 0x00004004563ce981 */ /* 0x000f22000c1e1500 */
[----:B------:R-:W-:Y:S02]  /*9730*/  PRMT R94, RZ, 0x7610, R94 ;  /* 0x00007610ff5e7816 */ /* 0x000fe4000000005e */
[-C--:B------:R-:W-:Y:S01]  /*9740*/  ISETP.GE.AND P4, PT, R44, R35.reuse, PT ;  /* 0x000000232c00720c */ /* 0x080fe20003f86270 */
[----:B------:R-:W5:Y:S01]  /*9750*/  @!P3 LDG.E.U16 R84, [R86.64+0x180] ;  /* 0x000180045654b981 */ /* 0x000f62000c1e1500 */
[----:B------:R-:W-:-:S03]  /*9760*/  ISETP.GE.AND P3, PT, R54, R35, PT ;  /* 0x000000233600720c */ /* 0x000fc60003f66270 */
[----:B------:R-:W5:Y:S01]  /*9770*/  @!P2 LDG.E.U16 R90, [R86.64+0x1c0] ;  /* 0x0001c004565aa981 */ /* 0x000f62000c1e1500 */
[----:B------:R-:W-:-:S03]  /*9780*/  ISETP.GE.AND P2, PT, R52, R35, PT ;  /* 0x000000233400720c */ /* 0x000fc60003f46270 */
[----:B------:R-:W5:Y:S01]  /*9790*/  @!P1 LDG.E.U16 R92, [R86.64+0x200] ;  /* 0x00020004565c9981 */ /* 0x000f62000c1e1500 */
[----:B------:R-:W-:-:S03]  /*97a0*/  ISETP.GE.AND P1, PT, R50, R35, PT ;  /* 0x000000233200720c */ /* 0x000fc60003f26270 */
[----:B------:R-:W5:Y:S01]  /*97b0*/  @!P5 LDG.E.U16 R94, [R86.64+0x240] ;  /* 0x00024004565ed981 */ /* 0x000f62000c1e1500 */
[----:B------:R-:W-:Y:S02]  /*97c0*/  ISETP.GE.AND P5, PT, R48, R35, PT ;  /* 0x000000233000720c */ /* 0x000fe40003fa6270 */
        /* <DEDUP_REMOVED lines=52> */
[----:B------:R-:W-:-:S06]  /*9b10*/  FMUL.FTZ R84, R83, -1.4426950216293334961 ;  /* 0xbfb8aa3b53547820 */ /* 0x000fcc0000410000 */
[----:B------:R-:W0:Y:S01]  /*9b20*/  MUFU.EX2 R84, R84 ;  /* 0x0000005400547308 */ /* 0x000e220000000800 */
[----:B------:R-:W-:Y:S01]  /*9b30*/  FMUL.FTZ R66, R64, -1.4426950216293334961 ;  /* 0xbfb8aa3b40427820 */ /* 0x000fe20000410000 */
[----:B--2---:R-:W-:Y:S02]  /*9b40*/  PRMT R19, RZ, 0x5410, R19 ;  /* 0x00005410ff137816 */ /* 0x004fe40000000013 */
[----:B---3--:R-:W-:Y:S01]  /*9b50*/  PRMT R103, RZ, 0x5410, R58 ;  /* 0x00005410ff677816 */ /* 0x008fe2000000003a */
[----:B------:R-:W-:Y:S01]  /*9b60*/  FMUL.FTZ R86, R85, -1.4426950216293334961 ;  /* 0xbfb8aa3b55567820 */ /* 0x000fe20000410000 */
[----:B----4-:R-:W-:Y:S01]  /*9b70*/  PRMT R102, RZ, 0x5410, R56 ;  /* 0x00005410ff667816 */ /* 0x010fe20000000038 */
[----:B------:R-:W-:Y:S01]  /*9b80*/  FMUL.FTZ R88, R87, -1.4426950216293334961 ;  /* 0xbfb8aa3b57587820 */ /* 0x000fe20000410000 */
[----:B-----5:R-:W-:Y:S01]  /*9b90*/  PRMT R104, RZ, 0x5410, R60 ;  /* 0x00005410ff687816 */ /* 0x020fe2000000003c */
[----:B------:R-:W-:Y:S01]  /*9ba0*/  FMUL.FTZ R90, R89, -1.4426950216293334961 ;  /* 0xbfb8aa3b595a7820 */ /* 0x000fe20000410000 */
[----:B------:R-:W-:Y:S01]  /*9bb0*/  PRMT R105, RZ, 0x5410, R62 ;  /* 0x00005410ff697816 */ /* 0x000fe2000000003e */
[----:B------:R-:W-:-:S02]  /*9bc0*/  FMUL.FTZ R92, R91, -1.4426950216293334961 ;  /* 0xbfb8aa3b5b5c7820 */ /* 0x000fc40000410000 */
[----:B------:R-:W-:Y:S02]  /*9bd0*/  FMUL.FTZ R94, R93, -1.4426950216293334961 ;  /* 0xbfb8aa3b5d5e7820 */ /* 0x000fe40000410000 */
[----:B------:R-:W-:Y:S01]  /*9be0*/  FMUL.FTZ R96, R95, -1.4426950216293334961 ;  /* 0xbfb8aa3b5f607820 */ /* 0x000fe20000410000 */
[----:B------:R-:W2:Y:S01]  /*9bf0*/  MUFU.EX2 R66, R66 ;  /* 0x0000004200427308 */ /* 0x000ea20000000800 */
[----:B------:R-:W-:Y:S02]  /*9c00*/  FMUL.FTZ R98, R97, -1.4426950216293334961 ;  /* 0xbfb8aa3b61627820 */ /* 0x000fe40000410000 */
[----:B------:R-:W-:Y:S02]  /*9c10*/  FMUL.FTZ R100, R19, -1.4426950216293334961 ;  /* 0xbfb8aa3b13647820 */ /* 0x000fe40000410000 */
[----:B------:R-:W-:Y:S01]  /*9c20*/  FMUL.FTZ R58, R103, -1.4426950216293334961 ;  /* 0xbfb8aa3b673a7820 */ /* 0x000fe20000410000 */
[----:B0-----:R-:W-:Y:S02]  /*9c30*/  PRMT R13, RZ, 0x5410, R13 ;  /* 0x00005410ff0d7816 */ /* 0x001fe4000000000d */
[----:B-1----:R-:W-:-:S03]  /*9c40*/  PRMT R15, RZ, 0x5410, R15 ;  /* 0x00005410ff0f7816 */ /* 0x002fc6000000000f */
[----:B------:R-:W-:Y:S02]  /*9c50*/  FMUL.FTZ R106, R13, -1.4426950216293334961 ;  /* 0xbfb8aa3b0d6a7820 */ /* 0x000fe40000410000 */
[----:B------:R-:W-:Y:S02]  /*9c60*/  FADD.FTZ R84, R84, 1 ;  /* 0x3f80000054547421 */ /* 0x000fe40000010000 */
[----:B------:R-:W-:Y:S02]  /*9c70*/  FMUL.FTZ R56, R102, -1.4426950216293334961 ;  /* 0xbfb8aa3b66387820 */ /* 0x000fe40000410000 */
[----:B------:R-:W-:Y:S02]  /*9c80*/  FMUL.FTZ R60, R104, -1.4426950216293334961 ;  /* 0xbfb8aa3b683c7820 */ /* 0x000fe40000410000 */
[----:B------:R-:W-:Y:S02]  /*9c90*/  FMUL.FTZ R62, R105, -1.4426950216293334961 ;  /* 0xbfb8aa3b693e7820 */ /* 0x000fe40000410000 */
[----:B------:R-:W-:Y:S01]  /*9ca0*/  FMUL.FTZ R107, R15, -1.4426950216293334961 ;  /* 0xbfb8aa3b0f6b7820 */ /* 0x000fe20000410000 */
[----:B------:R-:W0:Y:S08]  /*9cb0*/  MUFU.EX2 R86, R86 ;  /* 0x0000005600567308 */ /* 0x000e300000000800 */
[----:B------:R-:W1:Y:S08]  /*9cc0*/  MUFU.EX2 R88, R88 ;  /* 0x0000005800587308 */ /* 0x000e700000000800 */
[----:B------:R-:W3:Y:S08]  /*9cd0*/  MUFU.EX2 R90, R90 ;  /* 0x0000005a005a7308 */ /* 0x000ef00000000800 */
[----:B------:R-:W4:Y:S08]  /*9ce0*/  MUFU.EX2 R92, R92 ;  /* 0x0000005c005c7308 */ /* 0x000f300000000800 */
[----:B------:R-:W5:Y:S08]  /*9cf0*/  MUFU.EX2 R94, R94 ;  /* 0x0000005e005e7308 */ /* 0x000f700000000800 */
[----:B------:R-:W0:Y:S08]  /*9d00*/  MUFU.EX2 R96, R96 ;  /* 0x0000006000607308 */ /* 0x000e300000000800 */
[----:B------:R-:W0:Y:S08]  /*9d10*/  MUFU.EX2 R98, R98 ;  /* 0x0000006200627308 */ /* 0x000e300000000800 */
[----:B------:R-:W0:Y:S08]  /*9d20*/  MUFU.EX2 R100, R100 ;  /* 0x0000006400647308 */ /* 0x000e300000000800 */
[----:B------:R-:W0:Y:S08]  /*9d30*/  MUFU.EX2 R106, R106 ;  /* 0x0000006a006a7308 */ /* 0x000e300000000800 */
[----:B------:R-:W0:Y:S08]  /*9d40*/  MUFU.EX2 R58, R58 ;  /* 0x0000003a003a7308 */ /* 0x000e300000000800 */
[----:B------:R-:W0:Y:S08]  /*9d50*/  MUFU.RCP R84, R84 ;  /* 0x0000005400547308 */ /* 0x000e300000001000 */
[----:B------:R-:W0:Y:S08]  /*9d60*/  MUFU.EX2 R56, R56 ;  /* 0x0000003800387308 */ /* 0x000e300000000800 */
[----:B------:R-:W0:Y:S08]  /*9d70*/  MUFU.EX2 R60, R60 ;  /* 0x0000003c003c7308 */ /* 0x000e300000000800 */
[----:B------:R-:W4:Y:S08]  /*9d80*/  MUFU.EX2 R62, R62 ;  /* 0x0000003e003e7308 */ /* 0x000f300000000800 */
[----:B------:R-:W5:Y:S01]  /*9d90*/  MUFU.EX2 R107, R107 ;  /* 0x0000006b006b7308 */ /* 0x000f620000000800 */
[----:B--2---:R-:W-:-:S02]  /*9da0*/  FADD.FTZ R66, R66, 1 ;  /* 0x3f80000042427421 */ /* 0x004fc40000010000 */
[----:B0-----:R-:W-:Y:S02]  /*9db0*/  FADD.FTZ R86, R86, 1 ;  /* 0x3f80000056567421 */ /* 0x001fe40000010000 */
[----:B-1----:R-:W-:Y:S02]  /*9dc0*/  FADD.FTZ R88, R88, 1 ;  /* 0x3f80000058587421 */ /* 0x002fe40000010000 */
[----:B---3--:R-:W-:Y:S01]  /*9dd0*/  FADD.FTZ R90, R90, 1 ;  /* 0x3f8000005a5a7421 */ /* 0x008fe20000010000 */
[----:B------:R-:W0:Y:S01]  /*9de0*/  MUFU.RCP R109, R66 ;  /* 0x00000042006d7308 */ /* 0x000e220000001000 */
[----:B----4-:R-:W-:Y:S02]  /*9df0*/  FADD.FTZ R92, R92, 1 ;  /* 0x3f8000005c5c7421 */ /* 0x010fe40000010000 */
[----:B-----5:R-:W-:Y:S02]  /*9e00*/  FADD.FTZ R94, R94, 1 ;  /* 0x3f8000005e5e7421 */ /* 0x020fe40000010000 */
[----:B------:R-:W-:-:S02]  /*9e10*/  FADD.FTZ R96, R96, 1 ;  /* 0x3f80000060607421 */ /* 0x000fc40000010000 */
[----:B------:R-:W-:Y:S02]  /*9e20*/  FADD.FTZ R98, R98, 1 ;  /* 0x3f80000062627421 */ /* 0x000fe40000010000 */
[----:B------:R-:W-:Y:S02]  /*9e30*/  FADD.FTZ R100, R100, 1 ;  /* 0x3f80000064647421 */ /* 0x000fe40000010000 */
[----:B------:R-:W-:Y:S02]  /*9e40*/  FADD.FTZ R106, R106, 1 ;  /* 0x3f8000006a6a7421 */ /* 0x000fe40000010000 */
[----:B------:R-:W-:Y:S02]  /*9e50*/  FADD.FTZ R58, R58, 1 ;  /* 0x3f8000003a3a7421 */ /* 0x000fe40000010000 */
[----:B------:R-:W-:Y:S02]  /*9e60*/  FMUL.FTZ R83, R83, R84 ;  /* 0x0000005453537220 */ /* 0x000fe40000410000 */
[----:B------:R-:W-:-:S02]  /*9e70*/  FADD.FTZ R56, R56, 1 ;  /* 0x3f80000038387421 */ /* 0x000fc40000010000 */
[----:B------:R-:W-:Y:S02]  /*9e80*/  FADD.FTZ R60, R60, 1 ;  /* 0x3f8000003c3c7421 */ /* 0x000fe40000010000 */
[----:B------:R-:W-:Y:S02]  /*9e90*/  FADD.FTZ R62, R62, 1 ;  /* 0x3f8000003e3e7421 */ /* 0x000fe40000010000 */
[----:B------:R-:W-:Y:S01]  /*9ea0*/  FADD.FTZ R107, R107, 1 ;  /* 0x3f8000006b6b7421 */ /* 0x000fe20000010000 */
[----:B------:R-:W1:Y:S01]  /*9eb0*/  MUFU.RCP R86, R86 ;  /* 0x0000005600567308 */ /* 0x000e620000001000 */
[----:B------:R-:W-:-:S07]  /*9ec0*/  FMUL.FTZ R83, R83, R68 ;  /* 0x0000004453537220 */ /* 0x000fce0000410000 */
[----:B------:R-:W2:Y:S08]  /*9ed0*/  MUFU.RCP R88, R88 ;  /* 0x0000005800587308 */ /* 0x000eb00000001000 */
[----:B------:R-:W3:Y:S08]  /*9ee0*/  MUFU.RCP R90, R90 ;  /* 0x0000005a005a7308 */ /* 0x000ef00000001000 */
[----:B------:R-:W4:Y:S08]  /*9ef0*/  MUFU.RCP R92, R92 ;  /* 0x0000005c005c7308 */ /* 0x000f300000001000 */
[----:B------:R-:W5:Y:S08]  /*9f00*/  MUFU.RCP R94, R94 ;  /* 0x0000005e005e7308 */ /* 0x000f700000001000 */
[----:B------:R-:W0:Y:S08]  /*9f10*/  MUFU.RCP R96, R96 ;  /* 0x0000006000607308 */ /* 0x000e300000001000 */
[----:B------:R-:W0:Y:S08]  /*9f20*/  MUFU.RCP R66, R58 ;  /* 0x0000003a00427308 */ /* 0x000e300000001000 */
[----:B------:R-:W0:Y:S08]  /*9f30*/  MUFU.RCP R98, R98 ;  /* 0x0000006200627308 */ /* 0x000e300000001000 */
[----:B------:R-:W0:Y:S08]  /*9f40*/  MUFU.RCP R100, R100 ;  /* 0x0000006400647308 */ /* 0x000e300000001000 */
[----:B------:R1:W0:Y:S08]  /*9f50*/  MUFU.RCP R111, R56 ;  /* 0x00000038006f7308 */ /* 0x0002300000001000 */
[----:B------:R5:W0:Y:S08]  /*9f60*/  MUFU.RCP R113, R60 ;  /* 0x0000003c00717308 */ /* 0x000a300000001000 */
[----:B------:R0:W0:Y:S08]  /*9f70*/  MUFU.RCP R84, R62 ;  /* 0x0000003e00547308 */ /* 0x0000300000001000 */
[----:B------:R-:W3:Y:S08]  /*9f80*/  MUFU.RCP R106, R106 ;  /* 0x0000006a006a7308 */ /* 0x000ef00000001000 */
[----:B------:R-:W5:Y:S01]  /*9f90*/  MUFU.RCP R68, R107 ;  /* 0x0000006b00447308 */ /* 0x000f620000001000 */
[----:B0-----:R-:W-:-:S02]  /*9fa0*/  FMUL.FTZ R64, R64, R109 ;  /* 0x0000006d40407220 */ /* 0x001fc40000410000 */
[----:B-1----:R-:W-:Y:S02]  /*9fb0*/  FMUL.FTZ R56, R85, R86 ;  /* 0x0000005655387220 */ /* 0x002fe40000410000 */
[----:B------:R-:W-:Y:S02]  /*9fc0*/  FMUL.FTZ R64, R64, R67 ;  /* 0x0000004340407220 */ /* 0x000fe40000410000 */
[----:B--2---:R-:W-:Y:S02]  /*9fd0*/  FMUL.FTZ R87, R87, R88 ;  /* 0x0000005857577220 */ /* 0x004fe40000410000 */
[----:B---3--:R-:W-:Y:S02]  /*9fe0*/  FMUL.FTZ R58, R89, R90 ;  /* 0x0000005a593a7220 */ /* 0x008fe40000410000 */
[----:B----4-:R-:W-:Y:S02]  /*9ff0*/  FMUL.FTZ R91, R91, R92 ;  /* 0x0000005c5b5b7220 */ /* 0x010fe40000410000 */
[----:B-----5:R-:W-:-:S02]  /*a000*/  FMUL.FTZ R60, R93, R94 ;  /* 0x0000005e5d3c7220 */ /* 0x020fc40000410000 */
        /* <DEDUP_REMOVED lines=9> */
[----:B------:R-:W-:Y:S01]  /*a0a0*/  F2FP.BF16.PACK_AB R64, R83, R64 ;  /* 0x000000405340723e */ /* 0x000fe200000010ff */
[----:B------:R-:W-:Y:S01]  /*a0b0*/  BAR.SYNC.DEFER_BLOCKING 0x0 ;  /* 0x0000000000007b1d */ /* 0x000fe20000010000 */
        /* <DEDUP_REMOVED lines=15> */
[----:B------:R-:W-:-:S02]  /*a1b0*/  F2FP.BF16.PACK_AB R56, R87, R56 ;  /* 0x000000385738723e */ /* 0x000fc400000010ff */
[----:B------:R-:W-:Y:S02]  /*a1c0*/  F2FP.BF16.PACK_AB R58, R91, R58 ;  /* 0x0000003a5b3a723e */ /* 0x000fe400000010ff */
        /* <DEDUP_REMOVED lines=9> */
[----:B------:R-:W-:-:S03]  /*a260*/  PRMT R62, R19, 0x7632, R62 ;  /* 0x00007632133e7816 */ /* 0x000fc6000000003e */
[----:B------:R2:W-:Y:S01]  /*a270*/  STS.U16 [R34+0x8], R58 ;  /* 0x0000083a22007388 */ /* 0x0005e20000000400 */
[----:B0-----:R-:W-:-:S03]  /*a280*/  PRMT R13, R60, 0x7632, R13 ;  /* 0x000076323c0d7816 */ /* 0x001fc6000000000d */
[----:B------:R0:W-:Y:S01]  /*a290*/  STS.U16 [R34+0xc], R60 ;  /* 0x00000c3c22007388 */ /* 0x0001e20000000400 */
[----:B-1----:R-:W-:Y:S02]  /*a2a0*/  PRMT R56, R102, 0x7632, R56 ;  /* 0x0000763266387816 */ /* 0x002fe40000000038 */
[----:B--2---:R-:W-:Y:S02]  /*a2b0*/  PRMT R58, R104, 0x7632, R58 ;  /* 0x00007632683a7816 */ /* 0x004fe4000000003a */
[----:B0-----:R-:W-:Y:S01]  /*a2c0*/  PRMT R60, R15, 0x7632, R60 ;  /* 0x000076320f3c7816 */ /* 0x001fe2000000003c */
[----:B------:R-:W-:Y:S04]  /*a2d0*/  STS.U16 [R34], R64 ;  /* 0x0000004022007388 */ /* 0x000fe80000000400 */
        /* <DEDUP_REMOVED lines=31> */
[----:B0-----:R-:W-:Y:S01]  /*a4d0*/  IMAD R34, R202, c[0x0][0x210], RZ ;  /* 0x00008400ca227a24 */ /* 0x001fe200078e02ff */
[----:B------:R-:W-:Y:S01]  /*a4e0*/  BSSY B0, `(.L_x_1723) ;  /* 0x000000f000007945 */ /* 0x000fe20003800000 */
[----:B------:R-:W-:-:S04]  /*a4f0*/  IMAD.WIDE.U32 R66, R23, c[0x0][0x210], RZ ;  /* 0x0000840017427a25 */ /* 0x000fc800078e00ff */
[----:B------:R-:W-:-:S04]  /*a500*/  IMAD R19, R23, c[0x0][0x214], R34 ;  /* 0x0000850017137a24 */ /* 0x000fc800078e0222 */
[----:B------:R-:W-:Y:S01]  /*a510*/  IMAD.IADD R15, R67, 0x1, R19 ;  /* 0x00000001430f7824 */ /* 0x000fe200078e0213 */
        /* <DEDUP_REMOVED lines=11> */
.L_x_1724:
[----:B------:R-:W-:Y:S05]  /*a5d0*/  BSYNC B0 ;  /* 0x0000000000007941 */ /* 0x000fea0003800000 */
.L_x_1723:
[----:B------:R-:W-:Y:S01]  /*a5e0*/  MOV R7, R15 ;  /* 0x0000000f00077202 */ /* 0x000fe20000000f00 */
[----:B------:R-:W-:Y:S01]  /*a5f0*/  IMAD.MOV.U32 R6, RZ, RZ, R66 ;  /* 0x000000ffff067224 */ /* 0x000fe200078e0042 */
[-C--:B------:R-:W-:Y:S01]  /*a600*/  ISETP.GE.AND P5, PT, R12, R13.reuse, PT ;  /* 0x0000000d0c00720c */ /* 0x080fe20003fa6270 */
[----:B------:R-:W-:Y:S01]  /*a610*/  IMAD R15, R21, c[0x0][0x218], RZ ;  /* 0x00008600150f7a24 */ /* 0x000fe200078e02ff */
[-C--:B------:R-:W-:Y:S01]  /*a620*/  ISETP.GE.AND P6, PT, R14, R13.reuse, PT ;  /* 0x0000000d0e00720c */ /* 0x080fe20003fc6270 */
[----:B------:R-:W-:Y:S01]  /*a630*/  IMAD.WIDE.U32 R6, R0, c[0x0][0x218], R6 ;  /* 0x0000860000067a25 */ /* 0x000fe200078e0006 */
[-C--:B------:R-:W-:Y:S02]  /*a640*/  ISETP.GE.AND P3, PT, R8, R13.reuse, PT ;  /* 0x0000000d0800720c */ /* 0x080fe40003f66270 */
[----:B------:R-:W-:Y:S01]  /*a650*/  ISETP.GE.AND P2, PT, R38, R13, PT ;  /* 0x0000000d2600720c */ /* 0x000fe20003f46270 */
[----:B------:R-:W-:Y:S01]  /*a660*/  IMAD R15, R0, c[0x0][0x21c], R15 ;  /* 0x00008700000f7a24 */ /* 0x000fe200078e020f */
        /* <DEDUP_REMOVED lines=9> */
[----:B------:R1:W-:Y:S01]  /*a700*/  @!P5 STG.E.U16 [R4.64+0x80], R45 ;  /* 0x0000802d0400d986 */ /* 0x0003e2000c101504 */
[-C--:B------:R-:W-:Y:S02]  /*a710*/  ISETP.GE.AND P5, PT, R46, R13.reuse, PT ;  /* 0x0000000d2e00720c */ /* 0x080fe40003fa6270 */
[----:B------:R-:W-:Y:S01]  /*a720*/  IADD3 R29, R29, 0x1, RZ ;  /* 0x000000011d1d7810 */ /* 0x000fe20007ffe0ff */
[----:B------:R1:W-:Y:S01]  /*a730*/  @!P6 STG.E.U16 [R4.64+0xc0], R43 ;  /* 0x0000c02b0400e986 */ /* 0x0003e2000c101504 */
[----:B------:R-:W-:-:S03]  /*a740*/  ISETP.GE.AND P6, PT, R44, R13, PT ;  /* 0x0000000d2c00720c */ /* 0x000fc60003fc6270 */
[----:B------:R1:W-:Y:S01]  /*a750*/  @!P3 STG.E.U16 [R4.64], R37 ;  /* 0x000000250400b986 */ /* 0x0003e2000c101504 */
[----:B------:R-:W-:-:S03]  /*a760*/  ISETP.GE.AND P3, PT, R42, R13, PT ;  /* 0x0000000d2a00720c */ /* 0x000fc60003f66270 */
[----:B------:R1:W-:Y:S01]  /*a770*/  @!P0 STG.E.U16 [R4.64+0x100], R51 ;  /* 0x0001003304008986 */ /* 0x0003e2000c101504 */
[----:B------:R-:W-:-:S03]  /*a780*/  ISETP.GE.AND P0, PT, R54, R13, PT ;  /* 0x0000000d3600720c */ /* 0x000fc60003f06270 */
[----:B------:R1:W-:Y:S01]  /*a790*/  @!P2 STG.E.U16 [R4.64+0x180], R47 ;  /* 0x0001802f0400a986 */ /* 0x0003e2000c101504 */
[----:B------:R-:W-:-:S03]  /*a7a0*/  ISETP.GE.AND P2, PT, R50, R13, PT ;  /* 0x0000000d3200720c */ /* 0x000fc60003f46270 */
        /* <DEDUP_REMOVED lines=13> */
[----:B------:R-:W-:Y:S01]  /*a880*/  IADD3 R31, P4, R31, 0x800, RZ ;  /* 0x000008001f1f7810 */ /* 0x000fe20007f9e0ff */
[----:B------:R-:W-:Y:S02]  /*a890*/  IMAD.X R3, RZ, RZ, R3, P2 ;  /* 0x000000ffff037224 */ /* 0x000fe400010e0603 */
[----:B------:R1:W-:Y:S01]  /*a8a0*/  @!P1 STG.E.U16 [R4.64+0x300], R57 ;  /* 0x0003003904009986 */ /* 0x0003e2000c101504 */
[----:B------:R-:W-:Y:S02]  /*a8b0*/  IADD3 R15, P1, R16, 0x400, RZ ;  /* 0x00000400100f7810 */ /* 0x000fe40007f3e0ff */
[----:B------:R-:W-:Y:S01]  /*a8c0*/  IADD3.X R33, RZ, R33, RZ, P4, !PT ;  /* 0x00000021ff217210 */ /* 0x000fe200027fe4ff */
[----:B------:R1:W-:Y:S01]  /*a8d0*/  @!P3 STG.E.U16 [R4.64+0x380], R99 ;  /* 0x000380630400b986 */ /* 0x0003e2000c101504 */
[----:B------:R-:W-:Y:S02]  /*a8e0*/  IADD3 R30, P3, R30, 0x800, RZ ;  /* 0x000008001e1e7810 */ /* 0x000fe40007f7e0ff */
[----:B------:R-:W-:-:S02]  /*a8f0*/  IADD3.X R17, RZ, R17, RZ, P1, !PT ;  /* 0x00000011ff117210 */ /* 0x000fc40000ffe4ff */
[----:B------:R-:W-:Y:S01]  /*a900*/  IADD3.X R32, RZ, R32, RZ, P3, !PT ;  /* 0x00000020ff207210 */ /* 0x000fe20001ffe4ff */
[----:B------:R-:W-:Y:S01]  /*a910*/  @P0 CALL.REL.NOINC `(.L_x_1725) ;  /* 0x0000001000000944 */ /* 0x000fe20003c00000 */
[----:B------:R-:W-:Y:S05]  /*a920*/  BRA `(.L_x_1726) ;  /* 0xffff5ce000007947 */ /* 0x000fea000383ffff */
.L_x_1725:
[----:B------:R-:W-:Y:S05]  /*a930*/  EXIT ;  /* 0x000000000000794d */ /* 0x000fea0003800000 */
.L_x_1727:
        /* <DEDUP_REMOVED lines=12> */
.L_x_5359:


//--------------------- .text._Z25selective_scan_fwd_kernelI32Selective_Scan_fwd_kernel_traitsILi32ELi16ELi1ELb1ELb0ELb0ELb0EN3c108BFloat16ENS1_7complexIfEEEEv13SSMParamsBase --------------------------
	.section	.text._Z25selective_scan_fwd_kernelI32Selective_Scan_fwd_kernel_traitsILi32ELi16ELi1ELb1ELb0ELb0ELb0EN3c108BFloat16ENS1_7complexIfEEEEv13SSMParamsBase,"ax",@progbits
	.sectioninfo	@"SHI_REGISTERS=128"
	.align	128
        .global         _Z25selective_scan_fwd_kernelI32Selective_Scan_fwd_kernel_traitsILi32ELi16ELi1ELb1ELb0ELb0ELb0EN3c108BFloat16ENS1_7complexIfEEEEv13SSMParamsBase
        .type           _Z25selective_scan_fwd_kernelI32Selective_Scan_fwd_kernel_traitsILi32ELi16ELi1ELb1ELb0ELb0ELb0EN3c108BFloat16ENS1_7complexIfEEEEv13SSMParamsBase,@function
        .size           _Z25selective_scan_fwd_kernelI32Selective_Scan_fwd_kernel_traitsILi32ELi16ELi1ELb1ELb0ELb0ELb0EN3c108BFloat16ENS1_7complexIfEEEEv13SSMParamsBase,(.L_x_5360 - _Z25selective_scan_fwd_kernelI32Selective_Scan_fwd_kernel_traitsILi32ELi16ELi1ELb1ELb0ELb0ELb0EN3c108BFloat16ENS1_7complexIfEEEEv13SSMParamsBase)
        .other          _Z25selective_scan_fwd_kernelI32Selective_Scan_fwd_kernel_traitsILi32ELi16ELi1ELb1ELb0ELb0ELb0EN3c108BFloat16ENS1_7complexIfEEEEv13SSMParamsBase,@"STO_CUDA_ENTRY STV_DEFAULT"
_Z25selective_scan_fwd_kernelI32Selective_Scan_fwd_kernel_traitsILi32ELi16ELi1ELb1ELb0ELb0ELb0EN3c108BFloat16ENS1_7complexIfEEEEv13SSMParamsBase:
.text._Z25selective_scan_fwd_kernelI32Selective_Scan_fwd_kernel_traitsILi32ELi16ELi1ELb1ELb0ELb0ELb0EN3c108BFloat16ENS1_7complexIfEEEEv13SSMParamsBase:
[----:B------:R-:W-:Y:S02]  /*0000*/  MOV R1, c[0x0][0x28] ;  /* 0x00000a0000017a02 */ /* 0x000fe40000000f00 */
[----:B------:R-:W0:Y:S01]  /*0010*/  S2R R0, SR_CTAID.Y ;  /* 0x0000000000007919 */ /* 0x000e220000002600 */
[----:B------:R-:W-:Y:S01]  /*0020*/  ISETP.NE.U32.AND P1, PT, RZ, c[0x0][0x250], PT ;  /* 0x00009400ff007a0c */ /* 0x000fe20003f25070 */
[----:B------:R-:W-:Y:S01]  /*0030*/  ULDC.64 UR6, c[0x0][0x118] ;  /* 0x0000460000067ab9 */ /* 0x000fe20000000a00 */
[----:B------:R-:W-:Y:S01]  /*0040*/  MOV R4, RZ ;  /* 0x000000ff00047202 */ /* 0x000fe20000000f00 */
[----:B------:R-:W-:Y:S01]  /*0050*/  HFMA2.MMA R2, -RZ, RZ, 0, 0 ;  /* 0x00000000ff027435 */ /* 0x000fe200000001ff */
[----:B------:R-:W-:Y:S02]  /*0060*/  ISETP.NE.AND.EX P1, PT, RZ, c[0x0][0x254], PT, P1 ;  /* 0x00009500ff007a0c */ /* 0x000fe40003f25310 */
[----:B------:R-:W-:-:S04]  /*0070*/  ISETP.NE.U32.AND P0, PT, RZ, c[0x0][0x238], PT ;  /* 0x00008e00ff007a0c */ /* 0x000fc80003f05070 */
[----:B------:R-:W-:Y:S02]  /*0080*/  ISETP.NE.AND.EX P0, PT, RZ, c[0x0][0x23c], PT, P0 ;  /* 0x00008f00ff007a0c */ /* 0x000fe40003f05300 */
[----:B0-----:R-:W-:-:S05]  /*0090*/  SHF.R.S32.HI R3, RZ, 0x1f, R0 ;  /* 0x0000001fff037819 */ /* 0x001fca0000011400 */
[C---:B------:R-:W-:Y:S01]  /*00a0*/  @P1 LEA R10, P3, R0.reuse, c[0x0][0x250], 0x2 ;  /* 0x00009400000a1a11 */ /* 0x040fe200078610ff */
[----:B------:R-:W0:Y:S05]  /*00b0*/  S2UR UR4, SR_CTAID.X ;  /* 0x00000000000479c3 */ /* 0x000e2a0000002500 */
        /* <DEDUP_REMOVED lines=10> */
[C---:B-1----:R-:W-:Y:S01]  /*0160*/  IMAD R12, R6.reuse, c[0x0][0x1d0], RZ ;  /* 0x00007400060c7a24 */ /* 0x042fe200078e02ff */
[----:B------:R-:W0:Y:S01]  /*0170*/  S2R R7, SR_TID.X ;  /* 0x0000000000077919 */ /* 0x000e220000002100 */
[----:B------:R-:W-:Y:S02]  /*0180*/  IMAD R14, R6, c[0x0][0x1e0], RZ ;  /* 0x00007800060e7a24 */ /* 0x000fe400078e02ff */
[----:B------:R-:W-:-:S04]  /*0190*/  IMAD.WIDE.U32 R8, R5, c[0x0][0x1d0], RZ ;  /* 0x0000740005087a25 */ /* 0x000fc800078e00ff */
[C---:B------:R-:W-:Y:S02]  /*01a0*/  IMAD R13, R5.reuse, c[0x0][0x1d4], R12 ;  /* 0x00007500050d7a24 */ /* 0x040fe400078e020c */
[----:B------:R-:W-:-:S03]  /*01b0*/  IMAD.WIDE.U32 R10, R5, c[0x0][0x1e0], RZ ;  /* 0x00007800050a7a25 */ /* 0x000fc600078e00ff */
[----:B------:R-:W-:Y:S01]  /*01c0*/  IADD3 R9, R9, R13, RZ ;  /* 0x0000000d09097210 */ /* 0x000fe20007ffe0ff */
[----:B------:R-:W-:Y:S01]  /*01d0*/  IMAD R15, R5, c[0x0][0x1e4], R14 ;  /* 0x00007900050f7a24 */ /* 0x000fe200078e020e */
[----:B------:R-:W-:-:S04]  /*01e0*/  MOV R12, R10 ;  /* 0x0000000a000c7202 */ /* 0x000fc80000000f00 */
[----:B------:R-:W-:Y:S01]  /*01f0*/  IADD3 R13, R11, R15, RZ ;  /* 0x0000000f0b0d7210 */ /* 0x000fe20007ffe0ff */
[C---:B------:R-:W-:Y:S02]  /*0200*/  IMAD R11, R3.reuse, c[0x0][0x1d8], RZ ;  /* 0x00007600030b7a24 */ /* 0x040fe400078e02ff */
[----:B------:R-:W-:Y:S02]  /*0210*/  IMAD R15, R3, c[0x0][0x1e8], RZ ;  /* 0x00007a00030f7a24 */ /* 0x000fe400078e02ff */
[C---:B------:R-:W-:Y:S02]  /*0220*/  IMAD R17, R0.reuse, c[0x0][0x1dc], R11 ;  /* 0x0000770000117a24 */ /* 0x040fe400078e020b */
[C---:B------:R-:W-:Y:S01]  /*0230*/  IMAD.WIDE.U32 R10, R0.reuse, c[0x0][0x1d8], R8 ;  /* 0x00007600000a7a25 */ /* 0x040fe200078e0008 */
[----:B0-----:R-:W-:Y:S01]  /*0240*/  SHF.L.U32 R9, R7, 0x1, RZ ;  /* 0x0000000107097819 */ /* 0x001fe200000006ff */
[----:B------:R-:W0:Y:S02]  /*0250*/  S2R R8, SR_LANEID ;  /* 0x0000000000087919 */ /* 0x000e240000000000 */
[C---:B------:R-:W-:Y:S01]  /*0260*/  IMAD R15, R0.reuse, c[0x0][0x1ec], R15 ;  /* 0x00007b00000f7a24 */ /* 0x040fe200078e020f */
[----:B------:R-:W-:Y:S01]  /*0270*/  IADD3 R17, R11, R17, RZ ;  /* 0x000000110b117210 */ /* 0x000fe20007ffe0ff */
[----:B------:R-:W-:Y:S01]  /*0280*/  IMAD.WIDE.U32 R12, R0, c[0x0][0x1e8], R12 ;  /* 0x00007a00000c7a25 */ /* 0x000fe200078e000c */
[----:B------:R-:W-:-:S02]  /*0290*/  LEA R16, P0, R10, c[0x0][0x240], 0x1 ;  /* 0x000090000a107a11 */ /* 0x000fc400078008ff */
[----:B------:R-:W-:Y:S02]  /*02a0*/  LOP3.LUT R14, R9, 0xffffffc0, RZ, 0xc0, !PT ;  /* 0xffffffc0090e7812 */ /* 0x000fe400078ec0ff */
[----:B------:R-:W-:Y:S02]  /*02b0*/  IADD3 R15, R13, R15, RZ ;  /* 0x0000000f0d0f7210 */ /* 0x000fe40007ffe0ff */
[----:B------:R-:W-:Y:S02]  /*02c0*/  LEA R13, P1, R12, c[0x0][0x248], 0x1 ;  /* 0x000092000c0d7a11 */ /* 0x000fe400078208ff */
[----:B------:R-:W-:Y:S02]  /*02d0*/  LEA.HI.X R17, R10, c[0x0][0x244], R17, 0x1, P0 ;  /* 0x000091000a117a11 */ /* 0x000fe400000f0c11 */
[----:B------:R-:W-:Y:S02]  /*02e0*/  LOP3.LUT R11, R14, 0x1f, R7, 0xf8, !PT ;  /* 0x0000001f0e0b7812 */ /* 0x000fe400078ef807 */
[----:B------:R-:W-:-:S02]  /*02f0*/  LEA.HI.X R15, R12, c[0x0][0x24c], R15, 0x1, P1 ;  /* 0x000093000c0f7a11 */ /* 0x000fc400008f0c0f */
[----:B------:R-:W-:Y:S02]  /*0300*/  MOV R14, R13 ;  /* 0x0000000d000e7202 */ /* 0x000fe40000000f00 */
[----:B------:R-:W-:Y:S02]  /*0310*/  MOV R9, RZ ;  /* 0x000000ff00097202 */ /* 0x000fe40000000f00 */
[----:B------:R-:W-:Y:S02]  /*0320*/  LOP3.LUT R10, R7, 0x1f, RZ, 0xc0, !PT ;  /* 0x0000001f070a7812 */ /* 0x000fe400078ec0ff */
[----:B------:R-:W-:Y:S02]  /*0330*/  MOV R12, R16 ;  /* 0x00000010000c7202 */ /* 0x000fe40000000f00 */
[----:B0-----:R-:W-:-:S04]  /*0340*/  MOV R13, R17 ;  /* 0x00000011000d7202 */ /* 0x001fc80000000f00 */
.L_x_1763:
[----:B------:R-:W-:Y:S01]  /*0350*/  BAR.SYNC.DEFER_BLOCKING 0x0 ;  /* 0x0000000000007b1d */ /* 0x000fe20000010000 */
[----:B------:R-:W-:-:S05]  /*0360*/  IMAD.WIDE R18, R11, 0x10, R12 ;  /* 0x000000100b127825 */ /* 0x000fca00078e020c */
[----:B0-----:R-:W2:Y:S04]  /*0370*/  LDG.E.128 R24, [R18.64] ;  /* 0x0000000612187981 */ /* 0x001ea8000c1e1d00 */
[----:B------:R-:W3:Y:S01]  /*0380*/  LDG.E.128 R28, [R18.64+0x200] ;  /* 0x00020006121c7981 */ /* 0x000ee2000c1e1d00 */
[----:B------:R-:W-:Y:S01]  /*0390*/  SHF.L.U32 R16, R8, 0x5, RZ ;  /* 0x0000000508107819 */ /* 0x000fe200000006ff */
[----:B------:R-:W-:Y:S02]  /*03a0*/  IMAD.WIDE R20, R11, 0x10, R14 ;  /* 0x000000100b147825 */ /* 0x000fe400078e020e */
[----:B--2---:R-:W-:Y:S04]  /*03b0*/  STS.128 [R8.X16], R24 ;  /* 0x0000001808007388 */ /* 0x004fe8000000cc00 */
[----:B---3--:R-:W-:Y:S01]  /*03c0*/  STS.128 [R8.X16+0x200], R28 ;  /* 0x0002001c08007388 */ /* 0x008fe2000000cc00 */
[----:B------:R-:W-:-:S06]  /*03d0*/  NOP ;  /* 0x0000000000007918 */ /* 0x000fcc0000000000 */
[----:B------:R-:W-:Y:S04]  /*03e0*/  LDS.128 R36, [R16] ;  /* 0x0000000010247984 */ /* 0x000fe80000000c00 */
[----:B------:R-:W-:Y:S04]  /*03f0*/  LDS.128 R32, [R16+0x10] ;  /* 0x0000100010207984 */ /* 0x000fe80000000c00 */
[----:B------:R-:W-:Y:S06]  /*0400*/  BAR.SYNC.DEFER_BLOCKING 0x0 ;  /* 0x0000000000007b1d */ /* 0x000fec0000010000 */
[----:B------:R-:W2:Y:S04]  /*0410*/  LDG.E.128 R40, [R20.64] ;  /* 0x0000000614287981 */ /* 0x000ea8000c1e1d00 */
[----:B------:R-:W3:Y:S01]  /*0420*/  LDG.E.128 R44, [R20.64+0x200] ;  /* 0x00020006142c7981 */ /* 0x000ee2000c1e1d00 */
[----:B------:R-:W-:Y:S01]  /*0430*/  MOV R17, c[0x0][0x16c] ;  /* 0x00005b0000117a02 */ /* 0x000fe20000000f00 */
[----:B------:R-:W-:Y:S01]  /*0440*/  ULDC.U8 UR4, c[0x0][0x17e] ;  /* 0x00005f8000047ab9 */ /* 0x000fe20000000000 */
[----:B------:R-:W-:Y:S02]  /*0450*/  BSSY B0, `(.L_x_1728) ;  /* 0x000003d000007945 */ /* 0x000fe40003800000 */
[----:B------:R-:W-:Y:S01]  /*0460*/  ISETP.GE.AND P6, PT, R17, 0x1, PT ;  /* 0x000000011100780c */ /* 0x000fe20003fc6270 */
[----:B--2---:R-:W-:Y:S04]  /*0470*/  STS.128 [R8.X16], R40 ;  /* 0x0000002808007388 */ /* 0x004fe8000000cc00 */
[----:B---3--:R-:W-:Y:S01]  /*0480*/  STS.128 [R8.X16+0x200], R44 ;  /* 0x0002002c08007388 */ /* 0x008fe2000000cc00 */
[----:B------:R-:W-:-:S06]  /*0490*/  NOP ;  /* 0x0000000000007918 */ /* 0x000fcc0000000000 */
[----:B------:R-:W0:Y:S04]  /*04a0*/  LDS.128 R24, [R16] ;  /* 0x0000000010187984 */ /* 0x000e280000000c00 */
[----:B------:R1:W2:Y:S01]  /*04b0*/  LDS.128 R28, [R16+0x10] ;  /* 0x00001000101c7984 */ /* 0x0002a20000000c00 */
[--C-:B0-----:R-:W-:Y:S02]  /*04c0*/  PRMT R17, RZ, 0x5410, R24.reuse ;  /* 0x00005410ff117816 */ /* 0x101fe40000000018 */
[----:B------:R-:W-:Y:S02]  /*04d0*/  PRMT R19, RZ, 0x7610, R24 ;  /* 0x00007610ff137816 */ /* 0x000fe40000000018 */
[--C-:B------:R-:W-:Y:S01]  /*04e0*/  PRMT R21, RZ, 0x5410, R25.reuse ;  /* 0x00005410ff157816 */ /* 0x100fe20000000019 */
[----:B-----5:R-:W-:Y:S01]  /*04f0*/  FADD.FTZ R17, R17, R4 ;  /* 0x0000000411117221 */ /* 0x020fe20000010000 */
[----:B------:R-:W-:Y:S01]  /*0500*/  PRMT R23, RZ, 0x5410, R26 ;  /* 0x00005410ff177816 */ /* 0x000fe2000000001a */
[--C-:B------:R-:W-:Y:S01]  /*0510*/  FADD.FTZ R18, R19, R4.reuse ;  /* 0x0000000413127221 */ /* 0x100fe20000010000 */
        /* <DEDUP_REMOVED lines=48> */
.L_x_1729:
[----:B-12---:R-:W-:Y:S05]  /*0820*/  BSYNC B0 ;  /* 0x0000000000007941 */ /* 0x006fea0003800000 */
.L_x_1728:
        /* <DEDUP_REMOVED lines=36> */
.L_x_1731:
[----:B------:R-:W-:Y:S05]  /*0a70*/  BSYNC B0 ;  /* 0x0000000000007941 */ /* 0x000fea0003800000 */
.L_x_1730:
        /* <DEDUP_REMOVED lines=38> */
.L_x_1733:
[----:B------:R-:W-:Y:S05]  /*0ce0*/  BSYNC B0 ;  /* 0x0000000000007941 */ /* 0x000fea0003800000 */
.L_x_1732:
        /* <DEDUP_REMOVED lines=36> */
.L_x_1735:
[----:B------:R-:W-:Y:S05]  /*0f30*/  BSYNC B0 ;  /* 0x0000000000007941 */ /* 0x000fea0003800000 */
.L_x_1734:
        /* <DEDUP_REMOVED lines=38> */
.L_x_1737:
[----:B------:R-:W-:Y:S05]  /*11a0*/  BSYNC B0 ;  /* 0x0000000000007941 */ /* 0x000fea0003800000 */
.L_x_1736:
        /* <DEDUP_REMOVED lines=39> */
.L_x_1739:
[----:B------:R-:W-:Y:S05]  /*1420*/  BSYNC B0 ;  /* 0x0000000000007941 */ /* 0x000fea0003800000 */
.L_x_1738:
        /* <DEDUP_REMOVED lines=43> */
.L_x_1741:
[----:B------:R-:W-:Y:S05]  /*16e0*/  BSYNC B0 ;  /* 0x0000000000007941 */ /* 0x000fea0003800000 */
.L_x_1740:
[----:B------:R-:W-:Y:S01]  /*16f0*/  PRMT R43, RZ, 0x7610, R30 ;  /* 0x00007610ff2b7816 */ /* 0x000fe2000000001e */
[----:B------:R-:W-:Y:S01]  /*1700*/  BSSY B0, `(.L_x_1742) ;  /* 0x0000028000007945 */ /* 0x000fe20003800000 */
[--C-:B------:R-:W-:Y:S02]  /*1710*/  PRMT R47, RZ, 0x5410, R31.reuse ;  /* 0x00005410ff2f7816 */ /* 0x100fe4000000001f */
[----:B------:R-:W-:Y:S01]  /*1720*/  PRMT R59, RZ, 0x7610, R31 ;  /* 0x00007610ff3b7816 */ /* 0x000fe2000000001f */
[----:B------:R-:W-:Y:S01]  /*1730*/  FADD.FTZ R42, R43, R4 ;  /* 0x000000042b2a7221 */ /* 0x000fe20000010000 */
[----:B------:R-:W-:Y:S02]  /*1740*/  FSETP.GTU.FTZ.AND P4, PT, R41, 20, PT ;  /* 0x41a000002900780b */ /* 0x000fe40003f9c000 */
        /* <DEDUP_REMOVED lines=35> */
.L_x_1743:
[----:B------:R-:W-:Y:S05]  /*1980*/  BSYNC B0 ;  /* 0x0000000000007941 */ /* 0x000fea0003800000 */
.L_x_1742:
        /* <DEDUP_REMOVED lines=43> */
.L_x_1745:
[----:B------:R-:W-:Y:S05]  /*1c40*/  BSYNC B0 ;  /* 0x0000000000007941 */ /* 0x000fea0003800000 */
.L_x_1744:
        /* <DEDUP_REMOVED lines=41> */
.L_x_1747:
[----:B------:R-:W-:Y:S05]  /*1ee0*/  BSYNC B0 ;  /* 0x0000000000007941 */ /* 0x000fea0003800000 */
.L_x_1746:
        /* <DEDUP_REMOVED lines=47> */
.L_x_1749:
[----:B------:R-:W-:Y:S05]  /*21e0*/  BSYNC B0 ;  /* 0x0000000000007941 */ /* 0x000fea0003800000 */
.L_x_1748:
        /* <DEDUP_REMOVED lines=33> */
.L_x_1751:
[----:B------:R-:W-:Y:S05]  /*2400*/  BSYNC B0 ;  /* 0x0000000000007941 */ /* 0x000fea0003800000 */
.L_x_1750:
        /* <DEDUP_REMOVED lines=33> */
.L_x_1753:
[----:B------:R-:W-:Y:S05]  /*2620*/  BSYNC B0 ;  /* 0x0000000000007941 */ /* 0x000fea0003800000 */
.L_x_1752:
        /* <DEDUP_REMOVED lines=33> */
.L_x_1755:
[----:B------:R-:W-:Y:S05]  /*2840*/  BSYNC B0 ;  /* 0x0000000000007941 */ /* 0x000fea0003800000 */
.L_x_1754:
        /* <DEDUP_REMOVED lines=33> */
.L_x_1757:
[----:B------:R-:W-:Y:S05]  /*2a60*/  BSYNC B0 ;  /* 0x0000000000007941 */ /* 0x000fea0003800000 */
.L_x_1756:
        /* <DEDUP_REMOVED lines=33> */
.L_x_1759:
[----:B------:R-:W-:Y:S05]  /*2c80*/  BSYNC B0 ;  /* 0x0000000000007941 */ /* 0x000fea0003800000 */
.L_x_1758:
        /* <DEDUP_REMOVED lines=19> */
[----:B------:R-:W0:Y:S01]  /*2dc0*/  S2R R0, SR_CTAID.Y ;  /* 0x0000000000007919 */ /* 0x000e220000002600 */
[----:B------:R-:W-:Y:S01]  /*2dd0*/  HFMA2.MMA R89, -RZ, RZ, 0, 9.5367431640625e-07 ;  /* 0x00000010ff597435 */ /* 0x000fe200000001ff */
[C---:B------:R-:W-:Y:S01]  /*2de0*/  IMAD R29, R3.reuse, c[0x0][0x180], RZ ;  /* 0x00006000031d7a24 */ /* 0x040fe200078e02ff */
[----:B------:R-:W-:Y:S01]  /*2df0*/  UMOV UR4, URZ ;  /* 0x0000003f00047c82 */ /* 0x000fe20008000000 */
[----:B------:R-:W1:Y:S01]  /*2e00*/  S2R R5, SR_CTAID.X ;  /* 0x0000000000057919 */ /* 0x000e620000002500 */
[----:B------:R-:W-:-:S02]  /*2e10*/  IMAD R31, R3, c[0x0][0x1b8], RZ ;  /* 0x00006e00031f7a24 */ /* 0x000fc400078e02ff */
[----:B------:R-:W-:Y:S02]  /*2e20*/  IMAD R33, R3, c[0x0][0x198], RZ ;  /* 0x0000660003217a24 */ /* 0x000fe400078e02ff */
[----:B------:R-:W-:Y:S02]  /*2e30*/  IMAD R37, R9, c[0x0][0x16c], RZ ;  /* 0x00005b0009257a24 */ /* 0x000fe400078e02ff */
[----:B------:R-:W-:Y:S02]  /*2e40*/  FMUL.FTZ R87, R35, R59 ;  /* 0x0000003b23577220 */ /* 0x000fe40000410000 */
[C---:B0-----:R-:W-:Y:S02]  /*2e50*/  IMAD R91, R0.reuse, c[0x0][0x184], R29 ;  /* 0x00006100005b7a24 */ /* 0x041fe400078e021d */
[----:B------:R-:W-:Y:S02]  /*2e60*/  IMAD R93, R0, c[0x0][0x1bc], R31 ;  /* 0x00006f00005d7a24 */ /* 0x000fe400078e021f */
[----:B-1----:R-:W-:-:S02]  /*2e70*/  IMAD R28, R5, c[0x0][0x164], R0 ;  /* 0x00005900051c7a24 */ /* 0x002fc400078e0200 */
[----:B------:R-:W-:Y:S02]  /*2e80*/  IMAD R85, R0, c[0x0][0x19c], R33 ;  /* 0x0000670000557a24 */ /* 0x000fe400078e0221 */
[----:B------:R-:W-:Y:S02]  /*2e90*/  IMAD R28, R28, c[0x0][0x174], RZ ;  /* 0x00005d001c1c7a24 */ /* 0x000fe400078e02ff */
[----:B------:R-:W-:-:S04]  /*2ea0*/  IMAD.WIDE.U32 R32, R0, c[0x0][0x180], RZ ;  /* 0x0000600000207a25 */ /* 0x000fc800078e00ff */
[----:B------:R-:W-:Y:S01]  /*2eb0*/  IMAD R28, R28, c[0x0][0x16c], RZ ;  /* 0x00005b001c1c7a24 */ /* 0x000fe200078e02ff */
[----:B------:R-:W-:Y:S01]  /*2ec0*/  IADD3 R91, R33, R91, RZ ;  /* 0x0000005b215b7210 */ /* 0x000fe20007ffe0ff */
[----:B------:R-:W-:Y:S01]  /*2ed0*/  IMAD.WIDE.U32 R30, R0, c[0x0][0x1b8], RZ ;  /* 0x00006e00001e7a25 */ /* 0x000fe200078e00ff */
[----:B------:R-:W-:-:S03]  /*2ee0*/  LEA R84, P0, R32, c[0x0][0x220], 0x3 ;  /* 0x0000880020547a11 */ /* 0x000fc600078018ff */
[----:B------:R-:W-:Y:S01]  /*2ef0*/  IMAD.WIDE R88, R28, R89, c[0x0][0x260] ;  /* 0x000098001c587625 */ /* 0x000fe200078e0259 */
[----:B------:R-:W-:Y:S02]  /*2f00*/  IADD3 R93, R31, R93, RZ ;  /* 0x0000005d1f5d7210 */ /* 0x000fe40007ffe0ff */
[----:B------:R-:W-:Y:S01]  /*2f10*/  LEA R86, P1, R30, c[0x0][0x230], 0x3 ;  /* 0x00008c001e567a11 */ /* 0x000fe200078218ff */
[----:B------:R-:W-:Y:S01]  /*2f20*/  IMAD.WIDE.U32 R28, R0, c[0x0][0x198], RZ ;  /* 0x00006600001c7a25 */ /* 0x000fe200078e00ff */
[----:B------:R-:W-:Y:S02]  /*2f30*/  LEA.HI.X R91, R32, c[0x0][0x224], R91, 0x3, P0 ;  /* 0x00008900205b7a11 */ /* 0x000fe400000f1c5b */
[----:B------:R-:W-:Y:S01]  /*2f40*/  LEA.HI.X R93, R30, c[0x0][0x234], R93, 0x3, P1 ;  /* 0x00008d001e5d7a11 */ /* 0x000fe200008f1c5d */
[----:B------:R-:W-:Y:S01]  /*2f50*/  IMAD.WIDE R88, R37, 0x10, R88 ;  /* 0x0000001025587825 */ /* 0x000fe200078e0258 */
[----:B------:R-:W-:Y:S02]  /*2f60*/  IADD3 R85, R29, R85, RZ ;  /* 0x000000551d557210 */ /* 0x000fe40007ffe0ff */
[----:B------:R-:W-:-:S02]  /*2f70*/  LEA R62, P2, R28, c[0x0][0x228], 0x3 ;  /* 0x00008a001c3e7a11 */ /* 0x000fc400078418ff */
[----:B------:R-:W-:Y:S01]  /*2f80*/  MOV R61, R89 ;  /* 0x00000059003d7202 */ /* 0x000fe20000000f00 */
[----:B------:R-:W-:Y:S01]  /*2f90*/  HFMA2.MMA R89, -RZ, RZ, 0, 0 ;  /* 0x00000000ff597435 */ /* 0x000fe200000001ff */
[----:B------:R-:W-:Y:S02]  /*2fa0*/  LEA.HI.X R85, R28, c[0x0][0x22c], R85, 0x3, P2 ;  /* 0x00008b001c557a11 */ /* 0x000fe400010f1c55 */
.L_x_1761:
[----:B------:R-:W-:-:S05]  /*2fb0*/  MOV R90, R84 ;  /* 0x00000054005a7202 */ /* 0x000fca0000000f00 */
[----:B------:R-:W2:Y:S01]  /*2fc0*/  LDG.E.64 R28, [R90.64] ;  /* 0x000000065a1c7981 */ /* 0x000ea2000c1e1b00 */
[----:B------:R-:W-:Y:S01]  /*2fd0*/  ISETP.GE.AND P0, PT, R8, 0x1, PT ;  /* 0x000000010800780c */ /* 0x000fe20003f06270 */
[C---:B--2---:R-:W-:Y:S02]  /*2fe0*/  FMUL.FTZ R30, R29.reuse, R17 ;  /* 0x000000111d1e7220 */ /* 0x044fe40000410000 */
[----:B------:R-:W-:Y:S02]  /*2ff0*/  FMUL.FTZ R68, R28, 1.4426950216293334961 ;  /* 0x3fb8aa3b1c447820 */ /* 0x000fe40000410000 */
[----:B------:R-:W-:Y:S02]  /*3000*/  FMUL.RZ R30, R30, 0.15915493667125701904 ;  /* 0x3e22f9831e1e7820 */ /* 0x000fe4000040c000 */
[-C--:B------:R-:W-:Y:S02]  /*3010*/  FMUL.FTZ R28, R29, R18.reuse ;  /* 0x000000121d1c7220 */ /* 0x080fe40000410000 */
[----:B------:R-:W-:Y:S01]  /*3020*/  MUFU.SIN R108, R30 ;  /* 0x0000001e006c7308 */ /* 0x000fe20000000400 */
[----:B------:R-:W-:-:S02]  /*3030*/  FMUL.FTZ R96, R68, R18 ;  /* 0x0000001244607220 */ /* 0x000fc40000410000 */
[----:B------:R-:W-:Y:S02]  /*3040*/  FMUL.RZ R32, R28, 0.15915493667125701904 ;  /* 0x3e22f9831c207820 */ /* 0x000fe4000040c000 */
[C---:B------:R-:W-:Y:S02]  /*3050*/  FMUL.FTZ R28, R29.reuse, R19 ;  /* 0x000000131d1c7220 */ /* 0x040fe40000410000 */
[----:B------:R-:W-:Y:S01]  /*3060*/  FMUL.FTZ R31, R68, R17 ;  /* 0x00000011441f7220 */ /* 0x000fe20000410000 */
[----:B------:R0:W-:Y:S01]  /*3070*/  MUFU.COS R94, R30 ;  /* 0x0000001e005e7308 */ /* 0x0001e20000000000 */
[----:B------:R-:W-:Y:S02]  /*3080*/  FMUL.RZ R33, R28, 0.15915493667125701904 ;  /* 0x3e22f9831c217820 */ /* 0x000fe4000040c000 */
[----:B------:R-:W-:Y:S02]  /*3090*/  FMUL.FTZ R28, R29, R20 ;  /* 0x000000141d1c7220 */ /* 0x000fe40000410000 */
[----:B------:R-:W-:-:S02]  /*30a0*/  FMUL.FTZ R98, R68, R19 ;  /* 0x0000001344627220 */ /* 0x000fc40000410000 */
[----:B------:R-:W-:Y:S01]  /*30b0*/  FMUL.RZ R34, R28, 0.15915493667125701904 ;  /* 0x3e22f9831c227820 */ /* 0x000fe2000040c000 */
[----:B------:R-:W-:Y:S01]  /*30c0*/  MUFU.SIN R121, R32 ;  /* 0x0000002000797308 */ /* 0x000fe20000000400 */
[C---:B0-----:R-:W-:Y:S02]  /*30d0*/  FMUL.FTZ R30, R29.reuse, R21 ;  /* 0x000000151d1e7220 */ /* 0x041fe40000410000 */
[C---:B------:R-:W-:Y:S02]  /*30e0*/  FMUL.FTZ R28, R68.reuse, R20 ;  /* 0x00000014441c7220 */ /* 0x040fe40000410000 */
[C---:B------:R-:W-:Y:S02]  /*30f0*/  FMUL.FTZ R66, R68.reuse, R23 ;  /* 0x0000001744427220 */ /* 0x040fe40000410000 */
[----:B------:R-:W-:Y:S01]  /*3100*/  FMUL.FTZ R100, R29, R42 ;  /* 0x0000002a1d647220 */ /* 0x000fe20000410000 */
[----:B------:R0:W-:Y:S01]  /*3110*/  MUFU.COS R122, R32 ;  /* 0x00000020007a7308 */ /* 0x0001e20000000000 */
[----:B------:R-:W-:-:S02]  /*3120*/  FMUL.FTZ R103, R68, R21 ;  /* 0x0000001544677220 */ /* 0x000fc40000410000 */
[----:B------:R-:W-:Y:S02]  /*3130*/  FMUL.RZ R104, R100, 0.15915493667125701904 ;  /* 0x3e22f98364687820 */ /* 0x000fe4000040c000 */
[C---:B------:R-:W-:Y:S02]  /*3140*/  FMUL.FTZ R36, R68.reuse, R25 ;  /* 0x0000001944247220 */ /* 0x040fe40000410000 */
[-C--:B------:R-:W-:Y:S01]  /*3150*/  FMUL.FTZ R70, R68, R22.reuse ;  /* 0x0000001644467220 */ /* 0x080fe20000410000 */
[----:B------:R-:W-:Y:S01]  /*3160*/  MUFU.SIN R109, R33 ;  /* 0x00000021006d7308 */ /* 0x000fe20000000400 */
[----:B0-----:R-:W-:Y:S02]  /*3170*/  FMUL.RZ R32, R30, 0.15915493667125701904 ;  /* 0x3e22f9831e207820 */ /* 0x001fe4000040c000 */
[----:B------:R-:W-:Y:S02]  /*3180*/  FMUL.FTZ R30, R29, R22 ;  /* 0x000000161d1e7220 */ /* 0x000fe40000410000 */
[----:B------:R-:W-:-:S02]  /*3190*/  FMUL.FTZ R39, R68, R26 ;  /* 0x0000001a44277220 */ /* 0x000fc40000410000 */
[----:B------:R-:W-:Y:S01]  /*31a0*/  FMUL.FTZ R38, R68, R24 ;  /* 0x0000001844267220 */ /* 0x000fe20000410000 */
[----:B------:R0:W-:Y:S08]  /*31b0*/  MUFU.COS R117, R33 ;  /* 0x0000002100757308 */ /* 0x0001f00000000000 */
[----:B------:R-:W-:Y:S01]  /*31c0*/  MUFU.SIN R119, R34 ;  /* 0x0000002200777308 */ /* 0x000fe20000000400 */
[----:B0-----:R-:W-:-:S02]  /*31d0*/  FMUL.RZ R33, R30, 0.15915493667125701904 ;  /* 0x3e22f9831e217820 */ /* 0x001fc4000040c000 */
        /* <DEDUP_REMOVED lines=8> */
[----:B------:R-:W-:-:S02]  /*3260*/  FMUL.FTZ R122, R96, R122 ;  /* 0x0000007a607a7220 */ /* 0x000fc40000410000 */
[----:B------:R-:W-:-:S03]  /*3270*/  FMUL.FTZ R96, R68, R42 ;  /* 0x0000002a44607220 */ /* 0x000fc60000410000 */
[----:B------:R-:W1:Y:S01]  /*3280*/  MUFU.EX2 R31, R31 ;  /* 0x0000001f001f7308 */ /* 0x000e620000000800 */
[----:B0-----:R-:W-:Y:S02]  /*3290*/  FMUL.RZ R32, R30, 0.15915493667125701904 ;  /* 0x3e22f9831e207820 */ /* 0x001fe4000040c000 */
[----:B------:R-:W-:-:S05]  /*32a0*/  FMUL.FTZ R30, R29, R25 ;  /* 0x000000191d1e7220 */ /* 0x000fca0000410000 */
[----:B------:R-:W-:Y:S08]  /*32b0*/  MUFU.SIN R115, R33 ;  /* 0x0000002100737308 */ /* 0x000ff00000000400 */
[----:B------:R0:W-:Y:S01]  /*32c0*/  MUFU.COS R105, R33 ;  /* 0x0000002100697308 */ /* 0x0001e20000000000 */
[----:B-1----:R-:W-:Y:S02]  /*32d0*/  FMUL.FTZ R123, R31, R94 ;  /* 0x0000005e1f7b7220 */ /* 0x002fe40000410000 */
[----:B------:R-:W-:-:S02]  /*32e0*/  FMUL.FTZ R94, RZ, R121 ;  /* 0x00000079ff5e7220 */ /* 0x000fc40000410000 */
[----:B------:R-:W-:Y:S02]  /*32f0*/  FMUL.FTZ R108, R31, R108 ;  /* 0x0000006c1f6c7220 */ /* 0x000fe40000410000 */
[----:B------:R-:W-:Y:S01]  /*3300*/  FFMA.FTZ R94, R63, R122, -R94 ;  /* 0x0000007a3f5e7223 */ /* 0x000fe2000001085e */
[----:B------:R-:W1:Y:S01]  /*3310*/  MUFU.EX2 R98, R98 ;  /* 0x0000006200627308 */ /* 0x000e620000000800 */
[----:B0-----:R-:W-:Y:S02]  /*3320*/  FMUL.RZ R33, R30, 0.15915493667125701904 ;  /* 0x3e22f9831e217820 */ /* 0x001fe4000040c000 */
[C---:B------:R-:W-:Y:S02]  /*3330*/  FMUL.FTZ R30, R29.reuse, R26 ;  /* 0x0000001a1d1e7220 */ /* 0x040fe40000410000 */
[----:B------:R-:W-:Y:S02]  /*3340*/  FADD.FTZ R94, R64, R94 ;  /* 0x0000005e405e7221 */ /* 0x000fe40000010000 */
[----:B------:R-:W-:Y:S01]  /*3350*/  FMUL.RZ R35, R30, 0.15915493667125701904 ;  /* 0x3e22f9831e237820 */ /* 0x000fe2000040c000 */
[----:B------:R-:W0:Y:S01]  /*3360*/  MUFU.EX2 R28, R28 ;  /* 0x0000001c001c7308 */ /* 0x000e220000000800 */
[----:B------:R-:W-:-:S04]  /*3370*/  FMUL.FTZ R30, R29, R27 ;  /* 0x0000001b1d1e7220 */ /* 0x000fc80000410000 */
[----:B------:R-:W-:Y:S02]  /*3380*/  FMUL.RZ R99, R30, 0.15915493667125701904 ;  /* 0x3e22f9831e637820 */ /* 0x000fe4000040c000 */
[C---:B------:R-:W-:Y:S01]  /*3390*/  FMUL.FTZ R30, R29.reuse, R40 ;  /* 0x000000281d1e7220 */ /* 0x040fe20000410000 */
[----:B------:R-:W-:Y:S01]  /*33a0*/  MUFU.SIN R107, R33 ;  /* 0x00000021006b7308 */ /* 0x000fe20000000400 */
[----:B-1----:R-:W-:Y:S02]  /*33b0*/  FMUL.FTZ R117, R98, R117 ;  /* 0x0000007562757220 */ /* 0x002fe40000410000 */
[----:B------:R-:W-:Y:S02]  /*33c0*/  FMUL.RZ R101, R30, 0.15915493667125701904 ;  /* 0x3e22f9831e657820 */ /* 0x000fe4000040c000 */
[----:B------:R-:W-:Y:S02]  /*33d0*/  FMUL.FTZ R30, R29, R41 ;  /* 0x000000291d1e7220 */ /* 0x000fe40000410000 */
[----:B------:R-:W-:Y:S01]  /*33e0*/  FMUL.FTZ R109, R98, R109 ;  /* 0x0000006d626d7220 */ /* 0x000fe20000410000 */
[----:B------:R-:W-:Y:S01]  /*33f0*/  MUFU.COS R67, R33 ;  /* 0x0000002100437308 */ /* 0x000fe20000000000 */
[----:B------:R-:W-:-:S02]  /*3400*/  FMUL.FTZ R98, R63, R121 ;  /* 0x000000793f627220 */ /* 0x000fc40000410000 */
[----:B------:R-:W-:Y:S02]  /*3410*/  FMUL.RZ R102, R30, 0.15915493667125701904 ;  /* 0x3e22f9831e667820 */ /* 0x000fe4000040c000 */
[----:B------:R-:W-:Y:S02]  /*3420*/  FFMA.FTZ R98, RZ, R122, R98 ;  /* 0x0000007aff627223 */ /* 0x000fe40000010062 */
[C---:B0-----:R-:W-:Y:S01]  /*3430*/  FMUL.FTZ R119, R28.reuse, R119 ;  /* 0x000000771c777220 */ /* 0x041fe20000410000 */
[----:B------:R-:W-:Y:S01]  /*3440*/  MUFU.SIN R95, R99 ;  /* 0x00000063005f7308 */ /* 0x000fe20000000400 */
[----:B------:R-:W-:Y:S02]  /*3450*/  FADD.FTZ R100, RZ, R98 ;  /* 0x00000062ff647221 */ /* 0x000fe40000010000 */
[----:B------:R-:W-:Y:S02]  /*3460*/  FMUL.FTZ R120, R28, R125 ;  /* 0x0000007d1c787220 */ /* 0x000fe40000410000 */
[----:B------:R-:W-:-:S02]  /*3470*/  FMUL.FTZ R30, R68, R41 ;  /* 0x00000029441e7220 */ /* 0x000fc40000410000 */
[----:B------:R-:W-:Y:S01]  /*3480*/  FMUL.FTZ R98, R68, R46 ;  /* 0x0000002e44627220 */ /* 0x000fe20000410000 */
[----:B------:R-:W-:Y:S08]  /*3490*/  MUFU.COS R37, R99 ;  /* 0x0000006300257308 */ /* 0x000ff00000000000 */
[----:B------:R-:W-:Y:S08]  /*34a0*/  MUFU.SIN R99, R102 ;  /* 0x0000006600637308 */ /* 0x000ff00000000400 */
[----:B------:R0:W-:Y:S08]  /*34b0*/  MUFU.COS R33, R102 ;  /* 0x0000006600217308 */ /* 0x0001f00000000000 */
[----:B------:R-:W-:Y:S01]  /*34c0*/  MUFU.COS R71, R34 ;  /* 0x0000002200477308 */ /* 0x000fe20000000000 */
[----:B0-----:R-:W-:-:S04]  /*34d0*/  FMUL.FTZ R102, R109, R94 ;  /* 0x0000005e6d667220 */ /* 0x001fc80000410000 */
[-C--:B------:R-:W-:Y:S02]  /*34e0*/  FFMA.FTZ R102, R117, R100.reuse, R102 ;  /* 0x0000006475667223 */ /* 0x080fe40000010066 */
[----:B------:R-:W-:Y:S01]  /*34f0*/  FMUL.FTZ R100, R109, R100 ;  /* 0x000000646d647220 */ /* 0x000fe20000410000 */
[----:B------:R-:W0:Y:S01]  /*3500*/  MUFU.EX2 R66, R66 ;  /* 0x0000004200427308 */ /* 0x000e220000000800 */
[----:B------:R-:W-:Y:S02]  /*3510*/  FADD.FTZ R102, RZ, R102 ;  /* 0x00000066ff667221 */ /* 0x000fe40000010000 */
[----:B------:R-:W-:Y:S02]  /*3520*/  FFMA.FTZ R100, R117, R94, -R100 ;  /* 0x0000005e75647223 */ /* 0x000fe40000010864 */
[----:B------:R-:W-:Y:S02]  /*3530*/  FMUL.FTZ R125, R119, R102 ;  /* 0x00000066777d7220 */ /* 0x000fe40000410000 */
[----:B------:R-:W-:Y:S01]  /*3540*/  FADD.FTZ R100, R65, R100 ;  /* 0x0000006441647221 */ /* 0x000fe20000010000 */
[----:B------:R-:W1:Y:S03]  /*3550*/  MUFU.EX2 R103, R103 ;  /* 0x0000006700677308 */ /* 0x000e660000000800 */
[----:B------:R-:W-:-:S04]  /*3560*/  FFMA.FTZ R125, R120, R100, -R125 ;  /* 0x00000064787d7223 */ /* 0x000fc8000001087d */
[----:B------:R-:W-:Y:S01]  /*3570*/  FADD.FTZ R125, R72, R125 ;  /* 0x0000007d487d7221 */ /* 0x000fe20000010000 */
[----:B------:R-:W2:Y:S01]  /*3580*/  MUFU.EX2 R36, R36 ;  /* 0x0000002400247308 */ /* 0x000ea20000000800 */
[----:B0-----:R-:W-:Y:S02]  /*3590*/  FMUL.FTZ R114, R66, R71 ;  /* 0x0000004742727220 */ /* 0x001fe40000410000 */
[----:B------:R-:W-:-:S04]  /*35a0*/  FMUL.FTZ R71, R119, R100 ;  /* 0x0000006477477220 */ /* 0x000fc80000410000 */
[----:B------:R-:W-:Y:S01]  /*35b0*/  FFMA.FTZ R71, R120, R102, R71 ;  /* 0x0000006678477223 */ /* 0x000fe20000010047 */
[----:B------:R-:W0:Y:S01]  /*35c0*/  MUFU.EX2 R70, R70 ;  /* 0x0000004600467308 */ /* 0x000e220000000800 */
[C---:B-1----:R-:W-:Y:S02]  /*35d0*/  FMUL.FTZ R118, R103.reuse, R118 ;  /* 0x0000007667767220 */ /* 0x042fe40000410000 */
[----:B------:R-:W-:Y:S02]  /*35e0*/  FADD.FTZ R71, RZ, R71 ;  /* 0x00000047ff477221 */ /* 0x000fe40000010000 */
[----:B------:R-:W-:-:S03]  /*35f0*/  FMUL.FTZ R112, R103, R112 ;  /* 0x0000007067707220 */ /* 0x000fc60000410000 */
[----:B------:R1:W3:Y:S01]  /*3600*/  MUFU.SIN R113, R34 ;  /* 0x0000002200717308 */ /* 0x0002e20000000400 */
[C---:B--2---:R-:W-:Y:S02]  /*3610*/  FMUL.FTZ R106, R36.reuse, R67 ;  /* 0x00000043246a7220 */ /* 0x044fe40000410000 */
[----:B------:R-:W-:Y:S02]  /*3620*/  FMUL.FTZ R107, R36, R107 ;  /* 0x0000006b246b7220 */ /* 0x000fe40000410000 */
[C---:B------:R-:W-:Y:S02]  /*3630*/  FMUL.FTZ R36, R118.reuse, R71 ;  /* 0x0000004776247220 */ /* 0x040fe40000410000 */
[-C--:B------:R-:W-:Y:S01]  /*3640*/  FMUL.FTZ R67, R118, R125.reuse ;  /* 0x0000007d76437220 */ /* 0x080fe20000410000 */
[----:B------:R-:W-:Y:S01]  /*3650*/  MUFU.SIN R111, R32 ;  /* 0x00000020006f7308 */ /* 0x000fe20000000400 */
[----:B------:R-:W-:Y:S02]  /*3660*/  FFMA.FTZ R36, R112, R125, -R36 ;  /* 0x0000007d70247223 */ /* 0x000fe40000010824 */
[----:B0-----:R-:W-:-:S02]  /*3670*/  FMUL.FTZ R110, R70, R105 ;  /* 0x00000069466e7220 */ /* 0x001fc40000410000 */
[----:B------:R-:W-:Y:S02]  /*3680*/  FFMA.FTZ R67, R112, R71, R67 ;  /* 0x0000004770437223 */ /* 0x000fe40000010043 */
[C---:B-1----:R-:W-:Y:S01]  /*3690*/  FMUL.FTZ R34, R68.reuse, R27 ;  /* 0x0000001b44227220 */ /* 0x042fe20000410000 */
[----:B------:R0:W-:Y:S01]  /*36a0*/  MUFU.COS R69, R32 ;  /* 0x0000002000457308 */ /* 0x0001e20000000000 */
[----:B------:R-:W-:Y:S02]  /*36b0*/  FMUL.FTZ R105, R68, R59 ;  /* 0x0000003b44697220 */ /* 0x000fe40000410000 */
[----:B------:R-:W-:Y:S02]  /*36c0*/  FMUL.FTZ R115, R70, R115 ;  /* 0x0000007346737220 */ /* 0x000fe40000410000 */
[----:B------:R-:W-:Y:S02]  /*36d0*/  FADD.FTZ R36, R73, R36 ;  /* 0x0000002449247221 */ /* 0x000fe40000010000 */
[----:B------:R-:W-:Y:S01]  /*36e0*/  FADD.FTZ R67, RZ, R67 ;  /* 0x00000043ff437221 */ /* 0x000fe20000010000 */
[----:B------:R-:W-:Y:S01]  /*36f0*/  MUFU.SIN R92, R35 ;  /* 0x00000023005c7308 */ /* 0x000fe20000000400 */
[----:B0-----:R-:W-:-:S02]  /*3700*/  FMUL.FTZ R32, R68, R40 ;  /* 0x0000002844207220 */ /* 0x001fc40000410000 */
[C---:B------:R-:W-:Y:S02]  /*3710*/  FMUL.FTZ R68, R29.reuse, R46 ;  /* 0x0000002e1d447220 */ /* 0x040fe40000410000 */
[----:B---3--:R-:W-:Y:S02]  /*3720*/  FMUL.FTZ R113, R66, R113 ;  /* 0x0000007142717220 */ /* 0x008fe40000410000 */
[----:B------:R-:W-:Y:S01]  /*3730*/  FMUL.FTZ R29, R29, R59 ;  /* 0x0000003b1d1d7220 */ /* 0x000fe20000410000 */
[----:B------:R-:W-:Y:S01]  /*3740*/  MUFU.COS R90, R35 ;  /* 0x00000023005a7308 */ /* 0x000fe20000000000 */
[----:B------:R-:W-:Y:S02]  /*3750*/  FMUL.RZ R66, R68, 0.15915493667125701904 ;  /* 0x3e22f98344427820 */ /* 0x000fe4000040c000 */
[----:B------:R-:W-:Y:S02]  /*3760*/  FMUL.FTZ R68, R115, R36 ;  /* 0x0000002473447220 */ /* 0x000fe40000410000 */
[----:B------:R-:W-:-:S02]  /*3770*/  FMUL.RZ R29, R29, 0.15915493667125701904 ;  /* 0x3e22f9831d1d7820 */ /* 0x000fc4000040c000 */
[----:B------:R-:W-:Y:S01]  /*3780*/  FFMA.FTZ R68, R110, R67, R68 ;  /* 0x000000436e447223 */ /* 0x000fe20000010044 */
[----:B------:R-:W0:Y:S03]  /*3790*/  MUFU.EX2 R39, R39 ;  /* 0x0000002700277308 */ /* 0x000e260000000800 */
[----:B------:R-:W-:-:S05]  /*37a0*/  FADD.FTZ R68, RZ, R68 ;  /* 0x00000044ff447221 */ /* 0x000fca0000010000 */
[----:B------:R-:W-:Y:S08]  /*37b0*/  MUFU.SIN R97, R101 ;  /* 0x0000006500617308 */ /* 0x000ff00000000400 */
[----:B------:R-:W-:Y:S01]  /*37c0*/  MUFU.COS R35, R101 ;  /* 0x0000006500237308 */ /* 0x000fe20000000000 */
[C---:B0-----:R-:W-:Y:S02]  /*37d0*/  FMUL.FTZ R90, R39.reuse, R90 ;  /* 0x0000005a275a7220 */ /* 0x041fe40000410000 */
[----:B------:R-:W-:-:S02]  /*37e0*/  FMUL.FTZ R92, R39, R92 ;  /* 0x0000005c275c7220 */ /* 0x000fc40000410000 */
[----:B------:R-:W-:-:S03]  /*37f0*/  FMUL.FTZ R39, R115, R67 ;  /* 0x0000004373277220 */ /* 0x000fc60000410000 */
[----:B------:R-:W0:Y:S01]  /*3800*/  MUFU.EX2 R32, R32 ;  /* 0x0000002000207308 */ /* 0x000e220000000800 */
[----:B------:R-:W-:-:S04]  /*3810*/  FFMA.FTZ R39, R110, R36, -R39 ;  /* 0x000000246e277223 */ /* 0x000fc80000010827 */
[----:B------:R-:W-:-:S03]  /*3820*/  FADD.FTZ R39, R74, R39 ;  /* 0x000000274a277221 */ /* 0x000fc60000010000 */
[----:B------:R-:W1:Y:S08]  /*3830*/  MUFU.EX2 R30, R30 ;  /* 0x0000001e001e7308 */ /* 0x000e700000000800 */
[----:B------:R-:W2:Y:S01]  /*3840*/  MUFU.EX2 R38, R38 ;  /* 0x0000002600267308 */ /* 0x000ea20000000800 */
[----:B0-----:R-:W-:-:S07]  /*3850*/  FMUL.FTZ R97, R32, R97 ;  /* 0x0000006120617220 */ /* 0x001fce0000410000 */
[----:B------:R-:W-:Y:S01]  /*3860*/  MUFU.SIN R101, R104 ;  /* 0x0000006800657308 */ /* 0x000fe20000000400 */
[----:B-1----:R-:W-:-:S07]  /*3870*/  FMUL.FTZ R99, R30, R99 ;  /* 0x000000631e637220 */ /* 0x002fce0000410000 */
[----:B------:R-:W-:Y:S01]  /*3880*/  MUFU.COS R31, R104 ;  /* 0x00000068001f7308 */ /* 0x000fe20000000000 */
[C---:B--2---:R-:W-:Y:S02]  /*3890*/  FMUL.FTZ R111, R38.reuse, R111 ;  /* 0x0000006f266f7220 */ /* 0x044fe40000410000 */
[----:B------:R-:W-:-:S05]  /*38a0*/  FMUL.FTZ R116, R38, R69 ;  /* 0x0000004526747220 */ /* 0x000fca0000410000 */
[----:B------:R0:W1:Y:S08]  /*38b0*/  MUFU.EX2 R28, R96 ;  /* 0x00000060001c7308 */ /* 0x0000700000000800 */
[----:B------:R-:W-:Y:S01]  /*38c0*/  MUFU.EX2 R105, R105 ;  /* 0x0000006900697308 */ /* 0x000fe20000000800 */
[----:B0-----:R-:W-:-:S07]  /*38d0*/  FMUL.FTZ R96, R32, R35 ;  /* 0x0000002320607220 */ /* 0x001fce0000410000 */
[----:B------:R-:W0:Y:S01]  /*38e0*/  MUFU.COS R104, R29 ;  /* 0x0000001d00687308 */ /* 0x000e220000000000 */
[C---:B-1----:R-:W-:Y:S02]  /*38f0*/  FMUL.FTZ R100, R28.reuse, R31 ;  /* 0x0000001f1c647220 */ /* 0x042fe40000410000 */
[----:B------:R-:W-:Y:S02]  /*3900*/  FMUL.FTZ R101, R28, R101 ;  /* 0x000000651c657220 */ /* 0x000fe40000410000 */
[----:B------:R-:W-:-:S03]  /*3910*/  FMUL.FTZ R28, R108, R121 ;  /* 0x000000796c1c7220 */ /* 0x000fc60000410000 */
[----:B------:R1:W2:Y:S01]  /*3920*/  MUFU.SIN R32, R29 ;  /* 0x0000001d00207308 */ /* 0x0002a20000000400 */
[----:B------:R-:W-:-:S07]  /*3930*/  FFMA.FTZ R28, R123, R122, -R28 ;  /* 0x0000007a7b1c7223 */ /* 0x000fce000001081c */
[----:B------:R3:W-:Y:S01]  /*3940*/  MUFU.EX2 R103, R98 ;  /* 0x0000006200677308 */ /* 0x0007e20000000800 */
[----:B0-----:R-:W-:Y:S02]  /*3950*/  FMUL.FTZ R104, R105, R104 ;  /* 0x0000006869687220 */ /* 0x001fe40000410000 */
[----:B-1----:R-:W-:-:S05]  /*3960*/  FMUL.FTZ R29, R123, R121 ;  /* 0x000000797b1d7220 */ /* 0x002fca0000410000 */
[----:B------:R-:W0:Y:S01]  /*3970*/  MUFU.EX2 R34, R34 ;  /* 0x0000002200227308 */ /* 0x000e220000000800 */
[----:B---3--:R-:W-:Y:S02]  /*3980*/  FMUL.FTZ R98, R30, R33 ;  /* 0x000000211e627220 */ /* 0x008fe40000410000 */
[CC--:B------:R-:W-:Y:S02]  /*3990*/  FMUL.FTZ R30, R113.reuse, R68.reuse ;  /* 0x00000044711e7220 */ /* 0x0c0fe40000410000 */
[-C--:B------:R-:W-:Y:S02]  /*39a0*/  FMUL.FTZ R33, R113, R39.reuse ;  /* 0x0000002771217220 */ /* 0x080fe40000410000 */
[C---:B------:R-:W-:Y:S01]  /*39b0*/  FFMA.FTZ R30, R114.reuse, R39, -R30 ;  /* 0x00000027721e7223 */ /* 0x040fe2000001081e */
[----:B------:R-:W1:Y:S01]  /*39c0*/  MUFU.COS R102, R66 ;  /* 0x0000004200667308 */ /* 0x000e620000000000 */
[----:B------:R-:W-:Y:S02]  /*39d0*/  FFMA.FTZ R33, R114, R68, R33 ;  /* 0x0000004472217223 */ /* 0x000fe40000010021 */
[----:B------:R-:W-:-:S02]  /*39e0*/  FADD.FTZ R30, R75, R30 ;  /* 0x0000001e4b1e7221 */ /* 0x000fc40000010000 */
[----:B------:R-:W-:Y:S02]  /*39f0*/  FADD.FTZ R33, RZ, R33 ;  /* 0x00000021ff217221 */ /* 0x000fe40000010000 */
[----:B--2---:R-:W-:Y:S01]  /*3a00*/  FMUL.FTZ R105, R105, R32 ;  /* 0x0000002069697220 */ /* 0x004fe20000410000 */
[----:B------:R-:W2:Y:S01]  /*3a10*/  MUFU.SIN R38, R66 ;  /* 0x0000004200267308 */ /* 0x000ea20000000400 */
[CC--:B------:R-:W-:Y:S02]  /*3a20*/  FMUL.FTZ R32, R111.reuse, R30.reuse ;  /* 0x0000001e6f207220 */ /* 0x0c0fe40000410000 */
[-C--:B------:R-:W-:Y:S02]  /*3a30*/  FMUL.FTZ R31, R111, R33.reuse ;  /* 0x000000216f1f7220 */ /* 0x080fe40000410000 */
[C---:B------:R-:W-:Y:S02]  /*3a40*/  FFMA.FTZ R32, R116.reuse, R33, R32 ;  /* 0x0000002174207223 */ /* 0x040fe40000010020 */
[----:B------:R-:W-:-:S02]  /*3a50*/  FFMA.FTZ R31, R116, R30, -R31 ;  /* 0x0000001e741f7223 */ /* 0x000fc4000001081f */
[----:B------:R-:W-:Y:S02]  /*3a60*/  FADD.FTZ R33, RZ, R32 ;  /* 0x00000020ff217221 */ /* 0x000fe40000010000 */
[----:B------:R-:W-:Y:S02]  /*3a70*/  FFMA.FTZ R30, R108, R122, R29 ;  /* 0x0000007a6c1e7223 */ /* 0x000fe4000001001d */
[----:B------:R-:W-:Y:S02]  /*3a80*/  FADD.FTZ R32, R76, R31 ;  /* 0x0000001f4c207221 */ /* 0x000fe40000010000 */
[----:B------:R-:W-:Y:S02]  /*3a90*/  FMUL.FTZ R31, R109, R28 ;  /* 0x0000001c6d1f7220 */ /* 0x000fe40000410000 */
[C---:B0-----:R-:W-:Y:S02]  /*3aa0*/  FMUL.FTZ R94, R34.reuse, R37 ;  /* 0x00000025225e7220 */ /* 0x041fe40000410000 */
        /* <DEDUP_REMOVED lines=8> */
[C---:B------:R-:W-:Y:S02]  /*3b30*/  FMUL.FTZ R28, R119.reuse, R31 ;  /* 0x0000001f771c7220 */ /* 0x040fe40000410000 */
[-C--:B------:R-:W-:Y:S02]  /*3b40*/  FMUL.FTZ R30, R119, R29.reuse ;  /* 0x0000001d771e7220 */ /* 0x080fe40000410000 */
[----:B------:R-:W-:Y:S02]  /*3b50*/  FADD.FTZ R33, R77, R32 ;  /* 0x000000204d217221 */ /* 0x000fe40000010000 */
[----:B------:R-:W-:Y:S02]  /*3b60*/  FADD.FTZ R35, RZ, R34 ;  /* 0x00000022ff237221 */ /* 0x000fe40000010000 */
[----:B------:R-:W-:-:S02]  /*3b70*/  FFMA.FTZ R29, R120, R29, -R28 ;  /* 0x0000001d781d7223 */ /* 0x000fc4000001081c */
[----:B------:R-:W-:Y:S02]  /*3b80*/  FFMA.FTZ R31, R120, R31, R30 ;  /* 0x0000001f781f7223 */ /* 0x000fe4000001001e */
[C---:B------:R-:W-:Y:S02]  /*3b90*/  FMUL.FTZ R34, R92.reuse, R33 ;  /* 0x000000215c227220 */ /* 0x040fe40000410000 */
[----:B------:R-:W-:Y:S02]  /*3ba0*/  FMUL.FTZ R32, R92, R35 ;  /* 0x000000235c207220 */ /* 0x000fe40000410000 */
[C---:B------:R-:W-:Y:S02]  /*3bb0*/  FMUL.FTZ R30, R118.reuse, R29 ;  /* 0x0000001d761e7220 */ /* 0x040fe40000410000 */
[----:B------:R-:W-:Y:S02]  /*3bc0*/  FMUL.FTZ R28, R118, R31 ;  /* 0x0000001f761c7220 */ /* 0x000fe40000410000 */
[----:B------:R-:W-:-:S02]  /*3bd0*/  FFMA.FTZ R34, R90, R35, R34 ;  /* 0x000000235a227223 */ /* 0x000fc40000010022 */
[----:B------:R-:W-:Y:S02]  /*3be0*/  FFMA.FTZ R33, R90, R33, -R32 ;  /* 0x000000215a217223 */ /* 0x000fe40000010820 */
[C---:B------:R-:W-:Y:S02]  /*3bf0*/  FFMA.FTZ R30, R112.reuse, R31, R30 ;  /* 0x0000001f701e7223 */ /* 0x040fe4000001001e */
[----:B------:R-:W-:Y:S02]  /*3c00*/  FFMA.FTZ R28, R112, R29, -R28 ;  /* 0x0000001d701c7223 */ /* 0x000fe4000001081c */
[----:B------:R-:W-:Y:S02]  /*3c10*/  FADD.FTZ R34, RZ, R34 ;  /* 0x00000022ff227221 */ /* 0x000fe40000010000 */
[----:B------:R-:W-:Y:S02]  /*3c20*/  FADD.FTZ R33, R78, R33 ;  /* 0x000000214e217221 */ /* 0x000fe40000010000 */
[----:B------:R-:W-:-:S02]  /*3c30*/  FMUL.FTZ R29, R115, R30 ;  /* 0x0000001e731d7220 */ /* 0x000fc40000410000 */
[----:B------:R-:W-:Y:S02]  /*3c40*/  FMUL.FTZ R31, R115, R28 ;  /* 0x0000001c731f7220 */ /* 0x000fe40000410000 */
[C---:B------:R-:W-:Y:S02]  /*3c50*/  FMUL.FTZ R32, R95.reuse, R34 ;  /* 0x000000225f207220 */ /* 0x040fe40000410000 */
[-C--:B------:R-:W-:Y:S02]  /*3c60*/  FMUL.FTZ R35, R95, R33.reuse ;  /* 0x000000215f237220 */ /* 0x080fe40000410000 */
[C---:B------:R-:W-:Y:S02]  /*3c70*/  FFMA.FTZ R29, R110.reuse, R28, -R29 ;  /* 0x0000001c6e1d7223 */ /* 0x040fe4000001081d */
[----:B------:R-:W-:Y:S02]  /*3c80*/  FFMA.FTZ R31, R110, R30, R31 ;  /* 0x0000001e6e1f7223 */ /* 0x000fe4000001001f */
[----:B------:R-:W-:-:S02]  /*3c90*/  FFMA.FTZ R32, R94, R33, -R32 ;  /* 0x000000215e207223 */ /* 0x000fc40000010820 */
[----:B------:R-:W-:Y:S02]  /*3ca0*/  FFMA.FTZ R35, R94, R34, R35 ;  /* 0x000000225e237223 */ /* 0x000fe40000010023 */
[C---:B------:R-:W-:Y:S02]  /*3cb0*/  FMUL.FTZ R30, R113.reuse, R29 ;  /* 0x0000001d711e7220 */ /* 0x040fe40000410000 */
[-C--:B------:R-:W-:Y:S02]  /*3cc0*/  FMUL.FTZ R28, R113, R31.reuse ;  /* 0x0000001f711c7220 */ /* 0x080fe40000410000 */
[----:B------:R-:W-:Y:S02]  /*3cd0*/  FADD.FTZ R32, R79, R32 ;  /* 0x000000204f207221 */ /* 0x000fe40000010000 */
[----:B------:R-:W-:Y:S02]  /*3ce0*/  FADD.FTZ R35, RZ, R35 ;  /* 0x00000023ff237221 */ /* 0x000fe40000010000 */
[----:B------:R-:W-:-:S02]  /*3cf0*/  FFMA.FTZ R30, R114, R31, R30 ;  /* 0x0000001f721e7223 */ /* 0x000fc4000001001e */
        /* <DEDUP_REMOVED lines=26> */
[-C--:B------:R-:W-:Y:S02]  /*3ea0*/  FMUL.FTZ R33, R101, R35.reuse ;  /* 0x0000002365217220 */ /* 0x080fe40000410000 */
[C---:B------:R-:W-:Y:S02]  /*3eb0*/  FMUL.FTZ R31, R95.reuse, R28 ;  /* 0x0000001c5f1f7220 */ /* 0x040fe40000410000 */
[----:B------:R-:W-:Y:S02]  /*3ec0*/  FMUL.FTZ R29, R95, R30 ;  /* 0x0000001e5f1d7220 */ /* 0x000fe40000410000 */
[----:B------:R-:W-:-:S02]  /*3ed0*/  FFMA.FTZ R34, R100, R35, R34 ;  /* 0x0000002364227223 */ /* 0x000fc40000010022 */
[----:B------:R-:W-:Y:S02]  /*3ee0*/  FFMA.FTZ R33, R100, R32, -R33 ;  /* 0x0000002064217223 */ /* 0x000fe40000010821 */
[C---:B------:R-:W-:Y:S02]  /*3ef0*/  FFMA.FTZ R31, R94.reuse, R30, R31 ;  /* 0x0000001e5e1f7223 */ /* 0x040fe4000001001f */
[C---:B-1----:R-:W-:Y:S02]  /*3f00*/  FMUL.FTZ R102, R103.reuse, R102 ;  /* 0x0000006667667220 */ /* 0x042fe40000410000 */
[----:B--2---:R-:W-:Y:S02]  /*3f10*/  FMUL.FTZ R103, R103, R38 ;  /* 0x0000002667677220 */ /* 0x004fe40000410000 */
[----:B------:R-:W-:Y:S02]  /*3f20*/  FFMA.FTZ R29, R94, R28, -R29 ;  /* 0x0000001c5e1d7223 */ /* 0x000fe4000001081d */
[----:B------:R-:W-:-:S02]  /*3f30*/  FADD.FTZ R34, RZ, R34 ;  /* 0x00000022ff227221 */ /* 0x000fc40000010000 */
[----:B------:R-:W-:Y:S02]  /*3f40*/  FADD.FTZ R33, R82, R33 ;  /* 0x0000002152217221 */ /* 0x000fe40000010000 */
[C---:B------:R-:W-:Y:S02]  /*3f50*/  FMUL.FTZ R28, R97.reuse, R31 ;  /* 0x0000001f611c7220 */ /* 0x040fe40000410000 */
[----:B------:R-:W-:Y:S02]  /*3f60*/  FMUL.FTZ R30, R97, R29 ;  /* 0x0000001d611e7220 */ /* 0x000fe40000410000 */
[C---:B------:R-:W-:Y:S02]  /*3f70*/  FMUL.FTZ R32, R103.reuse, R34 ;  /* 0x0000002267207220 */ /* 0x040fe40000410000 */
[----:B------:R-:W-:Y:S02]  /*3f80*/  FMUL.FTZ R35, R103, R33 ;  /* 0x0000002167237220 */ /* 0x000fe40000410000 */
[----:B------:R-:W-:-:S02]  /*3f90*/  FFMA.FTZ R28, R96, R29, -R28 ;  /* 0x0000001d601c7223 */ /* 0x000fc4000001081c */
[----:B------:R-:W-:Y:S02]  /*3fa0*/  FFMA.FTZ R30, R96, R31, R30 ;  /* 0x0000001f601e7223 */ /* 0x000fe4000001001e */
[C---:B------:R-:W-:Y:S02]  /*3fb0*/  FFMA.FTZ R32, R102.reuse, R33, -R32 ;  /* 0x0000002166207223 */ /* 0x040fe40000010820 */
[----:B------:R-:W-:Y:S02]  /*3fc0*/  FFMA.FTZ R35, R102, R34, R35 ;  /* 0x0000002266237223 */ /* 0x000fe40000010023 */
[C---:B------:R-:W-:Y:S02]  /*3fd0*/  FMUL.FTZ R31, R99.reuse, R28 ;  /* 0x0000001c631f7220 */ /* 0x040fe40000410000 */
[----:B------:R-:W-:Y:S02]  /*3fe0*/  FMUL.FTZ R29, R99, R30 ;  /* 0x0000001e631d7220 */ /* 0x000fe40000410000 */
[----:B------:R-:W-:-:S02]  /*3ff0*/  FADD.FTZ R32, R83, R32 ;  /* 0x0000002053207221 */ /* 0x000fc40000010000 */
[----:B------:R-:W-:Y:S02]  /*4000*/  FADD.FTZ R35, RZ, R35 ;  /* 0x00000023ff237221 */ /* 0x000fe40000010000 */
[C---:B------:R-:W-:Y:S02]  /*4010*/  FFMA.FTZ R31, R98.reuse, R30, R31 ;  /* 0x0000001e621f7223 */ /* 0x040fe4000001001f */
[----:B------:R-:W-:Y:S02]  /*4020*/  FFMA.FTZ R29, R98, R28, -R29 ;  /* 0x0000001c621d7223 */ /* 0x000fe4000001081d */
[C---:B------:R-:W-:Y:S02]  /*4030*/  FMUL.FTZ R34, R105.reuse, R32 ;  /* 0x0000002069227220 */ /* 0x040fe40000410000 */
[----:B------:R-:W-:Y:S02]  /*4040*/  FMUL.FTZ R33, R105, R35 ;  /* 0x0000002369217220 */ /* 0x000fe40000410000 */
[----:B------:R-:W-:-:S02]  /*4050*/  FMUL.FTZ R28, R101, R31 ;  /* 0x0000001f651c7220 */ /* 0x000fc40000410000 */
[----:B------:R-:W-:Y:S02]  /*4060*/  FMUL.FTZ R30, R101, R29 ;  /* 0x0000001d651e7220 */ /* 0x000fe40000410000 */
[C---:B------:R-:W-:Y:S02]  /*4070*/  FFMA.FTZ R34, R104.reuse, R35, R34 ;  /* 0x0000002368227223 */ /* 0x040fe40000010022 */
[----:B------:R-:W-:Y:S02]  /*4080*/  FFMA.FTZ R32, R104, R32, -R33 ;  /* 0x0000002068207223 */ /* 0x000fe40000010821 */
[C---:B------:R-:W-:Y:S02]  /*4090*/  FFMA.FTZ R28, R100.reuse, R29, -R28 ;  /* 0x0000001d641c7223 */ /* 0x040fe4000001081c */
[----:B------:R-:W-:Y:S02]  /*40a0*/  FFMA.FTZ R30, R100, R31, R30 ;  /* 0x0000001f641e7223 */ /* 0x000fe4000001001e */
[----:B------:R-:W-:-:S02]  /*40b0*/  FADD.FTZ R35, RZ, R34 ;  /* 0x00000022ff237221 */ /* 0x000fc40000010000 */
[----:B------:R-:W-:Y:S02]  /*40c0*/  FADD.FTZ R34, R87, R32 ;  /* 0x0000002057227221 */ /* 0x000fe40000010000 */
[C---:B------:R-:W-:Y:S01]  /*40d0*/  FMUL.FTZ R31, R103.reuse, R28 ;  /* 0x0000001c671f7220 */ /* 0x040fe20000410000 */
[----:B------:R-:W0:Y:S01]  /*40e0*/  SHFL.UP PT, R39, R35, 0x1, RZ ;  /* 0x0420000023277989 */ /* 0x000e2200000e00ff */
[-C--:B------:R-:W-:Y:S02]  /*40f0*/  FMUL.FTZ R29, R103, R30.reuse ;  /* 0x0000001e671d7220 */ /* 0x080fe40000410000 */
[C---:B------:R-:W-:Y:S01]  /*4100*/  FFMA.FTZ R31, R102.reuse, R30, R31 ;  /* 0x0000001e661f7223 */ /* 0x040fe2000001001f */
[----:B------:R-:W1:Y:S01]  /*4110*/  SHFL.UP PT, R38, R34, 0x1, RZ ;  /* 0x0420000022267989 */ /* 0x000e6200000e00ff */
[----:B------:R-:W-:Y:S01]  /*4120*/  FFMA.FTZ R29, R102, R28, -R29 ;  /* 0x0000001c661d7223 */ /* 0x000fe2000001081d */
[----:B------:R-:W-:Y:S01]  /*4130*/  MOV R30, R62 ;  /* 0x0000003e001e7202 */ /* 0x000fe20000000f00 */
[----:B------:R-:W-:-:S02]  /*4140*/  FMUL.FTZ R32, R105, R31 ;  /* 0x0000001f69207220 */ /* 0x000fc40000410000 */
[-C--:B------:R-:W-:Y:S02]  /*4150*/  FMUL.FTZ R33, R105, R29.reuse ;  /* 0x0000001d69217220 */ /* 0x080fe40000410000 */
[C---:B------:R-:W-:Y:S02]  /*4160*/  FFMA.FTZ R32, R104.reuse, R29, -R32 ;  /* 0x0000001d68207223 */ /* 0x040fe40000010820 */
[----:B------:R-:W-:Y:S01]  /*4170*/  FFMA.FTZ R33, R104, R31, R33 ;  /* 0x0000001f68217223 */ /* 0x000fe20000010021 */
[----:B------:R-:W-:Y:S02]  /*4180*/  MOV R31, R85 ;  /* 0x00000055001f7202 */ /* 0x000fe40000000f00 */
[----:B------:R-:W2:Y:S04]  /*4190*/  SHFL.UP PT, R37, R32, 0x1, RZ ;  /* 0x0420000020257989 */ /* 0x000ea800000e00ff */
[----:B------:R-:W3:Y:S01]  /*41a0*/  SHFL.UP PT, R36, R33, 0x1, RZ ;  /* 0x0420000021247989 */ /* 0x000ee200000e00ff */
[----:B0-----:R-:W-:-:S03]  /*41b0*/  FMUL.FTZ R29, R33, R39 ;  /* 0x00000027211d7220 */ /* 0x001fc60000410000 */
[----:B------:R0:W4:Y:S01]  /*41c0*/  LDG.E.64 R66, [R30.64] ;  /* 0x000000061e427981 */ /* 0x000122000c1e1b00 */
[-C--:B-1----:R-:W-:Y:S02]  /*41d0*/  FMUL.FTZ R28, R33, R38.reuse ;  /* 0x00000026211c7220 */ /* 0x082fe40000410000 */
[C---:B------:R-:W-:Y:S02]  /*41e0*/  FFMA.FTZ R29, R32.reuse, R38, -R29 ;  /* 0x00000026201d7223 */ /* 0x040fe4000001081d */
[----:B------:R-:W-:Y:S02]  /*41f0*/  FFMA.FTZ R28, R32, R39, R28 ;  /* 0x00000027201c7223 */ /* 0x000fe4000001001c */
[----:B------:R-:W-:Y:S01]  /*4200*/  @P0 FADD.FTZ R34, R34, R29 ;  /* 0x0000001d22220221 */ /* 0x000fe20000010000 */
[----:B------:R-:W-:Y:S01]  /*4210*/  MOV R29, R93 ;  /* 0x0000005d001d7202 */ /* 0x000fe20000000f00 */
[----:B------:R-:W-:Y:S01]  /*4220*/  @P0 FADD.FTZ R35, R35, R28 ;  /* 0x0000001c23230221 */ /* 0x000fe20000010000 */
[----:B------:R-:W-:-:S02]  /*4230*/  MOV R28, R86 ;  /* 0x00000056001c7202 */ /* 0x000fc40000000f00 */
[----:B------:R-:W1:Y:S01]  /*4240*/  SHFL.UP PT, R39, R34, 0x2, RZ ;  /* 0x0440000022277989 */ /* 0x000e6200000e00ff */
[----:B--2---:R-:W-:-:S03]  /*4250*/  FMUL.FTZ R71, R33, R37 ;  /* 0x0000002521477220 */ /* 0x004fc60000410000 */
[----:B------:R-:W2:Y:S01]  /*4260*/  SHFL.UP PT, R125, R35, 0x2, RZ ;  /* 0x04400000237d7989 */ /* 0x000ea200000e00ff */
[-C--:B---3--:R-:W-:Y:S02]  /*4270*/  FMUL.FTZ R38, R33, R36.reuse ;  /* 0x0000002421267220 */ /* 0x088fe40000410000 */
[C---:B------:R-:W-:Y:S01]  /*4280*/  FFMA.FTZ R36, R32.reuse, R36, R71 ;  /* 0x0000002420247223 */ /* 0x040fe20000010047 */
[----:B------:R1:W4:Y:S01]  /*4290*/  LDG.E.64 R68, [R28.64] ;  /* 0x000000061c447981 */ /* 0x000322000c1e1b00 */
[----:B------:R-:W-:-:S03]  /*42a0*/  @P0 FFMA.FTZ R32, R32, R37, -R38 ;  /* 0x0000002520200223 */ /* 0x000fc60000010826 */
[----:B------:R-:W-:Y:S02]  /*42b0*/  FSEL R36, R33, R36, !P0 ;  /* 0x0000002421247208 */ /* 0x000fe40004000000 */
[----:B------:R-:W3:Y:S04]  /*42c0*/  SHFL.UP PT, R33, R32, 0x2, RZ ;  /* 0x0440000020217989 */ /* 0x000ee800000e00ff */
[----:B------:R-:W5:Y:S01]  /*42d0*/  SHFL.UP PT, R37, R36, 0x2, RZ ;  /* 0x0440000024257989 */ /* 0x000f6200000e00ff */
[----:B------:R-:W-:Y:S01]  /*42e0*/  ISETP.GE.AND P0, PT, R8, 0x2, PT ;  /* 0x000000020800780c */ /* 0x000fe20003f06270 */
[C---:B-1----:R-:W-:Y:S02]  /*42f0*/  FMUL.FTZ R29, R36.reuse, R39 ;  /* 0x00000027241d7220 */ /* 0x042fe40000410000 */
[----:B--2---:R-:W-:-:S02]  /*4300*/  FMUL.FTZ R28, R36, R125 ;  /* 0x0000007d241c7220 */ /* 0x004fc40000410000 */
[C---:B0-----:R-:W-:Y:S02]  /*4310*/  FFMA.FTZ R30, R32.reuse, R125, R29 ;  /* 0x0000007d201e7223 */ /* 0x041fe4000001001d */
[----:B------:R-:W-:-:S06]  /*4320*/  FFMA.FTZ R39, R32, R39, -R28 ;  /* 0x0000002720277223 */ /* 0x000fcc000001081c */
[----:B------:R-:W-:Y:S02]  /*4330*/  @P0 FADD.FTZ R35, R35, R30 ;  /* 0x0000001e23230221 */ /* 0x000fe40000010000 */
[----:B------:R-:W-:Y:S02]  /*4340*/  @P0 FADD.FTZ R34, R34, R39 ;  /* 0x0000002722220221 */ /* 0x000fe40000010000 */
[C---:B---3--:R-:W-:Y:S01]  /*4350*/  FMUL.FTZ R30, R36.reuse, R33 ;  /* 0x00000021241e7220 */ /* 0x048fe20000410000 */
[----:B------:R-:W0:Y:S01]  /*4360*/  SHFL.UP PT, R29, R35, 0x4, RZ ;  /* 0x04800000231d7989 */ /* 0x000e2200000e00ff */
[----:B-----5:R-:W-:-:S03]  /*4370*/  FMUL.FTZ R28, R36, R37 ;  /* 0x00000025241c7220 */ /* 0x020fc60000410000 */
        /* <DEDUP_REMOVED lines=23> */
[----:B0-----:R-:W-:-:S04]  /*44f0*/  FMUL.FTZ R30, R36, R29 ;  /* 0x0000001d241e7220 */ /* 0x001fc80000410000 */
[-C--:B-1----:R-:W-:Y:S02]  /*4500*/  FFMA.FTZ R30, R32, R37.reuse, R30 ;  /* 0x00000025201e7223 */ /* 0x082fe4000001001e */
[----:B------:R-:W-:-:S06]  /*4510*/  FMUL.FTZ R28, R36, R37 ;  /* 0x00000025241c7220 */ /* 0x000fcc0000410000 */
[----:B------:R-:W-:Y:S02]  /*4520*/  @P1 FADD.FTZ R35, R35, R30 ;  /* 0x0000001e23231221 */ /* 0x000fe40000010000 */
[----:B--2---:R-:W-:Y:S02]  /*4530*/  FMUL.FTZ R30, R36, R33 ;  /* 0x00000021241e7220 */ /* 0x004fe40000410000 */
[----:B------:R-:W-:Y:S02]  /*4540*/  FFMA.FTZ R29, R32, R29, -R28 ;  /* 0x0000001d201d7223 */ /* 0x000fe4000001081c */
[-C--:B---3--:R-:W-:Y:S02]  /*4550*/  FMUL.FTZ R38, R36, R31.reuse ;  /* 0x0000001f24267220 */ /* 0x088fe40000410000 */
[----:B------:R-:W-:Y:S01]  /*4560*/  FFMA.FTZ R39, R32, R31, R30 ;  /* 0x0000001f20277223 */ /* 0x000fe2000001001e */
[----:B------:R-:W0:Y:S01]  /*4570*/  SHFL.UP PT, R37, R35, 0x10, RZ ;  /* 0x0600000023257989 */ /* 0x000e2200000e00ff */
[----:B------:R-:W-:-:S02]  /*4580*/  @P1 FADD.FTZ R34, R34, R29 ;  /* 0x0000001d22221221 */ /* 0x000fc40000010000 */
        /* <DEDUP_REMOVED lines=10> */
[----:B------:R-:W5:Y:S01]  /*4630*/  @!P0 LDS.128 R28, [UR4+0x470] ;  /* 0x00047004ff1c8984 */ /* 0x000f620008000c00 */
[----:B------:R-:W-:Y:S01]  /*4640*/  ISETP.GE.AND P0, PT, R8, 0x10, PT ;  /* 0x000000100800780c */ /* 0x000fe20003f06270 */
        /* <DEDUP_REMOVED lines=26> */
[----:B--2---:R-:W-:Y:S02]  /*47f0*/  @!P2 MOV R34, R30 ;  /* 0x0000001e0022a202 */ /* 0x004fe40000000f00 */
[----:B---3--:R-:W-:Y:S01]  /*4800*/  @!P2 MOV R35, R31 ;  /* 0x0000001f0023a202 */ /* 0x008fe20000000f00 */
[CC--:B------:R-:W-:Y:S02]  /*4810*/  @P3 FMUL.FTZ R32, R71.reuse, R124.reuse ;  /* 0x0000007c47203220 */ /* 0x0c0fe40000410000 */
[C---:B------:R-:W-:Y:S02]  /*4820*/  @P3 FMUL.FTZ R124, R70.reuse, R124 ;  /* 0x0000007c467c3220 */ /* 0x040fe40000410000 */
[-C--:B------:R-:W-:Y:S02]  /*4830*/  @P3 FFMA.FTZ R70, R70, R125.reuse, -R32 ;  /* 0x0000007d46463223 */ /* 0x080fe40000010820 */
[----:B------:R-:W-:-:S02]  /*4840*/  @P3 FFMA.FTZ R124, R71, R125, R124 ;  /* 0x0000007d477c3223 */ /* 0x000fc4000001007c */
[----:B------:R-:W-:Y:S02]  /*4850*/  @P3 FADD.FTZ R34, R34, R70 ;  /* 0x0000004622223221 */ /* 0x000fe40000010000 */
[----:B------:R-:W-:Y:S02]  /*4860*/  @P3 FADD.FTZ R35, R35, R124 ;  /* 0x0000007c23233221 */ /* 0x000fe40000010000 */
[CC--:B------:R-:W-:Y:S02]  /*4870*/  FMUL.FTZ R32, R108.reuse, R34.reuse ;  /* 0x000000226c207220 */ /* 0x0c0fe40000410000 */
        /* <DEDUP_REMOVED lines=35> */
[CC--:B------:R-:W-:Y:S01]  /*4ab0*/  FMUL.FTZ R121, R113.reuse, R115.reuse ;  /* 0x0000007371797220 */ /* 0x0c0fe20000410000 */
[----:B------:R-:W-:Y:S01]  /*4ac0*/  MOV R120, c[0x0][0x1a0] ;  /* 0x0000680000787a02 */ /* 0x000fe20000000f00 */
[-C--:B------:R-:W-:Y:S02]  /*4ad0*/  FMUL.FTZ R113, R113, R110.reuse ;  /* 0x0000006e71717220 */ /* 0x080fe40000410000 */
[C---:B------:R-:W-:Y:S01]  /*4ae0*/  FFMA.FTZ R121, R114.reuse, R110, R121 ;  /* 0x0000006e72797223 */ /* 0x040fe20000010079 */
[----:B------:R-:W-:Y:S01]  /*4af0*/  MOV R32, c[0x0][0x1a4] ;  /* 0x0000690000207a02 */ /* 0x000fe20000000f00 */
[----:B------:R-:W-:Y:S01]  /*4b00*/  FFMA.FTZ R114, R114, R115, -R113 ;  /* 0x0000007372727223 */ /* 0x000fe20000010871 */
[C---:B------:R-:W-:Y:S01]  /*4b10*/  LEA R62, P0, R120.reuse, R62, 0x3 ;  /* 0x0000003e783e7211 */ /* 0x040fe200078018ff */
[----:B------:R-:W-:Y:S01]  /*4b20*/  FADD.FTZ R113, RZ, R121 ;  /* 0x00000079ff717221 */ /* 0x000fe20000010000 */
[----:B------:R-:W-:Y:S01]  /*4b30*/  MOV R33, c[0x0][0x1c0] ;  /* 0x0000700000217a02 */ /* 0x000fe20000000f00 */
[----:B------:R-:W-:Y:S01]  /*4b40*/  FADD.FTZ R114, R75, R114 ;  /* 0x000000724b727221 */ /* 0x000fe20000010000 */
[----:B------:R-:W-:Y:S01]  /*4b50*/  LEA.HI.X R85, R120, R85, R32, 0x3, P0 ;  /* 0x0000005578557211 */ /* 0x000fe200000f1c20 */
[----:B------:R-:W-:Y:S01]  /*4b60*/  FMUL.FTZ R121, R111, R113 ;  /* 0x000000716f797220 */ /* 0x000fe20000410000 */
[----:B------:R-:W-:-:S02]  /*4b70*/  MOV R32, c[0x0][0x1c4] ;  /* 0x0000710000207a02 */ /* 0x000fc40000000f00 */
[----:B------:R-:W-:Y:S01]  /*4b80*/  LEA R86, P0, R33, R86, 0x3 ;  /* 0x0000005621567211 */ /* 0x000fe200078018ff */
[----:B------:R-:W-:-:S03]  /*4b90*/  FMUL.FTZ R111, R111, R114 ;  /* 0x000000726f6f7220 */ /* 0x000fc60000410000 */
[----:B------:R-:W-:Y:S01]  /*4ba0*/  LEA.HI.X R93, R33, R93, R32, 0x3, P0 ;  /* 0x0000005d215d7211 */ /* 0x000fe200000f1c20 */
[----:B----4-:R-:W-:Y:S02]  /*4bb0*/  FMUL.FTZ R33, R67, R69 ;  /* 0x0000004543217220 */ /* 0x010fe40000410000 */
[----:B------:R-:W-:Y:S02]  /*4bc0*/  FFMA.FTZ R111, R116, R113, R111 ;  /* 0x00000071746f7223 */ /* 0x000fe4000001006f */
[C---:B------:R-:W-:Y:S02]  /*4bd0*/  FMUL.FTZ R69, R66.reuse, R69 ;  /* 0x0000004542457220 */ /* 0x040fe40000410000 */
        /* <DEDUP_REMOVED lines=9> */
[-C--:B------:R-:W-:Y:S02]  /*4c70*/  FMUL.FTZ R37, R37, R28.reuse ;  /* 0x0000001c25257220 */ /* 0x080fe40000410000 */
[-C--:B------:R-:W-:Y:S02]  /*4c80*/  FMUL.FTZ R107, R107, R121.reuse ;  /* 0x000000796b6b7220 */ /* 0x080fe40000410000 */
[----:B------:R-:W-:Y:S02]  /*4c90*/  FFMA.FTZ R32, R106, R121, -R32 ;  /* 0x000000796a207223 */ /* 0x000fe40000010820 */
[C---:B------:R-:W-:Y:S02]  /*4ca0*/  FFMA.FTZ R28, R36.reuse, R28, -R123 ;  /* 0x0000001c241c7223 */ /* 0x040fe4000001087b */
[C---:B------:R-:W-:Y:S02]  /*4cb0*/  FFMA.FTZ R29, R36.reuse, R29, R37 ;  /* 0x0000001d241d7223 */ /* 0x040fe40000010025 */
[----:B------:R-:W-:-:S02]  /*4cc0*/  FFMA.FTZ R36, R36, R31, R30 ;  /* 0x0000001f24247223 */ /* 0x000fc4000001001e */
[----:B------:R-:W-:Y:S02]  /*4cd0*/  FFMA.FTZ R107, R106, R111, R107 ;  /* 0x0000006f6a6b7223 */ /* 0x000fe4000001006b */
[----:B------:R-:W-:Y:S02]  /*4ce0*/  FADD.FTZ R37, R77, R32 ;  /* 0x000000204d257221 */ /* 0x000fe40000010000 */
[----:B------:R-:W-:Y:S01]  /*4cf0*/  FADD.FTZ R31, R39, R36 ;  /* 0x00000024271f7221 */ /* 0x000fe20000010000 */
[----:B------:R-:W-:Y:S01]  /*4d00*/  ISETP.NE.AND P0, PT, R7, RZ, PT ;  /* 0x000000ff0700720c */ /* 0x000fe20003f05270 */
[----:B------:R-:W-:Y:S02]  /*4d10*/  FADD.FTZ R39, RZ, R107 ;  /* 0x0000006bff277221 */ /* 0x000fe40000010000 */
[----:B------:R-:W-:Y:S02]  /*4d20*/  FMUL.FTZ R36, R92, R37 ;  /* 0x000000255c247220 */ /* 0x000fe40000410000 */
[----:B------:R-:W-:-:S02]  /*4d30*/  FFMA.FTZ R69, R67, R68, R69 ;  /* 0x0000004443457223 */ /* 0x000fc40000010045 */
[-C--:B------:R-:W-:Y:S02]  /*4d40*/  FMUL.FTZ R92, R92, R39.reuse ;  /* 0x000000275c5c7220 */ /* 0x080fe40000410000 */
[----:B------:R-:W-:Y:S02]  /*4d50*/  FFMA.FTZ R36, R90, R39, R36 ;  /* 0x000000275a247223 */ /* 0x000fe40000010024 */
[----:B------:R-:W-:Y:S02]  /*4d60*/  FADD.FTZ R30, R38, R33 ;  /* 0x00000021261e7221 */ /* 0x000fe40000010000 */
[----:B------:R-:W-:Y:S02]  /*4d70*/  FMUL.FTZ R38, R69, R34 ;  /* 0x0000002245267220 */ /* 0x000fe40000410000 */
[----:B------:R-:W-:Y:S02]  /*4d80*/  FFMA.FTZ R67, R90, R37, -R92 ;  /* 0x000000255a437223 */ /* 0x000fe4000001085c */
[----:B------:R-:W-:-:S02]  /*4d90*/  FADD.FTZ R34, RZ, R36 ;  /* 0x00000024ff227221 */ /* 0x000fc40000010000 */
[----:B------:R-:W-:Y:S02]  /*4da0*/  FFMA.FTZ R38, R66, R35, -R38 ;  /* 0x0000002342267223 */ /* 0x000fe40000010826 */
[----:B------:R-:W-:Y:S02]  /*4db0*/  FADD.FTZ R35, R78, R67 ;  /* 0x000000434e237221 */ /* 0x000fe40000010000 */
[C---:B------:R-:W-:Y:S01]  /*4dc0*/  FMUL.FTZ R36, R95.reuse, R34 ;  /* 0x000000225f247220 */ /* 0x040fe20000410000 */
[----:B------:R-:W-:Y:S02]  /*4dd0*/  @!P0 MOV R32, R88 ;  /* 0x0000005800208202 */ /* 0x000fe40000000f00 */
[----:B------:R-:W-:Y:S01]  /*4de0*/  @!P0 MOV R33, R61 ;  /* 0x0000003d00218202 */ /* 0x000fe20000000f00 */
[-C--:B------:R-:W-:Y:S02]  /*4df0*/  FMUL.FTZ R95, R95, R35.reuse ;  /* 0x000000235f5f7220 */ /* 0x080fe40000410000 */
[----:B------:R-:W-:Y:S01]  /*4e00*/  FFMA.FTZ R36, R94, R35, -R36 ;  /* 0x000000235e247223 */ /* 0x000fe20000010824 */
[----:B------:R-:W-:Y:S01]  /*4e10*/  @!P0 STS.128 [UR4+0x470], R28 ;  /* 0x0004701cff008988 */ /* 0x000fe20008000c04 */
[----:B------:R-:W-:-:S03]  /*4e20*/  FMUL.FTZ R71, R69, R71 ;  /* 0x0000004745477220 */ /* 0x000fc60000410000 */
[----:B------:R0:W-:Y:S02]  /*4e30*/  @!P0 STG.E.128 [R32.64], R28 ;  /* 0x0000001c20008986 */ /* 0x0001e4000c101d06 */
[----:B0-----:R-:W-:Y:S02]  /*4e40*/  FFMA.FTZ R28, R94, R34, R95 ;  /* 0x000000225e1c7223 */ /* 0x001fe4000001005f */
[----:B------:R-:W-:Y:S02]  /*4e50*/  FADD.FTZ R29, R79, R36 ;  /* 0x000000244f1d7221 */ /* 0x000fe40000010000 */
[----:B------:R-:W-:Y:S02]  /*4e60*/  FFMA.FTZ R30, R66, R109, -R71 ;  /* 0x0000006d421e7223 */ /* 0x000fe40000010847 */
[----:B------:R-:W-:Y:S02]  /*4e70*/  FADD.FTZ R28, RZ, R28 ;  /* 0x0000001cff1c7221 */ /* 0x000fe40000010000 */
[----:B------:R-:W-:-:S02]  /*4e80*/  FMUL.FTZ R31, R97, R29 ;  /* 0x0000001d611f7220 */ /* 0x000fc40000410000 */
[----:B------:R-:W-:Y:S02]  /*4e90*/  FFMA.FTZ R45, R30, 2, R45 ;  /* 0x400000001e2d7823 */ /* 0x000fe4000001002d */
[-C--:B------:R-:W-:Y:S02]  /*4ea0*/  FMUL.FTZ R97, R97, R28.reuse ;  /* 0x0000001c61617220 */ /* 0x080fe40000410000 */
[C---:B------:R-:W-:Y:S02]  /*4eb0*/  FFMA.FTZ R30, R96.reuse, R28, R31 ;  /* 0x0000001c601e7223 */ /* 0x040fe4000001001f */
[----:B------:R-:W-:Y:S02]  /*4ec0*/  FFMA.FTZ R31, R96, R29, -R97 ;  /* 0x0000001d601f7223 */ /* 0x000fe40000010861 */
[----:B------:R-:W-:Y:S02]  /*4ed0*/  FADD.FTZ R30, RZ, R30 ;  /* 0x0000001eff1e7221 */ /* 0x000fe40000010000 */
[----:B------:R-:W-:-:S02]  /*4ee0*/  FADD.FTZ R31, R80, R31 ;  /* 0x0000001f501f7221 */ /* 0x000fc40000010000 */
[C---:B------:R-:W-:Y:S02]  /*4ef0*/  FMUL.FTZ R32, R99.reuse, R30 ;  /* 0x0000001e63207220 */ /* 0x040fe40000410000 */
[-C--:B------:R-:W-:Y:S02]  /*4f00*/  FMUL.FTZ R99, R99, R31.reuse ;  /* 0x0000001f63637220 */ /* 0x080fe40000410000 */
[C---:B------:R-:W-:Y:S02]  /*4f10*/  FFMA.FTZ R32, R98.reuse, R31, -R32 ;  /* 0x0000001f62207223 */ /* 0x040fe40000010820 */
[----:B------:R-:W-:Y:S02]  /*4f20*/  FMUL.FTZ R33, R69, R112 ;  /* 0x0000007045217220 */ /* 0x000fe40000410000 */
[----:B------:R-:W-:Y:S02]  /*4f30*/  FFMA.FTZ R99, R98, R30, R99 ;  /* 0x0000001e62637223 */ /* 0x000fe40000010063 */
[----:B------:R-:W-:-:S02]  /*4f40*/  FADD.FTZ R36, R81, R32 ;  /* 0x0000002051247221 */ /* 0x000fc40000010000 */
[----:B------:R-:W-:Y:S02]  /*4f50*/  FFMA.FTZ R43, R38, 2, R43 ;  /* 0x40000000262b7823 */ /* 0x000fe4000001002b */
[----:B------:R-:W-:Y:S02]  /*4f60*/  FFMA.FTZ R118, R66, R118, -R33 ;  /* 0x0000007642767223 */ /* 0x000fe40000010821 */
[----:B------:R-:W-:Y:S02]  /*4f70*/  FADD.FTZ R38, RZ, R99 ;  /* 0x00000063ff267221 */ /* 0x000fe40000010000 */
[C---:B------:R-:W-:Y:S02]  /*4f80*/  FMUL.FTZ R33, R101.reuse, R36 ;  /* 0x0000002465217220 */ /* 0x040fe40000410000 */
[-C--:B------:R-:W-:Y:S02]  /*4f90*/  FMUL.FTZ R101, R101, R38.reuse ;  /* 0x0000002665657220 */ /* 0x080fe40000410000 */
[----:B------:R-:W-:-:S02]  /*4fa0*/  FFMA.FTZ R33, R100, R38, R33 ;  /* 0x0000002664217223 */ /* 0x000fc40000010021 */
[C---:B------:R-:W-:Y:S02]  /*4fb0*/  FMUL.FTZ R107, R69.reuse, R70 ;  /* 0x00000046456b7220 */ /* 0x040fe40000410000 */
[----:B------:R-:W-:Y:S02]  /*4fc0*/  FMUL.FTZ R39, R69, R39 ;  /* 0x0000002745277220 */ /* 0x000fe40000410000 */
[----:B------:R-:W-:Y:S02]  /*4fd0*/  FFMA.FTZ R101, R100, R36, -R101 ;  /* 0x0000002464657223 */ /* 0x000fe40000010865 */
[----:B------:R-:W-:Y:S02]  /*4fe0*/  FADD.FTZ R70, RZ, R33 ;  /* 0x00000021ff467221 */ /* 0x000fe40000010000 */
[----:B------:R-:W-:Y:S02]  /*4ff0*/  FFMA.FTZ R32, R66, R37, -R39 ;  /* 0x0000002542207223 */ /* 0x000fe40000010827 */
[----:B------:R-:W-:-:S02]  /*5000*/  FADD.FTZ R68, R82, R101 ;  /* 0x0000006552447221 */ /* 0x000fc40000010000 */
[C---:B------:R-:W-:Y:S02]  /*5010*/  FMUL.FTZ R33, R103.reuse, R70 ;  /* 0x0000004667217220 */ /* 0x040fe40000410000 */
[----:B------:R-:W-:Y:S02]  /*5020*/  FFMA.FTZ R47, R32, 2, R47 ;  /* 0x40000000202f7823 */ /* 0x000fe4000001002f */
[-C--:B------:R-:W-:Y:S02]  /*5030*/  FMUL.FTZ R103, R103, R68.reuse ;  /* 0x0000004467677220 */ /* 0x080fe40000410000 */
[----:B------:R-:W-:Y:S02]  /*5040*/  FFMA.FTZ R32, R102, R68, -R33 ;  /* 0x0000004466207223 */ /* 0x000fe40000010821 */
[C---:B------:R-:W-:Y:S02]  /*5050*/  FMUL.FTZ R34, R69.reuse, R34 ;  /* 0x0000002245227220 */ /* 0x040fe40000410000 */
[----:B------:R-:W-:-:S02]  /*5060*/  FMUL.FTZ R28, R69, R28 ;  /* 0x0000001c451c7220 */ /* 0x000fc40000410000 */
[----:B------:R-:W-:Y:S02]  /*5070*/  FFMA.FTZ R103, R102, R70, R103 ;  /* 0x0000004666677223 */ /* 0x000fe40000010067 */
[----:B------:R-:W-:Y:S02]  /*5080*/  FADD.FTZ R32, R83, R32 ;  /* 0x0000002053207221 */ /* 0x000fe40000010000 */
[C---:B------:R-:W-:Y:S02]  /*5090*/  FFMA.FTZ R35, R66.reuse, R35, -R34 ;  /* 0x0000002342237223 */ /* 0x040fe40000010822 */
[----:B------:R-:W-:Y:S01]  /*50a0*/  FFMA.FTZ R33, R66, R29, -R28 ;  /* 0x0000001d42217223 */ /* 0x000fe2000001081c */
[----:B------:R-:W-:Y:S01]  /*50b0*/  IADD3 R89, R89, 0x1, RZ ;  /* 0x0000000159597810 */ /* 0x000fe20007ffe0ff */
[----:B------:R-:W-:Y:S02]  /*50c0*/  FADD.FTZ R34, RZ, R103 ;  /* 0x00000067ff227221 */ /* 0x000fe40000010000 */
[----:B------:R-:W-:Y:S01]  /*50d0*/  FMUL.FTZ R29, R105, R32 ;  /* 0x00000020691d7220 */ /* 0x000fe20000410000 */
[----:B------:R-:W-:Y:S01]  /*50e0*/  ISETP.GE.AND P0, PT, R89, c[0x0][0x16c], PT ;  /* 0x00005b0059007a0c */ /* 0x000fe20003f06270 */
[----:B------:R-:W-:-:S02]  /*50f0*/  FMUL.FTZ R105, R105, R34 ;  /* 0x0000002269697220 */ /* 0x000fc40000410000 */
[C---:B------:R-:W-:Y:S01]  /*5100*/  FFMA.FTZ R28, R104.reuse, R34, R29 ;  /* 0x00000022681c7223 */ /* 0x040fe2000001001d */
[----:B------:R-:W-:Y:S01]  /*5110*/  MOV R120, c[0x0][0x188] ;  /* 0x0000620000787a02 */ /* 0x000fe20000000f00 */
[----:B------:R-:W-:Y:S02]  /*5120*/  FMUL.FTZ R30, R69, R30 ;  /* 0x0000001e451e7220 */ /* 0x000fe40000410000 */
[----:B------:R-:W-:Y:S02]  /*5130*/  FADD.FTZ R28, RZ, R28 ;  /* 0x0000001cff1c7221 */ /* 0x000fe40000010000 */
[----:B------:R-:W-:Y:S01]  /*5140*/  FFMA.FTZ R104, R104, R32, -R105 ;  /* 0x0000002068687223 */ /* 0x000fe20000010869 */
[----:B------:R-:W-:Y:S01]  /*5150*/  MOV R122, c[0x0][0x18c] ;  /* 0x00006300007a7a02 */ /* 0x000fe20000000f00 */
[----:B------:R-:W-:Y:S01]  /*5160*/  FFMA.FTZ R48, R33, 2, R48 ;  /* 0x4000000021307823 */ /* 0x000fe20000010030 */
[----:B------:R-:W-:Y:S01]  /*5170*/  LEA R84, P1, R120, R84, 0x3 ;  /* 0x0000005478547211 */ /* 0x000fe200078218ff */
[----:B------:R-:W-:-:S02]  /*5180*/  FFMA.FTZ R30, R66, R31, -R30 ;  /* 0x0000001f421e7223 */ /* 0x000fc4000001081e */
[C---:B------:R-:W-:Y:S02]  /*5190*/  FMUL.FTZ R117, R69.reuse, R117 ;  /* 0x0000007545757220 */ /* 0x040fe40000410000 */
[C---:B------:R-:W-:Y:S02]  /*51a0*/  FMUL.FTZ R110, R69.reuse, R110 ;  /* 0x0000006e456e7220 */ /* 0x040fe40000410000 */
[C---:B------:R-:W-:Y:S02]  /*51b0*/  FMUL.FTZ R113, R69.reuse, R113 ;  /* 0x0000007145717220 */ /* 0x040fe40000410000 */
[C---:B------:R-:W-:Y:S02]  /*51c0*/  FMUL.FTZ R111, R69.reuse, R111 ;  /* 0x0000006f456f7220 */ /* 0x040fe40000410000 */
[C---:B------:R-:W-:Y:S02]  /*51d0*/  FMUL.FTZ R31, R69.reuse, R38 ;  /* 0x00000026451f7220 */ /* 0x040fe40000410000 */
[----:B------:R-:W-:-:S02]  /*51e0*/  FMUL.FTZ R29, R69, R70 ;  /* 0x00000046451d7220 */ /* 0x000fc40000410000 */
[C---:B------:R-:W-:Y:S02]  /*51f0*/  FMUL.FTZ R33, R69.reuse, R34 ;  /* 0x0000002245217220 */ /* 0x040fe40000410000 */
[----:B------:R-:W-:Y:S02]  /*5200*/  FMUL.FTZ R69, R69, R28 ;  /* 0x0000001c45457220 */ /* 0x000fe40000410000 */
[----:B------:R-:W-:Y:S01]  /*5210*/  FADD.FTZ R104, R87, R104 ;  /* 0x0000006857687221 */ /* 0x000fe20000010000 */
[----:B------:R-:W-:Y:S01]  /*5220*/  LEA.HI.X R91, R120, R91, R122, 0x3, P1 ;  /* 0x0000005b785b7211 */ /* 0x000fe200008f1c7a */
[----:B------:R-:W-:Y:S01]  /*5230*/  FFMA.FTZ R51, R30, 2, R51 ;  /* 0x400000001e337823 */ /* 0x000fe20000010033 */
[----:B------:R-:W-:Y:S01]  /*5240*/  IADD3 R88, P1, R88, 0x10, RZ ;  /* 0x0000001058587810 */ /* 0x000fe20007f3e0ff */
[C---:B------:R-:W-:Y:S01]  /*5250*/  FFMA.FTZ R107, R66.reuse, R108, -R107 ;  /* 0x0000006c426b7223 */ /* 0x040fe2000001086b */
[----:B------:R-:W-:Y:S01]  /*5260*/  UIADD3 UR4, UR4, 0x10, URZ ;  /* 0x0000001004047890 */ /* 0x000fe2000fffe03f */
[----:B------:R-:W-:-:S02]  /*5270*/  FFMA.FTZ R117, R66, R119, -R117 ;  /* 0x0000007742757223 */ /* 0x000fc40000010875 */
[C---:B------:R-:W-:Y:S02]  /*5280*/  FFMA.FTZ R115, R66.reuse, R115, -R110 ;  /* 0x0000007342737223 */ /* 0x040fe4000001086e */
[C---:B------:R-:W-:Y:S02]  /*5290*/  FFMA.FTZ R114, R66.reuse, R114, -R113 ;  /* 0x0000007242727223 */ /* 0x040fe40000010871 */
[C---:B------:R-:W-:Y:S02]  /*52a0*/  FFMA.FTZ R111, R66.reuse, R121, -R111 ;  /* 0x00000079426f7223 */ /* 0x040fe4000001086f */
[C---:B------:R-:W-:Y:S02]  /*52b0*/  FFMA.FTZ R31, R66.reuse, R36, -R31 ;  /* 0x00000024421f7223 */ /* 0x040fe4000001081f */
[C---:B------:R-:W-:Y:S02]  /*52c0*/  FFMA.FTZ R28, R66.reuse, R68, -R29 ;  /* 0x00000044421c7223 */ /* 0x040fe4000001081d */
[----:B------:R-:W-:-:S02]  /*52d0*/  FFMA.FTZ R30, R66, R32, -R33 ;  /* 0x00000020421e7223 */ /* 0x000fc40000010821 */
[----:B------:R-:W-:Y:S01]  /*52e0*/  FFMA.FTZ R69, R66, R104, -R69 ;  /* 0x0000006842457223 */ /* 0x000fe20000010845 */
[----:B------:R-:W-:Y:S01]  /*52f0*/  IADD3.X R61, RZ, R61, RZ, P1, !PT ;  /* 0x0000003dff3d7210 */ /* 0x000fe20000ffe4ff */
        /* <DEDUP_REMOVED lines=13> */
.L_x_1760:
        /* <DEDUP_REMOVED lines=10> */
[----:B------:R-:W-:-:S02]  /*5470*/  F2FP.BF16.PACK_AB R52, R52, R47 ;  /* 0x0000002f3434723e */ /* 0x000fc400000010ff */
[C---:B------:R-:W-:Y:S02]  /*5480*/  SHF.L.U32 R18, R9.reuse, 0x9, RZ ;  /* 0x0000000909127819 */ /* 0x040fe400000006ff */
[----:B------:R-:W-:Y:S02]  /*5490*/  IADD3 R9, R9, 0x1, RZ ;  /* 0x0000000109097810 */ /* 0x000fe40007ffe0ff */
[--C-:B------:R-:W-:Y:S02]  /*54a0*/  SHF.R.S32.HI R19, RZ, 0x1f, R18.reuse ;  /* 0x0000001fff137819 */ /* 0x100fe40000011412 */
[----:B------:R-:W-:Y:S01]  /*54b0*/  IADD3 R12, P1, R12, 0x400, RZ ;  /* 0x000004000c0c7810 */ /* 0x000fe20007f3e0ff */
[----:B------:R0:W-:Y:S01]  /*54c0*/  STS.128 [R16], R20 ;  /* 0x0000001410007388 */ /* 0x0001e20000000c00 */
[----:B------:R-:W-:Y:S01]  /*54d0*/  IADD3 R14, P2, R14, 0x400, RZ ;  /* 0x000004000e0e7810 */ /* 0x000fe20007f5e0ff */
[----:B------:R-:W-:Y:S01]  /*54e0*/  IMAD.WIDE.U32 R18, R5, c[0x0][0x200], R18 ;  /* 0x0000800005127a25 */ /* 0x000fe200078e0012 */
[----:B------:R-:W-:Y:S01]  /*54f0*/  IADD3.X R13, RZ, R13, RZ, P1, !PT ;  /* 0x0000000dff0d7210 */ /* 0x000fe20000ffe4ff */
[----:B------:R1:W-:Y:S01]  /*5500*/  STS.128 [R16+0x10], R52 ;  /* 0x0000103410007388 */ /* 0x0003e20000000c00 */
[----:B------:R-:W-:-:S06]  /*5510*/  NOP ;  /* 0x0000000000007918 */ /* 0x000fcc0000000000 */
[----:B------:R-:W2:Y:S01]  /*5520*/  LDS.128 R24, [R8.X16] ;  /* 0x0000000008187984 */ /* 0x000ea2000000cc00 */
[----:B------:R-:W-:Y:S01]  /*5530*/  IADD3 R19, R19, R17, RZ ;  /* 0x0000001113137210 */ /* 0x000fe20007ffe0ff */
[----:B------:R-:W-:Y:S01]  /*5540*/  IMAD R17, R3, c[0x0][0x208], RZ ;  /* 0x0000820003117a24 */ /* 0x000fe200078e02ff */
[----:B------:R-:W-:Y:S01]  /*5550*/  IADD3.X R15, RZ, R15, RZ, P2, !PT ;  /* 0x0000000fff0f7210 */ /* 0x000fe200017fe4ff */
[----:B------:R-:W3:Y:S02]  /*5560*/  LDS.128 R28, [R8.X16+0x200] ;  /* 0x00020000081c7984 */ /* 0x000ee4000000cc00 */
[C---:B0-----:R-:W-:Y:S02]  /*5570*/  IMAD R21, R0.reuse, c[0x0][0x20c], R17 ;  /* 0x0000830000157a24 */ /* 0x041fe400078e0211 */
[----:B-1----:R-:W-:-:S05]  /*5580*/  IMAD.WIDE.U32 R16, R0, c[0x0][0x208], R18 ;  /* 0x0000820000107a25 */ /* 0x002fca00078e0012 */
[----:B------:R-:W-:Y:S02]  /*5590*/  IADD3 R17, R17, R21, RZ ;  /* 0x0000001511117210 */ /* 0x000fe40007ffe0ff */
[----:B------:R-:W-:-:S04]  /*55a0*/  LEA R18, P0, R16, c[0x0][0x258], 0x1 ;  /* 0x0000960010127a11 */ /* 0x000fc800078008ff */
[----:B------:R-:W-:Y:S02]  /*55b0*/  LEA.HI.X R19, R16, c[0x0][0x25c], R17, 0x1, P0 ;  /* 0x0000970010137a11 */ /* 0x000fe400000f0c11 */
[----:B------:R-:W-:-:S03]  /*55c0*/  ISETP.GE.AND P0, PT, R9, c[0x0][0x174], PT ;  /* 0x00005d0009007a0c */ /* 0x000fc60003f06270 */
[----:B------:R-:W-:-:S05]  /*55d0*/  IMAD.WIDE R16, R11, 0x10, R18 ;  /* 0x000000100b107825 */ /* 0x000fca00078e0212 */
[----:B--2---:R0:W-:Y:S04]  /*55e0*/  STG.E.128 [R16.64], R24 ;  /* 0x0000001810007986 */ /* 0x0041e8000c101d06 */
[----:B---3--:R0:W-:Y:S01]  /*55f0*/  STG.E.128 [R16.64+0x200], R28 ;  /* 0x0002001c10007986 */ /* 0x0081e2000c101d06 */
[----:B------:R-:W-:Y:S01]  /*5600*/  @P0 CALL.REL.NOINC `(.L_x_1762) ;  /* 0x0000001000000944 */ /* 0x000fe20003c00000 */
[----:B------:R-:W-:Y:S05]  /*5610*/  BRA `(.L_x_1763) ;  /* 0xffffad3000007947 */ /* 0x000fea000383ffff */
.L_x_1762:
[----:B------:R-:W-:Y:S05]  /*5620*/  EXIT ;  /* 0x000000000000794d */ /* 0x000fea0003800000 */
.L_x_1764:
        /* <DEDUP_REMOVED lines=13> */
.L_x_5360:


//--------------------- .text._Z25selective_scan_fwd_kernelI32Selective_Scan_fwd_kernel_traitsILi32ELi16ELi1ELb1ELb0ELb0ELb1EN3c108BFloat16ENS1_7complexIfEEEEv13SSMParamsBase --------------------------
	.section	.text._Z25selective_scan_fwd_kernelI32Selective_Scan_fwd_kernel_traitsILi32ELi16ELi1ELb1ELb0ELb0ELb1EN3c108BFloat16ENS1_7complexIfEEEEv13SSMParamsBase,"ax",@progbits
	.sectioninfo	@"SHI_REGISTERS=128"
	.align	128
        .global         _Z25selective_scan_fwd_kernelI32Selective_Scan_fwd_kernel_traitsILi32ELi16ELi1ELb1ELb0ELb0ELb1EN3c108BFloat16ENS1_7complexIfEEEEv13SSMParamsBase
        .type           _Z25selective_scan_fwd_kernelI32Selective_Scan_fwd_kernel_traitsILi32ELi16ELi1ELb1ELb0ELb0ELb1EN3c108BFloat16ENS1_7complexIfEEEEv13SSMParamsBase,@function
        .size           _Z25selective_scan_fwd_kernelI32Selective_Scan_fwd_kernel_traitsILi32ELi16ELi1ELb1ELb0ELb0ELb1EN3c108BFloat16ENS1_7complexIfEEEEv13SSMParamsBase,(.L_x_5361 - _Z25selective_scan_fwd_kernelI32Selective_Scan_fwd_kernel_traitsILi32ELi16ELi1ELb1ELb0ELb0ELb1EN3c108BFloat16ENS1_7complexIfEEEEv13SSMParamsBase)
        .other          _Z25selective_scan_fwd_kernelI32Selective_Scan_fwd_kernel_traitsILi32ELi16ELi1ELb1ELb0ELb0ELb1EN3c108BFloat16ENS1_7complexIfEEEEv13SSMParamsBase,@"STO_CUDA_ENTRY STV_DEFAULT"
_Z25selective_scan_fwd_kernelI32Selective_Scan_fwd_kernel_traitsILi32ELi16ELi1ELb1ELb0ELb0ELb1EN3c108BFloat16ENS1_7complexIfEEEEv13SSMParamsBase:
.text._Z25selective_scan_fwd_kernelI32Selective_Scan_fwd_kernel_traitsILi32ELi16ELi1ELb1ELb0ELb0ELb1EN3c108BFloat16ENS1_7complexIfEEEEv13SSMParamsBase:
        /* <DEDUP_REMOVED lines=22> */
[----:B-1----:R-:W-:Y:S01]  /*0160*/  IMAD R9, R11, c[0x0][0x1e0], RZ ;  /* 0x000078000b097a24 */ /* 0x002fe200078e02ff */
[----:B------:R-:W0:Y:S01]  /*0170*/  S2R R10, SR_TID.X ;  /* 0x00000000000a7919 */ /* 0x000e220000002100 */
[----:B------:R-:W-:Y:S01]  /*0180*/  IMAD.WIDE.U32 R4, R12, c[0x0][0x1e0], RZ ;  /* 0x000078000c047a25 */ /* 0x000fe200078e00ff */
[----:B------:R-:W-:-:S03]  /*0190*/  MOV R8, RZ ;  /* 0x000000ff00087202 */ /* 0x000fc60000000f00 */
[C---:B------:R-:W-:Y:S02]  /*01a0*/  IMAD R9, R12.reuse, c[0x0][0x1e4], R9 ;  /* 0x000079000c097a24 */ /* 0x040fe400078e0209 */
[----:B------:R-:W-:Y:S02]  /*01b0*/  IMAD R7, R11, c[0x0][0x1d0], RZ ;  /* 0x000074000b077a24 */ /* 0x000fe400078e02ff */
[----:B------:R-:W-:Y:S01]  /*01c0*/  IMAD.WIDE.U32 R2, R12, c[0x0][0x1d0], RZ ;  /* 0x000074000c027a25 */ /* 0x000fe200078e00ff */
[----:B------:R-:W-:-:S03]  /*01d0*/  IADD3 R5, R5, R9, RZ ;  /* 0x0000000905057210 */ /* 0x000fc60007ffe0ff */
[----:B------:R-:W-:Y:S02]  /*01e0*/  IMAD R9, R15, c[0x0][0x1e8], RZ ;  /* 0x00007a000f097a24 */ /* 0x000fe400078e02ff */
[----:B------:R-:W-:Y:S02]  /*01f0*/  IMAD R7, R12, c[0x0][0x1d4], R7 ;  /* 0x000075000c077a24 */ /* 0x000fe400078e0207 */
[C---:B------:R-:W-:Y:S02]  /*0200*/  IMAD R19, R16.reuse, c[0x0][0x1ec], R9 ;  /* 0x00007b0010137a24 */ /* 0x040fe400078e0209 */
[----:B------:R-:W1:Y:S01]  /*0210*/  S2R R9, SR_LANEID ;  /* 0x0000000000097919 */ /* 0x000e620000000000 */
[----:B------:R-:W-:Y:S01]  /*0220*/  IADD3 R3, R3, R7, RZ ;  /* 0x0000000703037210 */ /* 0x000fe20007ffe0ff */
[----:B------:R-:W-:Y:S02]  /*0230*/  IMAD R7, R15, c[0x0][0x1d8], RZ ;  /* 0x000076000f077a24 */ /* 0x000fe400078e02ff */
[----:B------:R-:W-:Y:S01]  /*0240*/  IMAD.WIDE.U32 R4, R16, c[0x0][0x1e8], R4 ;  /* 0x00007a0010047a25 */ /* 0x000fe200078e0004 */
[----:B0-----:R-:W-:-:S03]  /*0250*/  SHF.L.U32 R0, R10, 0x1, RZ ;  /* 0x000000010a007819 */ /* 0x001fc600000006ff */
[C---:B------:R-:W-:Y:S02]  /*0260*/  IMAD R7, R16.reuse, c[0x0][0x1dc], R7 ;  /* 0x0000770010077a24 */ /* 0x040fe400078e0207 */
[----:B------:R-:W-:-:S05]  /*0270*/  IMAD.WIDE.U32 R2, R16, c[0x0][0x1d8], R2 ;  /* 0x0000760010027a25 */ /* 0x000fca00078e0002 */
[----:B------:R-:W-:Y:S02]  /*0280*/  IADD3 R3, R3, R7, RZ ;  /* 0x0000000703037210 */ /* 0x000fe40007ffe0ff */
[----:B------:R-:W-:Y:S02]  /*0290*/  LEA R17, P0, R2, c[0x0][0x240], 0x1 ;  /* 0x0000900002117a11 */ /* 0x000fe400078008ff */
[----:B------:R-:W-:Y:S02]  /*02a0*/  IADD3 R7, R5, R19, RZ ;  /* 0x0000001305077210 */ /* 0x000fe40007ffe0ff */
[----:B------:R-:W-:Y:S02]  /*02b0*/  LEA R5, P1, R4, c[0x0][0x248], 0x1 ;  /* 0x0000920004057a11 */ /* 0x000fe400078208ff */
[----:B------:R-:W-:Y:S02]  /*02c0*/  LEA.HI.X R18, R2, c[0x0][0x244], R3, 0x1, P0 ;  /* 0x0000910002127a11 */ /* 0x000fe400000f0c03 */
[----:B------:R-:W-:-:S02]  /*02d0*/  LOP3.LUT R3, R0, 0xffffffc0, RZ, 0xc0, !PT ;  /* 0xffffffc000037812 */ /* 0x000fc400078ec0ff */
[----:B------:R-:W-:Y:S02]  /*02e0*/  LEA.HI.X R0, R4, c[0x0][0x24c], R7, 0x1, P1 ;  /* 0x0000930004007a11 */ /* 0x000fe400008f0c07 */
[----:B------:R-:W-:Y:S02]  /*02f0*/  LOP3.LUT R6, R3, 0x1f, R10, 0xf8, !PT ;  /* 0x0000001f03067812 */ /* 0x000fe400078ef80a */
[----:B------:R-:W-:Y:S02]  /*0300*/  MOV R2, R5 ;  /* 0x0000000500027202 */ /* 0x000fe40000000f00 */
[----:B------:R-:W-:Y:S02]  /*0310*/  LOP3.LUT R7, R10, 0x1f, RZ, 0xc0, !PT ;  /* 0x0000001f0a077812 */ /* 0x000fe400078ec0ff */
[----:B------:R-:W-:Y:S02]  /*0320*/  MOV R4, R17 ;  /* 0x0000001100047202 */ /* 0x000fe40000000f00 */
[----:B------:R-:W-:-:S02]  /*0330*/  MOV R5, R18 ;  /* 0x0000001200057202 */ /* 0x000fc40000000f00 */
[----:B-1----:R-:W-:Y:S02]  /*0340*/  MOV R3, R0 ;  /* 0x0000000000037202 */ /* 0x002fe40000000f00 */
.L_x_1800:
[----:B------:R-:W-:Y:S01]  /*0350*/  BAR.SYNC.DEFER_BLOCKING 0x0 ;  /* 0x0000000000007b1d */ /* 0x000fe20000010000 */
[----:B-1----:R-:W-:-:S05]  /*0360*/  IMAD.WIDE R18, R6, 0x10, R4 ;  /* 0x0000001006127825 */ /* 0x002fca00078e0204 */
[----:B------:R-:W2:Y:S04]  /*0370*/  LDG.E.128 R20, [R18.64] ;  /* 0x0000000612147981 */ /* 0x000ea8000c1e1d00 */
        /* <DEDUP_REMOVED lines=74> */
.L_x_1766:
[----:B-12---:R-:W-:Y:S05]  /*0820*/  BSYNC B0 ;  /* 0x0000000000007941 */ /* 0x006fea0003800000 */
.L_x_1765:
        /* <DEDUP_REMOVED lines=36> */
.L_x_1768:
[----:B------:R-:W-:Y:S05]  /*0a70*/  BSYNC B0 ;  /* 0x0000000000007941 */ /* 0x000fea0003800000 */
.L_x_1767:
        /* <DEDUP_REMOVED lines=38> */
.L_x_1770:
[----:B------:R-:W-:Y:S05]  /*0ce0*/  BSYNC B0 ;  /* 0x0000000000007941 */ /* 0x000fea0003800000 */
.L_x_1769:
        /* <DEDUP_REMOVED lines=36> */
.L_x_1772:
[----:B------:R-:W-:Y:S05]  /*0f30*/  BSYNC B0 ;  /* 0x0000000000007941 */ /* 0x000fea0003800000 */
.L_x_1771:
        /* <DEDUP_REMOVED lines=38> */
.L_x_1774:
[----:B------:R-:W-:Y:S05]  /*11a0*/  BSYNC B0 ;  /* 0x0000000000007941 */ /* 0x000fea0003800000 */
.L_x_1773:
        /* <DEDUP_REMOVED lines=39> */
.L_x_1776:
[----:B------:R-:W-:Y:S05]  /*1420*/  BSYNC B0 ;  /* 0x0000000000007941 */ /* 0x000fea0003800000 */
.L_x_1775:
        /* <DEDUP_REMOVED lines=43> */
.L_x_1778:
[----:B------:R-:W-:Y:S05]  /*16e0*/  BSYNC B0 ;  /* 0x0000000000007941 */ /* 0x000fea0003800000 */
.L_x_1777:
        /* <DEDUP_REMOVED lines=41> */
.L_x_1780:
[----:B------:R-:W-:Y:S05]  /*1980*/  BSYNC B0 ;  /* 0x0000000000007941 */ /* 0x000fea0003800000 */
.L_x_1779:
        /* <DEDUP_REMOVED lines=43> */
.L_x_1782:
[----:B------:R-:W-:Y:S05]  /*1c40*/  BSYNC B0 ;  /* 0x0000000000007941 */ /* 0x000fea0003800000 */
.L_x_1781:
        /* <DEDUP_REMOVED lines=41> */
.L_x_1784:
[----:B------:R-:W-:Y:S05]  /*1ee0*/  BSYNC B0 ;  /* 0x0000000000007941 */ /* 0x000fea0003800000 */
.L_x_1783:
        /* <DEDUP_REMOVED lines=47> */
.L_x_1786:
[----:B------:R-:W-:Y:S05]  /*21e0*/  BSYNC B0 ;  /* 0x0000000000007941 */ /* 0x000fea0003800000 */
.L_x_1785:
        /* <DEDUP_REMOVED lines=33> */
.L_x_1788:
[----:B------:R-:W-:Y:S05]  /*2400*/  BSYNC B0 ;  /* 0x0000000000007941 */ /* 0x000fea0003800000 */
.L_x_1787:
        /* <DEDUP_REMOVED lines=33> */
.L_x_1790:
[----:B------:R-:W-:Y:S05]  /*2620*/  BSYNC B0 ;  /* 0x0000000000007941 */ /* 0x000fea0003800000 */
.L_x_1789:
        /* <DEDUP_REMOVED lines=33> */
.L_x_1792:
[----:B------:R-:W-:Y:S05]  /*2840*/  BSYNC B0 ;  /* 0x0000000000007941 */ /* 0x000fea0003800000 */
.L_x_1791:
        /* <DEDUP_REMOVED lines=33> */
.L_x_1794:
[----:B------:R-:W-:Y:S05]  /*2a60*/  BSYNC B0 ;  /* 0x0000000000007941 */ /* 0x000fea0003800000 */
.L_x_1793:
        /* <DEDUP_REMOVED lines=33> */
.L_x_1796:
[----:B------:R-:W-:Y:S05]  /*2c80*/  BSYNC B0 ;  /* 0x0000000000007941 */ /* 0x000fea0003800000 */
.L_x_1795:
        /* <DEDUP_REMOVED lines=50> */
.L_x_1798:
        /* <DEDUP_REMOVED lines=530> */
[----:B------:R-:W-:-:S02]  /*50d0*/  FMUL.FTZ R29, R105, R32 ;  /* 0x00000020691d7220 */ /* 0x000fc40000410000 */
[----:B------:R-:W-:Y:S01]  /*50e0*/  FMUL.FTZ R30, R69, R30 ;  /* 0x0000001e451e7220 */ /* 0x000fe20000410000 */
[----:B------:R-:W-:Y:S01]  /*50f0*/  ISETP.GE.AND P0, PT, R89, c[0x0][0x16c], PT ;  /* 0x00005b0059007a0c */ /* 0x000fe20003f06270 */
[-C--:B------:R-:W-:Y:S02]  /*5100*/  FFMA.FTZ R29, R104, R34.reuse, R29 ;  /* 0x00000022681d7223 */ /* 0x080fe4000001001d */
[----:B------:R-:W-:Y:S01]  /*5110*/  FMUL.FTZ R105, R105, R34 ;  /* 0x0000002269697220 */ /* 0x000fe20000410000 */
[----:B------:R-:W-:Y:S01]  /*5120*/  MOV R120, c[0x0][0x188] ;  /* 0x0000620000787a02 */ /* 0x000fe20000000f00 */
[----:B------:R-:W-:Y:S02]  /*5130*/  FFMA.FTZ R31, R66, R31, -R30 ;  /* 0x0000001f421f7223 */ /* 0x000fe4000001081e */
[----:B------:R-:W-:Y:S02]  /*5140*/  FADD.FTZ R30, RZ, R29 ;  /* 0x0000001dff1e7221 */ /* 0x000fe40000010000 */
[----:B------:R-:W-:Y:S01]  /*5150*/  FFMA.FTZ R104, R104, R32, -R105 ;  /* 0x0000002068687223 */ /* 0x000fe20000010869 */
[----:B------:R-:W-:Y:S01]  /*5160*/  MOV R122, c[0x0][0x18c] ;  /* 0x00006300007a7a02 */ /* 0x000fe20000000f00 */
[----:B------:R-:W-:Y:S01]  /*5170*/  FFMA.FTZ R22, R31, 2, R22 ;  /* 0x400000001f167823 */ /* 0x000fe20000010016 */
[----:B------:R-:W-:Y:S01]  /*5180*/  LEA R84, P1, R120, R84, 0x3 ;  /* 0x0000005478547211 */ /* 0x000fe200078218ff */
[----:B------:R-:W-:-:S02]  /*5190*/  FMUL.FTZ R117, R69, R117 ;  /* 0x0000007545757220 */ /* 0x000fc40000410000 */
[C---:B------:R-:W-:Y:S02]  /*51a0*/  FMUL.FTZ R110, R69.reuse, R110 ;  /* 0x0000006e456e7220 */ /* 0x040fe40000410000 */
[C---:B------:R-:W-:Y:S02]  /*51b0*/  FMUL.FTZ R113, R69.reuse, R113 ;  /* 0x0000007145717220 */ /* 0x040fe40000410000 */
[C---:B------:R-:W-:Y:S02]  /*51c0*/  FMUL.FTZ R111, R69.reuse, R111 ;  /* 0x0000006f456f7220 */ /* 0x040fe40000410000 */
[C---:B------:R-:W-:Y:S02]  /*51d0*/  FMUL.FTZ R33, R69.reuse, R38 ;  /* 0x0000002645217220 */ /* 0x040fe40000410000 */
[C---:B------:R-:W-:Y:S02]  /*51e0*/  FMUL.FTZ R29, R69.reuse, R70 ;  /* 0x00000046451d7220 */ /* 0x040fe40000410000 */
[----:B------:R-:W-:-:S02]  /*51f0*/  FMUL.FTZ R31, R69, R34 ;  /* 0x00000022451f7220 */ /* 0x000fc40000410000 */
[----:B------:R-:W-:Y:S02]  /*5200*/  FMUL.FTZ R69, R69, R30 ;  /* 0x0000001e45457220 */ /* 0x000fe40000410000 */
[----:B------:R-:W-:Y:S01]  /*5210*/  FADD.FTZ R104, R87, R104 ;  /* 0x0000006857687221 */ /* 0x000fe20000010000 */
[----:B------:R-:W-:Y:S01]  /*5220*/  LEA.HI.X R91, R120, R91, R122, 0x3, P1 ;  /* 0x0000005b785b7211 */ /* 0x000fe200008f1c7a */
[----:B------:R-:W-:Y:S01]  /*5230*/  FFMA.FTZ R23, R28, 2, R23 ;  /* 0x400000001c177823 */ /* 0x000fe20000010017 */
[----:B------:R-:W-:Y:S01]  /*5240*/  IADD3 R88, P1, R88, 0x10, RZ ;  /* 0x0000001058587810 */ /* 0x000fe20007f3e0ff */
[C---:B------:R-:W-:Y:S02]  /*5250*/  FFMA.FTZ R107, R66.reuse, R108, -R107 ;  /* 0x0000006c426b7223 */ /* 0x040fe4000001086b */
[C---:B------:R-:W-:Y:S02]  /*5260*/  FFMA.FTZ R117, R66.reuse, R119, -R117 ;  /* 0x0000007742757223 */ /* 0x040fe40000010875 */
[----:B------:R-:W-:-:S02]  /*5270*/  FFMA.FTZ R115, R66, R115, -R110 ;  /* 0x0000007342737223 */ /* 0x000fc4000001086e */
[C---:B------:R-:W-:Y:S02]  /*5280*/  FFMA.FTZ R114, R66.reuse, R114, -R113 ;  /* 0x0000007242727223 */ /* 0x040fe40000010871 */
[C---:B------:R-:W-:Y:S02]  /*5290*/  FFMA.FTZ R111, R66.reuse, R121, -R111 ;  /* 0x00000079426f7223 */ /* 0x040fe4000001086f */
[C---:B------:R-:W-:Y:S02]  /*52a0*/  FFMA.FTZ R28, R66.reuse, R36, -R33 ;  /* 0x00000024421c7223 */ /* 0x040fe40000010821 */
[C---:B------:R-:W-:Y:S02]  /*52b0*/  FFMA.FTZ R29, R66.reuse, R68, -R29 ;  /* 0x00000044421d7223 */ /* 0x040fe4000001081d */
[C---:B------:R-:W-:Y:S01]  /*52c0*/  FFMA.FTZ R31, R66.reuse, R32, -R31 ;  /* 0x00000020421f7223 */ /* 0x040fe2000001081f */
[----:B------:R-:W-:Y:S01]  /*52d0*/  UIADD3 UR4, UR4, 0x10, URZ ;  /* 0x0000001004047890 */ /* 0x000fe2000fffe03f */
[----:B------:R-:W-:Y:S01]  /*52e0*/  FFMA.FTZ R66, R66, R104, -R69 ;  /* 0x0000006842427223 */ /* 0x000fe20000010845 */
[----:B------:R-:W-:Y:S01]  /*52f0*/  IADD3.X R61, RZ, R61, RZ, P1, !PT ;  /* 0x0000003dff3d7210 */ /* 0x000fe20000ffe4ff */
        /* <DEDUP_REMOVED lines=13> */
.L_x_1797:
[----:B------:R-:W-:Y:S01]  /*53d0*/  BAR.SYNC.DEFER_BLOCKING 0x0 ;  /* 0x0000000000007b1d */ /* 0x000fe20000010000 */
[----:B------:R-:W-:Y:S01]  /*53e0*/  F2FP.BF16.PACK_AB R31, R26, R27 ;  /* 0x0000001b1a1f723e */ /* 0x000fe200000010ff */
[C---:B------:R-:W-:Y:S01]  /*53f0*/  IMAD R49, R11.reuse, c[0x0][0x200], RZ ;  /* 0x000080000b317a24 */ /* 0x040fe200078e02ff */
        /* <DEDUP_REMOVED lines=10> */
[----:B------:R-:W-:-:S04]  /*54a0*/  SHF.L.U32 R54, R8, 0x9, RZ ;  /* 0x0000000908367819 */ /* 0x000fc800000006ff */
[--C-:B------:R-:W-:Y:S01]  /*54b0*/  SHF.R.S32.HI R55, RZ, 0x1f, R54.reuse ;  /* 0x0000001fff377819 */ /* 0x100fe20000011436 */
[----:B------:R0:W-:Y:S04]  /*54c0*/  STS.128 [R0], R28 ;  /* 0x0000001c00007388 */ /* 0x0001e80000000c00 */
[----:B------:R-:W-:Y:S01]  /*54d0*/  IMAD.WIDE.U32 R48, R12, c[0x0][0x200], R54 ;  /* 0x000080000c307a25 */ /* 0x000fe200078e0036 */
[----:B------:R1:W-:Y:S01]  /*54e0*/  STS.128 [R0+0x10], R32 ;  /* 0x0000102000007388 */ /* 0x0003e20000000c00 */
[----:B------:R-:W-:-:S06]  /*54f0*/  NOP ;  /* 0x0000000000007918 */ /* 0x000fcc0000000000 */
[----:B------:R-:W2:Y:S01]  /*5500*/  LDS.128 R36, [R9.X16] ;  /* 0x0000000009247984 */ /* 0x000ea2000000cc00 */
[----:B------:R-:W-:-:S03]  /*5510*/  IADD3 R49, R49, R51, RZ ;  /* 0x0000003331317210 */ /* 0x000fc60007ffe0ff */
[----:B------:R-:W3:Y:S01]  /*5520*/  LDS.128 R44, [R9.X16+0x200] ;  /* 0x00020000092c7984 */ /* 0x000ee2000000cc00 */
[----:B0-----:R-:W-:Y:S02]  /*5530*/  IMAD R29, R15, c[0x0][0x208], RZ ;  /* 0x000082000f1d7a24 */ /* 0x001fe400078e02ff */
[----:B------:R-:W-:-:S04]  /*5540*/  IMAD.WIDE.U32 R30, R12, c[0x0][0x1f0], R54 ;  /* 0x00007c000c1e7a25 */ /* 0x000fc800078e0036 */
[C---:B-1----:R-:W-:Y:S01]  /*5550*/  IMAD R33, R16.reuse, c[0x0][0x20c], R29 ;  /* 0x0000830010217a24 */ /* 0x042fe200078e021d */
        /* <DEDUP_REMOVED lines=13> */
[----:B--2---:R-:W-:Y:S04]  /*5630*/  STG.E.128 [R56.64], R36 ;  /* 0x0000002438007986 */ /* 0x004fe8000c101d06 */
[----:B---3--:R-:W-:Y:S04]  /*5640*/  STG.E.128 [R56.64+0x200], R44 ;  /* 0x0002002c38007986 */ /* 0x008fe8000c101d06 */
[----:B------:R-:W-:Y:S06]  /*5650*/  BAR.SYNC.DEFER_BLOCKING 0x0 ;  /* 0x0000000000007b1d */ /* 0x000fec0000010000 */
[----:B------:R-:W2:Y:S04]  /*5660*/  LDG.E.128 R28, [R58.64] ;  /* 0x000000063a1c7981 */ /* 0x000ea8000c1e1d00 */
[----:B------:R-:W3:Y:S01]  /*5670*/  LDG.E.128 R32, [R58.64+0x200] ;  /* 0x000200063a207981 */ /* 0x000ee2000c1e1d00 */
        /* <DEDUP_REMOVED lines=9> */
[----:B------:R-:W0:Y:S04]  /*5710*/  LDS.128 R48, [R0] ;  /* 0x0000000000307984 */ /* 0x000e280000000c00 */
[----:B------:R-:W1:Y:S01]  /*5720*/  LDS.128 R36, [R0+0x10] ;  /* 0x0000100000247984 */ /* 0x000e620000000c00 */
[----:B0-----:R-:W-:Y:S02]  /*5730*/  PRMT R31, RZ, 0x5410, R49 ;  /* 0x00005410ff1f7816 */ /* 0x001fe40000000031 */
[----:B------:R-:W-:Y:S02]  /*5740*/  PRMT R45, RZ, 0x5410, R51 ;  /* 0x00005410ff2d7816 */ /* 0x000fe40000000033 */
[--C-:B------:R-:W-:Y:S01]  /*5750*/  PRMT R29, RZ, 0x5410, R48.reuse ;  /* 0x00005410ff1d7816 */ /* 0x100fe20000000030 */
[----:B------:R-:W-:Y:S01]  /*5760*/  FMUL.FTZ R28, R31, -1.4426950216293334961 ;  /* 0xbfb8aa3b1f1c7820 */ /* 0x000fe20000410000 */
[----:B------:R-:W-:-:S02]  /*5770*/  PRMT R48, RZ, 0x7610, R48 ;  /* 0x00007610ff307816 */ /* 0x000fc40000000030 */
[----:B------:R-:W-:Y:S01]  /*5780*/  PRMT R51, RZ, 0x7610, R51 ;  /* 0x00007610ff337816 */ /* 0x000fe20000000033 */
[----:B------:R0:W2:Y:S01]  /*5790*/  MUFU.EX2 R30, R28 ;  /* 0x0000001c001e7308 */ /* 0x0000a20000000800 */
[--C-:B------:R-:W-:Y:S01]  /*57a0*/  PRMT R33, RZ, 0x5410, R50.reuse ;  /* 0x00005410ff217816 */ /* 0x100fe20000000032 */
[----:B------:R-:W-:Y:S01]  /*57b0*/  FMUL.FTZ R44, R48, -1.4426950216293334961 ;  /* 0xbfb8aa3b302c7820 */ /* 0x000fe20000410000 */
[----:B------:R-:W-:Y:S01]  /*57c0*/  PRMT R50, RZ, 0x7610, R50 ;  /* 0x00007610ff327816 */ /* 0x000fe20000000032 */
[----:B------:R-:W-:Y:S01]  /*57d0*/  FMUL.FTZ R53, R29, -1.4426950216293334961 ;  /* 0xbfb8aa3b1d357820 */ /* 0x000fe20000410000 */
[----:B-1----:R-:W-:Y:S01]  /*57e0*/  PRMT R58, RZ, 0x5410, R37 ;  /* 0x00005410ff3a7816 */ /* 0x002fe20000000025 */
[----:B------:R-:W-:Y:S01]  /*57f0*/  FMUL.FTZ R47, R51, -1.4426950216293334961 ;  /* 0xbfb8aa3b332f7820 */ /* 0x000fe20000410000 */
[--C-:B------:R-:W-:Y:S01]  /*5800*/  PRMT R61, RZ, 0x5410, R38.reuse ;  /* 0x00005410ff3d7816 */ /* 0x100fe20000000026 */
[----:B------:R-:W-:Y:S01]  /*5810*/  FMUL.FTZ R34, R33, -1.4426950216293334961 ;  /* 0xbfb8aa3b21227820 */ /* 0x000fe20000410000 */
[----:B------:R-:W-:Y:S01]  /*5820*/  PRMT R64, RZ, 0x5410, R39 ;  /* 0x00005410ff407816 */ /* 0x000fe20000000027 */
[----:B0-----:R-:W-:Y:S01]  /*5830*/  FMUL.FTZ R28, R45, -1.4426950216293334961 ;  /* 0xbfb8aa3b2d1c7820 */ /* 0x001fe20000410000 */
[----:B------:R-:W-:Y:S01]  /*5840*/  PRMT R37, RZ, 0x7610, R37 ;  /* 0x00007610ff257816 */ /* 0x000fe20000000025 */
[----:B------:R-:W-:Y:S01]  /*5850*/  FMUL.FTZ R35, R50, -1.4426950216293334961 ;  /* 0xbfb8aa3b32237820 */ /* 0x000fe20000410000 */
[----:B------:R-:W-:Y:S01]  /*5860*/  PRMT R38, RZ, 0x7610, R38 ;  /* 0x00007610ff267816 */ /* 0x000fe20000000026 */
[----:B------:R0:W1:Y:S01]  /*5870*/  MUFU.EX2 R46, R28 ;  /* 0x0000001c002e7308 */ /* 0x0000620000000800 */
[----:B------:R-:W-:Y:S01]  /*5880*/  PRMT R39, RZ, 0x7610, R39 ;  /* 0x00007610ff277816 */ /* 0x000fe20000000027 */
[----:B------:R-:W-:Y:S01]  /*5890*/  FMUL.FTZ R59, R58, -1.4426950216293334961 ;  /* 0xbfb8aa3b3a3b7820 */ /* 0x000fe20000410000 */
[----:B------:R-:W-:Y:S01]  /*58a0*/  PRMT R49, RZ, 0x7610, R49 ;  /* 0x00007610ff317816 */ /* 0x000fe20000000031 */
[----:B------:R-:W-:Y:S01]  /*58b0*/  FMUL.FTZ R60, R37, -1.4426950216293334961 ;  /* 0xbfb8aa3b253c7820 */ /* 0x000fe20000410000 */
[----:B------:R-:W-:Y:S01]  /*58c0*/  PRMT R57, RZ, 0x7610, R36 ;  /* 0x00007610ff397816 */ /* 0x000fe20000000024 */
[----:B------:R-:W-:-:S02]  /*58d0*/  FMUL.FTZ R62, R61, -1.4426950216293334961 ;  /* 0xbfb8aa3b3d3e7820 */ /* 0x000fc40000410000 */
[----:B------:R-:W-:Y:S01]  /*58e0*/  FMUL.FTZ R63, R38, -1.4426950216293334961 ;  /* 0xbfb8aa3b263f7820 */ /* 0x000fe20000410000 */
[----:B0-----:R-:W-:Y:S01]  /*58f0*/  PRMT R28, RZ, 0x5410, R36 ;  /* 0x00005410ff1c7816 */ /* 0x001fe20000000024 */
[----:B------:R-:W-:Y:S01]  /*5900*/  FMUL.FTZ R65, R64, -1.4426950216293334961 ;  /* 0xbfb8aa3b40417820 */ /* 0x000fe20000410000 */
[----:B------:R-:W0:Y:S01]  /*5910*/  MUFU.EX2 R44, R44 ;  /* 0x0000002c002c7308 */ /* 0x000e220000000800 */
[----:B------:R-:W-:Y:S02]  /*5920*/  FMUL.FTZ R66, R39, -1.4426950216293334961 ;  /* 0xbfb8aa3b27427820 */ /* 0x000fe40000410000 */
[----:B------:R-:W-:Y:S02]  /*5930*/  FMUL.FTZ R32, R49, -1.4426950216293334961 ;  /* 0xbfb8aa3b31207820 */ /* 0x000fe40000410000 */
[----:B------:R-:W-:Y:S02]  /*5940*/  FMUL.FTZ R56, R28, -1.4426950216293334961 ;  /* 0xbfb8aa3b1c387820 */ /* 0x000fe40000410000 */
[----:B------:R-:W-:Y:S01]  /*5950*/  FMUL.FTZ R36, R57, -1.4426950216293334961 ;  /* 0xbfb8aa3b39247820 */ /* 0x000fe20000410000 */
[----:B------:R-:W3:Y:S01]  /*5960*/  MUFU.EX2 R53, R53 ;  /* 0x0000003500357308 */ /* 0x000ee20000000800 */
[----:B--2---:R-:W-:-:S02]  /*5970*/  FADD.FTZ R30, R30, 1 ;  /* 0x3f8000001e1e7421 */ /* 0x004fc40000010000 */
[----:B-1----:R-:W-:-:S05]  /*5980*/  FADD.FTZ R46, R46, 1 ;  /* 0x3f8000002e2e7421 */ /* 0x002fca0000010000 */
[----:B------:R-:W1:Y:S01]  /*5990*/  MUFU.EX2 R47, R47 ;  /* 0x0000002f002f7308 */ /* 0x000e620000000800 */
[----:B0-----:R-:W-:-:S07]  /*59a0*/  FADD.FTZ R44, R44, 1 ;  /* 0x3f8000002c2c7421 */ /* 0x001fce0000010000 */
[----:B------:R-:W0:Y:S01]  /*59b0*/  MUFU.EX2 R34, R34 ;  /* 0x0000002200227308 */ /* 0x000e220000000800 */
[----:B---3--:R-:W-:-:S07]  /*59c0*/  FADD.FTZ R53, R53, 1 ;  /* 0x3f80000035357421 */ /* 0x008fce0000010000 */
        /* <DEDUP_REMOVED lines=20> */
[----:B------:R-:W1:Y:S01]  /*5b10*/  MUFU.RCP R68, R53 ;  /* 0x0000003500447308 */ /* 0x000e620000001000 */
[----:B0-----:R-:W-:-:S07]  /*5b20*/  FADD.FTZ R56, R56, 1 ;  /* 0x3f80000038387421 */ /* 0x001fce0000010000 */
[----:B------:R-:W0:Y:S01]  /*5b30*/  MUFU.RCP R67, R44 ;  /* 0x0000002c00437308 */ /* 0x000e220000001000 */
[----:B--2---:R-:W-:-:S07]  /*5b40*/  FADD.FTZ R36, R36, 1 ;  /* 0x3f80000024247421 */ /* 0x004fce0000010000 */
[----:B------:R1:W-:Y:S08]  /*5b50*/  MUFU.RCP R70, R30 ;  /* 0x0000001e00467308 */ /* 0x0003f00000001000 */
[----:B------:R-:W2:Y:S01]  /*5b60*/  MUFU.RCP R44, R47 ;  /* 0x0000002f002c7308 */ /* 0x000ea20000001000 */
[----:B-1----:R-:W-:Y:S02]  /*5b70*/  FMUL.FTZ R30, R29, R68 ;  /* 0x000000441d1e7220 */ /* 0x002fe40000410000 */
[----:B0-----:R-:W-:-:S02]  /*5b80*/  FMUL.FTZ R29, R48, R67 ;  /* 0x00000043301d7220 */ /* 0x001fc40000410000 */
[----:B------:R-:W-:Y:S02]  /*5b90*/  FMUL.FTZ R30, R30, R19 ;  /* 0x000000131e1e7220 */ /* 0x000fe40000410000 */
[----:B------:R-:W-:Y:S01]  /*5ba0*/  FMUL.FTZ R29, R29, R18 ;  /* 0x000000121d1d7220 */ /* 0x000fe20000410000 */
[----:B------:R-:W0:Y:S08]  /*5bb0*/  MUFU.RCP R34, R34 ;  /* 0x0000002200227308 */ /* 0x000e300000001000 */
[----:B------:R-:W1:Y:S01]  /*5bc0*/  MUFU.RCP R35, R35 ;  /* 0x0000002300237308 */ /* 0x000e620000001000 */
[----:B--2---:R-:W-:-:S04]  /*5bd0*/  FMUL.FTZ R51, R51, R44 ;  /* 0x0000002c33337220 */ /* 0x004fc80000410000 */
[----:B------:R-:W-:-:S03]  /*5be0*/  FMUL.FTZ R51, R51, R26 ;  /* 0x0000001a33337220 */ /* 0x000fc60000410000 */
[----:B------:R2:W3:Y:S01]  /*5bf0*/  MUFU.RCP R72, R32 ;  /* 0x0000002000487308 */ /* 0x0004e20000001000 */
[----:B0-----:R-:W-:-:S04]  /*5c00*/  FMUL.FTZ R34, R33, R34 ;  /* 0x0000002221227220 */ /* 0x001fc80000410000 */
[----:B------:R-:W-:-:S03]  /*5c10*/  FMUL.FTZ R34, R34, R41 ;  /* 0x0000002922227220 */ /* 0x000fc60000410000 */
[----:B------:R-:W0:Y:S01]  /*5c20*/  MUFU.RCP R46, R46 ;  /* 0x0000002e002e7308 */ /* 0x000e220000001000 */
[----:B--2---:R-:W-:Y:S02]  /*5c30*/  FMUL.FTZ R32, R31, R70 ;  /* 0x000000461f207220 */ /* 0x004fe40000410000 */
[----:B-1----:R-:W-:Y:S02]  /*5c40*/  FMUL.FTZ R31, R50, R35 ;  /* 0x00000023321f7220 */ /* 0x002fe40000410000 */
[----:B------:R-:W-:Y:S02]  /*5c50*/  FMUL.FTZ R32, R32, R17 ;  /* 0x0000001120207220 */ /* 0x000fe40000410000 */
[----:B------:R-:W-:Y:S01]  /*5c60*/  FMUL.FTZ R31, R31, R40 ;  /* 0x000000281f1f7220 */ /* 0x000fe20000410000 */
[----:B------:R-:W1:Y:S01]  /*5c70*/  MUFU.RCP R53, R56 ;  /* 0x0000003800357308 */ /* 0x000e620000001000 */
[----:B---3--:R-:W-:-:S04]  /*5c80*/  FMUL.FTZ R49, R49, R72 ;  /* 0x0000004831317220 */ /* 0x008fc80000410000 */
[----:B------:R-:W-:-:S03]  /*5c90*/  FMUL.FTZ R49, R49, R42 ;  /* 0x0000002a31317220 */ /* 0x000fc60000410000 */
[----:B------:R0:W2:Y:S08]  /*5ca0*/  MUFU.RCP R74, R36 ;  /* 0x00000024004a7308 */ /* 0x0000b00000001000 */
[----:B------:R-:W3:Y:S01]  /*5cb0*/  MUFU.RCP R59, R59 ;  /* 0x0000003b003b7308 */ /* 0x000ee20000001000 */
[----:B0-----:R-:W-:Y:S02]  /*5cc0*/  FMUL.FTZ R36, R45, R46 ;  /* 0x0000002e2d247220 */ /* 0x001fe40000410000 */
[----:B-1----:R-:W-:-:S02]  /*5cd0*/  FMUL.FTZ R28, R28, R53 ;  /* 0x000000351c1c7220 */ /* 0x002fc40000410000 */
[----:B------:R-:W-:Y:S02]  /*5ce0*/  FMUL.FTZ R36, R36, R27 ;  /* 0x0000001b24247220 */ /* 0x000fe40000410000 */
[----:B------:R-:W-:Y:S01]  /*5cf0*/  FMUL.FTZ R28, R28, R25 ;  /* 0x000000191c1c7220 */ /* 0x000fe20000410000 */
[----:B------:R-:W0:Y:S01]  /*5d00*/  MUFU.RCP R60, R60 ;  /* 0x0000003c003c7308 */ /* 0x000e220000001000 */
[----:B--2---:R-:W-:-:S04]  /*5d10*/  FMUL.FTZ R57, R57, R74 ;  /* 0x0000004a39397220 */ /* 0x004fc80000410000 */
[----:B------:R-:W-:-:S03]  /*5d20*/  FMUL.FTZ R57, R57, R24 ;  /* 0x0000001839397220 */ /* 0x000fc60000410000 */
[----:B------:R-:W1:Y:S01]  /*5d30*/  MUFU.RCP R62, R62 ;  /* 0x0000003e003e7308 */ /* 0x000e620000001000 */
[----:B---3--:R-:W-:Y:S01]  /*5d40*/  FMUL.FTZ R58, R58, R59 ;  /* 0x0000003b3a3a7220 */ /* 0x008fe20000410000 */
[----:B------:R-:W-:-:S03]  /*5d50*/  F2FP.BF16.PACK_AB R28, R57, R28 ;  /* 0x0000001c391c723e */ /* 0x000fc600000010ff */
[----:B------:R-:W-:Y:S01]  /*5d60*/  FMUL.FTZ R58, R58, R23 ;  /* 0x000000173a3a7220 */ /* 0x000fe20000410000 */
[----:B------:R-:W-:Y:S02]  /*5d70*/  F2FP.BF16.PACK_AB R23, R51, R36 ;  /* 0x000000243317723e */ /* 0x000fe400000010ff */
[----:B------:R-:W2:Y:S01]  /*5d80*/  MUFU.RCP R63, R63 ;  /* 0x0000003f003f7308 */ /* 0x000ea20000001000 */
[----:B0-----:R-:W-:-:S04]  /*5d90*/  FMUL.FTZ R37, R37, R60 ;  /* 0x0000003c25257220 */ /* 0x001fc80000410000 */
[----:B------:R-:W-:Y:S01]  /*5da0*/  FMUL.FTZ R37, R37, R22 ;  /* 0x0000001625257220 */ /* 0x000fe20000410000 */
[----:B------:R-:W-:Y:S02]  /*5db0*/  F2FP.BF16.PACK_AB R22, R31, R34 ;  /* 0x000000221f16723e */ /* 0x000fe400000010ff */
[----:B------:R-:W0:Y:S01]  /*5dc0*/  MUFU.RCP R65, R65 ;  /* 0x0000004100417308 */ /* 0x000e220000001000 */
[----:B-1----:R-:W-:-:S04]  /*5dd0*/  FMUL.FTZ R18, R61, R62 ;  /* 0x0000003e3d127220 */ /* 0x002fc80000410000 */
[----:B------:R-:W-:Y:S01]  /*5de0*/  FMUL.FTZ R18, R18, R21 ;  /* 0x0000001512127220 */ /* 0x000fe20000410000 */
[----:B------:R-:W-:Y:S01]  /*5df0*/  F2FP.BF16.PACK_AB R21, R49, R32 ;  /* 0x000000203115723e */ /* 0x000fe200000010ff */
[----:B------:R-:W-:Y:S01]  /*5e00*/  BAR.SYNC.DEFER_BLOCKING 0x0 ;  /* 0x0000000000007b1d */ /* 0x000fe20000010000 */
[----:B--2---:R-:W-:-:S04]  /*5e10*/  FMUL.FTZ R17, R38, R63 ;  /* 0x0000003f26117220 */ /* 0x004fc80000410000 */
[----:B------:R-:W-:Y:S01]  /*5e20*/  FMUL.FTZ R17, R17, R20 ;  /* 0x0000001411117220 */ /* 0x000fe20000410000 */
[----:B------:R-:W1:Y:S01]  /*5e30*/  MUFU.RCP R66, R66 ;  /* 0x0000004200427308 */ /* 0x000e620000001000 */
[----:B------:R-:W-:Y:S01]  /*5e40*/  F2FP.BF16.PACK_AB R20, R29, R30 ;  /* 0x0000001e1d14723e */ /* 0x000fe200000010ff */
[----:B0-----:R-:W-:Y:S02]  /*5e50*/  FMUL.FTZ R19, R64, R65 ;  /* 0x0000004140137220 */ /* 0x001fe40000410000 */
[----:B------:R-:W-:Y:S01]  /*5e60*/  F2FP.BF16.PACK_AB R30, R17, R18 ;  /* 0x00000012111e723e */ /* 0x000fe200000010ff */
[----:B------:R-:W-:Y:S01]  /*5e70*/  IMAD R17, R11, c[0x0][0x210], RZ ;  /* 0x000084000b117a24 */ /* 0x000fe200078e02ff */
[----:B------:R-:W-:Y:S01]  /*5e80*/  F2FP.BF16.PACK_AB R29, R37, R58 ;  /* 0x0000003a251d723e */ /* 0x000fe200000010ff */
[----:B------:R-:W-:Y:S02]  /*5e90*/  FMUL.FTZ R19, R19, R52 ;  /* 0x0000003413137220 */ /* 0x000fe40000410000 */
[----:B------:R-:W-:-:S05]  /*5ea0*/  IMAD R17, R12, c[0x0][0x214], R17 ;  /* 0x000085000c117a24 */ /* 0x000fca00078e0211 */
[----:B------:R-:W-:Y:S01]  /*5eb0*/  IADD3 R55, R55, R17, RZ ;  /* 0x0000001137377210 */ /* 0x000fe20007ffe0ff */
[----:B------:R-:W-:Y:S02]  /*5ec0*/  IMAD R17, R15, c[0x0][0x218], RZ ;  /* 0x000086000f117a24 */ /* 0x000fe400078e02ff */
[----:B-1----:R-:W-:Y:S01]  /*5ed0*/  FMUL.FTZ R26, R39, R66 ;  /* 0x00000042271a7220 */ /* 0x002fe20000410000 */
[----:B------:R0:W-:Y:S01]  /*5ee0*/  STS.128 [R0], R20 ;  /* 0x0000001400007388 */ /* 0x0001e20000000c00 */
[----:B------:R-:W-:Y:S02]  /*5ef0*/  IMAD R17, R16, c[0x0][0x21c], R17 ;  /* 0x0000870010117a24 */ /* 0x000fe400078e0211 */
[----:B------:R-:W-:-:S05]  /*5f00*/  FMUL.FTZ R26, R26, R43 ;  /* 0x0000002b1a1a7220 */ /* 0x000fca0000410000 */
[----:B------:R-:W-:Y:S01]  /*5f10*/  F2FP.BF16.PACK_AB R31, R26, R19 ;  /* 0x000000131a1f723e */ /* 0x000fe200000010ff */
[----:B------:R-:W-:-:S04]  /*5f20*/  IMAD.WIDE.U32 R18, R16, c[0x0][0x218], R54 ;  /* 0x0000860010127a25 */ /* 0x000fc800078e0036 */
[----:B------:R-:W-:Y:S01]  /*5f30*/  STS.128 [R0+0x10], R28 ;  /* 0x0000101c00007388 */ /* 0x000fe20000000c00 */
[----:B------:R-:W-:-:S06]  /*5f40*/  NOP ;  /* 0x0000000000007918 */ /* 0x000fcc0000000000 */
[----:B------:R-:W1:Y:S01]  /*5f50*/  LDS.128 R24, [R9.X16] ;  /* 0x0000000009187984 */ /* 0x000e62000000cc00 */
[----:B------:R-:W-:Y:S02]  /*5f60*/  IADD3 R17, R19, R17, RZ ;  /* 0x0000001113117210 */ /* 0x000fe40007ffe0ff */
[C---:B0-----:R-:W-:Y:S01]  /*5f70*/  LEA R20, P0, R18.reuse, c[0x0][0x270], 0x1 ;  /* 0x00009c0012147a11 */ /* 0x041fe200078008ff */
[----:B------:R-:W0:Y:S03]  /*5f80*/  LDS.128 R32, [R9.X16+0x200] ;  /* 0x0002000009207984 */ /* 0x000e26000000cc00 */
[----:B------:R-:W-:Y:S02]  /*5f90*/  LEA.HI.X R21, R18, c[0x0][0x274], R17, 0x1, P0 ;  /* 0x00009d0012157a11 */ /* 0x000fe400000f0c11 */
[----:B------:R-:W-:-:S03]  /*5fa0*/  ISETP.GE.AND P0, PT, R8, c[0x0][0x174], PT ;  /* 0x00005d0008007a0c */ /* 0x000fc60003f06270 */
[----:B------:R-:W-:-:S05]  /*5fb0*/  IMAD.WIDE R18, R6, 0x10, R20 ;  /* 0x0000001006127825 */ /* 0x000fca00078e0214 */
[----:B-1----:R1:W-:Y:S04]  /*5fc0*/  STG.E.128 [R18.64], R24 ;  /* 0x0000001812007986 */ /* 0x0023e8000c101d06 */
[----:B0-----:R1:W-:Y:S01]  /*5fd0*/  STG.E.128 [R18.64+0x200], R32 ;  /* 0x0002002012007986 */ /* 0x0013e2000c101d06 */
[----:B------:R-:W-:Y:S01]  /*5fe0*/  @P0 CALL.REL.NOINC `(.L_x_1799) ;  /* 0x0000001000000944 */ /* 0x000fe20003c00000 */
[----:B------:R-:W-:Y:S05]  /*5ff0*/  BRA `(.L_x_1800) ;  /* 0xffffa35000007947 */ /* 0x000fea000383ffff */
.L_x_1799:
[----:B------:R-:W-:Y:S05]  /*6000*/  EXIT ;  /* 0x000000000000794d */ /* 0x000fea0003800000 */
.L_x_1801:
        /* <DEDUP_REMOVED lines=15> */
.L_x_5361:


//--------------------- .text._Z25selective_scan_fwd_kernelI32Selective_Scan_fwd_kernel_traitsILi32ELi16ELi1ELb1ELb0ELb1ELb0EN3c108BFloat16ENS1_7complexIfEEEEv13SSMParamsBase --------------------------
	.section	.text._Z25selective_scan_fwd_kernelI32Selective_Scan_fwd_kernel_traitsILi32ELi16ELi1ELb1ELb0ELb1ELb0EN3c108BFloat16ENS1_7complexIfEEEEv13SSMParamsBase,"ax",@progbits
	.sectioninfo	@"SHI_REGISTERS=159"
	.align	128
        .global         _Z25selective_scan_fwd_kernelI32Selective_Scan_fwd_kernel_traitsILi32ELi16ELi1ELb1ELb0ELb1ELb0EN3c108BFloat16ENS1_7complexIfEEEEv13SSMParamsBase
        .type           _Z25selective_scan_fwd_kernelI32Selective_Scan_fwd_kernel_traitsILi32ELi16ELi1ELb1ELb0ELb1ELb0EN3c108BFloat16ENS1_7complexIfEEEEv13SSMParamsBase,@function
        .size           _Z25selective_scan_fwd_kernelI32Selective_Scan_fwd_kernel_traitsILi32ELi16ELi1ELb1ELb0ELb1ELb0EN3c108BFloat16ENS1_7complexIfEEEEv13SSMParamsBase,(.L_x_5362 - _Z25selective_scan_fwd_kernelI32Selective_Scan_fwd_kernel_traitsILi32ELi16ELi1ELb1ELb0ELb1ELb0EN3c108BFloat16ENS1_7complexIfEEEEv13SSMParamsBase)
        .other          _Z25selective_scan_fwd_kernelI32Selective_Scan_fwd_kernel_traitsILi32ELi16ELi1ELb1ELb0ELb1ELb0EN3c108BFloat16ENS1_7complexIfEEEEv13SSMParamsBase,@"STO_CUDA_ENTRY STV_DEFAULT"
_Z25selective_scan_fwd_kernelI32Selective_Scan_fwd_kernel_traitsILi32ELi16ELi1ELb1ELb0ELb1ELb0EN3c108BFloat16ENS1_7complexIfEEEEv13SSMParamsBase:
.text._Z25selective_scan_fwd_kernelI32Selective_Scan_fwd_kernel_traitsILi32ELi16ELi1ELb1ELb0ELb1ELb0EN3c108BFloat16ENS1_7complexIfEEEEv13SSMParamsBase:
        /* <DEDUP_REMOVED lines=82> */
[----:B------:R-:W-:-:S02]  /*0520*/  LOP3.LUT R129, R49, 0x1f, RZ, 0xc0, !PT ;  /* 0x0000001f31817812 */ /* 0x000fc400078ec0ff */
[----:B-1----:R-:W-:Y:S02]  /*0530*/  LOP3.LUT R43, R60, 0x1f, R49, 0xf8, !PT ;  /* 0x0000001f3c2b7812 */ /* 0x002fe400078ef831 */
.L_x_1839:
[----:B------:R-:W-:Y:S01]  /*0540*/  BAR.SYNC.DEFER_BLOCKING 0x0 ;  /* 0x0000000000007b1d */ /* 0x000fe20000010000 */
[----:B------:R-:W-:-:S05]  /*0550*/  MOV R40, R58 ;  /* 0x0000003a00287202 */ /* 0x000fca0000000f00 */
[----:B0-----:R-:W-:-:S05]  /*0560*/  IMAD.WIDE R2, R43, 0x10, R40 ;  /* 0x000000102b027825 */ /* 0x001fca00078e0228 */
[----:B------:R-:W2:Y:S04]  /*0570*/  LDG.E.128 R8, [R2.64] ;  /* 0x0000000402087981 */ /* 0x000ea8000c1e1d00 */
[----:B------:R-:W3:Y:S01]  /*0580*/  LDG.E.128 R16, [R2.64+0x200] ;  /* 0x0002000402107981 */ /* 0x000ee2000c1e1d00 */
[----:B------:R-:W-:Y:S02]  /*0590*/  SHF.L.U32 R33, R47, 0x5, RZ ;  /* 0x000000052f217819 */ /* 0x000fe400000006ff */
[----:B------:R-:W-:-:S05]  /*05a0*/  MOV R38, R56 ;  /* 0x0000003800267202 */ /* 0x000fca0000000f00 */
[----:B------:R-:W-:Y:S01]  /*05b0*/  IMAD.WIDE R20, R43, 0x10, R38 ;  /* 0x000000102b147825 */ /* 0x000fe200078e0226 */
        /* <DEDUP_REMOVED lines=71> */
.L_x_1803:
[----:B-12---:R-:W-:Y:S05]  /*0a30*/  BSYNC B0 ;  /* 0x0000000000007941 */ /* 0x006fea0003800000 */
.L_x_1802:
        /* <DEDUP_REMOVED lines=36> */
.L_x_1805:
[----:B------:R-:W-:Y:S05]  /*0c80*/  BSYNC B0 ;  /* 0x0000000000007941 */ /* 0x000fea0003800000 */
.L_x_1804:
        /* <DEDUP_REMOVED lines=38> */
.L_x_1807:
[----:B------:R-:W-:Y:S05]  /*0ef0*/  BSYNC B0 ;  /* 0x0000000000007941 */ /* 0x000fea0003800000 */
.L_x_1806:
        /* <DEDUP_REMOVED lines=36> */
.L_x_1809:
[----:B------:R-:W-:Y:S05]  /*1140*/  BSYNC B0 ;  /* 0x0000000000007941 */ /* 0x000fea0003800000 */
.L_x_1808:
        /* <DEDUP_REMOVED lines=38> */
.L_x_1811:
[----:B------:R-:W-:Y:S05]  /*13b0*/  BSYNC B0 ;  /* 0x0000000000007941 */ /* 0x000fea0003800000 */
.L_x_1810:
        /* <DEDUP_REMOVED lines=39> */
.L_x_1813:
[----:B------:R-:W-:Y:S05]  /*1630*/  BSYNC B0 ;  /* 0x0000000000007941 */ /* 0x000fea0003800000 */
.L_x_1812:
        /* <DEDUP_REMOVED lines=43> */
.L_x_1815:
[----:B------:R-:W-:Y:S05]  /*18f0*/  BSYNC B0 ;  /* 0x0000000000007941 */ /* 0x000fea0003800000 */
.L_x_1814:
        /* <DEDUP_REMOVED lines=41> */
.L_x_1817:
[----:B------:R-:W-:Y:S05]  /*1b90*/  BSYNC B0 ;  /* 0x0000000000007941 */ /* 0x000fea0003800000 */
.L_x_1816:
        /* <DEDUP_REMOVED lines=43> */
.L_x_1819:
[----:B------:R-:W-:Y:S05]  /*1e50*/  BSYNC B0 ;  /* 0x0000000000007941 */ /* 0x000fea0003800000 */
.L_x_1818:
        /* <DEDUP_REMOVED lines=41> */
.L_x_1821:
[----:B------:R-:W-:Y:S05]  /*20f0*/  BSYNC B0 ;  /* 0x0000000000007941 */ /* 0x000fea0003800000 */
.L_x_1820:
        /* <DEDUP_REMOVED lines=47> */
.L_x_1823:
[----:B------:R-:W-:Y:S05]  /*23f0*/  BSYNC B0 ;  /* 0x0000000000007941 */ /* 0x000fea0003800000 */
.L_x_1822:
        /* <DEDUP_REMOVED lines=33> */
.L_x_1825:
[----:B------:R-:W-:Y:S05]  /*2610*/  BSYNC B0 ;  /* 0x0000000000007941 */ /* 0x000fea0003800000 */
.L_x_1824:
        /* <DEDUP_REMOVED lines=33> */
.L_x_1827:
[----:B------:R-:W-:Y:S05]  /*2830*/  BSYNC B0 ;  /* 0x0000000000007941 */ /* 0x000fea0003800000 */
.L_x_1826:
        /* <DEDUP_REMOVED lines=33> */
.L_x_1829:
[----:B------:R-:W-:Y:S05]  /*2a50*/  BSYNC B0 ;  /* 0x0000000000007941 */ /* 0x000fea0003800000 */
.L_x_1828:
        /* <DEDUP_REMOVED lines=33> */
.L_x_1831:
[----:B------:R-:W-:Y:S05]  /*2c70*/  BSYNC B0 ;  /* 0x0000000000007941 */ /* 0x000fea0003800000 */
.L_x_1830:
        /* <DEDUP_REMOVED lines=33> */
.L_x_1833:
[----:B------:R-:W-:Y:S05]  /*2e90*/  BSYNC B0 ;  /* 0x0000000000007941 */ /* 0x000fea0003800000 */
.L_x_1832:
        /* <DEDUP_REMOVED lines=21> */
.L_x_1837:
        /* <DEDUP_REMOVED lines=22> */
[----:B------:R0:W5:Y:S04]  /*3150*/  LDG.E.128 R12, [R2.64+0x400] ;  /* 0x00040004020c7981 */ /* 0x000168000c1e1d00 */
[----:B------:R0:W3:Y:S01]  /*3160*/  LDG.E.128 R16, [R2.64+0x600] ;  /* 0x0006000402107981 */ /* 0x0000e2000c1e1d00 */
[----:B------:R-:W-:-:S02]  /*3170*/  IMAD R115, R57, c[0x0][0x198], RZ ;  /* 0x0000660039737a24 */ /* 0x000fc400078e02ff */
[C---:B--2---:R-:W-:Y:S02]  /*3180*/  FMUL.FTZ R23, R21.reuse, R54 ;  /* 0x0000003615177220 */ /* 0x044fe40000410000 */
[----:B0-----:R-:W-:Y:S02]  /*3190*/  FMUL.FTZ R2, R21, R50 ;  /* 0x0000003215027220 */ /* 0x001fe40000410000 */
[----:B------:R-:W-:Y:S02]  /*31a0*/  FMUL.FTZ R25, R20, 1.4426950216293334961 ;  /* 0x3fb8aa3b14197820 */ /* 0x000fe40000410000 */
[----:B------:R-:W-:Y:S02]  /*31b0*/  FMUL.RZ R23, R23, 0.15915493667125701904 ;  /* 0x3e22f98317177820 */ /* 0x000fe4000040c000 */
[----:B------:R-:W-:Y:S02]  /*31c0*/  FMUL.RZ R3, R2, 0.15915493667125701904 ;  /* 0x3e22f98302037820 */ /* 0x000fe4000040c000 */
[----:B------:R-:W-:-:S02]  /*31d0*/  FMUL.FTZ R20, R21, R52 ;  /* 0x0000003415147220 */ /* 0x000fc40000410000 */
[----:B------:R-:W-:Y:S01]  /*31e0*/  FMUL.FTZ R2, R21, R48 ;  /* 0x0000003015027220 */ /* 0x000fe20000410000 */
[----:B------:R-:W-:Y:S01]  /*31f0*/  MUFU.SIN R130, R23 ;  /* 0x0000001700827308 */ /* 0x000fe20000000400 */
[----:B------:R-:W-:Y:S02]  /*3200*/  FMUL.FTZ R108, R25, R52 ;  /* 0x00000034196c7220 */ /* 0x000fe40000410000 */
[----:B------:R-:W-:-:S05]  /*3210*/  FMUL.RZ R20, R20, 0.15915493667125701904 ;  /* 0x3e22f98314147820 */ /* 0x000fca000040c000 */
[----:B------:R0:W-:Y:S02]  /*3220*/  MUFU.COS R128, R23 ;  /* 0x0000001700807308 */ /* 0x0001e40000000000 */
[----:B0-----:R-:W-:Y:S02]  /*3230*/  FMUL.RZ R23, R2, 0.15915493667125701904 ;  /* 0x3e22f98302177820 */ /* 0x001fe4000040c000 */
[----:B------:R-:W-:-:S04]  /*3240*/  FMUL.FTZ R2, R21, R46 ;  /* 0x0000002e15027220 */ /* 0x000fc80000410000 */
[----:B------:R-:W-:Y:S01]  /*3250*/  MUFU.SIN R113, R20 ;  /* 0x0000001400717308 */ /* 0x000fe20000000400 */
[----:B------:R-:W-:-:S07]  /*3260*/  FMUL.FTZ R107, R25, R50 ;  /* 0x00000032196b7220 */ /* 0x000fce0000410000 */
[----:B------:R0:W-:Y:S08]  /*3270*/  MUFU.COS R111, R20 ;  /* 0x00000014006f7308 */ /* 0x0001f00000000000 */
[----:B------:R-:W1:Y:S01]  /*3280*/  MUFU.EX2 R108, R108 ;  /* 0x0000006c006c7308 */ /* 0x000e620000000800 */
[----:B0-----:R-:W-:Y:S02]  /*3290*/  FMUL.RZ R20, R2, 0.15915493667125701904 ;  /* 0x3e22f98302147820 */ /* 0x001fe4000040c000 */
[----:B------:R-:W-:-:S05]  /*32a0*/  FMUL.FTZ R2, R21, R44 ;  /* 0x0000002c15027220 */ /* 0x000fca0000410000 */
[----:B------:R-:W-:Y:S08]  /*32b0*/  MUFU.SIN R114, R3 ;  /* 0x0000000300727308 */ /* 0x000ff00000000400 */
[----:B------:R0:W-:Y:S02]  /*32c0*/  MUFU.COS R112, R3 ;  /* 0x0000000300707308 */ /* 0x0001e40000000000 */
[----:B0-----:R-:W-:-:S02]  /*32d0*/  FMUL.RZ R3, R2, 0.15915493667125701904 ;  /* 0x3e22f98302037820 */ /* 0x001fc4000040c000 */
[----:B------:R-:W-:-:S04]  /*32e0*/  FMUL.FTZ R2, R21, R42 ;  /* 0x0000002a15027220 */ /* 0x000fc80000410000 */
[----:B------:R-:W-:Y:S01]  /*32f0*/  MUFU.SIN R116, R23 ;  /* 0x0000001700747308 */ /* 0x000fe20000000400 */
[----:B-1----:R-:W-:-:S07]  /*3300*/  FMUL.FTZ R113, R108, R113 ;  /* 0x000000716c717220 */ /* 0x002fce0000410000 */
[----:B------:R0:W-:Y:S01]  /*3310*/  MUFU.COS R110, R23 ;  /* 0x00000017006e7308 */ /* 0x0001e20000000000 */
[----:B------:R-:W-:-:S07]  /*3320*/  FMUL.FTZ R109, R25, R48 ;  /* 0x00000030196d7220 */ /* 0x000fce0000410000 */
[----:B------:R-:W1:Y:S01]  /*3330*/  MUFU.EX2 R107, R107 ;  /* 0x0000006b006b7308 */ /* 0x000e620000000800 */
[----:B0-----:R-:W-:Y:S02]  /*3340*/  FMUL.RZ R23, R2, 0.15915493667125701904 ;  /* 0x3e22f98302177820 */ /* 0x001fe4000040c000 */
[----:B------:R-:W-:Y:S01]  /*3350*/  FMUL.FTZ R2, R21, R40 ;  /* 0x0000002815027220 */ /* 0x000fe20000410000 */
[----:B---3--:R0:W-:Y:S04]  /*3360*/  STS.128 [R47.X16+0x200], R8 ;  /* 0x000200082f007388 */ /* 0x0081e8000000cc00 */
[----:B------:R-:W-:Y:S01]  /*3370*/  MUFU.SIN R118, R20 ;  /* 0x0000001400767308 */ /* 0x000fe20000000400 */
[----:B----4-:R2:W-:Y:S01]  /*3380*/  STS.128 [R47.X16], R4 ;  /* 0x000000042f007388 */ /* 0x0105e2000000cc00 */
[----:B------:R-:W-:-:S06]  /*3390*/  FMUL.FTZ R111, R108, R111 ;  /* 0x0000006f6c6f7220 */ /* 0x000fcc0000410000 */
[----:B------:R3:W-:Y:S01]  /*33a0*/  MUFU.COS R117, R20 ;  /* 0x0000001400757308 */ /* 0x0007e20000000000 */
[----:B0-----:R-:W-:Y:S02]  /*33b0*/  FMUL.FTZ R8, R94, R113 ;  /* 0x000000715e087220 */ /* 0x001fe40000410000 */
[----:B---3--:R-:W-:Y:S02]  /*33c0*/  FMUL.RZ R20, R2, 0.15915493667125701904 ;  /* 0x3e22f98302147820 */ /* 0x008fe4000040c000 */
[----:B------:R-:W-:-:S03]  /*33d0*/  FMUL.FTZ R2, R21, R38 ;  /* 0x0000002615027220 */ /* 0x000fc60000410000 */
[----:B------:R-:W-:Y:S01]  /*33e0*/  MUFU.SIN R120, R3 ;  /* 0x0000000300787308 */ /* 0x000fe20000000400 */
[----:B--2---:R-:W-:Y:S02]  /*33f0*/  FMUL.FTZ R6, RZ, R113 ;  /* 0x00000071ff067220 */ /* 0x004fe40000410000 */
[----:B------:R-:W-:-:S05]  /*3400*/  FFMA.FTZ R7, RZ, R111, R8 ;  /* 0x0000006fff077223 */ /* 0x000fca0000010008 */
[----:B------:R0:W-:Y:S01]  /*3410*/  MUFU.COS R132, R3 ;  /* 0x0000000300847308 */ /* 0x0001e20000000000 */
[----:B------:R-:W-:Y:S02]  /*3420*/  FFMA.FTZ R8, R94, R111, -R6 ;  /* 0x0000006f5e087223 */ /* 0x000fe40000010806 */
[C---:B------:R-:W-:Y:S02]  /*3430*/  FMUL.FTZ R6, R21.reuse, R66 ;  /* 0x0000004215067220 */ /* 0x040fe40000410000 */
[----:B0-----:R-:W-:Y:S02]  /*3440*/  FMUL.RZ R3, R2, 0.15915493667125701904 ;  /* 0x3e22f98302037820 */ /* 0x001fe4000040c000 */
[----:B------:R-:W-:Y:S01]  /*3450*/  FMUL.FTZ R2, R21, R36 ;  /* 0x0000002415027220 */ /* 0x000fe20000410000 */
[----:B------:R-:W0:Y:S01]  /*3460*/  MUFU.EX2 R109, R109 ;  /* 0x0000006d006d7308 */ /* 0x000e220000000800 */
[----:B-1----:R-:W-:Y:S02]  /*3470*/  FMUL.FTZ R114, R107, R114 ;  /* 0x000000726b727220 */ /* 0x002fe40000410000 */
[----:B------:R-:W-:-:S05]  /*3480*/  FADD.FTZ R11, RZ, R7 ;  /* 0x00000007ff0b7221 */ /* 0x000fca0000010000 */
[----:B------:R-:W-:Y:S01]  /*3490*/  MUFU.SIN R122, R23 ;  /* 0x00000017007a7308 */ /* 0x000fe20000000400 */
[----:B------:R-:W-:Y:S01]  /*34a0*/  FADD.FTZ R9, R93, R8 ;  /* 0x000000085d097221 */ /* 0x000fe20000010000 */
[----:B-----5:R1:W-:Y:S06]  /*34b0*/  STS.128 [R47.X16+0x400], R12 ;  /* 0x0004000c2f007388 */ /* 0x0203ec000000cc00 */
[----:B------:R2:W-:Y:S01]  /*34c0*/  MUFU.COS R30, R23 ;  /* 0x00000017001e7308 */ /* 0x0005e20000000000 */
[----:B------:R-:W-:Y:S02]  /*34d0*/  FMUL.FTZ R119, R25, R46 ;  /* 0x0000002e19777220 */ /* 0x000fe40000410000 */
[----:B------:R-:W-:-:S02]  /*34e0*/  FMUL.FTZ R112, R107, R112 ;  /* 0x000000706b707220 */ /* 0x000fc40000410000 */
[----:B--2---:R-:W-:Y:S02]  /*34f0*/  FMUL.RZ R23, R2, 0.15915493667125701904 ;  /* 0x3e22f98302177820 */ /* 0x004fe4000040c000 */
[C---:B------:R-:W-:Y:S02]  /*3500*/  FMUL.FTZ R2, R21.reuse, R34 ;  /* 0x0000002215027220 */ /* 0x040fe40000410000 */
[----:B-1----:R-:W-:Y:S02]  /*3510*/  FMUL.RZ R12, R6, 0.15915493667125701904 ;  /* 0x3e22f983060c7820 */ /* 0x002fe4000040c000 */
[----:B------:R-:W-:Y:S01]  /*3520*/  FMUL.RZ R103, R2, 0.15915493667125701904 ;  /* 0x3e22f98302677820 */ /* 0x000fe2000040c000 */
[----:B------:R-:W-:Y:S01]  /*3530*/  MUFU.SIN R124, R20 ;  /* 0x00000014007c7308 */ /* 0x000fe20000000400 */
[----:B------:R-:W-:Y:S02]  /*3540*/  FMUL.FTZ R2, R21, R32 ;  /* 0x0000002015027220 */ /* 0x000fe40000410000 */
[----:B------:R-:W-:-:S02]  /*3550*/  FMUL.FTZ R6, R114, R11 ;  /* 0x0000000b72067220 */ /* 0x000fc40000410000 */
[----:B------:R-:W-:-:S03]  /*3560*/  FMUL.FTZ R8, R114, R9 ;  /* 0x0000000972087220 */ /* 0x000fc60000410000 */
[----:B------:R-:W-:Y:S01]  /*3570*/  MUFU.COS R123, R20 ;  /* 0x00000014007b7308 */ /* 0x000fe20000000000 */
[----:B------:R-:W-:Y:S02]  /*3580*/  FMUL.RZ R105, R2, 0.15915493667125701904 ;  /* 0x3e22f98302697820 */ /* 0x000fe4000040c000 */
[C---:B------:R-:W-:Y:S02]  /*3590*/  FFMA.FTZ R9, R112.reuse, R9, -R6 ;  /* 0x0000000970097223 */ /* 0x040fe40000010806 */
[----:B------:R-:W-:-:S03]  /*35a0*/  FFMA.FTZ R8, R112, R11, R8 ;  /* 0x0000000b70087223 */ /* 0x000fc60000010008 */
[----:B------:R-:W-:Y:S01]  /*35b0*/  MUFU.SIN R98, R23 ;  /* 0x0000001700627308 */ /* 0x000fe20000000400 */
[----:B0-----:R-:W-:-:S07]  /*35c0*/  FMUL.FTZ R116, R109, R116 ;  /* 0x000000746d747220 */ /* 0x001fce0000410000 */
[----:B------:R0:W-:Y:S01]  /*35d0*/  MUFU.COS R20, R23 ;  /* 0x0000001700147308 */ /* 0x0001e20000000000 */
[----:B------:R-:W-:Y:S02]  /*35e0*/  FADD.FTZ R9, R92, R9 ;  /* 0x000000095c097221 */ /* 0x000fe40000010000 */
[----:B------:R-:W-:-:S05]  /*35f0*/  FADD.FTZ R8, RZ, R8 ;  /* 0x00000008ff087221 */ /* 0x000fca0000010000 */
[----:B------:R-:W-:Y:S01]  /*3600*/  MUFU.SIN R126, R3 ;  /* 0x00000003007e7308 */ /* 0x000fe20000000400 */
[----:B0-----:R-:W-:-:S07]  /*3610*/  FMUL.FTZ R23, R21, R0 ;  /* 0x0000000015177220 */ /* 0x001fce0000410000 */
[----:B------:R0:W-:Y:S01]  /*3620*/  MUFU.COS R125, R3 ;  /* 0x00000003007d7308 */ /* 0x0001e20000000000 */
[----:B------:R-:W-:-:S07]  /*3630*/  FMUL.FTZ R121, R25, R44 ;  /* 0x0000002c19797220 */ /* 0x000fce0000410000 */
[----:B------:R-:W-:Y:S01]  /*3640*/  MUFU.SIN R100, R103 ;  /* 0x0000006700647308 */ /* 0x000fe20000000400 */
[----:B0-----:R-:W-:-:S07]  /*3650*/  IMAD.WIDE.U32 R2, R62, c[0x0][0x198], RZ ;  /* 0x000066003e027a25 */ /* 0x001fce00078e00ff */
[----:B------:R0:W-:Y:S01]  /*3660*/  MUFU.COS R99, R103 ;  /* 0x0000006700637308 */ /* 0x0001e20000000000 */
[----:B------:R-:W-:-:S07]  /*3670*/  FMUL.FTZ R10, R116, R9 ;  /* 0x00000009740a7220 */ /* 0x000fce0000410000 */
[----:B------:R-:W1:Y:S01]  /*3680*/  MUFU.EX2 R119, R119 ;  /* 0x0000007700777308 */ /* 0x000e620000000800 */
[----:B0-----:R-:W-:Y:S02]  /*3690*/  IMAD R103, R62, c[0x0][0x19c], R115 ;  /* 0x000067003e677a24 */ /* 0x001fe400078e0273 */
[----:B------:R-:W-:-:S03]  /*36a0*/  FMUL.RZ R115, R23, 0.15915493667125701904 ;  /* 0x3e22f98317737820 */ /* 0x000fc6000040c000 */
[----:B------:R-:W-:Y:S02]  /*36b0*/  IADD3 R3, R3, R103, RZ ;  /* 0x0000006703037210 */ /* 0x000fe40007ffe0ff */
[----:B------:R-:W-:Y:S01]  /*36c0*/  MUFU.SIN R104, R115 ;  /* 0x0000007300687308 */ /* 0x000fe20000000400 */
[----:B------:R-:W-:-:S07]  /*36d0*/  FMUL.FTZ R6, R116, R8 ;  /* 0x0000000874067220 */ /* 0x000fce0000410000 */
[----:B------:R0:W-:Y:S02]  /*36e0*/  MUFU.COS R103, R115 ;  /* 0x0000007300677308 */ /* 0x0001e40000000000 */
[----:B0-----:R-:W-:-:S06]  /*36f0*/  FMUL.FTZ R115, R109, R110 ;  /* 0x0000006e6d737220 */ /* 0x001fcc0000410000 */
[----:B------:R-:W0:Y:S01]  /*3700*/  MUFU.EX2 R121, R121 ;  /* 0x0000007900797308 */ /* 0x000e220000000800 */
[C---:B------:R-:W-:Y:S02]  /*3710*/  FFMA.FTZ R10, R115.reuse, R8, R10 ;  /* 0x00000008730a7223 */ /* 0x040fe4000001000a */
[----:B------:R-:W-:Y:S02]  /*3720*/  FFMA.FTZ R8, R115, R9, -R6 ;  /* 0x0000000973087223 */ /* 0x000fe40000010806 */
[----:B------:R-:W-:Y:S02]  /*3730*/  IMAD R23, R22, c[0x0][0x1a0], RZ ;  /* 0x0000680016177a24 */ /* 0x000fe400078e02ff */
[----:B-1----:R-:W-:Y:S02]  /*3740*/  FMUL.FTZ R118, R119, R118 ;  /* 0x0000007677767220 */ /* 0x002fe40000410000 */
[----:B------:R-:W-:Y:S02]  /*3750*/  FADD.FTZ R8, R91, R8 ;  /* 0x000000085b087221 */ /* 0x000fe40000010000 */
[----:B------:R-:W-:-:S02]  /*3760*/  FADD.FTZ R10, RZ, R10 ;  /* 0x0000000aff0a7221 */ /* 0x000fc40000010000 */
[----:B------:R-:W-:Y:S02]  /*3770*/  FMUL.FTZ R31, R25, R42 ;  /* 0x0000002a191f7220 */ /* 0x000fe40000410000 */
[----:B------:R-:W-:Y:S02]  /*3780*/  IMAD R127, R84, c[0x0][0x1a4], R23 ;  /* 0x00006900547f7a24 */ /* 0x000fe400078e0217 */
[----:B------:R-:W-:Y:S02]  /*3790*/  FMUL.FTZ R117, R119, R117 ;  /* 0x0000007577757220 */ /* 0x000fe40000410000 */
[----:B------:R-:W-:Y:S02]  /*37a0*/  FMUL.FTZ R11, R118, R8 ;  /* 0x00000008760b7220 */ /* 0x000fe40000410000 */
[----:B------:R-:W-:Y:S01]  /*37b0*/  IMAD.WIDE.U32 R22, R84, c[0x0][0x1a0], R2 ;  /* 0x0000680054167a25 */ /* 0x000fe200078e0002 */
[----:B------:R-:W1:Y:S03]  /*37c0*/  MUFU.EX2 R31, R31 ;  /* 0x0000001f001f7308 */ /* 0x000e660000000800 */
[----:B------:R-:W-:-:S02]  /*37d0*/  FMUL.FTZ R9, R118, R10 ;  /* 0x0000000a76097220 */ /* 0x000fc40000410000 */
[----:B------:R-:W-:Y:S02]  /*37e0*/  FMUL.FTZ R97, R25, R54 ;  /* 0x0000003619617220 */ /* 0x000fe40000410000 */
[----:B------:R-:W-:Y:S01]  /*37f0*/  FFMA.FTZ R11, R117, R10, R11 ;  /* 0x0000000a750b7223 */ /* 0x000fe2000001000b */
[----:B------:R-:W-:Y:S01]  /*3800*/  MUFU.SIN R102, R105 ;  /* 0x0000006900667308 */ /* 0x000fe20000000400 */
[----:B------:R-:W-:Y:S01]  /*3810*/  FMUL.FTZ R2, R21, R64 ;  /* 0x0000004015027220 */ /* 0x000fe20000410000 */
[----:B------:R-:W-:Y:S01]  /*3820*/  IADD3 R3, R23, R127, RZ ;  /* 0x0000007f17037210 */ /* 0x000fe20007ffe0ff */
[----:B------:R-:W-:Y:S02]  /*3830*/  FFMA.FTZ R9, R117, R8, -R9 ;  /* 0x0000000875097223 */ /* 0x000fe40000010809 */
[----:B------:R-:W-:Y:S02]  /*3840*/  FMUL.FTZ R21, R21, R76 ;  /* 0x0000004c15157220 */ /* 0x000fe40000410000 */
[C---:B------:R-:W-:Y:S01]  /*3850*/  FMUL.FTZ R24, R25.reuse, R40 ;  /* 0x0000002819187220 */ /* 0x040fe20000410000 */
[----:B------:R2:W-:Y:S01]  /*3860*/  MUFU.COS R101, R105 ;  /* 0x0000006900657308 */ /* 0x0005e20000000000 */
[----:B------:R-:W-:-:S02]  /*3870*/  FMUL.FTZ R29, R25, R38 ;  /* 0x00000026191d7220 */ /* 0x000fc40000410000 */
[C---:B------:R-:W-:Y:S02]  /*3880*/  FMUL.FTZ R27, R25.reuse, R36 ;  /* 0x00000024191b7220 */ /* 0x040fe40000410000 */
[C---:B------:R-:W-:Y:S02]  /*3890*/  FMUL.FTZ R28, R25.reuse, R34 ;  /* 0x00000022191c7220 */ /* 0x040fe40000410000 */
[C---:B------:R-:W-:Y:S02]  /*38a0*/  FMUL.FTZ R26, R25.reuse, R32 ;  /* 0x00000020191a7220 */ /* 0x040fe40000410000 */
[C---:B--2---:R-:W-:Y:S02]  /*38b0*/  FMUL.FTZ R105, R25.reuse, R0 ;  /* 0x0000000019697220 */ /* 0x044fe40000410000 */
[C---:B------:R-:W-:Y:S02]  /*38c0*/  FMUL.FTZ R23, R25.reuse, R64 ;  /* 0x0000004019177220 */ /* 0x040fe40000410000 */
[----:B------:R-:W-:-:S02]  /*38d0*/  FMUL.FTZ R4, R25, R66 ;  /* 0x0000004219047220 */ /* 0x000fc40000410000 */
[----:B0-----:R-:W-:Y:S02]  /*38e0*/  FMUL.FTZ R120, R121, R120 ;  /* 0x0000007879787220 */ /* 0x001fe40000410000 */
[----:B------:R-:W-:Y:S02]  /*38f0*/  FMUL.FTZ R25, R25, R76 ;  /* 0x0000004c19197220 */ /* 0x000fe40000410000 */
[----:B------:R-:W-:Y:S01]  /*3900*/  FADD.FTZ R11, RZ, R11 ;  /* 0x0000000bff0b7221 */ /* 0x000fe20000010000 */
[----:B------:R-:W0:Y:S01]  /*3910*/  MUFU.EX2 R97, R97 ;  /* 0x0000006100617308 */ /* 0x000e220000000800 */
[----:B------:R-:W-:Y:S02]  /*3920*/  FADD.FTZ R9, R90, R9 ;  /* 0x000000095a097221 */ /* 0x000fe40000010000 */
[----:B------:R-:W-:Y:S02]  /*3930*/  FMUL.RZ R21, R21, 0.15915493667125701904 ;  /* 0x3e22f98315157820 */ /* 0x000fe4000040c000 */
[----:B------:R-:W-:Y:S01]  /*3940*/  FMUL.RZ R127, R2, 0.15915493667125701904 ;  /* 0x3e22f983027f7820 */ /* 0x000fe2000040c000 */
[----:B------:R-:W-:Y:S01]  /*3950*/  LEA R2, P0, R22, c[0x0][0x228], 0x3 ;  /* 0x00008a0016027a11 */ /* 0x000fe200078018ff */
[----:B------:R-:W-:Y:S01]  /*3960*/  FMUL.FTZ R119, R121, R132 ;  /* 0x0000008479777220 */ /* 0x000fe20000410000 */
[----:B------:R-:W-:Y:S01]  /*3970*/  MUFU.EX2 R4, R4 ;  /* 0x0000000400047308 */ /* 0x000fe20000000800 */
[----:B------:R-:W-:-:S02]  /*3980*/  FMUL.FTZ R8, R120, R11 ;  /* 0x0000000b78087220 */ /* 0x000fc40000410000 */
[-C--:B------:R-:W-:Y:S01]  /*3990*/  FMUL.FTZ R10, R120, R9.reuse ;  /* 0x00000009780a7220 */ /* 0x080fe20000410000 */
[----:B------:R-:W-:Y:S01]  /*39a0*/  LEA.HI.X R3, R22, c[0x0][0x22c], R3, 0x3, P0 ;  /* 0x00008b0016037a11 */ /* 0x000fe200000f1c03 */
[----:B------:R-:W-:-:S03]  /*39b0*/  FFMA.FTZ R8, R119, R9, -R8 ;  /* 0x0000000977087223 */ /* 0x000fc60000010808 */
[----:B------:R-:W-:Y:S01]  /*39c0*/  MUFU.SIN R7, R12 ;  /* 0x0000000c00077308 */ /* 0x000fe20000000400 */
[----:B------:R-:W-:-:S07]  /*39d0*/  FFMA.FTZ R10, R119, R11, R10 ;  /* 0x0000000b770a7223 */ /* 0x000fce000001000a */
[----:B------:R-:W2:Y:S01]  /*39e0*/  MUFU.COS R107, R12 ;  /* 0x0000000c006b7308 */ /* 0x000ea20000000000 */
[----:B-1----:R-:W-:-:S07]  /*39f0*/  FMUL.FTZ R122, R31, R122 ;  /* 0x0000007a1f7a7220 */ /* 0x002fce0000410000 */
[----:B------:R-:W-:Y:S01]  /*3a00*/  MUFU.EX2 R25, R25 ;  /* 0x0000001900197308 */ /* 0x000fe20000000800 */
[----:B------:R-:W-:-:S07]  /*3a10*/  FADD.FTZ R8, R89, R8 ;  /* 0x0000000859087221 */ /* 0x000fce0000010000 */
[----:B------:R-:W1:Y:S01]  /*3a20*/  MUFU.COS R6, R21 ;  /* 0x0000001500067308 */ /* 0x000e620000000000 */
[----:B------:R-:W-:-:S07]  /*3a30*/  FADD.FTZ R10, RZ, R10 ;  /* 0x0000000aff0a7221 */ /* 0x000fce0000010000 */
[----:B------:R-:W3:Y:S08]  /*3a40*/  MUFU.EX2 R24, R24 ;  /* 0x0000001800187308 */ /* 0x000ef00000000800 */
[----:B------:R-:W4:Y:S01]  /*3a50*/  MUFU.EX2 R105, R105 ;  /* 0x0000006900697308 */ /* 0x000f220000000800 */
[----:B------:R-:W-:-:S07]  /*3a60*/  FMUL.FTZ R121, R31, R30 ;  /* 0x0000001e1f797220 */ /* 0x000fce0000410000 */
[----:B------:R-:W-:Y:S01]  /*3a70*/  MUFU.SIN R106, R127 ;  /* 0x0000007f006a7308 */ /* 0x000fe20000000400 */
[----:B------:R-:W-:-:S07]  /*3a80*/  FMUL.FTZ R11, R122, R8 ;  /* 0x000000087a0b7220 */ /* 0x000fce0000410000 */
[----:B------:R-:W-:Y:S08]  /*3a90*/  MUFU.COS R22, R127 ;  /* 0x0000007f00167308 */ /* 0x000ff00000000000 */
[----:B------:R-:W5:Y:S01]  /*3aa0*/  MUFU.EX2 R5, R23 ;  /* 0x0000001700057308 */ /* 0x000f620000000800 */
[----:B------:R-:W-:Y:S02]  /*3ab0*/  FMUL.FTZ R9, R122, R10 ;  /* 0x0000000a7a097220 */ /* 0x000fe40000410000 */
[----:B0-----:R-:W-:-:S02]  /*3ac0*/  FMUL.FTZ R130, R97, R130 ;  /* 0x0000008261827220 */ /* 0x001fc40000410000 */
[----:B------:R-:W-:Y:S02]  /*3ad0*/  FMUL.FTZ R128, R97, R128 ;  /* 0x0000008061807220 */ /* 0x000fe40000410000 */
[C---:B------:R-:W-:Y:S01]  /*3ae0*/  FFMA.FTZ R11, R121.reuse, R10, R11 ;  /* 0x0000000a790b7223 */ /* 0x040fe2000001000b */
[----:B------:R-:W0:Y:S01]  /*3af0*/  MUFU.EX2 R29, R29 ;  /* 0x0000001d001d7308 */ /* 0x000e220000000800 */
[C---:B--2---:R-:W-:Y:S02]  /*3b00*/  FMUL.FTZ R107, R4.reuse, R107 ;  /* 0x0000006b046b7220 */ /* 0x044fe40000410000 */
[----:B------:R-:W-:Y:S02]  /*3b10*/  FMUL.FTZ R108, R4, R7 ;  /* 0x00000007046c7220 */ /* 0x000fe40000410000 */
[----:B------:R-:W-:Y:S02]  /*3b20*/  FFMA.FTZ R9, R121, R8, -R9 ;  /* 0x0000000879097223 */ /* 0x000fe40000010809 */
[----:B-1----:R-:W-:-:S02]  /*3b30*/  FMUL.FTZ R109, R25, R6 ;  /* 0x00000006196d7220 */ /* 0x002fc40000410000 */
[-C--:B------:R-:W-:Y:S02]  /*3b40*/  FMUL.FTZ R4, R130, R113.reuse ;  /* 0x0000007182047220 */ /* 0x080fe40000410000 */
[----:B------:R-:W-:Y:S02]  /*3b50*/  FMUL.FTZ R6, R128, R113 ;  /* 0x0000007180067220 */ /* 0x000fe40000410000 */
[----:B---3--:R-:W-:Y:S02]  /*3b60*/  FMUL.FTZ R124, R24, R124 ;  /* 0x0000007c187c7220 */ /* 0x008fe40000410000 */
[C---:B----4-:R-:W-:Y:S02]  /*3b70*/  FMUL.FTZ R103, R105.reuse, R103 ;  /* 0x0000006769677220 */ /* 0x050fe40000410000 */
[----:B------:R-:W-:Y:S02]  /*3b80*/  FMUL.FTZ R104, R105, R104 ;  /* 0x0000006869687220 */ /* 0x000fe40000410000 */
[----:B------:R-:W-:-:S02]  /*3b90*/  FADD.FTZ R11, RZ, R11 ;  /* 0x0000000bff0b7221 */ /* 0x000fc40000010000 */
[C---:B-----5:R-:W-:Y:S02]  /*3ba0*/  FMUL.FTZ R105, R5.reuse, R22 ;  /* 0x0000001605697220 */ /* 0x060fe40000410000 */
[----:B------:R-:W-:Y:S02]  /*3bb0*/  FMUL.FTZ R106, R5, R106 ;  /* 0x0000006a056a7220 */ /* 0x000fe40000410000 */
[----:B------:R-:W-:Y:S02]  /*3bc0*/  FADD.FTZ R9, R88, R9 ;  /* 0x0000000958097221 */ /* 0x000fe40000010000 */
[-C--:B------:R-:W-:Y:S02]  /*3bd0*/  FFMA.FTZ R5, R128, R111.reuse, -R4 ;  /* 0x0000006f80057223 */ /* 0x080fe40000010804 */
[----:B------:R-:W-:Y:S02]  /*3be0*/  FFMA.FTZ R7, R130, R111, R6 ;  /* 0x0000006f82077223 */ /* 0x000fe40000010006 */
[----:B------:R-:W-:-:S02]  /*3bf0*/  FMUL.FTZ R123, R24, R123 ;  /* 0x0000007b187b7220 */ /* 0x000fc40000410000 */
[C---:B------:R-:W-:Y:S02]  /*3c00*/  FMUL.FTZ R8, R124.reuse, R11 ;  /* 0x0000000b7c087220 */ /* 0x040fe40000410000 */
[----:B------:R-:W-:Y:S02]  /*3c10*/  FMUL.FTZ R10, R124, R9 ;  /* 0x000000097c0a7220 */ /* 0x000fe40000410000 */
[C---:B------:R-:W-:Y:S01]  /*3c20*/  FMUL.FTZ R6, R114.reuse, R5 ;  /* 0x0000000572067220 */ /* 0x040fe20000410000 */
[----:B------:R-:W1:Y:S01]  /*3c30*/  MUFU.EX2 R27, R27 ;  /* 0x0000001b001b7308 */ /* 0x000e620000000800 */
[----:B------:R-:W-:Y:S02]  /*3c40*/  FMUL.FTZ R4, R114, R7 ;  /* 0x0000000772047220 */ /* 0x000fe40000410000 */
[C---:B------:R-:W-:Y:S02]  /*3c50*/  FFMA.FTZ R8, R123.reuse, R9, -R8 ;  /* 0x000000097b087223 */ /* 0x040fe40000010808 */
[----:B------:R-:W-:-:S02]  /*3c60*/  FFMA.FTZ R10, R123, R11, R10 ;  /* 0x0000000b7b0a7223 */ /* 0x000fc4000001000a */
[C---:B------:R-:W-:Y:S02]  /*3c70*/  FFMA.FTZ R6, R112.reuse, R7, R6 ;  /* 0x0000000770067223 */ /* 0x040fe40000010006 */
[----:B------:R-:W-:Y:S02]  /*3c80*/  FFMA.FTZ R4, R112, R5, -R4 ;  /* 0x0000000570047223 */ /* 0x000fe40000010804 */
[----:B0-----:R-:W-:Y:S02]  /*3c90*/  FMUL.FTZ R126, R29, R126 ;  /* 0x0000007e1d7e7220 */ /* 0x001fe40000410000 */
[----:B------:R-:W-:Y:S02]  /*3ca0*/  FADD.FTZ R8, R87, R8 ;  /* 0x0000000857087221 */ /* 0x000fe40000010000 */
[----:B------:R-:W-:Y:S02]  /*3cb0*/  FADD.FTZ R10, RZ, R10 ;  /* 0x0000000aff0a7221 */ /* 0x000fe40000010000 */
[----:B------:R-:W-:-:S02]  /*3cc0*/  FMUL.FTZ R5, R116, R6 ;  /* 0x0000000674057220 */ /* 0x000fc40000410000 */
[----:B------:R-:W-:Y:S02]  /*3cd0*/  FMUL.FTZ R7, R116, R4 ;  /* 0x0000000474077220 */ /* 0x000fe40000410000 */
[----:B------:R-:W-:Y:S02]  /*3ce0*/  FMUL.FTZ R125, R29, R125 ;  /* 0x0000007d1d7d7220 */ /* 0x000fe40000410000 */
[C---:B------:R-:W-:Y:S02]  /*3cf0*/  FMUL.FTZ R11, R126.reuse, R8 ;  /* 0x000000087e0b7220 */ /* 0x040fe40000410000 */
[----:B------:R-:W-:Y:S02]  /*3d00*/  FMUL.FTZ R9, R126, R10 ;  /* 0x0000000a7e097220 */ /* 0x000fe40000410000 */
[C---:B------:R-:W-:Y:S01]  /*3d10*/  FFMA.FTZ R5, R115.reuse, R4, -R5 ;  /* 0x0000000473057223 */ /* 0x040fe20000010805 */
[----:B------:R-:W0:Y:S01]  /*3d20*/  MUFU.EX2 R28, R28 ;  /* 0x0000001c001c7308 */ /* 0x000e220000000800 */
[----:B------:R-:W-:-:S02]  /*3d30*/  FFMA.FTZ R7, R115, R6, R7 ;  /* 0x0000000673077223 */ /* 0x000fc40000010007 */
[C---:B------:R-:W-:Y:S02]  /*3d40*/  FFMA.FTZ R11, R125.reuse, R10, R11 ;  /* 0x0000000a7d0b7223 */ /* 0x040fe4000001000b */
[----:B------:R-:W-:Y:S02]  /*3d50*/  FFMA.FTZ R9, R125, R8, -R9 ;  /* 0x000000087d097223 */ /* 0x000fe40000010809 */
[C---:B------:R-:W-:Y:S02]  /*3d60*/  FMUL.FTZ R6, R118.reuse, R5 ;  /* 0x0000000576067220 */ /* 0x040fe40000410000 */
[----:B------:R-:W-:Y:S02]  /*3d70*/  FMUL.FTZ R4, R118, R7 ;  /* 0x0000000776047220 */ /* 0x000fe40000410000 */
[----:B-1----:R-:W-:Y:S02]  /*3d80*/  FMUL.FTZ R98, R27, R98 ;  /* 0x000000621b627220 */ /* 0x002fe40000410000 */
[----:B------:R-:W-:-:S02]  /*3d90*/  FADD.FTZ R11, RZ, R11 ;  /* 0x0000000bff0b7221 */ /* 0x000fc40000010000 */
[----:B------:R-:W-:Y:S02]  /*3da0*/  FADD.FTZ R9, R86, R9 ;  /* 0x0000000956097221 */ /* 0x000fe40000010000 */
[C---:B------:R-:W-:Y:S02]  /*3db0*/  FFMA.FTZ R6, R117.reuse, R7, R6 ;  /* 0x0000000775067223 */ /* 0x040fe40000010006 */
[----:B------:R-:W-:Y:S02]  /*3dc0*/  FFMA.FTZ R4, R117, R5, -R4 ;  /* 0x0000000575047223 */ /* 0x000fe40000010804 */
[----:B------:R-:W-:Y:S02]  /*3dd0*/  FMUL.FTZ R97, R27, R20 ;  /* 0x000000141b617220 */ /* 0x000fe40000410000 */
[C---:B------:R-:W-:Y:S02]  /*3de0*/  FMUL.FTZ R8, R98.reuse, R11 ;  /* 0x0000000b62087220 */ /* 0x040fe40000410000 */
[----:B------:R-:W-:-:S02]  /*3df0*/  FMUL.FTZ R10, R98, R9 ;  /* 0x00000009620a7220 */ /* 0x000fc40000410000 */
[C---:B------:R-:W-:Y:S01]  /*3e00*/  FMUL.FTZ R5, R120.reuse, R6 ;  /* 0x0000000678057220 */ /* 0x040fe20000410000 */
[----:B------:R-:W1:Y:S01]  /*3e10*/  MUFU.EX2 R26, R26 ;  /* 0x0000001a001a7308 */ /* 0x000e620000000800 */
[-C--:B------:R-:W-:Y:S02]  /*3e20*/  FMUL.FTZ R7, R120, R4.reuse ;  /* 0x0000000478077220 */ /* 0x080fe40000410000 */
[C---:B------:R-:W-:Y:S02]  /*3e30*/  FFMA.FTZ R8, R97.reuse, R9, -R8 ;  /* 0x0000000961087223 */ /* 0x040fe40000010808 */
[----:B------:R-:W-:Y:S02]  /*3e40*/  FFMA.FTZ R10, R97, R11, R10 ;  /* 0x0000000b610a7223 */ /* 0x000fe4000001000a */
[C---:B------:R-:W-:Y:S02]  /*3e50*/  FFMA.FTZ R5, R119.reuse, R4, -R5 ;  /* 0x0000000477057223 */ /* 0x040fe40000010805 */
[----:B------:R-:W-:-:S02]  /*3e60*/  FFMA.FTZ R7, R119, R6, R7 ;  /* 0x0000000677077223 */ /* 0x000fc40000010007 */
[----:B0-----:R-:W-:Y:S02]  /*3e70*/  FMUL.FTZ R100, R28, R100 ;  /* 0x000000641c647220 */ /* 0x001fe40000410000 */
[----:B------:R-:W-:Y:S02]  /*3e80*/  FADD.FTZ R8, R85, R8 ;  /* 0x0000000855087221 */ /* 0x000fe40000010000 */
[----:B------:R-:W-:Y:S02]  /*3e90*/  FADD.FTZ R10, RZ, R10 ;  /* 0x0000000aff0a7221 */ /* 0x000fe40000010000 */
[C---:B------:R-:W-:Y:S02]  /*3ea0*/  FMUL.FTZ R6, R122.reuse, R5 ;  /* 0x000000057a067220 */ /* 0x040fe40000410000 */
[----:B------:R-:W-:Y:S02]  /*3eb0*/  FMUL.FTZ R4, R122, R7 ;  /* 0x000000077a047220 */ /* 0x000fe40000410000 */
[----:B------:R-:W-:-:S02]  /*3ec0*/  FMUL.FTZ R99, R28, R99 ;  /* 0x000000631c637220 */ /* 0x000fc40000410000 */
[C---:B------:R-:W-:Y:S02]  /*3ed0*/  FMUL.FTZ R11, R100.reuse, R8 ;  /* 0x00000008640b7220 */ /* 0x040fe40000410000 */
[-C--:B------:R-:W-:Y:S02]  /*3ee0*/  FMUL.FTZ R9, R100, R10.reuse ;  /* 0x0000000a64097220 */ /* 0x080fe40000410000 */
[C---:B------:R-:W-:Y:S02]  /*3ef0*/  FFMA.FTZ R6, R121.reuse, R7, R6 ;  /* 0x0000000779067223 */ /* 0x040fe40000010006 */
[----:B------:R-:W-:Y:S02]  /*3f00*/  FFMA.FTZ R4, R121, R5, -R4 ;  /* 0x0000000579047223 */ /* 0x000fe40000010804 */
[C---:B------:R-:W-:Y:S02]  /*3f10*/  FFMA.FTZ R11, R99.reuse, R10, R11 ;  /* 0x0000000a630b7223 */ /* 0x040fe4000001000b */
[----:B------:R-:W-:-:S02]  /*3f20*/  FFMA.FTZ R8, R99, R8, -R9 ;  /* 0x0000000863087223 */ /* 0x000fc40000010809 */
[C---:B------:R-:W-:Y:S02]  /*3f30*/  FMUL.FTZ R5, R124.reuse, R6 ;  /* 0x000000067c057220 */ /* 0x040fe40000410000 */
[----:B------:R-:W-:Y:S02]  /*3f40*/  FMUL.FTZ R7, R124, R4 ;  /* 0x000000047c077220 */ /* 0x000fe40000410000 */
[----:B-1----:R-:W-:Y:S02]  /*3f50*/  FMUL.FTZ R102, R26, R102 ;  /* 0x000000661a667220 */ /* 0x002fe40000410000 */
[----:B------:R-:W-:Y:S02]  /*3f60*/  FADD.FTZ R11, RZ, R11 ;  /* 0x0000000bff0b7221 */ /* 0x000fe40000010000 */
[----:B------:R-:W-:Y:S02]  /*3f70*/  FADD.FTZ R8, R83, R8 ;  /* 0x0000000853087221 */ /* 0x000fe40000010000 */
[----:B------:R-:W-:-:S02]  /*3f80*/  FFMA.FTZ R5, R123, R4, -R5 ;  /* 0x000000047b057223 */ /* 0x000fc40000010805 */
[----:B------:R-:W-:Y:S02]  /*3f90*/  FFMA.FTZ R7, R123, R6, R7 ;  /* 0x000000067b077223 */ /* 0x000fe40000010007 */
[----:B------:R-:W-:Y:S02]  /*3fa0*/  FMUL.FTZ R101, R26, R101 ;  /* 0x000000651a657220 */ /* 0x000fe40000410000 */
        /* <DEDUP_REMOVED lines=8> */
[----:B------:R-:W-:Y:S02]  /*4030*/  FADD.FTZ R8, R81, R8 ;  /* 0x0000000851087221 */ /* 0x000fe40000010000 */
[----:B------:R-:W-:-:S02]  /*4040*/  FADD.FTZ R10, RZ, R10 ;  /* 0x0000000aff0a7221 */ /* 0x000fc40000010000 */
[C---:B------:R-:W-:Y:S02]  /*4050*/  FMUL.FTZ R5, R98.reuse, R6 ;  /* 0x0000000662057220 */ /* 0x040fe40000410000 */
[----:B------:R-:W-:Y:S02]  /*4060*/  FMUL.FTZ R7, R98, R4 ;  /* 0x0000000462077220 */ /* 0x000fe40000410000 */
[C---:B------:R-:W-:Y:S02]  /*4070*/  FMUL.FTZ R11, R104.reuse, R8 ;  /* 0x00000008680b7220 */ /* 0x040fe40000410000 */
[----:B------:R-:W-:Y:S02]  /*4080*/  FMUL.FTZ R9, R104, R10 ;  /* 0x0000000a68097220 */ /* 0x000fe40000410000 */
[C---:B------:R-:W-:Y:S02]  /*4090*/  FFMA.FTZ R5, R97.reuse, R4, -R5 ;  /* 0x0000000461057223 */ /* 0x040fe40000010805 */
[----:B------:R-:W-:-:S02]  /*40a0*/  FFMA.FTZ R7, R97, R6, R7 ;  /* 0x0000000661077223 */ /* 0x000fc40000010007 */
[C---:B------:R-:W-:Y:S02]  /*40b0*/  FFMA.FTZ R11, R103.reuse, R10, R11 ;  /* 0x0000000a670b7223 */ /* 0x040fe4000001000b */
[----:B------:R-:W-:Y:S02]  /*40c0*/  FFMA.FTZ R8, R103, R8, -R9 ;  /* 0x0000000867087223 */ /* 0x000fe40000010809 */
[C---:B------:R-:W-:Y:S02]  /*40d0*/  FMUL.FTZ R6, R100.reuse, R5 ;  /* 0x0000000564067220 */ /* 0x040fe40000410000 */
[----:B------:R-:W-:Y:S02]  /*40e0*/  FMUL.FTZ R4, R100, R7 ;  /* 0x0000000764047220 */ /* 0x000fe40000410000 */
[----:B------:R-:W-:Y:S02]  /*40f0*/  FADD.FTZ R11, RZ, R11 ;  /* 0x0000000bff0b7221 */ /* 0x000fe40000010000 */
[----:B------:R-:W-:-:S02]  /*4100*/  FADD.FTZ R8, R79, R8 ;  /* 0x000000084f087221 */ /* 0x000fc40000010000 */
[C---:B------:R-:W-:Y:S02]  /*4110*/  FFMA.FTZ R6, R99.reuse, R7, R6 ;  /* 0x0000000763067223 */ /* 0x040fe40000010006 */
[----:B------:R-:W-:Y:S02]  /*4120*/  FFMA.FTZ R4, R99, R5, -R4 ;  /* 0x0000000563047223 */ /* 0x000fe40000010804 */
[C---:B------:R-:W-:Y:S02]  /*4130*/  FMUL.FTZ R9, R106.reuse, R11 ;  /* 0x0000000b6a097220 */ /* 0x040fe40000410000 */
[----:B------:R-:W-:Y:S02]  /*4140*/  FMUL.FTZ R10, R106, R8 ;  /* 0x000000086a0a7220 */ /* 0x000fe40000410000 */
[C---:B------:R-:W-:Y:S01]  /*4150*/  FMUL.FTZ R5, R102.reuse, R6 ;  /* 0x0000000666057220 */ /* 0x040fe20000410000 */
[----:B------:R-:W0:Y:S01]  /*4160*/  MUFU.SIN R110, R21 ;  /* 0x00000015006e7308 */ /* 0x000e220000000400 */
[----:B------:R-:W-:-:S02]  /*4170*/  FMUL.FTZ R7, R102, R4 ;  /* 0x0000000466077220 */ /* 0x000fc40000410000 */
[C---:B------:R-:W-:Y:S02]  /*4180*/  FFMA.FTZ R8, R105.reuse, R8, -R9 ;  /* 0x0000000869087223 */ /* 0x040fe40000010809 */
[----:B------:R-:W-:Y:S02]  /*4190*/  FFMA.FTZ R10, R105, R11, R10 ;  /* 0x0000000b690a7223 */ /* 0x000fe4000001000a */
[C---:B------:R-:W-:Y:S02]  /*41a0*/  FFMA.FTZ R5, R101.reuse, R4, -R5 ;  /* 0x0000000465057223 */ /* 0x040fe40000010805 */
[----:B------:R-:W-:Y:S02]  /*41b0*/  FFMA.FTZ R7, R101, R6, R7 ;  /* 0x0000000665077223 */ /* 0x000fe40000010007 */
[----:B------:R-:W-:Y:S02]  /*41c0*/  FADD.FTZ R8, R77, R8 ;  /* 0x000000084d087221 */ /* 0x000fe40000010000 */
[----:B------:R-:W-:-:S02]  /*41d0*/  FADD.FTZ R10, RZ, R10 ;  /* 0x0000000aff0a7221 */ /* 0x000fc40000010000 */
[C---:B------:R-:W-:Y:S02]  /*41e0*/  FMUL.FTZ R6, R104.reuse, R5 ;  /* 0x0000000568067220 */ /* 0x040fe40000410000 */
[----:B------:R-:W-:Y:S01]  /*41f0*/  FMUL.FTZ R4, R104, R7 ;  /* 0x0000000768047220 */ /* 0x000fe20000410000 */
[----:B------:R-:W-:Y:S01]  /*4200*/  STS.128 [R47.X16+0x600], R16 ;  /* 0x000600102f007388 */ /* 0x000fe2000000cc00 */
[----:B------:R-:W-:Y:S01]  /*4210*/  FMUL.FTZ R11, R108, R8 ;  /* 0x000000086c0b7220 */ /* 0x000fe20000410000 */
[----:B------:R-:W-:-:S06]  /*4220*/  NOP ;  /* 0x0000000000007918 */ /* 0x000fcc0000000000 */
[-C--:B------:R-:W-:Y:S01]  /*4230*/  FMUL.FTZ R9, R108, R10.reuse ;  /* 0x0000000a6c097220 */ /* 0x080fe20000410000 */
[----:B------:R-:W2:Y:S01]  /*4240*/  LDG.E.64 R2, [R2.64] ;  /* 0x0000000402027981 */ /* 0x000ea2000c1e1b00 */
[C---:B------:R-:W-:Y:S02]  /*4250*/  FFMA.FTZ R6, R103.reuse, R7, R6 ;  /* 0x0000000767067223 */ /* 0x040fe40000010006 */
[----:B------:R-:W-:Y:S02]  /*4260*/  FFMA.FTZ R4, R103, R5, -R4 ;  /* 0x0000000567047223 */ /* 0x000fe40000010804 */
[C---:B------:R-:W-:Y:S02]  /*4270*/  FFMA.FTZ R11, R107.reuse, R10, R11 ;  /* 0x0000000a6b0b7223 */ /* 0x040fe4000001000b */
[----:B------:R-:W-:Y:S02]  /*4280*/  FFMA.FTZ R8, R107, R8, -R9 ;  /* 0x000000086b087223 */ /* 0x000fe40000010809 */
[----:B------:R-:W-:-:S02]  /*4290*/  FMUL.FTZ R5, R106, R6 ;  /* 0x000000066a057220 */ /* 0x000fc40000410000 */
[----:B------:R-:W-:Y:S02]  /*42a0*/  FMUL.FTZ R7, R106, R4 ;  /* 0x000000046a077220 */ /* 0x000fe40000410000 */
[----:B0-----:R-:W-:Y:S02]  /*42b0*/  FMUL.FTZ R110, R25, R110 ;  /* 0x0000006e196e7220 */ /* 0x001fe40000410000 */
[----:B------:R-:W-:Y:S02]  /*42c0*/  FADD.FTZ R11, RZ, R11 ;  /* 0x0000000bff0b7221 */ /* 0x000fe40000010000 */
[----:B------:R-:W-:Y:S02]  /*42d0*/  FADD.FTZ R8, R75, R8 ;  /* 0x000000084b087221 */ /* 0x000fe40000010000 */
[C---:B------:R-:W-:Y:S02]  /*42e0*/  FFMA.FTZ R5, R105.reuse, R4, -R5 ;  /* 0x0000000469057223 */ /* 0x040fe40000010805 */
[----:B------:R-:W-:-:S02]  /*42f0*/  FFMA.FTZ R7, R105, R6, R7 ;  /* 0x0000000669077223 */ /* 0x000fc40000010007 */
[C---:B------:R-:W-:Y:S02]  /*4300*/  FMUL.FTZ R9, R110.reuse, R11 ;  /* 0x0000000b6e097220 */ /* 0x040fe40000410000 */
[-C--:B------:R-:W-:Y:S02]  /*4310*/  FMUL.FTZ R10, R110, R8.reuse ;  /* 0x000000086e0a7220 */ /* 0x080fe40000410000 */
[C---:B------:R-:W-:Y:S02]  /*4320*/  FMUL.FTZ R6, R108.reuse, R5 ;  /* 0x000000056c067220 */ /* 0x040fe40000410000 */
[----:B------:R-:W-:Y:S02]  /*4330*/  FMUL.FTZ R4, R108, R7 ;  /* 0x000000076c047220 */ /* 0x000fe40000410000 */
[C---:B------:R-:W-:Y:S02]  /*4340*/  FFMA.FTZ R8, R109.reuse, R8, -R9 ;  /* 0x000000086d087223 */ /* 0x040fe40000010809 */
[----:B------:R-:W-:-:S02]  /*4350*/  FFMA.FTZ R10, R109, R11, R10 ;  /* 0x0000000b6d0a7223 */ /* 0x000fc4000001000a */
[C---:B------:R-:W-:Y:S02]  /*4360*/  FFMA.FTZ R6, R107.reuse, R7, R6 ;  /* 0x000000076b067223 */ /* 0x040fe40000010006 */
[----:B------:R-:W-:Y:S02]  /*4370*/  FFMA.FTZ R4, R107, R5, -R4 ;  /* 0x000000056b047223 */ /* 0x000fe40000010804 */
[----:B------:R-:W-:Y:S02]  /*4380*/  FADD.FTZ R30, R73, R8 ;  /* 0x00000008491e7221 */ /* 0x000fe40000010000 */
[----:B------:R-:W-:Y:S02]  /*4390*/  FADD.FTZ R31, RZ, R10 ;  /* 0x0000000aff1f7221 */ /* 0x000fe40000010000 */
[C---:B------:R-:W-:Y:S02]  /*43a0*/  FMUL.FTZ R28, R110.reuse, R6 ;  /* 0x000000066e1c7220 */ /* 0x040fe40000410000 */
[-C--:B------:R-:W-:Y:S01]  /*43b0*/  FMUL.FTZ R5, R110, R4.reuse ;  /* 0x000000046e057220 */ /* 0x080fe20000410000 */
[----:B------:R-:W0:Y:S01]  /*43c0*/  SHFL.UP PT, R7, R30, 0x1, RZ ;  /* 0x042000001e077989 */ /* 0x000e2200000e00ff */
[----:B------:R-:W-:-:S02]  /*43d0*/  FFMA.FTZ R28, R109, R4, -R28 ;  /* 0x000000046d1c7223 */ /* 0x000fc4000001081c */
[----:B------:R-:W-:Y:S01]  /*43e0*/  FFMA.FTZ R5, R109, R6, R5 ;  /* 0x000000066d057223 */ /* 0x000fe20000010005 */
[----:B------:R-:W1:Y:S04]  /*43f0*/  SHFL.UP PT, R8, R31, 0x1, RZ ;  /* 0x042000001f087989 */ /* 0x000e6800000e00ff */
[----:B------:R-:W3:Y:S04]  /*4400*/  SHFL.UP PT, R4, R28, 0x1, RZ ;  /* 0x042000001c047989 */ /* 0x000ee800000e00ff */
[----:B------:R-:W4:Y:S01]  /*4410*/  SHFL.UP PT, R6, R5, 0x1, RZ ;  /* 0x0420000005067989 */ /* 0x000f2200000e00ff */
[----:B------:R-:W-:Y:S01]  /*4420*/  ISETP.GE.AND P0, PT, R47, 0x1, PT ;  /* 0x000000012f00780c */ /* 0x000fe20003f06270 */
[----:B0-----:R-:W-:-:S02]  /*4430*/  FMUL.FTZ R11, R5, R7 ;  /* 0x00000007050b7220 */ /* 0x001fc40000410000 */
[CC--:B-1----:R-:W-:Y:S02]  /*4440*/  FMUL.FTZ R10, R5.reuse, R8.reuse ;  /* 0x00000008050a7220 */ /* 0x0c2fe40000410000 */
[C---:B------:R-:W-:Y:S02]  /*4450*/  FFMA.FTZ R8, R28.reuse, R8, R11 ;  /* 0x000000081c087223 */ /* 0x040fe4000001000b */
[----:B------:R-:W-:Y:S02]  /*4460*/  FFMA.FTZ R11, R28, R7, -R10 ;  /* 0x000000071c0b7223 */ /* 0x000fe4000001080a */
[C---:B---3--:R-:W-:Y:S02]  /*4470*/  FMUL.FTZ R9, R5.reuse, R4 ;  /* 0x0000000405097220 */ /* 0x048fe40000410000 */
[----:B----4-:R-:W-:Y:S02]  /*4480*/  FMUL.FTZ R7, R5, R6 ;  /* 0x0000000605077220 */ /* 0x010fe40000410000 */
[----:B------:R-:W-:-:S02]  /*4490*/  @P0 FADD.FTZ R30, R30, R11 ;  /* 0x0000000b1e1e0221 */ /* 0x000fc40000010000 */
[C---:B------:R-:W-:Y:S02]  /*44a0*/  FFMA.FTZ R6, R28.reuse, R6, R9 ;  /* 0x000000061c067223 */ /* 0x040fe40000010009 */
[----:B------:R-:W-:Y:S02]  /*44b0*/  @P0 FADD.FTZ R31, R31, R8 ;  /* 0x000000081f1f0221 */ /* 0x000fe40000010000 */
[----:B------:R-:W-:Y:S01]  /*44c0*/  @P0 FFMA.FTZ R28, R28, R4, -R7 ;  /* 0x000000041c1c0223 */ /* 0x000fe20000010807 */
[----:B------:R-:W0:Y:S01]  /*44d0*/  SHFL.UP PT, R9, R30, 0x2, RZ ;  /* 0x044000001e097989 */ /* 0x000e2200000e00ff */
[----:B------:R-:W-:-:S03]  /*44e0*/  FSEL R6, R5, R6, !P0 ;  /* 0x0000000605067208 */ /* 0x000fc60004000000 */
        /* <DEDUP_REMOVED lines=8> */
[C---:B------:R-:W-:Y:S02]  /*4570*/  FFMA.FTZ R9, R28.reuse, R9, -R8 ;  /* 0x000000091c097223 */ /* 0x040fe40000010808 */
[-C--:B----4-:R-:W-:Y:S02]  /*4580*/  FFMA.FTZ R11, R28, R7.reuse, R4 ;  /* 0x000000071c0b7223 */ /* 0x090fe40000010004 */
[----:B------:R-:W-:-:S02]  /*4590*/  FMUL.FTZ R7, R6, R7 ;  /* 0x0000000706077220 */ /* 0x000fc40000410000 */
[----:B------:R-:W-:Y:S02]  /*45a0*/  @P0 FADD.FTZ R31, R31, R10 ;  /* 0x0000000a1f1f0221 */ /* 0x000fe40000010000 */
[----:B------:R-:W-:Y:S01]  /*45b0*/  @P0 FADD.FTZ R30, R30, R9 ;  /* 0x000000091e1e0221 */ /* 0x000fe20000010000 */
[----:B------:R-:W-:Y:S01]  /*45c0*/  FSEL R11, R6, R11, !P0 ;  /* 0x0000000b060b7208 */ /* 0x000fe20004000000 */
[----:B------:R-:W-:Y:S02]  /*45d0*/  @P0 FFMA.FTZ R28, R28, R5, -R7 ;  /* 0x000000051c1c0223 */ /* 0x000fe40000010807 */
[----:B------:R-:W0:Y:S04]  /*45e0*/  SHFL.UP PT, R7, R31, 0x4, RZ ;  /* 0x048000001f077989 */ /* 0x000e2800000e00ff */
[----:B------:R-:W1:Y:S04]  /*45f0*/  SHFL.UP PT, R6, R30, 0x4, RZ ;  /* 0x048000001e067989 */ /* 0x000e6800000e00ff */
[----:B------:R-:W3:Y:S04]  /*4600*/  SHFL.UP PT, R4, R28, 0x4, RZ ;  /* 0x048000001c047989 */ /* 0x000ee800000e00ff */
[----:B------:R-:W4:Y:S01]  /*4610*/  SHFL.UP PT, R5, R11, 0x4, RZ ;  /* 0x048000000b057989 */ /* 0x000f2200000e00ff */
[----:B------:R-:W-:Y:S01]  /*4620*/  ISETP.GE.AND P0, PT, R47, 0x4, PT ;  /* 0x000000042f00780c */ /* 0x000fe20003f06270 */
[----:B0-----:R-:W-:-:S02]  /*4630*/  FMUL.FTZ R13, R11, R7 ;  /* 0x000000070b0d7220 */ /* 0x001fc40000410000 */
[CC--:B-1----:R-:W-:Y:S02]  /*4640*/  FMUL.FTZ R10, R11.reuse, R6.reuse ;  /* 0x000000060b0a7220 */ /* 0x0c2fe40000410000 */
[C---:B------:R-:W-:Y:S02]  /*4650*/  FFMA.FTZ R13, R28.reuse, R6, -R13 ;  /* 0x000000061c0d7223 */ /* 0x040fe4000001080d */
[C---:B---3--:R-:W-:Y:S02]  /*4660*/  FMUL.FTZ R8, R11.reuse, R4 ;  /* 0x000000040b087220 */ /* 0x048fe40000410000 */
[C---:B------:R-:W-:Y:S02]  /*4670*/  FFMA.FTZ R10, R28.reuse, R7, R10 ;  /* 0x000000071c0a7223 */ /* 0x040fe4000001000a */
[-C--:B----4-:R-:W-:Y:S02]  /*4680*/  FMUL.FTZ R9, R11, R5.reuse ;  /* 0x000000050b097220 */ /* 0x090fe40000410000 */
[----:B------:R-:W-:-:S02]  /*4690*/  FFMA.FTZ R8, R28, R5, R8 ;  /* 0x000000051c087223 */ /* 0x000fc40000010008 */
[----:B------:R-:W-:Y:S02]  /*46a0*/  @P0 FFMA.FTZ R28, R28, R4, -R9 ;  /* 0x000000041c1c0223 */ /* 0x000fe40000010809 */
[----:B------:R-:W-:Y:S02]  /*46b0*/  @P0 FADD.FTZ R30, R30, R13 ;  /* 0x0000000d1e1e0221 */ /* 0x000fe40000010000 */
[----:B------:R-:W-:Y:S01]  /*46c0*/  @P0 FADD.FTZ R31, R31, R10 ;  /* 0x0000000a1f1f0221 */ /* 0x000fe20000010000 */
[----:B------:R-:W-:Y:S01]  /*46d0*/  FSEL R8, R11, R8, !P0 ;  /* 0x000000080b087208 */ /* 0x000fe20004000000 */
[----:B------:R-:W0:Y:S04]  /*46e0*/  SHFL.UP PT, R5, R28, 0x8, RZ ;  /* 0x050000001c057989 */ /* 0x000e2800000e00ff */
[----:B------:R-:W1:Y:S04]  /*46f0*/  SHFL.UP PT, R9, R30, 0x8, RZ ;  /* 0x050000001e097989 */ /* 0x000e6800000e00ff */
[----:B------:R-:W3:Y:S04]  /*4700*/  SHFL.UP PT, R11, R31, 0x8, RZ ;  /* 0x050000001f0b7989 */ /* 0x000ee800000e00ff */
[----:B------:R-:W4:Y:S01]  /*4710*/  SHFL.UP PT, R7, R8, 0x8, RZ ;  /* 0x0500000008077989 */ /* 0x000f2200000e00ff */
[----:B------:R-:W-:Y:S01]  /*4720*/  ISETP.GE.AND P1, PT, R47, 0x8, PT ;  /* 0x000000082f00780c */ /* 0x000fe20003f26270 */
[----:B0-----:R-:W-:-:S02]  /*4730*/  FMUL.FTZ R4, R8, R5 ;  /* 0x0000000508047220 */ /* 0x001fc40000410000 */
[C---:B-1----:R-:W-:Y:S02]  /*4740*/  FMUL.FTZ R10, R8.reuse, R9 ;  /* 0x00000009080a7220 */ /* 0x042fe40000410000 */
[-C--:B---3--:R-:W-:Y:S02]  /*4750*/  FMUL.FTZ R6, R8, R11.reuse ;  /* 0x0000000b08067220 */ /* 0x088fe40000410000 */
[C---:B------:R-:W-:Y:S02]  /*4760*/  FFMA.FTZ R10, R28.reuse, R11, R10 ;  /* 0x0000000b1c0a7223 */ /* 0x040fe4000001000a */
[-C--:B----4-:R-:W-:Y:S02]  /*4770*/  FFMA.FTZ R13, R28, R7.reuse, R4 ;  /* 0x000000071c0d7223 */ /* 0x090fe40000010004 */
[----:B------:R-:W-:Y:S02]  /*4780*/  FMUL.FTZ R7, R8, R7 ;  /* 0x0000000708077220 */ /* 0x000fe40000410000 */
[----:B------:R-:W-:-:S02]  /*4790*/  FFMA.FTZ R9, R28, R9, -R6 ;  /* 0x000000091c097223 */ /* 0x000fc40000010806 */
[----:B------:R-:W-:Y:S02]  /*47a0*/  @P1 FADD.FTZ R31, R31, R10 ;  /* 0x0000000a1f1f1221 */ /* 0x000fe40000010000 */
[----:B------:R-:W-:Y:S02]  /*47b0*/  @P1 FFMA.FTZ R28, R28, R5, -R7 ;  /* 0x000000051c1c1223 */ /* 0x000fe40000010807 */
[----:B------:R-:W-:Y:S01]  /*47c0*/  @P1 FADD.FTZ R30, R30, R9 ;  /* 0x000000091e1e1221 */ /* 0x000fe20000010000 */
[----:B------:R-:W-:Y:S01]  /*47d0*/  FSEL R29, R8, R13, !P1 ;  /* 0x0000000d081d7208 */ /* 0x000fe20004800000 */
[----:B------:R-:W0:Y:S01]  /*47e0*/  SHFL.UP PT, R24, R31, 0x10, RZ ;  /* 0x060000001f187989 */ /* 0x000e2200000e00ff */
[----:B------:R-:W-:-:S03]  /*47f0*/  ISETP.NE.AND P0, PT, R129, RZ, PT ;  /* 0x000000ff8100720c */ /* 0x000fc60003f05270 */
[----:B------:R-:W1:Y:S04]  /*4800*/  SHFL.UP PT, R21, R28, 0x10, RZ ;  /* 0x060000001c157989 */ /* 0x000e6800000e00ff */
        /* <DEDUP_REMOVED lines=9> */
[----:B------:R-:W-:Y:S01]  /*48a0*/  ISETP.NE.AND P1, PT, R47, 0x1f, PT ;  /* 0x0000001f2f00780c */ /* 0x000fe20003f25270 */
[C---:B-1----:R-:W-:Y:S02]  /*48b0*/  FMUL.FTZ R27, R29.reuse, R21 ;  /* 0x000000151d1b7220 */ /* 0x042fe40000410000 */
[-C--:B---3--:R-:W-:Y:S02]  /*48c0*/  FMUL.FTZ R127, R29, R23.reuse ;  /* 0x000000171d7f7220 */ /* 0x088fe40000410000 */
[C---:B------:R-:W-:Y:S02]  /*48d0*/  FFMA.FTZ R23, R28.reuse, R23, -R26 ;  /* 0x000000171c177223 */ /* 0x040fe4000001081a */
[----:B----4-:R-:W-:-:S02]  /*48e0*/  FFMA.FTZ R26, R28, R22, R27 ;  /* 0x000000161c1a7223 */ /* 0x010fc4000001001b */
[----:B------:R-:W-:Y:S02]  /*48f0*/  FMUL.FTZ R25, R29, R22 ;  /* 0x000000161d197220 */ /* 0x000fe40000410000 */
[C---:B------:R-:W-:Y:S01]  /*4900*/  FFMA.FTZ R24, R28.reuse, R24, R127 ;  /* 0x000000181c187223 */ /* 0x040fe2000001007f */
[----:B------:R-:W-:Y:S01]  /*4910*/  SHF.L.U32 R20, R47, 0x6, RZ ;  /* 0x000000062f147819 */ /* 0x000fe200000006ff */
[----:B------:R-:W-:Y:S01]  /*4920*/  @P0 FFMA.FTZ R28, R28, R21, -R25 ;  /* 0x000000151c1c0223 */ /* 0x000fe20000010819 */
[----:B------:R-:W-:Y:S01]  /*4930*/  FSEL R29, R29, R26, !P0 ;  /* 0x0000001a1d1d7208 */ /* 0x000fe20004000000 */
[----:B------:R-:W-:Y:S02]  /*4940*/  @P0 FADD.FTZ R30, R30, R23 ;  /* 0x000000171e1e0221 */ /* 0x000fe40000010000 */
[----:B------:R-:W-:Y:S01]  /*4950*/  @P0 FADD.FTZ R31, R31, R24 ;  /* 0x000000181f1f0221 */ /* 0x000fe20000010000 */
[----:B------:R-:W0:Y:S04]  /*4960*/  LDS.128 R4, [R20] ;  /* 0x0000000014047984 */ /* 0x000e280000000c00 */
[----:B------:R-:W-:Y:S04]  /*4970*/  LDS.128 R12, [R20+0x10] ;  /* 0x00001000140c7984 */ /* 0x000fe80000000c00 */
[----:B------:R-:W-:Y:S04]  /*4980*/  LDS.128 R16, [R20+0x20] ;  /* 0x0000200014107984 */ /* 0x000fe80000000c00 */
[----:B------:R-:W-:Y:S04]  /*4990*/  LDS.128 R20, [R20+0x30] ;  /* 0x0000300014147984 */ /* 0x000fe80000000c00 */
[----:B------:R-:W-:Y:S04]  /*49a0*/  @!P1 STS.128 [0x840], R28 ;  /* 0x0008401cff009388 */ /* 0x000fe80000000c00 */
[----:B------:R-:W-:Y:S01]  /*49b0*/  BAR.SYNC.DEFER_BLOCKING 0x0 ;  /* 0x0000000000007b1d */ /* 0x000fe20000010000 */
[----:B------:R-:W-:-:S02]  /*49c0*/  ISETP.NE.AND P0, PT, R47, RZ, PT ;  /* 0x000000ff2f00720c */ /* 0x000fc40003f05270 */
[----:B------:R-:W-:-:S11]  /*49d0*/  ISETP.NE.AND P2, PT, R49, RZ, PT ;  /* 0x000000ff3100720c */ /* 0x000fd60003f45270 */
[----:B-----5:R-:W-:Y:S04]  /*49e0*/  @!P0 STS.128 [0x860], R8 ;  /* 0x00086008ff008388 */ /* 0x020fe80000000c00 */
[----:B------:R-:W-:Y:S01]  /*49f0*/  LDS.128 R24, [0x840] ;  /* 0x00084000ff187984 */ /* 0x000fe20000000c00 */
[--C-:B0-----:R-:W-:Y:S02]  /*4a00*/  PRMT R153, RZ, 0x5410, R4.reuse ;  /* 0x00005410ff997816 */ /* 0x101fe40000000004 */
[----:B------:R-:W-:Y:S02]  /*4a10*/  PRMT R155, RZ, 0x7610, R4 ;  /* 0x00007610ff9b7816 */ /* 0x000fe40000000004 */
[--C-:B------:R-:W-:Y:S02]  /*4a20*/  PRMT R151, RZ, 0x5410, R5.reuse ;  /* 0x00005410ff977816 */ /* 0x100fe40000000005 */
[----:B------:R-:W-:Y:S01]  /*4a30*/  PRMT R156, RZ, 0x7610, R5 ;  /* 0x00007610ff9c7816 */ /* 0x000fe20000000005 */
[----:B------:R-:W-:Y:S06]  /*4a40*/  BAR.SYNC.DEFER_BLOCKING 0x0 ;  /* 0x0000000000007b1d */ /* 0x000fec0000010000 */
[----:B------:R-:W0:Y:S04]  /*4a50*/  SHFL.UP PT, R145, R29, 0x1, RZ ;  /* 0x042000001d917989 */ /* 0x000e2800000e00ff */
[----:B------:R-:W-:Y:S04]  /*4a60*/  @P2 LDS.64 R4, [0x868] ;  /* 0x00086800ff042984 */ /* 0x000fe80000000a00 */
[----:B------:R-:W1:Y:S04]  /*4a70*/  SHFL.UP PT, R143, R28, 0x1, RZ ;  /* 0x042000001c8f7989 */ /* 0x000e6800000e00ff */
[----:B------:R-:W3:Y:S04]  /*4a80*/  SHFL.UP PT, R127, R30, 0x1, RZ ;  /* 0x042000001e7f7989 */ /* 0x000ee800000e00ff */
[----:B------:R-:W4:Y:S01]  /*4a90*/  SHFL.UP PT, R137, R31, 0x1, RZ ;  /* 0x042000001f897989 */ /* 0x000f2200000e00ff */
[----:B------:R-:W-:-:S02]  /*4aa0*/  PRMT R154, RZ, 0x7610, R6 ;  /* 0x00007610ff9a7816 */ /* 0x000fc40000000006 */
[----:B0-----:R-:W-:Y:S02]  /*4ab0*/  @!P0 MOV R145, R9 ;  /* 0x0000000900918202 */ /* 0x001fe40000000f00 */
[--C-:B------:R-:W-:Y:S02]  /*4ac0*/  PRMT R146, RZ, 0x5410, R12.reuse ;  /* 0x00005410ff927816 */ /* 0x100fe4000000000c */
[----:B------:R-:W-:Y:S01]  /*4ad0*/  PRMT R150, RZ, 0x7610, R12 ;  /* 0x00007610ff967816 */ /* 0x000fe2000000000c */
[C---:B--2---:R-:W-:Y:S01]  /*4ae0*/  FMUL.FTZ R12, R154.reuse, R2 ;  /* 0x000000029a0c7220 */ /* 0x044fe20000410000 */
[--C-:B------:R-:W-:Y:S02]  /*4af0*/  PRMT R142, RZ, 0x5410, R13.reuse ;  /* 0x00005410ff8e7816 */ /* 0x100fe4000000000d */
[----:B------:R-:W-:Y:S01]  /*4b00*/  PRMT R148, RZ, 0x7610, R13 ;  /* 0x00007610ff947816 */ /* 0x000fe2000000000d */
[----:B------:R-:W-:Y:S01]  /*4b10*/  FMUL.FTZ R13, R154, R3 ;  /* 0x000000039a0d7220 */ /* 0x000fe20000410000 */
[----:B------:R-:W-:-:S02]  /*4b20*/  PRMT R133, RZ, 0x5410, R22 ;  /* 0x00005410ff857816 */ /* 0x000fc40000000016 */
[----:B------:R-:W-:Y:S02]  /*4b30*/  PRMT R134, RZ, 0x7610, R22 ;  /* 0x00007610ff867816 */ /* 0x000fe40000000016 */
[----:B-1----:R-:W-:Y:S02]  /*4b40*/  @!P0 MOV R143, R8 ;  /* 0x00000008008f8202 */ /* 0x002fe40000000f00 */
[----:B---3--:R-:W-:Y:S02]  /*4b50*/  @!P0 MOV R127, R10 ;  /* 0x0000000a007f8202 */ /* 0x008fe40000000f00 */
[----:B----4-:R-:W-:Y:S01]  /*4b60*/  @!P0 MOV R137, R11 ;  /* 0x0000000b00898202 */ /* 0x010fe20000000f00 */
[-C--:B------:R-:W-:Y:S02]  /*4b70*/  @P2 FMUL.FTZ R22, R5, R145.reuse ;  /* 0x0000009105162220 */ /* 0x080fe40000410000 */
[C---:B------:R-:W-:Y:S02]  /*4b80*/  @P2 FMUL.FTZ R154, R4.reuse, R145 ;  /* 0x00000091049a2220 */ /* 0x040fe40000410000 */
[----:B------:R-:W-:-:S02]  /*4b90*/  @P2 FFMA.FTZ R22, R4, R143, -R22 ;  /* 0x0000008f04162223 */ /* 0x000fc40000010816 */
[----:B------:R-:W-:Y:S02]  /*4ba0*/  @P2 FFMA.FTZ R154, R5, R143, R154 ;  /* 0x0000008f059a2223 */ /* 0x000fe4000001009a */
[----:B------:R-:W-:Y:S02]  /*4bb0*/  @P2 FADD.FTZ R127, R127, R22 ;  /* 0x000000167f7f2221 */ /* 0x000fe40000010000 */
[----:B------:R-:W-:Y:S02]  /*4bc0*/  @P2 FADD.FTZ R137, R137, R154 ;  /* 0x0000009a89892221 */ /* 0x000fe40000010000 */
[C---:B------:R-:W-:Y:S02]  /*4bd0*/  FMUL.FTZ R143, R130.reuse, R127 ;  /* 0x0000007f828f7220 */ /* 0x040fe40000410000 */
[-C--:B------:R-:W-:Y:S02]  /*4be0*/  FMUL.FTZ R130, R130, R137.reuse ;  /* 0x0000008982827220 */ /* 0x080fe40000410000 */
[----:B------:R-:W-:-:S02]  /*4bf0*/  FFMA.FTZ R143, R128, R137, R143 ;  /* 0x00000089808f7223 */ /* 0x000fc4000001008f */
[----:B------:R-:W-:Y:S02]  /*4c00*/  FFMA.FTZ R127, R128, R127, -R130 ;  /* 0x0000007f807f7223 */ /* 0x000fe40000010882 */
[CC--:B------:R-:W-:Y:S02]  /*4c10*/  FMUL.FTZ R137, R148.reuse, R3.reuse ;  /* 0x0000000394897220 */ /* 0x0c0fe40000410000 */
[----:B------:R-:W-:Y:S01]  /*4c20*/  FMUL.FTZ R148, R148, R2 ;  /* 0x0000000294947220 */ /* 0x000fe20000410000 */
[----:B------:R-:W-:Y:S01]  /*4c30*/  PRMT R135, RZ, 0x5410, R23 ;  /* 0x00005410ff877816 */ /* 0x000fe20000000017 */
[----:B------:R-:W-:Y:S01]  /*4c40*/  FADD.FTZ R130, RZ, R143 ;  /* 0x0000008fff827221 */ /* 0x000fe20000010000 */
[----:B------:R-:W-:Y:S01]  /*4c50*/  PRMT R136, RZ, 0x7610, R23 ;  /* 0x00007610ff887816 */ /* 0x000fe20000000017 */
[----:B------:R-:W-:Y:S01]  /*4c60*/  FADD.FTZ R128, R94, R127 ;  /* 0x0000007f5e807221 */ /* 0x000fe20000010000 */
[----:B------:R-:W-:Y:S01]  /*4c70*/  PRMT R144, RZ, 0x7610, R14 ;  /* 0x00007610ff907816 */ /* 0x000fe2000000000e */
[----:B------:R-:W-:-:S02]  /*4c80*/  FMUL.FTZ R23, R150, R3 ;  /* 0x0000000396177220 */ /* 0x000fc40000410000 */
[-C--:B------:R-:W-:Y:S02]  /*4c90*/  FMUL.FTZ R22, R150, R2.reuse ;  /* 0x0000000296167220 */ /* 0x080fe40000410000 */
[C---:B------:R-:W-:Y:S02]  /*4ca0*/  FFMA.FTZ R127, R142.reuse, R2, -R137 ;  /* 0x000000028e7f7223 */ /* 0x040fe40000010889 */
[----:B------:R-:W-:Y:S02]  /*4cb0*/  FFMA.FTZ R137, R142, R3, R148 ;  /* 0x000000038e897223 */ /* 0x000fe40000010094 */
[C---:B------:R-:W-:Y:S01]  /*4cc0*/  FMUL.FTZ R142, R113.reuse, R130 ;  /* 0x00000082718e7220 */ /* 0x040fe20000410000 */
[----:B------:R-:W-:Y:S01]  /*4cd0*/  PRMT R141, RZ, 0x5410, R14 ;  /* 0x00005410ff8d7816 */ /* 0x000fe2000000000e */
[----:B------:R-:W-:Y:S02]  /*4ce0*/  FMUL.FTZ R113, R113, R128 ;  /* 0x0000008071717220 */ /* 0x000fe40000410000 */
[----:B------:R-:W-:-:S02]  /*4cf0*/  FFMA.FTZ R23, R146, R2, -R23 ;  /* 0x0000000292177223 */ /* 0x000fc40000010817 */
[-C--:B------:R-:W-:Y:S02]  /*4d00*/  FFMA.FTZ R22, R146, R3.reuse, R22 ;  /* 0x0000000392167223 */ /* 0x080fe40000010016 */
[C---:B------:R-:W-:Y:S02]  /*4d10*/  FMUL.FTZ R143, R144.reuse, R3 ;  /* 0x00000003908f7220 */ /* 0x040fe40000410000 */
[----:B------:R-:W-:Y:S01]  /*4d20*/  FMUL.FTZ R146, R144, R2 ;  /* 0x0000000290927220 */ /* 0x000fe20000410000 */
[----:B------:R-:W-:Y:S01]  /*4d30*/  PRMT R140, RZ, 0x7610, R15 ;  /* 0x00007610ff8c7816 */ /* 0x000fe2000000000f */
[C---:B------:R-:W-:Y:S02]  /*4d40*/  FFMA.FTZ R144, R111.reuse, R128, -R142 ;  /* 0x000000806f907223 */ /* 0x040fe4000001088e */
[----:B------:R-:W-:Y:S02]  /*4d50*/  FFMA.FTZ R113, R111, R130, R113 ;  /* 0x000000826f717223 */ /* 0x000fe40000010071 */
[----:B------:R-:W-:-:S02]  /*4d60*/  FFMA.FTZ R111, R141, R2, -R143 ;  /* 0x000000028d6f7223 */ /* 0x000fc4000001088f */
[-C--:B------:R-:W-:Y:S01]  /*4d70*/  FFMA.FTZ R142, R141, R3.reuse, R146 ;  /* 0x000000038d8e7223 */ /* 0x080fe20000010092 */
[----:B------:R-:W-:Y:S01]  /*4d80*/  PRMT R138, RZ, 0x5410, R15 ;  /* 0x00005410ff8a7816 */ /* 0x000fe2000000000f */
[----:B------:R-:W-:Y:S02]  /*4d90*/  FADD.FTZ R141, R93, R144 ;  /* 0x000000905d8d7221 */ /* 0x000fe40000010000 */
[----:B------:R-:W-:Y:S02]  /*4da0*/  FADD.FTZ R113, RZ, R113 ;  /* 0x00000071ff717221 */ /* 0x000fe40000010000 */
[C---:B------:R-:W-:Y:S02]  /*4db0*/  FMUL.FTZ R145, R140.reuse, R3 ;  /* 0x000000038c917220 */ /* 0x040fe40000410000 */
[----:B------:R-:W-:Y:S02]  /*4dc0*/  FMUL.FTZ R144, R140, R2 ;  /* 0x000000028c907220 */ /* 0x000fe40000410000 */
[C---:B------:R-:W-:Y:S01]  /*4dd0*/  FMUL.FTZ R143, R114.reuse, R141 ;  /* 0x0000008d728f7220 */ /* 0x040fe20000410000 */
[----:B------:R-:W-:Y:S01]  /*4de0*/  PRMT R139, RZ, 0x7610, R16 ;  /* 0x00007610ff8b7816 */ /* 0x000fe20000000010 */
[----:B------:R-:W-:-:S02]  /*4df0*/  FMUL.FTZ R140, R114, R113 ;  /* 0x00000071728c7220 */ /* 0x000fc40000410000 */
[CC--:B------:R-:W-:Y:S02]  /*4e00*/  FFMA.FTZ R114, R138.reuse, R2.reuse, -R145 ;  /* 0x000000028a727223 */ /* 0x0c0fe40000010891 */
[----:B------:R-:W-:Y:S02]  /*4e10*/  FFMA.FTZ R138, R138, R3, R144 ;  /* 0x000000038a8a7223 */ /* 0x000fe40000010090 */
[C---:B------:R-:W-:Y:S02]  /*4e20*/  FFMA.FTZ R144, R112.reuse, R113, R143 ;  /* 0x0000007170907223 */ /* 0x040fe4000001008f */
[----:B------:R-:W-:Y:S01]  /*4e30*/  FFMA.FTZ R143, R112, R141, -R140 ;  /* 0x0000008d708f7223 */ /* 0x000fe2000001088c */
[----:B------:R-:W-:Y:S01]  /*4e40*/  PRMT R149, RZ, 0x5410, R6 ;  /* 0x00005410ff957816 */ /* 0x000fe20000000006 */
[C---:B------:R-:W-:Y:S02]  /*4e50*/  FMUL.FTZ R145, R139.reuse, R3 ;  /* 0x000000038b917220 */ /* 0x040fe40000410000 */
[----:B------:R-:W-:Y:S01]  /*4e60*/  FMUL.FTZ R146, R139, R2 ;  /* 0x000000028b927220 */ /* 0x000fe20000410000 */
[----:B------:R-:W-:Y:S01]  /*4e70*/  PRMT R6, RZ, 0x5410, R16 ;  /* 0x00005410ff067816 */ /* 0x000fe20000000010 */
[----:B------:R-:W-:-:S02]  /*4e80*/  FADD.FTZ R139, RZ, R144 ;  /* 0x00000090ff8b7221 */ /* 0x000fc40000010000 */
[----:B------:R-:W-:Y:S01]  /*4e90*/  FADD.FTZ R140, R92, R143 ;  /* 0x0000008f5c8c7221 */ /* 0x000fe20000010000 */
[----:B------:R-:W-:Y:S01]  /*4ea0*/  PRMT R28, RZ, 0x7610, R17 ;  /* 0x00007610ff1c7816 */ /* 0x000fe20000000011 */
[C---:B------:R-:W-:Y:S01]  /*4eb0*/  FMUL.FTZ R143, R116.reuse, R139 ;  /* 0x0000008b748f7220 */ /* 0x040fe20000410000 */
[--C-:B------:R-:W-:Y:S01]  /*4ec0*/  PRMT R147, RZ, 0x5410, R7.reuse ;  /* 0x00005410ff937816 */ /* 0x100fe20000000007 */
[----:B------:R-:W-:Y:S01]  /*4ed0*/  FMUL.FTZ R144, R116, R140 ;  /* 0x0000008c74907220 */ /* 0x000fe20000410000 */
[----:B------:R-:W-:Y:S01]  /*4ee0*/  PRMT R152, RZ, 0x7610, R7 ;  /* 0x00007610ff987816 */ /* 0x000fe20000000007 */
[C---:B------:R-:W-:Y:S01]  /*4ef0*/  FFMA.FTZ R112, R6.reuse, R2, -R145 ;  /* 0x0000000206707223 */ /* 0x040fe20000010891 */
[----:B------:R-:W-:Y:S01]  /*4f00*/  PRMT R7, RZ, 0x5410, R17 ;  /* 0x00005410ff077816 */ /* 0x000fe20000000011 */
[-C--:B------:R-:W-:Y:S02]  /*4f10*/  FFMA.FTZ R6, R6, R3.reuse, R146 ;  /* 0x0000000306067223 */ /* 0x080fe40000010092 */
[----:B------:R-:W-:-:S02]  /*4f20*/  FMUL.FTZ R145, R28, R3 ;  /* 0x000000031c917220 */ /* 0x000fc40000410000 */
[----:B------:R-:W-:Y:S02]  /*4f30*/  FMUL.FTZ R146, R28, R2 ;  /* 0x000000021c927220 */ /* 0x000fe40000410000 */
[C---:B------:R-:W-:Y:S01]  /*4f40*/  FFMA.FTZ R116, R115.reuse, R140, -R143 ;  /* 0x0000008c73747223 */ /* 0x040fe2000001088f */
[----:B------:R-:W-:Y:S01]  /*4f50*/  PRMT R29, RZ, 0x5410, R18 ;  /* 0x00005410ff1d7816 */ /* 0x000fe20000000012 */
[----:B------:R-:W-:Y:S01]  /*4f60*/  FFMA.FTZ R144, R115, R139, R144 ;  /* 0x0000008b73907223 */ /* 0x000fe20000010090 */
[----:B------:R-:W-:Y:S01]  /*4f70*/  PRMT R18, RZ, 0x7610, R18 ;  /* 0x00007610ff127816 */ /* 0x000fe20000000012 */
[C---:B------:R-:W-:Y:S02]  /*4f80*/  FFMA.FTZ R28, R7.reuse, R2, -R145 ;  /* 0x00000002071c7223 */ /* 0x040fe40000010891 */
[----:B------:R-:W-:Y:S02]  /*4f90*/  FFMA.FTZ R115, R7, R3, R146 ;  /* 0x0000000307737223 */ /* 0x000fe40000010092 */
[----:B------:R-:W-:-:S02]  /*4fa0*/  FADD.FTZ R116, R91, R116 ;  /* 0x000000745b747221 */ /* 0x000fc40000010000 */
[----:B------:R-:W-:Y:S02]  /*4fb0*/  FADD.FTZ R7, RZ, R144 ;  /* 0x00000090ff077221 */ /* 0x000fe40000010000 */
[----:B------:R-:W-:Y:S02]  /*4fc0*/  FMUL.FTZ R143, R18, R3 ;  /* 0x00000003128f7220 */ /* 0x000fe40000410000 */
[C---:B------:R-:W-:Y:S02]  /*4fd0*/  FMUL.FTZ R144, R118.reuse, R116 ;  /* 0x0000007476907220 */ /* 0x040fe40000410000 */
[----:B------:R-:W-:Y:S02]  /*4fe0*/  FMUL.FTZ R118, R118, R7 ;  /* 0x0000000776767220 */ /* 0x000fe40000410000 */
[-C--:B------:R-:W-:Y:S02]  /*4ff0*/  FMUL.FTZ R146, R18, R2.reuse ;  /* 0x0000000212927220 */ /* 0x080fe40000410000 */
[----:B------:R-:W-:-:S02]  /*5000*/  FFMA.FTZ R18, R29, R2, -R143 ;  /* 0x000000021d127223 */ /* 0x000fc4000001088f */
[C---:B------:R-:W-:Y:S02]  /*5010*/  FFMA.FTZ R144, R117.reuse, R7, R144 ;  /* 0x0000000775907223 */ /* 0x040fe40000010090 */
[----:B------:R-:W-:Y:S02]  /*5020*/  FFMA.FTZ R143, R117, R116, -R118 ;  /* 0x00000074758f7223 */ /* 0x000fe40000010876 */
[----:B------:R-:W-:Y:S02]  /*5030*/  FADD.FTZ R117, RZ, R144 ;  /* 0x00000090ff757221 */ /* 0x000fe40000010000 */
[----:B------:R-:W-:Y:S02]  /*5040*/  FADD.FTZ R118, R90, R143 ;  /* 0x0000008f5a767221 */ /* 0x000fe40000010000 */
[CC--:B------:R-:W-:Y:S01]  /*5050*/  FMUL.FTZ R143, R120.reuse, R117.reuse ;  /* 0x00000075788f7220 */ /* 0x0c0fe20000410000 */
[--C-:B------:R-:W-:Y:S01]  /*5060*/  PRMT R132, RZ, 0x5410, R21.reuse ;  /* 0x00005410ff847816 */ /* 0x100fe20000000015 */
[-C--:B------:R-:W-:Y:S01]  /*5070*/  FMUL.FTZ R120, R120, R118.reuse ;  /* 0x0000007678787220 */ /* 0x080fe20000410000 */
[----:B------:R-:W-:Y:S01]  /*5080*/  PRMT R21, RZ, 0x7610, R21 ;  /* 0x00007610ff157816 */ /* 0x000fe20000000015 */
[C---:B------:R-:W-:Y:S01]  /*5090*/  FFMA.FTZ R144, R119.reuse, R118, -R143 ;  /* 0x0000007677907223 */ /* 0x040fe2000001088f */
[--C-:B------:R-:W-:Y:S01]  /*50a0*/  PRMT R30, RZ, 0x5410, R19.reuse ;  /* 0x00005410ff1e7816 */ /* 0x100fe20000000013 */
[----:B------:R-:W-:Y:S01]  /*50b0*/  FFMA.FTZ R120, R119, R117, R120 ;  /* 0x0000007577787223 */ /* 0x000fe20000010078 */
[----:B------:R-:W-:Y:S01]  /*50c0*/  PRMT R19, RZ, 0x7610, R19 ;  /* 0x00007610ff137816 */ /* 0x000fe20000000013 */
[----:B------:R-:W-:-:S02]  /*50d0*/  FMUL.FTZ R119, R21, R3 ;  /* 0x0000000315777220 */ /* 0x000fc40000410000 */
[----:B------:R-:W-:Y:S01]  /*50e0*/  FADD.FTZ R120, RZ, R120 ;  /* 0x00000078ff787221 */ /* 0x000fe20000010000 */
[--C-:B------:R-:W-:Y:S01]  /*50f0*/  PRMT R31, RZ, 0x5410, R20.reuse ;  /* 0x00005410ff1f7816 */ /* 0x100fe20000000014 */
[-C--:B------:R-:W-:Y:S01]  /*5100*/  FMUL.FTZ R143, R21, R2.reuse ;  /* 0x00000002158f7220 */ /* 0x080fe20000410000 */
[----:B------:R-:W-:Y:S01]  /*5110*/  PRMT R20, RZ, 0x7610, R20 ;  /* 0x00007610ff147816 */ /* 0x000fe20000000014 */
[----:B------:R-:W-:Y:S02]  /*5120*/  FMUL.FTZ R145, R19, R3 ;  /* 0x0000000313917220 */ /* 0x000fe40000410000 */
[----:B------:R-:W-:Y:S02]  /*5130*/  FADD.FTZ R144, R89, R144 ;  /* 0x0000009059907221 */ /* 0x000fe40000010000 */
[----:B------:R-:W-:Y:S02]  /*5140*/  FFMA.FTZ R21, R132, R2, -R119 ;  /* 0x0000000284157223 */ /* 0x000fe40000010877 */
[----:B------:R-:W-:-:S02]  /*5150*/  FMUL.FTZ R119, R122, R120 ;  /* 0x000000787a777220 */ /* 0x000fc40000410000 */
[-C--:B------:R-:W-:Y:S02]  /*5160*/  FFMA.FTZ R29, R29, R3.reuse, R146 ;  /* 0x000000031d1d7223 */ /* 0x080fe40000010092 */
[-C--:B------:R-:W-:Y:S02]  /*5170*/  FMUL.FTZ R146, R19, R2.reuse ;  /* 0x0000000213927220 */ /* 0x080fe40000410000 */
[----:B------:R-:W-:Y:S02]  /*5180*/  FFMA.FTZ R19, R30, R2, -R145 ;  /* 0x000000021e137223 */ /* 0x000fe40000010891 */
[----:B------:R-:W-:Y:S02]  /*5190*/  FMUL.FTZ R122, R122, R144 ;  /* 0x000000907a7a7220 */ /* 0x000fe40000410000 */
[-C--:B------:R-:W-:Y:S02]  /*51a0*/  FFMA.FTZ R132, R132, R3.reuse, R143 ;  /* 0x0000000384847223 */ /* 0x080fe4000001008f */
[----:B------:R-:W-:-:S02]  /*51b0*/  FMUL.FTZ R145, R20, R3 ;  /* 0x0000000314917220 */ /* 0x000fc40000410000 */
[C---:B------:R-:W-:Y:S02]  /*51c0*/  FFMA.FTZ R143, R121.reuse, R144, -R119 ;  /* 0x00000090798f7223 */ /* 0x040fe40000010877 */
[----:B------:R-:W-:Y:S02]  /*51d0*/  FFMA.FTZ R30, R30, R3, R146 ;  /* 0x000000031e1e7223 */ /* 0x000fe40000010092 */
[----:B------:R-:W-:Y:S02]  /*51e0*/  FMUL.FTZ R146, R20, R2 ;  /* 0x0000000214927220 */ /* 0x000fe40000410000 */
[----:B------:R-:W-:Y:S02]  /*51f0*/  FFMA.FTZ R121, R121, R120, R122 ;  /* 0x0000007879797223 */ /* 0x000fe4000001007a */
[----:B------:R-:W-:Y:S02]  /*5200*/  FFMA.FTZ R20, R31, R2, -R145 ;  /* 0x000000021f147223 */ /* 0x000fe40000010891 */
[----:B------:R-:W-:-:S02]  /*5210*/  FADD.FTZ R122, R88, R143 ;  /* 0x0000008f587a7221 */ /* 0x000fc40000010000 */
[CC--:B------:R-:W-:Y:S02]  /*5220*/  FMUL.FTZ R145, R134.reuse, R3.reuse ;  /* 0x0000000386917220 */ /* 0x0c0fe40000410000 */
[----:B------:R-:W-:Y:S02]  /*5230*/  FMUL.FTZ R134, R134, R2 ;  /* 0x0000000286867220 */ /* 0x000fe40000410000 */
[----:B------:R-:W-:Y:S02]  /*5240*/  FFMA.FTZ R31, R31, R3, R146 ;  /* 0x000000031f1f7223 */ /* 0x000fe40000010092 */
[----:B------:R-:W-:Y:S02]  /*5250*/  FADD.FTZ R121, RZ, R121 ;  /* 0x00000079ff797221 */ /* 0x000fe40000010000 */
[----:B------:R-:W-:Y:S02]  /*5260*/  FMUL.FTZ R146, R124, R122 ;  /* 0x0000007a7c927220 */ /* 0x000fe40000410000 */
[----:B------:R-:W-:-:S02]  /*5270*/  FFMA.FTZ R119, R133, R2, -R145 ;  /* 0x0000000285777223 */ /* 0x000fc40000010891 */
[----:B------:R-:W-:Y:S02]  /*5280*/  FFMA.FTZ R133, R133, R3, R134 ;  /* 0x0000000385857223 */ /* 0x000fe40000010086 */
[-C--:B------:R-:W-:Y:S02]  /*5290*/  FMUL.FTZ R134, R124, R121.reuse ;  /* 0x000000797c867220 */ /* 0x080fe40000410000 */
[----:B------:R-:W-:Y:S02]  /*52a0*/  FFMA.FTZ R146, R123, R121, R146 ;  /* 0x000000797b927223 */ /* 0x000fe40000010092 */
[-C--:B------:R-:W-:Y:S02]  /*52b0*/  FMUL.FTZ R17, R155, R3.reuse ;  /* 0x000000039b117220 */ /* 0x080fe40000410000 */
[-C--:B------:R-:W-:Y:S02]  /*52c0*/  FMUL.FTZ R15, R156, R3.reuse ;  /* 0x000000039c0f7220 */ /* 0x080fe40000410000 */
[----:B------:R-:W-:-:S02]  /*52d0*/  FMUL.FTZ R4, R152, R3 ;  /* 0x0000000398047220 */ /* 0x000fc40000410000 */
[----:B------:R-:W-:Y:S02]  /*52e0*/  FMUL.FTZ R143, R136, R3 ;  /* 0x00000003888f7220 */ /* 0x000fe40000410000 */
[----:B------:R-:W-:Y:S01]  /*52f0*/  FFMA.FTZ R134, R123, R122, -R134 ;  /* 0x0000007a7b867223 */ /* 0x000fe20000010886 */
[----:B------:R-:W-:Y:S01]  /*5300*/  ISETP.NE.AND P0, PT, R49, RZ, PT ;  /* 0x000000ff3100720c */ /* 0x000fe20003f05270 */
[----:B------:R-:W-:Y:S02]  /*5310*/  FADD.FTZ R123, RZ, R146 ;  /* 0x00000092ff7b7221 */ /* 0x000fe40000010000 */
[-C--:B------:R-:W-:Y:S02]  /*5320*/  FMUL.FTZ R16, R155, R2.reuse ;  /* 0x000000029b107220 */ /* 0x080fe40000410000 */
[-C--:B------:R-:W-:Y:S02]  /*5330*/  FMUL.FTZ R14, R156, R2.reuse ;  /* 0x000000029c0e7220 */ /* 0x080fe40000410000 */
[----:B------:R-:W-:-:S02]  /*5340*/  FMUL.FTZ R152, R152, R2 ;  /* 0x0000000298987220 */ /* 0x000fc40000410000 */
[-C--:B------:R-:W-:Y:S02]  /*5350*/  FMUL.FTZ R136, R136, R2.reuse ;  /* 0x0000000288887220 */ /* 0x080fe40000410000 */
[----:B------:R-:W-:Y:S02]  /*5360*/  FMUL.FTZ R145, R25, R11 ;  /* 0x0000000b19917220 */ /* 0x000fe40000410000 */
[-C--:B------:R-:W-:Y:S02]  /*5370*/  FFMA.FTZ R17, R153, R2.reuse, -R17 ;  /* 0x0000000299117223 */ /* 0x080fe40000010811 */
[-C--:B------:R-:W-:Y:S02]  /*5380*/  FFMA.FTZ R15, R151, R2.reuse, -R15 ;  /* 0x00000002970f7223 */ /* 0x080fe4000001080f */
[-C--:B------:R-:W-:Y:S02]  /*5390*/  FFMA.FTZ R13, R149, R2.reuse, -R13 ;  /* 0x00000002950d7223 */ /* 0x080fe4000001080d */
[----:B------:R-:W-:-:S02]  /*53a0*/  FFMA.FTZ R5, R147, R2, -R4 ;  /* 0x0000000293057223 */ /* 0x000fc40000010804 */
[----:B------:R-:W-:Y:S02]  /*53b0*/  FFMA.FTZ R124, R135, R2, -R143 ;  /* 0x00000002877c7223 */ /* 0x000fe4000001088f */
[----:B------:R-:W-:Y:S02]  /*53c0*/  FADD.FTZ R143, R87, R134 ;  /* 0x00000086578f7221 */ /* 0x000fe40000010000 */
[----:B------:R-:W-:Y:S02]  /*53d0*/  FMUL.FTZ R2, R126, R123 ;  /* 0x0000007b7e027220 */ /* 0x000fe40000410000 */
[-C--:B------:R-:W-:Y:S02]  /*53e0*/  FFMA.FTZ R16, R153, R3.reuse, R16 ;  /* 0x0000000399107223 */ /* 0x080fe40000010010 */
[-C--:B------:R-:W-:Y:S02]  /*53f0*/  FFMA.FTZ R14, R151, R3.reuse, R14 ;  /* 0x00000003970e7223 */ /* 0x080fe4000001000e */
[----:B------:R-:W-:-:S02]  /*5400*/  FFMA.FTZ R12, R149, R3, R12 ;  /* 0x00000003950c7223 */ /* 0x000fc4000001000c */
[-C--:B------:R-:W-:Y:S02]  /*5410*/  FFMA.FTZ R4, R147, R3.reuse, R152 ;  /* 0x0000000393047223 */ /* 0x080fe40000010098 */
[----:B------:R-:W-:Y:S02]  /*5420*/  FFMA.FTZ R135, R135, R3, R136 ;  /* 0x0000000387877223 */ /* 0x000fe40000010088 */
[-C--:B------:R-:W-:Y:S02]  /*5430*/  FFMA.FTZ R145, R24, R10.reuse, -R145 ;  /* 0x0000000a18917223 */ /* 0x080fe40000010891 */
[C---:B------:R-:W-:Y:S02]  /*5440*/  FMUL.FTZ R10, R25.reuse, R10 ;  /* 0x0000000a190a7220 */ /* 0x040fe40000410000 */
[C---:B------:R-:W-:Y:S02]  /*5450*/  FMUL.FTZ R3, R25.reuse, R9 ;  /* 0x0000000919037220 */ /* 0x040fe40000410000 */
[----:B------:R-:W-:-:S02]  /*5460*/  FMUL.FTZ R25, R25, R8 ;  /* 0x0000000819197220 */ /* 0x000fc40000410000 */
[-C--:B------:R-:W-:Y:S02]  /*5470*/  FMUL.FTZ R126, R126, R143.reuse ;  /* 0x0000008f7e7e7220 */ /* 0x080fe40000410000 */
[C---:B------:R-:W-:Y:S02]  /*5480*/  FFMA.FTZ R147, R125.reuse, R143, -R2 ;  /* 0x0000008f7d937223 */ /* 0x040fe40000010802 */
[C---:B------:R-:W-:Y:S02]  /*5490*/  FFMA.FTZ R8, R24.reuse, R8, -R3 ;  /* 0x0000000818087223 */ /* 0x040fe40000010803 */
[----:B------:R-:W-:Y:S01]  /*54a0*/  FFMA.FTZ R9, R24, R9, R25 ;  /* 0x0000000918097223 */ /* 0x000fe20000010019 */
[----:B------:R-:W-:Y:S01]  /*54b0*/  BSSY B0, `(.L_x_1835) ;  /* 0x0000018000007945 */ /* 0x000fe20003800000 */
[----:B------:R-:W-:Y:S02]  /*54c0*/  FFMA.FTZ R125, R125, R123, R126 ;  /* 0x0000007b7d7d7223 */ /* 0x000fe4000001007e */
[----:B------:R-:W-:-:S02]  /*54d0*/  FADD.FTZ R25, R86, R147 ;  /* 0x0000009356197221 */ /* 0x000fc40000010000 */
[----:B------:R-:W-:Y:S02]  /*54e0*/  FFMA.FTZ R24, R24, R11, R10 ;  /* 0x0000000b18187223 */ /* 0x000fe4000001000a */
[----:B------:R-:W-:Y:S02]  /*54f0*/  FADD.FTZ R10, R26, R145 ;  /* 0x000000911a0a7221 */ /* 0x000fe40000010000 */
        /* <DEDUP_REMOVED lines=19> */
.L_x_1836:
[----:B------:R-:W-:Y:S05]  /*5630*/  BSYNC B0 ;  /* 0x0000000000007941 */ /* 0x000fea0003800000 */
.L_x_1835:
        /* <DEDUP_REMOVED lines=9> */
[----:B------:R-:W-:Y:S02]  /*56d0*/  FFMA.FTZ R8, R99, R3, -R8 ;  /* 0x0000000363087223 */ /* 0x000fe40000010808 */
[----:B------:R-:W-:Y:S02]  /*56e0*/  FMUL.FTZ R4, R7, R4 ;  /* 0x0000000407047220 */ /* 0x000fe40000410000 */
[----:B------:R-:W-:Y:S02]  /*56f0*/  FFMA.FTZ R100, R99, R2, R100 ;  /* 0x0000000263647223 */ /* 0x000fe40000010064 */
[----:B------:R-:W-:Y:S02]  /*5700*/  FADD.FTZ R7, R83, R8 ;  /* 0x0000000853077221 */ /* 0x000fe40000010000 */
[----:B------:R-:W-:-:S02]  /*5710*/  FFMA.FTZ R5, R116, R5, -R4 ;  /* 0x0000000574057223 */ /* 0x000fc40000010804 */
[----:B------:R-:W-:Y:S02]  /*5720*/  FADD.FTZ R100, RZ, R100 ;  /* 0x00000064ff647221 */ /* 0x000fe40000010000 */
[CC--:B------:R-:W-:Y:S02]  /*5730*/  FMUL.FTZ R4, R102.reuse, R7.reuse ;  /* 0x0000000766047220 */ /* 0x0c0fe40000410000 */
[-C--:B------:R-:W-:Y:S02]  /*5740*/  FMUL.FTZ R102, R102, R100.reuse ;  /* 0x0000006466667220 */ /* 0x080fe40000410000 */
[C---:B------:R-:W-:Y:S02]  /*5750*/  FFMA.FTZ R4, R101.reuse, R100, R4 ;  /* 0x0000006465047223 */ /* 0x040fe40000010004 */
[----:B------:R-:W-:Y:S02]  /*5760*/  FFMA.FTZ R102, R101, R7, -R102 ;  /* 0x0000000765667223 */ /* 0x000fe40000010866 */
[----:B------:R-:W-:-:S02]  /*5770*/  FADD.FTZ R9, RZ, R4 ;  /* 0x00000004ff097221 */ /* 0x000fc40000010000 */
[----:B------:R-:W-:Y:S02]  /*5780*/  FFMA.FTZ R82, R5, 2, R82 ;  /* 0x4000000005527823 */ /* 0x000fe40000010052 */
        /* <DEDUP_REMOVED lines=17> */
[C---:B------:R-:W-:Y:S02]  /*58a0*/  FMUL.FTZ R2, R108.reuse, R13 ;  /* 0x0000000d6c027220 */ /* 0x040fe40000410000 */
[-C--:B------:R-:W-:Y:S02]  /*58b0*/  FMUL.FTZ R108, R108, R3.reuse ;  /* 0x000000036c6c7220 */ /* 0x080fe40000410000 */
[----:B------:R-:W-:Y:S02]  /*58c0*/  FFMA.FTZ R2, R107, R3, -R2 ;  /* 0x000000036b027223 */ /* 0x000fe40000010802 */
[----:B------:R-:W-:Y:S02]  /*58d0*/  FMUL.FTZ R30, R9, R30 ;  /* 0x0000001e091e7220 */ /* 0x000fe40000410000 */
        /* <DEDUP_REMOVED lines=20> */
[----:B------:R-:W-:Y:S02]  /*5a20*/  FADD.FTZ R110, R73, R110 ;  /* 0x0000006e496e7221 */ /* 0x000fe40000010000 */
        /* <DEDUP_REMOVED lines=30> */
.L_x_1834:
        /* <DEDUP_REMOVED lines=18> */
[----:B------:R-:W-:Y:S01]  /*5d30*/  IADD3 R56, P3, R56, 0x400, RZ ;  /* 0x0000040038387810 */ /* 0x000fe20007f7e0ff */
[----:B------:R-:W-:Y:S01]  /*5d40*/  STS.128 [R33+0x10], R68 ;  /* 0x0000104421007388 */ /* 0x000fe20000000c00 */
[----:B------:R-:W-:-:S06]  /*5d50*/  NOP ;  /* 0x0000000000007918 */ /* 0x000fcc0000000000 */
[----:B------:R-:W1:Y:S01]  /*5d60*/  LDS.128 R8, [R47.X16] ;  /* 0x000000002f087984 */ /* 0x000e62000000cc00 */
[----:B------:R-:W-:Y:S01]  /*5d70*/  IADD3 R3, R3, R17, RZ ;  /* 0x0000001103037210 */ /* 0x000fe20007ffe0ff */
[----:B------:R-:W-:Y:S01]  /*5d80*/  IMAD R17, R57, c[0x0][0x208], RZ ;  /* 0x0000820039117a24 */ /* 0x000fe200078e02ff */
[----:B------:R-:W-:Y:S01]  /*5d90*/  IADD3.X R35, RZ, R35, RZ, P1, !PT ;  /* 0x00000023ff237210 */ /* 0x000fe20000ffe4ff */
[----:B------:R-:W2:Y:S01]  /*5da0*/  LDS.128 R12, [R47.X16+0x200] ;  /* 0x000200002f0c7984 */ /* 0x000ea2000000cc00 */
[----:B------:R-:W-:Y:S01]  /*5db0*/  IADD3.X R41, RZ, R41, RZ, P2, !PT ;  /* 0x00000029ff297210 */ /* 0x000fe200017fe4ff */
[C---:B------:R-:W-:Y:S01]  /*5dc0*/  IMAD R17, R62.reuse, c[0x0][0x20c], R17 ;  /* 0x000083003e117a24 */ /* 0x040fe200078e0211 */
[----:B------:R-:W-:Y:S01]  /*5dd0*/  IADD3.X R39, RZ, R39, RZ, P3, !PT ;  /* 0x00000027ff277210 */ /* 0x000fe20001ffe4ff */
        /* <DEDUP_REMOVED lines=10> */
.L_x_1838:
[----:B------:R-:W-:Y:S05]  /*5e80*/  EXIT ;  /* 0x000000000000794d */ /* 0x000fea0003800000 */
.L_x_1840:
        /* <DEDUP_REMOVED lines=15> */
.L_x_5362:


//--------------------- .text._Z25selective_scan_fwd_kernelI32Selective_Scan_fwd_kernel_traitsILi32ELi16ELi1ELb1ELb0ELb1ELb1EN3c108BFloat16ENS1_7complexIfEEEEv13SSMParamsBase --------------------------
	.section	.text._Z25selective_scan_fwd_kernelI32Selective_Scan_fwd_kernel_traitsILi32ELi16ELi1ELb1ELb0ELb1ELb1EN3c108BFloat16ENS1_7complexIfEEEEv13SSMParamsBase,"ax",@progbits
	.sectioninfo	@"SHI_REGISTERS=159"
	.align	128
        .global         _Z25selective_scan_fwd_kernelI32Selective_Scan_fwd_kernel_traitsILi32ELi16ELi1ELb1ELb0ELb1ELb1EN3c108BFloat16ENS1_7complexIfEEEEv13SSMParamsBase
        .type           _Z25selective_scan_fwd_kernelI32Selective_Scan_fwd_kernel_traitsILi32ELi16ELi1ELb1ELb0ELb1ELb1EN3c108BFloat16ENS1_7complexIfEEEEv13SSMParamsBase,@function
        .size           _Z25selective_scan_fwd_kernelI32Selective_Scan_fwd_kernel_traitsILi32ELi16ELi1ELb1ELb0ELb1ELb1EN3c108BFloat16ENS1_7complexIfEEEEv13SSMParamsBase,(.L_x_5363 - _Z25selective_scan_fwd_kernelI32Selective_Scan_fwd_kernel_traitsILi32ELi16ELi1ELb1ELb0ELb1ELb1EN3c108BFloat16ENS1_7complexIfEEEEv13SSMParamsBase)
        .other          _Z25selective_scan_fwd_kernelI32Selective_Scan_fwd_kernel_traitsILi32ELi16ELi1ELb1ELb0ELb1ELb1EN3c108BFloat16ENS1_7complexIfEEEEv13SSMParamsBase,@"STO_CUDA_ENTRY STV_DEFAULT"
_Z25selective_scan_fwd_kernelI32Selective_Scan_fwd_kernel_traitsILi32ELi16ELi1ELb1ELb0ELb1ELb1EN3c108BFloat16ENS1_7complexIfEEEEv13SSMParamsBase:
.text._Z25selective_scan_fwd_kernelI32Selective_Scan_fwd_kernel_traitsILi32ELi16ELi1ELb1ELb0ELb1ELb1EN3c108BFloat16ENS1_7complexIfEEEEv13SSMParamsBase:
        /* <DEDUP_REMOVED lines=84> */
.L_x_1878:
        /* <DEDUP_REMOVED lines=79> */
.L_x_1842:
[----:B-12---:R-:W-:Y:S05]  /*0a30*/  BSYNC B0 ;  /* 0x0000000000007941 */ /* 0x006fea0003800000 */
.L_x_1841:
        /* <DEDUP_REMOVED lines=36> */
.L_x_1844:
[----:B------:R-:W-:Y:S05]  /*0c80*/  BSYNC B0 ;  /* 0x0000000000007941 */ /* 0x000fea0003800000 */
.L_x_1843:
        /* <DEDUP_REMOVED lines=38> */
.L_x_1846:
[----:B------:R-:W-:Y:S05]  /*0ef0*/  BSYNC B0 ;  /* 0x0000000000007941 */ /* 0x000fea0003800000 */
.L_x_1845:
        /* <DEDUP_REMOVED lines=36> */
.L_x_1848:
[----:B------:R-:W-:Y:S05]  /*1140*/  BSYNC B0 ;  /* 0x0000000000007941 */ /* 0x000fea0003800000 */
.L_x_1847:
        /* <DEDUP_REMOVED lines=38> */
.L_x_1850:
[----:B------:R-:W-:Y:S05]  /*13b0*/  BSYNC B0 ;  /* 0x0000000000007941 */ /* 0x000fea0003800000 */
.L_x_1849:
        /* <DEDUP_REMOVED lines=39> */
.L_x_1852:
[----:B------:R-:W-:Y:S05]  /*1630*/  BSYNC B0 ;  /* 0x0000000000007941 */ /* 0x000fea0003800000 */
.L_x_1851:
        /* <DEDUP_REMOVED lines=43> */
.L_x_1854:
[----:B------:R-:W-:Y:S05]  /*18f0*/  BSYNC B0 ;  /* 0x0000000000007941 */ /* 0x000fea0003800000 */
.L_x_1853:
        /* <DEDUP_REMOVED lines=41> */
.L_x_1856:
[----:B------:R-:W-:Y:S05]  /*1b90*/  BSYNC B0 ;  /* 0x0000000000007941 */ /* 0x000fea0003800000 */
.L_x_1855:
        /* <DEDUP_REMOVED lines=43> */
.L_x_1858:
[----:B------:R-:W-:Y:S05]  /*1e50*/  BSYNC B0 ;  /* 0x0000000000007941 */ /* 0x000fea0003800000 */
.L_x_1857:
        /* <DEDUP_REMOVED lines=41> */
.L_x_1860:
[----:B------:R-:W-:Y:S05]  /*20f0*/  BSYNC B0 ;  /* 0x0000000000007941 */ /* 0x000fea0003800000 */
.L_x_1859:
        /* <DEDUP_REMOVED lines=47> */
.L_x_1862:
[----:B------:R-:W-:Y:S05]  /*23f0*/  BSYNC B0 ;  /* 0x0000000000007941 */ /* 0x000fea0003800000 */
.L_x_1861:
        /* <DEDUP_REMOVED lines=33> */
.L_x_1864:
[----:B------:R-:W-:Y:S05]  /*2610*/  BSYNC B0 ;  /* 0x0000000000007941 */ /* 0x000fea0003800000 */
.L_x_1863:
        /* <DEDUP_REMOVED lines=33> */
.L_x_1866:
[----:B------:R-:W-:Y:S05]  /*2830*/  BSYNC B0 ;  /* 0x0000000000007941 */ /* 0x000fea0003800000 */
.L_x_1865:
        /* <DEDUP_REMOVED lines=33> */
.L_x_1868:
[----:B------:R-:W-:Y:S05]  /*2a50*/  BSYNC B0 ;  /* 0x0000000000007941 */ /* 0x000fea0003800000 */
.L_x_1867:
        /* <DEDUP_REMOVED lines=33> */
.L_x_1870:
[----:B------:R-:W-:Y:S05]  /*2c70*/  BSYNC B0 ;  /* 0x0000000000007941 */ /* 0x000fea0003800000 */
.L_x_1869:
        /* <DEDUP_REMOVED lines=33> */
.L_x_1872:
[----:B------:R-:W-:Y:S05]  /*2e90*/  BSYNC B0 ;  /* 0x0000000000007941 */ /* 0x000fea0003800000 */
.L_x_1871:
        /* <DEDUP_REMOVED lines=21> */
.L_x_1876:
        /* <DEDUP_REMOVED lines=612> */
.L_x_1875:
[----:B------:R-:W-:Y:S05]  /*5630*/  BSYNC B0 ;  /* 0x0000000000007941 */ /* 0x000fea0003800000 */
.L_x_1874:
        /* <DEDUP_REMOVED lines=93> */
.L_x_1873:
[----:B------:R-:W-:Y:S01]  /*5c10*/  BAR.SYNC.DEFER_BLOCKING 0x0 ;  /* 0x0000000000007b1d */ /* 0x000fe20000010000 */
[----:B------:R-:W-:Y:S01]  /*5c20*/  F2FP.BF16.PACK_AB R19, R69, R78 ;  /* 0x0000004e4513723e */ /* 0x000fe200000010ff */
        /* <DEDUP_REMOVED lines=15> */
[----:B------:R-:W-:Y:S01]  /*5d20*/  STS.128 [R33+0x10], R20 ;  /* 0x0000101421007388 */ /* 0x000fe20000000c00 */
[----:B------:R-:W-:-:S06]  /*5d30*/  NOP ;  /* 0x0000000000007918 */ /* 0x000fcc0000000000 */
[----:B------:R-:W1:Y:S01]  /*5d40*/  LDS.128 R8, [R47.X16] ;  /* 0x000000002f087984 */ /* 0x000e62000000cc00 */
[----:B------:R-:W-:Y:S01]  /*5d50*/  IADD3 R13, R13, R25, RZ ;  /* 0x000000190d0d7210 */ /* 0x000fe20007ffe0ff */
[----:B------:R-:W-:Y:S02]  /*5d60*/  IMAD.WIDE.U32 R14, R51, c[0x0][0x1f0], R2 ;  /* 0x00007c00330e7a25 */ /* 0x000fe400078e0002 */
[----:B------:R-:W2:Y:S02]  /*5d70*/  LDS.128 R4, [R47.X16+0x200] ;  /* 0x000200002f047984 */ /* 0x000ea4000000cc00 */
[----:B0-----:R-:W-:Y:S01]  /*5d80*/  IMAD R17, R57, c[0x0][0x208], RZ ;  /* 0x0000820039117a24 */ /* 0x001fe200078e02ff */
[----:B------:R-:W-:Y:S01]  /*5d90*/  IADD3 R15, R15, R27, RZ ;  /* 0x0000001b0f0f7210 */ /* 0x000fe20007ffe0ff */
[----:B------:R-:W-:-:S04]  /*5da0*/  IMAD.WIDE.U32 R12, R62, c[0x0][0x208], R12 ;  /* 0x000082003e0c7a25 */ /* 0x000fc800078e000c */
[----:B------:R-:W-:Y:S01]  /*5db0*/  IMAD R17, R62, c[0x0][0x20c], R17 ;  /* 0x000083003e117a24 */ /* 0x000fe200078e0211 */
[----:B------:R-:W-:Y:S01]  /*5dc0*/  LEA R16, P0, R12, c[0x0][0x258], 0x1 ;  /* 0x000096000c107a11 */ /* 0x000fe200078008ff */
        /* <DEDUP_REMOVED lines=26> */
[----:B------:R-:W0:Y:S04]  /*5f70*/  LDS.128 R12, [R33] ;  /* 0x00000000210c7984 */ /* 0x000e280000000c00 */
[----:B------:R-:W1:Y:S01]  /*5f80*/  LDS.128 R4, [R33+0x10] ;  /* 0x0000100021047984 */ /* 0x000e620000000c00 */
        /* <DEDUP_REMOVED lines=11> */
[----:B------:R-:W0:Y:S01]  /*6040*/  MUFU.EX2 R8, R8 ;  /* 0x0000000800087308 */ /* 0x000e220000000800 */
[--C-:B-1----:R-:W-:Y:S01]  /*6050*/  PRMT R22, RZ, 0x5410, R4.reuse ;  /* 0x00005410ff167816 */ /* 0x102fe20000000004 */
[----:B------:R-:W-:Y:S01]  /*6060*/  FMUL.FTZ R11, R13, -1.4426950216293334961 ;  /* 0xbfb8aa3b0d0b7820 */ /* 0x000fe20000410000 */
[----:B------:R-:W-:Y:S01]  /*6070*/  PRMT R24, RZ, 0x7610, R4 ;  /* 0x00007610ff187816 */ /* 0x000fe20000000004 */
[----:B------:R-:W-:Y:S01]  /*6080*/  FMUL.FTZ R10, R9, -1.4426950216293334961 ;  /* 0xbfb8aa3b090a7820 */ /* 0x000fe20000410000 */
[--C-:B------:R-:W-:Y:S01]  /*6090*/  PRMT R25, RZ, 0x5410, R5.reuse ;  /* 0x00005410ff197816 */ /* 0x100fe20000000005 */
[----:B------:R-:W-:Y:S01]  /*60a0*/  FMUL.FTZ R17, R16, -1.4426950216293334961 ;  /* 0xbfb8aa3b10117820 */ /* 0x000fe20000410000 */
[----:B------:R-:W-:Y:S01]  /*60b0*/  PRMT R27, RZ, 0x7610, R5 ;  /* 0x00007610ff1b7816 */ /* 0x000fe20000000005 */
[----:B------:R-:W1:Y:S01]  /*60c0*/  MUFU.EX2 R21, R21 ;  /* 0x0000001500157308 */ /* 0x000e620000000800 */
[----:B------:R-:W-:Y:S01]  /*60d0*/  PRMT R29, RZ, 0x5410, R6 ;  /* 0x00005410ff1d7816 */ /* 0x000fe20000000006 */
[----:B------:R-:W-:Y:S01]  /*60e0*/  FMUL.FTZ R23, R22, -1.4426950216293334961 ;  /* 0xbfb8aa3b16177820 */ /* 0x000fe20000410000 */
        /* <DEDUP_REMOVED lines=32> */
[----:B------:R0:W2:Y:S08]  /*62f0*/  MUFU.EX2 R32, R6 ;  /* 0x0000000600207308 */ /* 0x0000b00000000800 */
[----:B------:R-:W3:Y:S01]  /*6300*/  MUFU.EX2 R18, R18 ;  /* 0x0000001200127308 */ /* 0x000ee20000000800 */
[----:B0-----:R-:W-:Y:S02]  /*6310*/  FADD.FTZ R6, R5, 1 ;  /* 0x3f80000005067421 */ /* 0x001fe40000010000 */
[----:B-1----:R-:W-:-:S05]  /*6320*/  FADD.FTZ R30, R30, 1 ;  /* 0x3f8000001e1e7421 */ /* 0x002fca0000010000 */
[----:B------:R-:W0:Y:S01]  /*6330*/  MUFU.EX2 R36, R36 ;  /* 0x0000002400247308 */ /* 0x000e220000000800 */
[----:B--2---:R-:W-:-:S07]  /*6340*/  FADD.FTZ R32, R32, 1 ;  /* 0x3f80000020207421 */ /* 0x004fce0000010000 */
[----:B------:R-:W1:Y:S01]  /*6350*/  MUFU.EX2 R40, R7 ;  /* 0x0000000700287308 */ /* 0x000e620000000800 */
[----:B---3--:R-:W-:-:S07]  /*6360*/  FADD.FTZ R18, R18, 1 ;  /* 0x3f80000012127421 */ /* 0x008fce0000010000 */
[----:B------:R-:W2:Y:S01]  /*6370*/  MUFU.RCP R75, R8 ;  /* 0x00000008004b7308 */ /* 0x000ea20000001000 */
[----:B0-----:R-:W-:-:S07]  /*6380*/  FADD.FTZ R36, R36, 1 ;  /* 0x3f80000024247421 */ /* 0x001fce0000010000 */
[----:B------:R-:W-:Y:S01]  /*6390*/  MUFU.RCP R8, R21 ;  /* 0x0000001500087308 */ /* 0x000fe20000001000 */
[----:B-1----:R-:W-:-:S07]  /*63a0*/  FADD.FTZ R40, R40, 1 ;  /* 0x3f80000028287421 */ /* 0x002fce0000010000 */
[----:B------:R-:W0:Y:S01]  /*63b0*/  MUFU.RCP R42, R11 ;  /* 0x0000000b002a7308 */ /* 0x000e220000001000 */
[----:B--2---:R-:W-:-:S04]  /*63c0*/  FMUL.FTZ R12, R12, R75 ;  /* 0x0000004b0c0c7220 */ /* 0x004fc80000410000 */
[----:B------:R-:W-:-:S03]  /*63d0*/  FMUL.FTZ R12, R12, R61 ;  /* 0x0000003d0c0c7220 */ /* 0x000fc60000410000 */
[----:B------:R-:W1:Y:S08]  /*63e0*/  MUFU.RCP R73, R28 ;  /* 0x0000001c00497308 */ /* 0x000e700000001000 */
        /* <DEDUP_REMOVED lines=9> */
[----:B---3--:R-:W-:-:S03]  /*6480*/  FMUL.FTZ R24, R24, R11 ;  /* 0x0000000b18187220 */ /* 0x008fc60000410000 */
[----:B------:R-:W-:Y:S01]  /*6490*/  F2FP.BF16.PACK_AB R12, R12, R5 ;  /* 0x000000050c0c723e */ /* 0x000fe200000010ff */
[----:B------:R-:W-:-:S03]  /*64a0*/  FMUL.FTZ R24, R24, R67 ;  /* 0x0000004318187220 */ /* 0x000fc60000410000 */
        /* <DEDUP_REMOVED lines=15> */
[----:B0-----:R-:W-:Y:S01]  /*65a0*/  FMUL.FTZ R19, R19, R20 ;  /* 0x0000001413137220 */ /* 0x001fe20000410000 */
[----:B------:R-:W-:Y:S01]  /*65b0*/  F2FP.BF16.PACK_AB R14, R14, R7 ;  /* 0x000000070e0e723e */ /* 0x000fe200000010ff */
[C---:B------:R-:W-:Y:S02]  /*65c0*/  IMAD R5, R62.reuse, c[0x0][0x21c], R5 ;  /* 0x000087003e057a24 */ /* 0x040fe400078e0205 */
[----:B------:R-:W-:Y:S02]  /*65d0*/  FMUL.FTZ R19, R19, R78 ;  /* 0x0000004e13137220 */ /* 0x000fe40000410000 */
[----:B------:R-:W-:Y:S01]  /*65e0*/  IMAD.WIDE.U32 R2, R62, c[0x0][0x218], R2 ;  /* 0x000086003e027a25 */ /* 0x000fe200078e0002 */
[----:B------:R-:W0:Y:S03]  /*65f0*/  MUFU.RCP R6, R6 ;  /* 0x0000000600067308 */ /* 0x000e260000001000 */
[----:B-1----:R-:W-:Y:S01]  /*6600*/  FMUL.FTZ R9, R22, R23 ;  /* 0x0000001716097220 */ /* 0x002fe20000410000 */
[----:B------:R-:W-:-:S03]  /*6610*/  IADD3 R3, R3, R5, RZ ;  /* 0x0000000503037210 */ /* 0x000fc60007ffe0ff */
[----:B------:R-:W-:Y:S01]  /*6620*/  FMUL.FTZ R9, R9, R74 ;  /* 0x0000004a09097220 */ /* 0x000fe20000410000 */
[----:B------:R-:W1:Y:S01]  /*6630*/  MUFU.RCP R30, R30 ;  /* 0x0000001e001e7308 */ /* 0x000e620000001000 */
[----:B--2---:R-:W-:-:S03]  /*6640*/  FMUL.FTZ R25, R25, R26 ;  /* 0x0000001a19197220 */ /* 0x004fc60000410000 */
[----:B------:R-:W-:Y:S01]  /*6650*/  F2FP.BF16.PACK_AB R24, R24, R9 ;  /* 0x000000091818723e */ /* 0x000fe200000010ff */
        /* <DEDUP_REMOVED lines=10> */
[----:B------:R-:W-:Y:S02]  /*6700*/  FMUL.FTZ R8, R8, R63 ;  /* 0x0000003f08087220 */ /* 0x000fe40000410000 */
[----:B0-----:R-:W-:-:S03]  /*6710*/  FMUL.FTZ R11, R34, R21 ;  /* 0x00000015220b7220 */ /* 0x001fc60000410000 */
[----:B------:R-:W-:Y:S01]  /*6720*/  F2FP.BF16.PACK_AB R26, R8, R29 ;  /* 0x0000001d081a723e */ /* 0x000fe200000010ff */
[----:B------:R-:W-:Y:S02]  /*6730*/  FMUL.FTZ R11, R11, R96 ;  /* 0x000000600b0b7220 */ /* 0x000fe40000410000 */
[----:B-1----:R-:W-:Y:S01]  /*6740*/  FMUL.FTZ R38, R38, R15 ;  /* 0x0000000f26267220 */ /* 0x002fe20000410000 */
[----:B------:R-:W-:Y:S01]  /*6750*/  F2FP.BF16.PACK_AB R15, R4, R19 ;  /* 0x00000013040f723e */ /* 0x000fe200000010ff */
[----:B------:R-:W-:Y:S01]  /*6760*/  BAR.SYNC.DEFER_BLOCKING 0x0 ;  /* 0x0000000000007b1d */ /* 0x000fe20000010000 */
[----:B------:R-:W-:Y:S01]  /*6770*/  LEA R4, P0, R2, c[0x0][0x270], 0x1 ;  /* 0x00009c0002047a11 */ /* 0x000fe200078008ff */
[----:B------:R-:W-:-:S03]  /*6780*/  FMUL.FTZ R38, R38, R95 ;  /* 0x0000005f26267220 */ /* 0x000fc60000410000 */
[----:B------:R-:W-:Y:S02]  /*6790*/  LEA.HI.X R5, R2, c[0x0][0x274], R3, 0x1, P0 ;  /* 0x00009d0002057a11 */ /* 0x000fe400000f0c03 */
[----:B------:R-:W-:Y:S02]  /*67a0*/  F2FP.BF16.PACK_AB R27, R38, R11 ;  /* 0x0000000b261b723e */ /* 0x000fe400000010ff */
[----:B------:R-:W-:Y:S01]  /*67b0*/  ISETP.GE.AND P0, PT, R45, c[0x0][0x174], PT ;  /* 0x00005d002d007a0c */ /* 0x000fe20003f06270 */
[----:B------:R-:W-:Y:S01]  /*67c0*/  IMAD.WIDE R2, R43, 0x10, R4 ;  /* 0x000000102b027825 */ /* 0x000fe200078e0204 */
[----:B------:R-:W-:Y:S04]  /*67d0*/  STS.128 [R33], R12 ;  /* 0x0000000c21007388 */ /* 0x000fe80000000c00 */
[----:B------:R-:W-:Y:S01]  /*67e0*/  STS.128 [R33+0x10], R24 ;  /* 0x0000101821007388 */ /* 0x000fe20000000c00 */
[----:B------:R-:W-:-:S06]  /*67f0*/  NOP ;  /* 0x0000000000007918 */ /* 0x000fcc0000000000 */
[----:B------:R-:W0:Y:S04]  /*6800*/  LDS.128 R8, [R47.X16] ;  /* 0x000000002f087984 */ /* 0x000e28000000cc00 */
[----:B------:R-:W1:Y:S04]  /*6810*/  LDS.128 R16, [R47.X16+0x200] ;  /* 0x000200002f107984 */ /* 0x000e68000000cc00 */
[----:B0-----:R0:W-:Y:S04]  /*6820*/  STG.E.128 [R2.64], R8 ;  /* 0x0000000802007986 */ /* 0x0011e8000c101d04 */
[----:B-1----:R0:W-:Y:S01]  /*6830*/  STG.E.128 [R2.64+0x200], R16 ;  /* 0x0002001002007986 */ /* 0x0021e2000c101d04 */
[----:B------:R-:W-:Y:S01]  /*6840*/  @P0 CALL.REL.NOINC `(.L_x_1877) ;  /* 0x0000001000000944 */ /* 0x000fe20003c00000 */
[----:B------:R-:W-:Y:S05]  /*6850*/  BRA `(.L_x_1878) ;  /* 0xffff9ce000007947 */ /* 0x000fea000383ffff */
.L_x_1877:
[----:B------:R-:W-:Y:S05]  /*6860*/  EXIT ;  /* 0x000000000000794d */ /* 0x000fea0003800000 */
.L_x_1879:
        /* <DEDUP_REMOVED lines=9> */
.L_x_5363:


//--------------------- .text._Z25selective_scan_fwd_kernelI32Selective_Scan_fwd_kernel_traitsILi32ELi16ELi1ELb1ELb1ELb0ELb0EN3c108BFloat16ENS1_7complexIfEEEEv13SSMParamsBase --------------------------
	.section	.text._Z25selective_scan_fwd_kernelI32Selective_Scan_fwd_kernel_traitsILi32ELi16ELi1ELb1ELb1ELb0ELb0EN3c108BFloat16ENS1_7complexIfEEEEv13SSMParamsBase,"ax",@progbits
	.sectioninfo	@"SHI_REGISTERS=158"
	.align	128
        .global         _Z25selective_scan_fwd_kernelI32Selective_Scan_fwd_kernel_traitsILi32ELi16ELi1ELb1ELb1ELb0ELb0EN3c108BFloat16ENS1_7complexIfEEEEv13SSMParamsBase
        .type           _Z25selective_scan_fwd_kernelI32Selective_Scan_fwd_kernel_traitsILi32ELi16ELi1ELb1ELb1ELb0ELb0EN3c108BFloat16ENS1_7complexIfEEEEv13SSMParamsBase,@function
        .size           _Z25selective_scan_fwd_kernelI32Selective_Scan_fwd_kernel_traitsILi32ELi16ELi1ELb1ELb1ELb0ELb0EN3c108BFloat16ENS1_7complexIfEEEEv13SSMParamsBase,(.L_x_5364 - _Z25selective_scan_fwd_kernelI32Selective_Scan_fwd_kernel_traitsILi32ELi16ELi1ELb1ELb1ELb0ELb0EN3c108BFloat16ENS1_7complexIfEEEEv13SSMParamsBase)
        .other          _Z25selective_scan_fwd_kernelI32Selective_Scan_fwd_kernel_traitsILi32ELi16ELi1ELb1ELb1ELb0ELb0EN3c108BFloat16ENS1_7complexIfEEEEv13SSMParamsBase,@"STO_CUDA_ENTRY STV_DEFAULT"
_Z25selective_scan_fwd_kernelI32Selective_Scan_fwd_kernel_traitsILi32ELi16ELi1ELb1ELb1ELb0ELb0EN3c108BFloat16ENS1_7complexIfEEEEv13SSMParamsBase:
.text._Z25selective_scan_fwd_kernelI32Selective_Scan_fwd_kernel_traitsILi32ELi16ELi1ELb1ELb1ELb0ELb0EN3c108BFloat16ENS1_7complexIfEEEEv13SSMParamsBase:
        /* <DEDUP_REMOVED lines=12> */
[----:B------:R-:W-:-:S03]  /*00c0*/  ULDC.64 UR4, c[0x0][0x118] ;  /* 0x0000460000047ab9 */ /* 0x000fc60000000a00 */
[----:B------:R-:W-:-:S03]  /*00d0*/  SHF.R.S32.HI R25, RZ, 0x1f, R0 ;  /* 0x0000001fff197819 */ /* 0x000fc60000011400 */
[C---:B------:R-:W-:Y:S01]  /*00e0*/  @P0 LEA R2, P2, R0.reuse, c[0x0][0x238], 0x2 ;  /* 0x00008e0000020a11 */ /* 0x040fe200078410ff */
[----:B------:R-:W0:Y:S01]  /*00f0*/  S2UR UR6, SR_CTAID.X ;  /* 0x00000000000679c3 */ /* 0x000e220000002500 */
[C---:B------:R-:W-:Y:S02]  /*0100*/  @P1 LEA R4, P3, R0.reuse, c[0x0][0x250], 0x2 ;  /* 0x0000940000041a11 */ /* 0x040fe400078610ff */
[--C-:B------:R-:W-:Y:S02]  /*0110*/  @P0 LEA.HI.X R3, R0, c[0x0][0x23c], R25.reuse, 0x2, P2 ;  /* 0x00008f0000030a11 */ /* 0x100fe400010f1419 */
[----:B-1----:R-:W-:Y:S02]  /*0120*/  IADD3 R6, R8, 0xffffffe, RZ ;  /* 0x0ffffffe08067810 */ /* 0x002fe40007ffe0ff */
[----:B------:R-:W-:Y:S01]  /*0130*/  @P1 LEA.HI.X R5, R0, c[0x0][0x254], R25, 0x2, P3 ;  /* 0x0000950000051a11 */ /* 0x000fe200018f1419 */
[----:B------:R1:W5:Y:S01]  /*0140*/  @P0 LDG.E R24, [R2.64] ;  /* 0x0000000402180981 */ /* 0x000362000c1e1900 */
[----:B------:R2:W3:Y:S03]  /*0150*/  F2I.FTZ.U32.TRUNC.NTZ R7, R6 ;  /* 0x0000000600077305 */ /* 0x0004e6000021f000 */
[----:B------:R4:W5:Y:S01]  /*0160*/  @P1 LDG.E R26, [R4.64] ;  /* 0x00000004041a1981 */ /* 0x000962000c1e1900 */
[----:B------:R-:W-:Y:S01]  /*0170*/  ISETP.NE.AND P1, PT, RZ, c[0x0][0x178], PT ;  /* 0x00005e00ff007a0c */ /* 0x000fe20003f25270 */
[----:B--2---:R-:W-:Y:S01]  /*0180*/  HFMA2.MMA R6, -RZ, RZ, 0, 0 ;  /* 0x00000000ff067435 */ /* 0x004fe200000001ff */
[----:B-1----:R-:W-:-:S02]  /*0190*/  IABS R2, R0 ;  /* 0x0000000000027213 */ /* 0x002fc40000000000 */
[----:B----4-:R-:W-:Y:S02]  /*01a0*/  MOV R4, c[0x0][0x174] ;  /* 0x00005d0000047a02 */ /* 0x010fe40000000f00 */
[----:B0-----:R-:W-:Y:S02]  /*01b0*/  MOV R27, UR6 ;  /* 0x00000006001b7c02 */ /* 0x001fe40008000f00 */
[----:B---3--:R-:W-:Y:S02]  /*01c0*/  IADD3 R10, RZ, -R7, RZ ;  /* 0x80000007ff0a7210 */ /* 0x008fe40007ffe0ff */
[----:B------:R-:W-:Y:S01]  /*01d0*/  ISETP.GE.AND P4, PT, R4, 0x1, PT ;  /* 0x000000010400780c */ /* 0x000fe20003f86270 */
[----:B------:R-:W-:Y:S01]  /*01e0*/  IMAD.WIDE.U32 R4, R27, c[0x0][0x1e0], RZ ;  /* 0x000078001b047a25 */ /* 0x000fe200078e00ff */
[----:B------:R-:W-:-:S03]  /*01f0*/  SHF.R.S32.HI R116, RZ, 0x1f, R27 ;  /* 0x0000001fff747819 */ /* 0x000fc6000001141b */
[----:B------:R-:W-:Y:S02]  /*0200*/  IMAD R9, R10, R11, RZ ;  /* 0x0000000b0a097224 */ /* 0x000fe400078e02ff */
[----:B------:R-:W-:Y:S02]  /*0210*/  IMAD R12, R116, c[0x0][0x190], RZ ;  /* 0x00006400740c7a24 */ /* 0x000fe400078e02ff */
[----:B------:R-:W-:-:S04]  /*0220*/  IMAD.HI.U32 R7, R7, R9, R6 ;  /* 0x0000000907077227 */ /* 0x000fc800078e0006 */
[----:B------:R-:W-:Y:S02]  /*0230*/  IMAD R8, R116, c[0x0][0x1d0], RZ ;  /* 0x0000740074087a24 */ /* 0x000fe400078e02ff */
[----:B------:R-:W-:-:S04]  /*0240*/  IMAD.HI.U32 R9, R7, R2, RZ ;  /* 0x0000000207097227 */ /* 0x000fc800078e00ff */
[----:B------:R-:W-:Y:S01]  /*0250*/  IMAD.WIDE.U32 R6, R27, c[0x0][0x190], RZ ;  /* 0x000064001b067a25 */ /* 0x000fe200078e00ff */
[----:B------:R-:W-:-:S03]  /*0260*/  IADD3 R3, -R9, RZ, RZ ;  /* 0x000000ff09037210 */ /* 0x000fc60007ffe1ff */
[----:B------:R-:W-:Y:S02]  /*0270*/  IMAD R10, R116, c[0x0][0x1e0], RZ ;  /* 0x00007800740a7a24 */ /* 0x000fe400078e02ff */
[----:B------:R-:W-:Y:S01]  /*0280*/  IMAD R2, R11, R3, R2 ;  /* 0x000000030b027224 */ /* 0x000fe200078e0202 */
[----:B------:R-:W-:-:S04]  /*0290*/  LOP3.LUT R3, R0, c[0x0][0x178], RZ, 0x3c, !PT ;  /* 0x00005e0000037a12 */ /* 0x000fc800078e3cff */
[----:B------:R-:W-:Y:S02]  /*02a0*/  ISETP.GT.U32.AND P2, PT, R11, R2, PT ;  /* 0x000000020b00720c */ /* 0x000fe40003f44070 */
[----:B------:R-:W-:-:S11]  /*02b0*/  ISETP.GE.AND P3, PT, R3, RZ, PT ;  /* 0x000000ff0300720c */ /* 0x000fd60003f66270 */
[-C--:B------:R-:W-:Y:S02]  /*02c0*/  @!P2 IADD3 R2, R2, -R11.reuse, RZ ;  /* 0x8000000b0202a210 */ /* 0x080fe40007ffe0ff */
[----:B------:R-:W-:Y:S02]  /*02d0*/  @!P2 IADD3 R9, R9, 0x1, RZ ;  /* 0x000000010909a810 */ /* 0x000fe40007ffe0ff */
[----:B------:R-:W-:Y:S01]  /*02e0*/  ISETP.GE.U32.AND P0, PT, R2, R11, PT ;  /* 0x0000000b0200720c */ /* 0x000fe20003f06070 */
[----:B------:R-:W-:-:S04]  /*02f0*/  IMAD.WIDE.U32 R2, R27, c[0x0][0x1d0], RZ ;  /* 0x000074001b027a25 */ /* 0x000fc800078e00ff */
[----:B------:R-:W-:-:S08]  /*0300*/  IMAD R11, R27, c[0x0][0x194], R12 ;  /* 0x000065001b0b7a24 */ /* 0x000fd000078e020c */
[----:B------:R-:W-:Y:S01]  /*0310*/  @P0 IADD3 R9, R9, 0x1, RZ ;  /* 0x0000000109090810 */ /* 0x000fe20007ffe0ff */
        /* <DEDUP_REMOVED lines=8> */
[----:B------:R-:W-:Y:S02]  /*03a0*/  SHF.R.S32.HI R8, RZ, 0x1f, R9 ;  /* 0x0000001fff087819 */ /* 0x000fe40000011409 */
[----:B------:R-:W-:Y:S01]  /*03b0*/  IADD3 R5, R5, R13, RZ ;  /* 0x0000000d05057210 */ /* 0x000fe20007ffe0ff */
[----:B------:R-:W-:Y:S01]  /*03c0*/  IMAD R13, R25, c[0x0][0x1e8], RZ ;  /* 0x00007a00190d7a24 */ /* 0x000fe200078e02ff */
[----:B------:R-:W-:Y:S01]  /*03d0*/  IADD3 R3, R3, R11, RZ ;  /* 0x0000000b03037210 */ /* 0x000fe20007ffe0ff */
[----:B------:R-:W-:Y:S01]  /*03e0*/  IMAD R11, R25, c[0x0][0x1d8], RZ ;  /* 0x00007600190b7a24 */ /* 0x000fe200078e02ff */
[----:B------:R-:W-:Y:S01]  /*03f0*/  MOV R30, RZ ;  /* 0x000000ff001e7202 */ /* 0x000fe20000000f00 */
[----:B------:R-:W-:-:S02]  /*0400*/  IMAD R8, R8, c[0x0][0x1a8], RZ ;  /* 0x00006a0008087a24 */ /* 0x000fc400078e02ff */
[C---:B------:R-:W-:Y:S02]  /*0410*/  IMAD R11, R0.reuse, c[0x0][0x1dc], R11 ;  /* 0x00007700000b7a24 */ /* 0x040fe400078e020b */
[----:B------:R-:W-:-:S04]  /*0420*/  IMAD.WIDE.U32 R2, R0, c[0x0][0x1d8], R2 ;  /* 0x0000760000027a25 */ /* 0x000fc800078e0002 */
[----:B------:R-:W-:Y:S01]  /*0430*/  IMAD.WIDE.U32 R6, R9, c[0x0][0x1a8], R6 ;  /* 0x00006a0009067a25 */ /* 0x000fe200078e0006 */
[----:B------:R-:W-:Y:S02]  /*0440*/  IADD3 R35, R3, R11, RZ ;  /* 0x0000000b03237210 */ /* 0x000fe40007ffe0ff */
[----:B0-----:R-:W-:Y:S01]  /*0450*/  SHF.L.U32 R31, R28, 0x1, RZ ;  /* 0x000000011c1f7819 */ /* 0x001fe200000006ff */
[----:B------:R-:W-:Y:S01]  /*0460*/  IMAD R13, R0, c[0x0][0x1ec], R13 ;  /* 0x00007b00000d7a24 */ /* 0x000fe200078e020d */
[----:B------:R-:W-:Y:S01]  /*0470*/  LEA R34, P0, R2, c[0x0][0x240], 0x1 ;  /* 0x0000900002227a11 */ /* 0x000fe200078008ff */
[----:B------:R-:W-:Y:S01]  /*0480*/  IMAD.WIDE.U32 R4, R0, c[0x0][0x1e8], R4 ;  /* 0x00007a0000047a25 */ /* 0x000fe200078e0004 */
[----:B------:R-:W-:Y:S02]  /*0490*/  LEA R33, P2, R6, c[0x0][0x228], 0x1 ;  /* 0x00008a0006217a11 */ /* 0x000fe400078408ff */
[----:B------:R-:W-:Y:S01]  /*04a0*/  LOP3.LUT R31, R31, 0xffffffc0, RZ, 0xc0, !PT ;  /* 0xffffffc01f1f7812 */ /* 0x000fe200078ec0ff */
[----:B------:R-:W-:Y:S01]  /*04b0*/  IMAD R9, R9, c[0x0][0x1ac], R8 ;  /* 0x00006b0009097a24 */ /* 0x000fe200078e0208 */
[----:B------:R-:W-:-:S02]  /*04c0*/  IADD3 R37, R5, R13, RZ ;  /* 0x0000000d05257210 */ /* 0x000fc40007ffe0ff */
[----:B------:R-:W-:Y:S02]  /*04d0*/  LEA R36, P1, R4, c[0x0][0x248], 0x1 ;  /* 0x0000920004247a11 */ /* 0x000fe400078208ff */
[----:B------:R-:W-:Y:S02]  /*04e0*/  IADD3 R3, R7, R9, RZ ;  /* 0x0000000907037210 */ /* 0x000fe40007ffe0ff */
[----:B------:R-:W-:Y:S02]  /*04f0*/  LEA.HI.X R35, R2, c[0x0][0x244], R35, 0x1, P0 ;  /* 0x0000910002237a11 */ /* 0x000fe400000f0c23 */
[----:B------:R-:W-:Y:S02]  /*0500*/  LEA.HI.X R37, R4, c[0x0][0x24c], R37, 0x1, P1 ;  /* 0x0000930004257a11 */ /* 0x000fe400008f0c25 */
[----:B------:R-:W-:Y:S02]  /*0510*/  LEA.HI.X R38, R6, c[0x0][0x22c], R3, 0x1, P2 ;  /* 0x00008b0006267a11 */ /* 0x000fe400010f0c03 */
[----:B------:R-:W-:-:S02]  /*0520*/  LOP3.LUT R117, R28, 0x1f, RZ, 0xc0, !PT ;  /* 0x0000001f1c757812 */ /* 0x000fc400078ec0ff */
[----:B-1----:R-:W-:-:S04]  /*0530*/  LOP3.LUT R32, R31, 0x1f, R28, 0xf8, !PT ;  /* 0x0000001f1f207812 */ /* 0x002fc800078ef81c */
.L_x_1917:
[----:B------:R-:W-:Y:S01]  /*0540*/  BAR.SYNC.DEFER_BLOCKING 0x0 ;  /* 0x0000000000007b1d */ /* 0x000fe20000010000 */
[----:B0-----:R-:W-:-:S05]  /*0550*/  IMAD.WIDE R2, R32, 0x10, R34 ;  /* 0x0000001020027825 */ /* 0x001fca00078e0222 */
        /* <DEDUP_REMOVED lines=75> */
.L_x_1881:
[----:B-12---:R-:W-:Y:S05]  /*0a10*/  BSYNC B0 ;  /* 0x0000000000007941 */ /* 0x006fea0003800000 */
.L_x_1880:
        /* <DEDUP_REMOVED lines=36> */
.L_x_1883:
[----:B------:R-:W-:Y:S05]  /*0c60*/  BSYNC B0 ;  /* 0x0000000000007941 */ /* 0x000fea0003800000 */
.L_x_1882:
        /* <DEDUP_REMOVED lines=38> */
.L_x_1885:
[----:B------:R-:W-:Y:S05]  /*0ed0*/  BSYNC B0 ;  /* 0x0000000000007941 */ /* 0x000fea0003800000 */
.L_x_1884:
        /* <DEDUP_REMOVED lines=36> */
.L_x_1887:
[----:B------:R-:W-:Y:S05]  /*1120*/  BSYNC B0 ;  /* 0x0000000000007941 */ /* 0x000fea0003800000 */
.L_x_1886:
        /* <DEDUP_REMOVED lines=38> */
.L_x_1889:
[----:B------:R-:W-:Y:S05]  /*1390*/  BSYNC B0 ;  /* 0x0000000000007941 */ /* 0x000fea0003800000 */
.L_x_1888:
        /* <DEDUP_REMOVED lines=36> */
.L_x_1891:
[----:B------:R-:W-:Y:S05]  /*15e0*/  BSYNC B0 ;  /* 0x0000000000007941 */ /* 0x000fea0003800000 */
.L_x_1890:
        /* <DEDUP_REMOVED lines=38> */
.L_x_1893:
[----:B------:R-:W-:Y:S05]  /*1850*/  BSYNC B0 ;  /* 0x0000000000007941 */ /* 0x000fea0003800000 */
.L_x_1892:
        /* <DEDUP_REMOVED lines=36> */
.L_x_1895:
[----:B------:R-:W-:Y:S05]  /*1aa0*/  BSYNC B0 ;  /* 0x0000000000007941 */ /* 0x000fea0003800000 */
.L_x_1894:
[----:B------:R-:W-:Y:S01]  /*1ab0*/  ISETP.EQ.OR P3, PT, RZ, UR6, P3 ;  /* 0x00000006ff007c0c */ /* 0x000fe20009f62670 */
[----:B------:R-:W-:Y:S01]  /*1ac0*/  BSSY B0, `(.L_x_1896) ;  /* 0x0000028000007945 */ /* 0x000fe20003800000 */
[--C-:B------:R-:W-:Y:S02]  /*1ad0*/  PRMT R3, RZ, 0x5410, R15.reuse ;  /* 0x00005410ff037816 */ /* 0x100fe4000000000f */
        /* <DEDUP_REMOVED lines=38> */
.L_x_1897:
[----:B------:R-:W-:Y:S05]  /*1d40*/  BSYNC B0 ;  /* 0x0000000000007941 */ /* 0x000fea0003800000 */
.L_x_1896:
[----:B------:R-:W-:Y:S01]  /*1d50*/  BSSY B0, `(.L_x_1898) ;  /* 0x0000029000007945 */ /* 0x000fe20003800000 */
[----:B------:R-:W-:Y:S01]  /*1d60*/  PRMT R61, RZ, 0x5410, R9 ;  /* 0x00005410ff3d7816 */ /* 0x000fe20000000009 */
[----:B------:R-:W-:Y:S01]  /*1d70*/  FADD.FTZ R70, R15, R26 ;  /* 0x0000001a0f467221 */ /* 0x000fe20000010000 */
[----:B------:R-:W-:Y:S02]  /*1d80*/  PRMT R69, RZ, 0x5410, R11 ;  /* 0x00005410ff457816 */ /* 0x000fe4000000000b */
[----:B------:R-:W-:Y:S02]  /*1d90*/  FSETP.GTU.FTZ.AND P3, PT, R68, 20, PT ;  /* 0x41a000004400780b */ /* 0x000fe40003f7c000 */
        /* <DEDUP_REMOVED lines=36> */
.L_x_1899:
[----:B------:R-:W-:Y:S05]  /*1fe0*/  BSYNC B0 ;  /* 0x0000000000007941 */ /* 0x000fea0003800000 */
.L_x_1898:
[----:B------:R-:W-:Y:S01]  /*1ff0*/  ISETP.EQ.OR P1, PT, RZ, UR6, P1 ;  /* 0x00000006ff007c0c */ /* 0x000fe20008f22670 */
[----:B------:R-:W-:Y:S01]  /*2000*/  BSSY B0, `(.L_x_1900) ;  /* 0x000002e000007945 */ /* 0x000fe20003800000 */
[----:B------:R-:W-:Y:S02]  /*2010*/  FSETP.GTU.FTZ.AND P2, PT, R70, 20, PT ;  /* 0x41a000004600780b */ /* 0x000fe40003f5c000 */
[----:B------:R-:W-:Y:S02]  /*2020*/  PRMT R77, RZ, 0x5410, R5 ;  /* 0x00005410ff4d7816 */ /* 0x000fe40000000005 */
[----:B------:R-:W-:Y:S02]  /*2030*/  ISETP.EQ.OR P0, PT, RZ, UR6, P0 ;  /* 0x00000006ff007c0c */ /* 0x000fe40008702670 */
[----:B------:R-:W-:Y:S02]  /*2040*/  ISETP.EQ.OR P4, PT, RZ, UR6, P4 ;  /* 0x00000006ff007c0c */ /* 0x000fe4000a782670 */
[----:B------:R-:W-:-:S02]  /*2050*/  ISETP.EQ.OR P5, PT, RZ, UR6, P5 ;  /* 0x00000006ff007c0c */ /* 0x000fc4000afa2670 */
[----:B------:R-:W-:Y:S02]  /*2060*/  ISETP.EQ.OR P3, PT, RZ, UR6, P3 ;  /* 0x00000006ff007c0c */ /* 0x000fe40009f62670 */
[----:B------:R-:W-:Y:S02]  /*2070*/  ISETP.EQ.OR P2, PT, RZ, UR6, P2 ;  /* 0x00000006ff007c0c */ /* 0x000fe40009742670 */
[--C-:B------:R-:W-:Y:S02]  /*2080*/  PRMT R73, RZ, 0x5410, R4.reuse ;  /* 0x00005410ff497816 */ /* 0x100fe40000000004 */
        /* <DEDUP_REMOVED lines=37> */
.L_x_1901:
[----:B------:R-:W-:Y:S05]  /*22e0*/  BSYNC B0 ;  /* 0x0000000000007941 */ /* 0x000fea0003800000 */
.L_x_1900:
        /* <DEDUP_REMOVED lines=33> */
.L_x_1903:
[----:B------:R-:W-:Y:S05]  /*2500*/  BSYNC B0 ;  /* 0x0000000000007941 */ /* 0x000fea0003800000 */
.L_x_1902:
        /* <DEDUP_REMOVED lines=33> */
.L_x_1905:
[----:B------:R-:W-:Y:S05]  /*2720*/  BSYNC B0 ;  /* 0x0000000000007941 */ /* 0x000fea0003800000 */
.L_x_1904:
        /* <DEDUP_REMOVED lines=33> */
.L_x_1907:
[----:B------:R-:W-:Y:S05]  /*2940*/  BSYNC B0 ;  /* 0x0000000000007941 */ /* 0x000fea0003800000 */
.L_x_1906:
        /* <DEDUP_REMOVED lines=33> */
.L_x_1909:
[----:B------:R-:W-:Y:S05]  /*2b60*/  BSYNC B0 ;  /* 0x0000000000007941 */ /* 0x000fea0003800000 */
.L_x_1908:
        /* <DEDUP_REMOVED lines=33> */
.L_x_1911:
[----:B------:R-:W-:Y:S05]  /*2d80*/  BSYNC B0 ;  /* 0x0000000000007941 */ /* 0x000fea0003800000 */
.L_x_1910:
        /* <DEDUP_REMOVED lines=36> */
.L_x_1915:
        /* <DEDUP_REMOVED lines=22> */
[----:B0-----:R1:W5:Y:S04]  /*3130*/  LDG.E.128 R12, [R20.64+0x400] ;  /* 0x00040004140c7981 */ /* 0x001368000c1e1d00 */
[----:B------:R1:W5:Y:S01]  /*3140*/  LDG.E.128 R16, [R20.64+0x600] ;  /* 0x0006000414107981 */ /* 0x000362000c1e1d00 */
[----:B------:R-:W-:Y:S01]  /*3150*/  ISETP.GE.AND P0, PT, R29, 0x1, PT ;  /* 0x000000011d00780c */ /* 0x000fe20003f06270 */
[----:B------:R-:W-:-:S02]  /*3160*/  IMAD R88, R88, c[0x0][0x1c0], RZ ;  /* 0x0000700058587a24 */ /* 0x000fc400078e02ff */
[----:B--2---:R-:W-:Y:S02]  /*3170*/  FMUL.FTZ R101, R2, 1.4426950216293334961 ;  /* 0x3fb8aa3b02657820 */ /* 0x004fe40000410000 */
[-C--:B------:R-:W-:Y:S02]  /*3180*/  FMUL.FTZ R22, R3, R40.reuse ;  /* 0x0000002803167220 */ /* 0x080fe40000410000 */
[----:B------:R-:W-:Y:S02]  /*3190*/  FMUL.FTZ R2, R101, R40 ;  /* 0x0000002865027220 */ /* 0x000fe40000410000 */
[----:B------:R-:W-:Y:S02]  /*31a0*/  FMUL.RZ R23, R22, 0.15915493667125701904 ;  /* 0x3e22f98316177820 */ /* 0x000fe4000040c000 */
[----:B------:R0:W-:Y:S01]  /*31b0*/  MUFU.EX2 R90, R2 ;  /* 0x00000002005a7308 */ /* 0x0001e20000000800 */
[-C--:B------:R-:W-:Y:S02]  /*31c0*/  FMUL.FTZ R22, R3, R42.reuse ;  /* 0x0000002a03167220 */ /* 0x080fe40000410000 */
[----:B-1----:R-:W-:-:S02]  /*31d0*/  FMUL.FTZ R20, R101, R42 ;  /* 0x0000002a65147220 */ /* 0x002fc40000410000 */
[C---:B------:R-:W-:Y:S02]  /*31e0*/  FMUL.FTZ R21, R3.reuse, R44 ;  /* 0x0000002c03157220 */ /* 0x040fe40000410000 */
[----:B------:R-:W-:Y:S01]  /*31f0*/  FMUL.RZ R22, R22, 0.15915493667125701904 ;  /* 0x3e22f98316167820 */ /* 0x000fe2000040c000 */
[----:B------:R-:W-:Y:S01]  /*3200*/  MUFU.SIN R91, R23 ;  /* 0x00000017005b7308 */ /* 0x000fe20000000400 */
[----:B0-----:R-:W-:Y:S02]  /*3210*/  FMUL.FTZ R2, R3, R46 ;  /* 0x0000002e03027220 */ /* 0x001fe40000410000 */
[----:B------:R-:W-:Y:S02]  /*3220*/  FMUL.RZ R98, R21, 0.15915493667125701904 ;  /* 0x3e22f98315627820 */ /* 0x000fe4000040c000 */
[C---:B------:R-:W-:Y:S02]  /*3230*/  FMUL.FTZ R21, R101.reuse, R44 ;  /* 0x0000002c65157220 */ /* 0x040fe40000410000 */
[C---:B------:R-:W-:Y:S01]  /*3240*/  FMUL.FTZ R112, R101.reuse, R50 ;  /* 0x0000003265707220 */ /* 0x040fe20000410000 */
[----:B------:R0:W-:Y:S01]  /*3250*/  MUFU.COS R93, R23 ;  /* 0x00000017005d7308 */ /* 0x0001e20000000000 */
[----:B------:R-:W-:-:S02]  /*3260*/  FMUL.FTZ R111, R101, R52 ;  /* 0x00000034656f7220 */ /* 0x000fc40000410000 */
[C---:B------:R-:W-:Y:S01]  /*3270*/  FMUL.FTZ R105, R101.reuse, R54 ;  /* 0x0000003665697220 */ /* 0x040fe20000410000 */
[----:B---3--:R1:W-:Y:S01]  /*3280*/  STS.128 [R29.X16], R4 ;  /* 0x000000041d007388 */ /* 0x0083e2000000cc00 */
[C---:B------:R-:W-:Y:S02]  /*3290*/  FMUL.FTZ R103, R101.reuse, R56 ;  /* 0x0000003865677220 */ /* 0x040fe40000410000 */
[C---:B------:R-:W-:Y:S01]  /*32a0*/  FMUL.FTZ R126, R101.reuse, R58 ;  /* 0x0000003a657e7220 */ /* 0x040fe20000410000 */
[----:B------:R2:W-:Y:S01]  /*32b0*/  MUFU.EX2 R92, R20 ;  /* 0x00000014005c7308 */ /* 0x0005e20000000800 */
[----:B0-----:R-:W-:Y:S01]  /*32c0*/  FMUL.RZ R23, R2, 0.15915493667125701904 ;  /* 0x3e22f98302177820 */ /* 0x001fe2000040c000 */
[----:B----4-:R0:W-:Y:S01]  /*32d0*/  STS.128 [R29.X16+0x200], R8 ;  /* 0x000200081d007388 */ /* 0x0101e2000000cc00 */
[----:B------:R-:W-:-:S03]  /*32e0*/  FMUL.FTZ R2, R101, R46 ;  /* 0x0000002e65027220 */ /* 0x000fc60000410000 */
[----:B-----5:R-:W-:Y:S02]  /*32f0*/  STS.128 [R29.X16+0x400], R12 ;  /* 0x0004000c1d007388 */ /* 0x020fe4000000cc00 */
[----:B------:R3:W-:Y:S01]  /*3300*/  MUFU.EX2 R96, R2 ;  /* 0x0000000200607308 */ /* 0x0007e20000000800 */
[C---:B--2---:R-:W-:Y:S01]  /*3310*/  FMUL.FTZ R20, R3.reuse, R48 ;  /* 0x0000003003147220 */ /* 0x044fe20000410000 */
[----:B------:R2:W-:Y:S01]  /*3320*/  STS.128 [R29.X16+0x600], R16 ;  /* 0x000600101d007388 */ /* 0x0005e2000000cc00 */
[----:B-1----:R-:W-:-:S05]  /*3330*/  FMUL.FTZ R4, R3, R62 ;  /* 0x0000003e03047220 */ /* 0x002fca0000410000 */
[----:B------:R-:W-:Y:S01]  /*3340*/  MUFU.SIN R95, R22 ;  /* 0x00000016005f7308 */ /* 0x000fe20000000400 */
[C---:B---3--:R-:W-:Y:S02]  /*3350*/  FMUL.FTZ R2, R3.reuse, R52 ;  /* 0x0000003403027220 */ /* 0x048fe40000410000 */
[----:B------:R-:W-:Y:S02]  /*3360*/  FMUL.RZ R6, R4, 0.15915493667125701904 ;  /* 0x3e22f98304067820 */ /* 0x000fe4000040c000 */
[----:B------:R-:W-:Y:S02]  /*3370*/  FMUL.FTZ R4, R3, R64 ;  /* 0x0000004003047220 */ /* 0x000fe40000410000 */
[C---:B0-----:R-:W-:Y:S01]  /*3380*/  FMUL.FTZ R11, R101.reuse, R62 ;  /* 0x0000003e650b7220 */ /* 0x041fe20000410000 */
[----:B------:R0:W1:Y:S01]  /*3390*/  MUFU.COS R99, R22 ;  /* 0x0000001600637308 */ /* 0x0000620000000000 */
[----:B--2---:R-:W-:Y:S02]  /*33a0*/  FMUL.RZ R16, R4, 0.15915493667125701904 ;  /* 0x3e22f98304107820 */ /* 0x004fe4000040c000 */
[----:B------:R-:W-:-:S05]  /*33b0*/  FMUL.FTZ R19, R101, R60 ;  /* 0x0000003c65137220 */ /* 0x000fca0000410000 */
[----:B------:R-:W-:Y:S01]  /*33c0*/  MUFU.SIN R115, R23 ;  /* 0x0000001700737308 */ /* 0x000fe20000000400 */
[----:B0-----:R-:W-:Y:S02]  /*33d0*/  FMUL.RZ R22, R20, 0.15915493667125701904 ;  /* 0x3e22f98314167820 */ /* 0x001fe4000040c000 */
[----:B------:R-:W-:-:S05]  /*33e0*/  FMUL.FTZ R20, R101, R48 ;  /* 0x0000003065147220 */ /* 0x000fca0000410000 */
[----:B------:R0:W-:Y:S01]  /*33f0*/  MUFU.COS R119, R23 ;  /* 0x0000001700777308 */ /* 0x0001e20000000000 */
[----:B-1----:R-:W-:-:S07]  /*3400*/  FMUL.FTZ R99, R92, R99 ;  /* 0x000000635c637220 */ /* 0x002fce0000410000 */
[----:B------:R1:W-:Y:S01]  /*3410*/  MUFU.EX2 R94, R21 ;  /* 0x00000015005e7308 */ /* 0x0003e20000000800 */
[----:B0-----:R-:W-:Y:S02]  /*3420*/  FMUL.RZ R23, R2, 0.15915493667125701904 ;  /* 0x3e22f98302177820 */ /* 0x001fe4000040c000 */
[----:B------:R-:W-:-:S05]  /*3430*/  FMUL.FTZ R2, R3, R54 ;  /* 0x0000003603027220 */ /* 0x000fca0000410000 */
[----:B------:R0:W-:Y:S01]  /*3440*/  MUFU.EX2 R100, R20 ;  /* 0x0000001400647308 */ /* 0x0001e20000000800 */
[----:B-1----:R-:W-:-:S04]  /*3450*/  FMUL.FTZ R21, R3, R50 ;  /* 0x0000003203157220 */ /* 0x002fc80000410000 */
[----:B------:R-:W-:-:S03]  /*3460*/  FMUL.RZ R21, R21, 0.15915493667125701904 ;  /* 0x3e22f98315157820 */ /* 0x000fc6000040c000 */
[----:B------:R-:W-:Y:S01]  /*3470*/  MUFU.SIN R121, R22 ;  /* 0x0000001600797308 */ /* 0x000fe20000000400 */
[----:B0-----:R-:W-:Y:S02]  /*3480*/  FMUL.RZ R20, R2, 0.15915493667125701904 ;  /* 0x3e22f98302147820 */ /* 0x001fe4000040c000 */
[----:B------:R-:W-:-:S05]  /*3490*/  FMUL.FTZ R2, R3, R56 ;  /* 0x0000003803027220 */ /* 0x000fca0000410000 */
[----:B------:R-:W-:Y:S08]  /*34a0*/  MUFU.SIN R109, R21 ;  /* 0x00000015006d7308 */ /* 0x000ff00000000400 */
[----:B------:R0:W-:Y:S08]  /*34b0*/  MUFU.COS R108, R21 ;  /* 0x00000015006c7308 */ /* 0x0001f00000000000 */
[----:B------:R-:W-:Y:S01]  /*34c0*/  MUFU.COS R123, R22 ;  /* 0x00000016007b7308 */ /* 0x000fe20000000000 */
[----:B0-----:R-:W-:-:S02]  /*34d0*/  FMUL.RZ R21, R2, 0.15915493667125701904 ;  /* 0x3e22f98302157820 */ /* 0x001fc4000040c000 */
[----:B------:R-:W-:-:S04]  /*34e0*/  FMUL.FTZ R2, R3, R58 ;  /* 0x0000003a03027220 */ /* 0x000fc80000410000 */
[----:B------:R-:W-:Y:S01]  /*34f0*/  FMUL.RZ R102, R2, 0.15915493667125701904 ;  /* 0x3e22f98302667820 */ /* 0x000fe2000040c000 */
[----:B------:R-:W-:Y:S01]  /*3500*/  SHF.L.U32 R2, R29, 0x6, RZ ;  /* 0x000000061d027819 */ /* 0x000fe200000006ff */
[----:B------:R-:W-:Y:S08]  /*3510*/  MUFU.SIN R114, R23 ;  /* 0x0000001700727308 */ /* 0x000ff00000000400 */
[----:B------:R-:W-:Y:S08]  /*3520*/  MUFU.COS R113, R23 ;  /* 0x0000001700717308 */ /* 0x000ff00000000000 */
[----:B------:R-:W-:Y:S08]  /*3530*/  MUFU.SIN R122, R20 ;  /* 0x00000014007a7308 */ /* 0x000ff00000000400 */
[----:B------:R-:W-:Y:S08]  /*3540*/  MUFU.COS R110, R20 ;  /* 0x00000014006e7308 */ /* 0x000ff00000000000 */
[----:B------:R-:W-:Y:S08]  /*3550*/  MUFU.SIN R124, R21 ;  /* 0x00000015007c7308 */ /* 0x000ff00000000400 */
[----:B------:R0:W-:Y:S01]  /*3560*/  MUFU.COS R104, R21 ;  /* 0x0000001500687308 */ /* 0x0001e20000000000 */
[----:B------:R-:W-:-:S07]  /*3570*/  NOP ;  /* 0x0000000000007918 */ /* 0x000fce0000000000 */
[----:B------:R-:W-:Y:S01]  /*3580*/  MUFU.SIN R97, R98 ;  /* 0x0000006200617308 */ /* 0x000fe20000000400 */
[----:B0-----:R-:W0:Y:S07]  /*3590*/  LDS.128 R20, [R2] ;  /* 0x0000000002147984 */ /* 0x001e2e0000000c00 */
[----:B------:R1:W2:Y:S08]  /*35a0*/  MUFU.COS R107, R98 ;  /* 0x00000062006b7308 */ /* 0x0002b00000000000 */
[----:B------:R-:W-:Y:S01]  /*35b0*/  MUFU.SIN R125, R102 ;  /* 0x00000066007d7308 */ /* 0x000fe20000000400 */
[----:B-1----:R-:W-:-:S04]  /*35c0*/  FMUL.FTZ R98, R3, R60 ;  /* 0x0000003c03627220 */ /* 0x002fc80000410000 */
[----:B------:R-:W-:Y:S02]  /*35d0*/  FMUL.RZ R5, R98, 0.15915493667125701904 ;  /* 0x3e22f98362057820 */ /* 0x000fe4000040c000 */
[C---:B------:R-:W-:Y:S01]  /*35e0*/  FMUL.FTZ R98, R90.reuse, R93 ;  /* 0x0000005d5a627220 */ /* 0x040fe20000410000 */
[----:B------:R1:W-:Y:S01]  /*35f0*/  MUFU.COS R118, R102 ;  /* 0x0000006600767308 */ /* 0x0003e20000000000 */
[----:B------:R-:W-:Y:S02]  /*3600*/  FMUL.FTZ R90, R90, R91 ;  /* 0x0000005b5a5a7220 */ /* 0x000fe40000410000 */
[----:B------:R-:W-:Y:S02]  /*3610*/  FMUL.FTZ R91, R92, R95 ;  /* 0x0000005f5c5b7220 */ /* 0x000fe40000410000 */
[C---:B--2---:R-:W-:Y:S02]  /*3620*/  FMUL.FTZ R92, R94.reuse, R107 ;  /* 0x0000006b5e5c7220 */ /* 0x044fe40000410000 */
[----:B------:R-:W-:Y:S01]  /*3630*/  FMUL.FTZ R93, R94, R97 ;  /* 0x000000615e5d7220 */ /* 0x000fe20000410000 */
[----:B------:R-:W-:Y:S01]  /*3640*/  MUFU.SIN R8, R6 ;  /* 0x0000000600087308 */ /* 0x000fe20000000400 */
[----:B------:R-:W-:-:S02]  /*3650*/  FMUL.FTZ R94, R96, R119 ;  /* 0x00000077605e7220 */ /* 0x000fc40000410000 */
[----:B------:R-:W-:Y:S02]  /*3660*/  FMUL.FTZ R95, R96, R115 ;  /* 0x00000073605f7220 */ /* 0x000fe40000410000 */
[C---:B------:R-:W-:Y:S02]  /*3670*/  FMUL.FTZ R96, R100.reuse, R123 ;  /* 0x0000007b64607220 */ /* 0x040fe40000410000 */
[----:B------:R-:W-:Y:S01]  /*3680*/  FMUL.FTZ R97, R100, R121 ;  /* 0x0000007964617220 */ /* 0x000fe20000410000 */
[----:B------:R2:W-:Y:S01]  /*3690*/  MUFU.COS R9, R6 ;  /* 0x0000000600097308 */ /* 0x0005e20000000000 */
[--C-:B0-----:R-:W-:Y:S02]  /*36a0*/  PRMT R100, RZ, 0x5410, R20.reuse ;  /* 0x00005410ff647816 */ /* 0x101fe40000000014 */
[----:B-1----:R-:W-:Y:S01]  /*36b0*/  PRMT R102, RZ, 0x7610, R20 ;  /* 0x00007610ff667816 */ /* 0x002fe20000000014 */
[----:B------:R-:W-:Y:S01]  /*36c0*/  FMUL.FTZ R20, R101, R64 ;  /* 0x0000004065147220 */ /* 0x000fe20000410000 */
[--C-:B------:R-:W-:Y:S01]  /*36d0*/  PRMT R4, RZ, 0x7610, R21.reuse ;  /* 0x00007610ff047816 */ /* 0x100fe20000000015 */
[C---:B------:R-:W-:Y:S01]  /*36e0*/  FMUL.FTZ R100, R57.reuse, R100 ;  /* 0x0000006439647220 */ /* 0x040fe20000410000 */
[----:B------:R-:W-:Y:S01]  /*36f0*/  PRMT R106, RZ, 0x5410, R21 ;  /* 0x00005410ff6a7816 */ /* 0x000fe20000000015 */
[----:B------:R-:W-:Y:S01]  /*3700*/  FMUL.FTZ R102, R57, R102 ;  /* 0x0000006639667220 */ /* 0x000fe20000410000 */
[----:B------:R-:W-:Y:S01]  /*3710*/  MUFU.SIN R10, R5 ;  /* 0x00000005000a7308 */ /* 0x000fe20000000400 */
[-C--:B------:R-:W-:Y:S01]  /*3720*/  FMUL.FTZ R7, R100, R91.reuse ;  /* 0x0000005b64077220 */ /* 0x080fe20000410000 */
[----:B------:R-:W-:Y:S01]  /*3730*/  PRMT R120, RZ, 0x7610, R23 ;  /* 0x00007610ff787816 */ /* 0x000fe20000000017 */
[----:B--2---:R-:W-:-:S02]  /*3740*/  FMUL.FTZ R6, R102, R91 ;  /* 0x0000005b66067220 */ /* 0x004fc40000410000 */
[C---:B------:R-:W-:Y:S02]  /*3750*/  FMUL.FTZ R107, R59.reuse, R4 ;  /* 0x000000043b6b7220 */ /* 0x040fe40000410000 */
[-C--:B------:R-:W-:Y:S01]  /*3760*/  FFMA.FTZ R4, R102, R99.reuse, R7 ;  /* 0x0000006366047223 */ /* 0x080fe20000010007 */
[----:B------:R0:W-:Y:S01]  /*3770*/  MUFU.COS R12, R5 ;  /* 0x00000005000c7308 */ /* 0x0001e20000000000 */
[----:B------:R-:W-:Y:S02]  /*3780*/  FFMA.FTZ R7, R100, R99, -R6 ;  /* 0x0000006364077223 */ /* 0x000fe40000010806 */
[----:B------:R-:W-:Y:S02]  /*3790*/  FMUL.FTZ R106, R59, R106 ;  /* 0x0000006a3b6a7220 */ /* 0x000fe40000410000 */
[----:B------:R-:W-:Y:S02]  /*37a0*/  FADD.FTZ R15, R107, R4 ;  /* 0x000000046b0f7221 */ /* 0x000fe40000010000 */
[----:B------:R-:W-:Y:S01]  /*37b0*/  FADD.FTZ R14, R106, R7 ;  /* 0x000000076a0e7221 */ /* 0x000fe20000010000 */
[----:B------:R-:W1:Y:S01]  /*37c0*/  MUFU.EX2 R112, R112 ;  /* 0x0000007000707308 */ /* 0x000e620000000800 */
[----:B0-----:R-:W-:-:S02]  /*37d0*/  FMUL.FTZ R5, R3, R66 ;  /* 0x0000004203057220 */ /* 0x001fc40000410000 */
[----:B------:R-:W-:Y:S02]  /*37e0*/  FMUL.FTZ R17, R93, R15 ;  /* 0x0000000f5d117220 */ /* 0x000fe40000410000 */
[----:B------:R-:W-:Y:S02]  /*37f0*/  FMUL.RZ R121, R5, 0.15915493667125701904 ;  /* 0x3e22f98305797820 */ /* 0x000fe4000040c000 */
[----:B------:R-:W0:Y:S01]  /*3800*/  LDS.128 R4, [R2+0x10] ;  /* 0x0000100002047984 */ /* 0x000e220000000c00 */
[----:B------:R-:W-:Y:S01]  /*3810*/  MUFU.SIN R13, R16 ;  /* 0x00000010000d7308 */ /* 0x000fe20000000400 */
[----:B------:R-:W-:Y:S02]  /*3820*/  FFMA.FTZ R18, R92, R14, -R17 ;  /* 0x0000000e5c127223 */ /* 0x000fe40000010811 */
[----:B------:R-:W-:-:S05]  /*3830*/  FMUL.FTZ R120, R63, R120 ;  /* 0x000000783f787220 */ /* 0x000fca0000410000 */
[----:B------:R2:W-:Y:S01]  /*3840*/  MUFU.COS R21, R16 ;  /* 0x0000001000157308 */ /* 0x0005e20000000000 */
[C---:B-1----:R-:W-:Y:S02]  /*3850*/  FMUL.FTZ R108, R112.reuse, R108 ;  /* 0x0000006c706c7220 */ /* 0x042fe40000410000 */
[----:B------:R-:W-:Y:S01]  /*3860*/  FMUL.FTZ R109, R112, R109 ;  /* 0x0000006d706d7220 */ /* 0x000fe20000410000 */
[----:B------:R-:W-:-:S04]  /*3870*/  PRMT R112, RZ, 0x7610, R22 ;  /* 0x00007610ff707816 */ /* 0x000fc80000000016 */
[----:B------:R-:W1:Y:S01]  /*3880*/  MUFU.EX2 R111, R111 ;  /* 0x0000006f006f7308 */ /* 0x000e620000000800 */
[----:B--2---:R-:W-:Y:S02]  /*3890*/  FMUL.FTZ R16, R93, R14 ;  /* 0x0000000e5d107220 */ /* 0x004fe40000410000 */
[C---:B------:R-:W-:Y:S02]  /*38a0*/  FMUL.FTZ R112, R61.reuse, R112 ;  /* 0x000000703d707220 */ /* 0x040fe40000410000 */
[----:B------:R-:W-:Y:S01]  /*38b0*/  FFMA.FTZ R15, R92, R15, R16 ;  /* 0x0000000f5c0f7223 */ /* 0x000fe20000010010 */
[----:B------:R-:W-:Y:S02]  /*38c0*/  PRMT R16, RZ, 0x5410, R22 ;  /* 0x00005410ff107816 */ /* 0x000fe40000000016 */
[----:B------:R-:W2:Y:S01]  /*38d0*/  MUFU.EX2 R105, R105 ;  /* 0x0000006900697308 */ /* 0x000ea20000000800 */
[----:B------:R-:W-:Y:S02]  /*38e0*/  FADD.FTZ R22, R112, R15 ;  /* 0x0000000f70167221 */ /* 0x000fe40000010000 */
[----:B------:R-:W-:-:S02]  /*38f0*/  FMUL.FTZ R115, R61, R16 ;  /* 0x000000103d737220 */ /* 0x000fc40000410000 */
[----:B------:R-:W-:Y:S02]  /*3900*/  FMUL.FTZ R16, R101, R66 ;  /* 0x0000004265107220 */ /* 0x000fe40000410000 */
[----:B------:R-:W-:Y:S01]  /*3910*/  FADD.FTZ R17, R115, R18 ;  /* 0x0000001273117221 */ /* 0x000fe20000010000 */
[----:B------:R-:W3:Y:S01]  /*3920*/  MUFU.EX2 R103, R103 ;  /* 0x0000006700677308 */ /* 0x000ee20000000800 */
[C---:B-1----:R-:W-:Y:S01]  /*3930*/  FMUL.FTZ R113, R111.reuse, R113 ;  /* 0x000000716f717220 */ /* 0x042fe20000410000 */
[----:B------:R-:W-:Y:S01]  /*3940*/  PRMT R18, RZ, 0x5410, R23 ;  /* 0x00005410ff127816 */ /* 0x000fe20000000017 */
[----:B------:R-:W-:Y:S02]  /*3950*/  FMUL.FTZ R114, R111, R114 ;  /* 0x000000726f727220 */ /* 0x000fe40000410000 */
[CC--:B------:R-:W-:Y:S02]  /*3960*/  FMUL.FTZ R119, R95.reuse, R17.reuse ;  /* 0x000000115f777220 */ /* 0x0c0fe40000410000 */
[-C--:B------:R-:W-:Y:S01]  /*3970*/  FMUL.FTZ R111, R95, R22.reuse ;  /* 0x000000165f6f7220 */ /* 0x080fe20000410000 */
[----:B------:R-:W-:Y:S01]  /*3980*/  MUFU.SIN R14, R121 ;  /* 0x00000079000e7308 */ /* 0x000fe20000000400 */
[C---:B------:R-:W-:Y:S01]  /*3990*/  FFMA.FTZ R23, R94.reuse, R22, R119 ;  /* 0x000000165e177223 */ /* 0x040fe20000010077 */
[----:B0-----:R-:W-:Y:S01]  /*39a0*/  PRMT R134, RZ, 0x7610, R5 ;  /* 0x00007610ff867816 */ /* 0x001fe20000000005 */
[----:B------:R-:W-:Y:S01]  /*39b0*/  FFMA.FTZ R128, R94, R17, -R111 ;  /* 0x000000115e807223 */ /* 0x000fe2000001086f */
[----:B------:R-:W-:Y:S01]  /*39c0*/  PRMT R138, RZ, 0x7610, R6 ;  /* 0x00007610ff8a7816 */ /* 0x000fe20000000006 */
[----:B------:R-:W-:Y:S01]  /*39d0*/  FMUL.FTZ R119, R63, R18 ;  /* 0x000000123f777220 */ /* 0x000fe20000410000 */
[----:B------:R-:W-:Y:S01]  /*39e0*/  PRMT R140, RZ, 0x7610, R7 ;  /* 0x00007610ff8c7816 */ /* 0x000fe20000000007 */
[----:B------:R-:W-:Y:S01]  /*39f0*/  FADD.FTZ R23, R120, R23 ;  /* 0x0000001778177221 */ /* 0x000fe20000010000 */
[----:B------:R0:W-:Y:S01]  /*3a00*/  MUFU.COS R15, R121 ;  /* 0x00000079000f7308 */ /* 0x0001e20000000000 */
[----:B------:R-:W-:-:S02]  /*3a10*/  FADD.FTZ R128, R119, R128 ;  /* 0x0000008077807221 */ /* 0x000fc40000010000 */
[----:B--2---:R-:W-:Y:S02]  /*3a20*/  FMUL.FTZ R122, R105, R122 ;  /* 0x0000007a697a7220 */ /* 0x004fe40000410000 */
[----:B------:R-:W-:Y:S02]  /*3a30*/  FMUL.FTZ R18, R97, R128 ;  /* 0x0000008061127220 */ /* 0x000fe40000410000 */
[----:B---3--:R-:W-:Y:S01]  /*3a40*/  FMUL.FTZ R123, R103, R104 ;  /* 0x00000068677b7220 */ /* 0x008fe20000410000 */
[----:B------:R-:W1:Y:S01]  /*3a50*/  MUFU.EX2 R19, R19 ;  /* 0x0000001300137308 */ /* 0x000e620000000800 */
[----:B0-----:R-:W-:Y:S02]  /*3a60*/  FMUL.FTZ R121, R105, R110 ;  /* 0x0000006e69797220 */ /* 0x001fe40000410000 */
[-C--:B------:R-:W-:Y:S02]  /*3a70*/  FMUL.FTZ R105, R97, R23.reuse ;  /* 0x0000001761697220 */ /* 0x080fe40000410000 */
[C---:B------:R-:W-:Y:S01]  /*3a80*/  FFMA.FTZ R23, R96.reuse, R23, R18 ;  /* 0x0000001760177223 */ /* 0x040fe20000010012 */
[--C-:B------:R-:W-:Y:S01]  /*3a90*/  PRMT R18, RZ, 0x5410, R4.reuse ;  /* 0x00005410ff127816 */ /* 0x100fe20000000004 */
[----:B------:R-:W-:Y:S01]  /*3aa0*/  FFMA.FTZ R104, R96, R128, -R105 ;  /* 0x0000008060687223 */ /* 0x000fe20000010869 */
[----:B------:R-:W-:Y:S01]  /*3ab0*/  PRMT R128, RZ, 0x7610, R4 ;  /* 0x00007610ff807816 */ /* 0x000fe20000000004 */
[----:B------:R-:W0:Y:S01]  /*3ac0*/  MUFU.EX2 R11, R11 ;  /* 0x0000000b000b7308 */ /* 0x000e220000000800 */
[----:B------:R-:W-:-:S02]  /*3ad0*/  FMUL.FTZ R17, R101, R68 ;  /* 0x0000004465117220 */ /* 0x000fc40000410000 */
[C---:B------:R-:W-:Y:S02]  /*3ae0*/  FMUL.FTZ R129, R65.reuse, R18 ;  /* 0x0000001241817220 */ /* 0x040fe40000410000 */
[----:B------:R-:W-:Y:S02]  /*3af0*/  FMUL.FTZ R128, R65, R128 ;  /* 0x0000008041807220 */ /* 0x000fe40000410000 */
[----:B------:R-:W-:Y:S01]  /*3b00*/  FADD.FTZ R104, R129, R104 ;  /* 0x0000006881687221 */ /* 0x000fe20000010000 */
[----:B------:R-:W2:Y:S01]  /*3b10*/  MUFU.EX2 R126, R126 ;  /* 0x0000007e007e7308 */ /* 0x000ea20000000800 */
[----:B------:R-:W-:Y:S02]  /*3b20*/  FADD.FTZ R23, R128, R23 ;  /* 0x0000001780177221 */ /* 0x000fe40000010000 */
[----:B------:R-:W-:Y:S02]  /*3b30*/  FMUL.FTZ R111, R101, R70 ;  /* 0x00000046656f7220 */ /* 0x000fe40000410000 */
[----:B------:R-:W-:-:S02]  /*3b40*/  FMUL.FTZ R101, R109, R23 ;  /* 0x000000176d657220 */ /* 0x000fc40000410000 */
[-C--:B------:R-:W-:Y:S01]  /*3b50*/  FMUL.FTZ R4, R109, R104.reuse ;  /* 0x000000686d047220 */ /* 0x080fe20000410000 */
[----:B------:R-:W-:Y:S01]  /*3b60*/  MUFU.EX2 R17, R17 ;  /* 0x0000001100117308 */ /* 0x000fe20000000800 */
[C---:B------:R-:W-:Y:S02]  /*3b70*/  FFMA.FTZ R104, R108.reuse, R104, -R101 ;  /* 0x000000686c687223 */ /* 0x040fe40000010865 */
[----:B------:R-:W-:Y:S01]  /*3b80*/  FFMA.FTZ R101, R108, R23, R4 ;  /* 0x000000176c657223 */ /* 0x000fe20000010004 */
[----:B------:R-:W-:Y:S01]  /*3b90*/  PRMT R4, RZ, 0x5410, R5 ;  /* 0x00005410ff047816 */ /* 0x000fe20000000005 */
[----:B------:R-:W-:Y:S02]  /*3ba0*/  FMUL.FTZ R22, R3, R68 ;  /* 0x0000004403167220 */ /* 0x000fe40000410000 */
[----:B------:R-:W-:Y:S01]  /*3bb0*/  FMUL.FTZ R124, R103, R124 ;  /* 0x0000007c677c7220 */ /* 0x000fe20000410000 */
[----:B------:R-:W-:Y:S01]  /*3bc0*/  MUFU.EX2 R111, R111 ;  /* 0x0000006f006f7308 */ /* 0x000fe20000000800 */
[----:B------:R-:W-:-:S02]  /*3bd0*/  FMUL.FTZ R135, R67, R4 ;  /* 0x0000000443877220 */ /* 0x000fc40000410000 */
[----:B------:R-:W-:Y:S02]  /*3be0*/  FMUL.RZ R103, R22, 0.15915493667125701904 ;  /* 0x3e22f98316677820 */ /* 0x000fe4000040c000 */
[C---:B-1----:R-:W-:Y:S02]  /*3bf0*/  FMUL.FTZ R18, R19.reuse, R12 ;  /* 0x0000000c13127220 */ /* 0x042fe40000410000 */
[----:B------:R-:W-:Y:S01]  /*3c00*/  FMUL.FTZ R19, R19, R10 ;  /* 0x0000000a13137220 */ /* 0x000fe20000410000 */
[----:B------:R-:W1:Y:S01]  /*3c10*/  MUFU.COS R12, R103 ;  /* 0x00000067000c7308 */ /* 0x000e620000000000 */
[C---:B0-----:R-:W-:Y:S02]  /*3c20*/  FMUL.FTZ R23, R11.reuse, R9 ;  /* 0x000000090b177220 */ /* 0x041fe40000410000 */
[----:B------:R-:W-:Y:S02]  /*3c30*/  FMUL.FTZ R22, R11, R8 ;  /* 0x000000080b167220 */ /* 0x000fe40000410000 */
[----:B------:R-:W-:Y:S01]  /*3c40*/  FMUL.FTZ R134, R67, R134 ;  /* 0x0000008643867220 */ /* 0x000fe20000410000 */
[----:B------:R-:W0:Y:S01]  /*3c50*/  LDS.128 R8, [R2+0x20] ;  /* 0x0000200002087984 */ /* 0x000e220000000c00 */
[----:B------:R-:W-:Y:S01]  /*3c60*/  FADD.FTZ R104, R135, R104 ;  /* 0x0000006887687221 */ /* 0x000fe20000010000 */
[----:B------:R1:W3:Y:S01]  /*3c70*/  MUFU.SIN R110, R103 ;  /* 0x00000067006e7308 */ /* 0x0002e20000000400 */
[----:B------:R-:W-:-:S02]  /*3c80*/  FMUL.FTZ R3, R3, R70 ;  /* 0x0000004603037220 */ /* 0x000fc40000410000 */
[----:B------:R-:W-:Y:S02]  /*3c90*/  FADD.FTZ R101, R134, R101 ;  /* 0x0000006586657221 */ /* 0x000fe40000010000 */
[CC--:B------:R-:W-:Y:S02]  /*3ca0*/  FMUL.FTZ R4, R114.reuse, R104.reuse ;  /* 0x0000006872047220 */ /* 0x0c0fe40000410000 */
[----:B------:R-:W-:Y:S01]  /*3cb0*/  FMUL.RZ R127, R3, 0.15915493667125701904 ;  /* 0x3e22f983037f7820 */ /* 0x000fe2000040c000 */
[----:B------:R-:W-:Y:S01]  /*3cc0*/  MUFU.EX2 R20, R20 ;  /* 0x0000001400147308 */ /* 0x000fe20000000800 */
[-C--:B------:R-:W-:Y:S02]  /*3cd0*/  FMUL.FTZ R3, R114, R101.reuse ;  /* 0x0000006572037220 */ /* 0x080fe40000410000 */
[C---:B------:R-:W-:Y:S01]  /*3ce0*/  FFMA.FTZ R101, R113.reuse, R101, R4 ;  /* 0x0000006571657223 */ /* 0x040fe20000010004 */
[----:B------:R-:W-:Y:S01]  /*3cf0*/  PRMT R4, RZ, 0x5410, R6 ;  /* 0x00005410ff047816 */ /* 0x000fe20000000006 */
[----:B------:R-:W-:-:S02]  /*3d00*/  FFMA.FTZ R130, R113, R104, -R3 ;  /* 0x0000006871827223 */ /* 0x000fc40000010803 */
[C---:B--2---:R-:W-:Y:S01]  /*3d10*/  FMUL.FTZ R118, R126.reuse, R118 ;  /* 0x000000767e767220 */ /* 0x044fe20000410000 */
[----:B------:R-:W-:Y:S01]  /*3d20*/  MUFU.SIN R6, R127 ;  /* 0x0000007f00067308 */ /* 0x000fe20000000400 */
[C---:B------:R-:W-:Y:S01]  /*3d30*/  FMUL.FTZ R139, R69.reuse, R4 ;  /* 0x00000004458b7220 */ /* 0x040fe20000410000 */
[----:B------:R-:W-:Y:S01]  /*3d40*/  PRMT R4, RZ, 0x5410, R7 ;  /* 0x00005410ff047816 */ /* 0x000fe20000000007 */
[----:B------:R-:W-:Y:S02]  /*3d50*/  FMUL.FTZ R125, R126, R125 ;  /* 0x0000007d7e7d7220 */ /* 0x000fe40000410000 */
[----:B------:R-:W-:Y:S02]  /*3d60*/  FMUL.FTZ R138, R69, R138 ;  /* 0x0000008a458a7220 */ /* 0x000fe40000410000 */
[----:B------:R-:W-:Y:S01]  /*3d70*/  FADD.FTZ R130, R139, R130 ;  /* 0x000000828b827221 */ /* 0x000fe20000010000 */
[----:B------:R-:W2:Y:S01]  /*3d80*/  MUFU.COS R126, R127 ;  /* 0x0000007f007e7308 */ /* 0x000ea20000000000 */
[----:B------:R-:W-:-:S02]  /*3d90*/  FADD.FTZ R3, R138, R101 ;  /* 0x000000658a037221 */ /* 0x000fc40000010000 */
[----:B-1----:R-:W-:Y:S02]  /*3da0*/  FMUL.FTZ R103, R17, R12 ;  /* 0x0000000c11677220 */ /* 0x002fe40000410000 */
[C---:B------:R-:W-:Y:S02]  /*3db0*/  FMUL.FTZ R12, R122.reuse, R130 ;  /* 0x000000827a0c7220 */ /* 0x040fe40000410000 */
[-C--:B------:R-:W-:Y:S01]  /*3dc0*/  FMUL.FTZ R5, R122, R3.reuse ;  /* 0x000000037a057220 */ /* 0x080fe20000410000 */
[----:B------:R-:W1:Y:S01]  /*3dd0*/  MUFU.EX2 R16, R16 ;  /* 0x0000001000107308 */ /* 0x000e620000000800 */
[----:B------:R-:W-:Y:S02]  /*3de0*/  FFMA.FTZ R3, R121, R3, R12 ;  /* 0x0000000379037223 */ /* 0x000fe4000001000c */
[C---:B------:R-:W-:Y:S02]  /*3df0*/  FMUL.FTZ R140, R71.reuse, R140 ;  /* 0x0000008c478c7220 */ /* 0x040fe40000410000 */
[----:B------:R-:W-:Y:S01]  /*3e00*/  FMUL.FTZ R141, R71, R4 ;  /* 0x00000004478d7220 */ /* 0x000fe20000410000 */
[----:B0-----:R-:W-:Y:S01]  /*3e10*/  PRMT R144, RZ, 0x7610, R8 ;  /* 0x00007610ff907816 */ /* 0x001fe20000000008 */
[----:B------:R-:W-:Y:S01]  /*3e20*/  FMUL.FTZ R4, R98, R91 ;  /* 0x0000005b62047220 */ /* 0x000fe20000410000 */
[----:B------:R-:W-:Y:S01]  /*3e30*/  PRMT R132, RZ, 0x5410, R11 ;  /* 0x00005410ff847816 */ /* 0x000fe2000000000b */
[----:B------:R-:W-:-:S02]  /*3e40*/  FFMA.FTZ R130, R121, R130, -R5 ;  /* 0x0000008279827223 */ /* 0x000fc40000010805 */
[----:B------:R-:W-:Y:S02]  /*3e50*/  FADD.FTZ R7, R140, R3 ;  /* 0x000000038c077221 */ /* 0x000fe40000010000 */
[C---:B------:R-:W-:Y:S02]  /*3e60*/  FMUL.FTZ R3, R90.reuse, R91 ;  /* 0x0000005b5a037220 */ /* 0x040fe40000410000 */
[----:B------:R-:W-:Y:S02]  /*3e70*/  FFMA.FTZ R5, R90, R99, R4 ;  /* 0x000000635a057223 */ /* 0x000fe40000010004 */
[----:B---3--:R-:W-:Y:S02]  /*3e80*/  FMUL.FTZ R101, R17, R110 ;  /* 0x0000006e11657220 */ /* 0x008fe40000410000 */
[----:B--2---:R-:W-:Y:S01]  /*3e90*/  FMUL.FTZ R110, R111, R126 ;  /* 0x0000007e6f6e7220 */ /* 0x004fe20000410000 */
[----:B------:R-:W-:Y:S01]  /*3ea0*/  PRMT R126, RZ, 0x5410, R9 ;  /* 0x00005410ff7e7816 */ /* 0x000fe20000000009 */
[----:B------:R-:W-:-:S02]  /*3eb0*/  FADD.FTZ R130, R141, R130 ;  /* 0x000000828d827221 */ /* 0x000fc40000010000 */
[----:B------:R-:W-:Y:S02]  /*3ec0*/  FMUL.FTZ R111, R111, R6 ;  /* 0x000000066f6f7220 */ /* 0x000fe40000410000 */
[----:B------:R-:W-:Y:S02]  /*3ed0*/  FMUL.FTZ R4, R124, R7 ;  /* 0x000000077c047220 */ /* 0x000fe40000410000 */
[----:B------:R-:W-:Y:S02]  /*3ee0*/  FFMA.FTZ R3, R98, R99, -R3 ;  /* 0x0000006362037223 */ /* 0x000fe40000010803 */
[----:B------:R-:W-:Y:S02]  /*3ef0*/  FMUL.FTZ R6, R93, R5 ;  /* 0x000000055d067220 */ /* 0x000fe40000410000 */
[-C--:B------:R-:W-:Y:S02]  /*3f00*/  FMUL.FTZ R12, R124, R130.reuse ;  /* 0x000000827c0c7220 */ /* 0x080fe40000410000 */
[----:B------:R-:W-:Y:S01]  /*3f10*/  FFMA.FTZ R130, R123, R130, -R4 ;  /* 0x000000827b827223 */ /* 0x000fe20000010804 */
[----:B------:R-:W-:Y:S01]  /*3f20*/  PRMT R4, RZ, 0x5410, R8 ;  /* 0x00005410ff047816 */ /* 0x000fe20000000008 */
[----:B------:R-:W-:-:S02]  /*3f30*/  FFMA.FTZ R6, R92, R3, -R6 ;  /* 0x000000035c067223 */ /* 0x000fc40000010806 */
[----:B------:R-:W-:Y:S02]  /*3f40*/  FMUL.FTZ R3, R93, R3 ;  /* 0x000000035d037220 */ /* 0x000fe40000410000 */
[----:B------:R-:W-:Y:S02]  /*3f50*/  FMUL.FTZ R145, R73, R4 ;  /* 0x0000000449917220 */ /* 0x000fe40000410000 */
[----:B------:R-:W-:Y:S02]  /*3f60*/  FFMA.FTZ R3, R92, R5, R3 ;  /* 0x000000055c037223 */ /* 0x000fe40000010003 */
[----:B------:R-:W-:Y:S02]  /*3f70*/  FMUL.FTZ R4, R95, R6 ;  /* 0x000000065f047220 */ /* 0x000fe40000410000 */
[----:B------:R-:W-:Y:S02]  /*3f80*/  FFMA.FTZ R7, R123, R7, R12 ;  /* 0x000000077b077223 */ /* 0x000fe4000001000c */
[----:B------:R-:W-:-:S02]  /*3f90*/  FMUL.FTZ R144, R73, R144 ;  /* 0x0000009049907220 */ /* 0x000fc40000410000 */
[----:B------:R-:W-:Y:S02]  /*3fa0*/  FADD.FTZ R130, R145, R130 ;  /* 0x0000008291827221 */ /* 0x000fe40000010000 */
[-C--:B------:R-:W-:Y:S02]  /*3fb0*/  FMUL.FTZ R5, R95, R3.reuse ;  /* 0x000000035f057220 */ /* 0x080fe40000410000 */
[----:B------:R-:W-:Y:S02]  /*3fc0*/  FFMA.FTZ R3, R94, R3, R4 ;  /* 0x000000035e037223 */ /* 0x000fe40000010004 */
[----:B------:R-:W-:Y:S02]  /*3fd0*/  FADD.FTZ R7, R144, R7 ;  /* 0x0000000790077221 */ /* 0x000fe40000010000 */
[----:B------:R-:W-:Y:S02]  /*3fe0*/  FMUL.FTZ R8, R125, R130 ;  /* 0x000000827d087220 */ /* 0x000fe40000410000 */
[----:B------:R-:W-:-:S02]  /*3ff0*/  FFMA.FTZ R5, R94, R6, -R5 ;  /* 0x000000065e057223 */ /* 0x000fc40000010805 */
[C---:B------:R-:W-:Y:S02]  /*4000*/  FMUL.FTZ R4, R97.reuse, R3 ;  /* 0x0000000361047220 */ /* 0x040fe40000410000 */
[----:B------:R-:W-:Y:S02]  /*4010*/  FFMA.FTZ R12, R118, R7, R8 ;  /* 0x00000007760c7223 */ /* 0x000fe40000010008 */
[-C--:B------:R-:W-:Y:S01]  /*4020*/  FFMA.FTZ R8, R96, R5.reuse, -R4 ;  /* 0x0000000560087223 */ /* 0x080fe20000010804 */
[----:B------:R-:W-:Y:S01]  /*4030*/  PRMT R4, RZ, 0x7610, R9 ;  /* 0x00007610ff047816 */ /* 0x000fe20000000009 */
[----:B------:R-:W-:Y:S02]  /*4040*/  FMUL.FTZ R5, R97, R5 ;  /* 0x0000000561057220 */ /* 0x000fe40000410000 */
[C---:B------:R-:W-:Y:S02]  /*4050*/  FMUL.FTZ R21, R20.reuse, R21 ;  /* 0x0000001514157220 */ /* 0x040fe40000410000 */
[----:B------:R-:W-:-:S02]  /*4060*/  FMUL.FTZ R20, R20, R13 ;  /* 0x0000000d14147220 */ /* 0x000fc40000410000 */
[----:B------:R-:W-:Y:S02]  /*4070*/  FMUL.FTZ R13, R125, R7 ;  /* 0x000000077d0d7220 */ /* 0x000fe40000410000 */
[C---:B------:R-:W-:Y:S02]  /*4080*/  FMUL.FTZ R127, R75.reuse, R4 ;  /* 0x000000044b7f7220 */ /* 0x040fe40000410000 */
[----:B------:R-:W-:Y:S02]  /*4090*/  FFMA.FTZ R3, R96, R3, R5 ;  /* 0x0000000360037223 */ /* 0x000fe40000010005 */
[----:B------:R0:W2:Y:S01]  /*40a0*/  LDS.128 R4, [R2+0x30] ;  /* 0x0000300002047984 */ /* 0x0000a20000000c00 */
[----:B-1----:R-:W-:Y:S02]  /*40b0*/  FMUL.FTZ R104, R16, R14 ;  /* 0x0000000e10687220 */ /* 0x002fe40000410000 */
[----:B------:R-:W-:Y:S01]  /*40c0*/  FFMA.FTZ R13, R118, R130, -R13 ;  /* 0x00000082760d7223 */ /* 0x000fe2000001080d */
[--C-:B------:R-:W-:Y:S01]  /*40d0*/  PRMT R130, RZ, 0x5410, R10.reuse ;  /* 0x00005410ff827816 */ /* 0x100fe2000000000a */
[----:B------:R-:W-:Y:S01]  /*40e0*/  FMUL.FTZ R126, R75, R126 ;  /* 0x0000007e4b7e7220 */ /* 0x000fe20000410000 */
[----:B------:R-:W-:Y:S01]  /*40f0*/  PRMT R10, RZ, 0x7610, R10 ;  /* 0x00007610ff0a7816 */ /* 0x000fe2000000000a */
[----:B------:R-:W-:-:S02]  /*4100*/  FADD.FTZ R14, R127, R12 ;  /* 0x0000000c7f0e7221 */ /* 0x000fc40000010000 */
[----:B------:R-:W-:Y:S02]  /*4110*/  FMUL.FTZ R105, R16, R15 ;  /* 0x0000000f10697220 */ /* 0x000fe40000410000 */
[----:B------:R-:W-:Y:S02]  /*4120*/  FADD.FTZ R13, R126, R13 ;  /* 0x0000000d7e0d7221 */ /* 0x000fe40000010000 */
[----:B------:R-:W-:Y:S02]  /*4130*/  FMUL.FTZ R15, R19, R14 ;  /* 0x0000000e130f7220 */ /* 0x000fe40000410000 */
[----:B------:R-:W-:Y:S02]  /*4140*/  FMUL.FTZ R12, R109, R8 ;  /* 0x000000086d0c7220 */ /* 0x000fe40000410000 */
[----:B------:R-:W-:Y:S02]  /*4150*/  FMUL.FTZ R17, R19, R13 ;  /* 0x0000000d13117220 */ /* 0x000fe40000410000 */
[----:B------:R-:W-:-:S02]  /*4160*/  FMUL.FTZ R9, R109, R3 ;  /* 0x000000036d097220 */ /* 0x000fc40000410000 */
[----:B------:R-:W-:Y:S02]  /*4170*/  FFMA.FTZ R15, R18, R13, -R15 ;  /* 0x0000000d120f7223 */ /* 0x000fe4000001080f */
[C---:B------:R-:W-:Y:S02]  /*4180*/  FMUL.FTZ R130, R77.reuse, R130 ;  /* 0x000000824d827220 */ /* 0x040fe40000410000 */
[----:B------:R-:W-:Y:S02]  /*4190*/  FFMA.FTZ R12, R108, R3, R12 ;  /* 0x000000036c0c7223 */ /* 0x000fe4000001000c */
[----:B------:R-:W-:Y:S02]  /*41a0*/  FFMA.FTZ R14, R18, R14, R17 ;  /* 0x0000000e120e7223 */ /* 0x000fe40000010011 */
[----:B------:R-:W-:Y:S02]  /*41b0*/  FMUL.FTZ R131, R77, R10 ;  /* 0x0000000a4d837220 */ /* 0x000fe40000410000 */
[----:B------:R-:W-:-:S02]  /*41c0*/  FFMA.FTZ R9, R108, R8, -R9 ;  /* 0x000000086c097223 */ /* 0x000fc40000010809 */
[----:B------:R-:W-:Y:S02]  /*41d0*/  FADD.FTZ R15, R130, R15 ;  /* 0x0000000f820f7221 */ /* 0x000fe40000010000 */
[C---:B0-----:R-:W-:Y:S02]  /*41e0*/  FMUL.FTZ R2, R114.reuse, R12 ;  /* 0x0000000c72027220 */ /* 0x041fe40000410000 */
[----:B------:R-:W-:Y:S02]  /*41f0*/  FADD.FTZ R14, R131, R14 ;  /* 0x0000000e830e7221 */ /* 0x000fe40000010000 */
[----:B------:R-:W-:Y:S01]  /*4200*/  FMUL.FTZ R3, R114, R9 ;  /* 0x0000000972037220 */ /* 0x000fe20000410000 */
[--C-:B--2---:R-:W-:Y:S01]  /*4210*/  PRMT R136, RZ, 0x5410, R4.reuse ;  /* 0x00005410ff887816 */ /* 0x104fe20000000004 */
[C---:B------:R-:W-:Y:S01]  /*4220*/  FMUL.FTZ R10, R22.reuse, R15 ;  /* 0x0000000f160a7220 */ /* 0x040fe20000410000 */
[----:B------:R-:W-:Y:S01]  /*4230*/  PRMT R4, RZ, 0x7610, R4 ;  /* 0x00007610ff047816 */ /* 0x000fe20000000004 */
[C---:B------:R-:W-:Y:S01]  /*4240*/  FFMA.FTZ R9, R113.reuse, R9, -R2 ;  /* 0x0000000971097223 */ /* 0x040fe20000010802 */
[----:B------:R-:W-:Y:S01]  /*4250*/  PRMT R2, RZ, 0x7610, R11 ;  /* 0x00007610ff027816 */ /* 0x000fe2000000000b */
[----:B------:R-:W-:Y:S01]  /*4260*/  FMUL.FTZ R8, R22, R14 ;  /* 0x0000000e16087220 */ /* 0x000fe20000410000 */
[----:B------:R-:W-:Y:S01]  /*4270*/  PRMT R142, RZ, 0x5410, R5 ;  /* 0x00005410ff8e7816 */ /* 0x000fe20000000005 */
[----:B------:R-:W-:Y:S01]  /*4280*/  FFMA.FTZ R3, R113, R12, R3 ;  /* 0x0000000c71037223 */ /* 0x000fe20000010003 */
[----:B------:R-:W-:Y:S01]  /*4290*/  PRMT R146, RZ, 0x7610, R6 ;  /* 0x00007610ff927816 */ /* 0x000fe20000000006 */
[----:B------:R-:W-:Y:S01]  /*42a0*/  FFMA.FTZ R14, R23, R14, R10 ;  /* 0x0000000e170e7223 */ /* 0x000fe2000001000a */
[----:B------:R-:W-:Y:S01]  /*42b0*/  PRMT R148, RZ, 0x5410, R7 ;  /* 0x00005410ff947816 */ /* 0x000fe20000000007 */
[----:B------:R-:W-:-:S02]  /*42c0*/  FMUL.FTZ R10, R122, R9 ;  /* 0x000000097a0a7220 */ /* 0x000fc40000410000 */
[----:B------:R-:W-:Y:S02]  /*42d0*/  FFMA.FTZ R15, R23, R15, -R8 ;  /* 0x0000000f170f7223 */ /* 0x000fe40000010808 */
[-C--:B------:R-:W-:Y:S02]  /*42e0*/  FMUL.FTZ R8, R122, R3.reuse ;  /* 0x000000037a087220 */ /* 0x080fe40000410000 */
[----:B------:R-:W-:Y:S02]  /*42f0*/  FFMA.FTZ R10, R121, R3, R10 ;  /* 0x00000003790a7223 */ /* 0x000fe4000001000a */
[C---:B------:R-:W-:Y:S02]  /*4300*/  FMUL.FTZ R132, R79.reuse, R132 ;  /* 0x000000844f847220 */ /* 0x040fe40000410000 */
[----:B------:R-:W-:Y:S02]  /*4310*/  FMUL.FTZ R133, R79, R2 ;  /* 0x000000024f857220 */ /* 0x000fe40000410000 */
[----:B------:R-:W-:-:S02]  /*4320*/  FFMA.FTZ R8, R121, R9, -R8 ;  /* 0x0000000979087223 */ /* 0x000fc40000010808 */
[----:B------:R-:W-:Y:S02]  /*4330*/  FMUL.FTZ R2, R124, R10 ;  /* 0x0000000a7c027220 */ /* 0x000fe40000410000 */
[----:B------:R-:W-:Y:S02]  /*4340*/  FADD.FTZ R15, R132, R15 ;  /* 0x0000000f840f7221 */ /* 0x000fe40000010000 */
[-C--:B------:R-:W-:Y:S02]  /*4350*/  FMUL.FTZ R3, R124, R8.reuse ;  /* 0x000000087c037220 */ /* 0x080fe40000410000 */
[----:B------:R-:W-:Y:S02]  /*4360*/  FFMA.FTZ R2, R123, R8, -R2 ;  /* 0x000000087b027223 */ /* 0x000fe40000010802 */
[----:B------:R-:W-:Y:S02]  /*4370*/  FADD.FTZ R14, R133, R14 ;  /* 0x0000000e850e7221 */ /* 0x000fe40000010000 */
[----:B------:R-:W-:-:S02]  /*4380*/  FMUL.FTZ R9, R20, R15 ;  /* 0x0000000f14097220 */ /* 0x000fc40000410000 */
[----:B------:R-:W-:Y:S02]  /*4390*/  FFMA.FTZ R3, R123, R10, R3 ;  /* 0x0000000a7b037223 */ /* 0x000fe40000010003 */
[----:B------:R-:W-:Y:S02]  /*43a0*/  FMUL.FTZ R8, R125, R2 ;  /* 0x000000027d087220 */ /* 0x000fe40000410000 */
[-C--:B------:R-:W-:Y:S02]  /*43b0*/  FMUL.FTZ R12, R20, R14.reuse ;  /* 0x0000000e140c7220 */ /* 0x080fe40000410000 */
[----:B------:R-:W-:Y:S02]  /*43c0*/  FFMA.FTZ R14, R21, R14, R9 ;  /* 0x0000000e150e7223 */ /* 0x000fe40000010009 */
[-C--:B------:R-:W-:Y:S02]  /*43d0*/  FMUL.FTZ R9, R125, R3.reuse ;  /* 0x000000037d097220 */ /* 0x080fe40000410000 */
[----:B------:R-:W-:-:S02]  /*43e0*/  FFMA.FTZ R8, R118, R3, R8 ;  /* 0x0000000376087223 */ /* 0x000fc40000010008 */
[----:B------:R-:W-:Y:S02]  /*43f0*/  FFMA.FTZ R15, R21, R15, -R12 ;  /* 0x0000000f150f7223 */ /* 0x000fe4000001080c */
[C---:B------:R-:W-:Y:S02]  /*4400*/  FMUL.FTZ R136, R81.reuse, R136 ;  /* 0x0000008851887220 */ /* 0x040fe40000410000 */
[----:B------:R-:W-:Y:S02]  /*4410*/  FMUL.FTZ R137, R81, R4 ;  /* 0x0000000451897220 */ /* 0x000fe40000410000 */
[----:B------:R-:W-:Y:S02]  /*4420*/  FFMA.FTZ R9, R118, R2, -R9 ;  /* 0x0000000276097223 */ /* 0x000fe40000010809 */
[----:B------:R-:W-:Y:S02]  /*4430*/  FMUL.FTZ R2, R19, R8 ;  /* 0x0000000813027220 */ /* 0x000fe40000410000 */
[----:B------:R-:W-:-:S02]  /*4440*/  FADD.FTZ R15, R136, R15 ;  /* 0x0000000f880f7221 */ /* 0x000fc40000010000 */
[----:B------:R-:W-:Y:S02]  /*4450*/  FADD.FTZ R14, R137, R14 ;  /* 0x0000000e890e7221 */ /* 0x000fe40000010000 */
[-C--:B------:R-:W-:Y:S02]  /*4460*/  FMUL.FTZ R3, R19, R9.reuse ;  /* 0x0000000913037220 */ /* 0x080fe40000410000 */
[----:B------:R-:W-:Y:S01]  /*4470*/  FFMA.FTZ R9, R18, R9, -R2 ;  /* 0x0000000912097223 */ /* 0x000fe20000010802 */
[----:B------:R-:W-:Y:S01]  /*4480*/  PRMT R2, RZ, 0x7610, R5 ;  /* 0x00007610ff027816 */ /* 0x000fe20000000005 */
[C---:B------:R-:W-:Y:S02]  /*4490*/  FMUL.FTZ R10, R104.reuse, R15 ;  /* 0x0000000f680a7220 */ /* 0x040fe40000410000 */
[----:B------:R-:W-:Y:S02]  /*44a0*/  FMUL.FTZ R4, R104, R14 ;  /* 0x0000000e68047220 */ /* 0x000fe40000410000 */
[----:B------:R-:W-:-:S02]  /*44b0*/  FFMA.FTZ R3, R18, R8, R3 ;  /* 0x0000000812037223 */ /* 0x000fc40000010003 */
[C---:B------:R-:W-:Y:S02]  /*44c0*/  FMUL.FTZ R8, R22.reuse, R9 ;  /* 0x0000000916087220 */ /* 0x040fe40000410000 */
[----:B------:R-:W-:Y:S02]  /*44d0*/  FFMA.FTZ R10, R105, R14, R10 ;  /* 0x0000000e690a7223 */ /* 0x000fe4000001000a */
[----:B------:R-:W-:Y:S02]  /*44e0*/  FMUL.FTZ R143, R83, R2 ;  /* 0x00000002538f7220 */ /* 0x000fe40000410000 */
[----:B------:R-:W-:Y:S02]  /*44f0*/  FFMA.FTZ R15, R105, R15, -R4 ;  /* 0x0000000f690f7223 */ /* 0x000fe40000010804 */
[----:B------:R-:W-:Y:S02]  /*4500*/  FMUL.FTZ R142, R83, R142 ;  /* 0x0000008e538e7220 */ /* 0x000fe40000410000 */
[----:B------:R-:W-:-:S02]  /*4510*/  FMUL.FTZ R4, R22, R3 ;  /* 0x0000000316047220 */ /* 0x000fc40000410000 */
[----:B------:R-:W-:Y:S02]  /*4520*/  FFMA.FTZ R8, R23, R3, R8 ;  /* 0x0000000317087223 */ /* 0x000fe40000010008 */
[----:B------:R-:W-:Y:S02]  /*4530*/  FADD.FTZ R12, R143, R10 ;  /* 0x0000000a8f0c7221 */ /* 0x000fe40000010000 */
[----:B------:R-:W-:Y:S02]  /*4540*/  FADD.FTZ R10, R142, R15 ;  /* 0x0000000f8e0a7221 */ /* 0x000fe40000010000 */
[----:B------:R-:W-:Y:S02]  /*4550*/  FFMA.FTZ R4, R23, R9, -R4 ;  /* 0x0000000917047223 */ /* 0x000fe40000010804 */
[----:B------:R-:W-:Y:S02]  /*4560*/  FMUL.FTZ R2, R20, R8 ;  /* 0x0000000814027220 */ /* 0x000fe40000410000 */
[----:B------:R-:W-:-:S02]  /*4570*/  FMUL.FTZ R9, R101, R10 ;  /* 0x0000000a65097220 */ /* 0x000fc40000410000 */
[-C--:B------:R-:W-:Y:S02]  /*4580*/  FMUL.FTZ R3, R20, R4.reuse ;  /* 0x0000000414037220 */ /* 0x080fe40000410000 */
[----:B------:R-:W-:Y:S01]  /*4590*/  FFMA.FTZ R4, R21, R4, -R2 ;  /* 0x0000000415047223 */ /* 0x000fe20000010802 */
[----:B------:R-:W-:Y:S01]  /*45a0*/  PRMT R2, RZ, 0x5410, R6 ;  /* 0x00005410ff027816 */ /* 0x000fe20000000006 */
        /* <DEDUP_REMOVED lines=8> */
[-C--:B------:R-:W-:Y:S02]  /*4630*/  FMUL.FTZ R2, R104, R3.reuse ;  /* 0x0000000368027220 */ /* 0x080fe40000410000 */
[----:B------:R-:W-:-:S02]  /*4640*/  FFMA.FTZ R6, R105, R3, R6 ;  /* 0x0000000369067223 */ /* 0x000fc40000010006 */
[----:B------:R-:W-:Y:S02]  /*4650*/  FADD.FTZ R10, R147, R10 ;  /* 0x0000000a930a7221 */ /* 0x000fe40000010000 */
[----:B------:R-:W-:Y:S02]  /*4660*/  FMUL.FTZ R3, R111, R9 ;  /* 0x000000096f037220 */ /* 0x000fe40000410000 */
[----:B------:R-:W-:Y:S01]  /*4670*/  FFMA.FTZ R4, R105, R4, -R2 ;  /* 0x0000000469047223 */ /* 0x000fe20000010802 */
[----:B------:R-:W-:Y:S01]  /*4680*/  PRMT R2, RZ, 0x7610, R7 ;  /* 0x00007610ff027816 */ /* 0x000fe20000000007 */
[-C--:B------:R-:W-:Y:S02]  /*4690*/  FMUL.FTZ R8, R111, R10.reuse ;  /* 0x0000000a6f087220 */ /* 0x080fe40000410000 */
[----:B------:R-:W-:Y:S02]  /*46a0*/  FFMA.FTZ R5, R110, R10, -R3 ;  /* 0x0000000a6e057223 */ /* 0x000fe40000010803 */
[----:B------:R-:W-:-:S02]  /*46b0*/  FMUL.FTZ R3, R101, R4 ;  /* 0x0000000465037220 */ /* 0x000fc40000410000 */
[C---:B------:R-:W-:Y:S02]  /*46c0*/  FMUL.FTZ R148, R87.reuse, R148 ;  /* 0x0000009457947220 */ /* 0x040fe40000410000 */
[----:B------:R-:W-:Y:S02]  /*46d0*/  FFMA.FTZ R8, R110, R9, R8 ;  /* 0x000000096e087223 */ /* 0x000fe40000010008 */
[----:B------:R-:W-:Y:S02]  /*46e0*/  FMUL.FTZ R149, R87, R2 ;  /* 0x0000000257957220 */ /* 0x000fe40000410000 */
[-C--:B------:R-:W-:Y:S02]  /*46f0*/  FMUL.FTZ R2, R101, R6.reuse ;  /* 0x0000000665027220 */ /* 0x080fe40000410000 */
[----:B------:R-:W-:Y:S02]  /*4700*/  FFMA.FTZ R3, R103, R6, R3 ;  /* 0x0000000667037223 */ /* 0x000fe40000010003 */
[----:B------:R-:W-:-:S02]  /*4710*/  FADD.FTZ R6, R148, R5 ;  /* 0x0000000594067221 */ /* 0x000fc40000010000 */
[----:B------:R-:W-:Y:S02]  /*4720*/  FADD.FTZ R7, R149, R8 ;  /* 0x0000000895077221 */ /* 0x000fe40000010000 */
[----:B------:R-:W-:Y:S01]  /*4730*/  FFMA.FTZ R2, R103, R4, -R2 ;  /* 0x0000000467027223 */ /* 0x000fe20000010802 */
[----:B------:R-:W0:Y:S01]  /*4740*/  SHFL.UP PT, R9, R6, 0x1, RZ ;  /* 0x0420000006097989 */ /* 0x000e2200000e00ff */
[----:B------:R-:W-:Y:S02]  /*4750*/  FMUL.FTZ R5, R111, R3 ;  /* 0x000000036f057220 */ /* 0x000fe40000410000 */
[----:B------:R-:W-:Y:S01]  /*4760*/  IMAD R17, R89, c[0x0][0x1c4], R88 ;  /* 0x0000710059117a24 */ /* 0x000fe200078e0258 */
[----:B------:R-:W1:Y:S01]  /*4770*/  SHFL.UP PT, R10, R7, 0x1, RZ ;  /* 0x04200000070a7989 */ /* 0x000e6200000e00ff */
[-C--:B------:R-:W-:Y:S02]  /*4780*/  FFMA.FTZ R4, R110, R2.reuse, -R5 ;  /* 0x000000026e047223 */ /* 0x080fe40000010805 */
[----:B------:R-:W-:-:S03]  /*4790*/  FMUL.FTZ R2, R111, R2 ;  /* 0x000000026f027220 */ /* 0x000fc60000410000 */
[----:B------:R-:W2:Y:S01]  /*47a0*/  SHFL.UP PT, R8, R4, 0x1, RZ ;  /* 0x0420000004087989 */ /* 0x000ea200000e00ff */
[----:B------:R-:W-:-:S05]  /*47b0*/  FFMA.FTZ R5, R110, R3, R2 ;  /* 0x000000036e057223 */ /* 0x000fca0000010002 */
[----:B------:R-:W3:Y:S01]  /*47c0*/  SHFL.UP PT, R2, R5, 0x1, RZ ;  /* 0x0420000005027989 */ /* 0x000ee200000e00ff */
[CC--:B0-----:R-:W-:Y:S02]  /*47d0*/  FMUL.FTZ R11, R5.reuse, R9.reuse ;  /* 0x00000009050b7220 */ /* 0x0c1fe40000410000 */
[-C--:B-1----:R-:W-:Y:S02]  /*47e0*/  FMUL.FTZ R3, R5, R10.reuse ;  /* 0x0000000a05037220 */ /* 0x082fe40000410000 */
[C---:B------:R-:W-:Y:S02]  /*47f0*/  FFMA.FTZ R10, R4.reuse, R10, R11 ;  /* 0x0000000a040a7223 */ /* 0x040fe4000001000b */
[----:B------:R-:W-:Y:S02]  /*4800*/  FFMA.FTZ R3, R4, R9, -R3 ;  /* 0x0000000904037223 */ /* 0x000fe40000010803 */
[----:B------:R-:W-:Y:S02]  /*4810*/  @P0 FADD.FTZ R7, R7, R10 ;  /* 0x0000000a07070221 */ /* 0x000fe40000010000 */
[----:B------:R-:W-:-:S02]  /*4820*/  @P0 FADD.FTZ R6, R6, R3 ;  /* 0x0000000306060221 */ /* 0x000fc40000010000 */
[C---:B--2---:R-:W-:Y:S01]  /*4830*/  FMUL.FTZ R3, R5.reuse, R8 ;  /* 0x0000000805037220 */ /* 0x044fe20000410000 */
[----:B------:R-:W0:Y:S01]  /*4840*/  SHFL.UP PT, R15, R7, 0x2, RZ ;  /* 0x04400000070f7989 */ /* 0x000e2200000e00ff */
[-C--:B---3--:R-:W-:Y:S02]  /*4850*/  FMUL.FTZ R9, R5, R2.reuse ;  /* 0x0000000205097220 */ /* 0x088fe40000410000 */
[----:B------:R-:W-:Y:S01]  /*4860*/  IMAD R11, R25, c[0x0][0x1b8], RZ ;  /* 0x00006e00190b7a24 */ /* 0x000fe200078e02ff */
[----:B------:R-:W1:Y:S01]  /*4870*/  SHFL.UP PT, R13, R6, 0x2, RZ ;  /* 0x04400000060d7989 */ /* 0x000e6200000e00ff */
[C---:B------:R-:W-:Y:S02]  /*4880*/  FFMA.FTZ R10, R4.reuse, R2, R3 ;  /* 0x00000002040a7223 */ /* 0x040fe40000010003 */
[----:B------:R-:W-:Y:S02]  /*4890*/  @P0 FFMA.FTZ R4, R4, R8, -R9 ;  /* 0x0000000804040223 */ /* 0x000fe40000010809 */
[----:B------:R-:W-:Y:S01]  /*48a0*/  IMAD.WIDE.U32 R2, R0, c[0x0][0x1b8], RZ ;  /* 0x00006e0000027a25 */ /* 0x000fe200078e00ff */
[----:B------:R-:W-:-:S02]  /*48b0*/  FSEL R10, R5, R10, !P0 ;  /* 0x0000000a050a7208 */ /* 0x000fc40004000000 */
[----:B------:R-:W2:Y:S01]  /*48c0*/  SHFL.UP PT, R5, R4, 0x2, RZ ;  /* 0x0440000004057989 */ /* 0x000ea200000e00ff */
[----:B------:R-:W-:Y:S01]  /*48d0*/  IMAD R11, R0, c[0x0][0x1bc], R11 ;  /* 0x00006f00000b7a24 */ /* 0x000fe200078e020b */
[----:B------:R-:W-:-:S04]  /*48e0*/  ISETP.GE.AND P0, PT, R29, 0x2, PT ;  /* 0x000000021d00780c */ /* 0x000fc80003f06270 */
[----:B------:R-:W-:Y:S02]  /*48f0*/  IADD3 R3, R3, R11, RZ ;  /* 0x0000000b03037210 */ /* 0x000fe40007ffe0ff */
[----:B------:R-:W3:Y:S03]  /*4900*/  SHFL.UP PT, R11, R10, 0x2, RZ ;  /* 0x044000000a0b7989 */ /* 0x000ee600000e00ff */
[----:B------:R-:W-:-:S05]  /*4910*/  IMAD.WIDE.U32 R2, R89, c[0x0][0x1c0], R2 ;  /* 0x0000700059027a25 */ /* 0x000fca00078e0002 */
[----:B------:R-:W-:Y:S01]  /*4920*/  IADD3 R17, R3, R17, RZ ;  /* 0x0000001103117210 */ /* 0x000fe20007ffe0ff */
[----:B0-----:R-:W-:Y:S01]  /*4930*/  FMUL.FTZ R3, R10, R15 ;  /* 0x0000000f0a037220 */ /* 0x001fe20000410000 */
[----:B------:R-:W-:Y:S01]  /*4940*/  LEA R8, P1, R2, c[0x0][0x230], 0x3 ;  /* 0x00008c0002087a11 */ /* 0x000fe200078218ff */
[-C--:B-1----:R-:W-:Y:S02]  /*4950*/  FMUL.FTZ R9, R10, R13.reuse ;  /* 0x0000000d0a097220 */ /* 0x082fe40000410000 */
[C---:B------:R-:W-:Y:S02]  /*4960*/  FFMA.FTZ R3, R4.reuse, R13, -R3 ;  /* 0x0000000d04037223 */ /* 0x040fe40000010803 */
[----:B------:R-:W-:Y:S01]  /*4970*/  FFMA.FTZ R12, R4, R15, R9 ;  /* 0x0000000f040c7223 */ /* 0x000fe20000010009 */
[----:B------:R-:W-:Y:S01]  /*4980*/  LEA.HI.X R9, R2, c[0x0][0x234], R17, 0x3, P1 ;  /* 0x00008d0002097a11 */ /* 0x000fe200008f1c11 */
[----:B------:R-:W-:Y:S02]  /*4990*/  @P0 FADD.FTZ R6, R6, R3 ;  /* 0x0000000306060221 */ /* 0x000fe40000010000 */
[----:B--2---:R-:W-:-:S02]  /*49a0*/  FMUL.FTZ R13, R10, R5 ;  /* 0x000000050a0d7220 */ /* 0x004fc40000410000 */
[----:B------:R-:W-:Y:S01]  /*49b0*/  @P0 FADD.FTZ R7, R7, R12 ;  /* 0x0000000c07070221 */ /* 0x000fe20000010000 */
[----:B------:R-:W0:Y:S01]  /*49c0*/  SHFL.UP PT, R14, R6, 0x4, RZ ;  /* 0x04800000060e7989 */ /* 0x000e2200000e00ff */
[-C--:B---3--:R-:W-:Y:S02]  /*49d0*/  FMUL.FTZ R12, R10, R11.reuse ;  /* 0x0000000b0a0c7220 */ /* 0x088fe40000410000 */
[C---:B------:R-:W-:Y:S01]  /*49e0*/  FFMA.FTZ R13, R4.reuse, R11, R13 ;  /* 0x0000000b040d7223 */ /* 0x040fe2000001000d */
[----:B------:R-:W1:Y:S01]  /*49f0*/  SHFL.UP PT, R15, R7, 0x4, RZ ;  /* 0x04800000070f7989 */ /* 0x000e6200000e00ff */
[----:B------:R-:W-:-:S03]  /*4a00*/  @P0 FFMA.FTZ R4, R4, R5, -R12 ;  /* 0x0000000504040223 */ /* 0x000fc6000001080c */
[----:B------:R-:W-:Y:S01]  /*4a10*/  FSEL R13, R10, R13, !P0 ;  /* 0x0000000d0a0d7208 */ /* 0x000fe20004000000 */
[----:B------:R2:W3:Y:S01]  /*4a20*/  LDG.E.64 R2, [R8.64] ;  /* 0x0000000408027981 */ /* 0x0004e2000c1e1b00 */
[C---:B------:R-:W-:Y:S01]  /*4a30*/  ISETP.GE.AND P0, PT, R29.reuse, 0x4, PT ;  /* 0x000000041d00780c */ /* 0x040fe20003f06270 */
[----:B------:R-:W-:Y:S01]  /*4a40*/  BSSY B0, `(.L_x_1913) ;  /* 0x00000a1000007945 */ /* 0x000fe20003800000 */
[C---:B------:R-:W-:Y:S01]  /*4a50*/  ISETP.GE.AND P1, PT, R29.reuse, 0x8, PT ;  /* 0x000000081d00780c */ /* 0x040fe20003f26270 */
[----:B------:R-:W2:Y:S01]  /*4a60*/  SHFL.UP PT, R5, R4, 0x4, RZ ;  /* 0x0480000004057989 */ /* 0x000ea200000e00ff */
[----:B------:R-:W-:Y:S02]  /*4a70*/  ISETP.NE.AND P2, PT, R29, RZ, PT ;  /* 0x000000ff1d00720c */ /* 0x000fe40003f45270 */
[----:B------:R-:W-:Y:S01]  /*4a80*/  ISETP.NE.AND P3, PT, R28, RZ, PT ;  /* 0x000000ff1c00720c */ /* 0x000fe20003f65270 */
[----:B------:R-:W4:Y:S01]  /*4a90*/  SHFL.UP PT, R10, R13, 0x4, RZ ;  /* 0x048000000d0a7989 */ /* 0x000f2200000e00ff */
[----:B0-----:R-:W-:-:S02]  /*4aa0*/  FMUL.FTZ R12, R13, R14 ;  /* 0x0000000e0d0c7220 */ /* 0x001fc40000410000 */
[-C--:B-1----:R-:W-:Y:S02]  /*4ab0*/  FMUL.FTZ R11, R13, R15.reuse ;  /* 0x0000000f0d0b7220 */ /* 0x082fe40000410000 */
[C---:B------:R-:W-:Y:S02]  /*4ac0*/  FFMA.FTZ R12, R4.reuse, R15, R12 ;  /* 0x0000000f040c7223 */ /* 0x040fe4000001000c */
[----:B------:R-:W-:Y:S02]  /*4ad0*/  FFMA.FTZ R11, R4, R14, -R11 ;  /* 0x0000000e040b7223 */ /* 0x000fe4000001080b */
[----:B------:R-:W-:Y:S02]  /*4ae0*/  @P0 FADD.FTZ R7, R7, R12 ;  /* 0x0000000c07070221 */ /* 0x000fe40000010000 */
[----:B------:R-:W-:Y:S02]  /*4af0*/  @P0 FADD.FTZ R6, R6, R11 ;  /* 0x0000000b06060221 */ /* 0x000fe40000010000 */
[C---:B--2---:R-:W-:Y:S01]  /*4b00*/  FMUL.FTZ R9, R13.reuse, R5 ;  /* 0x000000050d097220 */ /* 0x044fe20000410000 */
[----:B------:R-:W0:Y:S01]  /*4b10*/  SHFL.UP PT, R15, R7, 0x8, RZ ;  /* 0x05000000070f7989 */ /* 0x000e2200000e00ff */
[----:B----4-:R-:W-:-:S02]  /*4b20*/  FMUL.FTZ R8, R13, R10 ;  /* 0x0000000a0d087220 */ /* 0x010fc40000410000 */
[C---:B------:R-:W-:Y:S01]  /*4b30*/  FFMA.FTZ R10, R4.reuse, R10, R9 ;  /* 0x0000000a040a7223 */ /* 0x040fe20000010009 */
[----:B------:R-:W1:Y:S01]  /*4b40*/  SHFL.UP PT, R11, R6, 0x8, RZ ;  /* 0x05000000060b7989 */ /* 0x000e6200000e00ff */
[----:B------:R-:W-:-:S03]  /*4b50*/  @P0 FFMA.FTZ R4, R4, R5, -R8 ;  /* 0x0000000504040223 */ /* 0x000fc60000010808 */
[----:B------:R-:W-:Y:S02]  /*4b60*/  FSEL R10, R13, R10, !P0 ;  /* 0x0000000a0d0a7208 */ /* 0x000fe40004000000 */
[----:B------:R-:W2:Y:S01]  /*4b70*/  SHFL.UP PT, R5, R4, 0x8, RZ ;  /* 0x0500000004057989 */ /* 0x000ea200000e00ff */
[----:B------:R-:W-:Y:S02]  /*4b80*/  ISETP.NE.AND P0, PT, R117, RZ, PT ;  /* 0x000000ff7500720c */ /* 0x000fe40003f05270 */
[----:B------:R-:W-:Y:S01]  /*4b90*/  MOV R13, RZ ;  /* 0x000000ff000d7202 */ /* 0x000fe20000000f00 */
[----:B------:R-:W4:Y:S01]  /*4ba0*/  SHFL.UP PT, R9, R10, 0x8, RZ ;  /* 0x050000000a097989 */ /* 0x000f2200000e00ff */
[----:B------:R-:W-:Y:S01]  /*4bb0*/  ISETP.EQ.OR P0, PT, R30, RZ, P0 ;  /* 0x000000ff1e00720c */ /* 0x000fe20000702670 */
[C---:B0-----:R-:W-:Y:S02]  /*4bc0*/  FMUL.FTZ R8, R10.reuse, R15 ;  /* 0x0000000f0a087220 */ /* 0x041fe40000410000 */
[----:B-1----:R-:W-:-:S02]  /*4bd0*/  FMUL.FTZ R12, R10, R11 ;  /* 0x0000000b0a0c7220 */ /* 0x002fc40000410000 */
[C---:B------:R-:W-:Y:S02]  /*4be0*/  FFMA.FTZ R11, R4.reuse, R11, -R8 ;  /* 0x0000000b040b7223 */ /* 0x040fe40000010808 */
[----:B------:R-:W-:Y:S02]  /*4bf0*/  FFMA.FTZ R12, R4, R15, R12 ;  /* 0x0000000f040c7223 */ /* 0x000fe4000001000c */
[----:B--2---:R-:W-:Y:S01]  /*4c00*/  FMUL.FTZ R8, R10, R5 ;  /* 0x000000050a087220 */ /* 0x004fe20000410000 */
[----:B------:R-:W-:Y:S01]  /*4c10*/  CS2R R14, SRZ ;  /* 0x00000000000e7805 */ /* 0x000fe2000001ff00 */
[----:B------:R-:W-:Y:S02]  /*4c20*/  @P1 FADD.FTZ R6, R6, R11 ;  /* 0x0000000b06061221 */ /* 0x000fe40000010000 */
[-C--:B----4-:R-:W-:Y:S02]  /*4c30*/  FFMA.FTZ R11, R4, R9.reuse, R8 ;  /* 0x00000009040b7223 */ /* 0x090fe40000010008 */
[----:B------:R-:W-:-:S02]  /*4c40*/  FMUL.FTZ R9, R10, R9 ;  /* 0x000000090a097220 */ /* 0x000fc40000410000 */
[----:B------:R-:W-:Y:S01]  /*4c50*/  @P1 FADD.FTZ R7, R7, R12 ;  /* 0x0000000c07071221 */ /* 0x000fe20000010000 */
[----:B------:R-:W-:Y:S01]  /*4c60*/  FSEL R11, R10, R11, !P1 ;  /* 0x0000000b0a0b7208 */ /* 0x000fe20004800000 */
[----:B------:R-:W-:Y:S01]  /*4c70*/  @P1 FFMA.FTZ R4, R4, R5, -R9 ;  /* 0x0000000504041223 */ /* 0x000fe20000010809 */
[----:B------:R-:W-:Y:S01]  /*4c80*/  MOV R12, 0x3f800000 ;  /* 0x3f800000000c7802 */ /* 0x000fe20000000f00 */
[----:B------:R-:W0:Y:S01]  /*4c90*/  SHFL.UP PT, R9, R6, 0x10, RZ ;  /* 0x0600000006097989 */ /* 0x000e2200000e00ff */
[----:B------:R-:W-:-:S03]  /*4ca0*/  ISETP.NE.AND P1, PT, R29, 0x1f, PT ;  /* 0x0000001f1d00780c */ /* 0x000fc60003f25270 */
[----:B------:R-:W1:Y:S04]  /*4cb0*/  SHFL.UP PT, R16, R7, 0x10, RZ ;  /* 0x0600000007107989 */ /* 0x000e6800000e00ff */
[----:B------:R-:W2:Y:S04]  /*4cc0*/  SHFL.UP PT, R5, R4, 0x10, RZ ;  /* 0x0600000004057989 */ /* 0x000ea800000e00ff */
[----:B------:R-:W4:Y:S04]  /*4cd0*/  SHFL.UP PT, R8, R11, 0x10, RZ ;  /* 0x060000000b087989 */ /* 0x000f2800000e00ff */
[----:B------:R-:W-:Y:S01]  /*4ce0*/  @!P0 LDS.128 R12, [R89.X16+0x880] ;  /* 0x00088000590c8984 */ /* 0x000fe2000000cc00 */
[----:B------:R-:W-:Y:S01]  /*4cf0*/  ISETP.GE.AND P0, PT, R29, 0x10, PT ;  /* 0x000000101d00780c */ /* 0x000fe20003f06270 */
[----:B0-----:R-:W-:-:S02]  /*4d00*/  FMUL.FTZ R153, R11, R9 ;  /* 0x000000090b997220 */ /* 0x001fc40000410000 */
[CC--:B-1----:R-:W-:Y:S02]  /*4d10*/  FMUL.FTZ R10, R11.reuse, R16.reuse ;  /* 0x000000100b0a7220 */ /* 0x0c2fe40000410000 */
[C---:B------:R-:W-:Y:S02]  /*4d20*/  FFMA.FTZ R16, R4.reuse, R16, R153 ;  /* 0x0000001004107223 */ /* 0x040fe40000010099 */
[C---:B--2---:R-:W-:Y:S02]  /*4d30*/  FMUL.FTZ R17, R11.reuse, R5 ;  /* 0x000000050b117220 */ /* 0x044fe40000410000 */
[C---:B------:R-:W-:Y:S02]  /*4d40*/  FFMA.FTZ R151, R4.reuse, R9, -R10 ;  /* 0x0000000904977223 */ /* 0x040fe4000001080a */
[-C--:B----4-:R-:W-:Y:S02]  /*4d50*/  FMUL.FTZ R9, R11, R8.reuse ;  /* 0x000000080b097220 */ /* 0x090fe40000410000 */
[----:B------:R-:W-:-:S02]  /*4d60*/  FFMA.FTZ R8, R4, R8, R17 ;  /* 0x0000000804087223 */ /* 0x000fc40000010011 */
[----:B------:R-:W-:Y:S02]  /*4d70*/  @P0 FFMA.FTZ R4, R4, R5, -R9 ;  /* 0x0000000504040223 */ /* 0x000fe40000010809 */
[----:B------:R-:W-:Y:S01]  /*4d80*/  @P0 FADD.FTZ R6, R6, R151 ;  /* 0x0000009706060221 */ /* 0x000fe20000010000 */
[----:B------:R-:W-:Y:S01]  /*4d90*/  FSEL R5, R11, R8, !P0 ;  /* 0x000000080b057208 */ /* 0x000fe20004000000 */
[----:B------:R-:W-:Y:S01]  /*4da0*/  @P0 FADD.FTZ R7, R7, R16 ;  /* 0x0000001007070221 */ /* 0x000fe20000010000 */
[----:B------:R-:W0:Y:S01]  /*4db0*/  SHFL.UP PT, R150, R4, 0x1, RZ ;  /* 0x0420000004967989 */ /* 0x000e2200000e00ff */
[----:B------:R-:W-:-:S03]  /*4dc0*/  ISETP.NE.AND P0, PT, R28, RZ, PT ;  /* 0x000000ff1c00720c */ /* 0x000fc60003f05270 */
[----:B------:R-:W-:Y:S04]  /*4dd0*/  @!P1 STS.128 [0x840], R4 ;  /* 0x00084004ff009388 */ /* 0x000fe80000000c00 */
[----:B------:R-:W-:Y:S06]  /*4de0*/  BAR.SYNC.DEFER_BLOCKING 0x0 ;  /* 0x0000000000007b1d */ /* 0x000fec0000010000 */
[----:B------:R-:W1:Y:S04]  /*4df0*/  SHFL.UP PT, R88, R5, 0x1, RZ ;  /* 0x0420000005587989 */ /* 0x000e6800000e00ff */
[----:B------:R-:W2:Y:S04]  /*4e00*/  SHFL.UP PT, R151, R7, 0x1, RZ ;  /* 0x0420000007977989 */ /* 0x000ea800000e00ff */
[----:B------:R-:W4:Y:S01]  /*4e10*/  SHFL.UP PT, R153, R6, 0x1, RZ ;  /* 0x0420000006997989 */ /* 0x000f2200000e00ff */
[----:B0-----:R-:W-:-:S03]  /*4e20*/  @!P2 MOV R150, R12 ;  /* 0x0000000c0096a202 */ /* 0x001fc60000000f00 */
[----:B------:R-:W-:Y:S04]  /*4e30*/  @!P2 STS.128 [0x860], R12 ;  /* 0x0008600cff00a388 */ /* 0x000fe80000000c00 */
[----:B------:R-:W-:Y:S01]  /*4e40*/  LDS.128 R8, [0x840] ;  /* 0x00084000ff087984 */ /* 0x000fe20000000c00 */
[----:B-1----:R-:W-:-:S03]  /*4e50*/  @!P2 MOV R88, R13 ;  /* 0x0000000d0058a202 */ /* 0x002fc60000000f00 */
[----:B------:R-:W-:Y:S01]  /*4e60*/  BAR.SYNC.DEFER_BLOCKING 0x0 ;  /* 0x0000000000007b1d */ /* 0x000fe20000010000 */
[----:B--2---:R-:W-:Y:S02]  /*4e70*/  @!P2 MOV R151, R15 ;  /* 0x0000000f0097a202 */ /* 0x004fe40000000f00 */
[----:B----4-:R-:W-:-:S03]  /*4e80*/  @!P2 MOV R153, R14 ;  /* 0x0000000e0099a202 */ /* 0x010fc60000000f00 */
[----:B------:R-:W0:Y:S02]  /*4e90*/  @P3 LDS.64 R16, [0x868] ;  /* 0x00086800ff103984 */ /* 0x000e240000000a00 */
[CC--:B0-----:R-:W-:Y:S02]  /*4ea0*/  @P3 FMUL.FTZ R152, R16.reuse, R88.reuse ;  /* 0x0000005810983220 */ /* 0x0c1fe40000410000 */
        /* <DEDUP_REMOVED lines=54> */
[----:B------:R-:W-:Y:S02]  /*5210*/  FMUL.FTZ R124, R124, R141 ;  /* 0x0000008d7c7c7220 */ /* 0x000fe40000410000 */
[----:B------:R-:W-:Y:S02]  /*5220*/  FMUL.FTZ R17, R9, R15 ;  /* 0x0000000f09117220 */ /* 0x000fe40000410000 */
[C---:B------:R-:W-:Y:S02]  /*5230*/  FFMA.FTZ R4, R123.reuse, R141, -R4 ;  /* 0x0000008d7b047223 */ /* 0x040fe40000010804 */
[----:B------:R-:W-:-:S02]  /*5240*/  FFMA.FTZ R123, R123, R140, R124 ;  /* 0x0000008c7b7b7223 */ /* 0x000fc4000001007c */
[-C--:B------:R-:W-:Y:S02]  /*5250*/  FFMA.FTZ R17, R8, R14.reuse, -R17 ;  /* 0x0000000e08117223 */ /* 0x080fe40000010811 */
[C---:B------:R-:W-:Y:S02]  /*5260*/  FMUL.FTZ R5, R9.reuse, R13 ;  /* 0x0000000d09057220 */ /* 0x040fe40000410000 */
[C---:B------:R-:W-:Y:S02]  /*5270*/  FMUL.FTZ R14, R9.reuse, R14 ;  /* 0x0000000e090e7220 */ /* 0x040fe40000410000 */
[----:B------:R-:W-:Y:S02]  /*5280*/  FADD.FTZ R144, R144, R123 ;  /* 0x0000007b90907221 */ /* 0x000fe40000010000 */
[----:B------:R-:W-:Y:S02]  /*5290*/  FMUL.FTZ R9, R9, R12 ;  /* 0x0000000c09097220 */ /* 0x000fe40000410000 */
[----:B------:R-:W-:-:S02]  /*52a0*/  FADD.FTZ R145, R145, R4 ;  /* 0x0000000491917221 */ /* 0x000fc40000010000 */
[C---:B------:R-:W-:Y:S02]  /*52b0*/  FFMA.FTZ R12, R8.reuse, R12, -R5 ;  /* 0x0000000c080c7223 */ /* 0x040fe40000010805 */
[C---:B------:R-:W-:Y:S02]  /*52c0*/  FMUL.FTZ R4, R125.reuse, R144 ;  /* 0x000000907d047220 */ /* 0x040fe40000410000 */
[C---:B------:R-:W-:Y:S02]  /*52d0*/  FFMA.FTZ R13, R8.reuse, R13, R9 ;  /* 0x0000000d080d7223 */ /* 0x040fe40000010009 */
[----:B------:R-:W-:Y:S02]  /*52e0*/  FMUL.FTZ R125, R125, R145 ;  /* 0x000000917d7d7220 */ /* 0x000fe40000410000 */
[----:B------:R-:W-:Y:S02]  /*52f0*/  FFMA.FTZ R8, R8, R15, R14 ;  /* 0x0000000f08087223 */ /* 0x000fe4000001000e */
[----:B------:R-:W-:-:S02]  /*5300*/  FFMA.FTZ R9, R118, R145, -R4 ;  /* 0x0000009176097223 */ /* 0x000fc40000010804 */
[----:B------:R-:W-:Y:S02]  /*5310*/  FADD.FTZ R14, R10, R17 ;  /* 0x000000110a0e7221 */ /* 0x000fe40000010000 */
[----:B------:R-:W-:Y:S02]  /*5320*/  FFMA.FTZ R118, R118, R144, R125 ;  /* 0x0000009076767223 */ /* 0x000fe4000001007d */
[----:B---3--:R-:W-:Y:S02]  /*5330*/  FMUL.FTZ R17, R3, R102 ;  /* 0x0000006603117220 */ /* 0x008fe40000410000 */
        /* <DEDUP_REMOVED lines=17> */
.L_x_1914:
[----:B------:R-:W-:Y:S05]  /*5450*/  BSYNC B0 ;  /* 0x0000000000007941 */ /* 0x000fea0003800000 */
.L_x_1913:
        /* <DEDUP_REMOVED lines=9> */
[----:B------:R-:W-:Y:S02]  /*54f0*/  FADD.FTZ R19, R130, R19 ;  /* 0x0000001382137221 */ /* 0x000fe40000010000 */
[C---:B------:R-:W-:Y:S02]  /*5500*/  FMUL.FTZ R4, R22.reuse, R9 ;  /* 0x0000000916047220 */ /* 0x040fe40000410000 */
[-C--:B------:R-:W-:Y:S02]  /*5510*/  FMUL.FTZ R22, R22, R19.reuse ;  /* 0x0000001316167220 */ /* 0x080fe40000410000 */
[C---:B------:R-:W-:Y:S02]  /*5520*/  FFMA.FTZ R5, R23.reuse, R19, -R4 ;  /* 0x0000001317057223 */ /* 0x040fe40000010804 */
[----:B------:R-:W-:-:S02]  /*5530*/  FFMA.FTZ R22, R23, R9, R22 ;  /* 0x0000000917167223 */ /* 0x000fc40000010016 */
[----:B------:R-:W-:Y:S02]  /*5540*/  FADD.FTZ R11, R132, R5 ;  /* 0x00000005840b7221 */ /* 0x000fe40000010000 */
[----:B------:R-:W-:Y:S02]  /*5550*/  FADD.FTZ R22, R133, R22 ;  /* 0x0000001685167221 */ /* 0x000fe40000010000 */
[CC--:B------:R-:W-:Y:S02]  /*5560*/  FMUL.FTZ R4, R20.reuse, R11.reuse ;  /* 0x0000000b14047220 */ /* 0x0c0fe40000410000 */
        /* <DEDUP_REMOVED lines=9> */
[----:B------:R-:W-:Y:S02]  /*5600*/  FMUL.FTZ R6, R3, R6 ;  /* 0x0000000603067220 */ /* 0x000fe40000410000 */
[----:B------:R-:W-:Y:S02]  /*5610*/  FADD.FTZ R142, R142, R5 ;  /* 0x000000058e8e7221 */ /* 0x000fe40000010000 */
[----:B------:R-:W-:Y:S02]  /*5620*/  FADD.FTZ R104, R143, R104 ;  /* 0x000000688f687221 */ /* 0x000fe40000010000 */
[----:B------:R-:W-:Y:S02]  /*5630*/  FFMA.FTZ R7, R2, R7, -R6 ;  /* 0x0000000702077223 */ /* 0x000fe40000010806 */
[----:B------:R-:W-:Y:S02]  /*5640*/  FMUL.FTZ R5, R3, R118 ;  /* 0x0000007603057220 */ /* 0x000fe40000410000 */
[----:B------:R-:W-:-:S02]  /*5650*/  FMUL.FTZ R6, R101, R142 ;  /* 0x0000008e65067220 */ /* 0x000fc40000410000 */
[----:B------:R-:W-:Y:S02]  /*5660*/  FMUL.FTZ R4, R101, R104 ;  /* 0x0000006865047220 */ /* 0x000fe40000410000 */
[----:B------:R-:W-:Y:S02]  /*5670*/  FFMA.FTZ R72, R7, 2, R72 ;  /* 0x4000000007487823 */ /* 0x000fe40000010048 */
[----:B------:R-:W-:Y:S02]  /*5680*/  FFMA.FTZ R7, R2, R126, -R5 ;  /* 0x0000007e02077223 */ /* 0x000fe40000010805 */
[C---:B------:R-:W-:Y:S02]  /*5690*/  FFMA.FTZ R5, R103.reuse, R104, R6 ;  /* 0x0000006867057223 */ /* 0x040fe40000010006 */
[----:B------:R-:W-:Y:S02]  /*56a0*/  FFMA.FTZ R4, R103, R142, -R4 ;  /* 0x0000008e67047223 */ /* 0x000fe40000010804 */
[----:B------:R-:W-:-:S02]  /*56b0*/  FADD.FTZ R146, R146, R5 ;  /* 0x0000000592927221 */ /* 0x000fc40000010000 */
[----:B------:R-:W-:Y:S02]  /*56c0*/  FADD.FTZ R8, R147, R4 ;  /* 0x0000000493087221 */ /* 0x000fe40000010000 */
[C---:B------:R-:W-:Y:S02]  /*56d0*/  FMUL.FTZ R5, R111.reuse, R146 ;  /* 0x000000926f057220 */ /* 0x040fe40000410000 */
[----:B------:R-:W-:Y:S02]  /*56e0*/  FMUL.FTZ R111, R111, R8 ;  /* 0x000000086f6f7220 */ /* 0x000fe40000410000 */
[----:B------:R-:W-:Y:S02]  /*56f0*/  FFMA.FTZ R80, R7, 2, R80 ;  /* 0x4000000007507823 */ /* 0x000fe40000010050 */
[----:B------:R-:W-:Y:S02]  /*5700*/  FMUL.FTZ R7, R3, R22 ;  /* 0x0000001603077220 */ /* 0x000fe40000410000 */
[----:B------:R-:W-:-:S02]  /*5710*/  FFMA.FTZ R5, R110, R8, -R5 ;  /* 0x000000086e057223 */ /* 0x000fc40000010805 */
[----:B------:R-:W-:Y:S02]  /*5720*/  FFMA.FTZ R110, R110, R146, R111 ;  /* 0x000000926e6e7223 */ /* 0x000fe4000001006f */
[----:B------:R-:W-:Y:S02]  /*5730*/  FMUL.FTZ R9, R3, R9 ;  /* 0x0000000903097220 */ /* 0x000fe40000410000 */
[C---:B------:R-:W-:Y:S02]  /*5740*/  FFMA.FTZ R7, R2.reuse, R11, -R7 ;  /* 0x0000000b02077223 */ /* 0x040fe40000010807 */
[----:B------:R-:W-:Y:S02]  /*5750*/  FADD.FTZ R110, R149, R110 ;  /* 0x0000006e956e7221 */ /* 0x000fe40000010000 */
[----:B------:R-:W-:Y:S02]  /*5760*/  FFMA.FTZ R6, R2, R19, -R9 ;  /* 0x0000001302067223 */ /* 0x000fe40000010809 */
[----:B------:R-:W-:-:S02]  /*5770*/  FFMA.FTZ R82, R7, 2, R82 ;  /* 0x4000000007527823 */ /* 0x000fc40000010052 */
[----:B------:R-:W-:Y:S02]  /*5780*/  FADD.FTZ R148, R148, R5 ;  /* 0x0000000594947221 */ /* 0x000fe40000010000 */
        /* <DEDUP_REMOVED lines=11> */
[----:B------:R-:W-:Y:S02]  /*5840*/  FFMA.FTZ R51, R6, 2, R51 ;  /* 0x4000000006337823 */ /* 0x000fe40000010033 */
        /* <DEDUP_REMOVED lines=26> */
.L_x_1912:
[----:B------:R-:W-:Y:S01]  /*59f0*/  BAR.SYNC.DEFER_BLOCKING 0x0 ;  /* 0x0000000000007b1d */ /* 0x000fe20000010000 */
[----:B------:R-:W-:Y:S01]  /*5a00*/  F2FP.BF16.PACK_AB R46, R76, R45 ;  /* 0x0000002d4c2e723e */ /* 0x000fe200000010ff */
[----:B------:R-:W-:Y:S01]  /*5a10*/  IMAD R4, R116, c[0x0][0x200], RZ ;  /* 0x0000800074047a24 */ /* 0x000fe200078e02ff */
[----:B------:R-:W-:Y:S02]  /*5a20*/  F2FP.BF16.PACK_AB R54, R84, R53 ;  /* 0x000000355436723e */ /* 0x000fe400000010ff */
[----:B------:R-:W-:Y:S01]  /*5a30*/  F2FP.BF16.PACK_AB R47, R78, R47 ;  /* 0x0000002f4e2f723e */ /* 0x000fe200000010ff */
[----:B------:R-:W-:Y:S01]  /*5a40*/  IMAD R5, R27, c[0x0][0x204], R4 ;  /* 0x000081001b057a24 */ /* 0x000fe200078e0204 */
[----:B------:R-:W-:Y:S02]  /*5a50*/  F2FP.BF16.PACK_AB R45, R74, R43 ;  /* 0x0000002b4a2d723e */ /* 0x000fe400000010ff */
[----:B------:R-:W-:-:S02]  /*5a60*/  F2FP.BF16.PACK_AB R44, R72, R41 ;  /* 0x00000029482c723e */ /* 0x000fc400000010ff */
[----:B------:R-:W-:Y:S02]  /*5a70*/  F2FP.BF16.PACK_AB R55, R86, R55 ;  /* 0x000000375637723e */ /* 0x000fe400000010ff */
[----:B------:R-:W-:Y:S02]  /*5a80*/  F2FP.BF16.PACK_AB R53, R82, R51 ;  /* 0x000000335235723e */ /* 0x000fe400000010ff */
[----:B------:R-:W-:Y:S02]  /*5a90*/  F2FP.BF16.PACK_AB R52, R80, R49 ;  /* 0x000000315034723e */ /* 0x000fe400000010ff */
[C---:B------:R-:W-:Y:S02]  /*5aa0*/  SHF.L.U32 R2, R30.reuse, 0x9, RZ ;  /* 0x000000091e027819 */ /* 0x040fe400000006ff */
[----:B------:R-:W-:Y:S02]  /*5ab0*/  IADD3 R30, R30, 0x1, RZ ;  /* 0x000000011e1e7810 */ /* 0x000fe40007ffe0ff */
[----:B------:R-:W-:-:S02]  /*5ac0*/  SHF.R.S32.HI R3, RZ, 0x1f, R2 ;  /* 0x0000001fff037819 */ /* 0x000fc40000011402 */
[----:B------:R-:W-:Y:S01]  /*5ad0*/  IADD3 R33, P1, R33, 0x800, RZ ;  /* 0x0000080021217810 */ /* 0x000fe20007f3e0ff */
[----:B------:R-:W-:Y:S01]  /*5ae0*/  STS.128 [R39], R44 ;  /* 0x0000002c27007388 */ /* 0x000fe20000000c00 */
[----:B------:R-:W-:Y:S01]  /*5af0*/  IADD3 R34, P2, R34, 0x400, RZ ;  /* 0x0000040022227810 */ /* 0x000fe20007f5e0ff */
[----:B------:R-:W-:Y:S01]  /*5b00*/  IMAD.WIDE.U32 R2, R27, c[0x0][0x200], R2 ;  /* 0x000080001b027a25 */ /* 0x000fe200078e0002 */
[----:B------:R-:W-:Y:S01]  /*5b10*/  IADD3 R36, P3, R36, 0x400, RZ ;  /* 0x0000040024247810 */ /* 0x000fe20007f7e0ff */
[----:B------:R-:W-:Y:S01]  /*5b20*/  STS.128 [R39+0x10], R52 ;  /* 0x0000103427007388 */ /* 0x000fe20000000c00 */
[----:B------:R-:W-:-:S06]  /*5b30*/  NOP ;  /* 0x0000000000007918 */ /* 0x000fcc0000000000 */
[----:B------:R-:W0:Y:S01]  /*5b40*/  LDS.128 R8, [R29.X16] ;  /* 0x000000001d087984 */ /* 0x000e22000000cc00 */
[----:B------:R-:W-:Y:S01]  /*5b50*/  IADD3 R3, R3, R5, RZ ;  /* 0x0000000503037210 */ /* 0x000fe20007ffe0ff */
[----:B------:R-:W-:Y:S01]  /*5b60*/  IMAD R5, R25, c[0x0][0x208], RZ ;  /* 0x0000820019057a24 */ /* 0x000fe200078e02ff */
[----:B------:R-:W-:Y:S01]  /*5b70*/  IADD3.X R38, RZ, R38, RZ, P1, !PT ;  /* 0x00000026ff267210 */ /* 0x000fe20000ffe4ff */
[----:B------:R-:W1:Y:S01]  /*5b80*/  LDS.128 R12, [R29.X16+0x200] ;  /* 0x000200001d0c7984 */ /* 0x000e62000000cc00 */
[----:B------:R-:W-:Y:S01]  /*5b90*/  IADD3.X R35, RZ, R35, RZ, P2, !PT ;  /* 0x00000023ff237210 */ /* 0x000fe200017fe4ff */
[C---:B------:R-:W-:Y:S01]  /*5ba0*/  IMAD R5, R0.reuse, c[0x0][0x20c], R5 ;  /* 0x0000830000057a24 */ /* 0x040fe200078e0205 */
[----:B------:R-:W-:Y:S01]  /*5bb0*/  IADD3.X R37, RZ, R37, RZ, P3, !PT ;  /* 0x00000025ff257210 */ /* 0x000fe20001ffe4ff */
[----:B------:R-:W-:-:S05]  /*5bc0*/  IMAD.WIDE.U32 R2, R0, c[0x0][0x208], R2 ;  /* 0x0000820000027a25 */ /* 0x000fca00078e0002 */
[----:B------:R-:W-:Y:S02]  /*5bd0*/  IADD3 R3, R3, R5, RZ ;  /* 0x0000000503037210 */ /* 0x000fe40007ffe0ff */
[----:B------:R-:W-:-:S04]  /*5be0*/  LEA R4, P0, R2, c[0x0][0x258], 0x1 ;  /* 0x0000960002047a11 */ /* 0x000fc800078008ff */
[----:B------:R-:W-:Y:S02]  /*5bf0*/  LEA.HI.X R5, R2, c[0x0][0x25c], R3, 0x1, P0 ;  /* 0x0000970002057a11 */ /* 0x000fe400000f0c03 */
[----:B------:R-:W-:-:S03]  /*5c00*/  ISETP.GE.AND P0, PT, R30, c[0x0][0x174], PT ;  /* 0x00005d001e007a0c */ /* 0x000fc60003f06270 */
[----:B------:R-:W-:-:S05]  /*5c10*/  IMAD.WIDE R2, R32, 0x10, R4 ;  /* 0x0000001020027825 */ /* 0x000fca00078e0204 */
[----:B0-----:R0:W-:Y:S04]  /*5c20*/  STG.E.128 [R2.64], R8 ;  /* 0x0000000802007986 */ /* 0x0011e8000c101d04 */
[----:B-1----:R0:W-:Y:S01]  /*5c30*/  STG.E.128 [R2.64+0x200], R12 ;  /* 0x0002000c02007986 */ /* 0x0021e2000c101d04 */
[----:B------:R-:W-:Y:S01]  /*5c40*/  @P0 CALL.REL.NOINC `(.L_x_1916) ;  /* 0x0000001000000944 */ /* 0x000fe20003c00000 */
[----:B------:R-:W-:Y:S05]  /*5c50*/  BRA `(.L_x_1917) ;  /* 0xffffa8e000007947 */ /* 0x000fea000383ffff */
.L_x_1916:
[----:B------:R-:W-:Y:S05]  /*5c60*/  EXIT ;  /* 0x000000000000794d */ /* 0x000fea0003800000 */
.L_x_1918:
        /* <DEDUP_REMOVED lines=9> */
.L_x_5364:


//--------------------- .text._Z25selective_scan_fwd_kernelI32Selective_Scan_fwd_kernel_traitsILi32ELi16ELi1ELb1ELb1ELb0ELb1EN3c108BFloat16ENS1_7complexIfEEEEv13SSMParamsBase --------------------------
	.section	.text._Z25selective_scan_fwd_kernelI32Selective_Scan_fwd_kernel_traitsILi32ELi16ELi1ELb1ELb1ELb0ELb1EN3c108BFloat16ENS1_7complexIfEEEEv13SSMParamsBase,"ax",@progbits
	.sectioninfo	@"SHI_REGISTERS=158"
	.align	128
        .global         _Z25selective_scan_fwd_kernelI32Selective_Scan_fwd_kernel_traitsILi32ELi16ELi1ELb1ELb1ELb0ELb1EN3c108BFloat16ENS1_7complexIfEEEEv13SSMParamsBase
        .type           _Z25selective_scan_fwd_kernelI32Selective_Scan_fwd_kernel_traitsILi32ELi16ELi1ELb1ELb1ELb0ELb1EN3c108BFloat16ENS1_7complexIfEEEEv13SSMParamsBase,@function
        .size           _Z25selective_scan_fwd_kernelI32Selective_Scan_fwd_kernel_traitsILi32ELi16ELi1ELb1ELb1ELb0ELb1EN3c108BFloat16ENS1_7complexIfEEEEv13SSMParamsBase,(.L_x_5365 - _Z25selective_scan_fwd_kernelI32Selective_Scan_fwd_kernel_traitsILi32ELi16ELi1ELb1ELb1ELb0ELb1EN3c108BFloat16ENS1_7complexIfEEEEv13SSMParamsBase)
        .other          _Z25selective_scan_fwd_kernelI32Selective_Scan_fwd_kernel_traitsILi32ELi16ELi1ELb1ELb1ELb0ELb1EN3c108BFloat16ENS1_7complexIfEEEEv13SSMParamsBase,@"STO_CUDA_ENTRY STV_DEFAULT"
_Z25selective_scan_fwd_kernelI32Selective_Scan_fwd_kernel_traitsILi32ELi16ELi1ELb1ELb1ELb0ELb1EN3c108BFloat16ENS1_7complexIfEEEEv13SSMParamsBase:
.text._Z25selective_scan_fwd_kernelI32Selective_Scan_fwd_kernel_traitsILi32ELi16ELi1ELb1ELb1ELb0ELb1EN3c108BFloat16ENS1_7complexIfEEEEv13SSMParamsBase:
        /* <DEDUP_REMOVED lines=84> */
.L_x_1956:
        /* <DEDUP_REMOVED lines=77> */
.L_x_1920:
[----:B-12---:R-:W-:Y:S05]  /*0a10*/  BSYNC B0 ;  /* 0x0000000000007941 */ /* 0x006fea0003800000 */
.L_x_1919:
        /* <DEDUP_REMOVED lines=36> */
.L_x_1922:
[----:B------:R-:W-:Y:S05]  /*0c60*/  BSYNC B0 ;  /* 0x0000000000007941 */ /* 0x000fea0003800000 */
.L_x_1921:
        /* <DEDUP_REMOVED lines=38> */
.L_x_1924:
[----:B------:R-:W-:Y:S05]  /*0ed0*/  BSYNC B0 ;  /* 0x0000000000007941 */ /* 0x000fea0003800000 */
.L_x_1923:
        /* <DEDUP_REMOVED lines=36> */
.L_x_1926:
[----:B------:R-:W-:Y:S05]  /*1120*/  BSYNC B0 ;  /* 0x0000000000007941 */ /* 0x000fea0003800000 */
.L_x_1925:
        /* <DEDUP_REMOVED lines=38> */
.L_x_1928:
[----:B------:R-:W-:Y:S05]  /*1390*/  BSYNC B0 ;  /* 0x0000000000007941 */ /* 0x000fea0003800000 */
.L_x_1927:
        /* <DEDUP_REMOVED lines=36> */
.L_x_1930:
[----:B------:R-:W-:Y:S05]  /*15e0*/  BSYNC B0 ;  /* 0x0000000000007941 */ /* 0x000fea0003800000 */
.L_x_1929:
        /* <DEDUP_REMOVED lines=38> */
.L_x_1932:
[----:B------:R-:W-:Y:S05]  /*1850*/  BSYNC B0 ;  /* 0x0000000000007941 */ /* 0x000fea0003800000 */
.L_x_1931:
        /* <DEDUP_REMOVED lines=36> */
.L_x_1934:
[----:B------:R-:W-:Y:S05]  /*1aa0*/  BSYNC B0 ;  /* 0x0000000000007941 */ /* 0x000fea0003800000 */
.L_x_1933:
        /* <DEDUP_REMOVED lines=41> */
.L_x_1936:
[----:B------:R-:W-:Y:S05]  /*1d40*/  BSYNC B0 ;  /* 0x0000000000007941 */ /* 0x000fea0003800000 */
.L_x_1935:
        /* <DEDUP_REMOVED lines=41> */
.L_x_1938:
[----:B------:R-:W-:Y:S05]  /*1fe0*/  BSYNC B0 ;  /* 0x0000000000007941 */ /* 0x000fea0003800000 */
.L_x_1937:
        /* <DEDUP_REMOVED lines=47> */
.L_x_1940:
[----:B------:R-:W-:Y:S05]  /*22e0*/  BSYNC B0 ;  /* 0x0000000000007941 */ /* 0x000fea0003800000 */
.L_x_1939:
        /* <DEDUP_REMOVED lines=33> */
.L_x_1942:
[----:B------:R-:W-:Y:S05]  /*2500*/  BSYNC B0 ;  /* 0x0000000000007941 */ /* 0x000fea0003800000 */
.L_x_1941:
        /* <DEDUP_REMOVED lines=33> */
.L_x_1944:
[----:B------:R-:W-:Y:S05]  /*2720*/  BSYNC B0 ;  /* 0x0000000000007941 */ /* 0x000fea0003800000 */
.L_x_1943:
        /* <DEDUP_REMOVED lines=33> */
.L_x_1946:
[----:B------:R-:W-:Y:S05]  /*2940*/  BSYNC B0 ;  /* 0x0000000000007941 */ /* 0x000fea0003800000 */
.L_x_1945:
        /* <DEDUP_REMOVED lines=33> */
.L_x_1948:
[----:B------:R-:W-:Y:S05]  /*2b60*/  BSYNC B0 ;  /* 0x0000000000007941 */ /* 0x000fea0003800000 */
.L_x_1947:
        /* <DEDUP_REMOVED lines=33> */
.L_x_1950:
[----:B------:R-:W-:Y:S05]  /*2d80*/  BSYNC B0 ;  /* 0x0000000000007941 */ /* 0x000fea0003800000 */
.L_x_1949:
        /* <DEDUP_REMOVED lines=36> */
.L_x_1954:
        /* <DEDUP_REMOVED lines=584> */
.L_x_1953:
[----:B------:R-:W-:Y:S05]  /*5450*/  BSYNC B0 ;  /* 0x0000000000007941 */ /* 0x000fea0003800000 */
.L_x_1952:
        /* <DEDUP_REMOVED lines=89> */
.L_x_1951:
[----:B------:R-:W-:Y:S01]  /*59f0*/  BAR.SYNC.DEFER_BLOCKING 0x0 ;  /* 0x0000000000007b1d */ /* 0x000fe20000010000 */
[----:B------:R-:W-:Y:S01]  /*5a00*/  F2FP.BF16.PACK_AB R19, R78, R47 ;  /* 0x0000002f4e13723e */ /* 0x000fe200000010ff */
        /* <DEDUP_REMOVED lines=64> */
[----:B------:R-:W-:Y:S01]  /*5e10*/  PRMT R13, RZ, 0x7610, R13 ;  /* 0x00007610ff0d7816 */ /* 0x000fe2000000000d */
[----:B------:R-:W-:Y:S01]  /*5e20*/  FMUL.FTZ R9, R12, -1.4426950216293334961 ;  /* 0xbfb8aa3b0c097820 */ /* 0x000fe20000410000 */
[----:B------:R-:W-:Y:S01]  /*5e30*/  PRMT R15, RZ, 0x7610, R15 ;  /* 0x00007610ff0f7816 */ /* 0x000fe2000000000f */
[----:B------:R-:W-:Y:S01]  /*5e40*/  FMUL.FTZ R21, R20, -1.4426950216293334961 ;  /* 0xbfb8aa3b14157820 */ /* 0x000fe20000410000 */
[----:B-1----:R-:W-:Y:S01]  /*5e50*/  PRMT R23, RZ, 0x5410, R4 ;  /* 0x00005410ff177816 */ /* 0x002fe20000000004 */
        /* <DEDUP_REMOVED lines=14> */
[----:B0-----:R-:W-:Y:S01]  /*5f40*/  FADD.FTZ R11, R11, 1 ;  /* 0x3f8000000b0b7421 */ /* 0x001fe20000010000 */
[----:B------:R-:W0:Y:S01]  /*5f50*/  MUFU.EX2 R18, R18 ;  /* 0x0000001200127308 */ /* 0x000e220000000800 */
[----:B------:R-:W-:-:S02]  /*5f60*/  FMUL.FTZ R40, R8, -1.4426950216293334961 ;  /* 0xbfb8aa3b08287820 */ /* 0x000fc40000410000 */
[----:B------:R-:W-:Y:S02]  /*5f70*/  FMUL.FTZ R4, R44, -1.4426950216293334961 ;  /* 0xbfb8aa3b2c047820 */ /* 0x000fe40000410000 */
[----:B------:R-:W-:Y:S02]  /*5f80*/  FMUL.FTZ R48, R46, -1.4426950216293334961 ;  /* 0xbfb8aa3b2e307820 */ /* 0x000fe40000410000 */
[----:B------:R-:W-:Y:S01]  /*5f90*/  FMUL.FTZ R5, R50, -1.4426950216293334961 ;  /* 0xbfb8aa3b32057820 */ /* 0x000fe20000410000 */
[----:B------:R-:W2:Y:S01]  /*5fa0*/  MUFU.EX2 R9, R9 ;  /* 0x0000000900097308 */ /* 0x000ea20000000800 */
[----:B------:R-:W-:Y:S02]  /*5fb0*/  FMUL.FTZ R7, R60, -1.4426950216293334961 ;  /* 0xbfb8aa3b3c077820 */ /* 0x000fe40000410000 */
[----:B-1----:R-:W-:-:S05]  /*5fc0*/  FADD.FTZ R19, R19, 1 ;  /* 0x3f80000013137421 */ /* 0x002fca0000010000 */
        /* <DEDUP_REMOVED lines=14> */
[----:B------:R-:W0:Y:S01]  /*60b0*/  MUFU.RCP R11, R11 ;  /* 0x0000000b000b7308 */ /* 0x000e220000001000 */
[----:B--2---:R-:W-:-:S07]  /*60c0*/  FADD.FTZ R59, R59, 1 ;  /* 0x3f8000003b3b7421 */ /* 0x004fce0000010000 */
[----:B------:R-:W2:Y:S01]  /*60d0*/  MUFU.EX2 R40, R40 ;  /* 0x0000002800287308 */ /* 0x000ea20000000800 */
[----:B-1----:R-:W-:-:S07]  /*60e0*/  FADD.FTZ R54, R54, 1 ;  /* 0x3f80000036367421 */ /* 0x002fce0000010000 */
[----:B------:R-:W1:Y:S01]  /*60f0*/  MUFU.EX2 R4, R4 ;  /* 0x0000000400047308 */ /* 0x000e620000000800 */
[----:B0-----:R-:W-:-:S04]  /*6100*/  FMUL.FTZ R10, R10, R11 ;  /* 0x0000000b0a0a7220 */ /* 0x001fc80000410000 */
[----:B------:R-:W-:-:S03]  /*6110*/  FMUL.FTZ R10, R10, R43 ;  /* 0x0000002b0a0a7220 */ /* 0x000fc60000410000 */
[----:B------:R-:W0:Y:S01]  /*6120*/  MUFU.EX2 R48, R48 ;  /* 0x0000003000307308 */ /* 0x000e220000000800 */
[----:B--2---:R-:W-:-:S07]  /*6130*/  FADD.FTZ R40, R40, 1 ;  /* 0x3f80000028287421 */ /* 0x004fce0000010000 */
[----:B------:R-:W2:Y:S01]  /*6140*/  MUFU.EX2 R5, R5 ;  /* 0x0000000500057308 */ /* 0x000ea20000000800 */
[----:B-1----:R-:W-:-:S07]  /*6150*/  FADD.FTZ R4, R4, 1 ;  /* 0x3f80000004047421 */ /* 0x002fce0000010000 */
[----:B------:R-:W1:Y:S01]  /*6160*/  MUFU.EX2 R7, R7 ;  /* 0x0000000700077308 */ /* 0x000e620000000800 */
[----:B0-----:R-:W-:-:S07]  /*6170*/  FADD.FTZ R48, R48, 1 ;  /* 0x3f80000030307421 */ /* 0x001fce0000010000 */
[----:B------:R-:W0:Y:S01]  /*6180*/  MUFU.RCP R19, R19 ;  /* 0x0000001300137308 */ /* 0x000e220000001000 */
[----:B--2---:R-:W-:Y:S02]  /*6190*/  FADD.FTZ R6, R5, 1 ;  /* 0x3f80000005067421 */ /* 0x004fe40000010000 */
[----:B-1----:R-:W-:-:S05]  /*61a0*/  FADD.FTZ R11, R7, 1 ;  /* 0x3f800000070b7421 */ /* 0x002fca0000010000 */
[----:B------:R-:W-:Y:S01]  /*61b0*/  MUFU.RCP R18, R18 ;  /* 0x0000001200127308 */ /* 0x000fe20000001000 */
[----:B0-----:R-:W-:-:S07]  /*61c0*/  FMUL.FTZ R7, R14, R19 ;  /* 0x000000130e077220 */ /* 0x001fce0000410000 */
[----:B------:R-:W0:Y:S01]  /*61d0*/  MUFU.RCP R9, R9 ;  /* 0x0000000900097308 */ /* 0x000e220000001000 */
[----:B------:R-:W-:-:S07]  /*61e0*/  FMUL.FTZ R7, R7, R76 ;  /* 0x0000004c07077220 */ /* 0x000fce0000410000 */
[----:B------:R-:W1:Y:S08]  /*61f0*/  MUFU.RCP R69, R54 ;  /* 0x0000003600457308 */ /* 0x000e700000001000 */
[----:B------:R-:W-:Y:S01]  /*6200*/  MUFU.RCP R57, R57 ;  /* 0x0000003900397308 */ /* 0x000fe20000001000 */
[----:B0-----:R-:W-:-:S04]  /*6210*/  FMUL.FTZ R5, R12, R9 ;  /* 0x000000090c057220 */ /* 0x001fc80000410000 */
        /* <DEDUP_REMOVED lines=9> */
[----:B-1----:R-:W-:Y:S01]  /*62b0*/  FMUL.FTZ R13, R13, R16 ;  /* 0x000000100d0d7220 */ /* 0x002fe20000410000 */
[----:B------:R-:W-:-:S03]  /*62c0*/  F2FP.BF16.PACK_AB R12, R5, R8 ;  /* 0x00000008050c723e */ /* 0x000fc600000010ff */
[----:B------:R-:W-:-:S03]  /*62d0*/  FMUL.FTZ R13, R13, R74 ;  /* 0x0000004a0d0d7220 */ /* 0x000fc60000410000 */
[----:B------:R-:W-:Y:S01]  /*62e0*/  MUFU.RCP R42, R42 ;  /* 0x0000002a002a7308 */ /* 0x000fe20000001000 */
[----:B--2---:R-:W-:Y:S01]  /*62f0*/  FMUL.FTZ R20, R20, R21 ;  /* 0x0000001514147220 */ /* 0x004fe20000410000 */
[----:B------:R-:W-:-:S03]  /*6300*/  F2FP.BF16.PACK_AB R13, R13, R10 ;  /* 0x0000000a0d0d723e */ /* 0x000fc600000010ff */
[----:B------:R-:W-:-:S03]  /*6310*/  FMUL.FTZ R20, R20, R47 ;  /* 0x0000002f14147220 */ /* 0x000fc60000410000 */
[----:B------:R1:W2:Y:S01]  /*6320*/  MUFU.RCP R63, R4 ;  /* 0x00000004003f7308 */ /* 0x0002a20000001000 */
[----:B0-----:R-:W-:-:S04]  /*6330*/  FMUL.FTZ R15, R15, R22 ;  /* 0x000000160f0f7220 */ /* 0x001fc80000410000 */
[----:B------:R-:W-:-:S03]  /*6340*/  FMUL.FTZ R15, R15, R78 ;  /* 0x0000004e0f0f7220 */ /* 0x000fc60000410000 */
[----:B------:R-:W0:Y:S01]  /*6350*/  MUFU.RCP R65, R48 ;  /* 0x0000003000417308 */ /* 0x000e220000001000 */
[----:B-1----:R-:W-:Y:S01]  /*6360*/  FMUL.FTZ R4, R17, R18 ;  /* 0x0000001211047220 */ /* 0x002fe20000410000 */
[----:B------:R-:W-:Y:S01]  /*6370*/  F2FP.BF16.PACK_AB R15, R15, R20 ;  /* 0x000000140f0f723e */ /* 0x000fe200000010ff */
[----:B------:R-:W-:Y:S02]  /*6380*/  FMUL.FTZ R17, R56, R57 ;  /* 0x0000003938117220 */ /* 0x000fe40000410000 */
[----:B------:R-:W-:Y:S02]  /*6390*/  FMUL.FTZ R4, R4, R45 ;  /* 0x0000002d04047220 */ /* 0x000fe40000410000 */
[----:B------:R-:W-:Y:S01]  /*63a0*/  FMUL.FTZ R17, R17, R84 ;  /* 0x0000005411117220 */ /* 0x000fe20000410000 */
[----:B------:R1:W3:Y:S01]  /*63b0*/  MUFU.RCP R67, R6 ;  /* 0x0000000600437308 */ /* 0x0002e20000001000 */
[----:B--2---:R-:W-:Y:S01]  /*63c0*/  FMUL.FTZ R9, R44, R63 ;  /* 0x0000003f2c097220 */ /* 0x004fe20000410000 */
[----:B------:R-:W-:Y:S01]  /*63d0*/  F2FP.BF16.PACK_AB R14, R7, R4 ;  /* 0x00000004070e723e */ /* 0x000fe200000010ff */
[----:B------:R-:W-:Y:S01]  /*63e0*/  BAR.SYNC.DEFER_BLOCKING 0x0 ;  /* 0x0000000000007b1d */ /* 0x000fe20000010000 */
[----:B------:R-:W-:Y:S01]  /*63f0*/  F2FP.BF16.PACK_AB R18, R17, R52 ;  /* 0x000000341112723e */ /* 0x000fe200000010ff */
[----:B------:R-:W-:-:S02]  /*6400*/  FMUL.FTZ R9, R9, R80 ;  /* 0x0000005009097220 */ /* 0x000fc40000410000 */
[----:B------:R-:W-:Y:S02]  /*6410*/  IMAD R4, R116, c[0x0][0x210], RZ ;  /* 0x0000840074047a24 */ /* 0x000fe400078e02ff */
[----:B------:R-:W2:Y:S01]  /*6420*/  MUFU.RCP R59, R59 ;  /* 0x0000003b003b7308 */ /* 0x000ea20000001000 */
[----:B-1----:R-:W-:Y:S02]  /*6430*/  FMUL.FTZ R6, R23, R42 ;  /* 0x0000002a17067220 */ /* 0x002fe40000410000 */
[----:B0-----:R-:W-:Y:S02]  /*6440*/  FMUL.FTZ R46, R46, R65 ;  /* 0x000000412e2e7220 */ /* 0x001fe40000410000 */
[----:B------:R-:W-:Y:S02]  /*6450*/  FMUL.FTZ R6, R6, R49 ;  /* 0x0000003106067220 */ /* 0x000fe40000410000 */
[----:B------:R-:W-:Y:S01]  /*6460*/  FMUL.FTZ R46, R46, R51 ;  /* 0x000000332e2e7220 */ /* 0x000fe20000410000 */
[----:B------:R3:W0:Y:S01]  /*6470*/  MUFU.RCP R19, R11 ;  /* 0x0000000b00137308 */ /* 0x0006220000001000 */
[----:B------:R-:W-:Y:S01]  /*6480*/  IMAD R5, R27, c[0x0][0x214], R4 ;  /* 0x000085001b057a24 */ /* 0x000fe200078e0204 */
[----:B------:R-:W-:-:S04]  /*6490*/  F2FP.BF16.PACK_AB R16, R9, R6 ;  /* 0x000000060910723e */ /* 0x000fc800000010ff */
[----:B------:R-:W-:Y:S01]  /*64a0*/  IADD3 R3, R3, R5, RZ ;  /* 0x0000000503037210 */ /* 0x000fe20007ffe0ff */
[----:B------:R-:W-:Y:S02]  /*64b0*/  IMAD R5, R25, c[0x0][0x218], RZ ;  /* 0x0000860019057a24 */ /* 0x000fe400078e02ff */
[----:B---3--:R-:W-:Y:S01]  /*64c0*/  FMUL.FTZ R11, R50, R67 ;  /* 0x00000043320b7220 */ /* 0x008fe20000410000 */
[----:B------:R-:W-:Y:S01]  /*64d0*/  STS.128 [R39], R12 ;  /* 0x0000000c27007388 */ /* 0x000fe20000000c00 */
[----:B--2---:R-:W-:Y:S02]  /*64e0*/  FMUL.FTZ R58, R58, R59 ;  /* 0x0000003b3a3a7220 */ /* 0x004fe40000410000 */
[----:B------:R-:W-:Y:S02]  /*64f0*/  FMUL.FTZ R11, R11, R82 ;  /* 0x000000520b0b7220 */ /* 0x000fe40000410000 */
[----:B------:R-:W-:Y:S02]  /*6500*/  FMUL.FTZ R58, R58, R55 ;  /* 0x000000373a3a7220 */ /* 0x000fe40000410000 */
[----:B0-----:R-:W-:Y:S01]  /*6510*/  FMUL.FTZ R19, R60, R19 ;  /* 0x000000133c137220 */ /* 0x001fe20000410000 */
[----:B------:R-:W-:Y:S01]  /*6520*/  F2FP.BF16.PACK_AB R17, R11, R46 ;  /* 0x0000002e0b11723e */ /* 0x000fe200000010ff */
[----:B------:R-:W-:-:S02]  /*6530*/  IMAD R5, R0, c[0x0][0x21c], R5 ;  /* 0x0000870000057a24 */ /* 0x000fc400078e0205 */
[----:B------:R-:W-:Y:S02]  /*6540*/  FMUL.FTZ R19, R19, R86 ;  /* 0x0000005613137220 */ /* 0x000fe40000410000 */
[----:B------:R-:W-:-:S03]  /*6550*/  IMAD.WIDE.U32 R2, R0, c[0x0][0x218], R2 ;  /* 0x0000860000027a25 */ /* 0x000fc600078e0002 */
[----:B------:R-:W-:Y:S02]  /*6560*/  F2FP.BF16.PACK_AB R19, R19, R58 ;  /* 0x0000003a1313723e */ /* 0x000fe400000010ff */
[----:B------:R-:W-:Y:S02]  /*6570*/  IADD3 R3, R3, R5, RZ ;  /* 0x0000000503037210 */ /* 0x000fe40007ffe0ff */
[----:B------:R-:W-:Y:S01]  /*6580*/  LEA R4, P0, R2, c[0x0][0x270], 0x1 ;  /* 0x00009c0002047a11 */ /* 0x000fe200078008ff */
[----:B------:R-:W-:Y:S01]  /*6590*/  STS.128 [R39+0x10], R16 ;  /* 0x0000101027007388 */ /* 0x000fe20000000c00 */
[----:B------:R-:W-:-:S06]  /*65a0*/  NOP ;  /* 0x0000000000007918 */ /* 0x000fcc0000000000 */
[----:B------:R-:W0:Y:S01]  /*65b0*/  LDS.128 R8, [R29.X16] ;  /* 0x000000001d087984 */ /* 0x000e22000000cc00 */
[----:B------:R-:W-:Y:S02]  /*65c0*/  LEA.HI.X R5, R2, c[0x0][0x274], R3, 0x1, P0 ;  /* 0x00009d0002057a11 */ /* 0x000fe400000f0c03 */
[----:B------:R-:W-:Y:S01]  /*65d0*/  ISETP.GE.AND P0, PT, R30, c[0x0][0x174], PT ;  /* 0x00005d001e007a0c */ /* 0x000fe20003f06270 */
[----:B------:R-:W1:Y:S02]  /*65e0*/  LDS.128 R20, [R29.X16+0x200] ;  /* 0x000200001d147984 */ /* 0x000e64000000cc00 */
[----:B------:R-:W-:-:S05]  /*65f0*/  IMAD.WIDE R2, R32, 0x10, R4 ;  /* 0x0000001020027825 */ /* 0x000fca00078e0204 */
[----:B0-----:R0:W-:Y:S04]  /*6600*/  STG.E.128 [R2.64], R8 ;  /* 0x0000000802007986 */ /* 0x0011e8000c101d04 */
[----:B-1----:R0:W-:Y:S01]  /*6610*/  STG.E.128 [R2.64+0x200], R20 ;  /* 0x0002001402007986 */ /* 0x0021e2000c101d04 */
[----:B------:R-:W-:Y:S01]  /*6620*/  @P0 CALL.REL.NOINC `(.L_x_1955) ;  /* 0x0000001000000944 */ /* 0x000fe20003c00000 */
[----:B------:R-:W-:Y:S05]  /*6630*/  BRA `(.L_x_1956) ;  /* 0xffff9f0000007947 */ /* 0x000fea000383ffff */
.L_x_1955:
[----:B------:R-:W-:Y:S05]  /*6640*/  EXIT ;  /* 0x000000000000794d */ /* 0x000fea0003800000 */
.L_x_1957:
        /* <DEDUP_REMOVED lines=11> */
.L_x_5365:


//--------------------- .text._Z25selective_scan_fwd_kernelI32Selective_Scan_fwd_kernel_traitsILi32ELi16ELi1ELb1ELb1ELb1ELb0EN3c108BFloat16ENS1_7complexIfEEEEv13SSMParamsBase --------------------------
	.section	.text._Z25selective_scan_fwd_kernelI32Selective_Scan_fwd_kernel_traitsILi32ELi16ELi1ELb1ELb1ELb1ELb0EN3c108BFloat16ENS1_7complexIfEEEEv13SSMParamsBase,"ax",@progbits
	.sectioninfo	@"SHI_REGISTERS=168"
	.align	128
        .global         _Z25selective_scan_fwd_kernelI32Selective_Scan_fwd_kernel_traitsILi32ELi16ELi1ELb1ELb1ELb1ELb0EN3c108BFloat16ENS1_7complexIfEEEEv13SSMParamsBase
        .type           _Z25selective_scan_fwd_kernelI32Selective_Scan_fwd_kernel_traitsILi32ELi16ELi1ELb1ELb1ELb1ELb0EN3c108BFloat16ENS1_7complexIfEEEEv13SSMParamsBase,@function
        .size           _Z25selective_scan_fwd_kernelI32Selective_Scan_fwd_kernel_traitsILi32ELi16ELi1ELb1ELb1ELb1ELb0EN3c108BFloat16ENS1_7complexIfEEEEv13SSMParamsBase,(.L_x_5366 - _Z25selective_scan_fwd_kernelI32Selective_Scan_fwd_kernel_traitsILi32ELi16ELi1ELb1ELb1ELb1ELb0EN3c108BFloat16ENS1_7complexIfEEEEv13SSMParamsBase)
        .other          _Z25selective_scan_fwd_kernelI32Selective_Scan_fwd_kernel_traitsILi32ELi16ELi1ELb1ELb1ELb1ELb0EN3c108BFloat16ENS1_7complexIfEEEEv13SSMParamsBase,@"STO_CUDA_ENTRY STV_DEFAULT"
_Z25selective_scan_fwd_kernelI32Selective_Scan_fwd_kernel_traitsILi32ELi16ELi1ELb1ELb1ELb1ELb0EN3c108BFloat16ENS1_7complexIfEEEEv13SSMParamsBase:
.text._Z25selective_scan_fwd_kernelI32Selective_Scan_fwd_kernel_traitsILi32ELi16ELi1ELb1ELb1ELb1ELb0EN3c108BFloat16ENS1_7complexIfEEEEv13SSMParamsBase:
        /* <DEDUP_REMOVED lines=15> */
[----:B------:R-:W-:-:S03]  /*00f0*/  @P0 LEA R6, P2, R0, c[0x0][0x238], 0x2 ;  /* 0x00008e0000060a11 */ /* 0x000fc600078410ff */
[C---:B------:R-:W-:Y:S02]  /*0100*/  @P1 LEA R8, P3, R0.reuse, c[0x0][0x250], 0x2 ;  /* 0x0000940000081a11 */ /* 0x040fe400078610ff */
[C-C-:B------:R-:W-:Y:S02]  /*0110*/  @P0 LEA.HI.X R7, R0.reuse, c[0x0][0x23c], R3.reuse, 0x2, P2 ;  /* 0x00008f0000070a11 */ /* 0x140fe400010f1403 */
[----:B-1----:R-:W-:Y:S02]  /*0120*/  IADD3 R10, R5, 0xffffffe, RZ ;  /* 0x0ffffffe050a7810 */ /* 0x002fe40007ffe0ff */
[----:B------:R-:W-:Y:S01]  /*0130*/  @P1 LEA.HI.X R9, R0, c[0x0][0x254], R3, 0x2, P3 ;  /* 0x0000950000091a11 */ /* 0x000fe200018f1403 */
[----:B------:R0:W5:Y:S01]  /*0140*/  @P0 LDG.E R2, [R6.64] ;  /* 0x0000000406020981 */ /* 0x000162000c1e1900 */
[----:B------:R1:W3:Y:S01]  /*0150*/  F2I.FTZ.U32.TRUNC.NTZ R11, R10 ;  /* 0x0000000a000b7305 */ /* 0x0002e2000021f000 */
[----:B--2---:R-:W-:Y:S02]  /*0160*/  MOV R5, UR6 ;  /* 0x0000000600057c02 */ /* 0x004fe40008000f00 */
[----:B------:R2:W5:Y:S01]  /*0170*/  @P1 LDG.E R4, [R8.64] ;  /* 0x0000000408041981 */ /* 0x000562000c1e1900 */
[----:B------:R-:W-:-:S02]  /*0180*/  ISETP.NE.AND P1, PT, RZ, c[0x0][0x178], PT ;  /* 0x00005e00ff007a0c */ /* 0x000fc40003f25270 */
[C---:B------:R-:W-:Y:S01]  /*0190*/  IMAD.WIDE.U32 R14, R5.reuse, c[0x0][0x1b0], RZ ;  /* 0x00006c00050e7a25 */ /* 0x040fe200078e00ff */
[----:B-1----:R-:W-:Y:S01]  /*01a0*/  HFMA2.MMA R10, -RZ, RZ, 0, 0 ;  /* 0x00000000ff0a7435 */ /* 0x002fe200000001ff */
[----:B0-----:R-:W-:Y:S02]  /*01b0*/  IABS R6, R0 ;  /* 0x0000000000067213 */ /* 0x001fe40000000000 */
[----:B--2---:R-:W-:Y:S01]  /*01c0*/  IMAD.WIDE.U32 R8, R5, c[0x0][0x1d0], RZ ;  /* 0x0000740005087a25 */ /* 0x004fe200078e00ff */
[----:B---3--:R-:W-:-:S05]  /*01d0*/  IADD3 R13, RZ, -R11, RZ ;  /* 0x8000000bff0d7210 */ /* 0x008fca0007ffe0ff */
[----:B------:R-:W-:Y:S01]  /*01e0*/  IMAD R7, R13, R12, RZ ;  /* 0x0000000c0d077224 */ /* 0x000fe200078e02ff */
[----:B------:R-:W-:-:S03]  /*01f0*/  MOV R13, c[0x0][0x174] ;  /* 0x00005d00000d7a02 */ /* 0x000fc60000000f00 */
[----:B------:R-:W-:Y:S01]  /*0200*/  IMAD.HI.U32 R11, R11, R7, R10 ;  /* 0x000000070b0b7227 */ /* 0x000fe200078e000a */
[----:B------:R-:W-:Y:S02]  /*0210*/  MOV R7, R6 ;  /* 0x0000000600077202 */ /* 0x000fe40000000f00 */
[----:B------:R-:W-:-:S03]  /*0220*/  ISETP.GE.AND P4, PT, R13, 0x1, PT ;  /* 0x000000010d00780c */ /* 0x000fc60003f86270 */
[----:B------:R-:W-:-:S05]  /*0230*/  IMAD.HI.U32 R16, R11, R7, RZ ;  /* 0x000000070b107227 */ /* 0x000fca00078e00ff */
[----:B------:R-:W-:-:S05]  /*0240*/  IADD3 R6, -R16, RZ, RZ ;  /* 0x000000ff10067210 */ /* 0x000fca0007ffe1ff */
[----:B------:R-:W-:Y:S01]  /*0250*/  IMAD R7, R12, R6, R7 ;  /* 0x000000060c077224 */ /* 0x000fe200078e0207 */
[----:B------:R-:W-:-:S04]  /*0260*/  SHF.R.S32.HI R6, RZ, 0x1f, R5 ;  /* 0x0000001fff067819 */ /* 0x000fc80000011405 */
[----:B------:R-:W-:Y:S01]  /*0270*/  ISETP.GT.U32.AND P2, PT, R12, R7, PT ;  /* 0x000000070c00720c */ /* 0x000fe20003f44070 */
[C---:B------:R-:W-:Y:S02]  /*0280*/  IMAD R10, R6.reuse, c[0x0][0x1d0], RZ ;  /* 0x00007400060a7a24 */ /* 0x040fe400078e02ff */
[----:B------:R-:W-:Y:S02]  /*0290*/  IMAD R20, R6, c[0x0][0x190], RZ ;  /* 0x0000640006147a24 */ /* 0x000fe400078e02ff */
[----:B------:R-:W-:Y:S01]  /*02a0*/  IMAD R11, R5, c[0x0][0x1d4], R10 ;  /* 0x00007500050b7a24 */ /* 0x000fe200078e020a */
[----:B------:R-:W-:Y:S01]  /*02b0*/  LOP3.LUT R10, R0, c[0x0][0x178], RZ, 0x3c, !PT ;  /* 0x00005e00000a7a12 */ /* 0x000fe200078e3cff */
[C---:B------:R-:W-:Y:S02]  /*02c0*/  IMAD R22, R6.reuse, c[0x0][0x1b0], RZ ;  /* 0x00006c0006167a24 */ /* 0x040fe400078e02ff */
[----:B------:R-:W-:Y:S01]  /*02d0*/  IMAD R18, R6, c[0x0][0x1e0], RZ ;  /* 0x0000780006127a24 */ /* 0x000fe200078e02ff */
[----:B------:R-:W-:Y:S01]  /*02e0*/  IADD3 R9, R9, R11, RZ ;  /* 0x0000000b09097210 */ /* 0x000fe20007ffe0ff */
[C---:B------:R-:W-:Y:S01]  /*02f0*/  IMAD R17, R5.reuse, c[0x0][0x194], R20 ;  /* 0x0000650005117a24 */ /* 0x040fe200078e0214 */
[----:B------:R-:W-:Y:S01]  /*0300*/  ISETP.GE.AND P3, PT, R10, RZ, PT ;  /* 0x000000ff0a00720c */ /* 0x000fe20003f66270 */
[----:B------:R-:W-:Y:S01]  /*0310*/  IMAD.WIDE.U32 R10, R5, c[0x0][0x1e0], RZ ;  /* 0x00007800050a7a25 */ /* 0x000fe200078e00ff */
[----:B------:R-:W-:-:S02]  /*0320*/  @!P2 IADD3 R7, R7, -R12, RZ ;  /* 0x8000000c0707a210 */ /* 0x000fc40007ffe0ff */
[----:B------:R-:W-:Y:S01]  /*0330*/  @!P2 IADD3 R16, R16, 0x1, RZ ;  /* 0x000000011010a810 */ /* 0x000fe20007ffe0ff */
[----:B------:R-:W-:Y:S01]  /*0340*/  IMAD R19, R5, c[0x0][0x1b4], R22 ;  /* 0x00006d0005137a24 */ /* 0x000fe200078e0216 */
[----:B------:R-:W-:Y:S01]  /*0350*/  ISETP.GE.U32.AND P0, PT, R7, R12, PT ;  /* 0x0000000c0700720c */ /* 0x000fe20003f06070 */
[----:B------:R-:W-:Y:S02]  /*0360*/  IMAD R7, R3, c[0x0][0x1d8], RZ ;  /* 0x0000760003077a24 */ /* 0x000fe400078e02ff */
[----:B------:R-:W-:-:S04]  /*0370*/  IMAD.WIDE.U32 R12, R5, c[0x0][0x190], RZ ;  /* 0x00006400050c7a25 */ /* 0x000fc800078e00ff */
[----:B------:R-:W-:-:S06]  /*0380*/  IMAD R23, R0, c[0x0][0x1dc], R7 ;  /* 0x0000770000177a24 */ /* 0x000fcc00078e0207 */
[----:B------:R-:W-:Y:S01]  /*0390*/  @P0 IADD3 R16, R16, 0x1, RZ ;  /* 0x0000000110100810 */ /* 0x000fe20007ffe0ff */
[----:B------:R-:W-:Y:S06]  /*03a0*/  @!P4 EXIT ;  /* 0x000000000000c94d */ /* 0x000fec0003800000 */
[----:B------:R-:W0:Y:S01]  /*03b0*/  S2R R7, SR_TID.X ;  /* 0x0000000000077919 */ /* 0x000e220000002100 */
[----:B------:R-:W-:Y:S01]  /*03c0*/  IMAD.WIDE.U32 R8, R0, c[0x0][0x1d8], R8 ;  /* 0x0000760000087a25 */ /* 0x000fe200078e0008 */
[----:B------:R-:W-:Y:S02]  /*03d0*/  IADD3 R13, R13, R17, RZ ;  /* 0x000000110d0d7210 */ /* 0x000fe40007ffe0ff */
[----:B------:R-:W-:Y:S01]  /*03e0*/  @!P3 IADD3 R16, -R16, RZ, RZ ;  /* 0x000000ff1010b210 */ /* 0x000fe20007ffe1ff */
[----:B------:R-:W-:Y:S01]  /*03f0*/  IMAD R17, R5, c[0x0][0x1e4], R18 ;  /* 0x0000790005117a24 */ /* 0x000fe200078e0212 */
[----:B------:R-:W-:Y:S02]  /*0400*/  @!P1 LOP3.LUT R16, RZ, c[0x0][0x178], RZ, 0x33, !PT ;  /* 0x00005e00ff109a12 */ /* 0x000fe400078e33ff */
[----:B------:R-:W-:Y:S02]  /*0410*/  IADD3 R23, R9, R23, RZ ;  /* 0x0000001709177210 */ /* 0x000fe40007ffe0ff */
[----:B------:R-:W-:Y:S01]  /*0420*/  LEA R22, P0, R8, c[0x0][0x240], 0x1 ;  /* 0x0000900008167a11 */ /* 0x000fe200078008ff */
[----:B------:R-:W-:Y:S01]  /*0430*/  IMAD.WIDE.U32 R12, R16, c[0x0][0x1a8], R12 ;  /* 0x00006a00100c7a25 */ /* 0x000fe200078e000c */
[----:B------:R-:W-:-:S02]  /*0440*/  SHF.R.S32.HI R9, RZ, 0x1f, R16 ;  /* 0x0000001fff097819 */ /* 0x000fc40000011410 */
[----:B------:R-:W-:Y:S02]  /*0450*/  LEA.HI.X R23, R8, c[0x0][0x244], R23, 0x1, P0 ;  /* 0x0000910008177a11 */ /* 0x000fe400000f0c17 */
[----:B------:R-:W-:Y:S01]  /*0460*/  IADD3 R11, R11, R17, RZ ;  /* 0x000000110b0b7210 */ /* 0x000fe20007ffe0ff */
[----:B------:R-:W1:Y:S01]  /*0470*/  S2R R8, SR_LANEID ;  /* 0x0000000000087919 */ /* 0x000e620000000000 */
[----:B------:R-:W-:Y:S01]  /*0480*/  IMAD R17, R3, c[0x0][0x1e8], RZ ;  /* 0x00007a0003117a24 */ /* 0x000fe200078e02ff */
[----:B------:R-:W-:Y:S01]  /*0490*/  IADD3 R15, R15, R19, RZ ;  /* 0x000000130f0f7210 */ /* 0x000fe20007ffe0ff */
[----:B------:R-:W-:Y:S02]  /*04a0*/  IMAD R19, R9, c[0x0][0x1a8], RZ ;  /* 0x00006a0009137a24 */ /* 0x000fe400078e02ff */
[C---:B------:R-:W-:Y:S02]  /*04b0*/  IMAD R17, R0.reuse, c[0x0][0x1ec], R17 ;  /* 0x00007b0000117a24 */ /* 0x040fe400078e0211 */
[----:B------:R-:W-:-:S04]  /*04c0*/  IMAD.WIDE.U32 R10, R0, c[0x0][0x1e8], R10 ;  /* 0x00007a00000a7a25 */ /* 0x000fc800078e000a */
[----:B------:R-:W-:Y:S01]  /*04d0*/  IMAD R9, R9, c[0x0][0x1c8], RZ ;  /* 0x0000720009097a24 */ /* 0x000fe200078e02ff */
[----:B------:R-:W-:Y:S01]  /*04e0*/  IADD3 R21, R11, R17, RZ ;  /* 0x000000110b157210 */ /* 0x000fe20007ffe0ff */
[----:B------:R-:W-:Y:S01]  /*04f0*/  IMAD.WIDE.U32 R14, R16, c[0x0][0x1c8], R14 ;  /* 0x00007200100e7a25 */ /* 0x000fe200078e000e */
[----:B------:R-:W-:-:S03]  /*0500*/  LEA R17, P0, R10, c[0x0][0x248], 0x1 ;  /* 0x000092000a117a11 */ /* 0x000fc600078008ff */
[C---:B------:R-:W-:Y:S01]  /*0510*/  IMAD R25, R16.reuse, c[0x0][0x1cc], R9 ;  /* 0x0000730010197a24 */ /* 0x040fe200078e0209 */
[----:B0-----:R-:W-:Y:S01]  /*0520*/  SHF.L.U32 R9, R7, 0x1, RZ ;  /* 0x0000000107097819 */ /* 0x001fe200000006ff */
[----:B------:R-:W-:Y:S01]  /*0530*/  IMAD R19, R16, c[0x0][0x1ac], R19 ;  /* 0x00006b0010137a24 */ /* 0x000fe200078e0213 */
[----:B------:R-:W-:Y:S02]  /*0540*/  LEA R18, P2, R14, c[0x0][0x230], 0x1 ;  /* 0x00008c000e127a11 */ /* 0x000fe400078408ff */
[----:B------:R-:W-:Y:S02]  /*0550*/  IADD3 R11, R15, R25, RZ ;  /* 0x000000190f0b7210 */ /* 0x000fe40007ffe0ff */
[----:B------:R-:W-:Y:S02]  /*0560*/  LEA R16, P1, R12, c[0x0][0x228], 0x1 ;  /* 0x00008a000c107a11 */ /* 0x000fe400078208ff */
[----:B------:R-:W-:Y:S02]  /*0570*/  IADD3 R19, R13, R19, RZ ;  /* 0x000000130d137210 */ /* 0x000fe40007ffe0ff */
[----:B------:R-:W-:-:S02]  /*0580*/  LEA.HI.X R21, R10, c[0x0][0x24c], R21, 0x1, P0 ;  /* 0x000093000a157a11 */ /* 0x000fc400000f0c15 */
[----:B------:R-:W-:Y:S02]  /*0590*/  LOP3.LUT R10, R9, 0xffffffc0, RZ, 0xc0, !PT ;  /* 0xffffffc0090a7812 */ /* 0x000fe400078ec0ff */
[----:B------:R-:W-:Y:S02]  /*05a0*/  LEA.HI.X R20, R14, c[0x0][0x234], R11, 0x1, P2 ;  /* 0x00008d000e147a11 */ /* 0x000fe400010f0c0b */
[----:B------:R-:W-:Y:S02]  /*05b0*/  LEA.HI.X R19, R12, c[0x0][0x22c], R19, 0x1, P1 ;  /* 0x00008b000c137a11 */ /* 0x000fe400008f0c13 */
[----:B------:R-:W-:Y:S02]  /*05c0*/  MOV R14, R17 ;  /* 0x00000011000e7202 */ /* 0x000fe40000000f00 */
[----:B------:R-:W-:Y:S02]  /*05d0*/  MOV R9, RZ ;  /* 0x000000ff00097202 */ /* 0x000fe40000000f00 */
[----:B------:R-:W-:-:S02]  /*05e0*/  LOP3.LUT R11, R7, 0x1f, RZ, 0xc0, !PT ;  /* 0x0000001f070b7812 */ /* 0x000fc400078ec0ff */
[----:B------:R-:W-:Y:S02]  /*05f0*/  LOP3.LUT R13, R10, 0x1f, R7, 0xf8, !PT ;  /* 0x0000001f0a0d7812 */ /* 0x000fe400078ef807 */
[----:B------:R-:W-:Y:S02]  /*0600*/  MOV R12, R22 ;  /* 0x00000016000c7202 */ /* 0x000fe40000000f00 */
[----:B------:R-:W-:Y:S02]  /*0610*/  MOV R15, R23 ;  /* 0x00000017000f7202 */ /* 0x000fe40000000f00 */
[----:B-1----:R-:W-:Y:S02]  /*0620*/  MOV R17, R21 ;  /* 0x0000001500117202 */ /* 0x002fe40000000f00 */
.L_x_1995:
[----:B------:R-:W-:Y:S01]  /*0630*/  BAR.SYNC.DEFER_BLOCKING 0x0 ;  /* 0x0000000000007b1d */ /* 0x000fe20000010000 */
[----:B0-----:R-:W-:Y:S02]  /*0640*/  MOV R22, R12 ;  /* 0x0000000c00167202 */ /* 0x001fe40000000f00 */
[----:B------:R-:W-:-:S05]  /*0650*/  MOV R23, R15 ;  /* 0x0000000f00177202 */ /* 0x000fca0000000f00 */
[----:B------:R-:W-:-:S05]  /*0660*/  IMAD.WIDE R22, R13, 0x10, R22 ;  /* 0x000000100d167825 */ /* 0x000fca00078e0216 */
[----:B------:R0:W2:Y:S04]  /*0670*/  LDG.E.128 R28, [R22.64] ;  /* 0x00000004161c7981 */ /* 0x0000a8000c1e1d00 */
[----:B------:R0:W3:Y:S01]  /*0680*/  LDG.E.128 R32, [R22.64+0x200] ;  /* 0x0002000416207981 */ /* 0x0000e2000c1e1d00 */
[----:B------:R-:W-:Y:S02]  /*0690*/  SHF.L.U32 R21, R8, 0x5, RZ ;  /* 0x0000000508157819 */ /* 0x000fe400000006ff */
[----:B0-----:R-:W-:Y:S02]  /*06a0*/  MOV R22, R14 ;  /* 0x0000000e00167202 */ /* 0x001fe40000000f00 */
        /* <DEDUP_REMOVED lines=73> */
.L_x_1959:
[----:B-12---:R-:W-:Y:S05]  /*0b40*/  BSYNC B0 ;  /* 0x0000000000007941 */ /* 0x006fea0003800000 */
.L_x_1958:
        /* <DEDUP_REMOVED lines=36> */
.L_x_1961:
[----:B------:R-:W-:Y:S05]  /*0d90*/  BSYNC B0 ;  /* 0x0000000000007941 */ /* 0x000fea0003800000 */
.L_x_1960:
        /* <DEDUP_REMOVED lines=38> */
.L_x_1963:
[----:B------:R-:W-:Y:S05]  /*1000*/  BSYNC B0 ;  /* 0x0000000000007941 */ /* 0x000fea0003800000 */
.L_x_1962:
        /* <DEDUP_REMOVED lines=36> */
.L_x_1965:
[----:B------:R-:W-:Y:S05]  /*1250*/  BSYNC B0 ;  /* 0x0000000000007941 */ /* 0x000fea0003800000 */
.L_x_1964:
        /* <DEDUP_REMOVED lines=38> */
.L_x_1967:
[----:B------:R-:W-:Y:S05]  /*14c0*/  BSYNC B0 ;  /* 0x0000000000007941 */ /* 0x000fea0003800000 */
.L_x_1966:
        /* <DEDUP_REMOVED lines=36> */
.L_x_1969:
[----:B------:R-:W-:Y:S05]  /*1710*/  BSYNC B0 ;  /* 0x0000000000007941 */ /* 0x000fea0003800000 */
.L_x_1968:
        /* <DEDUP_REMOVED lines=38> */
.L_x_1971:
[----:B------:R-:W-:Y:S05]  /*1980*/  BSYNC B0 ;  /* 0x0000000000007941 */ /* 0x000fea0003800000 */
.L_x_1970:
        /* <DEDUP_REMOVED lines=36> */
.L_x_1973:
[----:B------:R-:W-:Y:S05]  /*1bd0*/  BSYNC B0 ;  /* 0x0000000000007941 */ /* 0x000fea0003800000 */
.L_x_1972:
[----:B------:R-:W-:Y:S01]  /*1be0*/  ISETP.EQ.OR P3, PT, RZ, UR6, P3 ;  /* 0x00000006ff007c0c */ /* 0x000fe20009f62670 */
[----:B------:R-:W-:Y:S01]  /*1bf0*/  BSSY B0, `(.L_x_1974) ;  /* 0x0000028000007945 */ /* 0x000fe20003800000 */
[--C-:B------:R-:W-:Y:S02]  /*1c00*/  PRMT R49, RZ, 0x5410, R47.reuse ;  /* 0x00005410ff317816 */ /* 0x100fe4000000002f */
        /* <DEDUP_REMOVED lines=38> */
.L_x_1975:
[----:B------:R-:W-:Y:S05]  /*1e70*/  BSYNC B0 ;  /* 0x0000000000007941 */ /* 0x000fea0003800000 */
.L_x_1974:
[----:B------:R-:W-:Y:S01]  /*1e80*/  BSSY B0, `(.L_x_1976) ;  /* 0x0000029000007945 */ /* 0x000fe20003800000 */
[--C-:B------:R-:W-:Y:S01]  /*1e90*/  PRMT R49, RZ, 0x5410, R37.reuse ;  /* 0x00005410ff317816 */ /* 0x100fe20000000025 */
[----:B------:R-:W-:Y:S01]  /*1ea0*/  FADD.FTZ R65, R65, R4 ;  /* 0x0000000441417221 */ /* 0x000fe20000010000 */
        /* <DEDUP_REMOVED lines=38> */
.L_x_1977:
[----:B------:R-:W-:Y:S05]  /*2110*/  BSYNC B0 ;  /* 0x0000000000007941 */ /* 0x000fea0003800000 */
.L_x_1976:
[----:B------:R-:W-:Y:S01]  /*2120*/  ISETP.EQ.OR P1, PT, RZ, UR6, P1 ;  /* 0x00000006ff007c0c */ /* 0x000fe20008f22670 */
[----:B------:R-:W-:Y:S01]  /*2130*/  BSSY B0, `(.L_x_1978) ;  /* 0x000002e000007945 */ /* 0x000fe20003800000 */
[----:B------:R-:W-:Y:S02]  /*2140*/  FSETP.GTU.FTZ.AND P2, PT, R65, 20, PT ;  /* 0x41a000004100780b */ /* 0x000fe40003f5c000 */
[----:B------:R-:W-:Y:S02]  /*2150*/  PRMT R55, RZ, 0x5410, R40 ;  /* 0x00005410ff377816 */ /* 0x000fe40000000028 */
[--C-:B------:R-:W-:Y:S02]  /*2160*/  PRMT R53, RZ, 0x5410, R41.reuse ;  /* 0x00005410ff357816 */ /* 0x100fe40000000029 */
[----:B------:R-:W-:Y:S02]  /*2170*/  PRMT R93, RZ, 0x7610, R41 ;  /* 0x00007610ff5d7816 */ /* 0x000fe40000000029 */
[----:B------:R-:W-:-:S02]  /*2180*/  PRMT R51, RZ, 0x5410, R42 ;  /* 0x00005410ff337816 */ /* 0x000fc4000000002a */
[----:B------:R-:W-:Y:S02]  /*2190*/  ISETP.EQ.OR P0, PT, RZ, UR6, P0 ;  /* 0x00000006ff007c0c */ /* 0x000fe40008702670 */
[----:B------:R-:W-:Y:S02]  /*21a0*/  ISETP.EQ.OR P4, PT, RZ, UR6, P4 ;  /* 0x00000006ff007c0c */ /* 0x000fe4000a782670 */
[----:B------:R-:W-:Y:S02]  /*21b0*/  ISETP.EQ.OR P5, PT, RZ, UR6, P5 ;  /* 0x00000006ff007c0c */ /* 0x000fe4000afa2670 */
[----:B------:R-:W-:Y:S02]  /*21c0*/  ISETP.EQ.OR P3, PT, RZ, UR6, P3 ;  /* 0x00000006ff007c0c */ /* 0x000fe40009f62670 */
[----:B------:R-:W-:Y:S02]  /*21d0*/  ISETP.EQ.OR P2, PT, RZ, UR6, P2 ;  /* 0x00000006ff007c0c */ /* 0x000fe40009742670 */
        /* <DEDUP_REMOVED lines=35> */
.L_x_1979:
[----:B------:R-:W-:Y:S05]  /*2410*/  BSYNC B0 ;  /* 0x0000000000007941 */ /* 0x000fea0003800000 */
.L_x_1978:
        /* <DEDUP_REMOVED lines=33> */
.L_x_1981:
[----:B------:R-:W-:Y:S05]  /*2630*/  BSYNC B0 ;  /* 0x0000000000007941 */ /* 0x000fea0003800000 */
.L_x_1980:
        /* <DEDUP_REMOVED lines=33> */
.L_x_1983:
[----:B------:R-:W-:Y:S05]  /*2850*/  BSYNC B0 ;  /* 0x0000000000007941 */ /* 0x000fea0003800000 */
.L_x_1982:
        /* <DEDUP_REMOVED lines=33> */
.L_x_1985:
[----:B------:R-:W-:Y:S05]  /*2a70*/  BSYNC B0 ;  /* 0x0000000000007941 */ /* 0x000fea0003800000 */
.L_x_1984:
        /* <DEDUP_REMOVED lines=33> */
.L_x_1987:
[----:B------:R-:W-:Y:S05]  /*2c90*/  BSYNC B0 ;  /* 0x0000000000007941 */ /* 0x000fea0003800000 */
.L_x_1986:
        /* <DEDUP_REMOVED lines=33> */
.L_x_1989:
[----:B------:R-:W-:Y:S05]  /*2eb0*/  BSYNC B0 ;  /* 0x0000000000007941 */ /* 0x000fea0003800000 */
.L_x_1988:
        /* <DEDUP_REMOVED lines=36> */
.L_x_1993:
[----:B------:R-:W-:Y:S01]  /*3100*/  IMAD R39, R3, c[0x0][0x180], RZ ;  /* 0x0000600003277a24 */ /* 0x000fe200078e02ff */
[----:B------:R-:W-:Y:S01]  /*3110*/  SHF.R.S32.HI R54, RZ, 0x1f, R100 ;  /* 0x0000001fff367819 */ /* 0x000fe20000011464 */
[----:B------:R-:W-:-:S04]  /*3120*/  IMAD.WIDE.U32 R36, R0, c[0x0][0x180], RZ ;  /* 0x0000600000247a25 */ /* 0x000fc800078e00ff */
[----:B------:R-:W-:Y:S02]  /*3130*/  IMAD R39, R0, c[0x0][0x184], R39 ;  /* 0x0000610000277a24 */ /* 0x000fe400078e0227 */
[----:B------:R-:W-:-:S03]  /*3140*/  IMAD R41, R54, c[0x0][0x188], RZ ;  /* 0x0000620036297a24 */ /* 0x000fc600078e02ff */
[----:B------:R-:W-:Y:S01]  /*3150*/  IADD3 R37, R37, R39, RZ ;  /* 0x0000002725257210 */ /* 0x000fe20007ffe0ff */
[----:B------:R-:W-:-:S04]  /*3160*/  IMAD R41, R100, c[0x0][0x18c], R41 ;  /* 0x0000630064297a24 */ /* 0x000fc800078e0229 */
[----:B------:R-:W-:-:S04]  /*3170*/  IMAD.WIDE.U32 R36, R100, c[0x0][0x188], R36 ;  /* 0x0000620064247a25 */ /* 0x000fc800078e0024 */
[----:B------:R-:W-:Y:S01]  /*3180*/  IMAD R39, R54, c[0x0][0x1a0], RZ ;  /* 0x0000680036277a24 */ /* 0x000fe200078e02ff */
[----:B------:R-:W-:Y:S02]  /*3190*/  IADD3 R37, R37, R41, RZ ;  /* 0x0000002925257210 */ /* 0x000fe40007ffe0ff */
[----:B------:R-:W-:Y:S01]  /*31a0*/  LEA R52, P0, R36, c[0x0][0x220], 0x3 ;  /* 0x0000880024347a11 */ /* 0x000fe200078018ff */
[----:B------:R-:W-:-:S03]  /*31b0*/  IMAD R39, R100, c[0x0][0x1a4], R39 ;  /* 0x0000690064277a24 */ /* 0x000fc600078e0227 */
[----:B------:R-:W-:Y:S01]  /*31c0*/  LEA.HI.X R53, R36, c[0x0][0x224], R37, 0x3, P0 ;  /* 0x0000890024357a11 */ /* 0x000fe200000f1c25 */
[----:B------:R-:W-:Y:S01]  /*31d0*/  IMAD.WIDE.U32 R36, R100, c[0x0][0x1a0], RZ ;  /* 0x0000680064247a25 */ /* 0x000fe200078e00ff */
[----:B------:R-:W-:-:S04]  /*31e0*/  IADD3 R63, R10, R13, RZ ;  /* 0x0000000d0a3f7210 */ /* 0x000fc80007ffe0ff */
[----:B------:R-:W-:Y:S01]  /*31f0*/  LEA R58, P0, R36, R16, 0x1 ;  /* 0x00000010243a7211 */ /* 0x000fe200078008ff */
[----:B------:R-:W2:Y:S01]  /*3200*/  LDG.E.64 R52, [R52.64] ;  /* 0x0000000434347981 */ /* 0x000ea2000c1e1b00 */
[----:B------:R-:W-:-:S04]  /*3210*/  IADD3 R37, R37, R39, RZ ;  /* 0x0000002725257210 */ /* 0x000fc80007ffe0ff */
[----:B------:R-:W-:-:S05]  /*3220*/  LEA.HI.X R59, R36, R19, R37, 0x1, P0 ;  /* 0x00000013243b7211 */ /* 0x000fca00000f0c25 */
[----:B------:R-:W-:-:S05]  /*3230*/  IMAD.WIDE R58, R63, 0x10, R58 ;  /* 0x000000103f3a7825 */ /* 0x000fca00078e023a */
[----:B------:R0:W3:Y:S04]  /*3240*/  LDG.E.128 R36, [R58.64] ;  /* 0x000000043a247981 */ /* 0x0000e8000c1e1d00 */
[----:B------:R0:W4:Y:S04]  /*3250*/  LDG.E.128 R40, [R58.64+0x200] ;  /* 0x000200043a287981 */ /* 0x000128000c1e1d00 */
[----:B------:R0:W5:Y:S04]  /*3260*/  LDG.E.128 R44, [R58.64+0x400] ;  /* 0x000400043a2c7981 */ /* 0x000168000c1e1d00 */
[----:B------:R0:W5:Y:S01]  /*3270*/  LDG.E.128 R48, [R58.64+0x600] ;  /* 0x000600043a307981 */ /* 0x000162000c1e1d00 */
[----:B------:R-:W-:Y:S01]  /*3280*/  SHF.L.U32 R159, R8, 0x6, RZ ;  /* 0x00000006089f7819 */ /* 0x000fe200000006ff */
[----:B--2---:R-:W-:-:S02]  /*3290*/  FMUL.FTZ R56, R52, 1.4426950216293334961 ;  /* 0x3fb8aa3b34387820 */ /* 0x004fc40000410000 */
[C---:B------:R-:W-:Y:S02]  /*32a0*/  FMUL.FTZ R52, R53.reuse, R23 ;  /* 0x0000001735347220 */ /* 0x040fe40000410000 */
[C---:B------:R-:W-:Y:S02]  /*32b0*/  FMUL.FTZ R55, R53.reuse, R22 ;  /* 0x0000001635377220 */ /* 0x040fe40000410000 */
[----:B------:R-:W-:Y:S02]  /*32c0*/  FMUL.RZ R57, R52, 0.15915493667125701904 ;  /* 0x3e22f98334397820 */ /* 0x000fe4000040c000 */
[----:B------:R-:W-:Y:S02]  /*32d0*/  FMUL.FTZ R52, R53, R24 ;  /* 0x0000001835347220 */ /* 0x000fe40000410000 */
[----:B------:R-:W-:Y:S01]  /*32e0*/  FMUL.RZ R55, R55, 0.15915493667125701904 ;  /* 0x3e22f98337377820 */ /* 0x000fe2000040c000 */
[----:B------:R-:W-:Y:S01]  /*32f0*/  MUFU.SIN R110, R57 ;  /* 0x00000039006e7308 */ /* 0x000fe20000000400 */
[----:B0-----:R-:W-:-:S02]  /*3300*/  FMUL.RZ R58, R52, 0.15915493667125701904 ;  /* 0x3e22f983343a7820 */ /* 0x001fc4000040c000 */
[-C--:B------:R-:W-:Y:S01]  /*3310*/  FMUL.FTZ R52, R53, R25.reuse ;  /* 0x0000001935347220 */ /* 0x080fe20000410000 */
[----:B---3--:R-:W-:Y:S01]  /*3320*/  STS.128 [R8.X16], R36 ;  /* 0x0000002408007388 */ /* 0x008fe2000000cc00 */
[C---:B------:R-:W-:Y:S02]  /*3330*/  FMUL.FTZ R115, R56.reuse, R25 ;  /* 0x0000001938737220 */ /* 0x040fe40000410000 */
[C---:B------:R-:W-:Y:S01]  /*3340*/  FMUL.FTZ R117, R56.reuse, R26 ;  /* 0x0000001a38757220 */ /* 0x040fe20000410000 */
[----:B----4-:R0:W-:Y:S01]  /*3350*/  STS.128 [R8.X16+0x200], R40 ;  /* 0x0002002808007388 */ /* 0x0101e2000000cc00 */
[----:B------:R-:W-:Y:S01]  /*3360*/  MUFU.SIN R108, R55 ;  /* 0x00000037006c7308 */ /* 0x000fe20000000400 */
[C---:B------:R-:W-:Y:S02]  /*3370*/  FMUL.FTZ R123, R56.reuse, R27 ;  /* 0x0000001b387b7220 */ /* 0x040fe40000410000 */
[----:B-----5:R-:W-:Y:S01]  /*3380*/  STS.128 [R8.X16+0x400], R44 ;  /* 0x0004002c08007388 */ /* 0x020fe2000000cc00 */
[----:B------:R-:W-:-:S02]  /*3390*/  FMUL.FTZ R97, R56, R23 ;  /* 0x0000001738617220 */ /* 0x000fc40000410000 */
[----:B------:R-:W-:Y:S01]  /*33a0*/  FMUL.FTZ R131, R56, R28 ;  /* 0x0000001c38837220 */ /* 0x000fe20000410000 */
[----:B------:R1:W-:Y:S01]  /*33b0*/  STS.128 [R8.X16+0x600], R48 ;  /* 0x0006003008007388 */ /* 0x0003e2000000cc00 */
[----:B------:R-:W-:-:S06]  /*33c0*/  NOP ;  /* 0x0000000000007918 */ /* 0x000fcc0000000000 */
[----:B------:R2:W-:Y:S01]  /*33d0*/  MUFU.COS R107, R55 ;  /* 0x00000037006b7308 */ /* 0x0005e20000000000 */
[----:B------:R-:W3:Y:S01]  /*33e0*/  LDS.128 R36, [R159] ;  /* 0x000000009f247984 */ /* 0x000ee20000000c00 */
[C---:B------:R-:W-:Y:S02]  /*33f0*/  FMUL.FTZ R101, R56.reuse, R24 ;  /* 0x0000001838657220 */ /* 0x040fe40000410000 */
[----:B------:R-:W-:Y:S02]  /*3400*/  FMUL.FTZ R129, R56, R29 ;  /* 0x0000001d38817220 */ /* 0x000fe40000410000 */
[C---:B0-----:R-:W-:Y:S02]  /*3410*/  FMUL.FTZ R40, R53.reuse, R34 ;  /* 0x0000002235287220 */ /* 0x041fe40000410000 */
[----:B------:R0:W-:Y:S01]  /*3420*/  MUFU.COS R109, R57 ;  /* 0x00000039006d7308 */ /* 0x0001e20000000000 */
[----:B--2---:R-:W-:Y:S02]  /*3430*/  FMUL.RZ R55, R52, 0.15915493667125701904 ;  /* 0x3e22f98334377820 */ /* 0x004fe4000040c000 */
[----:B------:R-:W-:-:S02]  /*3440*/  FMUL.FTZ R52, R53, R26 ;  /* 0x0000001a35347220 */ /* 0x000fc40000410000 */
[----:B------:R-:W-:Y:S02]  /*3450*/  FMUL.RZ R42, R40, 0.15915493667125701904 ;  /* 0x3e22f983282a7820 */ /* 0x000fe4000040c000 */
[C---:B------:R-:W-:Y:S01]  /*3460*/  FMUL.FTZ R40, R53.reuse, R35 ;  /* 0x0000002335287220 */ /* 0x040fe20000410000 */
[----:B------:R-:W-:Y:S01]  /*3470*/  MUFU.SIN R112, R58 ;  /* 0x0000003a00707308 */ /* 0x000fe20000000400 */
[----:B0-----:R-:W-:Y:S02]  /*3480*/  FMUL.RZ R57, R52, 0.15915493667125701904 ;  /* 0x3e22f98334397820 */ /* 0x001fe4000040c000 */
[----:B------:R-:W-:Y:S02]  /*3490*/  FMUL.FTZ R52, R53, R27 ;  /* 0x0000001b35347220 */ /* 0x000fe40000410000 */
[----:B-1----:R-:W-:Y:S02]  /*34a0*/  FMUL.RZ R50, R40, 0.15915493667125701904 ;  /* 0x3e22f98328327820 */ /* 0x002fe4000040c000 */
[C---:B------:R-:W-:Y:S01]  /*34b0*/  FMUL.FTZ R44, R56.reuse, R33 ;  /* 0x00000021382c7220 */ /* 0x040fe20000410000 */
[----:B------:R0:W-:Y:S01]  /*34c0*/  MUFU.COS R106, R58 ;  /* 0x0000003a006a7308 */ /* 0x0001e20000000000 */
[----:B------:R-:W-:-:S02]  /*34d0*/  FMUL.FTZ R135, R56, R65 ;  /* 0x0000004138877220 */ /* 0x000fc40000410000 */
[C---:B------:R-:W-:Y:S02]  /*34e0*/  FMUL.FTZ R133, R56.reuse, R64 ;  /* 0x0000004038857220 */ /* 0x040fe40000410000 */
[C---:B------:R-:W-:Y:S02]  /*34f0*/  FMUL.FTZ R45, R56.reuse, R34 ;  /* 0x00000022382d7220 */ /* 0x040fe40000410000 */
[----:B------:R-:W-:Y:S01]  /*3500*/  FMUL.FTZ R62, R56, R32 ;  /* 0x00000020383e7220 */ /* 0x000fe20000410000 */
[----:B------:R-:W-:Y:S01]  /*3510*/  MUFU.SIN R114, R55 ;  /* 0x0000003700727308 */ /* 0x000fe20000000400 */
[----:B0-----:R-:W-:Y:S02]  /*3520*/  FMUL.RZ R58, R52, 0.15915493667125701904 ;  /* 0x3e22f983343a7820 */ /* 0x001fe4000040c000 */
[----:B------:R-:W-:Y:S02]  /*3530*/  FMUL.FTZ R52, R53, R28 ;  /* 0x0000001c35347220 */ /* 0x000fe40000410000 */
[----:B------:R-:W-:-:S02]  /*3540*/  FMUL.FTZ R96, R56, R22 ;  /* 0x0000001638607220 */ /* 0x000fc40000410000 */
[----:B------:R-:W-:Y:S01]  /*3550*/  FMUL.FTZ R59, R56, R30 ;  /* 0x0000001e383b7220 */ /* 0x000fe20000410000 */
[----:B------:R0:W-:Y:S01]  /*3560*/  MUFU.COS R124, R55 ;  /* 0x00000037007c7308 */ /* 0x0001e20000000000 */
[----:B---3--:R-:W-:Y:S02]  /*3570*/  PRMT R137, RZ, 0x7610, R38 ;  /* 0x00007610ff897816 */ /* 0x008fe40000000026 */
[----:B------:R-:W-:-:S03]  /*3580*/  PRMT R140, RZ, 0x5410, R39 ;  /* 0x00005410ff8c7816 */ /* 0x000fc60000000027 */
[----:B------:R-:W-:Y:S02]  /*3590*/  FMUL.FTZ R137, R84, R137 ;  /* 0x0000008954897220 */ /* 0x000fe40000410000 */
[----:B------:R-:W-:Y:S01]  /*35a0*/  MUFU.SIN R116, R57 ;  /* 0x0000003900747308 */ /* 0x000fe20000000400 */
[----:B0-----:R-:W-:Y:S02]  /*35b0*/  FMUL.RZ R55, R52, 0.15915493667125701904 ;  /* 0x3e22f98334377820 */ /* 0x001fe4000040c000 */
[----:B------:R-:W-:Y:S02]  /*35c0*/  FMUL.FTZ R52, R53, R29 ;  /* 0x0000001d35347220 */ /* 0x000fe40000410000 */
[----:B------:R-:W-:-:S03]  /*35d0*/  FMUL.FTZ R140, R85, R140 ;  /* 0x0000008c558c7220 */ /* 0x000fc60000410000 */
[----:B------:R0:W-:Y:S08]  /*35e0*/  MUFU.COS R126, R57 ;  /* 0x00000039007e7308 */ /* 0x0001f00000000000 */
[----:B------:R-:W1:Y:S01]  /*35f0*/  MUFU.EX2 R115, R115 ;  /* 0x0000007300737308 */ /* 0x000e620000000800 */
[----:B0-----:R-:W-:Y:S02]  /*3600*/  FMUL.RZ R57, R52, 0.15915493667125701904 ;  /* 0x3e22f98334397820 */ /* 0x001fe4000040c000 */
[----:B------:R-:W-:-:S04]  /*3610*/  FMUL.FTZ R52, R53, R30 ;  /* 0x0000001e35347220 */ /* 0x000fc80000410000 */
[----:B------:R-:W-:Y:S01]  /*3620*/  FMUL.RZ R60, R52, 0.15915493667125701904 ;  /* 0x3e22f983343c7820 */ /* 0x000fe2000040c000 */
[----:B------:R-:W0:Y:S01]  /*3630*/  MUFU.EX2 R117, R117 ;  /* 0x0000007500757308 */ /* 0x000e220000000800 */
[----:B------:R-:W-:-:S04]  /*3640*/  FMUL.FTZ R52, R53, R31 ;  /* 0x0000001f35347220 */ /* 0x000fc80000410000 */
[----:B------:R-:W-:Y:S02]  /*3650*/  FMUL.RZ R61, R52, 0.15915493667125701904 ;  /* 0x3e22f983343d7820 */ /* 0x000fe4000040c000 */
[----:B------:R-:W-:Y:S01]  /*3660*/  FMUL.FTZ R52, R56, R31 ;  /* 0x0000001f38347220 */ /* 0x000fe20000410000 */
[----:B------:R-:W-:Y:S01]  /*3670*/  MUFU.SIN R118, R58 ;  /* 0x0000003a00767308 */ /* 0x000fe20000000400 */
[C---:B-1----:R-:W-:Y:S02]  /*3680*/  FMUL.FTZ R113, R115.reuse, R124 ;  /* 0x0000007c73717220 */ /* 0x042fe40000410000 */
[----:B------:R-:W-:-:S05]  /*3690*/  FMUL.FTZ R114, R115, R114 ;  /* 0x0000007273727220 */ /* 0x000fca0000410000 */
[----:B------:R-:W-:Y:S01]  /*36a0*/  MUFU.COS R119, R58 ;  /* 0x0000003a00777308 */ /* 0x000fe20000000000 */
[C---:B0-----:R-:W-:Y:S02]  /*36b0*/  FMUL.FTZ R115, R117.reuse, R126 ;  /* 0x0000007e75737220 */ /* 0x041fe40000410000 */
[----:B------:R-:W-:-:S05]  /*36c0*/  FMUL.FTZ R116, R117, R116 ;  /* 0x0000007475747220 */ /* 0x000fca0000410000 */
[----:B------:R-:W0:Y:S08]  /*36d0*/  MUFU.EX2 R123, R123 ;  /* 0x0000007b007b7308 */ /* 0x000e300000000800 */
[----:B------:R-:W1:Y:S08]  /*36e0*/  MUFU.EX2 R97, R97 ;  /* 0x0000006100617308 */ /* 0x000e700000000800 */
[----:B------:R-:W-:Y:S01]  /*36f0*/  MUFU.SIN R122, R60 ;  /* 0x0000003c007a7308 */ /* 0x000fe20000000400 */
[----:B0-----:R-:W-:-:S02]  /*3700*/  FMUL.FTZ R117, R123, R119 ;  /* 0x000000777b757220 */ /* 0x001fc40000410000 */
[----:B------:R-:W-:Y:S01]  /*3710*/  FMUL.FTZ R118, R123, R118 ;  /* 0x000000767b767220 */ /* 0x000fe20000410000 */
[----:B------:R-:W-:-:S04]  /*3720*/  PRMT R123, RZ, 0x5410, R36 ;  /* 0x00005410ff7b7816 */ /* 0x000fc80000000024 */
[----:B------:R0:W-:Y:S01]  /*3730*/  MUFU.COS R58, R60 ;  /* 0x0000003c003a7308 */ /* 0x0001e20000000000 */
[C---:B-1----:R-:W-:Y:S02]  /*3740*/  FMUL.FTZ R110, R97.reuse, R110 ;  /* 0x0000006e616e7220 */ /* 0x042fe40000410000 */
[----:B------:R-:W-:Y:S02]  /*3750*/  FMUL.FTZ R123, R82, R123 ;  /* 0x0000007b527b7220 */ /* 0x000fe40000410000 */
[----:B------:R-:W-:-:S03]  /*3760*/  FMUL.FTZ R109, R97, R109 ;  /* 0x0000006d616d7220 */ /* 0x000fc60000410000 */
[----:B------:R-:W-:Y:S01]  /*3770*/  MUFU.COS R130, R55 ;  /* 0x0000003700827308 */ /* 0x000fe20000000000 */
[----:B0-----:R-:W-:-:S04]  /*3780*/  FMUL.FTZ R60, R53, R33 ;  /* 0x00000021353c7220 */ /* 0x001fc80000410000 */
[----:B------:R-:W-:-:S03]  /*3790*/  FMUL.RZ R41, R60, 0.15915493667125701904 ;  /* 0x3e22f9833c297820 */ /* 0x000fc6000040c000 */
[----:B------:R-:W0:Y:S08]  /*37a0*/  MUFU.EX2 R131, R131 ;  /* 0x0000008300837308 */ /* 0x000e300000000800 */
[----:B------:R-:W1:Y:S08]  /*37b0*/  MUFU.EX2 R101, R101 ;  /* 0x0000006500657308 */ /* 0x000e700000000800 */
[----:B------:R-:W-:Y:S01]  /*37c0*/  MUFU.SIN R102, R57 ;  /* 0x0000003900667308 */ /* 0x000fe20000000400 */
[----:B0-----:R-:W-:Y:S01]  /*37d0*/  FMUL.FTZ R119, R131, R130 ;  /* 0x0000008283777220 */ /* 0x001fe20000410000 */
[----:B------:R-:W-:-:S05]  /*37e0*/  PRMT R130, RZ, 0x7610, R37 ;  /* 0x00007610ff827816 */ /* 0x000fca0000000025 */
[----:B------:R-:W-:Y:S01]  /*37f0*/  FMUL.FTZ R130, R83, R130 ;  /* 0x0000008253827220 */ /* 0x000fe20000410000 */
[----:B------:R-:W-:Y:S01]  /*3800*/  MUFU.COS R121, R57 ;  /* 0x0000003900797308 */ /* 0x000fe20000000000 */
[----:B-1----:R-:W-:-:S07]  /*3810*/  FMUL.FTZ R112, R101, R112 ;  /* 0x0000007065707220 */ /* 0x002fce0000410000 */
[----:B------:R-:W0:Y:S08]  /*3820*/  MUFU.EX2 R129, R129 ;  /* 0x0000008100817308 */ /* 0x000e300000000800 */
[----:B------:R-:W-:Y:S08]  /*3830*/  MUFU.SIN R127, R41 ;  /* 0x00000029007f7308 */ /* 0x000ff00000000400 */
[----:B------:R1:W-:Y:S01]  /*3840*/  MUFU.COS R128, R41 ;  /* 0x0000002900807308 */ /* 0x0003e20000000000 */
[----:B0-----:R-:W-:-:S07]  /*3850*/  FMUL.FTZ R102, R129, R102 ;  /* 0x0000006681667220 */ /* 0x001fce0000410000 */
[----:B------:R0:W2:Y:S01]  /*3860*/  MUFU.SIN R120, R55 ;  /* 0x0000003700787308 */ /* 0x0000a20000000400 */
[----:B-1----:R-:W-:Y:S02]  /*3870*/  PRMT R41, RZ, 0x7610, R36 ;  /* 0x00007610ff297816 */ /* 0x002fe40000000024 */
[----:B------:R-:W-:Y:S01]  /*3880*/  PRMT R36, RZ, 0x5410, R37 ;  /* 0x00005410ff247816 */ /* 0x000fe20000000025 */
[----:B------:R-:W-:Y:S02]  /*3890*/  FMUL.FTZ R37, R123, R110 ;  /* 0x0000006e7b257220 */ /* 0x000fe40000410000 */
[----:B------:R-:W-:Y:S02]  /*38a0*/  FMUL.FTZ R124, R82, R41 ;  /* 0x00000029527c7220 */ /* 0x000fe40000410000 */
[----:B------:R-:W-:Y:S01]  /*38b0*/  MUFU.SIN R105, R61 ;  /* 0x0000003d00697308 */ /* 0x000fe20000000400 */
[----:B0-----:R-:W-:Y:S02]  /*38c0*/  FMUL.FTZ R55, R53, R32 ;  /* 0x0000002035377220 */ /* 0x001fe40000410000 */
[----:B------:R-:W-:-:S02]  /*38d0*/  FMUL.FTZ R40, R124, R110 ;  /* 0x0000006e7c287220 */ /* 0x000fc40000410000 */
[----:B------:R-:W-:Y:S02]  /*38e0*/  FMUL.RZ R111, R55, 0.15915493667125701904 ;  /* 0x3e22f983376f7820 */ /* 0x000fe4000040c000 */
[-C--:B------:R-:W-:Y:S01]  /*38f0*/  FFMA.FTZ R37, R124, R109.reuse, R37 ;  /* 0x0000006d7c257223 */ /* 0x080fe20000010025 */
[----:B------:R0:W-:Y:S01]  /*3900*/  MUFU.COS R57, R61 ;  /* 0x0000003d00397308 */ /* 0x0001e20000000000 */
[----:B------:R-:W-:Y:S02]  /*3910*/  FFMA.FTZ R40, R123, R109, -R40 ;  /* 0x0000006d7b287223 */ /* 0x000fe40000010828 */
[----:B------:R-:W-:Y:S02]  /*3920*/  FADD.FTZ R46, R130, R37 ;  /* 0x00000025822e7221 */ /* 0x000fe40000010000 */
[----:B--2---:R-:W-:Y:S02]  /*3930*/  FMUL.FTZ R120, R131, R120 ;  /* 0x0000007883787220 */ /* 0x004fe40000410000 */
[----:B------:R-:W-:Y:S01]  /*3940*/  FMUL.FTZ R48, R112, R46 ;  /* 0x0000002e70307220 */ /* 0x000fe20000410000 */
[----:B------:R-:W-:Y:S01]  /*3950*/  MUFU.SIN R103, R111 ;  /* 0x0000006f00677308 */ /* 0x000fe20000000400 */
[----:B0-----:R-:W-:-:S02]  /*3960*/  IMAD R61, R54, c[0x0][0x1c0], RZ ;  /* 0x00007000363d7a24 */ /* 0x001fc400078e02ff */
[----:B------:R-:W-:-:S04]  /*3970*/  IMAD.WIDE.U32 R54, R100, c[0x0][0x1c0], RZ ;  /* 0x0000700064367a25 */ /* 0x000fc800078e00ff */
[----:B------:R-:W-:Y:S01]  /*3980*/  IMAD R61, R100, c[0x0][0x1c4], R61 ;  /* 0x00007100643d7a24 */ /* 0x000fe200078e023d */
[----:B------:R0:W-:Y:S01]  /*3990*/  MUFU.COS R104, R111 ;  /* 0x0000006f00687308 */ /* 0x0001e20000000000 */
[----:B------:R-:W-:-:S03]  /*39a0*/  LEA R60, P0, R54, R18, 0x1 ;  /* 0x00000012363c7211 */ /* 0x000fc600078008ff */
[----:B------:R-:W-:-:S04]  /*39b0*/  IADD3 R43, R55, R61, RZ ;  /* 0x0000003d372b7210 */ /* 0x000fc80007ffe0ff */
[----:B------:R-:W-:Y:S01]  /*39c0*/  LEA.HI.X R61, R54, R20, R43, 0x1, P0 ;  /* 0x00000014363d7211 */ /* 0x000fe200000f0c2b */
[----:B0-----:R-:W-:Y:S01]  /*39d0*/  FMUL.FTZ R111, R101, R106 ;  /* 0x0000006a656f7220 */ /* 0x001fe20000410000 */
[----:B------:R-:W-:Y:S01]  /*39e0*/  MUFU.SIN R125, R42 ;  /* 0x0000002a007d7308 */ /* 0x000fe20000000400 */
[----:B------:R-:W-:Y:S02]  /*39f0*/  FMUL.FTZ R101, R129, R121 ;  /* 0x0000007981657220 */ /* 0x000fe40000410000 */
[----:B------:R-:W-:Y:S02]  /*3a00*/  FMUL.FTZ R129, R83, R36 ;  /* 0x0000002453817220 */ /* 0x000fe40000410000 */
[----:B------:R-:W-:Y:S02]  /*3a10*/  FMUL.FTZ R36, R56, R35 ;  /* 0x0000002338247220 */ /* 0x000fe40000410000 */
[----:B------:R-:W-:Y:S01]  /*3a20*/  FADD.FTZ R37, R129, R40 ;  /* 0x0000002881257221 */ /* 0x000fe20000010000 */
[----:B------:R0:W-:Y:S01]  /*3a30*/  MUFU.COS R126, R42 ;  /* 0x0000002a007e7308 */ /* 0x0001e20000000000 */
[----:B------:R-:W-:-:S04]  /*3a40*/  IMAD.WIDE R60, R63, 0x10, R60 ;  /* 0x000000103f3c7825 */ /* 0x000fc800078e023c */
[-C--:B------:R-:W-:Y:S02]  /*3a50*/  FMUL.FTZ R49, R112, R37.reuse ;  /* 0x0000002570317220 */ /* 0x080fe40000410000 */
[C---:B------:R-:W-:Y:S01]  /*3a60*/  FFMA.FTZ R47, R111.reuse, R37, -R48 ;  /* 0x000000256f2f7223 */ /* 0x040fe20000010830 */
[----:B------:R-:W-:Y:S01]  /*3a70*/  PRMT R37, RZ, 0x5410, R38 ;  /* 0x00005410ff257816 */ /* 0x000fe20000000026 */
[----:B0-----:R-:W0:Y:S01]  /*3a80*/  LDS.128 R40, [R159+0x10] ;  /* 0x000010009f287984 */ /* 0x001e220000000c00 */
[----:B------:R-:W-:Y:S01]  /*3a90*/  FFMA.FTZ R46, R111, R46, R49 ;  /* 0x0000002e6f2e7223 */ /* 0x000fe20000010031 */
[----:B------:R-:W-:Y:S01]  /*3aa0*/  PRMT R38, RZ, 0x7610, R39 ;  /* 0x00007610ff267816 */ /* 0x000fe20000000027 */
[----:B------:R-:W-:Y:S01]  /*3ab0*/  MUFU.SIN R131, R50 ;  /* 0x0000003200837308 */ /* 0x000fe20000000400 */
[----:B------:R-:W-:Y:S02]  /*3ac0*/  FMUL.FTZ R138, R84, R37 ;  /* 0x00000025548a7220 */ /* 0x000fe40000410000 */
[----:B------:R-:W-:-:S02]  /*3ad0*/  FADD.FTZ R46, R137, R46 ;  /* 0x0000002e892e7221 */ /* 0x000fc40000010000 */
[----:B------:R-:W-:Y:S02]  /*3ae0*/  FADD.FTZ R47, R138, R47 ;  /* 0x0000002f8a2f7221 */ /* 0x000fe40000010000 */
[C---:B------:R-:W-:Y:S01]  /*3af0*/  FMUL.FTZ R48, R114.reuse, R46 ;  /* 0x0000002e72307220 */ /* 0x040fe20000410000 */
[----:B------:R-:W-:Y:S01]  /*3b00*/  MUFU.COS R136, R50 ;  /* 0x0000003200887308 */ /* 0x000fe20000000000 */
[-C--:B------:R-:W-:Y:S02]  /*3b10*/  FMUL.FTZ R39, R114, R47.reuse ;  /* 0x0000002f72277220 */ /* 0x080fe40000410000 */
[----:B------:R-:W-:Y:S02]  /*3b20*/  FFMA.FTZ R47, R113, R47, -R48 ;  /* 0x0000002f712f7223 */ /* 0x000fe40000010830 */
[----:B------:R-:W-:Y:S02]  /*3b30*/  FMUL.FTZ R37, R53, R64 ;  /* 0x0000004035257220 */ /* 0x000fe40000410000 */
[----:B------:R-:W-:Y:S01]  /*3b40*/  FFMA.FTZ R48, R113, R46, R39 ;  /* 0x0000002e71307223 */ /* 0x000fe20000010027 */
[----:B------:R-:W1:Y:S01]  /*3b50*/  MUFU.EX2 R36, R36 ;  /* 0x0000002400247308 */ /* 0x000e620000000800 */
[----:B------:R-:W-:-:S02]  /*3b60*/  FMUL.FTZ R139, R85, R38 ;  /* 0x00000026558b7220 */ /* 0x000fc40000410000 */
[----:B------:R-:W-:Y:S02]  /*3b70*/  FADD.FTZ R47, R140, R47 ;  /* 0x0000002f8c2f7221 */ /* 0x000fe40000010000 */
[----:B------:R-:W-:Y:S02]  /*3b80*/  FMUL.RZ R39, R37, 0.15915493667125701904 ;  /* 0x3e22f98325277820 */ /* 0x000fe4000040c000 */
[----:B------:R-:W-:Y:S01]  /*3b90*/  FADD.FTZ R48, R139, R48 ;  /* 0x000000308b307221 */ /* 0x000fe20000010000 */
[----:B------:R-:W2:Y:S01]  /*3ba0*/  MUFU.EX2 R44, R44 ;  /* 0x0000002c002c7308 */ /* 0x000ea20000000800 */
[C---:B------:R-:W-:Y:S02]  /*3bb0*/  FMUL.FTZ R37, R116.reuse, R47 ;  /* 0x0000002f74257220 */ /* 0x040fe40000410000 */
[-C--:B------:R-:W-:Y:S02]  /*3bc0*/  FMUL.FTZ R38, R116, R48.reuse ;  /* 0x0000003074267220 */ /* 0x080fe40000410000 */
[----:B------:R-:W-:-:S02]  /*3bd0*/  FFMA.FTZ R48, R115, R48, R37 ;  /* 0x0000003073307223 */ /* 0x000fc40000010025 */
[----:B------:R-:W-:Y:S01]  /*3be0*/  FFMA.FTZ R47, R115, R47, -R38 ;  /* 0x0000002f732f7223 */ /* 0x000fe20000010826 */
[----:B------:R-:W-:Y:S01]  /*3bf0*/  MUFU.EX2 R135, R135 ;  /* 0x0000008700877308 */ /* 0x000fe20000000800 */
[----:B------:R-:W-:Y:S02]  /*3c00*/  FMUL.FTZ R53, R53, R65 ;  /* 0x0000004135357220 */ /* 0x000fe40000410000 */
[----:B-1----:R-:W-:Y:S01]  /*3c10*/  FMUL.FTZ R136, R36, R136 ;  /* 0x0000008824887220 */ /* 0x002fe20000410000 */
[--C-:B0-----:R-:W-:Y:S01]  /*3c20*/  PRMT R141, RZ, 0x7610, R40.reuse ;  /* 0x00007610ff8d7816 */ /* 0x101fe20000000028 */
[----:B------:R-:W-:Y:S01]  /*3c30*/  FMUL.RZ R53, R53, 0.15915493667125701904 ;  /* 0x3e22f98335357820 */ /* 0x000fe2000040c000 */
[----:B------:R-:W-:Y:S02]  /*3c40*/  PRMT R37, RZ, 0x5410, R40 ;  /* 0x00005410ff257816 */ /* 0x000fe40000000028 */
[----:B------:R-:W-:Y:S01]  /*3c50*/  MUFU.EX2 R133, R133 ;  /* 0x0000008500857308 */ /* 0x000fe20000000800 */
[----:B------:R-:W-:Y:S01]  /*3c60*/  PRMT R150, RZ, 0x5410, R41 ;  /* 0x00005410ff967816 */ /* 0x000fe20000000029 */
[----:B------:R-:W-:-:S02]  /*3c70*/  FMUL.FTZ R141, R86, R141 ;  /* 0x0000008d568d7220 */ /* 0x000fc40000410000 */
[----:B------:R-:W-:Y:S02]  /*3c80*/  FMUL.FTZ R144, R86, R37 ;  /* 0x0000002556907220 */ /* 0x000fe40000410000 */
[----:B------:R-:W-:Y:S02]  /*3c90*/  FADD.FTZ R48, R141, R48 ;  /* 0x000000308d307221 */ /* 0x000fe40000010000 */
[----:B------:R-:W-:Y:S01]  /*3ca0*/  FADD.FTZ R47, R144, R47 ;  /* 0x0000002f902f7221 */ /* 0x000fe20000010000 */
[----:B------:R-:W0:Y:S01]  /*3cb0*/  MUFU.COS R134, R53 ;  /* 0x0000003500867308 */ /* 0x000e220000000000 */
[C---:B------:R-:W-:Y:S02]  /*3cc0*/  FMUL.FTZ R38, R118.reuse, R48 ;  /* 0x0000003076267220 */ /* 0x040fe40000410000 */
[-C--:B------:R-:W-:Y:S02]  /*3cd0*/  FMUL.FTZ R37, R118, R47.reuse ;  /* 0x0000002f76257220 */ /* 0x080fe40000410000 */
[----:B------:R-:W-:Y:S01]  /*3ce0*/  FFMA.FTZ R47, R117, R47, -R38 ;  /* 0x0000002f752f7223 */ /* 0x000fe20000010826 */
[----:B------:R-:W-:Y:S01]  /*3cf0*/  PRMT R38, RZ, 0x7610, R41 ;  /* 0x00007610ff267816 */ /* 0x000fe20000000029 */
[----:B------:R-:W-:Y:S01]  /*3d00*/  FMUL.FTZ R150, R87, R150 ;  /* 0x0000009657967220 */ /* 0x000fe20000410000 */
[----:B------:R-:W1:Y:S01]  /*3d10*/  MUFU.COS R132, R39 ;  /* 0x0000002700847308 */ /* 0x000e620000000000 */
[----:B------:R-:W-:-:S02]  /*3d20*/  FFMA.FTZ R48, R117, R48, R37 ;  /* 0x0000003075307223 */ /* 0x000fc40000010025 */
[----:B------:R-:W-:Y:S02]  /*3d30*/  FMUL.FTZ R149, R87, R38 ;  /* 0x0000002657957220 */ /* 0x000fe40000410000 */
[----:B------:R-:W-:Y:S02]  /*3d40*/  FADD.FTZ R47, R150, R47 ;  /* 0x0000002f962f7221 */ /* 0x000fe40000010000 */
[----:B------:R-:W-:Y:S01]  /*3d50*/  FMUL.FTZ R131, R36, R131 ;  /* 0x0000008324837220 */ /* 0x000fe20000410000 */
[----:B------:R3:W4:Y:S01]  /*3d60*/  MUFU.SIN R40, R53 ;  /* 0x0000003500287308 */ /* 0x0007220000000400 */
[----:B------:R-:W-:Y:S02]  /*3d70*/  FADD.FTZ R48, R149, R48 ;  /* 0x0000003095307221 */ /* 0x000fe40000010000 */
[----:B------:R-:W-:Y:S02]  /*3d80*/  FMUL.FTZ R41, R120, R47 ;  /* 0x0000002f78297220 */ /* 0x000fe40000410000 */
[----:B--2---:R-:W-:-:S02]  /*3d90*/  FMUL.FTZ R128, R44, R128 ;  /* 0x000000802c807220 */ /* 0x004fc40000410000 */
[----:B------:R-:W-:Y:S01]  /*3da0*/  FMUL.FTZ R127, R44, R127 ;  /* 0x0000007f2c7f7220 */ /* 0x000fe20000410000 */
[----:B------:R-:W2:Y:S01]  /*3db0*/  MUFU.EX2 R45, R45 ;  /* 0x0000002d002d7308 */ /* 0x000ea20000000800 */
[-C--:B------:R-:W-:Y:S02]  /*3dc0*/  FMUL.FTZ R44, R120, R48.reuse ;  /* 0x00000030782c7220 */ /* 0x080fe40000410000 */
[----:B---3--:R-:W-:-:S05]  /*3dd0*/  FFMA.FTZ R53, R119, R48, R41 ;  /* 0x0000003077357223 */ /* 0x008fca0000010029 */
[----:B------:R3:W5:Y:S01]  /*3de0*/  MUFU.SIN R46, R39 ;  /* 0x00000027002e7308 */ /* 0x0007620000000400 */
[----:B0-----:R-:W-:-:S07]  /*3df0*/  FMUL.FTZ R134, R135, R134 ;  /* 0x0000008687867220 */ /* 0x001fce0000410000 */
[----:B------:R-:W0:Y:S01]  /*3e00*/  MUFU.EX2 R62, R62 ;  /* 0x0000003e003e7308 */ /* 0x000e220000000800 */
[----:B---3--:R-:W2:Y:S01]  /*3e10*/  LDS.128 R36, [R159+0x20] ;  /* 0x000020009f247984 */ /* 0x008ea20000000c00 */
[----:B------:R-:W-:Y:S01]  /*3e20*/  PRMT R41, RZ, 0x7610, R42 ;  /* 0x00007610ff297816 */ /* 0x000fe2000000002a */
[----:B-1----:R-:W-:Y:S02]  /*3e30*/  FMUL.FTZ R132, R133, R132 ;  /* 0x0000008485847220 */ /* 0x002fe40000410000 */
[----:B----4-:R-:W-:-:S03]  /*3e40*/  FMUL.FTZ R135, R135, R40 ;  /* 0x0000002887877220 */ /* 0x010fc60000410000 */
[----:B------:R-:W1:Y:S01]  /*3e50*/  MUFU.EX2 R96, R96 ;  /* 0x0000006000607308 */ /* 0x000e620000000800 */
[C---:B--2---:R-:W-:Y:S01]  /*3e60*/  FMUL.FTZ R126, R45.reuse, R126 ;  /* 0x0000007e2d7e7220 */ /* 0x044fe20000410000 */
[----:B------:R-:W-:Y:S01]  /*3e70*/  PRMT R143, RZ, 0x5410, R42 ;  /* 0x00005410ff8f7816 */ /* 0x000fe2000000002a */
[----:B------:R-:W-:-:S05]  /*3e80*/  FMUL.FTZ R125, R45, R125 ;  /* 0x0000007d2d7d7220 */ /* 0x000fca0000410000 */
[----:B------:R-:W2:Y:S01]  /*3e90*/  MUFU.EX2 R59, R59 ;  /* 0x0000003b003b7308 */ /* 0x000ea20000000800 */
[----:B-----5:R-:W-:-:S07]  /*3ea0*/  FMUL.FTZ R133, R133, R46 ;  /* 0x0000002e85857220 */ /* 0x020fce0000410000 */
[----:B------:R-:W4:Y:S01]  /*3eb0*/  MUFU.EX2 R52, R52 ;  /* 0x0000003400347308 */ /* 0x000f220000000800 */
[----:B------:R-:W-:Y:S01]  /*3ec0*/  FFMA.FTZ R40, R119, R47, -R44 ;  /* 0x0000002f77287223 */ /* 0x000fe2000001082c */
[----:B------:R-:W-:Y:S01]  /*3ed0*/  PRMT R148, RZ, 0x5410, R43 ;  /* 0x00005410ff947816 */ /* 0x000fe2000000002b */
[----:B------:R5:W3:Y:S01]  /*3ee0*/  LDG.E.128 R44, [R60.64+0x200] ;  /* 0x000200043c2c7981 */ /* 0x000ae2000c1e1d00 */
[----:B------:R-:W-:Y:S02]  /*3ef0*/  FMUL.FTZ R142, R88, R41 ;  /* 0x00000029588e7220 */ /* 0x000fe40000410000 */
[C---:B0-----:R-:W-:Y:S01]  /*3f00*/  FMUL.FTZ R104, R62.reuse, R104 ;  /* 0x000000683e687220 */ /* 0x041fe20000410000 */
[----:B------:R5:W3:Y:S01]  /*3f10*/  LDG.E.128 R48, [R60.64+0x400] ;  /* 0x000400043c307981 */ /* 0x000ae2000c1e1d00 */
[----:B------:R-:W-:Y:S02]  /*3f20*/  FMUL.FTZ R103, R62, R103 ;  /* 0x000000673e677220 */ /* 0x000fe40000410000 */
[----:B------:R-:W-:-:S02]  /*3f30*/  FMUL.FTZ R143, R88, R143 ;  /* 0x0000008f588f7220 */ /* 0x000fc40000410000 */
[----:B------:R-:W-:Y:S02]  /*3f40*/  FADD.FTZ R62, R142, R53 ;  /* 0x000000358e3e7221 */ /* 0x000fe40000010000 */
[C---:B-1----:R-:W-:Y:S02]  /*3f50*/  FMUL.FTZ R108, R96.reuse, R108 ;  /* 0x0000006c606c7220 */ /* 0x042fe40000410000 */
[----:B------:R-:W-:Y:S02]  /*3f60*/  FMUL.FTZ R107, R96, R107 ;  /* 0x0000006b606b7220 */ /* 0x000fe40000410000 */
[----:B------:R-:W-:Y:S02]  /*3f70*/  FADD.FTZ R41, R143, R40 ;  /* 0x000000288f297221 */ /* 0x000fe40000010000 */
[----:B------:R-:W-:Y:S01]  /*3f80*/  FMUL.FTZ R96, R102, R62 ;  /* 0x0000003e66607220 */ /* 0x000fe20000410000 */
[----:B------:R-:W-:Y:S01]  /*3f90*/  PRMT R40, RZ, 0x7610, R43 ;  /* 0x00007610ff287816 */ /* 0x000fe2000000002b */
[----:B------:R-:W-:-:S02]  /*3fa0*/  FMUL.FTZ R42, R108, R110 ;  /* 0x0000006e6c2a7220 */ /* 0x000fc40000410000 */
[-C--:B------:R-:W-:Y:S02]  /*3fb0*/  FMUL.FTZ R63, R102, R41.reuse ;  /* 0x00000029663f7220 */ /* 0x080fe40000410000 */
[----:B------:R-:W-:Y:S02]  /*3fc0*/  FFMA.FTZ R43, R101, R41, -R96 ;  /* 0x00000029652b7223 */ /* 0x000fe40000010860 */
[C---:B------:R-:W-:Y:S02]  /*3fd0*/  FMUL.FTZ R41, R107.reuse, R110 ;  /* 0x0000006e6b297220 */ /* 0x040fe40000410000 */
[----:B------:R-:W-:Y:S02]  /*3fe0*/  FFMA.FTZ R42, R107, R109, -R42 ;  /* 0x0000006d6b2a7223 */ /* 0x000fe4000001082a */
[C---:B--2---:R-:W-:Y:S02]  /*3ff0*/  FMUL.FTZ R121, R59.reuse, R58 ;  /* 0x0000003a3b797220 */ /* 0x044fe40000410000 */
[----:B------:R-:W-:-:S02]  /*4000*/  FMUL.FTZ R122, R59, R122 ;  /* 0x0000007a3b7a7220 */ /* 0x000fc40000410000 */
[C---:B----4-:R-:W-:Y:S02]  /*4010*/  FMUL.FTZ R106, R52.reuse, R57 ;  /* 0x00000039346a7220 */ /* 0x050fe40000410000 */
[----:B------:R-:W-:Y:S01]  /*4020*/  FMUL.FTZ R105, R52, R105 ;  /* 0x0000006934697220 */ /* 0x000fe20000410000 */
[----:B------:R5:W2:Y:S01]  /*4030*/  LDG.E.128 R56, [R60.64] ;  /* 0x000000043c387981 */ /* 0x000aa2000c1e1d00 */
[----:B------:R-:W-:Y:S02]  /*4040*/  FMUL.FTZ R148, R89, R148 ;  /* 0x0000009459947220 */ /* 0x000fe40000410000 */
[----:B------:R-:W-:Y:S01]  /*4050*/  FFMA.FTZ R41, R108, R109, R41 ;  /* 0x0000006d6c297223 */ /* 0x000fe20000010029 */
[----:B------:R5:W4:Y:S01]  /*4060*/  LDG.E.128 R52, [R60.64+0x600] ;  /* 0x000600043c347981 */ /* 0x000b22000c1e1d00 */
[----:B------:R-:W-:Y:S02]  /*4070*/  FFMA.FTZ R62, R101, R62, R63 ;  /* 0x0000003e653e7223 */ /* 0x000fe4000001003f */
[----:B------:R-:W-:-:S02]  /*4080*/  FMUL.FTZ R147, R89, R40 ;  /* 0x0000002859937220 */ /* 0x000fc40000410000 */
[----:B------:R-:W-:Y:S02]  /*4090*/  FADD.FTZ R43, R148, R43 ;  /* 0x0000002b942b7221 */ /* 0x000fe40000010000 */
[CC--:B------:R-:W-:Y:S02]  /*40a0*/  FMUL.FTZ R40, R112.reuse, R41.reuse ;  /* 0x0000002970287220 */ /* 0x0c0fe40000410000 */
[----:B-----5:R-:W-:Y:S02]  /*40b0*/  FMUL.FTZ R60, R112, R42 ;  /* 0x0000002a703c7220 */ /* 0x020fe40000410000 */
[----:B------:R-:W-:Y:S02]  /*40c0*/  FADD.FTZ R62, R147, R62 ;  /* 0x0000003e933e7221 */ /* 0x000fe40000010000 */
[----:B------:R-:W-:Y:S02]  /*40d0*/  FFMA.FTZ R60, R111, R41, R60 ;  /* 0x000000296f3c7223 */ /* 0x000fe4000001003c */
[----:B------:R-:W-:-:S02]  /*40e0*/  FMUL.FTZ R41, R122, R43 ;  /* 0x0000002b7a297220 */ /* 0x000fc40000410000 */
[----:B------:R-:W-:Y:S02]  /*40f0*/  FFMA.FTZ R40, R111, R42, -R40 ;  /* 0x0000002a6f287223 */ /* 0x000fe40000010828 */
[----:B------:R-:W-:Y:S02]  /*4100*/  FMUL.FTZ R42, R114, R60 ;  /* 0x0000003c722a7220 */ /* 0x000fe40000410000 */
[-C--:B------:R-:W-:Y:S01]  /*4110*/  FMUL.FTZ R96, R122, R62.reuse ;  /* 0x0000003e7a607220 */ /* 0x080fe20000410000 */
[--C-:B------:R-:W-:Y:S01]  /*4120*/  PRMT R153, RZ, 0x7610, R36.reuse ;  /* 0x00007610ff997816 */ /* 0x100fe20000000024 */
[----:B------:R-:W-:Y:S01]  /*4130*/  FFMA.FTZ R62, R121, R62, R41 ;  /* 0x0000003e793e7223 */ /* 0x000fe20000010029 */
[----:B------:R-:W-:Y:S01]  /*4140*/  PRMT R41, RZ, 0x5410, R36 ;  /* 0x00005410ff297816 */ /* 0x000fe20000000024 */
[-C--:B------:R-:W-:Y:S02]  /*4150*/  FFMA.FTZ R42, R113, R40.reuse, -R42 ;  /* 0x00000028712a7223 */ /* 0x080fe4000001082a */
[----:B------:R-:W-:-:S02]  /*4160*/  FMUL.FTZ R40, R114, R40 ;  /* 0x0000002872287220 */ /* 0x000fc40000410000 */
[C---:B------:R-:W-:Y:S02]  /*4170*/  FMUL.FTZ R153, R90.reuse, R153 ;  /* 0x000000995a997220 */ /* 0x040fe40000410000 */
[----:B------:R-:W-:Y:S02]  /*4180*/  FMUL.FTZ R154, R90, R41 ;  /* 0x000000295a9a7220 */ /* 0x000fe40000410000 */
[----:B------:R-:W-:Y:S02]  /*4190*/  FFMA.FTZ R40, R113, R60, R40 ;  /* 0x0000003c71287223 */ /* 0x000fe40000010028 */
[----:B------:R-:W-:Y:S02]  /*41a0*/  FMUL.FTZ R41, R116, R42 ;  /* 0x0000002a74297220 */ /* 0x000fe40000410000 */
[----:B------:R-:W-:Y:S02]  /*41b0*/  FFMA.FTZ R43, R121, R43, -R96 ;  /* 0x0000002b792b7223 */ /* 0x000fe40000010860 */
[----:B------:R-:W-:-:S02]  /*41c0*/  FADD.FTZ R62, R153, R62 ;  /* 0x0000003e993e7221 */ /* 0x000fc40000010000 */
[-C--:B------:R-:W-:Y:S02]  /*41d0*/  FMUL.FTZ R36, R116, R40.reuse ;  /* 0x0000002874247220 */ /* 0x080fe40000410000 */
[----:B------:R-:W-:Y:S02]  /*41e0*/  FFMA.FTZ R41, R115, R40, R41 ;  /* 0x0000002873297223 */ /* 0x000fe40000010029 */
[----:B------:R-:W-:Y:S02]  /*41f0*/  FADD.FTZ R43, R154, R43 ;  /* 0x0000002b9a2b7221 */ /* 0x000fe40000010000 */
[----:B------:R-:W-:Y:S02]  /*4200*/  FMUL.FTZ R60, R105, R62 ;  /* 0x0000003e693c7220 */ /* 0x000fe40000410000 */
[----:B------:R-:W-:Y:S02]  /*4210*/  FFMA.FTZ R36, R115, R42, -R36 ;  /* 0x0000002a73247223 */ /* 0x000fe40000010824 */
[----:B------:R-:W-:-:S02]  /*4220*/  FMUL.FTZ R40, R118, R41 ;  /* 0x0000002976287220 */ /* 0x000fc40000410000 */
[-C--:B------:R-:W-:Y:S02]  /*4230*/  FFMA.FTZ R61, R106, R43.reuse, -R60 ;  /* 0x0000002b6a3d7223 */ /* 0x080fe4000001083c */
[-C--:B------:R-:W-:Y:S02]  /*4240*/  FFMA.FTZ R60, R117, R36.reuse, -R40 ;  /* 0x00000024753c7223 */ /* 0x080fe40000010828 */
[----:B------:R-:W-:Y:S01]  /*4250*/  FMUL.FTZ R40, R118, R36 ;  /* 0x0000002476287220 */ /* 0x000fe20000410000 */
[--C-:B------:R-:W-:Y:S01]  /*4260*/  PRMT R36, RZ, 0x7610, R37.reuse ;  /* 0x00007610ff247816 */ /* 0x100fe20000000025 */
[----:B------:R-:W-:Y:S01]  /*4270*/  FMUL.FTZ R63, R105, R43 ;  /* 0x0000002b693f7220 */ /* 0x000fe20000410000 */
[----:B------:R-:W-:-:S03]  /*4280*/  PRMT R146, RZ, 0x5410, R37 ;  /* 0x00005410ff927816 */ /* 0x000fc60000000025 */
[----:B------:R-:W-:Y:S02]  /*4290*/  FMUL.FTZ R145, R91, R36 ;  /* 0x000000245b917220 */ /* 0x000fe40000410000 */
[----:B------:R-:W-:Y:S02]  /*42a0*/  FFMA.FTZ R36, R117, R41, R40 ;  /* 0x0000002975247223 */ /* 0x000fe40000010028 */
[----:B------:R-:W-:Y:S01]  /*42b0*/  FFMA.FTZ R62, R106, R62, R63 ;  /* 0x0000003e6a3e7223 */ /* 0x000fe2000001003f */
[----:B------:R-:W0:Y:S01]  /*42c0*/  LDS.128 R40, [R159+0x30] ;  /* 0x000030009f287984 */ /* 0x000e220000000c00 */
[----:B------:R-:W-:Y:S02]  /*42d0*/  FMUL.FTZ R146, R91, R146 ;  /* 0x000000925b927220 */ /* 0x000fe40000410000 */
[----:B------:R-:W-:Y:S02]  /*42e0*/  FADD.FTZ R63, R145, R62 ;  /* 0x0000003e913f7221 */ /* 0x000fe40000010000 */
[----:B------:R-:W-:-:S02]  /*42f0*/  FADD.FTZ R62, R146, R61 ;  /* 0x0000003d923e7221 */ /* 0x000fc40000010000 */
[C---:B------:R-:W-:Y:S01]  /*4300*/  FMUL.FTZ R37, R120.reuse, R36 ;  /* 0x0000002478257220 */ /* 0x040fe20000410000 */
[--C-:B------:R-:W-:Y:S01]  /*4310*/  PRMT R151, RZ, 0x7610, R38.reuse ;  /* 0x00007610ff977816 */ /* 0x100fe20000000026 */
[----:B------:R-:W-:Y:S02]  /*4320*/  FMUL.FTZ R61, R120, R60 ;  /* 0x0000003c783d7220 */ /* 0x000fe40000410000 */
[----:B------:R-:W-:Y:S02]  /*4330*/  FMUL.FTZ R96, R103, R62 ;  /* 0x0000003e67607220 */ /* 0x000fe40000410000 */
[C---:B------:R-:W-:Y:S01]  /*4340*/  FFMA.FTZ R60, R119.reuse, R60, -R37 ;  /* 0x0000003c773c7223 */ /* 0x040fe20000010825 */
[----:B------:R-:W-:Y:S01]  /*4350*/  PRMT R37, RZ, 0x5410, R38 ;  /* 0x00005410ff257816 */ /* 0x000fe20000000026 */
[----:B------:R-:W-:Y:S02]  /*4360*/  FFMA.FTZ R61, R119, R36, R61 ;  /* 0x00000024773d7223 */ /* 0x000fe4000001003d */
[----:B------:R-:W-:-:S02]  /*4370*/  FMUL.FTZ R97, R103, R63 ;  /* 0x0000003f67617220 */ /* 0x000fc40000410000 */
[----:B------:R-:W-:Y:S02]  /*4380*/  FFMA.FTZ R96, R104, R63, R96 ;  /* 0x0000003f68607223 */ /* 0x000fe40000010060 */
[----:B------:R-:W-:Y:S02]  /*4390*/  FMUL.FTZ R151, R92, R151 ;  /* 0x000000975c977220 */ /* 0x000fe40000410000 */
[----:B------:R-:W-:Y:S02]  /*43a0*/  FMUL.FTZ R36, R102, R61 ;  /* 0x0000003d66247220 */ /* 0x000fe40000410000 */
[----:B------:R-:W-:Y:S02]  /*43b0*/  FFMA.FTZ R97, R104, R62, -R97 ;  /* 0x0000003e68617223 */ /* 0x000fe40000010861 */
[----:B------:R-:W-:Y:S02]  /*43c0*/  FMUL.FTZ R152, R92, R37 ;  /* 0x000000255c987220 */ /* 0x000fe40000410000 */
[----:B------:R-:W-:-:S02]  /*43d0*/  FADD.FTZ R96, R151, R96 ;  /* 0x0000006097607221 */ /* 0x000fc40000010000 */
[-C--:B------:R-:W-:Y:S02]  /*43e0*/  FMUL.FTZ R38, R102, R60.reuse ;  /* 0x0000003c66267220 */ /* 0x080fe40000410000 */
[----:B------:R-:W-:Y:S01]  /*43f0*/  FFMA.FTZ R60, R101, R60, -R36 ;  /* 0x0000003c653c7223 */ /* 0x000fe20000010824 */
[----:B------:R-:W-:Y:S01]  /*4400*/  PRMT R156, RZ, 0x5410, R39 ;  /* 0x00005410ff9c7816 */ /* 0x000fe20000000027 */
[----:B------:R-:W-:Y:S01]  /*4410*/  FADD.FTZ R97, R152, R97 ;  /* 0x0000006198617221 */ /* 0x000fe20000010000 */
[----:B------:R-:W-:Y:S01]  /*4420*/  PRMT R36, RZ, 0x7610, R39 ;  /* 0x00007610ff247816 */ /* 0x000fe20000000027 */
[----:B------:R-:W-:Y:S02]  /*4430*/  FMUL.FTZ R37, R127, R96 ;  /* 0x000000607f257220 */ /* 0x000fe40000410000 */
[----:B------:R-:W-:Y:S02]  /*4440*/  FFMA.FTZ R38, R101, R61, R38 ;  /* 0x0000003d65267223 */ /* 0x000fe40000010026 */
[----:B------:R-:W-:-:S02]  /*4450*/  FMUL.FTZ R39, R122, R60 ;  /* 0x0000003c7a277220 */ /* 0x000fc40000410000 */
[-C--:B------:R-:W-:Y:S02]  /*4460*/  FMUL.FTZ R61, R127, R97.reuse ;  /* 0x000000617f3d7220 */ /* 0x080fe40000410000 */
[----:B------:R-:W-:Y:S02]  /*4470*/  FFMA.FTZ R97, R128, R97, -R37 ;  /* 0x0000006180617223 */ /* 0x000fe40000010825 */
[----:B------:R-:W-:Y:S02]  /*4480*/  FMUL.FTZ R37, R122, R38 ;  /* 0x000000267a257220 */ /* 0x000fe40000410000 */
[----:B------:R-:W-:Y:S02]  /*4490*/  FMUL.FTZ R156, R93, R156 ;  /* 0x0000009c5d9c7220 */ /* 0x000fe40000410000 */
[----:B------:R-:W-:Y:S02]  /*44a0*/  FFMA.FTZ R39, R121, R38, R39 ;  /* 0x0000002679277223 */ /* 0x000fe40000010027 */
[----:B------:R-:W-:-:S02]  /*44b0*/  FFMA.FTZ R96, R128, R96, R61 ;  /* 0x0000006080607223 */ /* 0x000fc4000001003d */
[----:B------:R-:W-:Y:S02]  /*44c0*/  FMUL.FTZ R155, R93, R36 ;  /* 0x000000245d9b7220 */ /* 0x000fe40000410000 */
[----:B------:R-:W-:Y:S02]  /*44d0*/  FFMA.FTZ R37, R121, R60, -R37 ;  /* 0x0000003c79257223 */ /* 0x000fe40000010825 */
[----:B------:R-:W-:Y:S02]  /*44e0*/  FADD.FTZ R97, R156, R97 ;  /* 0x000000619c617221 */ /* 0x000fe40000010000 */
[----:B------:R-:W-:Y:S02]  /*44f0*/  FMUL.FTZ R36, R105, R39 ;  /* 0x0000002769247220 */ /* 0x000fe40000410000 */
[----:B------:R-:W-:Y:S02]  /*4500*/  FADD.FTZ R96, R155, R96 ;  /* 0x000000609b607221 */ /* 0x000fe40000010000 */
[----:B------:R-:W-:-:S02]  /*4510*/  FMUL.FTZ R38, R105, R37 ;  /* 0x0000002569267220 */ /* 0x000fc40000410000 */
[C---:B------:R-:W-:Y:S02]  /*4520*/  FMUL.FTZ R61, R125.reuse, R97 ;  /* 0x000000617d3d7220 */ /* 0x040fe40000410000 */
[C---:B------:R-:W-:Y:S02]  /*4530*/  FFMA.FTZ R36, R106.reuse, R37, -R36 ;  /* 0x000000256a247223 */ /* 0x040fe40000010824 */
[-C--:B------:R-:W-:Y:S02]  /*4540*/  FMUL.FTZ R60, R125, R96.reuse ;  /* 0x000000607d3c7220 */ /* 0x080fe40000410000 */
[----:B------:R-:W-:Y:S02]  /*4550*/  FFMA.FTZ R38, R106, R39, R38 ;  /* 0x000000276a267223 */ /* 0x000fe40000010026 */
[----:B------:R-:W-:Y:S01]  /*4560*/  FFMA.FTZ R96, R126, R96, R61 ;  /* 0x000000607e607223 */ /* 0x000fe2000001003d */
[----:B0-----:R-:W-:Y:S01]  /*4570*/  PRMT R157, RZ, 0x7610, R40 ;  /* 0x00007610ff9d7816 */ /* 0x001fe20000000028 */
[----:B------:R-:W-:-:S02]  /*4580*/  FMUL.FTZ R61, R103, R36 ;  /* 0x00000024673d7220 */ /* 0x000fc40000410000 */
[-C--:B------:R-:W-:Y:S01]  /*4590*/  FMUL.FTZ R39, R103, R38.reuse ;  /* 0x0000002667277220 */ /* 0x080fe20000410000 */
[----:B------:R-:W-:Y:S01]  /*45a0*/  PRMT R37, RZ, 0x5410, R40 ;  /* 0x00005410ff257816 */ /* 0x000fe20000000028 */
[----:B------:R-:W-:Y:S02]  /*45b0*/  FFMA.FTZ R61, R104, R38, R61 ;  /* 0x00000026683d7223 */ /* 0x000fe4000001003d */
[----:B------:R-:W-:Y:S02]  /*45c0*/  FMUL.FTZ R157, R94, R157 ;  /* 0x0000009d5e9d7220 */ /* 0x000fe40000410000 */
[----:B------:R-:W-:Y:S02]  /*45d0*/  FFMA.FTZ R39, R104, R36, -R39 ;  /* 0x0000002468277223 */ /* 0x000fe40000010827 */
        /* <DEDUP_REMOVED lines=8> */
[----:B------:R-:W-:Y:S01]  /*4660*/  FFMA.FTZ R37, R128, R61, R37 ;  /* 0x0000003d80257223 */ /* 0x000fe20000010025 */
[--C-:B------:R-:W-:Y:S01]  /*4670*/  PRMT R36, RZ, 0x5410, R41.reuse ;  /* 0x00005410ff247816 */ /* 0x100fe20000000029 */
[----:B------:R-:W-:Y:S01]  /*4680*/  FMUL.FTZ R40, R125, R39 ;  /* 0x000000277d287220 */ /* 0x000fe20000410000 */
[----:B------:R-:W-:Y:S01]  /*4690*/  PRMT R160, RZ, 0x7610, R41 ;  /* 0x00007610ffa07816 */ /* 0x000fe20000000029 */
[-C--:B------:R-:W-:Y:S02]  /*46a0*/  FFMA.FTZ R60, R136, R97.reuse, -R38 ;  /* 0x00000061883c7223 */ /* 0x080fe40000010826 */
[----:B------:R-:W-:Y:S02]  /*46b0*/  FMUL.FTZ R63, R131, R97 ;  /* 0x00000061833f7220 */ /* 0x000fe40000410000 */
[-C--:B------:R-:W-:Y:S02]  /*46c0*/  FMUL.FTZ R38, R125, R37.reuse ;  /* 0x000000257d267220 */ /* 0x080fe40000410000 */
[----:B------:R-:W-:-:S02]  /*46d0*/  FFMA.FTZ R37, R126, R37, R40 ;  /* 0x000000257e257223 */ /* 0x000fc40000010028 */
[C---:B------:R-:W-:Y:S02]  /*46e0*/  FMUL.FTZ R161, R95.reuse, R36 ;  /* 0x000000245fa17220 */ /* 0x040fe40000410000 */
[----:B------:R-:W-:Y:S02]  /*46f0*/  FFMA.FTZ R63, R136, R96, R63 ;  /* 0x00000060883f7223 */ /* 0x000fe4000001003f */
[----:B------:R-:W-:Y:S02]  /*4700*/  FMUL.FTZ R160, R95, R160 ;  /* 0x000000a05fa07220 */ /* 0x000fe40000410000 */
[----:B------:R-:W-:Y:S02]  /*4710*/  FFMA.FTZ R38, R126, R39, -R38 ;  /* 0x000000277e267223 */ /* 0x000fe40000010826 */
[----:B------:R-:W-:Y:S02]  /*4720*/  FMUL.FTZ R39, R131, R37 ;  /* 0x0000002583277220 */ /* 0x000fe40000410000 */
[----:B------:R-:W-:-:S02]  /*4730*/  FADD.FTZ R60, R161, R60 ;  /* 0x0000003ca13c7221 */ /* 0x000fc40000010000 */
[----:B------:R-:W-:Y:S02]  /*4740*/  FADD.FTZ R63, R160, R63 ;  /* 0x0000003fa03f7221 */ /* 0x000fe40000010000 */
[CC--:B------:R-:W-:Y:S01]  /*4750*/  FFMA.FTZ R36, R136.reuse, R38.reuse, -R39 ;  /* 0x0000002688247223 */ /* 0x0c0fe20000010827 */
[--C-:B------:R-:W-:Y:S01]  /*4760*/  PRMT R39, RZ, 0x7610, R42.reuse ;  /* 0x00007610ff277816 */ /* 0x100fe2000000002a */
[----:B------:R-:W-:Y:S01]  /*4770*/  FMUL.FTZ R40, R131, R38 ;  /* 0x0000002683287220 */ /* 0x000fe20000410000 */
[----:B------:R-:W-:Y:S01]  /*4780*/  PRMT R163, RZ, 0x5410, R42 ;  /* 0x00005410ffa37816 */ /* 0x000fe2000000002a */
[C---:B------:R-:W-:Y:S02]  /*4790*/  FMUL.FTZ R61, R133.reuse, R60 ;  /* 0x0000003c853d7220 */ /* 0x040fe40000410000 */
[----:B------:R-:W-:Y:S02]  /*47a0*/  FMUL.FTZ R41, R133, R63 ;  /* 0x0000003f85297220 */ /* 0x000fe40000410000 */
[----:B------:R-:W-:-:S02]  /*47b0*/  FFMA.FTZ R37, R136, R37, R40 ;  /* 0x0000002588257223 */ /* 0x000fc40000010028 */
[----:B------:R-:W-:Y:S02]  /*47c0*/  FFMA.FTZ R61, R132, R63, R61 ;  /* 0x0000003f843d7223 */ /* 0x000fe4000001003d */
[----:B------:R-:W-:Y:S02]  /*47d0*/  FMUL.FTZ R162, R98, R39 ;  /* 0x0000002762a27220 */ /* 0x000fe40000410000 */
[----:B------:R-:W-:Y:S02]  /*47e0*/  FFMA.FTZ R60, R132, R60, -R41 ;  /* 0x0000003c843c7223 */ /* 0x000fe40000010829 */
[----:B------:R-:W-:Y:S02]  /*47f0*/  FMUL.FTZ R163, R98, R163 ;  /* 0x000000a362a37220 */ /* 0x000fe40000410000 */
[C---:B------:R-:W-:Y:S02]  /*4800*/  FMUL.FTZ R38, R133.reuse, R36 ;  /* 0x0000002485267220 */ /* 0x040fe40000410000 */
[----:B------:R-:W-:-:S02]  /*4810*/  FMUL.FTZ R39, R133, R37 ;  /* 0x0000002585277220 */ /* 0x000fc40000410000 */
[----:B------:R-:W-:Y:S02]  /*4820*/  FADD.FTZ R61, R162, R61 ;  /* 0x0000003da23d7221 */ /* 0x000fe40000010000 */
[----:B------:R-:W-:Y:S02]  /*4830*/  FADD.FTZ R60, R163, R60 ;  /* 0x0000003ca33c7221 */ /* 0x000fe40000010000 */
[C---:B------:R-:W-:Y:S01]  /*4840*/  FFMA.FTZ R37, R132.reuse, R37, R38 ;  /* 0x0000002584257223 */ /* 0x040fe20000010026 */
[----:B------:R-:W-:Y:S01]  /*4850*/  PRMT R38, RZ, 0x5410, R43 ;  /* 0x00005410ff267816 */ /* 0x000fe2000000002b */
[----:B------:R-:W-:Y:S01]  /*4860*/  FFMA.FTZ R36, R132, R36, -R39 ;  /* 0x0000002484247223 */ /* 0x000fe20000010827 */
[----:B------:R-:W-:Y:S01]  /*4870*/  PRMT R164, RZ, 0x7610, R43 ;  /* 0x00007610ffa47816 */ /* 0x000fe2000000002b */
[C---:B------:R-:W-:Y:S02]  /*4880*/  FMUL.FTZ R39, R135.reuse, R61 ;  /* 0x0000003d87277220 */ /* 0x040fe40000410000 */
[----:B------:R-:W-:-:S02]  /*4890*/  FMUL.FTZ R40, R135, R60 ;  /* 0x0000003c87287220 */ /* 0x000fc40000410000 */
[C---:B------:R-:W-:Y:S02]  /*48a0*/  FFMA.FTZ R42, R134.reuse, R60, -R39 ;  /* 0x0000003c862a7223 */ /* 0x040fe40000010827 */
[C---:B------:R-:W-:Y:S02]  /*48b0*/  FMUL.FTZ R165, R99.reuse, R38 ;  /* 0x0000002663a57220 */ /* 0x040fe40000410000 */
[----:B------:R-:W-:Y:S02]  /*48c0*/  FFMA.FTZ R43, R134, R61, R40 ;  /* 0x0000003d862b7223 */ /* 0x000fe40000010028 */
[----:B------:R-:W-:Y:S02]  /*48d0*/  FMUL.FTZ R164, R99, R164 ;  /* 0x000000a463a47220 */ /* 0x000fe40000410000 */
[----:B------:R-:W-:Y:S02]  /*48e0*/  FMUL.FTZ R39, R135, R37 ;  /* 0x0000002587277220 */ /* 0x000fe40000410000 */
[----:B------:R-:W-:-:S02]  /*48f0*/  FADD.FTZ R42, R165, R42 ;  /* 0x0000002aa52a7221 */ /* 0x000fc40000010000 */
[----:B------:R-:W-:Y:S02]  /*4900*/  FADD.FTZ R43, R164, R43 ;  /* 0x0000002ba42b7221 */ /* 0x000fe40000010000 */
[-C--:B------:R-:W-:Y:S02]  /*4910*/  FMUL.FTZ R38, R135, R36.reuse ;  /* 0x0000002487267220 */ /* 0x080fe40000410000 */
[C---:B------:R-:W-:Y:S01]  /*4920*/  FFMA.FTZ R40, R134.reuse, R36, -R39 ;  /* 0x0000002486287223 */ /* 0x040fe20000010827 */
[----:B------:R-:W0:Y:S01]  /*4930*/  SHFL.UP PT, R41, R43, 0x1, RZ ;  /* 0x042000002b297989 */ /* 0x000e2200000e00ff */
[----:B------:R-:W-:-:S03]  /*4940*/  FFMA.FTZ R37, R134, R37, R38 ;  /* 0x0000002586257223 */ /* 0x000fc60000010026 */
[----:B------:R-:W1:Y:S04]  /*4950*/  SHFL.UP PT, R39, R42, 0x1, RZ ;  /* 0x042000002a277989 */ /* 0x000e6800000e00ff */
[----:B------:R-:W5:Y:S04]  /*4960*/  SHFL.UP PT, R36, R40, 0x1, RZ ;  /* 0x0420000028247989 */ /* 0x000f6800000e00ff */
[----:B------:R-:W3:Y:S01]  /*4970*/  SHFL.UP PT, R38, R37, 0x1, RZ ;  /* 0x0420000025267989 */ /* 0x000ee200000e00ff */
[----:B------:R-:W-:Y:S01]  /*4980*/  ISETP.GE.AND P0, PT, R8, 0x1, PT ;  /* 0x000000010800780c */ /* 0x000fe20003f06270 */
[----:B0-----:R-:W-:-:S02]  /*4990*/  FMUL.FTZ R60, R37, R41 ;  /* 0x00000029253c7220 */ /* 0x001fc40000410000 */
[----:B-1----:R-:W-:-:S04]  /*49a0*/  FMUL.FTZ R62, R37, R39 ;  /* 0x00000027253e7220 */ /* 0x002fc80000410000 */
[C---:B------:R-:W-:Y:S02]  /*49b0*/  FFMA.FTZ R62, R40.reuse, R41, R62 ;  /* 0x00000029283e7223 */ /* 0x040fe4000001003e */
[----:B------:R-:W-:Y:S02]  /*49c0*/  FFMA.FTZ R41, R40, R39, -R60 ;  /* 0x0000002728297223 */ /* 0x000fe4000001083c */
[C---:B-----5:R-:W-:Y:S02]  /*49d0*/  FMUL.FTZ R61, R37.reuse, R36 ;  /* 0x00000024253d7220 */ /* 0x060fe40000410000 */
[-C--:B---3--:R-:W-:Y:S02]  /*49e0*/  FMUL.FTZ R39, R37, R38.reuse ;  /* 0x0000002625277220 */ /* 0x088fe40000410000 */
[----:B------:R-:W-:Y:S02]  /*49f0*/  @P0 FADD.FTZ R42, R42, R41 ;  /* 0x000000292a2a0221 */ /* 0x000fe40000010000 */
[----:B------:R-:W-:-:S02]  /*4a00*/  FFMA.FTZ R38, R40, R38, R61 ;  /* 0x0000002628267223 */ /* 0x000fc4000001003d */
[----:B------:R-:W-:Y:S02]  /*4a10*/  @P0 FADD.FTZ R43, R43, R62 ;  /* 0x0000003e2b2b0221 */ /* 0x000fe40000010000 */
[----:B------:R-:W-:Y:S02]  /*4a20*/  @P0 FFMA.FTZ R40, R40, R36, -R39 ;  /* 0x0000002428280223 */ /* 0x000fe40000010827 */
[----:B------:R-:W0:Y:S01]  /*4a30*/  SHFL.UP PT, R39, R42, 0x2, RZ ;  /* 0x044000002a277989 */ /* 0x000e2200000e00ff */
[----:B------:R-:W-:-:S03]  /*4a40*/  FSEL R37, R37, R38, !P0 ;  /* 0x0000002625257208 */ /* 0x000fc60004000000 */
[----:B------:R-:W1:Y:S04]  /*4a50*/  SHFL.UP PT, R41, R43, 0x2, RZ ;  /* 0x044000002b297989 */ /* 0x000e6800000e00ff */
[----:B------:R-:W3:Y:S04]  /*4a60*/  SHFL.UP PT, R36, R40, 0x2, RZ ;  /* 0x0440000028247989 */ /* 0x000ee800000e00ff */
[----:B------:R-:W5:Y:S01]  /*4a70*/  SHFL.UP PT, R38, R37, 0x2, RZ ;  /* 0x0440000025267989 */ /* 0x000f6200000e00ff */
[----:B------:R-:W-:Y:S01]  /*4a80*/  ISETP.GE.AND P0, PT, R8, 0x2, PT ;  /* 0x000000020800780c */ /* 0x000fe20003f06270 */
[----:B0-----:R-:W-:-:S02]  /*4a90*/  FMUL.FTZ R62, R37, R39 ;  /* 0x00000027253e7220 */ /* 0x001fc40000410000 */
[CC--:B-1----:R-:W-:Y:S02]  /*4aa0*/  FMUL.FTZ R60, R37.reuse, R41.reuse ;  /* 0x00000029253c7220 */ /* 0x0c2fe40000410000 */
[C---:B------:R-:W-:Y:S02]  /*4ab0*/  FFMA.FTZ R62, R40.reuse, R41, R62 ;  /* 0x00000029283e7223 */ /* 0x040fe4000001003e */
[----:B---3--:R-:W-:Y:S02]  /*4ac0*/  FMUL.FTZ R61, R37, R36 ;  /* 0x00000024253d7220 */ /* 0x008fe40000410000 */
[C---:B------:R-:W-:Y:S02]  /*4ad0*/  FFMA.FTZ R63, R40.reuse, R39, -R60 ;  /* 0x00000027283f7223 */ /* 0x040fe4000001083c */
[----:B-----5:R-:W-:Y:S02]  /*4ae0*/  FFMA.FTZ R60, R40, R38, R61 ;  /* 0x00000026283c7223 */ /* 0x020fe4000001003d */
[----:B------:R-:W-:-:S02]  /*4af0*/  @P0 FADD.FTZ R43, R43, R62 ;  /* 0x0000003e2b2b0221 */ /* 0x000fc40000010000 */
[C---:B------:R-:W-:Y:S01]  /*4b00*/  FMUL.FTZ R39, R37.reuse, R38 ;  /* 0x0000002625277220 */ /* 0x040fe20000410000 */
[----:B------:R-:W-:Y:S01]  /*4b10*/  FSEL R37, R37, R60, !P0 ;  /* 0x0000003c25257208 */ /* 0x000fe20004000000 */
[----:B------:R-:W-:Y:S01]  /*4b20*/  @P0 FADD.FTZ R42, R42, R63 ;  /* 0x0000003f2a2a0221 */ /* 0x000fe20000010000 */
[----:B------:R-:W0:Y:S01]  /*4b30*/  SHFL.UP PT, R60, R43, 0x4, RZ ;  /* 0x048000002b3c7989 */ /* 0x000e2200000e00ff */
[----:B------:R-:W-:-:S03]  /*4b40*/  @P0 FFMA.FTZ R40, R40, R36, -R39 ;  /* 0x0000002428280223 */ /* 0x000fc60000010827 */
[----:B------:R-:W1:Y:S04]  /*4b50*/  SHFL.UP PT, R41, R42, 0x4, RZ ;  /* 0x048000002a297989 */ /* 0x000e6800000e00ff */
[----:B------:R-:W3:Y:S04]  /*4b60*/  SHFL.UP PT, R36, R40, 0x4, RZ ;  /* 0x0480000028247989 */ /* 0x000ee800000e00ff */
[----:B------:R-:W5:Y:S01]  /*4b70*/  SHFL.UP PT, R38, R37, 0x4, RZ ;  /* 0x0480000025267989 */ /* 0x000f6200000e00ff */
[----:B------:R-:W-:Y:S01]  /*4b80*/  ISETP.GE.AND P0, PT, R8, 0x4, PT ;  /* 0x000000040800780c */ /* 0x000fe20003f06270 */
[----:B0-----:R-:W-:-:S02]  /*4b90*/  FMUL.FTZ R62, R37, R60 ;  /* 0x0000003c253e7220 */ /* 0x001fc40000410000 */
[CC--:B-1----:R-:W-:Y:S02]  /*4ba0*/  FMUL.FTZ R63, R37.reuse, R41.reuse ;  /* 0x00000029253f7220 */ /* 0x0c2fe40000410000 */
[C---:B------:R-:W-:Y:S02]  /*4bb0*/  FFMA.FTZ R41, R40.reuse, R41, -R62 ;  /* 0x0000002928297223 */ /* 0x040fe4000001083e */
[C---:B---3--:R-:W-:Y:S02]  /*4bc0*/  FMUL.FTZ R61, R37.reuse, R36 ;  /* 0x00000024253d7220 */ /* 0x048fe40000410000 */
[----:B------:R-:W-:Y:S02]  /*4bd0*/  FFMA.FTZ R60, R40, R60, R63 ;  /* 0x0000003c283c7223 */ /* 0x000fe4000001003f */
[----:B-----5:R-:W-:Y:S02]  /*4be0*/  FMUL.FTZ R39, R37, R38 ;  /* 0x0000002625277220 */ /* 0x020fe40000410000 */
[----:B------:R-:W-:-:S02]  /*4bf0*/  @P0 FADD.FTZ R42, R42, R41 ;  /* 0x000000292a2a0221 */ /* 0x000fc40000010000 */
[C---:B------:R-:W-:Y:S02]  /*4c00*/  FFMA.FTZ R38, R40.reuse, R38, R61 ;  /* 0x0000002628267223 */ /* 0x040fe4000001003d */
[----:B------:R-:W-:Y:S01]  /*4c10*/  @P0 FFMA.FTZ R40, R40, R36, -R39 ;  /* 0x0000002428280223 */ /* 0x000fe20000010827 */
[----:B------:R-:W0:Y:S01]  /*4c20*/  SHFL.UP PT, R41, R42, 0x8, RZ ;  /* 0x050000002a297989 */ /* 0x000e2200000e00ff */
[----:B------:R-:W-:Y:S01]  /*4c30*/  @P0 FADD.FTZ R43, R43, R60 ;  /* 0x0000003c2b2b0221 */ /* 0x000fe20000010000 */
[----:B------:R-:W-:Y:S02]  /*4c40*/  FSEL R36, R37, R38, !P0 ;  /* 0x0000002625247208 */ /* 0x000fe40004000000 */
[----:B------:R-:W1:Y:S04]  /*4c50*/  SHFL.UP PT, R37, R40, 0x8, RZ ;  /* 0x0500000028257989 */ /* 0x000e6800000e00ff */
[----:B------:R-:W3:Y:S04]  /*4c60*/  SHFL.UP PT, R61, R43, 0x8, RZ ;  /* 0x050000002b3d7989 */ /* 0x000ee800000e00ff */
[----:B------:R-:W5:Y:S01]  /*4c70*/  SHFL.UP PT, R39, R36, 0x8, RZ ;  /* 0x0500000024277989 */ /* 0x000f6200000e00ff */
[----:B------:R-:W-:Y:S01]  /*4c80*/  ISETP.GE.AND P1, PT, R8, 0x8, PT ;  /* 0x000000080800780c */ /* 0x000fe20003f26270 */
[----:B0-----:R-:W-:-:S02]  /*4c90*/  FMUL.FTZ R62, R36, R41 ;  /* 0x00000029243e7220 */ /* 0x001fc40000410000 */
[C---:B-1----:R-:W-:Y:S02]  /*4ca0*/  FMUL.FTZ R38, R36.reuse, R37 ;  /* 0x0000002524267220 */ /* 0x042fe40000410000 */
[-C--:B---3--:R-:W-:Y:S02]  /*4cb0*/  FMUL.FTZ R60, R36, R61.reuse ;  /* 0x0000003d243c7220 */ /* 0x088fe40000410000 */
[C---:B------:R-:W-:Y:S02]  /*4cc0*/  FFMA.FTZ R62, R40.reuse, R61, R62 ;  /* 0x0000003d283e7223 */ /* 0x040fe4000001003e */
[C---:B-----5:R-:W-:Y:S02]  /*4cd0*/  FFMA.FTZ R97, R40.reuse, R39, R38 ;  /* 0x0000002728617223 */ /* 0x060fe40000010026 */
[----:B------:R-:W-:Y:S02]  /*4ce0*/  FFMA.FTZ R63, R40, R41, -R60 ;  /* 0x00000029283f7223 */ /* 0x000fe4000001083c */
[----:B------:R-:W-:-:S02]  /*4cf0*/  @P1 FADD.FTZ R43, R43, R62 ;  /* 0x0000003e2b2b1221 */ /* 0x000fc40000010000 */
[----:B------:R-:W-:Y:S01]  /*4d00*/  FMUL.FTZ R39, R36, R39 ;  /* 0x0000002724277220 */ /* 0x000fe20000410000 */
[----:B------:R-:W-:Y:S01]  /*4d10*/  STS.128 [R8.X16+0xa40], R44 ;  /* 0x000a402c08007388 */ /* 0x000fe2000000cc00 */
[----:B------:R-:W-:Y:S02]  /*4d20*/  @P1 FADD.FTZ R42, R42, R63 ;  /* 0x0000003f2a2a1221 */ /* 0x000fe40000010000 */
[----:B------:R-:W-:Y:S01]  /*4d30*/  @P1 FFMA.FTZ R40, R40, R37, -R39 ;  /* 0x0000002528281223 */ /* 0x000fe20000010827 */
[----:B------:R-:W0:Y:S01]  /*4d40*/  SHFL.UP PT, R47, R43, 0x10, RZ ;  /* 0x060000002b2f7989 */ /* 0x000e2200000e00ff */
[----:B------:R-:W-:-:S03]  /*4d50*/  FSEL R41, R36, R97, !P1 ;  /* 0x0000006124297208 */ /* 0x000fc60004800000 */
[----:B------:R-:W1:Y:S01]  /*4d60*/  SHFL.UP PT, R46, R42, 0x10, RZ ;  /* 0x060000002a2e7989 */ /* 0x000e6200000e00ff */
[----:B------:R-:W-:-:S03]  /*4d70*/  ISETP.NE.AND P0, PT, R11, RZ, PT ;  /* 0x000000ff0b00720c */ /* 0x000fc60003f05270 */
[----:B------:R-:W3:Y:S01]  /*4d80*/  SHFL.UP PT, R44, R40, 0x10, RZ ;  /* 0x06000000282c7989 */ /* 0x000ee200000e00ff */
[----:B------:R-:W-:-:S03]  /*4d90*/  ISETP.EQ.OR P0, PT, R9, RZ, P0 ;  /* 0x000000ff0900720c */ /* 0x000fc60000702670 */
[----:B------:R-:W5:Y:S01]  /*4da0*/  SHFL.UP PT, R45, R41, 0x10, RZ ;  /* 0x06000000292d7989 */ /* 0x000f6200000e00ff */
[----:B------:R-:W-:Y:S01]  /*4db0*/  MOV R37, RZ ;  /* 0x000000ff00257202 */ /* 0x000fe20000000f00 */
[----:B------:R-:W-:Y:S01]  /*4dc0*/  CS2R R38, SRZ ;  /* 0x0000000000267805 */ /* 0x000fe2000001ff00 */
[----:B------:R-:W-:Y:S01]  /*4dd0*/  MOV R36, 0x3f800000 ;  /* 0x3f80000000247802 */ /* 0x000fe20000000f00 */
[----:B--2---:R-:W-:Y:S04]  /*4de0*/  STS.128 [R8.X16+0x840], R56 ;  /* 0x0008403808007388 */ /* 0x004fe8000000cc00 */
[----:B------:R0:W-:Y:S04]  /*4df0*/  STS.128 [R8.X16+0xc40], R48 ;  /* 0x000c403008007388 */ /* 0x0001e8000000cc00 */
[----:B----4-:R-:W-:Y:S01]  /*4e00*/  STS.128 [R8.X16+0xe40], R52 ;  /* 0x000e403408007388 */ /* 0x010fe2000000cc00 */
[----:B------:R-:W-:-:S06]  /*4e10*/  NOP ;  /* 0x0000000000007918 */ /* 0x000fcc0000000000 */
[----:B------:R-:W2:Y:S01]  /*4e20*/  @!P0 LDS.128 R36, [R100.X16+0x10c0] ;  /* 0x0010c00064248984 */ /* 0x000ea2000000cc00 */
[C---:B------:R-:W-:Y:S02]  /*4e30*/  ISETP.GE.AND P0, PT, R8.reuse, 0x10, PT ;  /* 0x000000100800780c */ /* 0x040fe40003f06270 */
[----:B------:R-:W-:Y:S01]  /*4e40*/  ISETP.NE.AND P1, PT, R8, 0x1f, PT ;  /* 0x0000001f0800780c */ /* 0x000fe20003f25270 */
[----:B------:R-:W-:Y:S01]  /*4e50*/  LDS.128 R52, [R159+0x860] ;  /* 0x000860009f347984 */ /* 0x000fe20000000c00 */
[C---:B0-----:R-:W-:Y:S02]  /*4e60*/  FMUL.FTZ R49, R41.reuse, R47 ;  /* 0x0000002f29317220 */ /* 0x041fe40000410000 */
[CC--:B-1----:R-:W-:Y:S01]  /*4e70*/  FMUL.FTZ R48, R41.reuse, R46.reuse ;  /* 0x0000002e29307220 */ /* 0x0c2fe20000410000 */
[----:B------:R-:W-:Y:S01]  /*4e80*/  LDS.128 R56, [R159+0x870] ;  /* 0x000870009f387984 */ /* 0x000fe20000000c00 */
[----:B------:R-:W-:Y:S02]  /*4e90*/  FFMA.FTZ R51, R40, R46, -R49 ;  /* 0x0000002e28337223 */ /* 0x000fe40000010831 */
[----:B---3--:R-:W-:-:S02]  /*4ea0*/  FMUL.FTZ R46, R41, R44 ;  /* 0x0000002c292e7220 */ /* 0x008fc40000410000 */
[CC--:B-----5:R-:W-:Y:S02]  /*4eb0*/  FMUL.FTZ R49, R41.reuse, R45.reuse ;  /* 0x0000002d29317220 */ /* 0x0e0fe40000410000 */
[C---:B------:R-:W-:Y:S02]  /*4ec0*/  FFMA.FTZ R46, R40.reuse, R45, R46 ;  /* 0x0000002d282e7223 */ /* 0x040fe4000001002e */
[C---:B------:R-:W-:Y:S02]  /*4ed0*/  FFMA.FTZ R48, R40.reuse, R47, R48 ;  /* 0x0000002f28307223 */ /* 0x040fe40000010030 */
[----:B------:R-:W-:Y:S01]  /*4ee0*/  @P0 FFMA.FTZ R40, R40, R44, -R49 ;  /* 0x0000002c28280223 */ /* 0x000fe20000010831 */
[----:B------:R-:W-:Y:S01]  /*4ef0*/  FSEL R41, R41, R46, !P0 ;  /* 0x0000002e29297208 */ /* 0x000fe20004000000 */
[----:B------:R-:W-:Y:S01]  /*4f00*/  @P0 FADD.FTZ R42, R42, R51 ;  /* 0x000000332a2a0221 */ /* 0x000fe20000010000 */
[----:B------:R-:W-:Y:S01]  /*4f10*/  LDS.128 R44, [R159+0x840] ;  /* 0x000840009f2c7984 */ /* 0x000fe20000000c00 */
[----:B------:R-:W-:-:S03]  /*4f20*/  @P0 FADD.FTZ R43, R43, R48 ;  /* 0x000000302b2b0221 */ /* 0x000fc60000010000 */
[----:B------:R-:W-:Y:S04]  /*4f30*/  LDS.128 R48, [R159+0x850] ;  /* 0x000850009f307984 */ /* 0x000fe80000000c00 */
[----:B------:R-:W-:Y:S04]  /*4f40*/  @!P1 STS.128 [0x1080], R40 ;  /* 0x00108028ff009388 */ /* 0x000fe80000000c00 */
[----:B------:R-:W-:Y:S01]  /*4f50*/  BAR.SYNC.DEFER_BLOCKING 0x0 ;  /* 0x0000000000007b1d */ /* 0x000fe20000010000 */
[----:B------:R-:W-:Y:S02]  /*4f60*/  ISETP.NE.AND P2, PT, R8, RZ, PT ;  /* 0x000000ff0800720c */ /* 0x000fe40003f45270 */
[----:B------:R-:W-:-:S11]  /*4f70*/  ISETP.NE.AND P3, PT, R7, RZ, PT ;  /* 0x000000ff0700720c */ /* 0x000fd60003f65270 */
[----:B--2---:R-:W-:Y:S04]  /*4f80*/  @!P2 STS.128 [0x10a0], R36 ;  /* 0x0010a024ff00a388 */ /* 0x004fe80000000c00 */
        /* <DEDUP_REMOVED lines=13> */
[-C--:B------:R-:W-:Y:S02]  /*5060*/  @P3 FFMA.FTZ R97, R97, R40.reuse, R43 ;  /* 0x0000002861613223 */ /* 0x080fe4000001002b */
[----:B------:R-:W-:-:S02]  /*5070*/  @P3 FFMA.FTZ R41, R96, R40, -R41 ;  /* 0x0000002860293223 */ /* 0x000fc40000010829 */
[----:B------:R-:W-:Y:S02]  /*5080*/  @P3 FADD.FTZ R159, R159, R97 ;  /* 0x000000619f9f3221 */ /* 0x000fe40000010000 */
[----:B------:R-:W-:Y:S02]  /*5090*/  @P3 FADD.FTZ R42, R42, R41 ;  /* 0x000000292a2a3221 */ /* 0x000fe40000010000 */
[CC--:B------:R-:W-:Y:S02]  /*50a0*/  FMUL.FTZ R40, R108.reuse, R159.reuse ;  /* 0x0000009f6c287220 */ /* 0x0c0fe40000410000 */
        /* <DEDUP_REMOVED lines=36> */
[----:B------:R-:W-:Y:S02]  /*52f0*/  FMUL.FTZ R41, R61, R39 ;  /* 0x000000273d297220 */ /* 0x000fe40000410000 */
[-C--:B------:R-:W-:Y:S02]  /*5300*/  FMUL.FTZ R120, R120, R150.reuse ;  /* 0x0000009678787220 */ /* 0x080fe40000410000 */
[----:B------:R-:W-:-:S02]  /*5310*/  FFMA.FTZ R40, R119, R150, -R40 ;  /* 0x0000009677287223 */ /* 0x000fc40000010828 */
[-C--:B------:R-:W-:Y:S02]  /*5320*/  FFMA.FTZ R41, R60, R38.reuse, -R41 ;  /* 0x000000263c297223 */ /* 0x080fe40000010829 */
[----:B------:R-:W-:Y:S02]  /*5330*/  FFMA.FTZ R119, R119, R149, R120 ;  /* 0x0000009577777223 */ /* 0x000fe40000010078 */
[C---:B------:R-:W-:Y:S02]  /*5340*/  FMUL.FTZ R38, R61.reuse, R38 ;  /* 0x000000263d267220 */ /* 0x040fe40000410000 */
[C---:B------:R-:W-:Y:S02]  /*5350*/  FMUL.FTZ R43, R61.reuse, R37 ;  /* 0x000000253d2b7220 */ /* 0x040fe40000410000 */
[----:B------:R-:W-:Y:S02]  /*5360*/  FMUL.FTZ R61, R61, R36 ;  /* 0x000000243d3d7220 */ /* 0x000fe40000410000 */
[----:B------:R-:W-:-:S02]  /*5370*/  FADD.FTZ R142, R142, R119 ;  /* 0x000000778e8e7221 */ /* 0x000fc40000010000 */
[----:B------:R-:W-:Y:S02]  /*5380*/  FADD.FTZ R143, R143, R40 ;  /* 0x000000288f8f7221 */ /* 0x000fe40000010000 */
[C---:B------:R-:W-:Y:S02]  /*5390*/  FFMA.FTZ R36, R60.reuse, R36, -R43 ;  /* 0x000000243c247223 */ /* 0x040fe4000001082b */
[C---:B------:R-:W-:Y:S02]  /*53a0*/  FFMA.FTZ R37, R60.reuse, R37, R61 ;  /* 0x000000253c257223 */ /* 0x040fe4000001003d */
[----:B------:R-:W-:Y:S02]  /*53b0*/  FFMA.FTZ R60, R60, R39, R38 ;  /* 0x000000273c3c7223 */ /* 0x000fe40000010026 */
[C---:B------:R-:W-:Y:S02]  /*53c0*/  FMUL.FTZ R38, R102.reuse, R142 ;  /* 0x0000008e66267220 */ /* 0x040fe40000410000 */
[----:B------:R-:W-:-:S04]  /*53d0*/  FMUL.FTZ R102, R102, R143 ;  /* 0x0000008f66667220 */ /* 0x000fc80000410000 */
[----:B------:R-:W-:Y:S01]  /*53e0*/  FFMA.FTZ R110, R101, R142, R102 ;  /* 0x0000008e656e7223 */ /* 0x000fe20000010066 */
[----:B------:R-:W-:Y:S01]  /*53f0*/  ISETP.NE.AND P0, PT, R7, RZ, PT ;  /* 0x000000ff0700720c */ /* 0x000fe20003f05270 */
[----:B------:R-:W-:Y:S02]  /*5400*/  FFMA.FTZ R107, R101, R143, -R38 ;  /* 0x0000008f656b7223 */ /* 0x000fe40000010826 */
[----:B------:R-:W-:Y:S02]  /*5410*/  FADD.FTZ R110, R147, R110 ;  /* 0x0000006e936e7221 */ /* 0x000fe40000010000 */
[----:B------:R-:W-:Y:S02]  /*5420*/  FADD.FTZ R148, R148, R107 ;  /* 0x0000006b94947221 */ /* 0x000fe40000010000 */
[C---:B------:R-:W-:Y:S02]  /*5430*/  FMUL.FTZ R38, R122.reuse, R110 ;  /* 0x0000006e7a267220 */ /* 0x040fe40000410000 */
[----:B------:R-:W-:-:S02]  /*5440*/  FMUL.FTZ R122, R122, R148 ;  /* 0x000000947a7a7220 */ /* 0x000fc40000410000 */
[C---:B------:R-:W-:Y:S01]  /*5450*/  FFMA.FTZ R117, R121.reuse, R148, -R38 ;  /* 0x0000009479757223 */ /* 0x040fe20000010826 */
[----:B------:R-:W-:Y:S01]  /*5460*/  PRMT R39, RZ, 0x7610, R44 ;  /* 0x00007610ff277816 */ /* 0x000fe2000000002c */
[----:B------:R-:W-:Y:S01]  /*5470*/  FFMA.FTZ R116, R121, R110, R122 ;  /* 0x0000006e79747223 */ /* 0x000fe2000001007a */
[--C-:B------:R-:W-:Y:S01]  /*5480*/  PRMT R102, RZ, 0x5410, R50.reuse ;  /* 0x00005410ff667816 */ /* 0x100fe20000000032 */
[----:B------:R-:W-:Y:S01]  /*5490*/  FADD.FTZ R117, R154, R117 ;  /* 0x000000759a757221 */ /* 0x000fe20000010000 */
[----:B------:R-:W-:Y:S01]  /*54a0*/  PRMT R101, RZ, 0x7610, R50 ;  /* 0x00007610ff657816 */ /* 0x000fe20000000032 */
[----:B------:R-:W-:Y:S01]  /*54b0*/  BSSY B0, `(.L_x_1991) ;  /* 0x0000033000007945 */ /* 0x000fe20003800000 */
[--C-:B------:R-:W-:Y:S02]  /*54c0*/  PRMT R50, RZ, 0x5410, R52.reuse ;  /* 0x00005410ff327816 */ /* 0x100fe40000000034 */
[----:B------:R-:W-:Y:S02]  /*54d0*/  PRMT R107, RZ, 0x7610, R52 ;  /* 0x00007610ff6b7816 */ /* 0x000fe40000000034 */
[----:B------:R-:W-:-:S02]  /*54e0*/  PRMT R113, RZ, 0x5410, R57 ;  /* 0x00005410ff717816 */ /* 0x000fc40000000039 */
[----:B------:R-:W-:Y:S01]  /*54f0*/  PRMT R114, RZ, 0x7610, R57 ;  /* 0x00007610ff727816 */ /* 0x000fe20000000039 */
[----:B------:R-:W-:Y:S01]  /*5500*/  FMUL.FTZ R124, R39, R124 ;  /* 0x0000007c277c7220 */ /* 0x000fe20000410000 */
[----:B------:R-:W-:Y:S02]  /*5510*/  PRMT R42, RZ, 0x5410, R44 ;  /* 0x00005410ff2a7816 */ /* 0x000fe4000000002c */
[--C-:B------:R-:W-:Y:S02]  /*5520*/  PRMT R61, RZ, 0x5410, R47.reuse ;  /* 0x00005410ff3d7816 */ /* 0x100fe4000000002f */
[----:B------:R-:W-:Y:S02]  /*5530*/  PRMT R96, RZ, 0x7610, R47 ;  /* 0x00007610ff607816 */ /* 0x000fe4000000002f */
[--C-:B------:R-:W-:Y:S02]  /*5540*/  PRMT R97, RZ, 0x5410, R49.reuse ;  /* 0x00005410ff617816 */ /* 0x100fe40000000031 */
[----:B------:R-:W-:-:S02]  /*5550*/  PRMT R108, RZ, 0x7610, R49 ;  /* 0x00007610ff6c7816 */ /* 0x000fc40000000031 */
[--C-:B------:R-:W-:Y:S02]  /*5560*/  PRMT R52, RZ, 0x5410, R53.reuse ;  /* 0x00005410ff347816 */ /* 0x100fe40000000035 */
[----:B------:R-:W-:Y:S02]  /*5570*/  PRMT R109, RZ, 0x7610, R53 ;  /* 0x00007610ff6d7816 */ /* 0x000fe40000000035 */
[--C-:B------:R-:W-:Y:S02]  /*5580*/  PRMT R57, RZ, 0x5410, R58.reuse ;  /* 0x00005410ff397816 */ /* 0x100fe4000000003a */
[----:B------:R-:W-:Y:S01]  /*5590*/  PRMT R115, RZ, 0x7610, R58 ;  /* 0x00007610ff737816 */ /* 0x000fe2000000003a */
[----:B------:R-:W-:Y:S01]  /*55a0*/  FADD.FTZ R116, R153, R116 ;  /* 0x0000007499747221 */ /* 0x000fe20000010000 */
[----:B------:R-:W-:Y:S01]  /*55b0*/  PRMT R44, RZ, 0x5410, R45 ;  /* 0x00005410ff2c7816 */ /* 0x000fe2000000002d */
[----:B------:R-:W-:Y:S01]  /*55c0*/  FADD.FTZ R38, R62, R41 ;  /* 0x000000293e267221 */ /* 0x000fe20000010000 */
[----:B------:R-:W-:Y:S01]  /*55d0*/  PRMT R43, RZ, 0x5410, R46 ;  /* 0x00005410ff2b7816 */ /* 0x000fe2000000002e */
[----:B------:R-:W-:Y:S01]  /*55e0*/  FMUL.FTZ R119, R105, R117 ;  /* 0x0000007569777220 */ /* 0x000fe20000410000 */
        /* <DEDUP_REMOVED lines=31> */
.L_x_1992:
[----:B------:R-:W-:Y:S05]  /*57e0*/  BSYNC B0 ;  /* 0x0000000000007941 */ /* 0x000fea0003800000 */
.L_x_1991:
[-C--:B------:R-:W-:Y:S01]  /*57f0*/  FMUL.FTZ R105, R105, R116.reuse ;  /* 0x0000007469697220 */ /* 0x080fe20000410000 */
[----:B-1----:R-:W-:Y:S01]  /*5800*/  IADD3 R100, R100, 0x1, RZ ;  /* 0x0000000164647810 */ /* 0x002fe20007ffe0ff */
[C---:B------:R-:W-:Y:S02]  /*5810*/  FFMA.FTZ R36, R106.reuse, R116, R119 ;  /* 0x000000746a247223 */ /* 0x040fe40000010077 */
[----:B------:R-:W-:Y:S01]  /*5820*/  FFMA.FTZ R37, R106, R117, -R105 ;  /* 0x000000756a257223 */ /* 0x000fe20000010869 */
[----:B------:R-:W-:Y:S01]  /*5830*/  ISETP.GE.AND P0, PT, R100, c[0x0][0x16c], PT ;  /* 0x00005b0064007a0c */ /* 0x000fe20003f06270 */
        /* <DEDUP_REMOVED lines=23> */
[----:B------:R-:W-:Y:S02]  /*59b0*/  FMUL.FTZ R109, R109, R36 ;  /* 0x000000246d6d7220 */ /* 0x000fe40000410000 */
[----:B------:R-:W-:Y:S02]  /*59c0*/  FFMA.FTZ R136, R136, R158, -R131 ;  /* 0x0000009e88887223 */ /* 0x000fe40000010883 */
[----:B------:R-:W-:Y:S02]  /*59d0*/  FADD.FTZ R160, R160, R39 ;  /* 0x00000027a0a07221 */ /* 0x000fe40000010000 */
[----:B------:R-:W-:-:S02]  /*59e0*/  FFMA.FTZ R52, R52, R37, -R109 ;  /* 0x0000002534347223 */ /* 0x000fc4000001086d */
        /* <DEDUP_REMOVED lines=25> */
[----:B------:R-:W-:Y:S02]  /*5b80*/  FADD.FTZ R134, R165, R134 ;  /* 0x00000086a5867221 */ /* 0x000fe40000010000 */
        /* <DEDUP_REMOVED lines=34> */
.L_x_1990:
        /* <DEDUP_REMOVED lines=15> */
[----:B------:R-:W-:Y:S01]  /*5ea0*/  STS.128 [R21], R24 ;  /* 0x0000001815007388 */ /* 0x000fe20000000c00 */
[----:B------:R-:W-:Y:S01]  /*5eb0*/  IADD3 R18, P2, R18, 0x800, RZ ;  /* 0x0000080012127810 */ /* 0x000fe20007f5e0ff */
[----:B------:R-:W-:Y:S01]  /*5ec0*/  IMAD.WIDE.U32 R22, R5, c[0x0][0x200], R22 ;  /* 0x0000800005167a25 */ /* 0x000fe200078e0016 */
[----:B------:R-:W-:Y:S01]  /*5ed0*/  IADD3 R12, P3, R12, 0x400, RZ ;  /* 0x000004000c0c7810 */ /* 0x000fe20007f7e0ff */
[----:B------:R0:W-:Y:S01]  /*5ee0*/  STS.128 [R21+0x10], R28 ;  /* 0x0000101c15007388 */ /* 0x0001e20000000c00 */
[----:B------:R-:W-:-:S06]  /*5ef0*/  NOP ;  /* 0x0000000000007918 */ /* 0x000fcc0000000000 */
[----:B------:R-:W1:Y:S01]  /*5f00*/  LDS.128 R32, [R8.X16] ;  /* 0x0000000008207984 */ /* 0x000e62000000cc00 */
[----:B------:R-:W-:Y:S01]  /*5f10*/  IADD3 R23, R23, R41, RZ ;  /* 0x0000002917177210 */ /* 0x000fe20007ffe0ff */
[----:B------:R-:W-:Y:S01]  /*5f20*/  IMAD R41, R3, c[0x0][0x208], RZ ;  /* 0x0000820003297a24 */ /* 0x000fe200078e02ff */
[----:B------:R-:W-:Y:S01]  /*5f30*/  IADD3 R14, P4, R14, 0x400, RZ ;  /* 0x000004000e0e7810 */ /* 0x000fe20007f9e0ff */
[----:B------:R-:W2:Y:S01]  /*5f40*/  LDS.128 R36, [R8.X16+0x200] ;  /* 0x0002000008247984 */ /* 0x000ea2000000cc00 */
[----:B------:R-:W-:Y:S01]  /*5f50*/  IADD3.X R19, RZ, R19, RZ, P1, !PT ;  /* 0x00000013ff137210 */ /* 0x000fe20000ffe4ff */
[C---:B------:R-:W-:Y:S01]  /*5f60*/  IMAD.WIDE.U32 R22, R0.reuse, c[0x0][0x208], R22 ;  /* 0x0000820000167a25 */ /* 0x040fe200078e0016 */
[----:B------:R-:W-:Y:S02]  /*5f70*/  IADD3.X R20, RZ, R20, RZ, P2, !PT ;  /* 0x00000014ff147210 */ /* 0x000fe400017fe4ff */
[----:B------:R-:W-:Y:S01]  /*5f80*/  IADD3.X R15, RZ, R15, RZ, P3, !PT ;  /* 0x0000000fff0f7210 */ /* 0x000fe20001ffe4ff */
[----:B0-----:R-:W-:Y:S01]  /*5f90*/  IMAD R21, R0, c[0x0][0x20c], R41 ;  /* 0x0000830000157a24 */ /* 0x001fe200078e0229 */
[----:B------:R-:W-:-:S02]  /*5fa0*/  LEA R24, P0, R22, c[0x0][0x258], 0x1 ;  /* 0x0000960016187a11 */ /* 0x000fc400078008ff */
[----:B------:R-:W-:Y:S02]  /*5fb0*/  IADD3.X R17, RZ, R17, RZ, P4, !PT ;  /* 0x00000011ff117210 */ /* 0x000fe400027fe4ff */
[----:B------:R-:W-:-:S04]  /*5fc0*/  IADD3 R21, R23, R21, RZ ;  /* 0x0000001517157210 */ /* 0x000fc80007ffe0ff */
[----:B------:R-:W-:Y:S02]  /*5fd0*/  LEA.HI.X R25, R22, c[0x0][0x25c], R21, 0x1, P0 ;  /* 0x0000970016197a11 */ /* 0x000fe400000f0c15 */
[----:B------:R-:W-:-:S03]  /*5fe0*/  ISETP.GE.AND P0, PT, R9, c[0x0][0x174], PT ;  /* 0x00005d0009007a0c */ /* 0x000fc60003f06270 */
[----:B------:R-:W-:-:S05]  /*5ff0*/  IMAD.WIDE R22, R13, 0x10, R24 ;  /* 0x000000100d167825 */ /* 0x000fca00078e0218 */
[----:B-1----:R0:W-:Y:S04]  /*6000*/  STG.E.128 [R22.64], R32 ;  /* 0x0000002016007986 */ /* 0x0021e8000c101d04 */
[----:B--2---:R0:W-:Y:S01]  /*6010*/  STG.E.128 [R22.64+0x200], R36 ;  /* 0x0002002416007986 */ /* 0x0041e2000c101d04 */
[----:B------:R-:W-:Y:S01]  /*6020*/  @P0 CALL.REL.NOINC `(.L_x_1994) ;  /* 0x0000001000000944 */ /* 0x000fe20003c00000 */
[----:B------:R-:W-:Y:S05]  /*6030*/  BRA `(.L_x_1995) ;  /* 0xffffa5f000007947 */ /* 0x000fea000383ffff */
.L_x_1994:
[----:B------:R-:W-:Y:S05]  /*6040*/  EXIT ;  /* 0x000000000000794d */ /* 0x000fea0003800000 */
.L_x_1996:
        /* <DEDUP_REMOVED lines=11> */
.L_x_5366:


//--------------------- .text._Z25selective_scan_fwd_kernelI32Selective_Scan_fwd_kernel_traitsILi32ELi16ELi1ELb1ELb1ELb1ELb1EN3c108BFloat16ENS1_7complexIfEEEEv13SSMParamsBase --------------------------
	.section	.text._Z25selective_scan_fwd_kernelI32Selective_Scan_fwd_kernel_traitsILi32ELi16ELi1ELb1ELb1ELb1ELb1EN3c108BFloat16ENS1_7complexIfEEEEv13SSMParamsBase,"ax",@progbits
	.sectioninfo	@"SHI_REGISTERS=168"
	.align	128
        .global         _Z25selective_scan_fwd_kernelI32Selective_Scan_fwd_kernel_traitsILi32ELi16ELi1ELb1ELb1ELb1ELb1EN3c108BFloat16ENS1_7complexIfEEEEv13SSMParamsBase
        .type           _Z25selective_scan_fwd_kernelI32Selective_Scan_fwd_kernel_traitsILi32ELi16ELi1ELb1ELb1ELb1ELb1EN3c108BFloat16ENS1_7complexIfEEEEv13SSMParamsBase,@function
        .size           _Z25selective_scan_fwd_kernelI32Selective_Scan_fwd_kernel_traitsILi32ELi16ELi1ELb1ELb1ELb1ELb1EN3c108BFloat16ENS1_7complexIfEEEEv13SSMParamsBase,(.L_x_5367 - _Z25selective_scan_fwd_kernelI32Selective_Scan_fwd_kernel_traitsILi32ELi16ELi1ELb1ELb1ELb1ELb1EN3c108BFloat16ENS1_7complexIfEEEEv13SSMParamsBase)
        .other          _Z25selective_scan_fwd_kernelI32Selective_Scan_fwd_kernel_traitsILi32ELi16ELi1ELb1ELb1ELb1ELb1EN3c108BFloat16ENS1_7complexIfEEEEv13SSMParamsBase,@"STO_CUDA_ENTRY STV_DEFAULT"
_Z25selective_scan_fwd_kernelI32Selective_Scan_fwd_kernel_traitsILi32ELi16ELi1ELb1ELb1ELb1ELb1EN3c108BFloat16ENS1_7complexIfEEEEv13SSMParamsBase:
.text._Z25selective_scan_fwd_kernelI32Selective_Scan_fwd_kernel_traitsILi32ELi16ELi1ELb1ELb1ELb1ELb1EN3c108BFloat16ENS1_7complexIfEEEEv13SSMParamsBase:
        /* <DEDUP_REMOVED lines=99> */
.L_x_2034:
        /* <DEDUP_REMOVED lines=81> */
.L_x_1998:
[----:B-12---:R-:W-:Y:S05]  /*0b40*/  BSYNC B0 ;  /* 0x0000000000007941 */ /* 0x006fea0003800000 */
.L_x_1997:
        /* <DEDUP_REMOVED lines=36> */
.L_x_2000:
[----:B------:R-:W-:Y:S05]  /*0d90*/  BSYNC B0 ;  /* 0x0000000000007941 */ /* 0x000fea0003800000 */
.L_x_1999:
        /* <DEDUP_REMOVED lines=38> */
.L_x_2002:
[----:B------:R-:W-:Y:S05]  /*1000*/  BSYNC B0 ;  /* 0x0000000000007941 */ /* 0x000fea0003800000 */
.L_x_2001:
        /* <DEDUP_REMOVED lines=36> */
.L_x_2004:
[----:B------:R-:W-:Y:S05]  /*1250*/  BSYNC B0 ;  /* 0x0000000000007941 */ /* 0x000fea0003800000 */
.L_x_2003:
        /* <DEDUP_REMOVED lines=38> */
.L_x_2006:
[----:B------:R-:W-:Y:S05]  /*14c0*/  BSYNC B0 ;  /* 0x0000000000007941 */ /* 0x000fea0003800000 */
.L_x_2005:
        /* <DEDUP_REMOVED lines=36> */
.L_x_2008:
[----:B------:R-:W-:Y:S05]  /*1710*/  BSYNC B0 ;  /* 0x0000000000007941 */ /* 0x000fea0003800000 */
.L_x_2007:
        /* <DEDUP_REMOVED lines=38> */
.L_x_2010:
[----:B------:R-:W-:Y:S05]  /*1980*/  BSYNC B0 ;  /* 0x0000000000007941 */ /* 0x000fea0003800000 */
.L_x_2009:
        /* <DEDUP_REMOVED lines=36> */
.L_x_2012:
[----:B------:R-:W-:Y:S05]  /*1bd0*/  BSYNC B0 ;  /* 0x0000000000007941 */ /* 0x000fea0003800000 */
.L_x_2011:
        /* <DEDUP_REMOVED lines=41> */
.L_x_2014:
[----:B------:R-:W-:Y:S05]  /*1e70*/  BSYNC B0 ;  /* 0x0000000000007941 */ /* 0x000fea0003800000 */
.L_x_2013:
        /* <DEDUP_REMOVED lines=41> */
.L_x_2016:
[----:B------:R-:W-:Y:S05]  /*2110*/  BSYNC B0 ;  /* 0x0000000000007941 */ /* 0x000fea0003800000 */
.L_x_2015:
        /* <DEDUP_REMOVED lines=47> */
.L_x_2018:
[----:B------:R-:W-:Y:S05]  /*2410*/  BSYNC B0 ;  /* 0x0000000000007941 */ /* 0x000fea0003800000 */
.L_x_2017:
        /* <DEDUP_REMOVED lines=33> */
.L_x_2020:
[----:B------:R-:W-:Y:S05]  /*2630*/  BSYNC B0 ;  /* 0x0000000000007941 */ /* 0x000fea0003800000 */
.L_x_2019:
        /* <DEDUP_REMOVED lines=33> */
.L_x_2022:
[----:B------:R-:W-:Y:S05]  /*2850*/  BSYNC B0 ;  /* 0x0000000000007941 */ /* 0x000fea0003800000 */
.L_x_2021:
        /* <DEDUP_REMOVED lines=33> */
.L_x_2024:
[----:B------:R-:W-:Y:S05]  /*2a70*/  BSYNC B0 ;  /* 0x0000000000007941 */ /* 0x000fea0003800000 */
.L_x_2023:
        /* <DEDUP_REMOVED lines=33> */
.L_x_2026:
[----:B------:R-:W-:Y:S05]  /*2c90*/  BSYNC B0 ;  /* 0x0000000000007941 */ /* 0x000fea0003800000 */
.L_x_2025:
        /* <DEDUP_REMOVED lines=33> */
.L_x_2028:
[----:B------:R-:W-:Y:S05]  /*2eb0*/  BSYNC B0 ;  /* 0x0000000000007941 */ /* 0x000fea0003800000 */
.L_x_2027:
        /* <DEDUP_REMOVED lines=36> */
.L_x_2032:
        /* <DEDUP_REMOVED lines=622> */
.L_x_2031:
[----:B------:R-:W-:Y:S05]  /*57e0*/  BSYNC B0 ;  /* 0x0000000000007941 */ /* 0x000fea0003800000 */
.L_x_2030:
        /* <DEDUP_REMOVED lines=92> */
.L_x_2029:
        /* <DEDUP_REMOVED lines=20> */
[----:B------:R-:W-:Y:S01]  /*5ef0*/  IADD3 R33, R33, R45, RZ ;  /* 0x0000002d21217210 */ /* 0x000fe20007ffe0ff */
[----:B------:R-:W-:Y:S02]  /*5f00*/  IMAD.WIDE.U32 R34, R5, c[0x0][0x1f0], R22 ;  /* 0x00007c0005227a25 */ /* 0x000fe400078e0016 */
[----:B------:R-:W3:Y:S02]  /*5f10*/  LDS.128 R24, [R8.X16+0x200] ;  /* 0x0002000008187984 */ /* 0x000ee4000000cc00 */
[----:B0-----:R-:W-:Y:S01]  /*5f20*/  IMAD R37, R3, c[0x0][0x208], RZ ;  /* 0x0000820003257a24 */ /* 0x001fe200078e02ff */
[----:B------:R-:W-:Y:S01]  /*5f30*/  IADD3 R35, R35, R47, RZ ;  /* 0x0000002f23237210 */ /* 0x000fe20007ffe0ff */
[----:B------:R-:W-:-:S04]  /*5f40*/  IMAD.WIDE.U32 R32, R0, c[0x0][0x208], R32 ;  /* 0x0000820000207a25 */ /* 0x000fc800078e0020 */
[----:B------:R-:W-:Y:S01]  /*5f50*/  IMAD R37, R0, c[0x0][0x20c], R37 ;  /* 0x0000830000257a24 */ /* 0x000fe200078e0225 */
[----:B-1----:R-:W-:Y:S01]  /*5f60*/  LEA R40, P0, R32, c[0x0][0x258], 0x1 ;  /* 0x0000960020287a11 */ /* 0x002fe200078008ff */
        /* <DEDUP_REMOVED lines=20> */
[----:B------:R-:W-:Y:S02]  /*60b0*/  IADD3 R14, P4, R14, 0x400, RZ ;  /* 0x000004000e0e7810 */ /* 0x000fe40007f9e0ff */
[----:B------:R-:W-:Y:S02]  /*60c0*/  IADD3.X R19, RZ, R19, RZ, P1, !PT ;  /* 0x00000013ff137210 */ /* 0x000fe40000ffe4ff */
[----:B------:R-:W-:-:S02]  /*60d0*/  IADD3.X R20, RZ, R20, RZ, P2, !PT ;  /* 0x00000014ff147210 */ /* 0x000fc400017fe4ff */
        /* <DEDUP_REMOVED lines=90> */
[----:B------:R2:W3:Y:S01]  /*6680*/  MUFU.RCP R48, R24 ;  /* 0x0000001800307308 */ /* 0x0004e20000001000 */
[----:B0-----:R-:W-:-:S04]  /*6690*/  FMUL.FTZ R33, R33, R34 ;  /* 0x0000002221217220 */ /* 0x001fc80000410000 */
[----:B------:R-:W-:-:S03]  /*66a0*/  FMUL.FTZ R33, R33, R70 ;  /* 0x0000004621217220 */ /* 0x000fc60000410000 */
[----:B------:R-:W0:Y:S01]  /*66b0*/  MUFU.RCP R47, R47 ;  /* 0x0000002f002f7308 */ /* 0x000e220000001000 */
[----:B--2---:R-:W-:Y:S02]  /*66c0*/  FMUL.FTZ R24, R37, R32 ;  /* 0x0000002025187220 */ /* 0x004fe40000410000 */
[----:B-1----:R-:W-:Y:S01]  /*66d0*/  FMUL.FTZ R43, R43, R44 ;  /* 0x0000002c2b2b7220 */ /* 0x002fe20000410000 */
[----:B------:R-:W-:Y:S01]  /*66e0*/  F2FP.BF16.PACK_AB R44, R36, R25 ;  /* 0x00000019242c723e */ /* 0x000fe200000010ff */
[----:B------:R-:W-:Y:S02]  /*66f0*/  FMUL.FTZ R24, R24, R69 ;  /* 0x0000004518187220 */ /* 0x000fe40000410000 */
[----:B------:R-:W-:Y:S01]  /*6700*/  FMUL.FTZ R43, R43, R74 ;  /* 0x0000004a2b2b7220 */ /* 0x000fe20000410000 */
[----:B------:R1:W2:Y:S01]  /*6710*/  MUFU.RCP R58, R26 ;  /* 0x0000001a003a7308 */ /* 0x0002a20000001000 */
[----:B---3--:R-:W-:Y:S01]  /*6720*/  FMUL.FTZ R28, R45, R48 ;  /* 0x000000302d1c7220 */ /* 0x008fe20000410000 */
[----:B------:R-:W-:Y:S01]  /*6730*/  F2FP.BF16.PACK_AB R45, R24, R27 ;  /* 0x0000001b182d723e */ /* 0x000fe200000010ff */
[----:B------:R-:W-:-:S02]  /*6740*/  IMAD R36, R6, c[0x0][0x210], RZ ;  /* 0x0000840006247a24 */ /* 0x000fc400078e02ff */
        /* <DEDUP_REMOVED lines=11> */
[----:B------:R-:W-:Y:S02]  /*6800*/  BAR.SYNC.DEFER_BLOCKING 0x0 ;  /* 0x0000000000007b1d */ /* 0x000fe40000010000 */
[----:B------:R-:W-:-:S02]  /*6810*/  FMUL.FTZ R30, R30, R77 ;  /* 0x0000004d1e1e7220 */ /* 0x000fc40000410000 */
[----:B---3--:R-:W-:Y:S02]  /*6820*/  FMUL.FTZ R35, R50, R51 ;  /* 0x0000003332237220 */ /* 0x008fe40000410000 */
[----:B------:R-:W1:Y:S01]  /*6830*/  MUFU.RCP R55, R55 ;  /* 0x0000003700377308 */ /* 0x000e620000001000 */
[----:B------:R-:W-:Y:S01]  /*6840*/  F2FP.BF16.PACK_AB R25, R30, R31 ;  /* 0x0000001f1e19723e */ /* 0x000fe200000010ff */
[----:B------:R-:W-:Y:S02]  /*6850*/  FMUL.FTZ R35, R35, R78 ;  /* 0x0000004e23237220 */ /* 0x000fe40000410000 */
[----:B0-----:R-:W-:-:S04]  /*6860*/  FMUL.FTZ R52, R52, R53 ;  /* 0x0000003534347220 */ /* 0x001fc80000410000 */
[----:B------:R-:W0:Y:S01]  /*6870*/  MUFU.RCP R57, R57 ;  /* 0x0000003900397308 */ /* 0x000e220000001000 */
[----:B------:R-:W-:Y:S02]  /*6880*/  FMUL.FTZ R52, R52, R79 ;  /* 0x0000004f34347220 */ /* 0x000fe40000410000 */
[----:B-1----:R-:W-:-:S03]  /*6890*/  FMUL.FTZ R37, R54, R55 ;  /* 0x0000003736257220 */ /* 0x002fc60000410000 */
[----:B------:R-:W-:Y:S01]  /*68a0*/  F2FP.BF16.PACK_AB R26, R52, R35 ;  /* 0x00000023341a723e */ /* 0x000fe200000010ff */
[----:B------:R-:W-:Y:S01]  /*68b0*/  STS.128 [R21], R44 ;  /* 0x0000002c15007388 */ /* 0x000fe20000000c00 */
[----:B------:R-:W-:Y:S02]  /*68c0*/  FMUL.FTZ R37, R37, R80 ;  /* 0x0000005025257220 */ /* 0x000fe40000410000 */
[----:B0-----:R-:W-:-:S04]  /*68d0*/  FMUL.FTZ R56, R56, R57 ;  /* 0x0000003938387220 */ /* 0x001fc80000410000 */
[----:B------:R-:W-:-:S05]  /*68e0*/  FMUL.FTZ R56, R56, R81 ;  /* 0x0000005138387220 */ /* 0x000fca0000410000 */
[----:B------:R-:W-:Y:S01]  /*68f0*/  F2FP.BF16.PACK_AB R27, R56, R37 ;  /* 0x00000025381b723e */ /* 0x000fe200000010ff */
[----:B------:R-:W-:-:S04]  /*6900*/  IMAD R37, R5, c[0x0][0x214], R36 ;  /* 0x0000850005257a24 */ /* 0x000fc800078e0224 */
[----:B------:R0:W-:Y:S01]  /*6910*/  STS.128 [R21+0x10], R24 ;  /* 0x0000101815007388 */ /* 0x0001e20000000c00 */
[----:B------:R-:W-:-:S06]  /*6920*/  NOP ;  /* 0x0000000000007918 */ /* 0x000fcc0000000000 */
[----:B------:R-:W1:Y:S01]  /*6930*/  LDS.128 R28, [R8.X16] ;  /* 0x00000000081c7984 */ /* 0x000e62000000cc00 */
[----:B------:R-:W-:Y:S01]  /*6940*/  IADD3 R23, R23, R37, RZ ;  /* 0x0000002517177210 */ /* 0x000fe20007ffe0ff */
[----:B------:R-:W-:Y:S02]  /*6950*/  IMAD R37, R3, c[0x0][0x218], RZ ;  /* 0x0000860003257a24 */ /* 0x000fe400078e02ff */
[----:B------:R-:W2:Y:S02]  /*6960*/  LDS.128 R32, [R8.X16+0x200] ;  /* 0x0002000008207984 */ /* 0x000ea4000000cc00 */
[C---:B------:R-:W-:Y:S02]  /*6970*/  IMAD R37, R0.reuse, c[0x0][0x21c], R37 ;  /* 0x0000870000257a24 */ /* 0x040fe400078e0225 */
[----:B------:R-:W-:-:S05]  /*6980*/  IMAD.WIDE.U32 R22, R0, c[0x0][0x218], R22 ;  /* 0x0000860000167a25 */ /* 0x000fca00078e0016 */
[----:B0-----:R-:W-:Y:S02]  /*6990*/  IADD3 R21, R23, R37, RZ ;  /* 0x0000002517157210 */ /* 0x001fe40007ffe0ff */
        /* <DEDUP_REMOVED lines=8> */
.L_x_2033:
[----:B------:R-:W-:Y:S05]  /*6a20*/  EXIT ;  /* 0x000000000000794d */ /* 0x000fea0003800000 */
.L_x_2035:
        /* <DEDUP_REMOVED lines=13> */
.L_x_5367:


//--------------------- .text._Z25selective_scan_fwd_kernelI32Selective_Scan_fwd_kernel_traitsILi32ELi8ELi1ELb0ELb0ELb0ELb0EN3c108BFloat16ENS1_7complexIfEEEEv13SSMParamsBase --------------------------
	.section	.text._Z25selective_scan_fwd_kernelI32Selective_Scan_fwd_kernel_traitsILi32ELi8ELi1ELb0ELb0ELb0ELb0EN3c108BFloat16ENS1_7complexIfEEEEv13SSMParamsBase,"ax",@progbits
	.sectioninfo	@"SHI_REGISTERS=117"
	.align	128
        .global         _Z25selective_scan_fwd_kernelI32Selective_Scan_fwd_kernel_traitsILi32ELi8ELi1ELb0ELb0ELb0ELb0EN3c108BFloat16ENS1_7complexIfEEEEv13SSMParamsBase
        .type           _Z25selective_scan_fwd_kernelI32Selective_Scan_fwd_kernel_traitsILi32ELi8ELi1ELb0ELb0ELb0ELb0EN3c108BFloat16ENS1_7complexIfEEEEv13SSMParamsBase,@function
        .size           _Z25selective_scan_fwd_kernelI32Selective_Scan_fwd_kernel_traitsILi32ELi8ELi1ELb0ELb0ELb0ELb0EN3c108BFloat16ENS1_7complexIfEEEEv13SSMParamsBase,(.L_x_5368 - _Z25selective_scan_fwd_kernelI32Selective_Scan_fwd_kernel_traitsILi32ELi8ELi1ELb0ELb0ELb0ELb0EN3c108BFloat16ENS1_7complexIfEEEEv13SSMParamsBase)
        .other          _Z25selective_scan_fwd_kernelI32Selective_Scan_fwd_kernel_traitsILi32ELi8ELi1ELb0ELb0ELb0ELb0EN3c108BFloat16ENS1_7complexIfEEEEv13SSMParamsBase,@"STO_CUDA_ENTRY STV_DEFAULT"
_Z25selective_scan_fwd_kernelI32Selective_Scan_fwd_kernel_traitsILi32ELi8ELi1ELb0ELb0ELb0ELb0EN3c108BFloat16ENS1_7complexIfEEEEv13SSMParamsBase:
.text._Z25selective_scan_fwd_kernelI32Selective_Scan_fwd_kernel_traitsILi32ELi8ELi1ELb0ELb0ELb0ELb0EN3c108BFloat16ENS1_7complexIfEEEEv13SSMParamsBase:
[----:B------:R-:W-:Y:S02]  /*0000*/  MOV R1, c[0x0][0x28] ;  /* 0x00000a0000017a02 */ /* 0x000fe40000000f00 */
[----:B------:R-:W0:Y:S01]  /*0010*/  S2UR UR4, SR_CTAID.Y ;  /* 0x00000000000479c3 */ /* 0x000e220000002600 */
[----:B------:R-:W-:Y:S01]  /*0020*/  ISETP.NE.U32.AND P1, PT, RZ, c[0x0][0x250], PT ;  /* 0x00009400ff007a0c */ /* 0x000fe20003f25070 */
[----:B------:R-:W-:Y:S01]  /*0030*/  ULDC.64 UR6, c[0x0][0x118] ;  /* 0x0000460000067ab9 */ /* 0x000fe20000000a00 */
[----:B------:R-:W-:Y:S01]  /*0040*/  MOV R34, RZ ;  /* 0x000000ff00227202 */ /* 0x000fe20000000f00 */
[----:B------:R-:W-:Y:S01]  /*0050*/  HFMA2.MMA R33, -RZ, RZ, 0, 0 ;  /* 0x00000000ff217435 */ /* 0x000fe200000001ff */
[----:B------:R-:W-:Y:S02]  /*0060*/  ISETP.NE.AND.EX P1, PT, RZ, c[0x0][0x254], PT, P1 ;  /* 0x00009500ff007a0c */ /* 0x000fe40003f25310 */
[----:B------:R-:W-:-:S04]  /*0070*/  ISETP.NE.U32.AND P0, PT, RZ, c[0x0][0x238], PT ;  /* 0x00008e00ff007a0c */ /* 0x000fc80003f05070 */
[----:B------:R-:W-:Y:S02]  /*0080*/  ISETP.NE.AND.EX P0, PT, RZ, c[0x0][0x23c], PT, P0 ;  /* 0x00008f00ff007a0c */ /* 0x000fe40003f05300 */
[----:B0-----:R-:W-:-:S04]  /*0090*/  MOV R31, UR4 ;  /* 0x00000004001f7c02 */ /* 0x001fc80008000f00 */
        /* <DEDUP_REMOVED lines=10> */
[----:B0-----:R-:W0:Y:S01]  /*0140*/  S2R R36, SR_CTAID.X ;  /* 0x0000000000247919 */ /* 0x001e220000002500 */
[C---:B------:R-:W-:Y:S01]  /*0150*/  IMAD R0, R32.reuse, c[0x0][0x1d8], RZ ;  /* 0x0000760020007a24 */ /* 0x040fe200078e02ff */
[----:B------:R-:W-:Y:S01]  /*0160*/  MOV R40, RZ ;  /* 0x000000ff00287202 */ /* 0x000fe20000000f00 */
[----:B------:R-:W-:Y:S01]  /*0170*/  IMAD R6, R32, c[0x0][0x1e8], RZ ;  /* 0x00007a0020067a24 */ /* 0x000fe200078e02ff */
[----:B------:R-:W1:Y:S01]  /*0180*/  S2R R80, SR_TID.X ;  /* 0x0000000000507919 */ /* 0x000e620000002100 */
[----:B------:R-:W-:-:S03]  /*0190*/  IMAD.WIDE.U32 R2, R31, c[0x0][0x1d8], RZ ;  /* 0x000076001f027a25 */ /* 0x000fc600078e00ff */
[----:B------:R-:W2:Y:S01]  /*01a0*/  S2R R39, SR_LANEID ;  /* 0x0000000000277919 */ /* 0x000ea20000000000 */
[----:B------:R-:W-:-:S04]  /*01b0*/  IMAD.WIDE.U32 R4, R31, c[0x0][0x1e8], RZ ;  /* 0x00007a001f047a25 */ /* 0x000fc800078e00ff */
[C---:B------:R-:W-:Y:S02]  /*01c0*/  IMAD R7, R31.reuse, c[0x0][0x1dc], R0 ;  /* 0x000077001f077a24 */ /* 0x040fe400078e0200 */
[----:B------:R-:W-:-:S03]  /*01d0*/  IMAD R9, R31, c[0x0][0x1ec], R6 ;  /* 0x00007b001f097a24 */ /* 0x000fc600078e0206 */
[----:B------:R-:W-:Y:S02]  /*01e0*/  IADD3 R3, R3, R7, RZ ;  /* 0x0000000703037210 */ /* 0x000fe40007ffe0ff */
[----:B------:R-:W-:Y:S02]  /*01f0*/  IADD3 R5, R5, R9, RZ ;  /* 0x0000000905057210 */ /* 0x000fe40007ffe0ff */
[----:B0-----:R-:W-:Y:S01]  /*0200*/  SHF.R.S32.HI R104, RZ, 0x1f, R36 ;  /* 0x0000001fff687819 */ /* 0x001fe20000011424 */
[----:B------:R-:W-:Y:S01]  /*0210*/  IMAD.WIDE.U32 R2, R36, c[0x0][0x1d0], R2 ;  /* 0x0000740024027a25 */ /* 0x000fe200078e0002 */
[----:B-1----:R-:W-:-:S03]  /*0220*/  LOP3.LUT R35, R80, 0x1f, RZ, 0xc0, !PT ;  /* 0x0000001f50237812 */ /* 0x002fc600078ec0ff */
[----:B------:R-:W-:Y:S01]  /*0230*/  IMAD R7, R104, c[0x0][0x1d0], RZ ;  /* 0x0000740068077a24 */ /* 0x000fe200078e02ff */
[----:B------:R-:W-:Y:S01]  /*0240*/  SHF.L.U32 R0, R80, 0x3, RZ ;  /* 0x0000000350007819 */ /* 0x000fe200000006ff */
[----:B------:R-:W-:Y:S02]  /*0250*/  IMAD R9, R104, c[0x0][0x1e0], RZ ;  /* 0x0000780068097a24 */ /* 0x000fe400078e02ff */
[----:B------:R-:W-:Y:S01]  /*0260*/  IMAD.WIDE.U32 R4, R36, c[0x0][0x1e0], R4 ;  /* 0x0000780024047a25 */ /* 0x000fe200078e0004 */
[----:B------:R-:W-:Y:S02]  /*0270*/  LOP3.LUT R37, R35, 0xffffff00, R0, 0xf8, !PT ;  /* 0xffffff0023257812 */ /* 0x000fe400078ef800 */
[----:B------:R-:W-:Y:S01]  /*0280*/  IADD3 R41, R0, 0x1, RZ ;  /* 0x0000000100297810 */ /* 0x000fe20007ffe0ff */
[C---:B------:R-:W-:Y:S01]  /*0290*/  IMAD R7, R36.reuse, c[0x0][0x1d4], R7 ;  /* 0x0000750024077a24 */ /* 0x040fe200078e0207 */
[----:B------:R-:W-:Y:S01]  /*02a0*/  SHF.R.S32.HI R38, RZ, 0x1f, R37 ;  /* 0x0000001fff267819 */ /* 0x000fe20000011425 */
[----:B------:R-:W-:Y:S01]  /*02b0*/  IMAD R9, R36, c[0x0][0x1e4], R9 ;  /* 0x0000790024097a24 */ /* 0x000fe200078e0209 */
[----:B------:R-:W-:-:S02]  /*02c0*/  IADD3 R17, P0, R37, R2, RZ ;  /* 0x0000000225117210 */ /* 0x000fc40007f1e0ff */
[----:B------:R-:W-:Y:S02]  /*02d0*/  IADD3 R23, P1, R37, R4, RZ ;  /* 0x0000000425177210 */ /* 0x000fe40007f3e0ff */
[C---:B------:R-:W-:Y:S02]  /*02e0*/  IADD3.X R2, R38.reuse, R3, R7, P0, !PT ;  /* 0x0000000326027210 */ /* 0x040fe400007fe407 */
[----:B------:R-:W-:Y:S02]  /*02f0*/  IADD3.X R4, R38, R5, R9, P1, !PT ;  /* 0x0000000526047210 */ /* 0x000fe40000ffe409 */
[----:B------:R-:W-:Y:S02]  /*0300*/  LEA R16, P0, R17, c[0x0][0x240], 0x1 ;  /* 0x0000900011107a11 */ /* 0x000fe400078008ff */
[----:B------:R-:W-:Y:S02]  /*0310*/  LEA R20, P1, R23, c[0x0][0x248], 0x1 ;  /* 0x0000920017147a11 */ /* 0x000fe400078208ff */
[----:B------:R-:W-:-:S02]  /*0320*/  LEA.HI.X R17, R17, c[0x0][0x244], R2, 0x1, P0 ;  /* 0x0000910011117a11 */ /* 0x000fc400000f0c02 */
[----:B------:R-:W-:Y:S02]  /*0330*/  LEA.HI.X R23, R23, c[0x0][0x24c], R4, 0x1, P1 ;  /* 0x0000930017177a11 */ /* 0x000fe400008f0c04 */
[C---:B------:R-:W-:Y:S02]  /*0340*/  IADD3 R42, R0.reuse, 0x2, RZ ;  /* 0x00000002002a7810 */ /* 0x040fe40007ffe0ff */
[C---:B------:R-:W-:Y:S02]  /*0350*/  IADD3 R43, R0.reuse, 0x3, RZ ;  /* 0x00000003002b7810 */ /* 0x040fe40007ffe0ff */
[C---:B------:R-:W-:Y:S02]  /*0360*/  IADD3 R44, R0.reuse, 0x4, RZ ;  /* 0x00000004002c7810 */ /* 0x040fe40007ffe0ff */
[C---:B------:R-:W-:Y:S02]  /*0370*/  IADD3 R45, R0.reuse, 0x5, RZ ;  /* 0x00000005002d7810 */ /* 0x040fe40007ffe0ff */
[----:B------:R-:W-:-:S02]  /*0380*/  IADD3 R46, R0, 0x6, RZ ;  /* 0x00000006002e7810 */ /* 0x000fc40007ffe0ff */
[----:B------:R-:W-:Y:S02]  /*0390*/  IADD3 R47, R0, 0x7, RZ ;  /* 0x00000007002f7810 */ /* 0x000fe40007ffe0ff */
[----:B--2---:R-:W-:Y:S02]  /*03a0*/  LOP3.LUT R48, R37, 0x60, RZ, 0xfc, !PT ;  /* 0x0000006025307812 */ /* 0x004fe400078efcff */
.L_x_2057:
[----:B------:R-:W-:Y:S01]  /*03b0*/  BAR.SYNC.DEFER_BLOCKING 0x0 ;  /* 0x0000000000007b1d */ /* 0x000fe20000010000 */
[----:B------:R-:W-:Y:S02]  /*03c0*/  MOV R3, 0xffffff00 ;  /* 0xffffff0000037802 */ /* 0x000fe40000000f00 */
[C---:B------:R-:W-:Y:S02]  /*03d0*/  LOP3.LUT R9, R37.reuse, 0x20, RZ, 0xfc, !PT ;  /* 0x0000002025097812 */ /* 0x040fe400078efcff */
[----:B------:R-:W-:Y:S01]  /*03e0*/  LOP3.LUT R11, R37, 0x40, RZ, 0xfc, !PT ;  /* 0x00000040250b7812 */ /* 0x000fe200078efcff */
[----:B------:R-:W-:Y:S01]  /*03f0*/  IMAD R82, R40, R3, c[0x0][0x168] ;  /* 0x00005a0028527624 */ /* 0x000fe200078e0203 */
[----:B------:R-:W-:Y:S02]  /*0400*/  PRMT R0, RZ, 0x7610, R0 ;  /* 0x00007610ff007816 */ /* 0x000fe40000000000 */
[----:B------:R-:W-:-:S02]  /*0410*/  PRMT R2, RZ, 0x7610, R2 ;  /* 0x00007610ff027816 */ /* 0x000fc40000000002 */
[-C--:B------:R-:W-:Y:S02]  /*0420*/  ISETP.GE.AND P0, PT, R37, R82.reuse, PT ;  /* 0x000000522500720c */ /* 0x080fe40003f06270 */
[-C--:B------:R-:W-:Y:S02]  /*0430*/  ISETP.GE.AND P1, PT, R9, R82.reuse, PT ;  /* 0x000000520900720c */ /* 0x080fe40003f26270 */
[-C--:B------:R-:W-:Y:S02]  /*0440*/  ISETP.GE.AND P2, PT, R11, R82.reuse, PT ;  /* 0x000000520b00720c */ /* 0x080fe40003f46270 */
[----:B------:R-:W-:Y:S02]  /*0450*/  ISETP.GE.AND P3, PT, R48, R82, PT ;  /* 0x000000523000720c */ /* 0x000fe40003f66270 */
[----:B------:R-:W-:Y:S02]  /*0460*/  PRMT R3, RZ, 0x7610, R3 ;  /* 0x00007610ff037816 */ /* 0x000fe40000000003 */
[----:B0-----:R-:W-:-:S02]  /*0470*/  PRMT R4, RZ, 0x7610, R4 ;  /* 0x00007610ff047816 */ /* 0x001fc40000000004 */
[C---:B------:R-:W-:Y:S01]  /*0480*/  LOP3.LUT R13, R37.reuse, 0x80, RZ, 0xfc, !PT ;  /* 0x00000080250d7812 */ /* 0x040fe200078efcff */
[----:B------:R-:W2:Y:S01]  /*0490*/  @!P0 LDG.E.U16 R0, [R16.64] ;  /* 0x0000000610008981 */ /* 0x000ea2000c1e1500 */
[C---:B------:R-:W-:Y:S02]  /*04a0*/  LOP3.LUT R15, R37.reuse, 0xa0, RZ, 0xfc, !PT ;  /* 0x000000a0250f7812 */ /* 0x040fe400078efcff */
[C---:B------:R-:W-:Y:S01]  /*04b0*/  LOP3.LUT R19, R37.reuse, 0xc0, RZ, 0xfc, !PT ;  /* 0x000000c025137812 */ /* 0x040fe200078efcff */
[----:B------:R-:W3:Y:S01]  /*04c0*/  @!P1 LDG.E.U16 R2, [R16.64+0x40] ;  /* 0x0000400610029981 */ /* 0x000ee2000c1e1500 */
[----:B------:R-:W-:Y:S02]  /*04d0*/  LOP3.LUT R21, R37, 0xe0, RZ, 0xfc, !PT ;  /* 0x000000e025157812 */ /* 0x000fe400078efcff */
[-C--:B------:R-:W-:Y:S01]  /*04e0*/  ISETP.GE.AND P0, PT, R13, R82.reuse, PT ;  /* 0x000000520d00720c */ /* 0x080fe20003f06270 */
[----:B------:R-:W4:Y:S01]  /*04f0*/  @!P2 LDG.E.U16 R3, [R16.64+0x80] ;  /* 0x000080061003a981 */ /* 0x000f22000c1e1500 */
[----:B------:R-:W-:-:S02]  /*0500*/  ISETP.GE.AND P1, PT, R15, R82, PT ;  /* 0x000000520f00720c */ /* 0x000fc40003f26270 */
[-C--:B------:R-:W-:Y:S01]  /*0510*/  ISETP.GE.AND P2, PT, R19, R82.reuse, PT ;  /* 0x000000521300720c */ /* 0x080fe20003f46270 */
[----:B------:R-:W4:Y:S01]  /*0520*/  @!P3 LDG.E.U16 R4, [R16.64+0xc0] ;  /* 0x0000c0061004b981 */ /* 0x000f22000c1e1500 */
[----:B------:R-:W-:Y:S02]  /*0530*/  ISETP.GE.AND P3, PT, R21, R82, PT ;  /* 0x000000521500720c */ /* 0x000fe40003f66270 */
[----:B------:R-:W-:Y:S02]  /*0540*/  PRMT R5, RZ, 0x7610, R5 ;  /* 0x00007610ff057816 */ /* 0x000fe40000000005 */
[----:B------:R-:W-:Y:S02]  /*0550*/  PRMT R6, RZ, 0x7610, R6 ;  /* 0x00007610ff067816 */ /* 0x000fe40000000006 */
[----:B------:R-:W-:Y:S02]  /*0560*/  PRMT R7, RZ, 0x7610, R7 ;  /* 0x00007610ff077816 */ /* 0x000fe40000000007 */
[----:B------:R-:W-:Y:S01]  /*0570*/  PRMT R8, RZ, 0x7610, R8 ;  /* 0x00007610ff087816 */ /* 0x000fe20000000008 */
[----:B------:R-:W4:Y:S04]  /*0580*/  @!P0 LDG.E.U16 R5, [R16.64+0x100] ;  /* 0x0001000610058981 */ /* 0x000f28000c1e1500 */
[----:B------:R-:W4:Y:S04]  /*0590*/  @!P1 LDG.E.U16 R6, [R16.64+0x140] ;  /* 0x0001400610069981 */ /* 0x000f28000c1e1500 */
[----:B------:R-:W4:Y:S04]  /*05a0*/  @!P2 LDG.E.U16 R7, [R16.64+0x180] ;  /* 0x000180061007a981 */ /* 0x000f28000c1e1500 */
[----:B------:R-:W4:Y:S01]  /*05b0*/  @!P3 LDG.E.U16 R8, [R16.64+0x1c0] ;  /* 0x0001c0061008b981 */ /* 0x000f22000c1e1500 */
[----:B------:R-:W-:-:S02]  /*05c0*/  IADD3 R10, R39, 0x20, RZ ;  /* 0x00000020270a7810 */ /* 0x000fc40007ffe0ff */
[C---:B------:R-:W-:Y:S02]  /*05d0*/  IADD3 R12, R39.reuse, 0x40, RZ ;  /* 0x00000040270c7810 */ /* 0x040fe40007ffe0ff */
[----:B------:R-:W-:Y:S02]  /*05e0*/  IADD3 R14, R39, 0x60, RZ ;  /* 0x00000060270e7810 */ /* 0x000fe40007ffe0ff */
[----:B------:R-:W-:Y:S02]  /*05f0*/  ISETP.GE.AND P6, PT, R9, R82, PT ;  /* 0x000000520900720c */ /* 0x000fe40003fc6270 */
[-C--:B------:R-:W-:Y:S02]  /*0600*/  LEA.HI.SX32 R9, R39, R39.reuse, 0x1b ;  /* 0x0000002727097211 */ /* 0x080fe400078fdaff */
[-C--:B------:R-:W-:Y:S02]  /*0610*/  LEA.HI.SX32 R10, R10, R39.reuse, 0x1b ;  /* 0x000000270a0a7211 */ /* 0x080fe400078fdaff */
[----:B------:R-:W-:-:S02]  /*0620*/  LEA.HI.SX32 R12, R12, R39, 0x1b ;  /* 0x000000270c0c7211 */ /* 0x000fc400078fdaff */
[----:B------:R-:W-:Y:S02]  /*0630*/  LEA.HI.SX32 R14, R14, R39, 0x1b ;  /* 0x000000270e0e7211 */ /* 0x000fe400078fdaff */
[----:B------:R-:W-:Y:S02]  /*0640*/  SHF.L.U32 R9, R9, 0x1, RZ ;  /* 0x0000000109097819 */ /* 0x000fe400000006ff */
[----:B------:R-:W-:Y:S02]  /*0650*/  SHF.L.U32 R49, R10, 0x1, RZ ;  /* 0x000000010a317819 */ /* 0x000fe400000006ff */
[----:B------:R-:W-:Y:S02]  /*0660*/  SHF.L.U32 R50, R12, 0x1, RZ ;  /* 0x000000010c327819 */ /* 0x000fe400000006ff */
[----:B------:R-:W-:Y:S02]  /*0670*/  IADD3 R10, R39, 0x80, RZ ;  /* 0x00000080270a7810 */ /* 0x000fe40007ffe0ff */
[----:B------:R-:W-:-:S02]  /*0680*/  SHF.L.U32 R51, R14, 0x1, RZ ;  /* 0x000000010e337819 */ /* 0x000fc400000006ff */
[C---:B------:R-:W-:Y:S02]  /*0690*/  IADD3 R12, R39.reuse, 0xa0, RZ ;  /* 0x000000a0270c7810 */ /* 0x040fe40007ffe0ff */
[C---:B------:R-:W-:Y:S02]  /*06a0*/  IADD3 R14, R39.reuse, 0xc0, RZ ;  /* 0x000000c0270e7810 */ /* 0x040fe40007ffe0ff */
[----:B------:R-:W-:Y:S02]  /*06b0*/  IADD3 R18, R39, 0xe0, RZ ;  /* 0x000000e027127810 */ /* 0x000fe40007ffe0ff */
[-C--:B------:R-:W-:Y:S02]  /*06c0*/  LEA.HI.SX32 R10, R10, R39.reuse, 0x1b ;  /* 0x000000270a0a7211 */ /* 0x080fe400078fdaff */
[-C--:B------:R-:W-:Y:S02]  /*06d0*/  LEA.HI.SX32 R12, R12, R39.reuse, 0x1b ;  /* 0x000000270c0c7211 */ /* 0x080fe400078fdaff */
[----:B------:R-:W-:-:S02]  /*06e0*/  LEA.HI.SX32 R14, R14, R39, 0x1b ;  /* 0x000000270e0e7211 */ /* 0x000fc400078fdaff */
[----:B------:R-:W-:Y:S02]  /*06f0*/  LEA.HI.SX32 R18, R18, R39, 0x1b ;  /* 0x0000002712127211 */ /* 0x000fe400078fdaff */
[----:B------:R-:W-:Y:S02]  /*0700*/  SHF.L.U32 R52, R10, 0x1, RZ ;  /* 0x000000010a347819 */ /* 0x000fe400000006ff */
[----:B------:R-:W-:Y:S02]  /*0710*/  SHF.L.U32 R53, R12, 0x1, RZ ;  /* 0x000000010c357819 */ /* 0x000fe400000006ff */
[----:B------:R-:W-:Y:S02]  /*0720*/  SHF.L.U32 R54, R14, 0x1, RZ ;  /* 0x000000010e367819 */ /* 0x000fe400000006ff */
[----:B------:R-:W-:Y:S02]  /*0730*/  SHF.L.U32 R55, R18, 0x1, RZ ;  /* 0x0000000112377819 */ /* 0x000fe400000006ff */
[----:B------:R-:W-:-:S02]  /*0740*/  ISETP.GE.AND P5, PT, R37, R82, PT ;  /* 0x000000522500720c */ /* 0x000fc40003fa6270 */
[-C--:B------:R-:W-:Y:S02]  /*0750*/  ISETP.GE.AND P4, PT, R11, R82.reuse, PT ;  /* 0x000000520b00720c */ /* 0x080fe40003f86270 */
[-C--:B------:R-:W-:Y:S02]  /*0760*/  ISETP.GE.AND P3, PT, R48, R82.reuse, PT ;  /* 0x000000523000720c */ /* 0x080fe40003f66270 */
[-C--:B------:R-:W-:Y:S02]  /*0770*/  ISETP.GE.AND P2, PT, R13, R82.reuse, PT ;  /* 0x000000520d00720c */ /* 0x080fe40003f46270 */
[-C--:B------:R-:W-:Y:S02]  /*0780*/  ISETP.GE.AND P1, PT, R15, R82.reuse, PT ;  /* 0x000000520f00720c */ /* 0x080fe40003f26270 */
[----:B------:R-:W-:Y:S02]  /*0790*/  ISETP.GE.AND P0, PT, R19, R82, PT ;  /* 0x000000521300720c */ /* 0x000fe40003f06270 */
[----:B------:R-:W-:-:S02]  /*07a0*/  PRMT R11, RZ, 0x7610, R11 ;  /* 0x00007610ff0b7816 */ /* 0x000fc4000000000b */
[----:B------:R-:W-:Y:S01]  /*07b0*/  PRMT R10, RZ, 0x7610, R10 ;  /* 0x00007610ff0a7816 */ /* 0x000fe2000000000a */
[----:B--2---:R0:W-:Y:S04]  /*07c0*/  STS.U16 [R9], R0 ;  /* 0x0000000009007388 */ /* 0x0041e80000000400 */
[----:B---3--:R-:W-:Y:S01]  /*07d0*/  STS.U16 [R49+0x40], R2 ;  /* 0x0000400231007388 */ /* 0x008fe20000000400 */
[----:B0-----:R-:W-:-:S03]  /*07e0*/  SHF.L.U32 R0, R39, 0x3, RZ ;  /* 0x0000000327007819 */ /* 0x001fc600000006ff */
[----:B----4-:R-:W-:Y:S01]  /*07f0*/  STS.U16 [R50+0x80], R3 ;  /* 0x0000800332007388 */ /* 0x010fe20000000400 */
[----:B------:R-:W-:-:S03]  /*0800*/  LEA.HI.SX32 R56, R0, R0, 0x1b ;  /* 0x0000000000387211 */ /* 0x000fc600078fdaff */
[----:B------:R0:W-:Y:S01]  /*0810*/  STS.U16 [R51+0xc0], R4 ;  /* 0x0000c00433007388 */ /* 0x0001e20000000400 */
[----:B------:R-:W-:-:S03]  /*0820*/  SHF.L.U32 R56, R56, 0x1, RZ ;  /* 0x0000000138387819 */ /* 0x000fc600000006ff */
[----:B------:R1:W-:Y:S04]  /*0830*/  STS.U16 [R52+0x100], R5 ;  /* 0x0001000534007388 */ /* 0x0003e80000000400 */
[----:B------:R2:W-:Y:S04]  /*0840*/  STS.U16 [R53+0x140], R6 ;  /* 0x0001400635007388 */ /* 0x0005e80000000400 */
[----:B------:R3:W-:Y:S04]  /*0850*/  STS.U16 [R54+0x180], R7 ;  /* 0x0001800736007388 */ /* 0x0007e80000000400 */
[----:B------:R4:W-:Y:S01]  /*0860*/  STS.U16 [R55+0x1c0], R8 ;  /* 0x0001c00837007388 */ /* 0x0009e20000000400 */
[----:B------:R-:W-:-:S06]  /*0870*/  NOP ;  /* 0x0000000000007918 */ /* 0x000fcc0000000000 */
[----:B------:R-:W3:Y:S04]  /*0880*/  LDS.U16 R57, [R56] ;  /* 0x0000000038397984 */ /* 0x000ee80000000400 */
[----:B------:R-:W4:Y:S04]  /*0890*/  LDS.U16 R59, [R56+0x2] ;  /* 0x00000200383b7984 */ /* 0x000f280000000400 */
[----:B------:R-:W4:Y:S04]  /*08a0*/  LDS.U16 R61, [R56+0x4] ;  /* 0x00000400383d7984 */ /* 0x000f280000000400 */
[----:B------:R-:W4:Y:S04]  /*08b0*/  LDS.U16 R63, [R56+0x6] ;  /* 0x00000600383f7984 */ /* 0x000f280000000400 */
[----:B------:R-:W-:Y:S04]  /*08c0*/  LDS.U16 R65, [R56+0x8] ;  /* 0x0000080038417984 */ /* 0x000fe80000000400 */
[----:B------:R-:W-:Y:S04]  /*08d0*/  LDS.U16 R67, [R56+0xa] ;  /* 0x00000a0038437984 */ /* 0x000fe80000000400 */
[----:B------:R-:W-:Y:S04]  /*08e0*/  LDS.U16 R69, [R56+0xc] ;  /* 0x00000c0038457984 */ /* 0x000fe80000000400 */
[----:B------:R-:W-:Y:S01]  /*08f0*/  LDS.U16 R72, [R56+0xe] ;  /* 0x00000e0038487984 */ /* 0x000fe20000000400 */
[----:B0-----:R-:W-:-:S02]  /*0900*/  PRMT R4, RZ, 0x7610, R4 ;  /* 0x00007610ff047816 */ /* 0x001fc40000000004 */
[----:B------:R-:W-:Y:S02]  /*0910*/  MOV R2, R20 ;  /* 0x0000001400027202 */ /* 0x000fe40000000f00 */
[----:B------:R-:W-:Y:S01]  /*0920*/  MOV R3, R23 ;  /* 0x0000001700037202 */ /* 0x000fe20000000f00 */
[----:B------:R-:W-:Y:S01]  /*0930*/  BAR.SYNC.DEFER_BLOCKING 0x0 ;  /* 0x0000000000007b1d */ /* 0x000fe20000010000 */
[----:B------:R-:W-:Y:S02]  /*0940*/  PRMT R0, RZ, 0x7610, R0 ;  /* 0x00007610ff007816 */ /* 0x000fe40000000000 */
[----:B-1----:R-:W-:Y:S02]  /*0950*/  PRMT R5, RZ, 0x7610, R5 ;  /* 0x00007610ff057816 */ /* 0x002fe40000000005 */
[----:B--2---:R-:W-:Y:S02]  /*0960*/  PRMT R6, RZ, 0x7610, R6 ;  /* 0x00007610ff067816 */ /* 0x004fe40000000006 */
[----:B---3--:R-:W-:-:S02]  /*0970*/  PRMT R7, RZ, 0x7610, R7 ;  /* 0x00007610ff077816 */ /* 0x008fc40000000007 */
[----:B----4-:R-:W-:Y:S01]  /*0980*/  PRMT R8, RZ, 0x7610, R8 ;  /* 0x00007610ff087816 */ /* 0x010fe20000000008 */
[----:B------:R-:W2:Y:S01]  /*0990*/  @!P6 LDG.E.U16 R4, [R2.64+0x40] ;  /* 0x000040060204e981 */ /* 0x000ea2000c1e1500 */
[----:B------:R-:W-:-:S03]  /*09a0*/  ISETP.GE.AND P6, PT, R21, R82, PT ;  /* 0x000000521500720c */ /* 0x000fc60003fc6270 */
[----:B------:R-:W3:Y:S04]  /*09b0*/  @!P5 LDG.E.U16 R0, [R2.64] ;  /* 0x000000060200d981 */ /* 0x000ee8000c1e1500 */
[----:B------:R-:W4:Y:S04]  /*09c0*/  @!P4 LDG.E.U16 R5, [R2.64+0x80] ;  /* 0x000080060205c981 */ /* 0x000f28000c1e1500 */
[----:B------:R-:W4:Y:S04]  /*09d0*/  @!P3 LDG.E.U16 R6, [R2.64+0xc0] ;  /* 0x0000c0060206b981 */ /* 0x000f28000c1e1500 */
[----:B------:R-:W4:Y:S04]  /*09e0*/  @!P2 LDG.E.U16 R7, [R2.64+0x100] ;  /* 0x000100060207a981 */ /* 0x000f28000c1e1500 */
[----:B------:R-:W4:Y:S04]  /*09f0*/  @!P1 LDG.E.U16 R8, [R2.64+0x140] ;  /* 0x0001400602089981 */ /* 0x000f28000c1e1500 */
[----:B------:R-:W4:Y:S04]  /*0a00*/  @!P0 LDG.E.U16 R11, [R2.64+0x180] ;  /* 0x00018006020b8981 */ /* 0x000f28000c1e1500 */
[----:B------:R-:W4:Y:S01]  /*0a10*/  @!P6 LDG.E.U16 R10, [R2.64+0x1c0] ;  /* 0x0001c006020ae981 */ /* 0x000f22000c1e1500 */
[----:B------:R-:W-:Y:S01]  /*0a20*/  ULDC.U8 UR5, c[0x0][0x17e] ;  /* 0x00005f8000057ab9 */ /* 0x000fe20000000000 */
[----:B------:R-:W-:Y:S01]  /*0a30*/  BSSY B0, `(.L_x_2036) ;  /* 0x000004f000007945 */ /* 0x000fe20003800000 */
[----:B------:R-:W-:Y:S01]  /*0a40*/  UMOV UR4, URZ ;  /* 0x0000003f00047c82 */ /* 0x000fe20008000000 */
[----:B------:R-:W-:-:S02]  /*0a50*/  PRMT R57, RZ, 0x5410, R57 ;  /* 0x00005410ff397816 */ /* 0x000fc40000000039 */
[----:B------:R-:W-:Y:S02]  /*0a60*/  PRMT R59, RZ, 0x5410, R59 ;  /* 0x00005410ff3b7816 */ /* 0x000fe4000000003b */
[----:B------:R-:W-:Y:S02]  /*0a70*/  PRMT R61, RZ, 0x5410, R61 ;  /* 0x00005410ff3d7816 */ /* 0x000fe4000000003d */
[----:B------:R-:W-:Y:S01]  /*0a80*/  PRMT R63, RZ, 0x5410, R63 ;  /* 0x00005410ff3f7816 */ /* 0x000fe2000000003f */
[----:B---3--:R0:W-:Y:S04]  /*0a90*/  STS.U16 [R9], R0 ;  /* 0x0000000009007388 */ /* 0x0081e80000000400 */
[----:B--2---:R-:W-:Y:S04]  /*0aa0*/  STS.U16 [R49+0x40], R4 ;  /* 0x0000400431007388 */ /* 0x004fe80000000400 */
[----:B----4-:R-:W-:Y:S04]  /*0ab0*/  STS.U16 [R50+0x80], R5 ;  /* 0x0000800532007388 */ /* 0x010fe80000000400 */
[----:B------:R-:W-:Y:S04]  /*0ac0*/  STS.U16 [R51+0xc0], R6 ;  /* 0x0000c00633007388 */ /* 0x000fe80000000400 */
[----:B------:R-:W-:Y:S04]  /*0ad0*/  STS.U16 [R52+0x100], R7 ;  /* 0x0001000734007388 */ /* 0x000fe80000000400 */
[----:B------:R-:W-:Y:S04]  /*0ae0*/  STS.U16 [R53+0x140], R8 ;  /* 0x0001400835007388 */ /* 0x000fe80000000400 */
[----:B------:R-:W-:Y:S04]  /*0af0*/  STS.U16 [R54+0x180], R11 ;  /* 0x0001800b36007388 */ /* 0x000fe80000000400 */
[----:B------:R-:W-:Y:S01]  /*0b00*/  STS.U16 [R55+0x1c0], R10 ;  /* 0x0001c00a37007388 */ /* 0x000fe20000000400 */
[----:B------:R-:W-:-:S06]  /*0b10*/  NOP ;  /* 0x0000000000007918 */ /* 0x000fcc0000000000 */
[----:B------:R-:W1:Y:S04]  /*0b20*/  LDS.U16 R12, [R56] ;  /* 0x00000000380c7984 */ /* 0x000e680000000400 */
[----:B------:R-:W2:Y:S04]  /*0b30*/  LDS.U16 R13, [R56+0x2] ;  /* 0x00000200380d7984 */ /* 0x000ea80000000400 */
[----:B------:R-:W3:Y:S04]  /*0b40*/  LDS.U16 R0, [R56+0x4] ;  /* 0x0000040038007984 */ /* 0x000ee80000000400 */
[----:B------:R-:W4:Y:S04]  /*0b50*/  LDS.U16 R4, [R56+0x6] ;  /* 0x0000060038047984 */ /* 0x000f280000000400 */
[----:B------:R-:W3:Y:S04]  /*0b60*/  LDS.U16 R5, [R56+0x8] ;  /* 0x0000080038057984 */ /* 0x000ee80000000400 */
[----:B------:R-:W4:Y:S04]  /*0b70*/  LDS.U16 R6, [R56+0xa] ;  /* 0x00000a0038067984 */ /* 0x000f280000000400 */
[----:B------:R-:W4:Y:S01]  /*0b80*/  LDS.U16 R7, [R56+0xc] ;  /* 0x00000c0038077984 */ /* 0x000f220000000400 */
[----:B0-----:R-:W-:-:S03]  /*0b90*/  MOV R9, c[0x0][0x16c] ;  /* 0x00005b0000097a02 */ /* 0x001fc60000000f00 */
[----:B------:R0:W0:Y:S01]  /*0ba0*/  LDS.U16 R8, [R56+0xe] ;  /* 0x00000e0038087984 */ /* 0x0000220000000400 */
[----:B------:R-:W-:Y:S02]  /*0bb0*/  ISETP.GE.AND P6, PT, R9, 0x1, PT ;  /* 0x000000010900780c */ /* 0x000fe40003fc6270 */
[----:B-1----:R-:W-:-:S05]  /*0bc0*/  PRMT R9, RZ, 0x5410, R12 ;  /* 0x00005410ff097816 */ /* 0x002fca000000000c */
[----:B-----5:R-:W-:-:S05]  /*0bd0*/  FADD.FTZ R58, R9, R34 ;  /* 0x00000022093a7221 */ /* 0x020fca0000010000 */
[----:B------:R-:W-:Y:S02]  /*0be0*/  FSETP.GTU.FTZ.AND P0, PT, R58, 20, PT ;  /* 0x41a000003a00780b */ /* 0x000fe40003f1c000 */
[----:B--2---:R-:W-:Y:S02]  /*0bf0*/  PRMT R13, RZ, 0x5410, R13 ;  /* 0x00005410ff0d7816 */ /* 0x004fe4000000000d */
[----:B------:R-:W-:Y:S02]  /*0c00*/  ISETP.EQ.OR P0, PT, RZ, UR5, P0 ;  /* 0x00000005ff007c0c */ /* 0x000fe40008702670 */
[----:B---3--:R-:W-:Y:S01]  /*0c10*/  PRMT R11, RZ, 0x5410, R0 ;  /* 0x00005410ff0b7816 */ /* 0x008fe20000000000 */
[----:B------:R-:W-:Y:S01]  /*0c20*/  FADD.FTZ R60, R13, R34 ;  /* 0x000000220d3c7221 */ /* 0x000fe20000010000 */
[----:B----4-:R-:W-:Y:S02]  /*0c30*/  PRMT R15, RZ, 0x5410, R4 ;  /* 0x00005410ff0f7816 */ /* 0x010fe40000000004 */
[----:B------:R-:W-:-:S02]  /*0c40*/  PRMT R5, RZ, 0x5410, R5 ;  /* 0x00005410ff057816 */ /* 0x000fc40000000005 */
        /* <DEDUP_REMOVED lines=14> */
[----:B0-----:R-:W-:Y:S01]  /*0d30*/  FMUL.FTZ R58, R58, 1.4426950216293334961 ;  /* 0x3fb8aa3b3a3a7820 */ /* 0x001fe20000410000 */
        /* <DEDUP_REMOVED lines=30> */
.L_x_2037:
[----:B0-----:R-:W-:Y:S05]  /*0f20*/  BSYNC B0 ;  /* 0x0000000000007941 */ /* 0x001fea0003800000 */
.L_x_2036:
[----:B------:R-:W-:Y:S01]  /*0f30*/  PRMT R71, RZ, 0x5410, R8 ;  /* 0x00005410ff477816 */ /* 0x000fe20000000008 */
[----:B------:R-:W-:Y:S01]  /*0f40*/  BSSY B0, `(.L_x_2038) ;  /* 0x0000028000007945 */ /* 0x000fe20003800000 */
[----:B------:R-:W-:Y:S01]  /*0f50*/  FSETP.GTU.FTZ.AND P0, PT, R70, 20, PT ;  /* 0x41a000004600780b */ /* 0x000fe20003f1c000 */
[----:B------:R-:W-:Y:S01]  /*0f60*/  FMUL.FTZ R27, R57, R33 ;  /* 0x00000021391b7220 */ /* 0x000fe20000410000 */
[----:B------:R-:W-:Y:S01]  /*0f70*/  PRMT R65, RZ, 0x5410, R65 ;  /* 0x00005410ff417816 */ /* 0x000fe20000000041 */
[----:B------:R-:W-:Y:S01]  /*0f80*/  FADD.FTZ R71, R71, R34 ;  /* 0x0000002247477221 */ /* 0x000fe20000010000 */
[----:B------:R-:W-:Y:S02]  /*0f90*/  PRMT R67, RZ, 0x5410, R67 ;  /* 0x00005410ff437816 */ /* 0x000fe40000000043 */
        /* <DEDUP_REMOVED lines=34> */
.L_x_2039:
[----:B------:R-:W-:Y:S05]  /*11c0*/  BSYNC B0 ;  /* 0x0000000000007941 */ /* 0x000fea0003800000 */
.L_x_2038:
        /* <DEDUP_REMOVED lines=13> */
[----:B------:R-:W-:-:S02]  /*12a0*/  FMUL.FTZ R75, R72, R33 ;  /* 0x00000021484b7220 */ /* 0x000fc40000410000 */
[----:B------:R-:W-:Y:S01]  /*12b0*/  FMUL.FTZ R24, R59, R33 ;  /* 0x000000213b187220 */ /* 0x000fe20000410000 */
        /* <DEDUP_REMOVED lines=32> */
.L_x_2041:
[----:B------:R-:W-:Y:S05]  /*14c0*/  BSYNC B0 ;  /* 0x0000000000007941 */ /* 0x000fea0003800000 */
.L_x_2040:
        /* <DEDUP_REMOVED lines=33> */
.L_x_2043:
[----:B------:R-:W-:Y:S05]  /*16e0*/  BSYNC B0 ;  /* 0x0000000000007941 */ /* 0x000fea0003800000 */
.L_x_2042:
        /* <DEDUP_REMOVED lines=33> */
.L_x_2045:
[----:B------:R-:W-:Y:S05]  /*1900*/  BSYNC B0 ;  /* 0x0000000000007941 */ /* 0x000fea0003800000 */
.L_x_2044:
        /* <DEDUP_REMOVED lines=33> */
.L_x_2047:
[----:B------:R-:W-:Y:S05]  /*1b20*/  BSYNC B0 ;  /* 0x0000000000007941 */ /* 0x000fea0003800000 */
.L_x_2046:
        /* <DEDUP_REMOVED lines=33> */
.L_x_2049:
[----:B------:R-:W-:Y:S05]  /*1d40*/  BSYNC B0 ;  /* 0x0000000000007941 */ /* 0x000fea0003800000 */
.L_x_2048:
        /* <DEDUP_REMOVED lines=33> */
.L_x_2051:
[----:B------:R-:W-:Y:S05]  /*1f60*/  BSYNC B0 ;  /* 0x0000000000007941 */ /* 0x000fea0003800000 */
.L_x_2050:
[----:B------:R-:W-:Y:S06]  /*1f70*/  BAR.SYNC.DEFER_BLOCKING 0x0 ;  /* 0x0000000000007b1d */ /* 0x000fec0000010000 */
[----:B------:R-:W-:Y:S05]  /*1f80*/  @!P6 BRA `(.L_x_2052) ;  /* 0x00001b300000e947 */ /* 0x000fea0003800000 */
[----:B------:R-:W0:Y:S01]  /*1f90*/  S2R R31, SR_CTAID.Y ;  /* 0x00000000001f7919 */ /* 0x000e220000002600 */
[----:B------:R-:W-:Y:S01]  /*1fa0*/  HFMA2.MMA R5, -RZ, RZ, 0, 9.5367431640625e-07 ;  /* 0x00000010ff057435 */ /* 0x000fe200000001ff */
[C---:B------:R-:W-:Y:S01]  /*1fb0*/  IMAD R6, R32.reuse, c[0x0][0x180], RZ ;  /* 0x0000600020067a24 */ /* 0x040fe200078e02ff */
[----:B------:R-:W-:Y:S01]  /*1fc0*/  ISETP.NE.AND P0, PT, R35, RZ, PT ;  /* 0x000000ff2300720c */ /* 0x000fe20003f05270 */
[----:B------:R-:W1:Y:S01]  /*1fd0*/  S2R R36, SR_CTAID.X ;  /* 0x0000000000247919 */ /* 0x000e620000002500 */
[C---:B------:R-:W-:Y:S01]  /*1fe0*/  IMAD R8, R32.reuse, c[0x0][0x1b8], RZ ;  /* 0x00006e0020087a24 */ /* 0x040fe200078e02ff */
[----:B------:R-:W-:Y:S01]  /*1ff0*/  HFMA2.MMA R108, -RZ, RZ, 0, 0 ;  /* 0x00000000ff6c7435 */ /* 0x000fe200000001ff */
[----:B------:R-:W-:Y:S01]  /*2000*/  IMAD R10, R32, c[0x0][0x198], RZ ;  /* 0x00006600200a7a24 */ /* 0x000fe200078e02ff */
[C---:B------:R-:W-:Y:S01]  /*2010*/  ISETP.EQ.OR P0, PT, R40.reuse, RZ, P0 ;  /* 0x000000ff2800720c */ /* 0x040fe20000702670 */
[----:B------:R-:W-:-:S02]  /*2020*/  IMAD R13, R40, c[0x0][0x16c], RZ ;  /* 0x00005b00280d7a24 */ /* 0x000fc400078e02ff */
[C---:B0-----:R-:W-:Y:S02]  /*2030*/  IMAD R29, R31.reuse, c[0x0][0x184], R6 ;  /* 0x000061001f1d7a24 */ /* 0x041fe400078e0206 */
[C---:B------:R-:W-:Y:S02]  /*2040*/  IMAD R77, R31.reuse, c[0x0][0x1bc], R8 ;  /* 0x00006f001f4d7a24 */ /* 0x040fe400078e0208 */
[----:B-1----:R-:W-:Y:S02]  /*2050*/  IMAD R4, R36, c[0x0][0x164], R31 ;  /* 0x0000590024047a24 */ /* 0x002fe400078e021f */
[C---:B------:R-:W-:Y:S02]  /*2060*/  IMAD R79, R31.reuse, c[0x0][0x19c], R10 ;  /* 0x000067001f4f7a24 */ /* 0x040fe400078e020a */
        /* <DEDUP_REMOVED lines=15> */
[----:B------:R-:W-:Y:S02]  /*2160*/  MOV R78, R4 ;  /* 0x00000004004e7202 */ /* 0x000fe40000000f00 */
[----:B------:R-:W-:Y:S02]  /*2170*/  LEA.HI.X R79, R6, c[0x0][0x22c], R79, 0x3, P3 ;  /* 0x00008b00064f7a11 */ /* 0x000fe400018f1c4f */
[----:B------:R-:W-:Y:S02]  /*2180*/  MOV R81, R5 ;  /* 0x0000000500517202 */ /* 0x000fe40000000f00 */
.L_x_2053:
[----:B------:R-:W2:Y:S01]  /*2190*/  LDG.E.64 R4, [R28.64] ;  /* 0x000000061c047981 */ /* 0x000ea2000c1e1b00 */
[----:B------:R-:W-:Y:S02]  /*21a0*/  FMUL.FTZ R103, R57, R58 ;  /* 0x0000003a39677220 */ /* 0x000fe40000410000 */
[----:B------:R-:W-:Y:S01]  /*21b0*/  FMUL.FTZ R83, R59, R60 ;  /* 0x0000003c3b537220 */ /* 0x000fe20000410000 */
[----:B------:R-:W0:Y:S01]  /*21c0*/  S2R R80, SR_TID.X ;  /* 0x0000000000507919 */ /* 0x000e220000002100 */
[----:B------:R-:W-:Y:S02]  /*21d0*/  FMUL.FTZ R96, R63, R64 ;  /* 0x000000403f607220 */ /* 0x000fe40000410000 */
[----:B------:R-:W-:-:S02]  /*21e0*/  FMUL.FTZ R94, R65, R66 ;  /* 0x00000042415e7220 */ /* 0x000fc40000410000 */
[----:B------:R-:W-:Y:S02]  /*21f0*/  FMUL.FTZ R93, R67, R68 ;  /* 0x00000044435d7220 */ /* 0x000fe40000410000 */
[----:B------:R-:W-:Y:S02]  /*2200*/  FMUL.FTZ R97, R69, R70 ;  /* 0x0000004645617220 */ /* 0x000fe40000410000 */
[----:B------:R-:W-:Y:S02]  /*2210*/  FMUL.FTZ R106, R72, R71 ;  /* 0x00000047486a7220 */ /* 0x000fe40000410000 */
[----:B--2---:R-:W-:Y:S02]  /*2220*/  FMUL.FTZ R6, R5, R58 ;  /* 0x0000003a05067220 */ /* 0x004fe40000410000 */
[----:B------:R-:W-:Y:S02]  /*2230*/  FMUL.FTZ R7, R4, 1.4426950216293334961 ;  /* 0x3fb8aa3b04077820 */ /* 0x000fe40000410000 */
[----:B------:R-:W-:-:S02]  /*2240*/  FMUL.RZ R11, R6, 0.15915493667125701904 ;  /* 0x3e22f983060b7820 */ /* 0x000fc4000040c000 */
[----:B------:R-:W-:Y:S02]  /*2250*/  FMUL.FTZ R6, R5, R60 ;  /* 0x0000003c05067220 */ /* 0x000fe40000410000 */
[C---:B------:R-:W-:Y:S01]  /*2260*/  FMUL.FTZ R4, R7.reuse, R58 ;  /* 0x0000003a07047220 */ /* 0x040fe20000410000 */
[----:B------:R-:W-:Y:S01]  /*2270*/  MUFU.SIN R10, R11 ;  /* 0x0000000b000a7308 */ /* 0x000fe20000000400 */
[----:B------:R-:W-:Y:S02]  /*2280*/  FMUL.RZ R13, R6, 0.15915493667125701904 ;  /* 0x3e22f983060d7820 */ /* 0x000fe4000040c000 */
[----:B------:R-:W-:Y:S02]  /*2290*/  FMUL.FTZ R6, R7, R60 ;  /* 0x0000003c07067220 */ /* 0x000fe40000410000 */
[----:B------:R-:W-:-:S03]  /*22a0*/  FMUL.FTZ R8, R5, R62 ;  /* 0x0000003e05087220 */ /* 0x000fc60000410000 */
[----:B------:R1:W-:Y:S01]  /*22b0*/  MUFU.EX2 R9, R6 ;  /* 0x0000000600097308 */ /* 0x0003e20000000800 */
[----:B------:R-:W-:Y:S02]  /*22c0*/  FMUL.RZ R15, R8, 0.15915493667125701904 ;  /* 0x3e22f983080f7820 */ /* 0x000fe4000040c000 */
[----:B------:R-:W-:-:S05]  /*22d0*/  FMUL.FTZ R8, R7, R62 ;  /* 0x0000003e07087220 */ /* 0x000fca0000410000 */
[----:B------:R2:W-:Y:S01]  /*22e0*/  MUFU.EX2 R107, R4 ;  /* 0x00000004006b7308 */ /* 0x0005e20000000800 */
[----:B-1----:R-:W-:-:S04]  /*22f0*/  FMUL.FTZ R6, R5, R66 ;  /* 0x0000004205067220 */ /* 0x002fc80000410000 */
[----:B------:R-:W-:Y:S02]  /*2300*/  FMUL.RZ R21, R6, 0.15915493667125701904 ;  /* 0x3e22f98306157820 */ /* 0x000fe4000040c000 */
[----:B------:R-:W-:Y:S01]  /*2310*/  FMUL.FTZ R6, R7, R66 ;  /* 0x0000004207067220 */ /* 0x000fe20000410000 */
[----:B------:R-:W1:Y:S01]  /*2320*/  MUFU.SIN R14, R13 ;  /* 0x0000000d000e7308 */ /* 0x000e620000000400 */
[----:B--2---:R-:W-:-:S04]  /*2330*/  FMUL.FTZ R4, R5, R64 ;  /* 0x0000004005047220 */ /* 0x004fc80000410000 */
[----:B------:R-:W-:Y:S02]  /*2340*/  FMUL.RZ R19, R4, 0.15915493667125701904 ;  /* 0x3e22f98304137820 */ /* 0x000fe4000040c000 */
[----:B------:R-:W-:Y:S01]  /*2350*/  FMUL.FTZ R4, R7, R64 ;  /* 0x0000004007047220 */ /* 0x000fe20000410000 */
[----:B------:R-:W-:Y:S08]  /*2360*/  MUFU.COS R100, R21 ;  /* 0x0000001500647308 */ /* 0x000ff00000000000 */
[----:B------:R-:W2:Y:S01]  /*2370*/  MUFU.EX2 R99, R6 ;  /* 0x0000000600637308 */ /* 0x000ea20000000800 */
[----:B-1----:R-:W-:-:S07]  /*2380*/  FMUL.FTZ R14, R9, R14 ;  /* 0x0000000e090e7220 */ /* 0x002fce0000410000 */
[----:B------:R-:W1:Y:S08]  /*2390*/  MUFU.COS R18, R13 ;  /* 0x0000000d00127308 */ /* 0x000e700000000000 */
[----:B------:R0:W3:Y:S01]  /*23a0*/  MUFU.SIN R88, R21 ;  /* 0x0000001500587308 */ /* 0x0000e20000000400 */
[----:B--2---:R-:W-:-:S07]  /*23b0*/  FMUL.FTZ R100, R99, R100 ;  /* 0x0000006463647220 */ /* 0x004fce0000410000 */
[----:B------:R-:W-:Y:S01]  /*23c0*/  MUFU.SIN R84, R19 ;  /* 0x0000001300547308 */ /* 0x000fe20000000400 */
[----:B0-----:R-:W-:Y:S01]  /*23d0*/  SHF.L.U32 R21, R80, 0x3, RZ ;  /* 0x0000000350157819 */ /* 0x001fe200000006ff */
[----:B-1----:R-:W-:-:S06]  /*23e0*/  FMUL.FTZ R18, R9, R18 ;  /* 0x0000001209127220 */ /* 0x002fcc0000410000 */
[----:B------:R0:W-:Y:S01]  /*23f0*/  MUFU.COS R86, R19 ;  /* 0x0000001300567308 */ /* 0x0001e20000000000 */
[----:B---3--:R-:W-:-:S07]  /*2400*/  FMUL.FTZ R99, R99, R88 ;  /* 0x0000005863637220 */ /* 0x008fce0000410000 */
[----:B------:R-:W1:Y:S01]  /*2410*/  MUFU.COS R12, R11 ;  /* 0x0000000b000c7308 */ /* 0x000e620000000000 */
[----:B0-----:R-:W-:-:S05]  /*2420*/  MOV R19, 0xffffff00 ;  /* 0xffffff0000137802 */ /* 0x001fca0000000f00 */
[----:B------:R-:W-:Y:S02]  /*2430*/  IMAD R82, R40, R19, c[0x0][0x168] ;  /* 0x00005a0028527624 */ /* 0x000fe400078e0213 */
[----:B------:R0:W2:Y:S01]  /*2440*/  MUFU.EX2 R13, R4 ;  /* 0x00000004000d7308 */ /* 0x0000a20000000800 */
[-C--:B------:R-:W-:Y:S02]  /*2450*/  FMUL.FTZ R19, R7, R71.reuse ;  /* 0x0000004707137220 */ /* 0x080fe40000410000 */
[-C--:B------:R-:W-:Y:S02]  /*2460*/  ISETP.GE.U32.AND P1, PT, R41, R82.reuse, PT ;  /* 0x000000522900720c */ /* 0x080fe40003f26070 */
[----:B------:R-:W-:Y:S02]  /*2470*/  ISETP.GE.U32.AND P3, PT, R21, R82, PT ;  /* 0x000000521500720c */ /* 0x000fe40003f66070 */
[----:B------:R-:W-:Y:S01]  /*2480*/  FSEL R88, R14, RZ, !P1 ;  /* 0x000000ff0e587208 */ /* 0x000fe20004800000 */
[----:B------:R3:W-:Y:S01]  /*2490*/  MUFU.EX2 R11, R8 ;  /* 0x00000008000b7308 */ /* 0x0007e20000000800 */
[----:B0-----:R-:W-:Y:S01]  /*24a0*/  FMUL.FTZ R4, R7, R70 ;  /* 0x0000004607047220 */ /* 0x001fe20000410000 */
[----:B------:R-:W-:Y:S01]  /*24b0*/  FSEL R103, R103, RZ, !P3 ;  /* 0x000000ff67677208 */ /* 0x000fe20005800000 */
[C---:B-1----:R-:W-:Y:S01]  /*24c0*/  FMUL.FTZ R105, R107.reuse, R12 ;  /* 0x0000000c6b697220 */ /* 0x042fe20000410000 */
[----:B------:R-:W-:Y:S01]  /*24d0*/  FSEL R90, R18, 1, !P1 ;  /* 0x3f800000125a7808 */ /* 0x000fe20004800000 */
[----:B------:R-:W-:Y:S01]  /*24e0*/  FMUL.FTZ R107, R107, R10 ;  /* 0x0000000a6b6b7220 */ /* 0x000fe20000410000 */
[----:B------:R-:W-:Y:S01]  /*24f0*/  ISETP.GE.U32.AND P2, PT, R42, R82, PT ;  /* 0x000000522a00720c */ /* 0x000fe20003f46070 */
[----:B------:R-:W-:Y:S01]  /*2500*/  FMUL.FTZ R9, R103, R88 ;  /* 0x0000005867097220 */ /* 0x000fe20000410000 */
[----:B------:R-:W0:Y:S01]  /*2510*/  MUFU.SIN R20, R15 ;  /* 0x0000000f00147308 */ /* 0x000e220000000400 */
[----:B---3--:R-:W-:Y:S01]  /*2520*/  FMUL.FTZ R8, R5, R68 ;  /* 0x0000004405087220 */ /* 0x008fe20000410000 */
[----:B------:R-:W-:Y:S01]  /*2530*/  FSEL R83, R83, RZ, !P1 ;  /* 0x000000ff53537208 */ /* 0x000fe20004800000 */
[----:B--2---:R-:W-:Y:S01]  /*2540*/  FMUL.FTZ R85, R13, R86 ;  /* 0x000000560d557220 */ /* 0x004fe20000410000 */
[----:B------:R-:W-:Y:S01]  /*2550*/  ISETP.GE.U32.AND P1, PT, R43, R82, PT ;  /* 0x000000522b00720c */ /* 0x000fe20003f26070 */
[----:B------:R-:W-:Y:S01]  /*2560*/  FMUL.RZ R23, R8, 0.15915493667125701904 ;  /* 0x3e22f98308177820 */ /* 0x000fe2000040c000 */
[----:B------:R-:W-:Y:S01]  /*2570*/  FSEL R107, R107, RZ, !P3 ;  /* 0x000000ff6b6b7208 */ /* 0x000fe20005800000 */
[----:B------:R-:W-:Y:S01]  /*2580*/  FMUL.FTZ R8, R7, R68 ;  /* 0x0000004407087220 */ /* 0x000fe20000410000 */
[----:B------:R-:W1:Y:S01]  /*2590*/  MUFU.COS R22, R15 ;  /* 0x0000000f00167308 */ /* 0x000e620000000000 */
[----:B------:R-:W-:Y:S01]  /*25a0*/  FMUL.FTZ R7, R5, R70 ;  /* 0x0000004605077220 */ /* 0x000fe20000410000 */
[----:B------:R-:W-:Y:S01]  /*25b0*/  FSEL R85, R85, 1, !P1 ;  /* 0x3f80000055557808 */ /* 0x000fe20004800000 */
[----:B------:R-:W-:Y:S01]  /*25c0*/  FMUL.FTZ R87, R13, R84 ;  /* 0x000000540d577220 */ /* 0x000fe20000410000 */
[----:B------:R-:W-:Y:S01]  /*25d0*/  FSEL R96, R96, RZ, !P1 ;  /* 0x000000ff60607208 */ /* 0x000fe20004800000 */
[----:B------:R-:W-:Y:S01]  /*25e0*/  FMUL.RZ R21, R7, 0.15915493667125701904 ;  /* 0x3e22f98307157820 */ /* 0x000fe2000040c000 */
[----:B------:R-:W-:Y:S01]  /*25f0*/  FSEL R105, R105, 1, !P3 ;  /* 0x3f80000069697808 */ /* 0x000fe20005800000 */
[----:B------:R-:W-:Y:S01]  /*2600*/  FMUL.FTZ R7, R5, R71 ;  /* 0x0000004705077220 */ /* 0x000fe20000410000 */
[----:B------:R-:W-:Y:S01]  /*2610*/  MUFU.SIN R91, R23 ;  /* 0x00000017005b7308 */ /* 0x000fe20000000400 */
[----:B0-----:R-:W-:Y:S01]  /*2620*/  FMUL.FTZ R20, R11, R20 ;  /* 0x000000140b147220 */ /* 0x001fe20000410000 */
[----:B------:R-:W-:Y:S01]  /*2630*/  FSEL R87, R87, RZ, !P1 ;  /* 0x000000ff57577208 */ /* 0x000fe20004800000 */
[----:B------:R-:W-:Y:S01]  /*2640*/  FMUL.RZ R13, R7, 0.15915493667125701904 ;  /* 0x3e22f983070d7820 */ /* 0x000fe2000040c000 */
[----:B------:R-:W-:Y:S01]  /*2650*/  ISETP.GE.U32.AND P1, PT, R45, R82, PT ;  /* 0x000000522d00720c */ /* 0x000fe20003f26070 */
[----:B------:R-:W-:Y:S01]  /*2660*/  FMUL.FTZ R7, RZ, R88 ;  /* 0x00000058ff077220 */ /* 0x000fe20000410000 */
[----:B------:R-:W-:Y:S01]  /*2670*/  FSEL R89, R20, RZ, !P2 ;  /* 0x000000ff14597208 */ /* 0x000fe20005000000 */
[-C--:B------:R-:W-:Y:S01]  /*2680*/  FFMA.FTZ R9, RZ, R90.reuse, R9 ;  /* 0x0000005aff097223 */ /* 0x080fe20000010009 */
[----:B------:R-:W-:Y:S01]  /*2690*/  MUFU.COS R15, R23 ;  /* 0x00000017000f7308 */ /* 0x000fe20000000000 */
[----:B------:R-:W-:Y:S01]  /*26a0*/  FFMA.FTZ R10, R103, R90, -R7 ;  /* 0x0000005a670a7223 */ /* 0x000fe20000010807 */
[----:B------:R-:W-:Y:S01]  /*26b0*/  FSEL R93, R93, RZ, !P1 ;  /* 0x000000ff5d5d7208 */ /* 0x000fe20004800000 */
[----:B-1----:R-:W-:-:S02]  /*26c0*/  FMUL.FTZ R22, R11, R22 ;  /* 0x000000160b167220 */ /* 0x002fc40000410000 */
[----:B------:R-:W-:Y:S02]  /*26d0*/  FADD.FTZ R10, R83, R10 ;  /* 0x0000000a530a7221 */ /* 0x000fe40000010000 */
[----:B------:R-:W-:Y:S01]  /*26e0*/  FADD.FTZ R9, RZ, R9 ;  /* 0x00000009ff097221 */ /* 0x000fe20000010000 */
[----:B------:R-:W0:Y:S01]  /*26f0*/  MUFU.EX2 R8, R8 ;  /* 0x0000000800087308 */ /* 0x000e220000000800 */
[----:B------:R-:W-:Y:S01]  /*2700*/  FSEL R86, R22, 1, !P2 ;  /* 0x3f80000016567808 */ /* 0x000fe20005000000 */
[----:B------:R-:W-:Y:S02]  /*2710*/  FMUL.FTZ R12, R89, R10 ;  /* 0x0000000a590c7220 */ /* 0x000fe40000410000 */
[----:B------:R-:W-:Y:S02]  /*2720*/  FMUL.FTZ R84, R61, R62 ;  /* 0x0000003e3d547220 */ /* 0x000fe40000410000 */
[-C--:B------:R-:W-:Y:S02]  /*2730*/  FMUL.FTZ R11, R89, R9.reuse ;  /* 0x00000009590b7220 */ /* 0x080fe40000410000 */
[----:B------:R-:W-:Y:S01]  /*2740*/  MUFU.EX2 R4, R4 ;  /* 0x0000000400047308 */ /* 0x000fe20000000800 */
[----:B------:R-:W-:Y:S01]  /*2750*/  FFMA.FTZ R12, R86, R9, R12 ;  /* 0x00000009560c7223 */ /* 0x000fe2000001000c */
[----:B------:R-:W-:Y:S01]  /*2760*/  FSEL R84, R84, RZ, !P2 ;  /* 0x000000ff54547208 */ /* 0x000fe20005000000 */
[----:B------:R-:W-:Y:S01]  /*2770*/  FFMA.FTZ R11, R86, R10, -R11 ;  /* 0x0000000a560b7223 */ /* 0x000fe2000001080b */
[----:B------:R-:W-:Y:S01]  /*2780*/  ISETP.GE.U32.AND P2, PT, R44, R82, PT ;  /* 0x000000522c00720c */ /* 0x000fe20003f46070 */
[----:B------:R-:W-:-:S03]  /*2790*/  FADD.FTZ R12, RZ, R12 ;  /* 0x0000000cff0c7221 */ /* 0x000fc60000010000 */
[----:B------:R-:W1:Y:S01]  /*27a0*/  MUFU.COS R5, R21 ;  /* 0x0000001500057308 */ /* 0x000e620000000000 */
[C---:B0-----:R-:W-:Y:S01]  /*27b0*/  FMUL.FTZ R92, R8.reuse, R15 ;  /* 0x0000000f085c7220 */ /* 0x041fe20000410000 */
[----:B------:R-:W-:Y:S01]  /*27c0*/  FSEL R99, R99, RZ, !P2 ;  /* 0x000000ff63637208 */ /* 0x000fe20005000000 */
[----:B------:R-:W-:Y:S01]  /*27d0*/  FMUL.FTZ R91, R8, R91 ;  /* 0x0000005b085b7220 */ /* 0x000fe20000410000 */
[----:B------:R-:W-:Y:S01]  /*27e0*/  FSEL R100, R100, 1, !P2 ;  /* 0x3f80000064647808 */ /* 0x000fe20005000000 */
[----:B------:R-:W-:Y:S01]  /*27f0*/  FADD.FTZ R8, R84, R11 ;  /* 0x0000000b54087221 */ /* 0x000fe20000010000 */
[----:B------:R-:W-:Y:S02]  /*2800*/  FSEL R94, R94, RZ, !P2 ;  /* 0x000000ff5e5e7208 */ /* 0x000fe40005000000 */
[----:B------:R-:W-:Y:S01]  /*2810*/  MUFU.EX2 R6, R19 ;  /* 0x0000001300067308 */ /* 0x000fe20000000800 */
[----:B------:R-:W-:Y:S02]  /*2820*/  FSEL R91, R91, RZ, !P1 ;  /* 0x000000ff5b5b7208 */ /* 0x000fe40004800000 */
[----:B------:R-:W-:-:S02]  /*2830*/  FSEL R92, R92, 1, !P1 ;  /* 0x3f8000005c5c7808 */ /* 0x000fc40004800000 */
[-C--:B------:R-:W-:Y:S02]  /*2840*/  ISETP.GE.U32.AND P2, PT, R46, R82.reuse, PT ;  /* 0x000000522e00720c */ /* 0x080fe40003f46070 */
[----:B------:R-:W-:Y:S01]  /*2850*/  ISETP.GE.U32.AND P1, PT, R47, R82, PT ;  /* 0x000000522f00720c */ /* 0x000fe20003f26070 */
[----:B------:R-:W0:Y:S01]  /*2860*/  MUFU.COS R7, R13 ;  /* 0x0000000d00077308 */ /* 0x000e220000000000 */
[----:B-1----:R-:W-:Y:S01]  /*2870*/  FMUL.FTZ R98, R4, R5 ;  /* 0x0000000504627220 */ /* 0x002fe20000410000 */
[----:B------:R-:W-:Y:S01]  /*2880*/  FSEL R97, R97, RZ, !P2 ;  /* 0x000000ff61617208 */ /* 0x000fe20005000000 */
[----:B------:R-:W-:-:S03]  /*2890*/  FMUL.FTZ R5, R87, R12 ;  /* 0x0000000c57057220 */ /* 0x000fc60000410000 */
[----:B------:R-:W-:Y:S02]  /*28a0*/  FSEL R98, R98, 1, !P2 ;  /* 0x3f80000062627808 */ /* 0x000fe40005000000 */
[----:B------:R-:W1:Y:S08]  /*28b0*/  MUFU.SIN R95, R21 ;  /* 0x00000015005f7308 */ /* 0x000e700000000400 */
[----:B------:R-:W2:Y:S01]  /*28c0*/  MUFU.SIN R101, R13 ;  /* 0x0000000d00657308 */ /* 0x000ea20000000400 */
[----:B0-----:R-:W-:-:S02]  /*28d0*/  FMUL.FTZ R102, R6, R7 ;  /* 0x0000000706667220 */ /* 0x001fc40000410000 */
[-C--:B------:R-:W-:Y:S02]  /*28e0*/  FFMA.FTZ R7, R85, R8.reuse, -R5 ;  /* 0x0000000855077223 */ /* 0x080fe40000010805 */
[----:B------:R-:W-:Y:S01]  /*28f0*/  FMUL.FTZ R8, R87, R8 ;  /* 0x0000000857087220 */ /* 0x000fe20000410000 */
[----:B------:R-:W-:Y:S01]  /*2900*/  FSEL R102, R102, 1, !P1 ;  /* 0x3f80000066667808 */ /* 0x000fe20004800000 */
[----:B------:R-:W-:Y:S02]  /*2910*/  FADD.FTZ R9, R96, R7 ;  /* 0x0000000760097221 */ /* 0x000fe40000010000 */
[----:B-1----:R-:W-:Y:S02]  /*2920*/  FMUL.FTZ R95, R4, R95 ;  /* 0x0000005f045f7220 */ /* 0x002fe40000410000 */
[----:B------:R-:W-:Y:S02]  /*2930*/  FMUL.FTZ R4, R107, R88 ;  /* 0x000000586b047220 */ /* 0x000fe40000410000 */
[----:B------:R-:W-:Y:S01]  /*2940*/  FFMA.FTZ R8, R85, R12, R8 ;  /* 0x0000000c55087223 */ /* 0x000fe20000010008 */
[----:B------:R-:W-:Y:S01]  /*2950*/  FSEL R95, R95, RZ, !P2 ;  /* 0x000000ff5f5f7208 */ /* 0x000fe20005000000 */
[----:B------:R-:W-:-:S02]  /*2960*/  FMUL.FTZ R5, R105, R88 ;  /* 0x0000005869057220 */ /* 0x000fc40000410000 */
[-C--:B------:R-:W-:Y:S02]  /*2970*/  FFMA.FTZ R4, R105, R90.reuse, -R4 ;  /* 0x0000005a69047223 */ /* 0x080fe40000010804 */
[----:B------:R-:W-:Y:S02]  /*2980*/  FADD.FTZ R8, RZ, R8 ;  /* 0x00000008ff087221 */ /* 0x000fe40000010000 */
[----:B------:R-:W-:Y:S02]  /*2990*/  FMUL.FTZ R11, R99, R9 ;  /* 0x00000009630b7220 */ /* 0x000fe40000410000 */
[----:B--2---:R-:W-:Y:S02]  /*29a0*/  FMUL.FTZ R101, R6, R101 ;  /* 0x0000006506657220 */ /* 0x004fe40000410000 */
[----:B------:R-:W-:Y:S02]  /*29b0*/  FFMA.FTZ R5, R107, R90, R5 ;  /* 0x0000005a6b057223 */ /* 0x000fe40000010005 */
[----:B------:R-:W-:Y:S01]  /*29c0*/  FMUL.FTZ R6, R89, R4 ;  /* 0x0000000459067220 */ /* 0x000fe20000410000 */
[----:B------:R-:W-:Y:S01]  /*29d0*/  FSEL R101, R101, RZ, !P1 ;  /* 0x000000ff65657208 */ /* 0x000fe20004800000 */
[----:B------:R-:W-:-:S02]  /*29e0*/  FFMA.FTZ R11, R100, R8, R11 ;  /* 0x00000008640b7223 */ /* 0x000fc4000001000b */
[----:B------:R-:W-:Y:S02]  /*29f0*/  FMUL.FTZ R8, R99, R8 ;  /* 0x0000000863087220 */ /* 0x000fe40000410000 */
[-C--:B------:R-:W-:Y:S02]  /*2a00*/  FMUL.FTZ R7, R89, R5.reuse ;  /* 0x0000000559077220 */ /* 0x080fe40000410000 */
[----:B------:R-:W-:Y:S02]  /*2a10*/  FFMA.FTZ R6, R86, R5, R6 ;  /* 0x0000000556067223 */ /* 0x000fe40000010006 */
[----:B------:R-:W-:Y:S02]  /*2a20*/  FFMA.FTZ R9, R100, R9, -R8 ;  /* 0x0000000964097223 */ /* 0x000fe40000010808 */
[----:B------:R-:W-:Y:S02]  /*2a30*/  FFMA.FTZ R4, R86, R4, -R7 ;  /* 0x0000000456047223 */ /* 0x000fe40000010807 */
[----:B------:R-:W-:-:S02]  /*2a40*/  FMUL.FTZ R5, R87, R6 ;  /* 0x0000000657057220 */ /* 0x000fc40000410000 */
[----:B------:R-:W-:Y:S02]  /*2a50*/  FADD.FTZ R11, RZ, R11 ;  /* 0x0000000bff0b7221 */ /* 0x000fe40000010000 */
[----:B------:R-:W-:Y:S02]  /*2a60*/  FADD.FTZ R9, R94, R9 ;  /* 0x000000095e097221 */ /* 0x000fe40000010000 */
[-C--:B------:R-:W-:Y:S02]  /*2a70*/  FFMA.FTZ R5, R85, R4.reuse, -R5 ;  /* 0x0000000455057223 */ /* 0x080fe40000010805 */
[----:B------:R-:W-:Y:S02]  /*2a80*/  FMUL.FTZ R4, R87, R4 ;  /* 0x0000000457047220 */ /* 0x000fe40000410000 */
[C---:B------:R-:W-:Y:S02]  /*2a90*/  FMUL.FTZ R7, R91.reuse, R11 ;  /* 0x0000000b5b077220 */ /* 0x040fe40000410000 */
[----:B------:R-:W-:-:S02]  /*2aa0*/  FMUL.FTZ R10, R91, R9 ;  /* 0x000000095b0a7220 */ /* 0x000fc40000410000 */
[----:B------:R-:W-:Y:S02]  /*2ab0*/  FFMA.FTZ R4, R85, R6, R4 ;  /* 0x0000000655047223 */ /* 0x000fe40000010004 */
[C---:B------:R-:W-:Y:S02]  /*2ac0*/  FFMA.FTZ R8, R92.reuse, R9, -R7 ;  /* 0x000000095c087223 */ /* 0x040fe40000010807 */
[----:B------:R-:W-:Y:S02]  /*2ad0*/  FFMA.FTZ R10, R92, R11, R10 ;  /* 0x0000000b5c0a7223 */ /* 0x000fe4000001000a */
[----:B------:R-:W-:Y:S02]  /*2ae0*/  FMUL.FTZ R6, R99, R4 ;  /* 0x0000000463067220 */ /* 0x000fe40000410000 */
[----:B------:R-:W-:Y:S02]  /*2af0*/  FADD.FTZ R10, RZ, R10 ;  /* 0x0000000aff0a7221 */ /* 0x000fe40000010000 */
[----:B------:R-:W-:-:S02]  /*2b00*/  FADD.FTZ R8, R93, R8 ;  /* 0x000000085d087221 */ /* 0x000fc40000010000 */
[CC--:B------:R-:W-:Y:S02]  /*2b10*/  FFMA.FTZ R6, R100.reuse, R5.reuse, -R6 ;  /* 0x0000000564067223 */ /* 0x0c0fe40000010806 */
[----:B------:R-:W-:Y:S02]  /*2b20*/  FMUL.FTZ R5, R99, R5 ;  /* 0x0000000563057220 */ /* 0x000fe40000410000 */
[C---:B------:R-:W-:Y:S02]  /*2b30*/  FMUL.FTZ R7, R95.reuse, R10 ;  /* 0x0000000a5f077220 */ /* 0x040fe40000410000 */
[----:B------:R-:W-:Y:S02]  /*2b40*/  FMUL.FTZ R9, R95, R8 ;  /* 0x000000085f097220 */ /* 0x000fe40000410000 */
[----:B------:R-:W-:Y:S02]  /*2b50*/  FFMA.FTZ R5, R100, R4, R5 ;  /* 0x0000000464057223 */ /* 0x000fe40000010005 */
[----:B------:R-:W-:-:S02]  /*2b60*/  FFMA.FTZ R8, R98, R8, -R7 ;  /* 0x0000000862087223 */ /* 0x000fc40000010807 */
[----:B------:R-:W-:Y:S02]  /*2b70*/  FFMA.FTZ R9, R98, R10, R9 ;  /* 0x0000000a62097223 */ /* 0x000fe40000010009 */
[----:B------:R-:W-:Y:S02]  /*2b80*/  FMUL.FTZ R7, R91, R5 ;  /* 0x000000055b077220 */ /* 0x000fe40000410000 */
[----:B------:R-:W-:Y:S02]  /*2b90*/  FADD.FTZ R11, RZ, R9 ;  /* 0x00000009ff0b7221 */ /* 0x000fe40000010000 */
[----:B------:R-:W-:Y:S02]  /*2ba0*/  FADD.FTZ R10, R97, R8 ;  /* 0x00000008610a7221 */ /* 0x000fe40000010000 */
[-C--:B------:R-:W-:Y:S02]  /*2bb0*/  FMUL.FTZ R4, R91, R6.reuse ;  /* 0x000000065b047220 */ /* 0x080fe40000410000 */
[----:B------:R-:W-:Y:S01]  /*2bc0*/  FFMA.FTZ R8, R92, R6, -R7 ;  /* 0x000000065c087223 */ /* 0x000fe20000010807 */
[----:B------:R-:W-:Y:S01]  /*2bd0*/  FSEL R106, R106, RZ, !P1 ;  /* 0x000000ff6a6a7208 */ /* 0x000fe20004800000 */
[C---:B------:R-:W-:Y:S01]  /*2be0*/  FMUL.FTZ R13, R101.reuse, R11 ;  /* 0x0000000b650d7220 */ /* 0x040fe20000410000 */
[----:B------:R-:W-:Y:S01]  /*2bf0*/  MOV R7, R79 ;  /* 0x0000004f00077202 */ /* 0x000fe20000000f00 */
[----:B------:R-:W-:-:S02]  /*2c00*/  FMUL.FTZ R6, R101, R10 ;  /* 0x0000000a65067220 */ /* 0x000fc40000410000 */
[----:B------:R-:W-:Y:S01]  /*2c10*/  FFMA.FTZ R9, R92, R5, R4 ;  /* 0x000000055c097223 */ /* 0x000fe20000010004 */
[----:B------:R-:W-:Y:S01]  /*2c20*/  MOV R4, R26 ;  /* 0x0000001a00047202 */ /* 0x000fe20000000f00 */
[C---:B------:R-:W-:Y:S01]  /*2c30*/  FFMA.FTZ R13, R102.reuse, R10, -R13 ;  /* 0x0000000a660d7223 */ /* 0x040fe2000001080d */
[----:B------:R-:W-:Y:S01]  /*2c40*/  MOV R5, R77 ;  /* 0x0000004d00057202 */ /* 0x000fe20000000f00 */
[----:B------:R-:W-:Y:S01]  /*2c50*/  FFMA.FTZ R15, R102, R11, R6 ;  /* 0x0000000b660f7223 */ /* 0x000fe20000010006 */
[----:B------:R-:W-:Y:S01]  /*2c60*/  MOV R6, R30 ;  /* 0x0000001e00067202 */ /* 0x000fe20000000f00 */
[C---:B------:R-:W-:Y:S02]  /*2c70*/  FMUL.FTZ R10, R95.reuse, R8 ;  /* 0x000000085f0a7220 */ /* 0x040fe40000410000 */
[----:B------:R-:W-:Y:S01]  /*2c80*/  FMUL.FTZ R11, R95, R9 ;  /* 0x000000095f0b7220 */ /* 0x000fe20000410000 */
[----:B------:R0:W2:Y:S01]  /*2c90*/  LDG.E.64 R20, [R4.64] ;  /* 0x0000000604147981 */ /* 0x0000a2000c1e1b00 */
[----:B------:R-:W-:-:S02]  /*2ca0*/  FADD.FTZ R15, RZ, R15 ;  /* 0x0000000fff0f7221 */ /* 0x000fc40000010000 */
[----:B------:R-:W-:Y:S01]  /*2cb0*/  FADD.FTZ R14, R106, R13 ;  /* 0x0000000d6a0e7221 */ /* 0x000fe20000010000 */
[----:B------:R1:W2:Y:S01]  /*2cc0*/  LDG.E.64 R18, [R6.64] ;  /* 0x0000000606127981 */ /* 0x0002a2000c1e1b00 */
[C---:B------:R-:W-:Y:S02]  /*2cd0*/  FFMA.FTZ R10, R98.reuse, R9, R10 ;  /* 0x00000009620a7223 */ /* 0x040fe4000001000a */
[----:B------:R-:W-:Y:S01]  /*2ce0*/  FFMA.FTZ R11, R98, R8, -R11 ;  /* 0x00000008620b7223 */ /* 0x000fe2000001080b */
[----:B------:R-:W3:Y:S01]  /*2cf0*/  SHFL.UP PT, R9, R15, 0x1, RZ ;  /* 0x042000000f097989 */ /* 0x000ee200000e00ff */
[----:B------:R-:W-:-:S03]  /*2d00*/  FMUL.FTZ R12, R101, R10 ;  /* 0x0000000a650c7220 */ /* 0x000fc60000410000 */
[----:B------:R-:W4:Y:S01]  /*2d10*/  SHFL.UP PT, R8, R14, 0x1, RZ ;  /* 0x042000000e087989 */ /* 0x000f2200000e00ff */
[-C--:B-1----:R-:W-:Y:S02]  /*2d20*/  FMUL.FTZ R7, R101, R11.reuse ;  /* 0x0000000b65077220 */ /* 0x082fe40000410000 */
[C---:B------:R-:W-:Y:S02]  /*2d30*/  FFMA.FTZ R12, R102.reuse, R11, -R12 ;  /* 0x0000000b660c7223 */ /* 0x040fe4000001080c */
[----:B------:R-:W-:-:S03]  /*2d40*/  FFMA.FTZ R7, R102, R10, R7 ;  /* 0x0000000a66077223 */ /* 0x000fc60000010007 */
[----:B0-----:R-:W0:Y:S04]  /*2d50*/  SHFL.UP PT, R4, R12, 0x1, RZ ;  /* 0x042000000c047989 */ /* 0x001e2800000e00ff */
[----:B------:R-:W1:Y:S01]  /*2d60*/  SHFL.UP PT, R5, R7, 0x1, RZ ;  /* 0x0420000007057989 */ /* 0x000e6200000e00ff */
[----:B------:R-:W-:Y:S01]  /*2d70*/  ISETP.GE.AND P1, PT, R39, 0x1, PT ;  /* 0x000000012700780c */ /* 0x000fe20003f26270 */
[C---:B---3--:R-:W-:Y:S02]  /*2d80*/  FMUL.FTZ R11, R7.reuse, R9 ;  /* 0x00000009070b7220 */ /* 0x048fe40000410000 */
[-C--:B----4-:R-:W-:Y:S02]  /*2d90*/  FMUL.FTZ R6, R7, R8.reuse ;  /* 0x0000000807067220 */ /* 0x090fe40000410000 */
[----:B------:R-:W-:-:S02]  /*2da0*/  FFMA.FTZ R11, R12, R8, -R11 ;  /* 0x000000080c0b7223 */ /* 0x000fc4000001080b */
[----:B------:R-:W-:-:S06]  /*2db0*/  FFMA.FTZ R6, R12, R9, R6 ;  /* 0x000000090c067223 */ /* 0x000fcc0000010006 */
[----:B------:R-:W-:Y:S02]  /*2dc0*/  @P1 FADD.FTZ R14, R14, R11 ;  /* 0x0000000b0e0e1221 */ /* 0x000fe40000010000 */
[----:B------:R-:W-:Y:S02]  /*2dd0*/  @P1 FADD.FTZ R15, R15, R6 ;  /* 0x000000060f0f1221 */ /* 0x000fe40000010000 */
[C---:B0-----:R-:W-:Y:S01]  /*2de0*/  FMUL.FTZ R6, R7.reuse, R4 ;  /* 0x0000000407067220 */ /* 0x041fe20000410000 */
[----:B------:R-:W0:Y:S01]  /*2df0*/  SHFL.UP PT, R11, R14, 0x2, RZ ;  /* 0x044000000e0b7989 */ /* 0x000e2200000e00ff */
[----:B-1----:R-:W-:-:S03]  /*2e00*/  FMUL.FTZ R9, R7, R5 ;  /* 0x0000000507097220 */ /* 0x002fc60000410000 */
        /* <DEDUP_REMOVED lines=13> */
[----:B------:R-:W-:Y:S02]  /*2ee0*/  @P1 FADD.FTZ R14, R14, R11 ;  /* 0x0000000b0e0e1221 */ /* 0x000fe40000010000 */
[-C--:B----4-:R-:W-:Y:S01]  /*2ef0*/  FFMA.FTZ R9, R12, R7.reuse, R4 ;  /* 0x000000070c097223 */ /* 0x090fe20000010004 */
[----:B------:R-:W0:Y:S01]  /*2f00*/  SHFL.UP PT, R10, R15, 0x4, RZ ;  /* 0x048000000f0a7989 */ /* 0x000e2200000e00ff */
[----:B------:R-:W-:-:S03]  /*2f10*/  FMUL.FTZ R7, R6, R7 ;  /* 0x0000000706077220 */ /* 0x000fc60000410000 */
        /* <DEDUP_REMOVED lines=12> */
[CC--:B---3--:R-:W-:Y:S02]  /*2fe0*/  FMUL.FTZ R6, R9.reuse, R4.reuse ;  /* 0x0000000409067220 */ /* 0x0c8fe40000410000 */
[CC--:B----4-:R-:W-:Y:S01]  /*2ff0*/  FMUL.FTZ R7, R9.reuse, R5.reuse ;  /* 0x0000000509077220 */ /* 0x0d0fe20000410000 */
        /* <DEDUP_REMOVED lines=14> */
[-C--:B----4-:R-:W-:Y:S02]  /*30e0*/  FFMA.FTZ R13, R12, R7.reuse, R4 ;  /* 0x000000070c0d7223 */ /* 0x090fe40000010004 */
[----:B------:R-:W-:Y:S01]  /*30f0*/  FMUL.FTZ R7, R6, R7 ;  /* 0x0000000706077220 */ /* 0x000fe20000410000 */
[----:B------:R-:W0:Y:S01]  /*3100*/  SHFL.UP PT, R22, R15, 0x10, RZ ;  /* 0x060000000f167989 */ /* 0x000e2200000e00ff */
[----:B------:R-:W-:Y:S02]  /*3110*/  @P1 FADD.FTZ R14, R14, R11 ;  /* 0x0000000b0e0e1221 */ /* 0x000fe40000010000 */
[----:B------:R-:W-:Y:S01]  /*3120*/  @P1 FFMA.FTZ R12, R12, R5, -R7 ;  /* 0x000000050c0c1223 */ /* 0x000fe20000010807 */
[----:B------:R-:W-:Y:S02]  /*3130*/  FSEL R13, R6, R13, !P1 ;  /* 0x0000000d060d7208 */ /* 0x000fe40004800000 */
[----:B------:R-:W1:Y:S04]  /*3140*/  SHFL.UP PT, R6, R14, 0x10, RZ ;  /* 0x060000000e067989 */ /* 0x000e6800000e00ff */
[----:B------:R-:W3:Y:S04]  /*3150*/  SHFL.UP PT, R4, R12, 0x10, RZ ;  /* 0x060000000c047989 */ /* 0x000ee800000e00ff */
[----:B------:R-:W4:Y:S01]  /*3160*/  SHFL.UP PT, R5, R13, 0x10, RZ ;  /* 0x060000000d057989 */ /* 0x000f2200000e00ff */
[----:B------:R-:W-:Y:S01]  /*3170*/  MOV R9, RZ ;  /* 0x000000ff00097202 */ /* 0x000fe20000000f00 */
[----:B------:R-:W-:Y:S01]  /*3180*/  CS2R R10, SRZ ;  /* 0x00000000000a7805 */ /* 0x000fe2000001ff00 */
[----:B------:R-:W-:-:S02]  /*3190*/  MOV R8, 0x3f800000 ;  /* 0x3f80000000087802 */ /* 0x000fc40000000f00 */
[C---:B------:R-:W-:Y:S02]  /*31a0*/  ISETP.GE.AND P1, PT, R39.reuse, 0x10, PT ;  /* 0x000000102700780c */ /* 0x040fe40003f26270 */
[----:B------:R-:W-:Y:S02]  /*31b0*/  ISETP.NE.AND P2, PT, R39, 0x1f, PT ;  /* 0x0000001f2700780c */ /* 0x000fe40003f45270 */
[----:B------:R-:W5:Y:S01]  /*31c0*/  @!P0 LDS.128 R8, [UR4+0x260] ;  /* 0x00026004ff088984 */ /* 0x000f620008000c00 */
[----:B0-----:R-:W-:-:S04]  /*31d0*/  FMUL.FTZ R7, R13, R22 ;  /* 0x000000160d077220 */ /* 0x001fc80000410000 */
[CC--:B-1----:R-:W-:Y:S02]  /*31e0*/  FFMA.FTZ R23, R12.reuse, R6.reuse, -R7 ;  /* 0x000000060c177223 */ /* 0x0c2fe40000010807 */
[C---:B------:R-:W-:Y:S02]  /*31f0*/  FMUL.FTZ R109, R13.reuse, R6 ;  /* 0x000000060d6d7220 */ /* 0x040fe40000410000 */
[C---:B---3--:R-:W-:Y:S02]  /*3200*/  FMUL.FTZ R6, R13.reuse, R4 ;  /* 0x000000040d067220 */ /* 0x048fe40000410000 */
[C---:B------:R-:W-:Y:S02]  /*3210*/  FFMA.FTZ R22, R12.reuse, R22, R109 ;  /* 0x000000160c167223 */ /* 0x040fe4000001006d */
[-C--:B----4-:R-:W-:Y:S02]  /*3220*/  FFMA.FTZ R6, R12, R5.reuse, R6 ;  /* 0x000000050c067223 */ /* 0x090fe40000010006 */
[----:B------:R-:W-:-:S02]  /*3230*/  FMUL.FTZ R7, R13, R5 ;  /* 0x000000050d077220 */ /* 0x000fc40000410000 */
        /* <DEDUP_REMOVED lines=22> */
[-C--:B------:R-:W-:Y:S02]  /*33a0*/  @P4 FFMA.FTZ R113, R22, R111.reuse, -R113 ;  /* 0x0000006f16714223 */ /* 0x080fe40000010871 */
[----:B------:R-:W-:-:S02]  /*33b0*/  @P4 FFMA.FTZ R23, R23, R111, R114 ;  /* 0x0000006f17174223 */ /* 0x000fc40000010072 */
[----:B------:R-:W-:Y:S02]  /*33c0*/  @P4 FADD.FTZ R112, R112, R113 ;  /* 0x0000007170704221 */ /* 0x000fe40000010000 */
[----:B------:R-:W-:Y:S02]  /*33d0*/  @P4 FADD.FTZ R110, R110, R23 ;  /* 0x000000176e6e4221 */ /* 0x000fe40000010000 */
        /* <DEDUP_REMOVED lines=9> */
[----:B------:R-:W-:Y:S01]  /*3470*/  FFMA.FTZ R88, R90, R13, R88 ;  /* 0x0000000d5a587223 */ /* 0x000fe20000010058 */
[----:B------:R-:W-:Y:S01]  /*3480*/  MOV R15, c[0x0][0x1a0] ;  /* 0x00006800000f7a02 */ /* 0x000fe20000000f00 */
[----:B------:R-:W-:-:S02]  /*3490*/  FADD.FTZ R83, R83, R12 ;  /* 0x0000000c53537221 */ /* 0x000fc40000010000 */
[----:B------:R-:W-:Y:S01]  /*34a0*/  FADD.FTZ R12, RZ, R88 ;  /* 0x00000058ff0c7221 */ /* 0x000fe20000010000 */
[----:B------:R-:W-:Y:S02]  /*34b0*/  MOV R22, c[0x0][0x1a4] ;  /* 0x0000690000167a02 */ /* 0x000fe40000000f00 */
[----:B------:R-:W-:Y:S01]  /*34c0*/  LEA R30, P1, R15, R30, 0x3 ;  /* 0x0000001e0f1e7211 */ /* 0x000fe200078218ff */
[CC--:B------:R-:W-:Y:S02]  /*34d0*/  FMUL.FTZ R14, R89.reuse, R12.reuse ;  /* 0x0000000c590e7220 */ /* 0x0c0fe40000410000 */
[----:B------:R-:W-:Y:S01]  /*34e0*/  FMUL.FTZ R89, R89, R83 ;  /* 0x0000005359597220 */ /* 0x000fe20000410000 */
[----:B------:R-:W-:Y:S01]  /*34f0*/  LEA.HI.X R79, R15, R79, R22, 0x3, P1 ;  /* 0x0000004f0f4f7211 */ /* 0x000fe200008f1c16 */
[C---:B------:R-:W-:Y:S01]  /*3500*/  FFMA.FTZ R15, R86.reuse, R83, -R14 ;  /* 0x00000053560f7223 */ /* 0x040fe2000001080e */
[----:B------:R-:W-:Y:S01]  /*3510*/  MOV R22, c[0x0][0x1c0] ;  /* 0x0000700000167a02 */ /* 0x000fe20000000f00 */
[----:B------:R-:W-:Y:S01]  /*3520*/  FFMA.FTZ R14, R86, R12, R89 ;  /* 0x0000000c560e7223 */ /* 0x000fe20000010059 */
[----:B------:R-:W-:-:S02]  /*3530*/  MOV R23, c[0x0][0x1c4] ;  /* 0x0000710000177a02 */ /* 0x000fc40000000f00 */
[----:B------:R-:W-:Y:S01]  /*3540*/  LEA R26, P1, R22, R26, 0x3 ;  /* 0x0000001a161a7211 */ /* 0x000fe200078218ff */
[----:B------:R-:W-:Y:S02]  /*3550*/  FADD.FTZ R14, RZ, R14 ;  /* 0x0000000eff0e7221 */ /* 0x000fe40000010000 */
[----:B------:R-:W-:Y:S01]  /*3560*/  FADD.FTZ R84, R84, R15 ;  /* 0x0000000f54547221 */ /* 0x000fe20000010000 */
[----:B------:R-:W-:Y:S01]  /*3570*/  LEA.HI.X R77, R22, R77, R23, 0x3, P1 ;  /* 0x0000004d164d7211 */ /* 0x000fe200008f1c17 */
[C---:B------:R-:W-:Y:S02]  /*3580*/  FMUL.FTZ R23, R87.reuse, R14 ;  /* 0x0000000e57177220 */ /* 0x040fe40000410000 */
[----:B------:R-:W-:Y:S02]  /*3590*/  FMUL.FTZ R87, R87, R84 ;  /* 0x0000005457577220 */ /* 0x000fe40000410000 */
[-C--:B--2---:R-:W-:Y:S02]  /*35a0*/  FMUL.FTZ R15, R19, R21.reuse ;  /* 0x00000015130f7220 */ /* 0x084fe40000410000 */
[----:B------:R-:W-:-:S02]  /*35b0*/  FMUL.FTZ R22, R18, R21 ;  /* 0x0000001512167220 */ /* 0x000fc40000410000 */
[----:B------:R-:W-:Y:S02]  /*35c0*/  FFMA.FTZ R23, R85, R84, -R23 ;  /* 0x0000005455177223 */ /* 0x000fe40000010817 */
[----:B------:R-:W-:Y:S02]  /*35d0*/  FMUL.FTZ R21, R5, R11 ;  /* 0x0000000b05157220 */ /* 0x000fe40000410000 */
[----:B------:R-:W-:Y:S02]  /*35e0*/  FFMA.FTZ R87, R85, R14, R87 ;  /* 0x0000000e55577223 */ /* 0x000fe40000010057 */
[----:B------:R-:W-:Y:S02]  /*35f0*/  FFMA.FTZ R18, R18, R20, -R15 ;  /* 0x0000001412127223 */ /* 0x000fe4000001080f */
[----:B------:R-:W-:Y:S02]  /*3600*/  FADD.FTZ R15, R96, R23 ;  /* 0x00000017600f7221 */ /* 0x000fe40000010000 */
[----:B------:R-:W-:-:S02]  /*3610*/  FMUL.FTZ R23, R5, R9 ;  /* 0x0000000905177220 */ /* 0x000fc40000410000 */
[CC--:B------:R-:W-:Y:S02]  /*3620*/  FFMA.FTZ R85, R4.reuse, R10.reuse, -R21 ;  /* 0x0000000a04557223 */ /* 0x0c0fe40000010815 */
[----:B------:R-:W-:Y:S02]  /*3630*/  FADD.FTZ R21, RZ, R87 ;  /* 0x00000057ff157221 */ /* 0x000fe40000010000 */
[C---:B------:R-:W-:Y:S02]  /*3640*/  FMUL.FTZ R10, R5.reuse, R10 ;  /* 0x0000000a050a7220 */ /* 0x040fe40000410000 */
[-C--:B------:R-:W-:Y:S02]  /*3650*/  FMUL.FTZ R5, R5, R8.reuse ;  /* 0x0000000805057220 */ /* 0x080fe40000410000 */
[----:B------:R-:W-:Y:S02]  /*3660*/  FFMA.FTZ R8, R4, R8, -R23 ;  /* 0x0000000804087223 */ /* 0x000fe40000010817 */
[C---:B------:R-:W-:Y:S01]  /*3670*/  FMUL.FTZ R23, R99.reuse, R21 ;  /* 0x0000001563177220 */ /* 0x040fe20000410000 */
[----:B------:R-:W-:Y:S01]  /*3680*/  MOV R86, c[0x0][0x188] ;  /* 0x0000620000567a02 */ /* 0x000fe20000000f00 */
[----:B------:R-:W-:-:S02]  /*3690*/  FMUL.FTZ R99, R99, R15 ;  /* 0x0000000f63637220 */ /* 0x000fc40000410000 */
[----:B------:R-:W-:Y:S01]  /*36a0*/  FFMA.FTZ R23, R100, R15, -R23 ;  /* 0x0000000f64177223 */ /* 0x000fe20000010817 */
[----:B------:R-:W-:Y:S01]  /*36b0*/  MOV R88, c[0x0][0x18c] ;  /* 0x0000630000587a02 */ /* 0x000fe20000000f00 */
[----:B------:R-:W-:Y:S01]  /*36c0*/  FFMA.FTZ R9, R4, R9, R5 ;  /* 0x0000000904097223 */ /* 0x000fe20000010005 */
[----:B------:R-:W-:Y:S01]  /*36d0*/  LEA R28, P2, R86, R28, 0x3 ;  /* 0x0000001c561c7211 */ /* 0x000fe200078418ff */
[----:B------:R-:W-:Y:S01]  /*36e0*/  FFMA.FTZ R4, R4, R11, R10 ;  /* 0x0000000b04047223 */ /* 0x000fe2000001000a */
[----:B------:R-:W-:Y:S01]  /*36f0*/  ISETP.NE.AND P1, PT, R80, RZ, PT ;  /* 0x000000ff5000720c */ /* 0x000fe20003f25270 */
[----:B------:R-:W-:Y:S02]  /*3700*/  FFMA.FTZ R99, R100, R21, R99 ;  /* 0x0000001564637223 */ /* 0x000fe40000010063 */
[----:B------:R-:W-:Y:S01]  /*3710*/  FADD.FTZ R94, R94, R23 ;  /* 0x000000175e5e7221 */ /* 0x000fe20000010000 */
[----:B------:R-:W-:Y:S01]  /*3720*/  LEA.HI.X R29, R86, R29, R88, 0x3, P2 ;  /* 0x0000001d561d7211 */ /* 0x000fe200010f1c58 */
[----:B------:R-:W-:-:S02]  /*3730*/  FADD.FTZ R11, R7, R4 ;  /* 0x00000004070b7221 */ /* 0x000fc40000010000 */
[----:B------:R-:W-:Y:S02]  /*3740*/  FADD.FTZ R86, RZ, R99 ;  /* 0x00000063ff567221 */ /* 0x000fe40000010000 */
[C---:B------:R-:W-:Y:S02]  /*3750*/  FMUL.FTZ R7, R91.reuse, R94 ;  /* 0x0000005e5b077220 */ /* 0x040fe40000410000 */
[-C--:B------:R-:W-:Y:S02]  /*3760*/  FMUL.FTZ R91, R91, R86.reuse ;  /* 0x000000565b5b7220 */ /* 0x080fe40000410000 */
[C---:B------:R-:W-:Y:S02]  /*3770*/  FFMA.FTZ R7, R92.reuse, R86, R7 ;  /* 0x000000565c077223 */ /* 0x040fe40000010007 */
[----:B------:R-:W-:Y:S02]  /*3780*/  FFMA.FTZ R19, R19, R20, R22 ;  /* 0x0000001413137223 */ /* 0x000fe40000010016 */
[----:B------:R-:W-:-:S02]  /*3790*/  FFMA.FTZ R92, R92, R94, -R91 ;  /* 0x0000005e5c5c7223 */ /* 0x000fc4000001085b */
[----:B------:R-:W-:Y:S01]  /*37a0*/  FADD.FTZ R20, RZ, R7 ;  /* 0x00000007ff147221 */ /* 0x000fe20000010000 */
[----:B------:R-:W-:Y:S01]  /*37b0*/  @!P1 MOV R4, R78 ;  /* 0x0000004e00049202 */ /* 0x000fe20000000f00 */
[----:B------:R-:W-:Y:S01]  /*37c0*/  FADD.FTZ R10, R6, R85 ;  /* 0x00000055060a7221 */ /* 0x000fe20000010000 */
[----:B------:R-:W-:Y:S01]  /*37d0*/  @!P1 MOV R5, R81 ;  /* 0x0000005100059202 */ /* 0x000fe20000000f00 */
[----:B------:R-:W-:Y:S02]  /*37e0*/  FMUL.FTZ R13, R19, R13 ;  /* 0x0000000d130d7220 */ /* 0x000fe40000410000 */
[----:B------:R-:W-:Y:S02]  /*37f0*/  FADD.FTZ R92, R93, R92 ;  /* 0x0000005c5d5c7221 */ /* 0x000fe40000010000 */
[----:B------:R-:W-:Y:S01]  /*3800*/  FMUL.FTZ R7, R95, R20 ;  /* 0x000000145f077220 */ /* 0x000fe20000410000 */
[----:B------:R0:W-:Y:S01]  /*3810*/  @!P1 STG.E.128 [R4.64], R8 ;  /* 0x0000000804009986 */ /* 0x0001e2000c101d06 */
[----:B------:R-:W-:-:S02]  /*3820*/  FFMA.FTZ R6, R18, R103, -R13 ;  /* 0x0000006712067223 */ /* 0x000fc4000001080d */
[----:B------:R-:W-:Y:S02]  /*3830*/  FMUL.FTZ R95, R95, R92 ;  /* 0x0000005c5f5f7220 */ /* 0x000fe40000410000 */
[----:B------:R-:W-:Y:S02]  /*3840*/  FFMA.FTZ R27, R6, 2, R27 ;  /* 0x40000000061b7823 */ /* 0x000fe4000001001b */
[----:B------:R-:W-:Y:S01]  /*3850*/  FFMA.FTZ R95, R98, R20, R95 ;  /* 0x00000014625f7223 */ /* 0x000fe2000001005f */
[----:B------:R1:W-:Y:S01]  /*3860*/  @!P1 STS.128 [UR4+0x260], R8 ;  /* 0x00026008ff009988 */ /* 0x0003e20008000c04 */
[----:B------:R-:W-:Y:S01]  /*3870*/  IADD3 R108, R108, 0x1, RZ ;  /* 0x000000016c6c7810 */ /* 0x000fe20007ffe0ff */
[----:B0-----:R-:W-:Y:S02]  /*3880*/  FFMA.FTZ R4, R98, R92, -R7 ;  /* 0x0000005c62047223 */ /* 0x001fe40000010807 */
[----:B------:R-:W-:Y:S02]  /*3890*/  FMUL.FTZ R5, R19, R14 ;  /* 0x0000000e13057220 */ /* 0x000fe40000410000 */
[----:B------:R-:W-:-:S02]  /*38a0*/  FADD.FTZ R6, R97, R4 ;  /* 0x0000000461067221 */ /* 0x000fc40000010000 */
[----:B------:R-:W-:Y:S02]  /*38b0*/  FFMA.FTZ R84, R18, R84, -R5 ;  /* 0x0000005412547223 */ /* 0x000fe40000010805 */
[----:B-1----:R-:W-:Y:S02]  /*38c0*/  FADD.FTZ R8, RZ, R95 ;  /* 0x0000005fff087221 */ /* 0x002fe40000010000 */
[C---:B------:R-:W-:Y:S01]  /*38d0*/  FMUL.FTZ R5, R101.reuse, R6 ;  /* 0x0000000665057220 */ /* 0x040fe20000410000 */
[----:B------:R-:W-:Y:S01]  /*38e0*/  ISETP.GE.AND P1, PT, R108, c[0x0][0x16c], PT ;  /* 0x00005b006c007a0c */ /* 0x000fe20003f26270 */
[-C--:B------:R-:W-:Y:S02]  /*38f0*/  FMUL.FTZ R101, R101, R8.reuse ;  /* 0x0000000865657220 */ /* 0x080fe40000410000 */
[C---:B------:R-:W-:Y:S02]  /*3900*/  FFMA.FTZ R4, R102.reuse, R8, R5 ;  /* 0x0000000866047223 */ /* 0x040fe40000010005 */
[----:B------:R-:W-:-:S02]  /*3910*/  FFMA.FTZ R101, R102, R6, -R101 ;  /* 0x0000000666657223 */ /* 0x000fc40000010865 */
[----:B------:R-:W-:Y:S02]  /*3920*/  FADD.FTZ R4, RZ, R4 ;  /* 0x00000004ff047221 */ /* 0x000fe40000010000 */
[C---:B------:R-:W-:Y:S02]  /*3930*/  FMUL.FTZ R12, R19.reuse, R12 ;  /* 0x0000000c130c7220 */ /* 0x040fe40000410000 */
[C---:B------:R-:W-:Y:S02]  /*3940*/  FMUL.FTZ R21, R19.reuse, R21 ;  /* 0x0000001513157220 */ /* 0x040fe40000410000 */
[C---:B------:R-:W-:Y:S02]  /*3950*/  FMUL.FTZ R7, R19.reuse, R86 ;  /* 0x0000005613077220 */ /* 0x040fe40000410000 */
[C---:B------:R-:W-:Y:S02]  /*3960*/  FMUL.FTZ R5, R19.reuse, R20 ;  /* 0x0000001413057220 */ /* 0x040fe40000410000 */
[----:B------:R-:W-:-:S02]  /*3970*/  FMUL.FTZ R9, R19, R8 ;  /* 0x0000000813097220 */ /* 0x000fc40000410000 */
[----:B------:R-:W-:Y:S02]  /*3980*/  FADD.FTZ R101, R106, R101 ;  /* 0x000000656a657221 */ /* 0x000fe40000010000 */
[----:B------:R-:W-:Y:S01]  /*3990*/  FMUL.FTZ R11, R19, R4 ;  /* 0x00000004130b7220 */ /* 0x000fe20000410000 */
[----:B------:R-:W-:Y:S01]  /*39a0*/  IADD3 R78, P2, R78, 0x10, RZ ;  /* 0x000000104e4e7810 */ /* 0x000fe20007f5e0ff */
[C---:B------:R-:W-:Y:S02]  /*39b0*/  FFMA.FTZ R83, R18.reuse, R83, -R12 ;  /* 0x0000005312537223 */ /* 0x040fe4000001080c */
[C---:B------:R-:W-:Y:S02]  /*39c0*/  FFMA.FTZ R21, R18.reuse, R15, -R21 ;  /* 0x0000000f12157223 */ /* 0x040fe40000010815 */
[C---:B------:R-:W-:Y:S02]  /*39d0*/  FFMA.FTZ R7, R18.reuse, R94, -R7 ;  /* 0x0000005e12077223 */ /* 0x040fe40000010807 */
[----:B------:R-:W-:-:S02]  /*39e0*/  FFMA.FTZ R4, R18, R92, -R5 ;  /* 0x0000005c12047223 */ /* 0x000fc40000010805 */
[C---:B------:R-:W-:Y:S01]  /*39f0*/  FFMA.FTZ R9, R18.reuse, R6, -R9 ;  /* 0x0000000612097223 */ /* 0x040fe20000010809 */
[----:B------:R-:W-:Y:S01]  /*3a00*/  UIADD3 UR4, UR4, 0x10, URZ ;  /* 0x0000001004047890 */ /* 0x000fe2000fffe03f */
[----:B------:R-:W-:Y:S01]  /*3a10*/  FFMA.FTZ R18, R18, R101, -R11 ;  /* 0x0000006512127223 */ /* 0x000fe2000001080b */
[----:B------:R-:W-:Y:S01]  /*3a20*/  IADD3.X R81, RZ, R81, RZ, P2, !PT ;  /* 0x00000051ff517210 */ /* 0x000fe200017fe4ff */
[----:B------:R-:W-:Y:S02]  /*3a30*/  FFMA.FTZ R24, R83, 2, R24 ;  /* 0x4000000053187823 */ /* 0x000fe40000010018 */
[----:B------:R-:W-:Y:S02]  /*3a40*/  FFMA.FTZ R25, R84, 2, R25 ;  /* 0x4000000054197823 */ /* 0x000fe40000010019 */
[----:B------:R-:W-:Y:S02]  /*3a50*/  FFMA.FTZ R0, R21, 2, R0 ;  /* 0x4000000015007823 */ /* 0x000fe40000010000 */
[----:B------:R-:W-:-:S02]  /*3a60*/  FFMA.FTZ R76, R7, 2, R76 ;  /* 0x40000000074c7823 */ /* 0x000fc4000001004c */
[----:B------:R-:W-:Y:S02]  /*3a70*/  FFMA.FTZ R73, R4, 2, R73 ;  /* 0x4000000004497823 */ /* 0x000fe40000010049 */
[----:B------:R-:W-:Y:S02]  /*3a80*/  FFMA.FTZ R74, R9, 2, R74 ;  /* 0x40000000094a7823 */ /* 0x000fe4000001004a */
[----:B------:R-:W-:Y:S01]  /*3a90*/  FFMA.FTZ R75, R18, 2, R75 ;  /* 0x40000000124b7823 */ /* 0x000fe2000001004b */
[----:B------:R-:W-:Y:S01]  /*3aa0*/  @P1 CALL.REL.NOINC `(.L_x_2052) ;  /* 0x0000001000001944 */ /* 0x000fe20003c00000 */
[----:B------:R-:W-:Y:S05]  /*3ab0*/  BRA `(.L_x_2053) ;  /* 0xffffe6d000007947 */ /* 0x000fea000383ffff */
.L_x_2052:
[----:B------:R-:W-:Y:S01]  /*3ac0*/  BAR.SYNC.DEFER_BLOCKING 0x0 ;  /* 0x0000000000007b1d */ /* 0x000fe20000010000 */
[----:B------:R-:W-:Y:S02]  /*3ad0*/  F2FP.BF16.PACK_AB R0, R0, R25 ;  /* 0x000000190000723e */ /* 0x000fe400000010ff */
[----:B------:R-:W-:Y:S02]  /*3ae0*/  ISETP.NE.AND P0, PT, R80, RZ, PT ;  /* 0x000000ff5000720c */ /* 0x000fe40003f05270 */
[----:B------:R-:W-:Y:S01]  /*3af0*/  F2FP.BF16.PACK_AB R24, R24, R27 ;  /* 0x0000001b1818723e */ /* 0x000fe200000010ff */
[----:B------:R-:W-:Y:S01]  /*3b00*/  BSSY B0, `(.L_x_2054) ;  /* 0x0000030000007945 */ /* 0x000fe20003800000 */
[----:B------:R-:W-:-:S02]  /*3b10*/  PRMT R4, R0, 0x7610, R4 ;  /* 0x0000761000047816 */ /* 0x000fc40000000004 */
[----:B------:R-:W-:Y:S02]  /*3b20*/  F2FP.BF16.PACK_AB R73, R73, R76 ;  /* 0x0000004c4949723e */ /* 0x000fe400000010ff */
[----:B------:R-:W-:Y:S02]  /*3b30*/  PRMT R5, R0, 0x7632, R5 ;  /* 0x0000763200057816 */ /* 0x000fe40000000005 */
[----:B------:R-:W-:Y:S02]  /*3b40*/  F2FP.BF16.PACK_AB R74, R75, R74 ;  /* 0x0000004a4b4a723e */ /* 0x000fe400000010ff */
[----:B------:R-:W-:Y:S02]  /*3b50*/  LEA.HI.SX32 R0, R39, R39, 0x1b ;  /* 0x0000002727007211 */ /* 0x000fe400078fdaff */
[----:B------:R-:W-:Y:S02]  /*3b60*/  PRMT R28, R24, 0x7632, R28 ;  /* 0x00007632181c7816 */ /* 0x000fe4000000001c */
[----:B------:R-:W-:-:S02]  /*3b70*/  PRMT R6, R73, 0x7632, R6 ;  /* 0x0000763249067816 */ /* 0x000fc40000000006 */
[----:B------:R-:W-:Y:S02]  /*3b80*/  PRMT R7, R74, 0x7632, R7 ;  /* 0x000076324a077816 */ /* 0x000fe40000000007 */
[----:B------:R-:W-:Y:S01]  /*3b90*/  SHF.L.U32 R11, R0, 0x1, RZ ;  /* 0x00000001000b7819 */ /* 0x000fe200000006ff */
[----:B------:R-:W-:Y:S04]  /*3ba0*/  STS.U16 [R56], R24 ;  /* 0x0000001838007388 */ /* 0x000fe80000000400 */
[----:B------:R-:W-:Y:S04]  /*3bb0*/  STS.U16 [R56+0x2], R28 ;  /* 0x0000021c38007388 */ /* 0x000fe80000000400 */
[----:B------:R-:W-:Y:S04]  /*3bc0*/  STS.U16 [R56+0x4], R4 ;  /* 0x0000040438007388 */ /* 0x000fe80000000400 */
[----:B------:R0:W-:Y:S04]  /*3bd0*/  STS.U16 [R56+0x6], R5 ;  /* 0x0000060538007388 */ /* 0x0001e80000000400 */
[----:B------:R-:W-:Y:S04]  /*3be0*/  STS.U16 [R56+0x8], R73 ;  /* 0x0000084938007388 */ /* 0x000fe80000000400 */
[----:B------:R-:W-:Y:S01]  /*3bf0*/  STS.U16 [R56+0xa], R6 ;  /* 0x00000a0638007388 */ /* 0x000fe20000000400 */
[----:B0-----:R-:W-:-:S03]  /*3c00*/  IMAD R5, R104, c[0x0][0x200], RZ ;  /* 0x0000800068057a24 */ /* 0x001fc600078e02ff */
[----:B------:R-:W-:Y:S01]  /*3c10*/  STS.U16 [R56+0xc], R74 ;  /* 0x00000c4a38007388 */ /* 0x000fe20000000400 */
[----:B------:R-:W-:-:S03]  /*3c20*/  IMAD R9, R36, c[0x0][0x204], R5 ;  /* 0x0000810024097a24 */ /* 0x000fc600078e0205 */
[----:B------:R-:W-:Y:S01]  /*3c30*/  STS.U16 [R56+0xe], R7 ;  /* 0x00000e0738007388 */ /* 0x000fe20000000400 */
[----:B------:R-:W-:-:S06]  /*3c40*/  NOP ;  /* 0x0000000000007918 */ /* 0x000fcc0000000000 */
[----:B------:R-:W-:Y:S01]  /*3c50*/  LDS.U16 R49, [R49+0x40] ;  /* 0x0000400031317984 */ /* 0x000fe20000000400 */
[----:B------:R-:W-:-:S03]  /*3c60*/  IMAD.WIDE.U32 R4, R36, c[0x0][0x200], RZ ;  /* 0x0000800024047a25 */ /* 0x000fc600078e00ff */
[----:B------:R-:W-:Y:S02]  /*3c70*/  LDS.U16 R13, [R50+0x80] ;  /* 0x00008000320d7984 */ /* 0x000fe40000000400 */
[----:B------:R-:W-:Y:S02]  /*3c80*/  IADD3 R21, R5, R9, RZ ;  /* 0x0000000905157210 */ /* 0x000fe40007ffe0ff */
        /* <DEDUP_REMOVED lines=23> */
.L_x_2055:
[----:B------:R-:W-:Y:S05]  /*3e00*/  BSYNC B0 ;  /* 0x0000000000007941 */ /* 0x000fea0003800000 */
.L_x_2054:
[----:B------:R-:W-:Y:S01]  /*3e10*/  MOV R5, R21 ;  /* 0x0000001500057202 */ /* 0x000fe20000000f00 */
[----:B------:R-:W-:Y:S01]  /*3e20*/  IMAD R6, R32, c[0x0][0x208], RZ ;  /* 0x0000820020067a24 */ /* 0x000fe200078e02ff */
[----:B0-----:R-:W-:Y:S02]  /*3e30*/  SHF.L.U32 R9, R40, 0x8, RZ ;  /* 0x0000000828097819 */ /* 0x001fe400000006ff */
[----:B------:R-:W-:Y:S01]  /*3e40*/  LOP3.LUT R7, R37, 0x20, RZ, 0xfc, !PT ;  /* 0x0000002025077812 */ /* 0x000fe200078efcff */
[----:B------:R-:W-:Y:S01]  /*3e50*/  IMAD.WIDE.U32 R4, R31, c[0x0][0x208], R4 ;  /* 0x000082001f047a25 */ /* 0x000fe200078e0004 */
[----:B------:R-:W-:Y:S02]  /*3e60*/  SHF.R.S32.HI R11, RZ, 0x1f, R9 ;  /* 0x0000001fff0b7819 */ /* 0x000fe40000011409 */
[----:B------:R-:W-:Y:S01]  /*3e70*/  ISETP.GE.AND P0, PT, R7, R0, PT ;  /* 0x000000000700720c */ /* 0x000fe20003f06270 */
[----:B------:R-:W-:Y:S01]  /*3e80*/  IMAD R8, R31, c[0x0][0x20c], R6 ;  /* 0x000083001f087a24 */ /* 0x000fe200078e0206 */
[----:B------:R-:W-:-:S02]  /*3e90*/  IADD3 R6, P3, R9, R4, RZ ;  /* 0x0000000409067210 */ /* 0x000fc40007f7e0ff */
[----:B------:R-:W-:Y:S02]  /*3ea0*/  LEA R7, P4, R37, c[0x0][0x258], 0x1 ;  /* 0x0000960025077a11 */ /* 0x000fe400078808ff */
[----:B------:R-:W-:Y:S02]  /*3eb0*/  IADD3.X R5, R11, R8, R5, P3, !PT ;  /* 0x000000080b057210 */ /* 0x000fe40001ffe405 */
[C---:B------:R-:W-:Y:S02]  /*3ec0*/  LEA.HI.X R8, R37.reuse, c[0x0][0x25c], R38, 0x1, P4 ;  /* 0x0000970025087a11 */ /* 0x040fe400020f0c26 */
[----:B------:R-:W-:Y:S02]  /*3ed0*/  LEA R4, P6, R6, R7, 0x1 ;  /* 0x0000000706047211 */ /* 0x000fe400078c08ff */
[C---:B------:R-:W-:Y:S02]  /*3ee0*/  LOP3.LUT R9, R37.reuse, 0xa0, RZ, 0xfc, !PT ;  /* 0x000000a025097812 */ /* 0x040fe400078efcff */
[----:B------:R-:W-:-:S02]  /*3ef0*/  LOP3.LUT R11, R37, 0xc0, RZ, 0xfc, !PT ;  /* 0x000000c0250b7812 */ /* 0x000fc400078efcff */
[----:B------:R-:W-:Y:S02]  /*3f00*/  LOP3.LUT R7, R37, 0xe0, RZ, 0xfc, !PT ;  /* 0x000000e025077812 */ /* 0x000fe400078efcff */
[----:B------:R-:W-:Y:S02]  /*3f10*/  LEA.HI.X R5, R6, R8, R5, 0x1, P6 ;  /* 0x0000000806057211 */ /* 0x000fe400030f0c05 */
[-C--:B------:R-:W-:Y:S02]  /*3f20*/  ISETP.GE.AND P3, PT, R48, R0.reuse, PT ;  /* 0x000000003000720c */ /* 0x080fe40003f66270 */
[-C--:B------:R-:W-:Y:S01]  /*3f30*/  ISETP.GE.AND P4, PT, R9, R0.reuse, PT ;  /* 0x000000000900720c */ /* 0x080fe20003f86270 */
[----:B------:R0:W-:Y:S01]  /*3f40*/  @!P0 STG.E.U16 [R4.64+0x40], R49 ;  /* 0x0000403104008986 */ /* 0x0001e2000c101506 */
[-C--:B------:R-:W-:Y:S02]  /*3f50*/  ISETP.GE.AND P5, PT, R11, R0.reuse, PT ;  /* 0x000000000b00720c */ /* 0x080fe40003fa6270 */
[----:B------:R-:W-:-:S02]  /*3f60*/  ISETP.GE.AND P6, PT, R7, R0, PT ;  /* 0x000000000700720c */ /* 0x000fc40003fc6270 */
[C---:B------:R-:W-:Y:S02]  /*3f70*/  LOP3.LUT R21, R37.reuse, 0x40, RZ, 0xfc, !PT ;  /* 0x0000004025157812 */ /* 0x040fe400078efcff */
[----:B------:R-:W-:Y:S02]  /*3f80*/  LOP3.LUT R23, R37, 0x80, RZ, 0xfc, !PT ;  /* 0x0000008025177812 */ /* 0x000fe400078efcff */
[----:B------:R-:W-:Y:S01]  /*3f90*/  IADD3 R40, R40, 0x1, RZ ;  /* 0x0000000128287810 */ /* 0x000fe20007ffe0ff */
[----:B------:R0:W-:Y:S01]  /*3fa0*/  @!P3 STG.E.U16 [R4.64+0xc0], R51 ;  /* 0x0000c0330400b986 */ /* 0x0001e2000c101506 */
[-C--:B------:R-:W-:Y:S02]  /*3fb0*/  ISETP.GE.AND P1, PT, R21, R0.reuse, PT ;  /* 0x000000001500720c */ /* 0x080fe40003f26270 */
[----:B------:R-:W-:Y:S01]  /*3fc0*/  ISETP.GE.AND P2, PT, R23, R0, PT ;  /* 0x000000001700720c */ /* 0x000fe20003f46270 */
[----:B------:R0:W-:Y:S01]  /*3fd0*/  @!P4 STG.E.U16 [R4.64+0x140], R53 ;  /* 0x000140350400c986 */ /* 0x0001e2000c101506 */
[----:B------:R-:W-:-:S03]  /*3fe0*/  ISETP.GE.AND P0, PT, R40, c[0x0][0x174], PT ;  /* 0x00005d0028007a0c */ /* 0x000fc60003f06270 */
[----:B------:R0:W-:Y:S04]  /*3ff0*/  @!P5 STG.E.U16 [R4.64+0x180], R19 ;  /* 0x000180130400d986 */ /* 0x0001e8000c101506 */
[----:B------:R0:W-:Y:S04]  /*4000*/  @!P6 STG.E.U16 [R4.64+0x1c0], R55 ;  /* 0x0001c0370400e986 */ /* 0x0001e8000c101506 */
        /* <DEDUP_REMOVED lines=8> */
.L_x_2056:
[----:B------:R-:W-:Y:S05]  /*4090*/  EXIT ;  /* 0x000000000000794d */ /* 0x000fea0003800000 */
.L_x_2058:
        /* <DEDUP_REMOVED lines=14> */
.L_x_5368:


//--------------------- .text._Z25selective_scan_fwd_kernelI32Selective_Scan_fwd_kernel_traitsILi32ELi8ELi1ELb0ELb0ELb0ELb1EN3c108BFloat16ENS1_7complexIfEEEEv13SSMParamsBase --------------------------
	.section	.text._Z25selective_scan_fwd_kernelI32Selective_Scan_fwd_kernel_traitsILi32ELi8ELi1ELb0ELb0ELb0ELb1EN3c108BFloat16ENS1_7complexIfEEEEv13SSMParamsBase,"ax",@progbits
	.sectioninfo	@"SHI_REGISTERS=117"
	.align	128
        .global         _Z25selective_scan_fwd_kernelI32Selective_Scan_fwd_kernel_traitsILi32ELi8ELi1ELb0ELb0ELb0ELb1EN3c108BFloat16ENS1_7complexIfEEEEv13SSMParamsBase
        .type           _Z25selective_scan_fwd_kernelI32Selective_Scan_fwd_kernel_traitsILi32ELi8ELi1ELb0ELb0ELb0ELb1EN3c108BFloat16ENS1_7complexIfEEEEv13SSMParamsBase,@function
        .size           _Z25selective_scan_fwd_kernelI32Selective_Scan_fwd_kernel_traitsILi32ELi8ELi1ELb0ELb0ELb0ELb1EN3c108BFloat16ENS1_7complexIfEEEEv13SSMParamsBase,(.L_x_5369 - _Z25selective_scan_fwd_kernelI32Selective_Scan_fwd_kernel_traitsILi32ELi8ELi1ELb0ELb0ELb0ELb1EN3c108BFloat16ENS1_7complexIfEEEEv13SSMParamsBase)
        .other          _Z25selective_scan_fwd_kernelI32Selective_Scan_fwd_kernel_traitsILi32ELi8ELi1ELb0ELb0ELb0ELb1EN3c108BFloat16ENS1_7complexIfEEEEv13SSMParamsBase,@"STO_CUDA_ENTRY STV_DEFAULT"
_Z25selective_scan_fwd_kernelI32Selective_Scan_fwd_kernel_traitsILi32ELi8ELi1ELb0ELb0ELb0ELb1EN3c108BFloat16ENS1_7complexIfEEEEv13SSMParamsBase:
.text._Z25selective_scan_fwd_kernelI32Selective_Scan_fwd_kernel_traitsILi32ELi8ELi1ELb0ELb0ELb0ELb1EN3c108BFloat16ENS1_7complexIfEEEEv13SSMParamsBase:
        /* <DEDUP_REMOVED lines=35> */
[C---:B------:R-:W-:Y:S01]  /*0230*/  IMAD R0, R106.reuse, c[0x0][0x1d0], RZ ;  /* 0x000074006a007a24 */ /* 0x040fe200078e02ff */
        /* <DEDUP_REMOVED lines=12> */
[C---:B------:R-:W-:Y:S02]  /*0300*/  LEA R16, P0, R17.reuse, c[0x0][0x240], 0x1 ;  /* 0x0000900011107a11 */ /* 0x040fe400078008ff */
[----:B------:R-:W-:Y:S02]  /*0310*/  LEA R11, P1, R18, c[0x0][0x248], 0x1 ;  /* 0x00009200120b7a11 */ /* 0x000fe400078208ff */
[----:B------:R-:W-:-:S02]  /*0320*/  LEA.HI.X R17, R17, c[0x0][0x244], R2, 0x1, P0 ;  /* 0x0000910011117a11 */ /* 0x000fc400000f0c02 */
[----:B------:R-:W-:Y:S02]  /*0330*/  LEA.HI.X R18, R18, c[0x0][0x24c], R5, 0x1, P1 ;  /* 0x0000930012127a11 */ /* 0x000fe400008f0c05 */
[C---:B------:R-:W-:Y:S02]  /*0340*/  LOP3.LUT R39, R33.reuse, 0x20, RZ, 0xfc, !PT ;  /* 0x0000002021277812 */ /* 0x040fe400078efcff */
[C---:B------:R-:W-:Y:S02]  /*0350*/  LOP3.LUT R38, R33.reuse, 0x40, RZ, 0xfc, !PT ;  /* 0x0000004021267812 */ /* 0x040fe400078efcff */
[C---:B------:R-:W-:Y:S02]  /*0360*/  LOP3.LUT R40, R33.reuse, 0x60, RZ, 0xfc, !PT ;  /* 0x0000006021287812 */ /* 0x040fe400078efcff */
[C---:B------:R-:W-:Y:S02]  /*0370*/  LOP3.LUT R41, R33.reuse, 0x80, RZ, 0xfc, !PT ;  /* 0x0000008021297812 */ /* 0x040fe400078efcff */
[----:B------:R-:W-:-:S02]  /*0380*/  LOP3.LUT R42, R33, 0xa0, RZ, 0xfc, !PT ;  /* 0x000000a0212a7812 */ /* 0x000fc400078efcff */
[C---:B------:R-:W-:Y:S02]  /*0390*/  LOP3.LUT R43, R33.reuse, 0xc0, RZ, 0xfc, !PT ;  /* 0x000000c0212b7812 */ /* 0x040fe400078efcff */
[----:B--2---:R-:W-:Y:S02]  /*03a0*/  LOP3.LUT R44, R33, 0xe0, RZ, 0xfc, !PT ;  /* 0x000000e0212c7812 */ /* 0x004fe400078efcff */
.L_x_2082:
[----:B------:R-:W-:Y:S01]  /*03b0*/  BAR.SYNC.DEFER_BLOCKING 0x0 ;  /* 0x0000000000007b1d */ /* 0x000fe20000010000 */
[----:B------:R-:W-:Y:S02]  /*03c0*/  MOV R3, 0xffffff00 ;  /* 0xffffff0000037802 */ /* 0x000fe40000000f00 */
[----:B------:R-:W-:Y:S02]  /*03d0*/  PRMT R0, RZ, 0x7610, R0 ;  /* 0x00007610ff007816 */ /* 0x000fe40000000000 */
[----:B------:R-:W-:Y:S01]  /*03e0*/  PRMT R2, RZ, 0x7610, R2 ;  /* 0x00007610ff027816 */ /* 0x000fe20000000002 */
[----:B------:R-:W-:Y:S01]  /*03f0*/  IMAD R82, R36, R3, c[0x0][0x168] ;  /* 0x00005a0024527624 */ /* 0x000fe200078e0203 */
[----:B------:R-:W-:-:S04]  /*0400*/  PRMT R3, RZ, 0x7610, R3 ;  /* 0x00007610ff037816 */ /* 0x000fc80000000003 */
[-C--:B------:R-:W-:Y:S02]  /*0410*/  ISETP.GE.AND P0, PT, R33, R82.reuse, PT ;  /* 0x000000522100720c */ /* 0x080fe40003f06270 */
[-C--:B------:R-:W-:Y:S02]  /*0420*/  ISETP.GE.AND P1, PT, R39, R82.reuse, PT ;  /* 0x000000522700720c */ /* 0x080fe40003f26270 */
[-C--:B------:R-:W-:Y:S02]  /*0430*/  ISETP.GE.AND P2, PT, R38, R82.reuse, PT ;  /* 0x000000522600720c */ /* 0x080fe40003f46270 */
[-C--:B------:R-:W-:Y:S02]  /*0440*/  ISETP.GE.AND P3, PT, R43, R82.reuse, PT ;  /* 0x000000522b00720c */ /* 0x080fe40003f66270 */
[----:B------:R-:W-:-:S05]  /*0450*/  ISETP.GE.AND P4, PT, R44, R82, PT ;  /* 0x000000522c00720c */ /* 0x000fca0003f86270 */
[----:B------:R-:W2:Y:S01]  /*0460*/  @!P0 LDG.E.U16 R0, [R16.64] ;  /* 0x0000000610008981 */ /* 0x000ea2000c1e1500 */
[----:B------:R-:W-:-:S03]  /*0470*/  ISETP.GE.AND P0, PT, R40, R82, PT ;  /* 0x000000522800720c */ /* 0x000fc60003f06270 */
[----:B------:R-:W3:Y:S01]  /*0480*/  @!P1 LDG.E.U16 R3, [R16.64+0x40] ;  /* 0x0000400610039981 */ /* 0x000ee2000c1e1500 */
[----:B------:R-:W-:-:S03]  /*0490*/  ISETP.GE.AND P1, PT, R41, R82, PT ;  /* 0x000000522900720c */ /* 0x000fc60003f26270 */
[----:B------:R-:W4:Y:S01]  /*04a0*/  @!P2 LDG.E.U16 R2, [R16.64+0x80] ;  /* 0x000080061002a981 */ /* 0x000f22000c1e1500 */
[----:B------:R-:W-:Y:S02]  /*04b0*/  ISETP.GE.AND P2, PT, R42, R82, PT ;  /* 0x000000522a00720c */ /* 0x000fe40003f46270 */
[----:B0-----:R-:W-:Y:S02]  /*04c0*/  PRMT R5, RZ, 0x7610, R5 ;  /* 0x00007610ff057816 */ /* 0x001fe40000000005 */
        /* <DEDUP_REMOVED lines=11> */
[-C--:B------:R-:W-:Y:S02]  /*0580*/  LEA.HI.SX32 R8, R8, R35.reuse, 0x1b ;  /* 0x0000002308087211 */ /* 0x080fe400078fdaff */
[CC--:B------:R-:W-:Y:S02]  /*0590*/  LEA.HI.SX32 R45, R35.reuse, R35.reuse, 0x1b ;  /* 0x00000023232d7211 */ /* 0x0c0fe400078fdaff */
[----:B------:R-:W-:Y:S02]  /*05a0*/  SHF.L.U32 R46, R8, 0x1, RZ ;  /* 0x00000001082e7819 */ /* 0x000fe400000006ff */
[----:B------:R-:W-:Y:S02]  /*05b0*/  IADD3 R8, R35, 0x60, RZ ;  /* 0x0000006023087810 */ /* 0x000fe40007ffe0ff */
[----:B------:R-:W-:-:S02]  /*05c0*/  LEA.HI.SX32 R10, R10, R35, 0x1b ;  /* 0x000000230a0a7211 */ /* 0x000fc400078fdaff */
[----:B------:R-:W-:Y:S02]  /*05d0*/  LEA.HI.SX32 R8, R8, R35, 0x1b ;  /* 0x0000002308087211 */ /* 0x000fe400078fdaff */
[----:B------:R-:W-:Y:S02]  /*05e0*/  SHF.L.U32 R45, R45, 0x1, RZ ;  /* 0x000000012d2d7819 */ /* 0x000fe400000006ff */
[----:B------:R-:W-:Y:S02]  /*05f0*/  SHF.L.U32 R47, R10, 0x1, RZ ;  /* 0x000000010a2f7819 */ /* 0x000fe400000006ff */
[C---:B------:R-:W-:Y:S02]  /*0600*/  IADD3 R10, R35.reuse, 0x80, RZ ;  /* 0x00000080230a7810 */ /* 0x040fe40007ffe0ff */
[C---:B------:R-:W-:Y:S02]  /*0610*/  IADD3 R12, R35.reuse, 0xa0, RZ ;  /* 0x000000a0230c7810 */ /* 0x040fe40007ffe0ff */
[----:B------:R-:W-:-:S02]  /*0620*/  IADD3 R14, R35, 0xc0, RZ ;  /* 0x000000c0230e7810 */ /* 0x000fc40007ffe0ff */
[----:B------:R-:W-:Y:S02]  /*0630*/  SHF.L.U32 R48, R8, 0x1, RZ ;  /* 0x0000000108307819 */ /* 0x000fe400000006ff */
[----:B------:R-:W-:Y:S02]  /*0640*/  IADD3 R8, R35, 0xe0, RZ ;  /* 0x000000e023087810 */ /* 0x000fe40007ffe0ff */
[-C--:B------:R-:W-:Y:S02]  /*0650*/  LEA.HI.SX32 R10, R10, R35.reuse, 0x1b ;  /* 0x000000230a0a7211 */ /* 0x080fe400078fdaff */
[-C--:B------:R-:W-:Y:S02]  /*0660*/  LEA.HI.SX32 R12, R12, R35.reuse, 0x1b ;  /* 0x000000230c0c7211 */ /* 0x080fe400078fdaff */
[-C--:B------:R-:W-:Y:S02]  /*0670*/  LEA.HI.SX32 R14, R14, R35.reuse, 0x1b ;  /* 0x000000230e0e7211 */ /* 0x080fe400078fdaff */
[----:B------:R-:W-:-:S02]  /*0680*/  LEA.HI.SX32 R8, R8, R35, 0x1b ;  /* 0x0000002308087211 */ /* 0x000fc400078fdaff */
[----:B------:R-:W-:Y:S02]  /*0690*/  SHF.L.U32 R49, R10, 0x1, RZ ;  /* 0x000000010a317819 */ /* 0x000fe400000006ff */
[----:B------:R-:W-:Y:S02]  /*06a0*/  SHF.L.U32 R50, R12, 0x1, RZ ;  /* 0x000000010c327819 */ /* 0x000fe400000006ff */
[----:B------:R-:W-:Y:S02]  /*06b0*/  SHF.L.U32 R51, R14, 0x1, RZ ;  /* 0x000000010e337819 */ /* 0x000fe400000006ff */
[----:B------:R-:W-:Y:S02]  /*06c0*/  SHF.L.U32 R52, R8, 0x1, RZ ;  /* 0x0000000108347819 */ /* 0x000fe400000006ff */
[-C--:B------:R-:W-:Y:S02]  /*06d0*/  ISETP.GE.AND P6, PT, R33, R82.reuse, PT ;  /* 0x000000522100720c */ /* 0x080fe40003fc6270 */
[----:B------:R-:W-:-:S02]  /*06e0*/  ISETP.GE.AND P5, PT, R39, R82, PT ;  /* 0x000000522700720c */ /* 0x000fc40003fa6270 */
[-C--:B------:R-:W-:Y:S02]  /*06f0*/  ISETP.GE.AND P4, PT, R38, R82.reuse, PT ;  /* 0x000000522600720c */ /* 0x080fe40003f86270 */
[-C--:B------:R-:W-:Y:S02]  /*0700*/  ISETP.GE.AND P3, PT, R40, R82.reuse, PT ;  /* 0x000000522800720c */ /* 0x080fe40003f66270 */
[-C--:B------:R-:W-:Y:S02]  /*0710*/  ISETP.GE.AND P2, PT, R41, R82.reuse, PT ;  /* 0x000000522900720c */ /* 0x080fe40003f46270 */
[-C--:B------:R-:W-:Y:S02]  /*0720*/  ISETP.GE.AND P1, PT, R42, R82.reuse, PT ;  /* 0x000000522a00720c */ /* 0x080fe40003f26270 */
[----:B------:R-:W-:Y:S02]  /*0730*/  ISETP.GE.AND P0, PT, R43, R82, PT ;  /* 0x000000522b00720c */ /* 0x000fe40003f06270 */
[----:B------:R-:W-:Y:S01]  /*0740*/  PRMT R8, RZ, 0x7610, R8 ;  /* 0x00007610ff087816 */ /* 0x000fe20000000008 */
[----:B--2---:R0:W-:Y:S04]  /*0750*/  STS.U16 [R45], R0 ;  /* 0x000000002d007388 */ /* 0x0041e80000000400 */
[----:B---3--:R-:W-:Y:S04]  /*0760*/  STS.U16 [R46+0x40], R3 ;  /* 0x000040032e007388 */ /* 0x008fe80000000400 */
[----:B----4-:R1:W-:Y:S01]  /*0770*/  STS.U16 [R47+0x80], R2 ;  /* 0x000080022f007388 */ /* 0x0103e20000000400 */
[----:B0-----:R-:W-:-:S04]  /*0780*/  SHF.L.U32 R0, R35, 0x3, RZ ;  /* 0x0000000323007819 */ /* 0x001fc800000006ff */
[----:B------:R-:W-:Y:S02]  /*0790*/  LEA.HI.SX32 R53, R0, R0, 0x1b ;  /* 0x0000000000357211 */ /* 0x000fe400078fdaff */
[----:B------:R-:W-:Y:S01]  /*07a0*/  PRMT R0, RZ, 0x7610, R0 ;  /* 0x00007610ff007816 */ /* 0x000fe20000000000 */
[----:B------:R0:W-:Y:S01]  /*07b0*/  STS.U16 [R48+0xc0], R5 ;  /* 0x0000c00530007388 */ /* 0x0001e20000000400 */
[----:B------:R-:W-:Y:S02]  /*07c0*/  SHF.L.U32 R53, R53, 0x1, RZ ;  /* 0x0000000135357819 */ /* 0x000fe400000006ff */
[----:B-1----:R-:W-:Y:S01]  /*07d0*/  MOV R2, R11 ;  /* 0x0000000b00027202 */ /* 0x002fe20000000f00 */
[----:B------:R1:W-:Y:S01]  /*07e0*/  STS.U16 [R49+0x100], R4 ;  /* 0x0001000431007388 */ /* 0x0003e20000000400 */
[----:B------:R-:W-:-:S03]  /*07f0*/  MOV R3, R18 ;  /* 0x0000001200037202 */ /* 0x000fc60000000f00 */
[----:B------:R2:W-:Y:S01]  /*0800*/  STS.U16 [R50+0x140], R7 ;  /* 0x0001400732007388 */ /* 0x0005e20000000400 */
[----:B0-----:R-:W-:-:S03]  /*0810*/  PRMT R5, RZ, 0x7610, R5 ;  /* 0x00007610ff057816 */ /* 0x001fc60000000005 */
[----:B------:R0:W-:Y:S04]  /*0820*/  STS.U16 [R51+0x180], R6 ;  /* 0x0001800633007388 */ /* 0x0001e80000000400 */
[----:B------:R3:W-:Y:S01]  /*0830*/  STS.U16 [R52+0x1c0], R9 ;  /* 0x0001c00934007388 */ /* 0x0007e20000000400 */
[----:B------:R-:W-:-:S06]  /*0840*/  NOP ;  /* 0x0000000000007918 */ /* 0x000fcc0000000000 */
[----:B------:R-:W4:Y:S04]  /*0850*/  LDS.U16 R55, [R53] ;  /* 0x0000000035377984 */ /* 0x000f280000000400 */
[----:B------:R-:W4:Y:S04]  /*0860*/  LDS.U16 R57, [R53+0x2] ;  /* 0x0000020035397984 */ /* 0x000f280000000400 */
[----:B------:R-:W4:Y:S04]  /*0870*/  LDS.U16 R59, [R53+0x4] ;  /* 0x00000400353b7984 */ /* 0x000f280000000400 */
[----:B------:R-:W4:Y:S04]  /*0880*/  LDS.U16 R61, [R53+0x6] ;  /* 0x00000600353d7984 */ /* 0x000f280000000400 */
[----:B------:R-:W-:Y:S04]  /*0890*/  LDS.U16 R63, [R53+0x8] ;  /* 0x00000800353f7984 */ /* 0x000fe80000000400 */
[----:B------:R-:W-:Y:S04]  /*08a0*/  LDS.U16 R65, [R53+0xa] ;  /* 0x00000a0035417984 */ /* 0x000fe80000000400 */
[----:B------:R-:W-:Y:S04]  /*08b0*/  LDS.U16 R67, [R53+0xc] ;  /* 0x00000c0035437984 */ /* 0x000fe80000000400 */
[----:B------:R-:W-:Y:S04]  /*08c0*/  LDS.U16 R69, [R53+0xe] ;  /* 0x00000e0035457984 */ /* 0x000fe80000000400 */
[----:B------:R-:W-:Y:S01]  /*08d0*/  BAR.SYNC.DEFER_BLOCKING 0x0 ;  /* 0x0000000000007b1d */ /* 0x000fe20000010000 */
[----:B-1----:R-:W-:-:S02]  /*08e0*/  PRMT R4, RZ, 0x7610, R4 ;  /* 0x00007610ff047816 */ /* 0x002fc40000000004 */
[----:B--2---:R-:W-:Y:S02]  /*08f0*/  PRMT R7, RZ, 0x7610, R7 ;  /* 0x00007610ff077816 */ /* 0x004fe40000000007 */
[----:B0-----:R-:W-:Y:S02]  /*0900*/  PRMT R6, RZ, 0x7610, R6 ;  /* 0x00007610ff067816 */ /* 0x001fe40000000006 */
[----:B---3--:R-:W-:Y:S02]  /*0910*/  PRMT R9, RZ, 0x7610, R9 ;  /* 0x00007610ff097816 */ /* 0x008fe40000000009 */
[----:B------:R-:W-:Y:S01]  /*0920*/  PRMT R11, RZ, 0x7610, R11 ;  /* 0x00007610ff0b7816 */ /* 0x000fe2000000000b */
        /* <DEDUP_REMOVED lines=10> */
[----:B------:R-:W-:Y:S01]  /*09d0*/  BSSY B0, `(.L_x_2059) ;  /* 0x000004f000007945 */ /* 0x000fe20003800000 */
[----:B------:R-:W-:Y:S01]  /*09e0*/  UMOV UR4, URZ ;  /* 0x0000003f00047c82 */ /* 0x000fe20008000000 */
[----:B----4-:R-:W-:-:S02]  /*09f0*/  PRMT R55, RZ, 0x5410, R55 ;  /* 0x00005410ff377816 */ /* 0x010fc40000000037 */
[----:B------:R-:W-:Y:S02]  /*0a00*/  PRMT R57, RZ, 0x5410, R57 ;  /* 0x00005410ff397816 */ /* 0x000fe40000000039 */
[----:B------:R-:W-:Y:S02]  /*0a10*/  PRMT R59, RZ, 0x5410, R59 ;  /* 0x00005410ff3b7816 */ /* 0x000fe4000000003b */
[----:B------:R-:W-:Y:S01]  /*0a20*/  PRMT R61, RZ, 0x5410, R61 ;  /* 0x00005410ff3d7816 */ /* 0x000fe2000000003d */
[----:B--2---:R-:W-:Y:S04]  /*0a30*/  STS.U16 [R45], R0 ;  /* 0x000000002d007388 */ /* 0x004fe80000000400 */
[----:B---3--:R-:W-:Y:S04]  /*0a40*/  STS.U16 [R46+0x40], R5 ;  /* 0x000040052e007388 */ /* 0x008fe80000000400 */
[----:B------:R-:W-:Y:S04]  /*0a50*/  STS.U16 [R47+0x80], R4 ;  /* 0x000080042f007388 */ /* 0x000fe80000000400 */
[----:B------:R-:W-:Y:S04]  /*0a60*/  STS.U16 [R48+0xc0], R7 ;  /* 0x0000c00730007388 */ /* 0x000fe80000000400 */
[----:B------:R-:W-:Y:S04]  /*0a70*/  STS.U16 [R49+0x100], R6 ;  /* 0x0001000631007388 */ /* 0x000fe80000000400 */
[----:B------:R-:W-:Y:S04]  /*0a80*/  STS.U16 [R50+0x140], R9 ;  /* 0x0001400932007388 */ /* 0x000fe80000000400 */
[----:B------:R0:W-:Y:S04]  /*0a90*/  STS.U16 [R51+0x180], R8 ;  /* 0x0001800833007388 */ /* 0x0001e80000000400 */
[----:B------:R-:W-:Y:S01]  /*0aa0*/  STS.U16 [R52+0x1c0], R11 ;  /* 0x0001c00b34007388 */ /* 0x000fe20000000400 */
[----:B------:R-:W-:-:S06]  /*0ab0*/  NOP ;  /* 0x0000000000007918 */ /* 0x000fcc0000000000 */
[----:B------:R-:W1:Y:S01]  /*0ac0*/  LDS.U16 R10, [R53] ;  /* 0x00000000350a7984 */ /* 0x000e620000000400 */
[----:B0-----:R-:W-:-:S03]  /*0ad0*/  MOV R8, c[0x0][0x16c] ;  /* 0x00005b0000087a02 */ /* 0x001fc60000000f00 */
[----:B------:R-:W0:Y:S01]  /*0ae0*/  LDS.U16 R12, [R53+0x2] ;  /* 0x00000200350c7984 */ /* 0x000e220000000400 */
[----:B------:R-:W-:-:S03]  /*0af0*/  ISETP.GE.AND P6, PT, R8, 0x1, PT ;  /* 0x000000010800780c */ /* 0x000fc60003fc6270 */
[----:B------:R-:W2:Y:S04]  /*0b00*/  LDS.U16 R5, [R53+0x6] ;  /* 0x0000060035057984 */ /* 0x000ea80000000400 */
[----:B------:R-:W3:Y:S04]  /*0b10*/  LDS.U16 R0, [R53+0x4] ;  /* 0x0000040035007984 */ /* 0x000ee80000000400 */
[----:B------:R-:W4:Y:S04]  /*0b20*/  LDS.U16 R4, [R53+0x8] ;  /* 0x0000080035047984 */ /* 0x000f280000000400 */
[----:B------:R-:W4:Y:S04]  /*0b30*/  LDS.U16 R7, [R53+0xa] ;  /* 0x00000a0035077984 */ /* 0x000f280000000400 */
[----:B------:R-:W4:Y:S04]  /*0b40*/  LDS.U16 R6, [R53+0xc] ;  /* 0x00000c0035067984 */ /* 0x000f280000000400 */
[----:B------:R0:W4:Y:S01]  /*0b50*/  LDS.U16 R9, [R53+0xe] ;  /* 0x00000e0035097984 */ /* 0x0001220000000400 */
[----:B-1----:R-:W-:-:S02]  /*0b60*/  PRMT R11, RZ, 0x5410, R10 ;  /* 0x00005410ff0b7816 */ /* 0x002fc4000000000a */
[----:B0-----:R-:W-:-:S03]  /*0b70*/  PRMT R13, RZ, 0x5410, R12 ;  /* 0x00005410ff0d7816 */ /* 0x001fc6000000000c */
[--C-:B-----5:R-:W-:Y:S01]  /*0b80*/  FADD.FTZ R54, R11, R30.reuse ;  /* 0x0000001e0b367221 */ /* 0x120fe20000010000 */
[----:B--2---:R-:W-:Y:S01]  /*0b90*/  PRMT R5, RZ, 0x5410, R5 ;  /* 0x00005410ff057816 */ /* 0x004fe20000000005 */
[----:B------:R-:W-:-:S03]  /*0ba0*/  FADD.FTZ R56, R13, R30 ;  /* 0x0000001e0d387221 */ /* 0x000fc60000010000 */
[----:B------:R-:W-:Y:S02]  /*0bb0*/  FSETP.GTU.FTZ.AND P0, PT, R54, 20, PT ;  /* 0x41a000003600780b */ /* 0x000fe40003f1c000 */
[----:B---3--:R-:W-:Y:S01]  /*0bc0*/  PRMT R15, RZ, 0x5410, R0 ;  /* 0x00005410ff0f7816 */ /* 0x008fe20000000000 */
[----:B------:R-:W-:Y:S01]  /*0bd0*/  FADD.FTZ R60, R5, R30 ;  /* 0x0000001e053c7221 */ /* 0x000fe20000010000 */
[----:B------:R-:W-:Y:S02]  /*0be0*/  ISETP.EQ.OR P0, PT, RZ, UR5, P0 ;  /* 0x00000005ff007c0c */ /* 0x000fe40008702670 */
[----:B----4-:R-:W-:Y:S01]  /*0bf0*/  PRMT R19, RZ, 0x5410, R4 ;  /* 0x00005410ff137816 */ /* 0x010fe20000000004 */
[--C-:B------:R-:W-:Y:S01]  /*0c00*/  FADD.FTZ R58, R15, R30.reuse ;  /* 0x0000001e0f3a7221 */ /* 0x100fe20000010000 */
[----:B------:R-:W-:Y:S02]  /*0c10*/  FSETP.GTU.FTZ.AND P3, PT, R56, 20, PT ;  /* 0x41a000003800780b */ /* 0x000fe40003f7c000 */
[----:B------:R-:W-:Y:S01]  /*0c20*/  PRMT R7, RZ, 0x5410, R7 ;  /* 0x00005410ff077816 */ /* 0x000fe20000000007 */
[----:B------:R-:W-:Y:S01]  /*0c30*/  FADD.FTZ R62, R19, R30 ;  /* 0x0000001e133e7221 */ /* 0x000fe20000010000 */
[----:B------:R-:W-:-:S02]  /*0c40*/  FSETP.GTU.FTZ.AND P4, PT, R58, 20, PT ;  /* 0x41a000003a00780b */ /* 0x000fc40003f9c000 */
[----:B------:R-:W-:Y:S01]  /*0c50*/  PRMT R5, RZ, 0x5410, R6 ;  /* 0x00005410ff057816 */ /* 0x000fe20000000006 */
[--C-:B------:R-:W-:Y:S01]  /*0c60*/  FADD.FTZ R64, R7, R30.reuse ;  /* 0x0000001e07407221 */ /* 0x100fe20000010000 */
[----:B------:R-:W-:Y:S02]  /*0c70*/  FSETP.GTU.FTZ.AND P5, PT, R60, 20, PT ;  /* 0x41a000003c00780b */ /* 0x000fe40003fbc000 */
[----:B------:R-:W-:Y:S01]  /*0c80*/  FSETP.GTU.FTZ.AND P2, PT, R62, 20, PT ;  /* 0x41a000003e00780b */ /* 0x000fe20003f5c000 */
[----:B------:R-:W-:Y:S01]  /*0c90*/  FADD.FTZ R66, R5, R30 ;  /* 0x0000001e05427221 */ /* 0x000fe20000010000 */
[----:B------:R-:W-:Y:S02]  /*0ca0*/  FSETP.GTU.FTZ.AND P1, PT, R64, 20, PT ;  /* 0x41a000004000780b */ /* 0x000fe40003f3c000 */
[----:B------:R-:W-:Y:S01]  /*0cb0*/  ISETP.EQ.OR P3, PT, RZ, UR5, P3 ;  /* 0x00000005ff007c0c */ /* 0x000fe20009f62670 */
[----:B------:R-:W-:Y:S07]  /*0cc0*/  @P0 BRA `(.L_x_2060) ;  /* 0x000001f000000947 */ /* 0x000fee0003800000 */
        /* <DEDUP_REMOVED lines=31> */
.L_x_2060:
[----:B------:R-:W-:Y:S05]  /*0ec0*/  BSYNC B0 ;  /* 0x0000000000007941 */ /* 0x000fea0003800000 */
.L_x_2059:
        /* <DEDUP_REMOVED lines=41> */
.L_x_2062:
[----:B------:R-:W-:Y:S05]  /*1160*/  BSYNC B0 ;  /* 0x0000000000007941 */ /* 0x000fea0003800000 */
.L_x_2061:
        /* <DEDUP_REMOVED lines=47> */
.L_x_2064:
[----:B------:R-:W-:Y:S05]  /*1460*/  BSYNC B0 ;  /* 0x0000000000007941 */ /* 0x000fea0003800000 */
.L_x_2063:
        /* <DEDUP_REMOVED lines=33> */
.L_x_2066:
[----:B------:R-:W-:Y:S05]  /*1680*/  BSYNC B0 ;  /* 0x0000000000007941 */ /* 0x000fea0003800000 */
.L_x_2065:
        /* <DEDUP_REMOVED lines=33> */
.L_x_2068:
[----:B------:R-:W-:Y:S05]  /*18a0*/  BSYNC B0 ;  /* 0x0000000000007941 */ /* 0x000fea0003800000 */
.L_x_2067:
        /* <DEDUP_REMOVED lines=33> */
.L_x_2070:
[----:B------:R-:W-:Y:S05]  /*1ac0*/  BSYNC B0 ;  /* 0x0000000000007941 */ /* 0x000fea0003800000 */
.L_x_2069:
        /* <DEDUP_REMOVED lines=33> */
.L_x_2072:
[----:B------:R-:W-:Y:S05]  /*1ce0*/  BSYNC B0 ;  /* 0x0000000000007941 */ /* 0x000fea0003800000 */
.L_x_2071:
        /* <DEDUP_REMOVED lines=33> */
.L_x_2074:
[----:B------:R-:W-:Y:S05]  /*1f00*/  BSYNC B0 ;  /* 0x0000000000007941 */ /* 0x000fea0003800000 */
.L_x_2073:
        /* <DEDUP_REMOVED lines=15> */
[----:B------:R-:W-:-:S04]  /*2000*/  IMAD.WIDE.U32 R8, R26, c[0x0][0x180], RZ ;  /* 0x000060001a087a25 */ /* 0x000fc800078e00ff */
[----:B------:R-:W-:Y:S01]  /*2010*/  IMAD R0, R0, c[0x0][0x174], RZ ;  /* 0x00005d0000007a24 */ /* 0x000fe200078e02ff */
[----:B------:R-:W-:Y:S01]  /*2020*/  LEA R27, P1, R8, c[0x0][0x220], 0x3 ;  /* 0x00008800081b7a11 */ /* 0x000fe200078218ff */
[----:B------:R-:W-:-:S04]  /*2030*/  IMAD.WIDE.U32 R78, R26, c[0x0][0x1b8], RZ ;  /* 0x00006e001a4e7a25 */ /* 0x000fc800078e00ff */
[----:B------:R-:W-:Y:S01]  /*2040*/  IMAD R0, R0, c[0x0][0x16c], RZ ;  /* 0x00005b0000007a24 */ /* 0x000fe200078e02ff */
[----:B------:R-:W-:-:S03]  /*2050*/  LEA R25, P2, R78, c[0x0][0x230], 0x3 ;  /* 0x00008c004e197a11 */ /* 0x000fc600078418ff */
[----:B------:R-:W-:-:S04]  /*2060*/  IMAD.WIDE R4, R0, R15, c[0x0][0x260] ;  /* 0x0000980000047625 */ /* 0x000fc800078e020f */
[C---:B------:R-:W-:Y:S02]  /*2070*/  IMAD R15, R26.reuse, c[0x0][0x1bc], R7 ;  /* 0x00006f001a0f7a24 */ /* 0x040fe400078e0207 */
[----:B------:R-:W-:-:S04]  /*2080*/  IMAD.WIDE.U32 R6, R26, c[0x0][0x198], RZ ;  /* 0x000066001a067a25 */ /* 0x000fc800078e00ff */
[----:B------:R-:W-:Y:S01]  /*2090*/  IMAD.WIDE R4, R11, 0x10, R4 ;  /* 0x000000100b047825 */ /* 0x000fe200078e0204 */
[----:B------:R-:W-:Y:S02]  /*20a0*/  IADD3 R11, R9, R13, RZ ;  /* 0x0000000d090b7210 */ /* 0x000fe40007ffe0ff */
[----:B------:R-:W-:Y:S02]  /*20b0*/  IADD3 R9, R79, R15, RZ ;  /* 0x0000000f4f097210 */ /* 0x000fe40007ffe0ff */
[----:B------:R-:W-:Y:S02]  /*20c0*/  IADD3 R79, R7, R19, RZ ;  /* 0x00000013074f7210 */ /* 0x000fe40007ffe0ff */
[----:B------:R-:W-:Y:S02]  /*20d0*/  LEA R24, P3, R6, c[0x0][0x228], 0x3 ;  /* 0x00008a0006187a11 */ /* 0x000fe400078618ff */
[----:B------:R-:W-:Y:S02]  /*20e0*/  LEA.HI.X R0, R8, c[0x0][0x224], R11, 0x3, P1 ;  /* 0x0000890008007a11 */ /* 0x000fe400008f1c0b */
[----:B------:R-:W-:-:S02]  /*20f0*/  LEA.HI.X R78, R78, c[0x0][0x234], R9, 0x3, P2 ;  /* 0x00008d004e4e7a11 */ /* 0x000fc400010f1c09 */
[----:B------:R-:W-:Y:S02]  /*2100*/  LEA.HI.X R79, R6, c[0x0][0x22c], R79, 0x3, P3 ;  /* 0x00008b00064f7a11 */ /* 0x000fe400018f1c4f */
[----:B------:R-:W-:Y:S02]  /*2110*/  MOV R80, R4 ;  /* 0x0000000400507202 */ /* 0x000fe40000000f00 */
[----:B------:R-:W-:Y:S02]  /*2120*/  MOV R81, R5 ;  /* 0x0000000500517202 */ /* 0x000fe40000000f00 */
.L_x_2076:
[----:B------:R-:W-:Y:S02]  /*2130*/  MOV R4, R27 ;  /* 0x0000001b00047202 */ /* 0x000fe40000000f00 */
[----:B------:R-:W-:-:S06]  /*2140*/  MOV R5, R0 ;  /* 0x0000000000057202 */ /* 0x000fcc0000000f00 */
[----:B------:R-:W2:Y:S01]  /*2150*/  LDG.E.64 R4, [R4.64] ;  /* 0x0000000604047981 */ /* 0x000ea2000c1e1b00 */
[----:B------:R-:W-:Y:S02]  /*2160*/  FMUL.FTZ R89, R55, R54 ;  /* 0x0000003637597220 */ /* 0x000fe40000410000 */
[----:B------:R-:W-:Y:S01]  /*2170*/  FMUL.FTZ R103, R61, R60 ;  /* 0x0000003c3d677220 */ /* 0x000fe20000410000 */
[----:B------:R-:W0:Y:S01]  /*2180*/  S2R R83, SR_TID.X ;  /* 0x0000000000537919 */ /* 0x000e220000002100 */
[----:B------:R-:W-:Y:S02]  /*2190*/  FMUL.FTZ R96, R63, R62 ;  /* 0x0000003e3f607220 */ /* 0x000fe40000410000 */
[----:B------:R-:W-:Y:S02]  /*21a0*/  FMUL.FTZ R95, R65, R64 ;  /* 0x00000040415f7220 */ /* 0x000fe40000410000 */
[----:B------:R-:W-:Y:S02]  /*21b0*/  FMUL.FTZ R98, R67, R66 ;  /* 0x0000004243627220 */ /* 0x000fe40000410000 */
[----:B------:R-:W-:Y:S01]  /*21c0*/  FMUL.FTZ R105, R69, R68 ;  /* 0x0000004445697220 */ /* 0x000fe20000410000 */
[----:B0-----:R-:W-:Y:S01]  /*21d0*/  SHF.L.U32 R85, R83, 0x3, RZ ;  /* 0x0000000353557819 */ /* 0x001fe200000006ff */
[----:B--2---:R-:W-:-:S02]  /*21e0*/  FMUL.FTZ R6, R5, R54 ;  /* 0x0000003605067220 */ /* 0x004fc40000410000 */
[----:B------:R-:W-:Y:S02]  /*21f0*/  FMUL.FTZ R19, R4, 1.4426950216293334961 ;  /* 0x3fb8aa3b04137820 */ /* 0x000fe40000410000 */
[----:B------:R-:W-:Y:S02]  /*2200*/  FMUL.RZ R7, R6, 0.15915493667125701904 ;  /* 0x3e22f98306077820 */ /* 0x000fe4000040c000 */
[-C--:B------:R-:W-:Y:S02]  /*2210*/  FMUL.FTZ R6, R5, R56.reuse ;  /* 0x0000003805067220 */ /* 0x080fe40000410000 */
[----:B------:R-:W-:Y:S01]  /*2220*/  MUFU.SIN R108, R7 ;  /* 0x00000007006c7308 */ /* 0x000fe20000000400 */
[----:B------:R-:W-:Y:S02]  /*2230*/  FMUL.FTZ R4, R19, R56 ;  /* 0x0000003813047220 */ /* 0x000fe40000410000 */
[----:B------:R-:W-:Y:S02]  /*2240*/  FMUL.RZ R8, R6, 0.15915493667125701904 ;  /* 0x3e22f98306087820 */ /* 0x000fe4000040c000 */
[----:B------:R-:W-:-:S02]  /*2250*/  FMUL.FTZ R6, R5, R58 ;  /* 0x0000003a05067220 */ /* 0x000fc40000410000 */
[C---:B------:R-:W-:Y:S01]  /*2260*/  FMUL.FTZ R13, R19.reuse, R62 ;  /* 0x0000003e130d7220 */ /* 0x040fe20000410000 */
[----:B------:R0:W-:Y:S01]  /*2270*/  MUFU.COS R107, R7 ;  /* 0x00000007006b7308 */ /* 0x0001e20000000000 */
[----:B------:R-:W-:Y:S02]  /*2280*/  FMUL.RZ R9, R6, 0.15915493667125701904 ;  /* 0x3e22f98306097820 */ /* 0x000fe4000040c000 */
[C---:B------:R-:W-:Y:S02]  /*2290*/  FMUL.FTZ R6, R19.reuse, R58 ;  /* 0x0000003a13067220 */ /* 0x040fe40000410000 */
[----:B------:R-:W-:-:S03]  /*22a0*/  FMUL.FTZ R12, R19, R54 ;  /* 0x00000036130c7220 */ /* 0x000fc60000410000 */
[----:B------:R1:W-:Y:S01]  /*22b0*/  MUFU.EX2 R18, R4 ;  /* 0x0000000400127308 */ /* 0x0003e20000000800 */
[----:B0-----:R-:W-:-:S04]  /*22c0*/  FMUL.FTZ R7, R5, R60 ;  /* 0x0000003c05077220 */ /* 0x001fc80000410000 */
[----:B------:R-:W-:Y:S02]  /*22d0*/  FMUL.RZ R11, R7, 0.15915493667125701904 ;  /* 0x3e22f983070b7820 */ /* 0x000fe4000040c000 */
[----:B------:R-:W-:Y:S01]  /*22e0*/  FMUL.FTZ R7, R19, R60 ;  /* 0x0000003c13077220 */ /* 0x000fe20000410000 */
[----:B------:R-:W0:Y:S01]  /*22f0*/  MUFU.SIN R21, R8 ;  /* 0x0000000800157308 */ /* 0x000e220000000400 */
[----:B-1----:R-:W-:-:S04]  /*2300*/  FMUL.FTZ R4, R5, R62 ;  /* 0x0000003e05047220 */ /* 0x002fc80000410000 */
[----:B------:R-:W-:Y:S02]  /*2310*/  FMUL.RZ R15, R4, 0.15915493667125701904 ;  /* 0x3e22f983040f7820 */ /* 0x000fe4000040c000 */
[----:B------:R-:W-:Y:S01]  /*2320*/  FMUL.FTZ R4, R5, R64 ;  /* 0x0000004005047220 */ /* 0x000fe20000410000 */
[----:B------:R1:W-:Y:S03]  /*2330*/  MUFU.EX2 R93, R7 ;  /* 0x00000007005d7308 */ /* 0x0003e60000000800 */
[----:B------:R-:W-:Y:S02]  /*2340*/  FMUL.RZ R84, R4, 0.15915493667125701904 ;  /* 0x3e22f98304547820 */ /* 0x000fe4000040c000 */
[----:B------:R-:W-:-:S03]  /*2350*/  FMUL.FTZ R4, R19, R66 ;  /* 0x0000004213047220 */ /* 0x000fc60000410000 */
[----:B------:R-:W2:Y:S01]  /*2360*/  MUFU.COS R23, R8 ;  /* 0x0000000800177308 */ /* 0x000ea20000000000 */
[----:B-1----:R-:W-:Y:S01]  /*2370*/  MOV R7, 0xffffff00 ;  /* 0xffffff0000077802 */ /* 0x002fe20000000f00 */
[----:B0-----:R-:W-:-:S04]  /*2380*/  FMUL.FTZ R21, R18, R21 ;  /* 0x0000001512157220 */ /* 0x001fc80000410000 */
[----:B------:R-:W-:Y:S01]  /*2390*/  IMAD R82, R36, R7, c[0x0][0x168] ;  /* 0x00005a0024527624 */ /* 0x000fe200078e0207 */
[C---:B------:R-:W-:Y:S01]  /*23a0*/  IADD3 R7, R85.reuse, 0x7, RZ ;  /* 0x0000000755077810 */ /* 0x040fe20007ffe0ff */
[----:B------:R-:W-:Y:S03]  /*23b0*/  MUFU.SIN R10, R15 ;  /* 0x0000000f000a7308 */ /* 0x000fe60000000400 */
[-C--:B------:R-:W-:Y:S02]  /*23c0*/  ISETP.GE.U32.AND P5, PT, R85, R82.reuse, PT ;  /* 0x000000525500720c */ /* 0x080fe40003fa6070 */
[----:B------:R-:W-:Y:S01]  /*23d0*/  ISETP.GE.U32.AND P1, PT, R7, R82, PT ;  /* 0x000000520700720c */ /* 0x000fe20003f26070 */
[----:B------:R-:W-:Y:S01]  /*23e0*/  FMUL.FTZ R7, R19, R68 ;  /* 0x0000004413077220 */ /* 0x000fe20000410000 */
[----:B------:R-:W-:Y:S01]  /*23f0*/  FSEL R89, R89, RZ, !P5 ;  /* 0x000000ff59597208 */ /* 0x000fe20006800000 */
[----:B------:R0:W-:Y:S01]  /*2400*/  MUFU.COS R90, R15 ;  /* 0x0000000f005a7308 */ /* 0x0001e20000000000 */
[----:B--2---:R-:W-:-:S07]  /*2410*/  FMUL.FTZ R23, R18, R23 ;  /* 0x0000001712177220 */ /* 0x004fce0000410000 */
[----:B------:R-:W-:Y:S01]  /*2420*/  MUFU.SIN R87, R9 ;  /* 0x0000000900577308 */ /* 0x000fe20000000400 */
[----:B0-----:R-:W-:-:S04]  /*2430*/  IADD3 R15, R85, 0x5, RZ ;  /* 0x00000005550f7810 */ /* 0x001fc80007ffe0ff */
[-C--:B------:R-:W-:Y:S02]  /*2440*/  ISETP.GE.U32.AND P3, PT, R15, R82.reuse, PT ;  /* 0x000000520f00720c */ /* 0x080fe40003f66070 */
[----:B------:R-:W-:Y:S01]  /*2450*/  IADD3 R15, R85, 0x1, RZ ;  /* 0x00000001550f7810 */ /* 0x000fe20007ffe0ff */
[----:B------:R-:W0:Y:S01]  /*2460*/  MUFU.EX2 R20, R6 ;  /* 0x0000000600147308 */ /* 0x000e220000000800 */
[----:B------:R-:W-:Y:S02]  /*2470*/  FSEL R95, R95, RZ, !P3 ;  /* 0x000000ff5f5f7208 */ /* 0x000fe40005800000 */
[----:B------:R-:W-:Y:S02]  /*2480*/  ISETP.GE.U32.AND P6, PT, R15, R82, PT ;  /* 0x000000520f00720c */ /* 0x000fe40003fc6070 */
[----:B------:R-:W-:Y:S02]  /*2490*/  IADD3 R15, R85, 0x2, RZ ;  /* 0x00000002550f7810 */ /* 0x000fe40007ffe0ff */
[----:B------:R-:W-:Y:S01]  /*24a0*/  FSEL R86, R23, 1, !P6 ;  /* 0x3f80000017567808 */ /* 0x000fe20007000000 */
[----:B------:R-:W1:Y:S08]  /*24b0*/  MUFU.SIN R14, R11 ;  /* 0x0000000b000e7308 */ /* 0x000e700000000400 */
[----:B------:R2:W-:Y:S01]  /*24c0*/  MUFU.COS R22, R11 ;  /* 0x0000000b00167308 */ /* 0x0005e20000000000 */
[----:B0-----:R-:W-:-:S07]  /*24d0*/  FMUL.FTZ R87, R20, R87 ;  /* 0x0000005714577220 */ /* 0x001fce0000410000 */
[----:B------:R0:W3:Y:S01]  /*24e0*/  MUFU.COS R91, R9 ;  /* 0x00000009005b7308 */ /* 0x0000e20000000000 */
[----:B--2---:R-:W-:Y:S01]  /*24f0*/  IADD3 R11, R85, 0x6, RZ ;  /* 0x00000006550b7810 */ /* 0x004fe20007ffe0ff */
[----:B-1----:R-:W-:-:S03]  /*2500*/  FMUL.FTZ R14, R93, R14 ;  /* 0x0000000e5d0e7220 */ /* 0x002fc60000410000 */
[----:B------:R-:W-:Y:S02]  /*2510*/  ISETP.GE.U32.AND P2, PT, R11, R82, PT ;  /* 0x000000520b00720c */ /* 0x000fe40003f46070 */
[----:B------:R-:W-:Y:S01]  /*2520*/  IADD3 R11, R85, 0x3, RZ ;  /* 0x00000003550b7810 */ /* 0x000fe20007ffe0ff */
[----:B------:R-:W-:Y:S01]  /*2530*/  MUFU.SIN R6, R84 ;  /* 0x0000005400067308 */ /* 0x000fe20000000400 */
[----:B0-----:R-:W-:Y:S01]  /*2540*/  FMUL.FTZ R9, R19, R64 ;  /* 0x0000004013097220 */ /* 0x001fe20000410000 */
[----:B------:R-:W-:Y:S01]  /*2550*/  FSEL R85, R21, RZ, !P6 ;  /* 0x000000ff15557208 */ /* 0x000fe20007000000 */
[----:B------:R-:W-:Y:S01]  /*2560*/  FMUL.FTZ R19, R5, R66 ;  /* 0x0000004205137220 */ /* 0x000fe20000410000 */
[----:B------:R-:W-:Y:S01]  /*2570*/  ISETP.GE.U32.AND P4, PT, R11, R82, PT ;  /* 0x000000520b00720c */ /* 0x000fe20003f86070 */
[----:B------:R-:W-:Y:S01]  /*2580*/  FMUL.FTZ R5, R5, R68 ;  /* 0x0000004405057220 */ /* 0x000fe20000410000 */
[----:B------:R-:W-:Y:S01]  /*2590*/  FSEL R98, R98, RZ, !P2 ;  /* 0x000000ff62627208 */ /* 0x000fe20005000000 */
[----:B------:R-:W-:Y:S01]  /*25a0*/  FMUL.RZ R19, R19, 0.15915493667125701904 ;  /* 0x3e22f98313137820 */ /* 0x000fe2000040c000 */
[----:B------:R0:W-:Y:S01]  /*25b0*/  MUFU.COS R8, R84 ;  /* 0x0000005400087308 */ /* 0x0001e20000000000 */
[----:B------:R-:W-:Y:S01]  /*25c0*/  FMUL.RZ R18, R5, 0.15915493667125701904 ;  /* 0x3e22f98305127820 */ /* 0x000fe2000040c000 */
[----:B------:R-:W-:Y:S01]  /*25d0*/  FSEL R103, R103, RZ, !P4 ;  /* 0x000000ff67677208 */ /* 0x000fe20006000000 */
[----:B------:R-:W-:-:S02]  /*25e0*/  FMUL.FTZ R5, RZ, R85 ;  /* 0x00000055ff057220 */ /* 0x000fc40000410000 */
[----:B---3--:R-:W-:Y:S01]  /*25f0*/  FMUL.FTZ R88, R20, R91 ;  /* 0x0000005b14587220 */ /* 0x008fe20000410000 */
[----:B------:R-:W-:Y:S01]  /*2600*/  FSEL R91, R14, RZ, !P4 ;  /* 0x000000ff0e5b7208 */ /* 0x000fe20006000000 */
[----:B------:R-:W-:Y:S01]  /*2610*/  FFMA.FTZ R5, R89, R86, -R5 ;  /* 0x0000005659057223 */ /* 0x000fe20000010805 */
[----:B------:R-:W1:Y:S01]  /*2620*/  MUFU.EX2 R13, R13 ;  /* 0x0000000d000d7308 */ /* 0x000e620000000800 */
[----:B0-----:R-:W-:Y:S02]  /*2630*/  FMUL.FTZ R84, R57, R56 ;  /* 0x0000003839547220 */ /* 0x001fe40000410000 */
[----:B------:R-:W-:-:S03]  /*2640*/  FMUL.FTZ R22, R93, R22 ;  /* 0x000000165d167220 */ /* 0x000fc60000410000 */
[----:B------:R-:W-:Y:S02]  /*2650*/  FSEL R84, R84, RZ, !P6 ;  /* 0x000000ff54547208 */ /* 0x000fe40007000000 */
[----:B------:R-:W0:Y:S01]  /*2660*/  MUFU.EX2 R12, R12 ;  /* 0x0000000c000c7308 */ /* 0x000e220000000800 */
[----:B------:R-:W-:Y:S01]  /*2670*/  ISETP.GE.U32.AND P6, PT, R15, R82, PT ;  /* 0x000000520f00720c */ /* 0x000fe20003fc6070 */
[----:B------:R-:W-:Y:S01]  /*2680*/  FMUL.FTZ R15, R89, R85 ;  /* 0x00000055590f7220 */ /* 0x000fe20000410000 */
[----:B------:R-:W-:Y:S01]  /*2690*/  FSEL R93, R22, 1, !P4 ;  /* 0x3f800000165d7808 */ /* 0x000fe20006000000 */
[----:B------:R-:W-:Y:S01]  /*26a0*/  FADD.FTZ R5, R84, R5 ;  /* 0x0000000554057221 */ /* 0x000fe20000010000 */
[----:B------:R-:W-:Y:S01]  /*26b0*/  FSEL R87, R87, RZ, !P6 ;  /* 0x000000ff57577208 */ /* 0x000fe20007000000 */
[----:B------:R-:W-:Y:S01]  /*26c0*/  FFMA.FTZ R15, RZ, R86, R15 ;  /* 0x00000056ff0f7223 */ /* 0x000fe2000001000f */
[----:B------:R-:W-:Y:S01]  /*26d0*/  FSEL R88, R88, 1, !P6 ;  /* 0x3f80000058587808 */ /* 0x000fe20007000000 */
[----:B------:R-:W-:Y:S01]  /*26e0*/  MUFU.EX2 R4, R4 ;  /* 0x0000000400047308 */ /* 0x000fe20000000800 */
[----:B-1----:R-:W-:-:S02]  /*26f0*/  FMUL.FTZ R101, R13, R90 ;  /* 0x0000005a0d657220 */ /* 0x002fc40000410000 */
[----:B------:R-:W-:Y:S02]  /*2700*/  FADD.FTZ R15, RZ, R15 ;  /* 0x0000000fff0f7221 */ /* 0x000fe40000010000 */
[----:B------:R-:W-:Y:S02]  /*2710*/  FMUL.FTZ R90, R59, R58 ;  /* 0x0000003a3b5a7220 */ /* 0x000fe40000410000 */
[----:B------:R-:W-:Y:S01]  /*2720*/  FMUL.FTZ R10, R13, R10 ;  /* 0x0000000a0d0a7220 */ /* 0x000fe20000410000 */
[----:B------:R-:W1:Y:S01]  /*2730*/  MUFU.SIN R11, R19 ;  /* 0x00000013000b7308 */ /* 0x000e620000000400 */
[----:B0-----:R-:W-:Y:S01]  /*2740*/  FMUL.FTZ R107, R12, R107 ;  /* 0x0000006b0c6b7220 */ /* 0x001fe20000410000 */
[----:B------:R-:W-:Y:S01]  /*2750*/  FSEL R90, R90, RZ, !P6 ;  /* 0x000000ff5a5a7208 */ /* 0x000fe20007000000 */
[----:B------:R-:W-:Y:S02]  /*2760*/  FMUL.FTZ R108, R12, R108 ;  /* 0x0000006c0c6c7220 */ /* 0x000fe40000410000 */
[----:B------:R-:W-:Y:S01]  /*2770*/  FMUL.FTZ R12, R87, R15 ;  /* 0x0000000f570c7220 */ /* 0x000fe20000410000 */
[----:B------:R-:W-:Y:S01]  /*2780*/  FSEL R107, R107, 1, !P5 ;  /* 0x3f8000006b6b7808 */ /* 0x000fe20006800000 */
[-C--:B------:R-:W-:Y:S01]  /*2790*/  FMUL.FTZ R13, R87, R5.reuse ;  /* 0x00000005570d7220 */ /* 0x080fe20000410000 */
[----:B------:R-:W0:Y:S01]  /*27a0*/  MUFU.COS R99, R19 ;  /* 0x0000001300637308 */ /* 0x000e220000000000 */
[----:B------:R-:W-:Y:S01]  /*27b0*/  FFMA.FTZ R5, R88, R5, -R12 ;  /* 0x0000000558057223 */ /* 0x000fe2000001080c */
[----:B------:R-:W-:Y:S01]  /*27c0*/  FSEL R108, R108, RZ, !P5 ;  /* 0x000000ff6c6c7208 */ /* 0x000fe20006800000 */
[----:B------:R-:W-:Y:S01]  /*27d0*/  FFMA.FTZ R13, R88, R15, R13 ;  /* 0x0000000f580d7223 */ /* 0x000fe2000001000d */
[----:B------:R-:W-:Y:S01]  /*27e0*/  ISETP.GE.U32.AND P5, PT, R37, R82, PT ;  /* 0x000000522500720c */ /* 0x000fe20003fa6070 */
[----:B------:R-:W-:-:S02]  /*27f0*/  FADD.FTZ R12, R90, R5 ;  /* 0x000000055a0c7221 */ /* 0x000fc40000010000 */
[----:B------:R-:W-:Y:S01]  /*2800*/  FADD.FTZ R14, RZ, R13 ;  /* 0x0000000dff0e7221 */ /* 0x000fe20000010000 */
[----:B------:R-:W2:Y:S01]  /*2810*/  MUFU.EX2 R9, R9 ;  /* 0x0000000900097308 */ /* 0x000ea20000000800 */
[----:B-1----:R-:W-:Y:S01]  /*2820*/  FMUL.FTZ R11, R4, R11 ;  /* 0x0000000b040b7220 */ /* 0x002fe20000410000 */
[----:B------:R-:W-:Y:S01]  /*2830*/  FSEL R100, R10, RZ, !P5 ;  /* 0x000000ff0a647208 */ /* 0x000fe20006800000 */
[----:B------:R-:W-:Y:S01]  /*2840*/  FMUL.FTZ R5, R91, R12 ;  /* 0x0000000c5b057220 */ /* 0x000fe20000410000 */
[----:B------:R-:W-:Y:S02]  /*2850*/  FSEL R101, R101, 1, !P5 ;  /* 0x3f80000065657808 */ /* 0x000fe40006800000 */
[----:B------:R-:W-:Y:S01]  /*2860*/  FSEL R96, R96, RZ, !P5 ;  /* 0x000000ff60607208 */ /* 0x000fe20006800000 */
[----:B0-----:R-:W-:Y:S01]  /*2870*/  FMUL.FTZ R99, R4, R99 ;  /* 0x0000006304637220 */ /* 0x001fe20000410000 */
[----:B------:R-:W-:Y:S01]  /*2880*/  MUFU.EX2 R7, R7 ;  /* 0x0000000700077308 */ /* 0x000fe20000000800 */
[-C--:B------:R-:W-:Y:S01]  /*2890*/  FMUL.FTZ R4, R91, R14.reuse ;  /* 0x0000000e5b047220 */ /* 0x080fe20000410000 */
[----:B------:R-:W-:Y:S01]  /*28a0*/  FSEL R97, R11, RZ, !P2 ;  /* 0x000000ff0b617208 */ /* 0x000fe20005000000 */
[----:B------:R-:W-:Y:S01]  /*28b0*/  FFMA.FTZ R14, R93, R14, R5 ;  /* 0x0000000e5d0e7223 */ /* 0x000fe20000010005 */
[----:B------:R-:W-:Y:S01]  /*28c0*/  FSEL R99, R99, 1, !P2 ;  /* 0x3f80000063637808 */ /* 0x000fe20005000000 */
[----:B------:R-:W-:-:S02]  /*28d0*/  FFMA.FTZ R12, R93, R12, -R4 ;  /* 0x0000000c5d0c7223 */ /* 0x000fc40000010804 */
[-C--:B------:R-:W-:Y:S01]  /*28e0*/  FMUL.FTZ R4, R108, R85.reuse ;  /* 0x000000556c047220 */ /* 0x080fe20000410000 */
[----:B------:R-:W-:Y:S01]  /*28f0*/  MUFU.SIN R102, R18 ;  /* 0x0000001200667308 */ /* 0x000fe20000000400 */
[----:B------:R-:W-:Y:S02]  /*2900*/  FADD.FTZ R14, RZ, R14 ;  /* 0x0000000eff0e7221 */ /* 0x000fe40000010000 */
[----:B------:R-:W-:Y:S02]  /*2910*/  FADD.FTZ R12, R103, R12 ;  /* 0x0000000c670c7221 */ /* 0x000fe40000010000 */
[C---:B------:R-:W-:Y:S02]  /*2920*/  FMUL.FTZ R5, R107.reuse, R85 ;  /* 0x000000556b057220 */ /* 0x040fe40000410000 */
[----:B------:R-:W-:Y:S01]  /*2930*/  FFMA.FTZ R4, R107, R86, -R4 ;  /* 0x000000566b047223 */ /* 0x000fe20000010804 */
[----:B------:R-:W0:Y:S01]  /*2940*/  MUFU.COS R104, R18 ;  /* 0x0000001200687308 */ /* 0x000e220000000000 */
[----:B------:R-:W-:-:S02]  /*2950*/  FMUL.FTZ R13, R100, R14 ;  /* 0x0000000e640d7220 */ /* 0x000fc40000410000 */
[----:B------:R-:W-:Y:S02]  /*2960*/  FMUL.FTZ R15, R100, R12 ;  /* 0x0000000c640f7220 */ /* 0x000fe40000410000 */
[C---:B--2---:R-:W-:Y:S02]  /*2970*/  FMUL.FTZ R6, R9.reuse, R6 ;  /* 0x0000000609067220 */ /* 0x044fe40000410000 */
[----:B------:R-:W-:Y:S02]  /*2980*/  FMUL.FTZ R8, R9, R8 ;  /* 0x0000000809087220 */ /* 0x000fe40000410000 */
[----:B------:R-:W-:Y:S01]  /*2990*/  FFMA.FTZ R5, R108, R86, R5 ;  /* 0x000000566c057223 */ /* 0x000fe20000010005 */
[----:B------:R-:W-:Y:S01]  /*29a0*/  FSEL R92, R6, RZ, !P3 ;  /* 0x000000ff065c7208 */ /* 0x000fe20005800000 */
[----:B------:R-:W-:Y:S01]  /*29b0*/  FMUL.FTZ R9, R87, R4 ;  /* 0x0000000457097220 */ /* 0x000fe20000410000 */
[----:B------:R-:W-:Y:S01]  /*29c0*/  FSEL R94, R8, 1, !P3 ;  /* 0x3f800000085e7808 */ /* 0x000fe20005800000 */
[----:B------:R-:W-:-:S02]  /*29d0*/  FFMA.FTZ R13, R101, R12, -R13 ;  /* 0x0000000c650d7223 */ /* 0x000fc4000001080d */
[----:B------:R-:W-:Y:S02]  /*29e0*/  FFMA.FTZ R15, R101, R14, R15 ;  /* 0x0000000e650f7223 */ /* 0x000fe4000001000f */
[C---:B0-----:R-:W-:Y:S02]  /*29f0*/  FMUL.FTZ R104, R7.reuse, R104 ;  /* 0x0000006807687220 */ /* 0x041fe40000410000 */
[----:B------:R-:W-:Y:S02]  /*2a00*/  FMUL.FTZ R102, R7, R102 ;  /* 0x0000006607667220 */ /* 0x000fe40000410000 */
[-C--:B------:R-:W-:Y:S01]  /*2a10*/  FMUL.FTZ R7, R87, R5.reuse ;  /* 0x0000000557077220 */ /* 0x080fe20000410000 */
[----:B------:R-:W-:Y:S01]  /*2a20*/  FSEL R104, R104, 1, !P1 ;  /* 0x3f80000068687808 */ /* 0x000fe20004800000 */
[----:B------:R-:W-:Y:S01]  /*2a30*/  FFMA.FTZ R10, R88, R5, R9 ;  /* 0x00000005580a7223 */ /* 0x000fe20000010009 */
[----:B------:R-:W-:Y:S01]  /*2a40*/  FSEL R102, R102, RZ, !P1 ;  /* 0x000000ff66667208 */ /* 0x000fe20004800000 */
[----:B------:R-:W-:-:S02]  /*2a50*/  FADD.FTZ R13, R96, R13 ;  /* 0x0000000d600d7221 */ /* 0x000fc40000010000 */
[----:B------:R-:W-:Y:S02]  /*2a60*/  FADD.FTZ R15, RZ, R15 ;  /* 0x0000000fff0f7221 */ /* 0x000fe40000010000 */
[----:B------:R-:W-:Y:S02]  /*2a70*/  FFMA.FTZ R4, R88, R4, -R7 ;  /* 0x0000000458047223 */ /* 0x000fe40000010807 */
[C---:B------:R-:W-:Y:S02]  /*2a80*/  FMUL.FTZ R5, R91.reuse, R10 ;  /* 0x0000000a5b057220 */ /* 0x040fe40000410000 */
[C---:B------:R-:W-:Y:S02]  /*2a90*/  FMUL.FTZ R8, R92.reuse, R13 ;  /* 0x0000000d5c087220 */ /* 0x040fe40000410000 */
[----:B------:R-:W-:Y:S02]  /*2aa0*/  FMUL.FTZ R7, R92, R15 ;  /* 0x0000000f5c077220 */ /* 0x000fe40000410000 */
[----:B------:R-:W-:-:S02]  /*2ab0*/  FMUL.FTZ R6, R91, R4 ;  /* 0x000000045b067220 */ /* 0x000fc40000410000 */
[C---:B------:R-:W-:Y:S02]  /*2ac0*/  FFMA.FTZ R5, R93.reuse, R4, -R5 ;  /* 0x000000045d057223 */ /* 0x040fe40000010805 */
[C---:B------:R-:W-:Y:S02]  /*2ad0*/  FFMA.FTZ R8, R94.reuse, R15, R8 ;  /* 0x0000000f5e087223 */ /* 0x040fe40000010008 */
[----:B------:R-:W-:Y:S02]  /*2ae0*/  FFMA.FTZ R4, R94, R13, -R7 ;  /* 0x0000000d5e047223 */ /* 0x000fe40000010807 */
[----:B------:R-:W-:Y:S02]  /*2af0*/  FFMA.FTZ R6, R93, R10, R6 ;  /* 0x0000000a5d067223 */ /* 0x000fe40000010006 */
[----:B------:R-:W-:Y:S02]  /*2b00*/  FADD.FTZ R10, RZ, R8 ;  /* 0x00000008ff0a7221 */ /* 0x000fe40000010000 */
[----:B------:R-:W-:-:S02]  /*2b10*/  FADD.FTZ R8, R95, R4 ;  /* 0x000000045f087221 */ /* 0x000fc40000010000 */
[C---:B------:R-:W-:Y:S02]  /*2b20*/  FMUL.FTZ R7, R100.reuse, R5 ;  /* 0x0000000564077220 */ /* 0x040fe40000410000 */
[C---:B------:R-:W-:Y:S02]  /*2b30*/  FMUL.FTZ R11, R97.reuse, R8 ;  /* 0x00000008610b7220 */ /* 0x040fe40000410000 */
[----:B------:R-:W-:Y:S02]  /*2b40*/  FMUL.FTZ R9, R97, R10 ;  /* 0x0000000a61097220 */ /* 0x000fe40000410000 */
[----:B------:R-:W-:Y:S02]  /*2b50*/  FMUL.FTZ R4, R100, R6 ;  /* 0x0000000664047220 */ /* 0x000fe40000410000 */
[----:B------:R-:W-:Y:S02]  /*2b60*/  FFMA.FTZ R11, R99, R10, R11 ;  /* 0x0000000a630b7223 */ /* 0x000fe4000001000b */
[----:B------:R-:W-:-:S02]  /*2b70*/  FFMA.FTZ R7, R101, R6, R7 ;  /* 0x0000000665077223 */ /* 0x000fc40000010007 */
[----:B------:R-:W-:Y:S02]  /*2b80*/  FFMA.FTZ R9, R99, R8, -R9 ;  /* 0x0000000863097223 */ /* 0x000fe40000010809 */
[----:B------:R-:W-:Y:S02]  /*2b90*/  FFMA.FTZ R5, R101, R5, -R4 ;  /* 0x0000000565057223 */ /* 0x000fe40000010804 */
[----:B------:R-:W-:Y:S02]  /*2ba0*/  FADD.FTZ R11, RZ, R11 ;  /* 0x0000000bff0b7221 */ /* 0x000fe40000010000 */
[----:B------:R-:W-:Y:S02]  /*2bb0*/  FMUL.FTZ R4, R92, R7 ;  /* 0x000000075c047220 */ /* 0x000fe40000410000 */
[----:B------:R-:W-:Y:S02]  /*2bc0*/  FADD.FTZ R9, R98, R9 ;  /* 0x0000000962097221 */ /* 0x000fe40000010000 */
[----:B------:R-:W-:-:S02]  /*2bd0*/  FMUL.FTZ R6, R92, R5 ;  /* 0x000000055c067220 */ /* 0x000fc40000410000 */
[----:B------:R-:W-:Y:S02]  /*2be0*/  FMUL.FTZ R12, R102, R11 ;  /* 0x0000000b660c7220 */ /* 0x000fe40000410000 */
[----:B------:R-:W-:Y:S01]  /*2bf0*/  FFMA.FTZ R8, R94, R5, -R4 ;  /* 0x000000055e087223 */ /* 0x000fe20000010804 */
[----:B------:R-:W-:Y:S01]  /*2c00*/  FSEL R105, R105, RZ, !P1 ;  /* 0x000000ff69697208 */ /* 0x000fe20004800000 */
[----:B------:R-:W-:Y:S01]  /*2c10*/  FMUL.FTZ R4, R102, R9 ;  /* 0x0000000966047220 */ /* 0x000fe20000410000 */
[----:B------:R-:W-:Y:S01]  /*2c20*/  MOV R5, R78 ;  /* 0x0000004e00057202 */ /* 0x000fe20000000f00 */
[----:B------:R-:W-:Y:S01]  /*2c30*/  FFMA.FTZ R10, R94, R7, R6 ;  /* 0x000000075e0a7223 */ /* 0x000fe20000010006 */
[----:B------:R-:W-:Y:S01]  /*2c40*/  MOV R6, R24 ;  /* 0x0000001800067202 */ /* 0x000fe20000000f00 */
[C---:B------:R-:W-:Y:S01]  /*2c50*/  FFMA.FTZ R12, R104.reuse, R9, -R12 ;  /* 0x00000009680c7223 */ /* 0x040fe2000001080c */
[----:B------:R-:W-:Y:S01]  /*2c60*/  MOV R7, R79 ;  /* 0x0000004f00077202 */ /* 0x000fe20000000f00 */
[----:B------:R-:W-:Y:S01]  /*2c70*/  FFMA.FTZ R15, R104, R11, R4 ;  /* 0x0000000b680f7223 */ /* 0x000fe20000010004 */
[----:B------:R-:W-:Y:S01]  /*2c80*/  MOV R4, R25 ;  /* 0x0000001900047202 */ /* 0x000fe20000000f00 */
[----:B------:R-:W-:-:S02]  /*2c90*/  FMUL.FTZ R11, R97, R8 ;  /* 0x00000008610b7220 */ /* 0x000fc40000410000 */
[-C--:B------:R-:W-:Y:S01]  /*2ca0*/  FMUL.FTZ R9, R97, R10.reuse ;  /* 0x0000000a61097220 */ /* 0x080fe20000410000 */
[----:B------:R0:W2:Y:S01]  /*2cb0*/  LDG.E.64 R18, [R6.64] ;  /* 0x0000000606127981 */ /* 0x0000a2000c1e1b00 */
[----:B------:R-:W-:Y:S02]  /*2cc0*/  FADD.FTZ R14, R105, R12 ;  /* 0x0000000c690e7221 */ /* 0x000fe40000010000 */
[----:B------:R-:W-:Y:S01]  /*2cd0*/  FADD.FTZ R15, RZ, R15 ;  /* 0x0000000fff0f7221 */ /* 0x000fe20000010000 */
[----:B------:R1:W2:Y:S01]  /*2ce0*/  LDG.E.64 R20, [R4.64] ;  /* 0x0000000604147981 */ /* 0x0002a2000c1e1b00 */
[----:B------:R-:W-:Y:S01]  /*2cf0*/  FFMA.FTZ R11, R99, R10, R11 ;  /* 0x0000000a630b7223 */ /* 0x000fe2000001000b */
[----:B------:R-:W-:Y:S01]  /*2d00*/  ISETP.GE.AND P1, PT, R35, 0x1, PT ;  /* 0x000000012300780c */ /* 0x000fe20003f26270 */
[----:B------:R-:W-:Y:S01]  /*2d10*/  FFMA.FTZ R9, R99, R8, -R9 ;  /* 0x0000000863097223 */ /* 0x000fe20000010809 */
[----:B------:R-:W3:Y:S01]  /*2d20*/  SHFL.UP PT, R13, R14, 0x1, RZ ;  /* 0x042000000e0d7989 */ /* 0x000ee200000e00ff */
[C---:B------:R-:W-:Y:S01]  /*2d30*/  FMUL.FTZ R12, R102.reuse, R11 ;  /* 0x0000000b660c7220 */ /* 0x040fe20000410000 */
[C---:B------:R-:W-:Y:S01]  /*2d40*/  ISETP.NE.AND P2, PT, R35.reuse, 0x1f, PT ;  /* 0x0000001f2300780c */ /* 0x040fe20003f45270 */
[-C--:B0-----:R-:W-:Y:S01]  /*2d50*/  FMUL.FTZ R6, R102, R9.reuse ;  /* 0x0000000966067220 */ /* 0x081fe20000410000 */
[----:B------:R-:W0:Y:S01]  /*2d60*/  SHFL.UP PT, R23, R15, 0x1, RZ ;  /* 0x042000000f177989 */ /* 0x000e2200000e00ff */
[C---:B------:R-:W-:Y:S01]  /*2d70*/  FFMA.FTZ R12, R104.reuse, R9, -R12 ;  /* 0x00000009680c7223 */ /* 0x040fe2000001080c */
[----:B------:R-:W-:Y:S01]  /*2d80*/  ISETP.NE.AND P3, PT, R35, RZ, PT ;  /* 0x000000ff2300720c */ /* 0x000fe20003f65270 */
[----:B------:R-:W-:Y:S01]  /*2d90*/  FFMA.FTZ R6, R104, R11, R6 ;  /* 0x0000000b68067223 */ /* 0x000fe20000010006 */
[----:B------:R-:W-:-:S02]  /*2da0*/  ISETP.NE.AND P4, PT, R83, RZ, PT ;  /* 0x000000ff5300720c */ /* 0x000fc40003f85270 */
[----:B-1----:R-:W1:Y:S01]  /*2db0*/  SHFL.UP PT, R5, R12, 0x1, RZ ;  /* 0x042000000c057989 */ /* 0x002e6200000e00ff */
[----:B------:R-:W-:-:S03]  /*2dc0*/  IADD3 R109, R109, 0x1, RZ ;  /* 0x000000016d6d7810 */ /* 0x000fc60007ffe0ff */
[----:B------:R-:W4:Y:S01]  /*2dd0*/  SHFL.UP PT, R7, R6, 0x1, RZ ;  /* 0x0420000006077989 */ /* 0x000f2200000e00ff */
[C---:B---3--:R-:W-:Y:S02]  /*2de0*/  FMUL.FTZ R8, R6.reuse, R13 ;  /* 0x0000000d06087220 */ /* 0x048fe40000410000 */
[-C--:B0-----:R-:W-:Y:S02]  /*2df0*/  FMUL.FTZ R4, R6, R23.reuse ;  /* 0x0000001706047220 */ /* 0x081fe40000410000 */
[C---:B------:R-:W-:Y:S02]  /*2e00*/  FFMA.FTZ R8, R12.reuse, R23, R8 ;  /* 0x000000170c087223 */ /* 0x040fe40000010008 */
[----:B------:R-:W-:Y:S02]  /*2e10*/  FFMA.FTZ R13, R12, R13, -R4 ;  /* 0x0000000d0c0d7223 */ /* 0x000fe40000010804 */
[----:B------:R-:W-:Y:S02]  /*2e20*/  @P1 FADD.FTZ R15, R15, R8 ;  /* 0x000000080f0f1221 */ /* 0x000fe40000010000 */
[----:B------:R-:W-:-:S02]  /*2e30*/  @P1 FADD.FTZ R14, R14, R13 ;  /* 0x0000000d0e0e1221 */ /* 0x000fc40000010000 */
[C---:B-1----:R-:W-:Y:S01]  /*2e40*/  FMUL.FTZ R8, R6.reuse, R5 ;  /* 0x0000000506087220 */ /* 0x042fe20000410000 */
[----:B------:R-:W0:Y:S01]  /*2e50*/  SHFL.UP PT, R10, R15, 0x2, RZ ;  /* 0x044000000f0a7989 */ /* 0x000e2200000e00ff */
[-C--:B----4-:R-:W-:Y:S02]  /*2e60*/  FMUL.FTZ R4, R6, R7.reuse ;  /* 0x0000000706047220 */ /* 0x090fe40000410000 */
[C---:B------:R-:W-:Y:S01]  /*2e70*/  FFMA.FTZ R7, R12.reuse, R7, R8 ;  /* 0x000000070c077223 */ /* 0x040fe20000010008 */
[----:B------:R-:W1:Y:S01]  /*2e80*/  SHFL.UP PT, R9, R14, 0x2, RZ ;  /* 0x044000000e097989 */ /* 0x000e6200000e00ff */
[----:B------:R-:W-:-:S03]  /*2e90*/  @P1 FFMA.FTZ R12, R12, R5, -R4 ;  /* 0x000000050c0c1223 */ /* 0x000fc60000010804 */
[----:B------:R-:W-:Y:S02]  /*2ea0*/  FSEL R7, R6, R7, !P1 ;  /* 0x0000000706077208 */ /* 0x000fe40004800000 */
[----:B------:R-:W3:Y:S01]  /*2eb0*/  SHFL.UP PT, R4, R12, 0x2, RZ ;  /* 0x044000000c047989 */ /* 0x000ee200000e00ff */
[----:B------:R-:W-:-:S03]  /*2ec0*/  ISETP.GE.AND P1, PT, R35, 0x2, PT ;  /* 0x000000022300780c */ /* 0x000fc60003f26270 */
[----:B------:R-:W4:Y:S01]  /*2ed0*/  SHFL.UP PT, R5, R7, 0x2, RZ ;  /* 0x0440000007057989 */ /* 0x000f2200000e00ff */
[CC--:B0-----:R-:W-:Y:S02]  /*2ee0*/  FMUL.FTZ R6, R7.reuse, R10.reuse ;  /* 0x0000000a07067220 */ /* 0x0c1fe40000410000 */
[-C--:B-1----:R-:W-:Y:S02]  /*2ef0*/  FMUL.FTZ R11, R7, R9.reuse ;  /* 0x00000009070b7220 */ /* 0x082fe40000410000 */
[C---:B------:R-:W-:Y:S02]  /*2f00*/  FFMA.FTZ R9, R12.reuse, R9, -R6 ;  /* 0x000000090c097223 */ /* 0x040fe40000010806 */
[----:B------:R-:W-:-:S03]  /*2f10*/  FFMA.FTZ R10, R12, R10, R11 ;  /* 0x0000000a0c0a7223 */ /* 0x000fc6000001000b */
[----:B------:R-:W-:Y:S02]  /*2f20*/  @P1 FADD.FTZ R14, R14, R9 ;  /* 0x000000090e0e1221 */ /* 0x000fe40000010000 */
[----:B---3--:R-:W-:Y:S02]  /*2f30*/  FMUL.FTZ R6, R7, R4 ;  /* 0x0000000407067220 */ /* 0x008fe40000410000 */
[----:B------:R-:W-:Y:S01]  /*2f40*/  @P1 FADD.FTZ R15, R15, R10 ;  /* 0x0000000a0f0f1221 */ /* 0x000fe20000010000 */
[----:B------:R-:W0:Y:S01]  /*2f50*/  SHFL.UP PT, R9, R14, 0x4, RZ ;  /* 0x048000000e097989 */ /* 0x000e2200000e00ff */
[CC--:B----4-:R-:W-:Y:S02]  /*2f60*/  FFMA.FTZ R6, R12.reuse, R5.reuse, R6 ;  /* 0x000000050c067223 */ /* 0x0d0fe40000010006 */
[C---:B------:R-:W-:Y:S01]  /*2f70*/  FMUL.FTZ R5, R7.reuse, R5 ;  /* 0x0000000507057220 */ /* 0x040fe20000410000 */
[----:B------:R-:W1:Y:S02]  /*2f80*/  SHFL.UP PT, R11, R15, 0x4, RZ ;  /* 0x048000000f0b7989 */ /* 0x000e6400000e00ff */
[----:B------:R-:W-:Y:S01]  /*2f90*/  FSEL R6, R7, R6, !P1 ;  /* 0x0000000607067208 */ /* 0x000fe20004800000 */
[----:B------:R-:W-:Y:S01]  /*2fa0*/  @P1 FFMA.FTZ R12, R12, R4, -R5 ;  /* 0x000000040c0c1223 */ /* 0x000fe20000010805 */
[----:B------:R-:W-:-:S03]  /*2fb0*/  ISETP.GE.AND P1, PT, R35, 0x4, PT ;  /* 0x000000042300780c */ /* 0x000fc60003f26270 */
[----:B------:R-:W3:Y:S04]  /*2fc0*/  SHFL.UP PT, R7, R6, 0x4, RZ ;  /* 0x0480000006077989 */ /* 0x000ee800000e00ff */
[----:B------:R-:W4:Y:S01]  /*2fd0*/  SHFL.UP PT, R5, R12, 0x4, RZ ;  /* 0x048000000c057989 */ /* 0x000f2200000e00ff */
[C---:B0-----:R-:W-:Y:S02]  /*2fe0*/  FMUL.FTZ R8, R6.reuse, R9 ;  /* 0x0000000906087220 */ /* 0x041fe40000410000 */
[-C--:B-1----:R-:W-:Y:S02]  /*2ff0*/  FMUL.FTZ R4, R6, R11.reuse ;  /* 0x0000000b06047220 */ /* 0x082fe40000410000 */
[C---:B------:R-:W-:Y:S02]  /*3000*/  FFMA.FTZ R8, R12.reuse, R11, R8 ;  /* 0x0000000b0c087223 */ /* 0x040fe40000010008 */
[----:B------:R-:W-:-:S02]  /*3010*/  FFMA.FTZ R9, R12, R9, -R4 ;  /* 0x000000090c097223 */ /* 0x000fc40000010804 */
[----:B------:R-:W-:Y:S02]  /*3020*/  @P1 FADD.FTZ R15, R15, R8 ;  /* 0x000000080f0f1221 */ /* 0x000fe40000010000 */
[----:B------:R-:W-:Y:S02]  /*3030*/  @P1 FADD.FTZ R14, R14, R9 ;  /* 0x000000090e0e1221 */ /* 0x000fe40000010000 */
[C---:B---3--:R-:W-:Y:S01]  /*3040*/  FMUL.FTZ R4, R6.reuse, R7 ;  /* 0x0000000706047220 */ /* 0x048fe20000410000 */
[----:B------:R-:W0:Y:S01]  /*3050*/  SHFL.UP PT, R10, R15, 0x8, RZ ;  /* 0x050000000f0a7989 */ /* 0x000e2200000e00ff */
[----:B----4-:R-:W-:-:S03]  /*3060*/  FMUL.FTZ R8, R6, R5 ;  /* 0x0000000506087220 */ /* 0x010fc60000410000 */
[----:B------:R-:W1:Y:S01]  /*3070*/  SHFL.UP PT, R9, R14, 0x8, RZ ;  /* 0x050000000e097989 */ /* 0x000e6200000e00ff */
[C---:B------:R-:W-:Y:S01]  /*3080*/  FFMA.FTZ R7, R12.reuse, R7, R8 ;  /* 0x000000070c077223 */ /* 0x040fe20000010008 */
[----:B------:R-:W-:Y:S01]  /*3090*/  MOV R8, 0x3f800000 ;  /* 0x3f80000000087802 */ /* 0x000fe20000000f00 */
        /* <DEDUP_REMOVED lines=9> */
[----:B------:R-:W-:Y:S01]  /*3130*/  @P1 FADD.FTZ R14, R14, R9 ;  /* 0x000000090e0e1221 */ /* 0x000fe20000010000 */
[----:B------:R-:W-:Y:S01]  /*3140*/  MOV R9, RZ ;  /* 0x000000ff00097202 */ /* 0x000fe20000000f00 */
[----:B---3--:R-:W-:Y:S02]  /*3150*/  FMUL.FTZ R6, R7, R4 ;  /* 0x0000000407067220 */ /* 0x008fe40000410000 */
[----:B------:R-:W-:Y:S01]  /*3160*/  @P1 FADD.FTZ R15, R15, R10 ;  /* 0x0000000a0f0f1221 */ /* 0x000fe20000010000 */
[----:B------:R-:W0:Y:S01]  /*3170*/  SHFL.UP PT, R13, R14, 0x10, RZ ;  /* 0x060000000e0d7989 */ /* 0x000e2200000e00ff */
[CC--:B----4-:R-:W-:Y:S01]  /*3180*/  FFMA.FTZ R6, R12.reuse, R5.reuse, R6 ;  /* 0x000000050c067223 */ /* 0x0d0fe20000010006 */
[----:B------:R-:W-:Y:S01]  /*3190*/  CS2R R10, SRZ ;  /* 0x00000000000a7805 */ /* 0x000fe2000001ff00 */
[C---:B------:R-:W-:Y:S01]  /*31a0*/  FMUL.FTZ R5, R7.reuse, R5 ;  /* 0x0000000507057220 */ /* 0x040fe20000410000 */
[----:B------:R-:W1:Y:S02]  /*31b0*/  SHFL.UP PT, R23, R15, 0x10, RZ ;  /* 0x060000000f177989 */ /* 0x000e6400000e00ff */
[----:B------:R-:W-:Y:S01]  /*31c0*/  FSEL R6, R7, R6, !P1 ;  /* 0x0000000607067208 */ /* 0x000fe20004800000 */
[----:B------:R-:W-:Y:S01]  /*31d0*/  @P1 FFMA.FTZ R12, R12, R4, -R5 ;  /* 0x000000040c0c1223 */ /* 0x000fe20000010805 */
[----:B------:R-:W-:Y:S01]  /*31e0*/  ISETP.GE.AND P1, PT, R35, 0x10, PT ;  /* 0x000000102300780c */ /* 0x000fe20003f26270 */
[----:B------:R-:W-:Y:S04]  /*31f0*/  @!P0 LDS.128 R8, [UR4+0x260] ;  /* 0x00026004ff088984 */ /* 0x000fe80008000c00 */
[----:B------:R-:W3:Y:S04]  /*3200*/  SHFL.UP PT, R5, R12, 0x10, RZ ;  /* 0x060000000c057989 */ /* 0x000ee800000e00ff */
[----:B------:R-:W4:Y:S01]  /*3210*/  SHFL.UP PT, R7, R6, 0x10, RZ ;  /* 0x0600000006077989 */ /* 0x000f2200000e00ff */
[----:B0-----:R-:W-:-:S02]  /*3220*/  FMUL.FTZ R22, R6, R13 ;  /* 0x0000000d06167220 */ /* 0x001fc40000410000 */
[-C--:B-1----:R-:W-:Y:S02]  /*3230*/  FMUL.FTZ R4, R6, R23.reuse ;  /* 0x0000001706047220 */ /* 0x082fe40000410000 */
[C---:B------:R-:W-:Y:S02]  /*3240*/  FFMA.FTZ R22, R12.reuse, R23, R22 ;  /* 0x000000170c167223 */ /* 0x040fe40000010016 */
[----:B------:R-:W-:Y:S02]  /*3250*/  FFMA.FTZ R111, R12, R13, -R4 ;  /* 0x0000000d0c6f7223 */ /* 0x000fe40000010804 */
[----:B------:R-:W-:Y:S02]  /*3260*/  @P1 FADD.FTZ R15, R15, R22 ;  /* 0x000000160f0f1221 */ /* 0x000fe40000010000 */
[----:B------:R-:W-:Y:S02]  /*3270*/  @P1 FADD.FTZ R14, R14, R111 ;  /* 0x0000006f0e0e1221 */ /* 0x000fe40000010000 */
[C---:B---3--:R-:W-:Y:S01]  /*3280*/  FMUL.FTZ R13, R6.reuse, R5 ;  /* 0x00000005060d7220 */ /* 0x048fe20000410000 */
[----:B------:R-:W0:Y:S01]  /*3290*/  SHFL.UP PT, R110, R15, 0x1, RZ ;  /* 0x042000000f6e7989 */ /* 0x000e2200000e00ff */
[----:B----4-:R-:W-:-:S02]  /*32a0*/  FMUL.FTZ R4, R6, R7 ;  /* 0x0000000706047220 */ /* 0x010fc40000410000 */
[C---:B------:R-:W-:Y:S01]  /*32b0*/  FFMA.FTZ R13, R12.reuse, R7, R13 ;  /* 0x000000070c0d7223 */ /* 0x040fe2000001000d */
[----:B------:R-:W1:Y:S01]  /*32c0*/  SHFL.UP PT, R111, R14, 0x1, RZ ;  /* 0x042000000e6f7989 */ /* 0x000e6200000e00ff */
[----:B------:R-:W-:-:S03]  /*32d0*/  @P1 FFMA.FTZ R12, R12, R5, -R4 ;  /* 0x000000050c0c1223 */ /* 0x000fc60000010804 */
[----:B------:R-:W-:Y:S02]  /*32e0*/  FSEL R13, R6, R13, !P1 ;  /* 0x0000000d060d7208 */ /* 0x000fe40004800000 */
[----:B------:R-:W3:Y:S04]  /*32f0*/  SHFL.UP PT, R113, R12, 0x1, RZ ;  /* 0x042000000c717989 */ /* 0x000ee800000e00ff */
[----:B------:R4:W-:Y:S04]  /*3300*/  @!P2 STS.128 [0x220], R12 ;  /* 0x0002200cff00a388 */ /* 0x0009e80000000c00 */
[----:B------:R-:W-:Y:S01]  /*3310*/  BAR.SYNC.DEFER_BLOCKING 0x0 ;  /* 0x0000000000007b1d */ /* 0x000fe20000010000 */
[----:B0-----:R-:W-:-:S05]  /*3320*/  @!P3 MOV R110, R11 ;  /* 0x0000000b006eb202 */ /* 0x001fca0000000f00 */
[----:B------:R-:W0:Y:S01]  /*3330*/  SHFL.UP PT, R112, R13, 0x1, RZ ;  /* 0x042000000d707989 */ /* 0x000e2200000e00ff */
[----:B-1----:R-:W-:Y:S02]  /*3340*/  @!P3 MOV R111, R10 ;  /* 0x0000000a006fb202 */ /* 0x002fe40000000f00 */
[----:B----4-:R-:W-:Y:S02]  /*3350*/  MOV R14, c[0x0][0x1a0] ;  /* 0x00006800000e7a02 */ /* 0x010fe40000000f00 */
[----:B---3--:R-:W-:Y:S02]  /*3360*/  @!P3 MOV R113, R8 ;  /* 0x000000080071b202 */ /* 0x008fe40000000f00 */
[----:B------:R-:W-:Y:S01]  /*3370*/  LEA R24, P1, R14, R24, 0x3 ;  /* 0x000000180e187211 */ /* 0x000fe200078218ff */
[----:B------:R-:W-:Y:S04]  /*3380*/  @!P3 STS.128 [0x240], R8 ;  /* 0x00024008ff00b388 */ /* 0x000fe80000000c00 */
[----:B------:R-:W-:Y:S01]  /*3390*/  LDS.128 R4, [0x220] ;  /* 0x00022000ff047984 */ /* 0x000fe20000000c00 */
[----:B0-----:R-:W-:-:S03]  /*33a0*/  @!P3 MOV R112, R9 ;  /* 0x000000090070b202 */ /* 0x001fc60000000f00 */
[----:B------:R-:W-:Y:S06]  /*33b0*/  BAR.SYNC.DEFER_BLOCKING 0x0 ;  /* 0x0000000000007b1d */ /* 0x000fec0000010000 */
[----:B------:R-:W0:Y:S02]  /*33c0*/  @P4 LDS.64 R22, [0x248] ;  /* 0x00024800ff164984 */ /* 0x000e240000000a00 */
[-C--:B0-----:R-:W-:Y:S02]  /*33d0*/  @P4 FMUL.FTZ R114, R23, R112.reuse ;  /* 0x0000007017724220 */ /* 0x081fe40000410000 */
[----:B------:R-:W-:-:S02]  /*33e0*/  @P4 FMUL.FTZ R112, R22, R112 ;  /* 0x0000007016704220 */ /* 0x000fc40000410000 */
[-C--:B------:R-:W-:Y:S01]  /*33f0*/  @P4 FFMA.FTZ R114, R22, R113.reuse, -R114 ;  /* 0x0000007116724223 */ /* 0x080fe20000010872 */
[----:B------:R-:W-:Y:S01]  /*3400*/  MOV R22, c[0x0][0x1a4] ;  /* 0x0000690000167a02 */ /* 0x000fe20000000f00 */
[----:B------:R-:W-:Y:S02]  /*3410*/  @P4 FFMA.FTZ R23, R23, R113, R112 ;  /* 0x0000007117174223 */ /* 0x000fe40000010070 */
[----:B------:R-:W-:Y:S01]  /*3420*/  @P4 FADD.FTZ R111, R111, R114 ;  /* 0x000000726f6f4221 */ /* 0x000fe20000010000 */
[----:B------:R-:W-:Y:S01]  /*3430*/  LEA.HI.X R79, R14, R79, R22, 0x3, P1 ;  /* 0x0000004f0e4f7211 */ /* 0x000fe200008f1c16 */
[----:B------:R-:W-:Y:S01]  /*3440*/  @P4 FADD.FTZ R110, R110, R23 ;  /* 0x000000176e6e4221 */ /* 0x000fe20000010000 */
[----:B------:R-:W-:Y:S01]  /*3450*/  MOV R22, c[0x0][0x1c0] ;  /* 0x0000700000167a02 */ /* 0x000fe20000000f00 */
[C---:B------:R-:W-:Y:S01]  /*3460*/  FMUL.FTZ R12, R108.reuse, R111 ;  /* 0x0000006f6c0c7220 */ /* 0x040fe20000410000 */
[----:B------:R-:W-:Y:S01]  /*3470*/  MOV R23, c[0x0][0x1c4] ;  /* 0x0000710000177a02 */ /* 0x000fe20000000f00 */
[-C--:B------:R-:W-:Y:S01]  /*3480*/  FMUL.FTZ R108, R108, R110.reuse ;  /* 0x0000006e6c6c7220 */ /* 0x080fe20000410000 */
[----:B------:R-:W-:Y:S01]  /*3490*/  LEA R25, P1, R22, R25, 0x3 ;  /* 0x0000001916197211 */ /* 0x000fe200078218ff */
[----:B------:R-:W-:-:S02]  /*34a0*/  FFMA.FTZ R12, R107, R110, R12 ;  /* 0x0000006e6b0c7223 */ /* 0x000fc4000001000c */
[----:B------:R-:W-:Y:S01]  /*34b0*/  FFMA.FTZ R108, R107, R111, -R108 ;  /* 0x0000006f6b6c7223 */ /* 0x000fe2000001086c */
[----:B------:R-:W-:Y:S01]  /*34c0*/  LEA.HI.X R78, R22, R78, R23, 0x3, P1 ;  /* 0x0000004e164e7211 */ /* 0x000fe200008f1c17 */
[----:B------:R-:W-:Y:S01]  /*34d0*/  FADD.FTZ R12, RZ, R12 ;  /* 0x0000000cff0c7221 */ /* 0x000fe20000010000 */
[----:B------:R-:W-:Y:S01]  /*34e0*/  ISETP.NE.AND P1, PT, R83, RZ, PT ;  /* 0x000000ff5300720c */ /* 0x000fe20003f25270 */
[----:B------:R-:W-:Y:S02]  /*34f0*/  FADD.FTZ R89, R89, R108 ;  /* 0x0000006c59597221 */ /* 0x000fe40000010000 */
[C---:B------:R-:W-:Y:S02]  /*3500*/  FMUL.FTZ R13, R85.reuse, R12 ;  /* 0x0000000c550d7220 */ /* 0x040fe40000410000 */
[-C--:B------:R-:W-:Y:S02]  /*3510*/  FMUL.FTZ R85, R85, R89.reuse ;  /* 0x0000005955557220 */ /* 0x080fe40000410000 */
[----:B------:R-:W-:-:S02]  /*3520*/  FFMA.FTZ R13, R86, R89, -R13 ;  /* 0x00000059560d7223 */ /* 0x000fc4000001080d */
[----:B------:R-:W-:Y:S01]  /*3530*/  FFMA.FTZ R85, R86, R12, R85 ;  /* 0x0000000c56557223 */ /* 0x000fe20000010055 */
[----:B------:R-:W-:Y:S01]  /*3540*/  MOV R86, c[0x0][0x18c] ;  /* 0x0000630000567a02 */ /* 0x000fe20000000f00 */
[----:B------:R-:W-:Y:S02]  /*3550*/  FADD.FTZ R84, R84, R13 ;  /* 0x0000000d54547221 */ /* 0x000fe40000010000 */
[----:B------:R-:W-:Y:S01]  /*3560*/  FADD.FTZ R13, RZ, R85 ;  /* 0x00000055ff0d7221 */ /* 0x000fe20000010000 */
[----:B------:R-:W-:Y:S01]  /*3570*/  MOV R85, c[0x0][0x188] ;  /* 0x0000620000557a02 */ /* 0x000fe20000000f00 */
[----:B--2---:R-:W-:Y:S02]  /*3580*/  FMUL.FTZ R22, R18, R21 ;  /* 0x0000001512167220 */ /* 0x004fe40000410000 */
[----:B------:R-:W-:Y:S01]  /*3590*/  FMUL.FTZ R15, R87, R13 ;  /* 0x0000000d570f7220 */ /* 0x000fe20000410000 */
[----:B------:R-:W-:Y:S01]  /*35a0*/  LEA R27, P2, R85, R27, 0x3 ;  /* 0x0000001b551b7211 */ /* 0x000fe200078418ff */
[----:B------:R-:W-:-:S02]  /*35b0*/  FMUL.FTZ R87, R87, R84 ;  /* 0x0000005457577220 */ /* 0x000fc40000410000 */
[C---:B------:R-:W-:Y:S01]  /*35c0*/  FFMA.FTZ R15, R88.reuse, R84, -R15 ;  /* 0x00000054580f7223 */ /* 0x040fe2000001080f */
[----:B------:R-:W-:Y:S01]  /*35d0*/  LEA.HI.X R0, R85, R0, R86, 0x3, P2 ;  /* 0x0000000055007211 */ /* 0x000fe200010f1c56 */
[----:B------:R-:W-:Y:S02]  /*35e0*/  FFMA.FTZ R14, R88, R13, R87 ;  /* 0x0000000d580e7223 */ /* 0x000fe40000010057 */
[----:B------:R-:W-:Y:S02]  /*35f0*/  FADD.FTZ R90, R90, R15 ;  /* 0x0000000f5a5a7221 */ /* 0x000fe40000010000 */
[----:B------:R-:W-:Y:S02]  /*3600*/  FADD.FTZ R14, RZ, R14 ;  /* 0x0000000eff0e7221 */ /* 0x000fe40000010000 */
[----:B------:R-:W-:Y:S02]  /*3610*/  FMUL.FTZ R15, R19, R21 ;  /* 0x00000015130f7220 */ /* 0x000fe40000410000 */
[----:B------:R-:W-:-:S02]  /*3620*/  FMUL.FTZ R23, R91, R14 ;  /* 0x0000000e5b177220 */ /* 0x000fc40000410000 */
[----:B------:R-:W-:Y:S02]  /*3630*/  FMUL.FTZ R91, R91, R90 ;  /* 0x0000005a5b5b7220 */ /* 0x000fe40000410000 */
[----:B------:R-:W-:Y:S02]  /*3640*/  FMUL.FTZ R21, R5, R11 ;  /* 0x0000000b05157220 */ /* 0x000fe40000410000 */
[C---:B------:R-:W-:Y:S02]  /*3650*/  FFMA.FTZ R91, R93.reuse, R14, R91 ;  /* 0x0000000e5d5b7223 */ /* 0x040fe4000001005b */
[----:B------:R-:W-:Y:S02]  /*3660*/  FFMA.FTZ R86, R93, R90, -R23 ;  /* 0x0000005a5d567223 */ /* 0x000fe40000010817 */
[----:B------:R-:W-:Y:S02]  /*3670*/  FMUL.FTZ R23, R5, R9 ;  /* 0x0000000905177220 */ /* 0x000fe40000410000 */
[----:B------:R-:W-:-:S02]  /*3680*/  FFMA.FTZ R85, R4, R10, -R21 ;  /* 0x0000000a04557223 */ /* 0x000fc40000010815 */
[----:B------:R-:W-:Y:S02]  /*3690*/  FADD.FTZ R21, RZ, R91 ;  /* 0x0000005bff157221 */ /* 0x000fe40000010000 */
[C---:B------:R-:W-:Y:S02]  /*36a0*/  FMUL.FTZ R10, R5.reuse, R10 ;  /* 0x0000000a050a7220 */ /* 0x040fe40000410000 */
[----:B------:R-:W-:Y:S02]  /*36b0*/  FFMA.FTZ R15, R18, R20, -R15 ;  /* 0x00000014120f7223 */ /* 0x000fe4000001080f */
[-C--:B------:R-:W-:Y:S02]  /*36c0*/  FMUL.FTZ R5, R5, R8.reuse ;  /* 0x0000000805057220 */ /* 0x080fe40000410000 */
[----:B------:R-:W-:Y:S02]  /*36d0*/  FADD.FTZ R18, R103, R86 ;  /* 0x0000005667127221 */ /* 0x000fe40000010000 */
[----:B------:R-:W-:-:S02]  /*36e0*/  FFMA.FTZ R8, R4, R8, -R23 ;  /* 0x0000000804087223 */ /* 0x000fc40000010817 */
[CC--:B------:R-:W-:Y:S02]  /*36f0*/  FMUL.FTZ R23, R100.reuse, R21.reuse ;  /* 0x0000001564177220 */ /* 0x0c0fe40000410000 */
[-C--:B------:R-:W-:Y:S02]  /*3700*/  FMUL.FTZ R100, R100, R18.reuse ;  /* 0x0000001264647220 */ /* 0x080fe40000410000 */
[C---:B------:R-:W-:Y:S02]  /*3710*/  FFMA.FTZ R23, R101.reuse, R18, -R23 ;  /* 0x0000001265177223 */ /* 0x040fe40000010817 */
[----:B------:R-:W-:Y:S02]  /*3720*/  FFMA.FTZ R100, R101, R21, R100 ;  /* 0x0000001565647223 */ /* 0x000fe40000010064 */
[----:B------:R-:W-:Y:S01]  /*3730*/  FFMA.FTZ R9, R4, R9, R5 ;  /* 0x0000000904097223 */ /* 0x000fe20000010005 */
[----:B------:R-:W-:Y:S01]  /*3740*/  @!P1 MOV R5, R81 ;  /* 0x0000005100059202 */ /* 0x000fe20000000f00 */
[----:B------:R-:W-:-:S02]  /*3750*/  FADD.FTZ R23, R96, R23 ;  /* 0x0000001760177221 */ /* 0x000fc40000010000 */
[----:B------:R-:W-:Y:S02]  /*3760*/  FFMA.FTZ R4, R4, R11, R10 ;  /* 0x0000000b04047223 */ /* 0x000fe4000001000a */
[----:B------:R-:W-:Y:S02]  /*3770*/  FADD.FTZ R10, R6, R85 ;  /* 0x00000055060a7221 */ /* 0x000fe40000010000 */
[----:B------:R-:W-:Y:S02]  /*3780*/  FADD.FTZ R85, RZ, R100 ;  /* 0x00000064ff557221 */ /* 0x000fe40000010000 */
[----:B------:R-:W-:Y:S02]  /*3790*/  FFMA.FTZ R22, R19, R20, R22 ;  /* 0x0000001413167223 */ /* 0x000fe40000010016 */
[C---:B------:R-:W-:Y:S02]  /*37a0*/  FMUL.FTZ R19, R92.reuse, R23 ;  /* 0x000000175c137220 */ /* 0x040fe40000410000 */
[----:B------:R-:W-:Y:S01]  /*37b0*/  FADD.FTZ R11, R7, R4 ;  /* 0x00000004070b7221 */ /* 0x000fe20000010000 */
[----:B------:R-:W-:Y:S01]  /*37c0*/  @!P1 MOV R4, R80 ;  /* 0x0000005000049202 */ /* 0x000fe20000000f00 */
[-C--:B------:R-:W-:Y:S01]  /*37d0*/  FMUL.FTZ R7, R92, R85.reuse ;  /* 0x000000555c077220 */ /* 0x080fe20000410000 */
[----:B------:R-:W-:Y:S01]  /*37e0*/  IADD3 R80, P2, R80, 0x10, RZ ;  /* 0x0000001050507810 */ /* 0x000fe20007f5e0ff */
[C---:B------:R-:W-:Y:S01]  /*37f0*/  FFMA.FTZ R19, R94.reuse, R85, R19 ;  /* 0x000000555e137223 */ /* 0x040fe20000010013 */
[----:B------:R-:W-:Y:S01]  /*3800*/  @!P1 STS.128 [UR4+0x260], R8 ;  /* 0x00026008ff009988 */ /* 0x000fe20008000c04 */
[----:B------:R-:W-:Y:S01]  /*3810*/  FFMA.FTZ R94, R94, R23, -R7 ;  /* 0x000000175e5e7223 */ /* 0x000fe20000010807 */
[----:B------:R-:W-:Y:S01]  /*3820*/  UIADD3 UR4, UR4, 0x10, URZ ;  /* 0x0000001004047890 */ /* 0x000fe2000fffe03f */
[----:B------:R-:W-:Y:S01]  /*3830*/  FADD.FTZ R19, RZ, R19 ;  /* 0x00000013ff137221 */ /* 0x000fe20000010000 */
[----:B------:R0:W-:Y:S01]  /*3840*/  @!P1 STG.E.128 [R4.64], R8 ;  /* 0x0000000804009986 */ /* 0x0001e2000c101d06 */
[----:B------:R-:W-:Y:S01]  /*3850*/  FADD.FTZ R94, R95, R94 ;  /* 0x0000005e5f5e7221 */ /* 0x000fe20000010000 */
[----:B------:R-:W-:Y:S01]  /*3860*/  ISETP.GE.AND P1, PT, R109, c[0x0][0x16c], PT ;  /* 0x00005b006d007a0c */ /* 0x000fe20003f26270 */
[----:B------:R-:W-:Y:S01]  /*3870*/  FMUL.FTZ R6, R97, R19 ;  /* 0x0000001361067220 */ /* 0x000fe20000410000 */
[----:B------:R-:W-:Y:S01]  /*3880*/  IADD3.X R81, RZ, R81, RZ, P2, !PT ;  /* 0x00000051ff517210 */ /* 0x000fe200017fe4ff */
[----:B------:R-:W-:-:S02]  /*3890*/  FMUL.FTZ R12, R22, R12 ;  /* 0x0000000c160c7220 */ /* 0x000fc40000410000 */
[C---:B------:R-:W-:Y:S02]  /*38a0*/  FMUL.FTZ R13, R22.reuse, R13 ;  /* 0x0000000d160d7220 */ /* 0x040fe40000410000 */
[C---:B------:R-:W-:Y:S02]  /*38b0*/  FMUL.FTZ R14, R22.reuse, R14 ;  /* 0x0000000e160e7220 */ /* 0x040fe40000410000 */
[----:B------:R-:W-:Y:S02]  /*38c0*/  FMUL.FTZ R21, R22, R21 ;  /* 0x0000001516157220 */ /* 0x000fe40000410000 */
[C---:B------:R-:W-:Y:S02]  /*38d0*/  FFMA.FTZ R89, R15.reuse, R89, -R12 ;  /* 0x000000590f597223 */ /* 0x040fe4000001080c */
[C---:B------:R-:W-:Y:S02]  /*38e0*/  FFMA.FTZ R84, R15.reuse, R84, -R13 ;  /* 0x000000540f547223 */ /* 0x040fe4000001080d */
[----:B------:R-:W-:-:S02]  /*38f0*/  FFMA.FTZ R14, R15, R90, -R14 ;  /* 0x0000005a0f0e7223 */ /* 0x000fc4000001080e */
[-C--:B0-----:R-:W-:Y:S02]  /*3900*/  FMUL.FTZ R4, R97, R94.reuse ;  /* 0x0000005e61047220 */ /* 0x081fe40000410000 */
        /* <DEDUP_REMOVED lines=9> */
[C---:B------:R-:W-:Y:S02]  /*39a0*/  FMUL.FTZ R4, R22.reuse, R85 ;  /* 0x0000005516047220 */ /* 0x040fe40000410000 */
[----:B------:R-:W-:-:S02]  /*39b0*/  FMUL.FTZ R6, R22, R19 ;  /* 0x0000001316067220 */ /* 0x000fc40000410000 */
[C---:B------:R-:W-:Y:S02]  /*39c0*/  FMUL.FTZ R8, R22.reuse, R11 ;  /* 0x0000000b16087220 */ /* 0x040fe40000410000 */
[----:B------:R-:W-:Y:S02]  /*39d0*/  FADD.FTZ R104, R105, R104 ;  /* 0x0000006869687221 */ /* 0x000fe40000010000 */
[----:B------:R-:W-:Y:S02]  /*39e0*/  FMUL.FTZ R10, R22, R5 ;  /* 0x00000005160a7220 */ /* 0x000fe40000410000 */
        /* <DEDUP_REMOVED lines=15> */
.L_x_2075:
[----:B------:R-:W-:Y:S01]  /*3ae0*/  BAR.SYNC.DEFER_BLOCKING 0x0 ;  /* 0x0000000000007b1d */ /* 0x000fe20000010000 */
[----:B------:R-:W-:Y:S01]  /*3af0*/  F2FP.BF16.PACK_AB R0, R77, R70 ;  /* 0x000000464d00723e */ /* 0x000fe200000010ff */
[----:B------:R-:W-:Y:S01]  /*3b00*/  IMAD R61, R29, c[0x0][0x208], RZ ;  /* 0x000082001d3d7a24 */ /* 0x000fe200078e02ff */
[----:B------:R-:W-:-:S02]  /*3b10*/  ISETP.NE.AND P0, PT, R83, RZ, PT ;  /* 0x000000ff5300720c */ /* 0x000fc40003f05270 */
[C---:B------:R-:W-:Y:S01]  /*3b20*/  PRMT R6, R0.reuse, 0x7610, R6 ;  /* 0x0000761000067816 */ /* 0x040fe20000000006 */
[----:B------:R-:W-:Y:S01]  /*3b30*/  BSSY B0, `(.L_x_2077) ;  /* 0x0000030000007945 */ /* 0x000fe20003800000 */
[----:B------:R-:W-:Y:S02]  /*3b40*/  PRMT R7, R0, 0x7632, R7 ;  /* 0x0000763200077816 */ /* 0x000fe40000000007 */
[----:B------:R-:W-:Y:S02]  /*3b50*/  F2FP.BF16.PACK_AB R4, R72, R71 ;  /* 0x000000474804723e */ /* 0x000fe400000010ff */
[----:B------:R-:W-:Y:S02]  /*3b60*/  F2FP.BF16.PACK_AB R0, R74, R73 ;  /* 0x000000494a00723e */ /* 0x000fe400000010ff */
[----:B------:R-:W-:Y:S02]  /*3b70*/  F2FP.BF16.PACK_AB R5, R76, R75 ;  /* 0x0000004b4c05723e */ /* 0x000fe400000010ff */
[----:B------:R-:W-:-:S02]  /*3b80*/  PRMT R8, R4, 0x7632, R8 ;  /* 0x0000763204087816 */ /* 0x000fc40000000008 */
[----:B------:R-:W-:Y:S02]  /*3b90*/  PRMT R9, R0, 0x7632, R9 ;  /* 0x0000763200097816 */ /* 0x000fe40000000009 */
[----:B------:R-:W-:Y:S01]  /*3ba0*/  PRMT R10, R5, 0x7632, R10 ;  /* 0x00007632050a7816 */ /* 0x000fe2000000000a */
[----:B------:R-:W-:Y:S04]  /*3bb0*/  STS.U16 [R53], R6 ;  /* 0x0000000635007388 */ /* 0x000fe80000000400 */
[----:B------:R-:W-:Y:S04]  /*3bc0*/  STS.U16 [R53+0x2], R7 ;  /* 0x0000020735007388 */ /* 0x000fe80000000400 */
[----:B------:R0:W-:Y:S04]  /*3bd0*/  STS.U16 [R53+0x4], R4 ;  /* 0x0000040435007388 */ /* 0x0001e80000000400 */
[----:B------:R-:W-:Y:S04]  /*3be0*/  STS.U16 [R53+0x6], R8 ;  /* 0x0000060835007388 */ /* 0x000fe80000000400 */
[----:B------:R-:W-:Y:S01]  /*3bf0*/  STS.U16 [R53+0x8], R0 ;  /* 0x0000080035007388 */ /* 0x000fe20000000400 */
[----:B0-----:R-:W-:-:S03]  /*3c00*/  IMAD R4, R106, c[0x0][0x200], RZ ;  /* 0x000080006a047a24 */ /* 0x001fc600078e02ff */
[----:B------:R0:W-:Y:S01]  /*3c10*/  STS.U16 [R53+0xa], R9 ;  /* 0x00000a0935007388 */ /* 0x0001e20000000400 */
[----:B------:R-:W-:Y:S01]  /*3c20*/  IMAD R11, R31, c[0x0][0x204], R4 ;  /* 0x000081001f0b7a24 */ /* 0x000fe200078e0204 */
[----:B------:R-:W-:Y:S02]  /*3c30*/  SHF.L.U32 R4, R36, 0x8, RZ ;  /* 0x0000000824047819 */ /* 0x000fe400000006ff */
[----:B------:R1:W-:Y:S02]  /*3c40*/  STS.U16 [R53+0xc], R5 ;  /* 0x00000c0535007388 */ /* 0x0003e40000000400 */
[----:B------:R-:W-:Y:S02]  /*3c50*/  IADD3 R6, P2, R33, R4, RZ ;  /* 0x0000000421067210 */ /* 0x000fe40007f5e0ff */
[----:B------:R-:W-:Y:S01]  /*3c60*/  STS.U16 [R53+0xe], R10 ;  /* 0x00000e0a35007388 */ /* 0x000fe20000000400 */
[----:B------:R-:W-:-:S06]  /*3c70*/  NOP ;  /* 0x0000000000007918 */ /* 0x000fcc0000000000 */
[----:B------:R-:W-:Y:S01]  /*3c80*/  LDS.U16 R15, [R45] ;  /* 0x000000002d0f7984 */ /* 0x000fe20000000400 */
[----:B0-----:R-:W-:Y:S01]  /*3c90*/  IMAD.WIDE.U32 R8, R31, c[0x0][0x200], RZ ;  /* 0x000080001f087a25 */ /* 0x001fe200078e00ff */
[----:B-1----:R-:W-:Y:S02]  /*3ca0*/  SHF.R.S32.HI R5, RZ, 0x1f, R4 ;  /* 0x0000001fff057819 */ /* 0x002fe40000011404 */
[----:B------:R-:W-:Y:S02]  /*3cb0*/  LDS.U16 R19, [R46+0x40] ;  /* 0x000040002e137984 */ /* 0x000fe40000000400 */
[----:B------:R-:W-:Y:S02]  /*3cc0*/  IADD3 R13, R9, R11, RZ ;  /* 0x0000000b090d7210 */ /* 0x000fe40007ffe0ff */
[----:B------:R-:W-:Y:S01]  /*3cd0*/  LDS.U16 R21, [R47+0x80] ;  /* 0x000080002f157984 */ /* 0x000fe20000000400 */
[----:B------:R-:W-:Y:S02]  /*3ce0*/  MOV R12, R8 ;  /* 0x00000008000c7202 */ /* 0x000fe40000000f00 */
[----:B------:R-:W-:Y:S01]  /*3cf0*/  IADD3.X R7, R34, R5, RZ, P2, !PT ;  /* 0x0000000522077210 */ /* 0x000fe200017fe4ff */
        /* <DEDUP_REMOVED lines=19> */
.L_x_2078:
[----:B------:R-:W-:Y:S05]  /*3e30*/  BSYNC B0 ;  /* 0x0000000000007941 */ /* 0x000fea0003800000 */
.L_x_2077:
[----:B------:R-:W-:Y:S01]  /*3e40*/  HFMA2.MMA R8, -RZ, RZ, 0, 1.1920928955078125e-07 ;  /* 0x00000002ff087435 */ /* 0x000fe200000001ff */
[----:B0-----:R-:W-:Y:S01]  /*3e50*/  IMAD.WIDE.U32 R10, R26, c[0x0][0x208], R12 ;  /* 0x000082001a0a7a25 */ /* 0x001fe200078e000c */
[-C--:B------:R-:W-:Y:S02]  /*3e60*/  ISETP.GE.AND P1, PT, R39, R0.reuse, PT ;  /* 0x000000002700720c */ /* 0x080fe40003f26270 */
[----:B------:R-:W-:Y:S01]  /*3e70*/  ISETP.GE.AND P3, PT, R38, R0, PT ;  /* 0x000000002600720c */ /* 0x000fe20003f66270 */
[----:B------:R-:W-:Y:S01]  /*3e80*/  IMAD R61, R26, c[0x0][0x20c], R61 ;  /* 0x000083001a3d7a24 */ /* 0x000fe200078e023d */
[----:B------:R-:W-:Y:S02]  /*3e90*/  IADD3 R13, P2, R4, R10, RZ ;  /* 0x0000000a040d7210 */ /* 0x000fe40007f5e0ff */
[----:B------:R-:W-:Y:S02]  /*3ea0*/  ISETP.GE.AND P6, PT, R41, R0, PT ;  /* 0x000000002900720c */ /* 0x000fe40003fc6270 */
[----:B------:R-:W-:Y:S01]  /*3eb0*/  IMAD.WIDE R8, R33, R8, c[0x0][0x258] ;  /* 0x0000960021087625 */ /* 0x000fe200078e0208 */
[----:B------:R-:W-:-:S02]  /*3ec0*/  IADD3.X R11, R5, R61, R11, P2, !PT ;  /* 0x0000003d050b7210 */ /* 0x000fc400017fe40b */
[----:B------:R-:W-:Y:S02]  /*3ed0*/  ISETP.GE.AND P2, PT, R33, R82, PT ;  /* 0x000000522100720c */ /* 0x000fe40003f46270 */
[C---:B------:R-:W-:Y:S01]  /*3ee0*/  LEA R10, P4, R13.reuse, R8, 0x1 ;  /* 0x000000080d0a7211 */ /* 0x040fe200078808ff */
[----:B------:R-:W-:Y:S01]  /*3ef0*/  IMAD R8, R106, c[0x0][0x1f0], RZ ;  /* 0x00007c006a087a24 */ /* 0x000fe200078e02ff */
[-C--:B------:R-:W-:Y:S02]  /*3f00*/  ISETP.GE.AND P5, PT, R42, R0.reuse, PT ;  /* 0x000000002a00720c */ /* 0x080fe40003fa6270 */
[----:B------:R-:W-:Y:S01]  /*3f10*/  LEA.HI.X R11, R13, R9, R11, 0x1, P4 ;  /* 0x000000090d0b7211 */ /* 0x000fe200020f0c0b */
[----:B------:R-:W-:Y:S01]  /*3f20*/  IMAD R15, R31, c[0x0][0x1f4], R8 ;  /* 0x00007d001f0f7a24 */ /* 0x000fe200078e0208 */
[-C--:B------:R-:W-:Y:S01]  /*3f30*/  ISETP.GE.AND P4, PT, R43, R0.reuse, PT ;  /* 0x000000002b00720c */ /* 0x080fe20003f86270 */
[----:B------:R-:W-:Y:S01]  /*3f40*/  IMAD.WIDE.U32 R8, R31, c[0x0][0x1f0], RZ ;  /* 0x00007c001f087a25 */ /* 0x000fe200078e00ff */
[----:B------:R-:W-:Y:S01]  /*3f50*/  LOP3.LUT R39, R33, 0x20, RZ, 0xfc, !PT ;  /* 0x0000002021277812 */ /* 0x000fe200078efcff */
[----:B------:R0:W-:Y:S01]  /*3f60*/  @!P1 STG.E.U16 [R10.64+0x40], R19 ;  /* 0x000040130a009986 */ /* 0x0001e2000c101506 */
[-C--:B------:R-:W-:Y:S01]  /*3f70*/  ISETP.GE.AND P1, PT, R40, R0.reuse, PT ;  /* 0x000000002800720c */ /* 0x080fe20003f26270 */
[----:B------:R-:W-:Y:S01]  /*3f80*/  @!P2 IMAD.WIDE.U32 R12, R31, c[0x0][0x1f0], R4 ;  /* 0x00007c001f0caa25 */ /* 0x000fe200078e0004 */
[----:B------:R-:W-:Y:S01]  /*3f90*/  IADD3 R9, R9, R15, RZ ;  /* 0x0000000f09097210 */ /* 0x000fe20007ffe0ff */
[----:B------:R-:W-:Y:S01]  /*3fa0*/  @!P3 STG.E.U16 [R10.64+0x80], R21 ;  /* 0x000080150a00b986 */ /* 0x000fe2000c101506 */
[----:B------:R-:W-:-:S02]  /*3fb0*/  ISETP.GE.AND P3, PT, R44, R0, PT ;  /* 0x000000002c00720c */ /* 0x000fc40003f66270 */
[----:B------:R-:W-:Y:S01]  /*3fc0*/  @!P2 IADD3 R13, R15, R13, RZ ;  /* 0x0000000d0f0da210 */ /* 0x000fe20007ffe0ff */
[----:B------:R-:W-:Y:S01]  /*3fd0*/  IMAD R15, R29, c[0x0][0x1f8], RZ ;  /* 0x00007e001d0f7a24 */ /* 0x000fe200078e02ff */
[----:B------:R-:W-:Y:S01]  /*3fe0*/  @!P6 STG.E.U16 [R10.64+0x100], R25 ;  /* 0x000100190a00e986 */ /* 0x000fe2000c101506 */
[C---:B------:R-:W-:Y:S01]  /*3ff0*/  IMAD.WIDE.U32 R8, R26.reuse, c[0x0][0x1f8], R8 ;  /* 0x00007e001a087a25 */ /* 0x040fe200078e0008 */
[----:B------:R-:W-:Y:S02]  /*4000*/  SHF.L.U32 R0, R39, 0x1, RZ ;  /* 0x0000000127007819 */ /* 0x000fe400000006ff */
[----:B------:R-:W-:Y:S01]  /*4010*/  @!P5 STG.E.U16 [R10.64+0x140], R27 ;  /* 0x0001401b0a00d986 */ /* 0x000fe2000c101506 */
[----:B------:R-:W-:Y:S01]  /*4020*/  @!P2 IMAD.WIDE.U32 R12, R26, c[0x0][0x1f8], R12 ;  /* 0x00007e001a0caa25 */ /* 0x000fe200078e000c */
[----:B------:R-:W-:Y:S02]  /*4030*/  IADD3 R14, P6, R0, c[0x0][0x268], RZ ;  /* 0x00009a00000e7a10 */ /* 0x000fe40007fde0ff */
[----:B------:R-:W-:Y:S01]  /*4040*/  @!P1 STG.E.U16 [R10.64+0xc0], R23 ;  /* 0x0000c0170a009986 */ /* 0x000fe2000c101506 */
[----:B0-----:R-:W-:Y:S01]  /*4050*/  IMAD R19, R26, c[0x0][0x1fc], R15 ;  /* 0x00007f001a137a24 */ /* 0x001fe200078e020f */
[----:B------:R-:W-:-:S02]  /*4060*/  @!P2 IADD3 R18, P1, R33, R12, RZ ;  /* 0x0000000c2112a210 */ /* 0x000fc40007f3e0ff */
[----:B------:R-:W-:Y:S01]  /*4070*/  @!P4 STG.E.U16 [R10.64+0x180], R55 ;  /* 0x000180370a00c986 */ /* 0x000fe2000c101506 */
[----:B------:R-:W-:Y:S02]  /*4080*/  IADD3 R15, P5, R4, R8, RZ ;  /* 0x00000008040f7210 */ /* 0x000fe40007fbe0ff */
[----:B------:R-:W-:Y:S01]  /*4090*/  @!P2 IADD3.X R13, R34, R13, R19, P1, !PT ;  /* 0x0000000d220da210 */ /* 0x000fe20000ffe413 */
[----:B------:R0:W-:Y:S01]  /*40a0*/  @!P3 STG.E.U16 [R10.64+0x1c0], R57 ;  /* 0x0001c0390a00b986 */ /* 0x0001e2000c101506 */
[C---:B------:R-:W-:Y:S02]  /*40b0*/  @!P2 LEA R12, P1, R18.reuse, c[0x0][0x268], 0x1 ;  /* 0x00009a00120caa11 */ /* 0x040fe400078208ff */
[C---:B------:R-:W-:Y:S02]  /*40c0*/  SHF.L.U64.HI R8, R39.reuse, 0x1, R34 ;  /* 0x0000000127087819 */ /* 0x040fe40000010222 */
[----:B------:R-:W-:Y:S02]  /*40d0*/  @!P2 LEA.HI.X R13, R18, c[0x0][0x26c], R13, 0x1, P1 ;  /* 0x00009b00120daa11 */ /* 0x000fe400008f0c0d */
[----:B------:R-:W-:-:S02]  /*40e0*/  ISETP.GE.AND P1, PT, R39, R82, PT ;  /* 0x000000522700720c */ /* 0x000fc40003f26270 */
[----:B------:R-:W-:Y:S02]  /*40f0*/  IADD3.X R20, R5, R19, R9, P5, !PT ;  /* 0x0000001305147210 */ /* 0x000fe40002ffe409 */
[----:B------:R-:W-:Y:S02]  /*4100*/  IADD3.X R9, R8, c[0x0][0x26c], RZ, P6, !PT ;  /* 0x00009b0008097a10 */ /* 0x000fe400037fe4ff */
[C---:B------:R-:W-:Y:S02]  /*4110*/  LEA R14, P4, R15.reuse, R14, 0x1 ;  /* 0x0000000e0f0e7211 */ /* 0x040fe400078808ff */
[----:B------:R-:W-:Y:S01]  /*4120*/  PRMT R18, RZ, 0x7610, R18 ;  /* 0x00007610ff127816 */ /* 0x000fe20000000012 */
[----:B------:R-:W-:Y:S01]  /*4130*/  BAR.SYNC.DEFER_BLOCKING 0x0 ;  /* 0x0000000000007b1d */ /* 0x000fe20000010000 */
[----:B------:R-:W-:Y:S02]  /*4140*/  LEA.HI.X R15, R15, R9, R20, 0x1, P4 ;  /* 0x000000090f0f7211 */ /* 0x000fe400020f0c14 */
[----:B------:R-:W-:-:S02]  /*4150*/  PRMT R9, RZ, 0x7610, R9 ;  /* 0x00007610ff097816 */ /* 0x000fc40000000009 */
[-C--:B------:R-:W-:Y:S02]  /*4160*/  ISETP.GE.AND P6, PT, R38, R82.reuse, PT ;  /* 0x000000522600720c */ /* 0x080fe40003fc6270 */
[-C--:B------:R-:W-:Y:S02]  /*4170*/  ISETP.GE.AND P5, PT, R40, R82.reuse, PT ;  /* 0x000000522800720c */ /* 0x080fe40003fa6270 */
[-C--:B------:R-:W-:Y:S02]  /*4180*/  ISETP.GE.AND P4, PT, R41, R82.reuse, PT ;  /* 0x000000522900720c */ /* 0x080fe40003f86270 */
[-C--:B------:R-:W-:Y:S02]  /*4190*/  ISETP.GE.AND P3, PT, R42, R82.reuse, PT ;  /* 0x000000522a00720c */ /* 0x080fe40003f66270 */
[----:B0-----:R-:W-:Y:S02]  /*41a0*/  PRMT R10, RZ, 0x7610, R10 ;  /* 0x00007610ff0a7816 */ /* 0x001fe4000000000a */
[----:B------:R-:W-:Y:S01]  /*41b0*/  PRMT R11, RZ, 0x7610, R11 ;  /* 0x00007610ff0b7816 */ /* 0x000fe2000000000b */
[----:B------:R0:W2:Y:S01]  /*41c0*/  @!P2 LDG.E.U16 R18, [R12.64] ;  /* 0x000000060c12a981 */ /* 0x0000a2000c1e1500 */
[----:B------:R-:W-:-:S03]  /*41d0*/  ISETP.GE.AND P2, PT, R43, R82, PT ;  /* 0x000000522b00720c */ /* 0x000fc60003f46270 */
[----:B------:R-:W3:Y:S01]  /*41e0*/  @!P1 LDG.E.U16 R9, [R14.64] ;  /* 0x000000060e099981 */ /* 0x000ee2000c1e1500 */
[----:B------:R-:W-:Y:S02]  /*41f0*/  ISETP.GE.AND P1, PT, R44, R82, PT ;  /* 0x000000522c00720c */ /* 0x000fe40003f26270 */
[----:B------:R-:W-:Y:S01]  /*4200*/  PRMT R20, RZ, 0x7610, R20 ;  /* 0x00007610ff147816 */ /* 0x000fe20000000014 */
[----:B------:R-:W4:Y:S01]  /*4210*/  @!P6 LDG.E.U16 R10, [R14.64+0x40] ;  /* 0x000040060e0ae981 */ /* 0x000f22000c1e1500 */
[----:B------:R-:W-:Y:S02]  /*4220*/  PRMT R19, RZ, 0x7610, R19 ;  /* 0x00007610ff137816 */ /* 0x000fe40000000013 */
[----:B0-----:R-:W-:Y:S01]  /*4230*/  PRMT R12, RZ, 0x7610, R12 ;  /* 0x00007610ff0c7816 */ /* 0x001fe2000000000c */
[----:B------:R-:W5:Y:S01]  /*4240*/  @!P5 LDG.E.U16 R11, [R14.64+0x80] ;  /* 0x000080060e0bd981 */ /* 0x000f62000c1e1500 */
[----:B------:R-:W-:-:S03]  /*4250*/  PRMT R13, RZ, 0x7610, R13 ;  /* 0x00007610ff0d7816 */ /* 0x000fc6000000000d */
[----:B------:R-:W5:Y:S04]  /*4260*/  @!P2 LDG.E.U16 R20, [R14.64+0x140] ;  /* 0x000140060e14a981 */ /* 0x000f68000c1e1500 */
[----:B------:R-:W5:Y:S04]  /*4270*/  @!P4 LDG.E.U16 R12, [R14.64+0xc0] ;  /* 0x0000c0060e0cc981 */ /* 0x000f68000c1e1500 */
[----:B------:R-:W5:Y:S04]  /*4280*/  @!P3 LDG.E.U16 R13, [R14.64+0x100] ;  /* 0x000100060e0db981 */ /* 0x000f68000c1e1500 */
[----:B------:R-:W5:Y:S01]  /*4290*/  @!P1 LDG.E.U16 R19, [R14.64+0x180] ;  /* 0x000180060e139981 */ /* 0x000f62000c1e1500 */
[----:B------:R-:W-:Y:S03]  /*42a0*/  BSSY B0, `(.L_x_2079) ;  /* 0x0000076000007945 */ /* 0x000fe60003800000 */
[----:B--2---:R-:W-:Y:S04]  /*42b0*/  STS.U16 [R45], R18 ;  /* 0x000000122d007388 */ /* 0x004fe80000000400 */
[----:B---3--:R-:W-:Y:S04]  /*42c0*/  STS.U16 [R46+0x40], R9 ;  /* 0x000040092e007388 */ /* 0x008fe80000000400 */
[----:B----4-:R-:W-:Y:S04]  /*42d0*/  STS.U16 [R47+0x80], R10 ;  /* 0x0000800a2f007388 */ /* 0x010fe80000000400 */
[----:B-----5:R-:W-:Y:S04]  /*42e0*/  STS.U16 [R48+0xc0], R11 ;  /* 0x0000c00b30007388 */ /* 0x020fe80000000400 */
        /* <DEDUP_REMOVED lines=11> */
[----:B------:R-:W5:Y:S04]  /*43a0*/  LDS.U16 R12, [R53+0xc] ;  /* 0x00000c00350c7984 */ /* 0x000f680000000400 */
[----:B------:R-:W5:Y:S01]  /*43b0*/  LDS.U16 R13, [R53+0xe] ;  /* 0x00000e00350d7984 */ /* 0x000f620000000400 */
[----:B0-----:R-:W-:-:S02]  /*43c0*/  PRMT R21, RZ, 0x5410, R21 ;  /* 0x00005410ff157816 */ /* 0x001fc40000000015 */
[----:B-1----:R-:W-:Y:S02]  /*43d0*/  PRMT R14, RZ, 0x5410, R14 ;  /* 0x00005410ff0e7816 */ /* 0x002fe4000000000e */
        /* <DEDUP_REMOVED lines=8> */
[----:B------:R-:W-:Y:S01]  /*4460*/  FMUL.FTZ R22, R9, -1.4426950216293334961 ;  /* 0xbfb8aa3b09167820 */ /* 0x000fe20000410000 */
[----:B------:R-:W-:Y:S01]  /*4470*/  PRMT R54, RZ, 0x5410, R13 ;  /* 0x00005410ff367816 */ /* 0x000fe2000000000d */
[----:B------:R-:W-:-:S02]  /*4480*/  FMUL.FTZ R10, R23, -1.4426950216293334961 ;  /* 0xbfb8aa3b170a7820 */ /* 0x000fc40000410000 */
[----:B------:R-:W-:Y:S02]  /*4490*/  FMUL.FTZ R11, R24, -1.4426950216293334961 ;  /* 0xbfb8aa3b180b7820 */ /* 0x000fe40000410000 */
[----:B------:R-:W-:Y:S02]  /*44a0*/  FMUL.FTZ R12, R27, -1.4426950216293334961 ;  /* 0xbfb8aa3b1b0c7820 */ /* 0x000fe40000410000 */
[----:B------:R-:W-:Y:S01]  /*44b0*/  FMUL.FTZ R13, R54, -1.4426950216293334961 ;  /* 0xbfb8aa3b360d7820 */ /* 0x000fe20000410000 */
[----:B------:R-:W0:Y:S08]  /*44c0*/  MUFU.EX2 R18, R18 ;  /* 0x0000001200127308 */ /* 0x000e300000000800 */
[----:B------:R-:W1:Y:S08]  /*44d0*/  MUFU.EX2 R19, R19 ;  /* 0x0000001300137308 */ /* 0x000e700000000800 */
[----:B------:R-:W2:Y:S08]  /*44e0*/  MUFU.EX2 R20, R20 ;  /* 0x0000001400147308 */ /* 0x000eb00000000800 */
[----:B------:R-:W3:Y:S08]  /*44f0*/  MUFU.EX2 R22, R22 ;  /* 0x0000001600167308 */ /* 0x000ef00000000800 */
[----:B------:R-:W4:Y:S08]  /*4500*/  MUFU.EX2 R25, R11 ;  /* 0x0000000b00197308 */ /* 0x000f300000000800 */
[----:B------:R-:W5:Y:S08]  /*4510*/  MUFU.EX2 R55, R13 ;  /* 0x0000000d00377308 */ /* 0x000f700000000800 */
[----:B------:R-:W4:Y:S08]  /*4520*/  MUFU.EX2 R10, R10 ;  /* 0x0000000a000a7308 */ /* 0x000f300000000800 */
[----:B------:R-:W5:Y:S01]  /*4530*/  MUFU.EX2 R12, R12 ;  /* 0x0000000c000c7308 */ /* 0x000f620000000800 */
[----:B0-----:R-:W-:-:S02]  /*4540*/  FADD.FTZ R18, R18, 1 ;  /* 0x3f80000012127421 */ /* 0x001fc40000010000 */
[----:B-1----:R-:W-:Y:S02]  /*4550*/  FADD.FTZ R19, R19, 1 ;  /* 0x3f80000013137421 */ /* 0x002fe40000010000 */
[----:B--2---:R-:W-:Y:S02]  /*4560*/  FADD.FTZ R20, R20, 1 ;  /* 0x3f80000014147421 */ /* 0x004fe40000010000 */
[----:B---3--:R-:W-:Y:S02]  /*4570*/  FADD.FTZ R22, R22, 1 ;  /* 0x3f80000016167421 */ /* 0x008fe40000010000 */
[----:B----4-:R-:W-:Y:S02]  /*4580*/  FADD.FTZ R25, R25, 1 ;  /* 0x3f80000019197421 */ /* 0x010fe40000010000 */
[----:B-----5:R-:W-:Y:S02]  /*4590*/  FADD.FTZ R55, R55, 1 ;  /* 0x3f80000037377421 */ /* 0x020fe40000010000 */
[----:B------:R-:W-:-:S02]  /*45a0*/  FADD.FTZ R11, R10, 1 ;  /* 0x3f8000000a0b7421 */ /* 0x000fc40000010000 */
[----:B------:R-:W-:Y:S01]  /*45b0*/  FADD.FTZ R13, R12, 1 ;  /* 0x3f8000000c0d7421 */ /* 0x000fe20000010000 */
[----:B------:R-:W0:Y:S08]  /*45c0*/  MUFU.RCP R18, R18 ;  /* 0x0000001200127308 */ /* 0x000e300000001000 */
[----:B------:R-:W1:Y:S08]  /*45d0*/  MUFU.RCP R19, R19 ;  /* 0x0000001300137308 */ /* 0x000e700000001000 */
[----:B------:R-:W2:Y:S08]  /*45e0*/  MUFU.RCP R20, R20 ;  /* 0x0000001400147308 */ /* 0x000eb00000001000 */
[----:B------:R-:W3:Y:S08]  /*45f0*/  MUFU.RCP R22, R22 ;  /* 0x0000001600167308 */ /* 0x000ef00000001000 */
[----:B------:R-:W4:Y:S08]  /*4600*/  MUFU.RCP R56, R11 ;  /* 0x0000000b00387308 */ /* 0x000f300000001000 */
[----:B------:R-:W5:Y:S08]  /*4610*/  MUFU.RCP R25, R25 ;  /* 0x0000001900197308 */ /* 0x000f700000001000 */
[----:B------:R-:W4:Y:S08]  /*4620*/  MUFU.RCP R58, R13 ;  /* 0x0000000d003a7308 */ /* 0x000f300000001000 */
[----:B------:R-:W5:Y:S01]  /*4630*/  MUFU.RCP R55, R55 ;  /* 0x0000003700377308 */ /* 0x000f620000001000 */
[----:B0-----:R-:W-:-:S02]  /*4640*/  FMUL.FTZ R21, R21, R18 ;  /* 0x0000001215157220 */ /* 0x001fc40000410000 */
[----:B-1----:R-:W-:Y:S01]  /*4650*/  FMUL.FTZ R14, R14, R19 ;  /* 0x000000130e0e7220 */ /* 0x002fe20000410000 */
[----:B------:R-:W-:Y:S01]  /*4660*/  BAR.SYNC.DEFER_BLOCKING 0x0 ;  /* 0x0000000000007b1d */ /* 0x000fe20000010000 */
[----:B--2---:R-:W-:Y:S02]  /*4670*/  FMUL.FTZ R10, R15, R20 ;  /* 0x000000140f0a7220 */ /* 0x004fe40000410000 */
[----:B---3--:R-:W-:Y:S02]  /*4680*/  FMUL.FTZ R9, R9, R22 ;  /* 0x0000001609097220 */ /* 0x008fe40000410000 */
[----:B----4-:R-:W-:Y:S02]  /*4690*/  FMUL.FTZ R12, R23, R56 ;  /* 0x00000038170c7220 */ /* 0x010fe40000410000 */
        /* <DEDUP_REMOVED lines=11> */
[----:B------:R-:W-:Y:S02]  /*4750*/  F2FP.BF16.PACK_AB R14, R14, R21 ;  /* 0x000000150e0e723e */ /* 0x000fe400000010ff */
[----:B------:R-:W-:Y:S02]  /*4760*/  F2FP.BF16.PACK_AB R9, R9, R10 ;  /* 0x0000000a0909723e */ /* 0x000fe400000010ff */
[----:B------:R-:W-:Y:S02]  /*4770*/  F2FP.BF16.PACK_AB R11, R11, R12 ;  /* 0x0000000c0b0b723e */ /* 0x000fe400000010ff */
[----:B------:R-:W-:-:S02]  /*4780*/  F2FP.BF16.PACK_AB R13, R13, R18 ;  /* 0x000000120d0d723e */ /* 0x000fc400000010ff */
[----:B------:R-:W-:Y:S02]  /*4790*/  PRMT R10, R14, 0x7632, R10 ;  /* 0x000076320e0a7816 */ /* 0x000fe4000000000a */
[----:B------:R-:W-:Y:S02]  /*47a0*/  PRMT R12, R9, 0x7632, R12 ;  /* 0x00007632090c7816 */ /* 0x000fe4000000000c */
[----:B------:R-:W-:Y:S02]  /*47b0*/  PRMT R18, R11, 0x7632, R18 ;  /* 0x000076320b127816 */ /* 0x000fe40000000012 */
[----:B------:R-:W-:Y:S01]  /*47c0*/  PRMT R20, R13, 0x7632, R20 ;  /* 0x000076320d147816 */ /* 0x000fe20000000014 */
[----:B------:R-:W-:Y:S04]  /*47d0*/  STS.U16 [R53], R14 ;  /* 0x0000000e35007388 */ /* 0x000fe80000000400 */
[----:B------:R0:W-:Y:S04]  /*47e0*/  STS.U16 [R53+0x2], R10 ;  /* 0x0000020a35007388 */ /* 0x0001e80000000400 */
[----:B------:R-:W-:Y:S04]  /*47f0*/  STS.U16 [R53+0x4], R9 ;  /* 0x0000040935007388 */ /* 0x000fe80000000400 */
[----:B------:R-:W-:Y:S04]  /*4800*/  STS.U16 [R53+0x6], R12 ;  /* 0x0000060c35007388 */ /* 0x000fe80000000400 */
[----:B------:R-:W-:Y:S04]  /*4810*/  STS.U16 [R53+0x8], R11 ;  /* 0x0000080b35007388 */ /* 0x000fe80000000400 */
        /* <DEDUP_REMOVED lines=15> */
[----:B0-----:R-:W-:-:S04]  /*4910*/  IMAD R10, R106, c[0x0][0x210], RZ ;  /* 0x000084006a0a7a24 */ /* 0x001fc800078e02ff */
[C---:B-1----:R-:W-:Y:S02]  /*4920*/  IMAD R13, R31.reuse, c[0x0][0x214], R10 ;  /* 0x000085001f0d7a24 */ /* 0x042fe400078e020a */
[----:B------:R-:W-:-:S05]  /*4930*/  IMAD.WIDE.U32 R10, R31, c[0x0][0x210], RZ ;  /* 0x000084001f0a7a25 */ /* 0x000fca00078e00ff */
        /* <DEDUP_REMOVED lines=12> */
.L_x_2080:
[----:B------:R-:W-:Y:S05]  /*4a00*/  BSYNC B0 ;  /* 0x0000000000007941 */ /* 0x000fea0003800000 */
.L_x_2079:
[----:B------:R-:W-:Y:S01]  /*4a10*/  MOV R6, R10 ;  /* 0x0000000a00067202 */ /* 0x000fe20000000f00 */
[----:B------:R-:W-:Y:S01]  /*4a20*/  IMAD R11, R29, c[0x0][0x218], RZ ;  /* 0x000086001d0b7a24 */ /* 0x000fe200078e02ff */
[----:B------:R-:W-:Y:S02]  /*4a30*/  MOV R7, R23 ;  /* 0x0000001700077202 */ /* 0x000fe40000000f00 */
[----:B------:R-:W-:Y:S01]  /*4a40*/  IADD3 R0, P1, R0, c[0x0][0x270], RZ ;  /* 0x00009c0000007a10 */ /* 0x000fe20007f3e0ff */
[C---:B0-----:R-:W-:Y:S01]  /*4a50*/  IMAD R13, R26.reuse, c[0x0][0x21c], R11 ;  /* 0x000087001a0d7a24 */ /* 0x041fe200078e020b */
[-C--:B------:R-:W-:Y:S01]  /*4a60*/  ISETP.GE.AND P3, PT, R41, R14.reuse, PT ;  /* 0x0000000e2900720c */ /* 0x080fe20003f66270 */
[----:B------:R-:W-:Y:S01]  /*4a70*/  IMAD.WIDE.U32 R6, R26, c[0x0][0x218], R6 ;  /* 0x000086001a067a25 */ /* 0x000fe200078e0006 */
[-C--:B------:R-:W-:Y:S02]  /*4a80*/  ISETP.GE.AND P4, PT, R42, R14.reuse, PT ;  /* 0x0000000e2a00720c */ /* 0x080fe40003f86270 */
[----:B------:R-:W-:-:S02]  /*4a90*/  ISETP.GE.AND P5, PT, R43, R14, PT ;  /* 0x0000000e2b00720c */ /* 0x000fc40003fa6270 */
[----:B------:R-:W-:Y:S02]  /*4aa0*/  IADD3 R11, P0, R4, R6, RZ ;  /* 0x00000006040b7210 */ /* 0x000fe40007f1e0ff */
[----:B------:R-:W-:Y:S02]  /*4ab0*/  ISETP.GE.AND P6, PT, R44, R14, PT ;  /* 0x0000000e2c00720c */ /* 0x000fe40003fc6270 */
[----:B------:R-:W-:Y:S02]  /*4ac0*/  IADD3.X R5, R5, R13, R7, P0, !PT ;  /* 0x0000000d05057210 */ /* 0x000fe400007fe407 */
[----:B------:R-:W-:Y:S02]  /*4ad0*/  IADD3.X R8, R8, c[0x0][0x274], RZ, P1, !PT ;  /* 0x00009d0008087a10 */ /* 0x000fe40000ffe4ff */
[----:B------:R-:W-:Y:S02]  /*4ae0*/  LEA R4, P2, R11, R0, 0x1 ;  /* 0x000000000b047211 */ /* 0x000fe400078408ff */
[----:B------:R-:W-:-:S02]  /*4af0*/  ISETP.GE.AND P0, PT, R39, R14, PT ;  /* 0x0000000e2700720c */ /* 0x000fc40003f06270 */
[----:B------:R-:W-:Y:S02]  /*4b00*/  LEA.HI.X R5, R11, R8, R5, 0x1, P2 ;  /* 0x000000080b057211 */ /* 0x000fe400010f0c05 */
[----:B------:R-:W-:Y:S02]  /*4b10*/  IADD3 R36, R36, 0x1, RZ ;  /* 0x0000000124247810 */ /* 0x000fe40007ffe0ff */
[-C--:B------:R-:W-:Y:S01]  /*4b20*/  ISETP.GE.AND P1, PT, R38, R14.reuse, PT ;  /* 0x0000000e2600720c */ /* 0x080fe20003f26270 */
[----:B------:R0:W-:Y:S01]  /*4b30*/  @!P3 STG.E.U16 [R4.64+0xc0], R49 ;  /* 0x0000c0310400b986 */ /* 0x0001e2000c101506 */
[----:B------:R-:W-:-:S03]  /*4b40*/  ISETP.GE.AND P2, PT, R40, R14, PT ;  /* 0x0000000e2800720c */ /* 0x000fc60003f46270 */
[----:B------:R0:W-:Y:S04]  /*4b50*/  @!P4 STG.E.U16 [R4.64+0x100], R19 ;  /* 0x000100130400c986 */ /* 0x0001e8000c101506 */
[----:B------:R0:W-:Y:S04]  /*4b60*/  @!P5 STG.E.U16 [R4.64+0x140], R51 ;  /* 0x000140330400d986 */ /* 0x0001e8000c101506 */
[----:B------:R0:W-:Y:S04]  /*4b70*/  @!P6 STG.E.U16 [R4.64+0x180], R21 ;  /* 0x000180150400e986 */ /* 0x0001e8000c101506 */
[----:B------:R0:W-:Y:S01]  /*4b80*/  @!P0 STG.E.U16 [R4.64], R9 ;  /* 0x0000000904008986 */ /* 0x0001e2000c101506 */
[----:B------:R-:W-:-:S03]  /*4b90*/  ISETP.GE.AND P0, PT, R36, c[0x0][0x174], PT ;  /* 0x00005d0024007a0c */ /* 0x000fc60003f06270 */
        /* <DEDUP_REMOVED lines=8> */
.L_x_2081:
[----:B------:R-:W-:Y:S05]  /*4c20*/  EXIT ;  /* 0x000000000000794d */ /* 0x000fea0003800000 */
.L_x_2083:
        /* <DEDUP_REMOVED lines=13> */
.L_x_5369:


//--------------------- .text._Z25selective_scan_fwd_kernelI32Selective_Scan_fwd_kernel_traitsILi32ELi8ELi1ELb0ELb0ELb1ELb0EN3c108BFloat16ENS1_7complexIfEEEEv13SSMParamsBase --------------------------
	.section	.text._Z25selective_scan_fwd_kernelI32Selective_Scan_fwd_kernel_traitsILi32ELi8ELi1ELb0ELb0ELb1ELb0EN3c108BFloat16ENS1_7complexIfEEEEv13SSMParamsBase,"ax",@progbits
	.sectioninfo	@"SHI_REGISTERS=136"
	.align	128
        .global         _Z25selective_scan_fwd_kernelI32Selective_Scan_fwd_kernel_traitsILi32ELi8ELi1ELb0ELb0ELb1ELb0EN3c108BFloat16ENS1_7complexIfEEEEv13SSMParamsBase
        .type           _Z25selective_scan_fwd_kernelI32Selective_Scan_fwd_kernel_traitsILi32ELi8ELi1ELb0ELb0ELb1ELb0EN3c108BFloat16ENS1_7complexIfEEEEv13SSMParamsBase,@function
        .size           _Z25selective_scan_fwd_kernelI32Selective_Scan_fwd_kernel_traitsILi32ELi8ELi1ELb0ELb0ELb1ELb0EN3c108BFloat16ENS1_7complexIfEEEEv13SSMParamsBase,(.L_x_5370 - _Z25selective_scan_fwd_kernelI32Selective_Scan_fwd_kernel_traitsILi32ELi8ELi1ELb0ELb0ELb1ELb0EN3c108BFloat16ENS1_7complexIfEEEEv13SSMParamsBase)
        .other          _Z25selective_scan_fwd_kernelI32Selective_Scan_fwd_kernel_traitsILi32ELi8ELi1ELb0ELb0ELb1ELb0EN3c108BFloat16ENS1_7complexIfEEEEv13SSMParamsBase,@"STO_CUDA_ENTRY STV_DEFAULT"
_Z25selective_scan_fwd_kernelI32Selective_Scan_fwd_kernel_traitsILi32ELi8ELi1ELb0ELb0ELb1ELb0EN3c108BFloat16ENS1_7complexIfEEEEv13SSMParamsBase:
.text._Z25selective_scan_fwd_kernelI32Selective_Scan_fwd_kernel_traitsILi32ELi8ELi1ELb0ELb0ELb1ELb0EN3c108BFloat16ENS1_7complexIfEEEEv13SSMParamsBase:
        /* <DEDUP_REMOVED lines=14> */
[C---:B------:R-:W-:Y:S02]  /*00e0*/  @P0 LEA R6, P2, R0.reuse, c[0x0][0x238], 0x2 ;  /* 0x00008e0000060a11 */ /* 0x040fe400078410ff */
[C---:B------:R-:W-:Y:S02]  /*00f0*/  @P1 LEA R8, P3, R0.reuse, c[0x0][0x250], 0x2 ;  /* 0x0000940000081a11 */ /* 0x040fe400078610ff */
[C-C-:B------:R-:W-:Y:S02]  /*0100*/  @P0 LEA.HI.X R7, R0.reuse, c[0x0][0x23c], R3.reuse, 0x2, P2 ;  /* 0x00008f0000070a11 */ /* 0x140fe400010f1403 */
[----:B-1----:R-:W-:Y:S01]  /*0110*/  IADD3 R10, R5, 0xffffffe, RZ ;  /* 0x0ffffffe050a7810 */ /* 0x002fe20007ffe0ff */
[----:B------:R-:W0:Y:S01]  /*0120*/  S2UR UR6, SR_CTAID.X ;  /* 0x00000000000679c3 */ /* 0x000e220000002500 */
[----:B------:R-:W-:Y:S01]  /*0130*/  @P1 LEA.HI.X R9, R0, c[0x0][0x254], R3, 0x2, P3 ;  /* 0x0000950000091a11 */ /* 0x000fe200018f1403 */
[----:B------:R1:W5:Y:S01]  /*0140*/  @P0 LDG.E R2, [R6.64] ;  /* 0x0000000406020981 */ /* 0x000362000c1e1900 */
[----:B------:R2:W3:Y:S03]  /*0150*/  F2I.FTZ.U32.TRUNC.NTZ R11, R10 ;  /* 0x0000000a000b7305 */ /* 0x0004e6000021f000 */
[----:B------:R4:W5:Y:S01]  /*0160*/  @P1 LDG.E R4, [R8.64] ;  /* 0x0000000408041981 */ /* 0x000962000c1e1900 */
[----:B--2---:R-:W-:Y:S01]  /*0170*/  HFMA2.MMA R10, -RZ, RZ, 0, 0 ;  /* 0x00000000ff0a7435 */ /* 0x004fe200000001ff */
[----:B-1----:R-:W-:-:S02]  /*0180*/  MOV R6, c[0x0][0x174] ;  /* 0x00005d0000067a02 */ /* 0x002fc40000000f00 */
[----:B----4-:R-:W-:Y:S02]  /*0190*/  IABS R8, R0 ;  /* 0x0000000000087213 */ /* 0x010fe40000000000 */
[----:B------:R-:W-:Y:S02]  /*01a0*/  ISETP.GE.AND P0, PT, R6, 0x1, PT ;  /* 0x000000010600780c */ /* 0x000fe40003f06270 */
[----:B---3--:R-:W-:Y:S02]  /*01b0*/  IADD3 R12, RZ, -R11, RZ ;  /* 0x8000000bff0c7210 */ /* 0x008fe40007ffe0ff */
[----:B------:R-:W-:-:S03]  /*01c0*/  LOP3.LUT R9, R0, c[0x0][0x178], RZ, 0x3c, !PT ;  /* 0x00005e0000097a12 */ /* 0x000fc600078e3cff */
[----:B------:R-:W-:-:S04]  /*01d0*/  IMAD R7, R12, R13, RZ ;  /* 0x0000000d0c077224 */ /* 0x000fc800078e02ff */
[----:B------:R-:W-:-:S06]  /*01e0*/  IMAD.HI.U32 R11, R11, R7, R10 ;  /* 0x000000070b0b7227 */ /* 0x000fcc00078e000a */
[----:B------:R-:W-:-:S05]  /*01f0*/  IMAD.HI.U32 R7, R11, R8, RZ ;  /* 0x000000080b077227 */ /* 0x000fca00078e00ff */
[----:B------:R-:W-:-:S05]  /*0200*/  IADD3 R5, -R7, RZ, RZ ;  /* 0x000000ff07057210 */ /* 0x000fca0007ffe1ff */
[----:B------:R-:W-:Y:S01]  /*0210*/  IMAD R8, R13, R5, R8 ;  /* 0x000000050d087224 */ /* 0x000fe200078e0208 */
[----:B0-----:R-:W-:-:S04]  /*0220*/  MOV R5, UR6 ;  /* 0x0000000600057c02 */ /* 0x001fc80008000f00 */
[----:B------:R-:W-:Y:S02]  /*0230*/  ISETP.GT.U32.AND P1, PT, R13, R8, PT ;  /* 0x000000080d00720c */ /* 0x000fe40003f24070 */
[----:B------:R-:W-:Y:S01]  /*0240*/  SHF.R.S32.HI R6, RZ, 0x1f, R5 ;  /* 0x0000001fff067819 */ /* 0x000fe20000011405 */
[----:B------:R-:W-:Y:S10]  /*0250*/  @!P0 EXIT ;  /* 0x000000000000894d */ /* 0x000ff40003800000 */
[----:B------:R-:W0:Y:S01]  /*0260*/  S2R R80, SR_TID.X ;  /* 0x0000000000507919 */ /* 0x000e220000002100 */
[-C--:B------:R-:W-:Y:S01]  /*0270*/  @!P1 IADD3 R8, R8, -R13.reuse, RZ ;  /* 0x8000000d08089210 */ /* 0x080fe20007ffe0ff */
[----:B------:R-:W-:Y:S01]  /*0280*/  IMAD R10, R6, c[0x0][0x1b0], RZ ;  /* 0x00006c00060a7a24 */ /* 0x000fe200078e02ff */
[----:B------:R-:W-:Y:S01]  /*0290*/  ISETP.GE.AND P2, PT, R9, RZ, PT ;  /* 0x000000ff0900720c */ /* 0x000fe20003f46270 */
[C---:B------:R-:W-:Y:S01]  /*02a0*/  IMAD R11, R3.reuse, c[0x0][0x1d8], RZ ;  /* 0x00007600030b7a24 */ /* 0x040fe200078e02ff */
[----:B------:R-:W-:Y:S01]  /*02b0*/  ISETP.GE.U32.AND P0, PT, R8, R13, PT ;  /* 0x0000000d0800720c */ /* 0x000fe20003f06070 */
[----:B------:R-:W-:Y:S01]  /*02c0*/  IMAD R17, R3, c[0x0][0x1e8], RZ ;  /* 0x00007a0003117a24 */ /* 0x000fe200078e02ff */
[----:B------:R-:W-:Y:S01]  /*02d0*/  @!P1 IADD3 R7, R7, 0x1, RZ ;  /* 0x0000000107079810 */ /* 0x000fe20007ffe0ff */
[----:B------:R-:W-:Y:S01]  /*02e0*/  IMAD.WIDE.U32 R8, R0, c[0x0][0x1d8], RZ ;  /* 0x0000760000087a25 */ /* 0x000fe200078e00ff */
[----:B------:R-:W-:-:S03]  /*02f0*/  ISETP.NE.AND P1, PT, RZ, c[0x0][0x178], PT ;  /* 0x00005e00ff007a0c */ /* 0x000fc60003f25270 */
[C---:B------:R-:W-:Y:S01]  /*0300*/  IMAD R19, R5.reuse, c[0x0][0x1b4], R10 ;  /* 0x00006d0005137a24 */ /* 0x040fe200078e020a */
[----:B------:R-:W-:Y:S01]  /*0310*/  MOV R14, R8 ;  /* 0x00000008000e7202 */ /* 0x000fe20000000f00 */
[C---:B------:R-:W-:Y:S02]  /*0320*/  IMAD R15, R0.reuse, c[0x0][0x1dc], R11 ;  /* 0x00007700000f7a24 */ /* 0x040fe400078e020b */
[----:B------:R-:W-:Y:S02]  /*0330*/  IMAD.WIDE.U32 R12, R5, c[0x0][0x1b0], RZ ;  /* 0x00006c00050c7a25 */ /* 0x000fe400078e00ff */
[----:B------:R-:W-:Y:S02]  /*0340*/  @P0 IADD3 R7, R7, 0x1, RZ ;  /* 0x0000000107070810 */ /* 0x000fe40007ffe0ff */
[C---:B------:R-:W-:Y:S01]  /*0350*/  IMAD.WIDE.U32 R10, R0.reuse, c[0x0][0x1e8], RZ ;  /* 0x00007a00000a7a25 */ /* 0x040fe200078e00ff */
[----:B------:R-:W-:Y:S02]  /*0360*/  IADD3 R13, R13, R19, RZ ;  /* 0x000000130d0d7210 */ /* 0x000fe40007ffe0ff */
[----:B------:R-:W-:Y:S01]  /*0370*/  MOV R19, R7 ;  /* 0x0000000700137202 */ /* 0x000fe20000000f00 */
[----:B------:R-:W-:Y:S01]  /*0380*/  IMAD R17, R0, c[0x0][0x1ec], R17 ;  /* 0x00007b0000117a24 */ /* 0x000fe200078e0211 */
[----:B0-----:R-:W-:Y:S01]  /*0390*/  SHF.L.U32 R8, R80, 0x3, RZ ;  /* 0x0000000350087819 */ /* 0x001fe200000006ff */
[----:B------:R-:W-:Y:S01]  /*03a0*/  IMAD R16, R6, c[0x0][0x1d0], RZ ;  /* 0x0000740006107a24 */ /* 0x000fe200078e02ff */
[----:B------:R-:W-:Y:S01]  /*03b0*/  LOP3.LUT R7, R80, 0x1f, RZ, 0xc0, !PT ;  /* 0x0000001f50077812 */ /* 0x000fe200078ec0ff */
[----:B------:R-:W-:Y:S01]  /*03c0*/  IMAD R20, R6, c[0x0][0x1e0], RZ ;  /* 0x0000780006147a24 */ /* 0x000fe200078e02ff */
[----:B------:R-:W-:Y:S01]  /*03d0*/  IADD3 R11, R11, R17, RZ ;  /* 0x000000110b0b7210 */ /* 0x000fe20007ffe0ff */
[----:B------:R-:W-:Y:S01]  /*03e0*/  IMAD R21, R5, c[0x0][0x1d4], R16 ;  /* 0x0000750005157a24 */ /* 0x000fe200078e0210 */
[----:B------:R-:W-:-:S02]  /*03f0*/  LOP3.LUT R8, R8, 0xffffff00, RZ, 0xc0, !PT ;  /* 0xffffff0008087812 */ /* 0x000fc400078ec0ff */
[----:B------:R-:W-:Y:S01]  /*0400*/  IADD3 R15, R9, R15, RZ ;  /* 0x0000000f090f7210 */ /* 0x000fe20007ffe0ff */
[----:B------:R-:W-:Y:S01]  /*0410*/  IMAD.WIDE.U32 R16, R5, c[0x0][0x1e0], R10 ;  /* 0x0000780005107a25 */ /* 0x000fe200078e000a */
[----:B------:R-:W-:Y:S02]  /*0420*/  LOP3.LUT R9, R8, R7, RZ, 0xfc, !PT ;  /* 0x0000000708097212 */ /* 0x000fe400078efcff */
[----:B------:R-:W-:Y:S01]  /*0430*/  @!P2 IADD3 R19, -R19, RZ, RZ ;  /* 0x000000ff1313a210 */ /* 0x000fe20007ffe1ff */
[C---:B------:R-:W-:Y:S01]  /*0440*/  IMAD R11, R5.reuse, c[0x0][0x1e4], R20 ;  /* 0x00007900050b7a24 */ /* 0x040fe200078e0214 */
[----:B------:R-:W-:Y:S01]  /*0450*/  @!P1 LOP3.LUT R19, RZ, c[0x0][0x178], RZ, 0x33, !PT ;  /* 0x00005e00ff139a12 */ /* 0x000fe200078e33ff */
[----:B------:R-:W-:Y:S01]  /*0460*/  IMAD.WIDE.U32 R14, R5, c[0x0][0x1d0], R14 ;  /* 0x00007400050e7a25 */ /* 0x000fe200078e000e */
[----:B------:R-:W-:Y:S02]  /*0470*/  SHF.R.S32.HI R10, RZ, 0x1f, R9 ;  /* 0x0000001fff0a7819 */ /* 0x000fe40000011409 */
[----:B------:R-:W-:Y:S01]  /*0480*/  IADD3 R129, P1, R9, R16, RZ ;  /* 0x0000001009817210 */ /* 0x000fe20007f3e0ff */
[----:B------:R-:W-:Y:S01]  /*0490*/  IMAD.WIDE.U32 R12, R19, c[0x0][0x1c8], R12 ;  /* 0x00007200130c7a25 */ /* 0x000fe200078e000c */
[----:B------:R-:W-:-:S02]  /*04a0*/  SHF.R.S32.HI R18, RZ, 0x1f, R19 ;  /* 0x0000001fff127819 */ /* 0x000fc40000011413 */
[----:B------:R-:W-:Y:S02]  /*04b0*/  IADD3.X R16, R10, R17, R11, P1, !PT ;  /* 0x000000110a107210 */ /* 0x000fe40000ffe40b */
[----:B------:R-:W0:Y:S01]  /*04c0*/  S2R R11, SR_LANEID ;  /* 0x00000000000b7919 */ /* 0x000e220000000000 */
[----:B------:R-:W-:Y:S01]  /*04d0*/  IMAD R18, R18, c[0x0][0x1c8], RZ ;  /* 0x0000720012127a24 */ /* 0x000fe200078e02ff */
[----:B------:R-:W-:Y:S02]  /*04e0*/  IADD3 R131, P0, R9, R14, RZ ;  /* 0x0000000e09837210 */ /* 0x000fe40007f1e0ff */
[----:B------:R-:W-:Y:S01]  /*04f0*/  LEA R128, P2, R129, c[0x0][0x248], 0x1 ;  /* 0x0000920081807a11 */ /* 0x000fe200078408ff */
[----:B------:R-:W-:Y:S01]  /*0500*/  IMAD R41, R19, c[0x0][0x1cc], R18 ;  /* 0x0000730013297a24 */ /* 0x000fe200078e0212 */
[----:B------:R-:W-:Y:S02]  /*0510*/  IADD3.X R14, R10, R15, R21, P0, !PT ;  /* 0x0000000f0a0e7210 */ /* 0x000fe400007fe415 */
[----:B------:R-:W-:-:S02]  /*0520*/  LEA R130, P1, R131, c[0x0][0x240], 0x1 ;  /* 0x0000900083827a11 */ /* 0x000fc400078208ff */
[----:B------:R-:W-:Y:S02]  /*0530*/  LEA R40, P0, R12, c[0x0][0x230], 0x1 ;  /* 0x00008c000c287a11 */ /* 0x000fe400078008ff */
[----:B------:R-:W-:Y:S02]  /*0540*/  IADD3 R41, R13, R41, RZ ;  /* 0x000000290d297210 */ /* 0x000fe40007ffe0ff */
[----:B------:R-:W-:Y:S02]  /*0550*/  IADD3 R126, R8, R9, RZ ;  /* 0x00000009087e7210 */ /* 0x000fe40007ffe0ff */
[----:B------:R-:W-:Y:S02]  /*0560*/  LEA.HI.X R131, R131, c[0x0][0x244], R14, 0x1, P1 ;  /* 0x0000910083837a11 */ /* 0x000fe400008f0c0e */
[----:B------:R-:W-:Y:S02]  /*0570*/  LEA.HI.X R129, R129, c[0x0][0x24c], R16, 0x1, P2 ;  /* 0x0000930081817a11 */ /* 0x000fe400010f0c10 */
[----:B------:R-:W-:-:S02]  /*0580*/  LEA.HI.X R41, R12, c[0x0][0x234], R41, 0x1, P0 ;  /* 0x00008d000c297a11 */ /* 0x000fc400000f0c29 */
[----:B------:R-:W-:Y:S02]  /*0590*/  MOV R12, RZ ;  /* 0x000000ff000c7202 */ /* 0x000fe40000000f00 */
[----:B------:R-:W-:Y:S02]  /*05a0*/  SHF.R.S32.HI R127, RZ, 0x1f, R126 ;  /* 0x0000001fff7f7819 */ /* 0x000fe4000001147e */
        /* <DEDUP_REMOVED lines=14> */
[----:B0-----:R-:W-:Y:S02]  /*0690*/  IADD3 R27, R126, 0x1e0, RZ ;  /* 0x000001e07e1b7810 */ /* 0x001fe40007ffe0ff */
.L_x_2107:
[----:B------:R-:W-:Y:S01]  /*06a0*/  BAR.SYNC.DEFER_BLOCKING 0x0 ;  /* 0x0000000000007b1d */ /* 0x000fe20000010000 */
[----:B0-----:R-:W-:Y:S02]  /*06b0*/  MOV R29, 0xffffff00 ;  /* 0xffffff00001d7802 */ /* 0x001fe40000000f00 */
[----:B------:R-:W-:-:S02]  /*06c0*/  LOP3.LUT R37, R8, 0x20, R7, 0xfe, !PT ;  /* 0x0000002008257812 */ /* 0x000fc400078efe07 */
[--C-:B------:R-:W-:Y:S01]  /*06d0*/  LOP3.LUT R39, R8, 0x40, R7.reuse, 0xfe, !PT ;  /* 0x0000004008277812 */ /* 0x100fe200078efe07 */
[----:B------:R-:W-:Y:S01]  /*06e0*/  IMAD R42, R12, R29, c[0x0][0x168] ;  /* 0x00005a000c2a7624 */ /* 0x000fe200078e021d */
[----:B------:R-:W-:Y:S02]  /*06f0*/  LOP3.LUT R43, R8, 0x60, R7, 0xfe, !PT ;  /* 0x00000060082b7812 */ /* 0x000fe400078efe07 */
[----:B------:R-:W-:Y:S02]  /*0700*/  PRMT R28, RZ, 0x7610, R28 ;  /* 0x00007610ff1c7816 */ /* 0x000fe4000000001c */
[-C--:B------:R-:W-:Y:S02]  /*0710*/  ISETP.GE.AND P0, PT, R9, R42.reuse, PT ;  /* 0x0000002a0900720c */ /* 0x080fe40003f06270 */
[-C--:B------:R-:W-:Y:S02]  /*0720*/  ISETP.GE.AND P1, PT, R37, R42.reuse, PT ;  /* 0x0000002a2500720c */ /* 0x080fe40003f26270 */
[----:B------:R-:W-:-:S02]  /*0730*/  ISETP.GE.AND P2, PT, R39, R42, PT ;  /* 0x0000002a2700720c */ /* 0x000fc40003f46270 */
[----:B------:R-:W-:Y:S02]  /*0740*/  ISETP.GE.AND P3, PT, R43, R42, PT ;  /* 0x0000002a2b00720c */ /* 0x000fe40003f66270 */
[----:B------:R-:W-:Y:S02]  /*0750*/  PRMT R29, RZ, 0x7610, R29 ;  /* 0x00007610ff1d7816 */ /* 0x000fe4000000001d */
[----:B------:R-:W-:Y:S02]  /*0760*/  PRMT R30, RZ, 0x7610, R30 ;  /* 0x00007610ff1e7816 */ /* 0x000fe4000000001e */
[----:B------:R-:W-:Y:S01]  /*0770*/  PRMT R31, RZ, 0x7610, R31 ;  /* 0x00007610ff1f7816 */ /* 0x000fe2000000001f */
[----:B------:R-:W2:Y:S01]  /*0780*/  @!P0 LDG.E.U16 R28, [R130.64] ;  /* 0x00000004821c8981 */ /* 0x000ea2000c1e1500 */
[C-C-:B------:R-:W-:Y:S02]  /*0790*/  LOP3.LUT R45, R8.reuse, 0x80, R7.reuse, 0xfe, !PT ;  /* 0x00000080082d7812 */ /* 0x140fe400078efe07 */
[C-C-:B------:R-:W-:Y:S01]  /*07a0*/  LOP3.LUT R47, R8.reuse, 0xa0, R7.reuse, 0xfe, !PT ;  /* 0x000000a0082f7812 */ /* 0x140fe200078efe07 */
[----:B------:R-:W3:Y:S01]  /*07b0*/  @!P1 LDG.E.U16 R29, [R130.64+0x40] ;  /* 0x00004004821d9981 */ /* 0x000ee2000c1e1500 */
[----:B------:R-:W-:-:S02]  /*07c0*/  LOP3.LUT R49, R8, 0xc0, R7, 0xfe, !PT ;  /* 0x000000c008317812 */ /* 0x000fc400078efe07 */
[----:B------:R-:W-:Y:S01]  /*07d0*/  LOP3.LUT R53, R8, 0xe0, R7, 0xfe, !PT ;  /* 0x000000e008357812 */ /* 0x000fe200078efe07 */
[----:B------:R-:W4:Y:S01]  /*07e0*/  @!P2 LDG.E.U16 R30, [R130.64+0x80] ;  /* 0x00008004821ea981 */ /* 0x000f22000c1e1500 */
[-C--:B------:R-:W-:Y:S02]  /*07f0*/  ISETP.GE.AND P0, PT, R45, R42.reuse, PT ;  /* 0x0000002a2d00720c */ /* 0x080fe40003f06270 */
[-C--:B------:R-:W-:Y:S01]  /*0800*/  ISETP.GE.AND P1, PT, R47, R42.reuse, PT ;  /* 0x0000002a2f00720c */ /* 0x080fe20003f26270 */
[----:B------:R-:W4:Y:S01]  /*0810*/  @!P3 LDG.E.U16 R31, [R130.64+0xc0] ;  /* 0x0000c004821fb981 */ /* 0x000f22000c1e1500 */
[-C--:B------:R-:W-:Y:S02]  /*0820*/  ISETP.GE.AND P2, PT, R49, R42.reuse, PT ;  /* 0x0000002a3100720c */ /* 0x080fe40003f46270 */
[----:B------:R-:W-:Y:S02]  /*0830*/  ISETP.GE.AND P3, PT, R53, R42, PT ;  /* 0x0000002a3500720c */ /* 0x000fe40003f66270 */
[----:B------:R-:W-:-:S02]  /*0840*/  PRMT R32, RZ, 0x7610, R32 ;  /* 0x00007610ff207816 */ /* 0x000fc40000000020 */
        /* <DEDUP_REMOVED lines=8> */
[----:B------:R-:W-:Y:S02]  /*08d0*/  IADD3 R38, R11, 0x40, RZ ;  /* 0x000000400b267810 */ /* 0x000fe40007ffe0ff */
[----:B------:R-:W-:Y:S02]  /*08e0*/  ISETP.GE.AND P3, PT, R43, R42, PT ;  /* 0x0000002a2b00720c */ /* 0x000fe40003f66270 */
[C---:B------:R-:W-:Y:S02]  /*08f0*/  IADD3 R44, R11.reuse, 0x60, RZ ;  /* 0x000000600b2c7810 */ /* 0x040fe40007ffe0ff */
[-C--:B------:R-:W-:Y:S02]  /*0900*/  LEA.HI.SX32 R43, R11, R11.reuse, 0x1b ;  /* 0x0000000b0b2b7211 */ /* 0x080fe400078fdaff */
[-C--:B------:R-:W-:Y:S02]  /*0910*/  LEA.HI.SX32 R36, R36, R11.reuse, 0x1b ;  /* 0x0000000b24247211 */ /* 0x080fe400078fdaff */
[----:B------:R-:W-:-:S02]  /*0920*/  LEA.HI.SX32 R38, R38, R11, 0x1b ;  /* 0x0000000b26267211 */ /* 0x000fc400078fdaff */
[----:B------:R-:W-:Y:S02]  /*0930*/  LEA.HI.SX32 R46, R44, R11, 0x1b ;  /* 0x0000000b2c2e7211 */ /* 0x000fe400078fdaff */
[----:B------:R-:W-:Y:S02]  /*0940*/  ISETP.GE.AND P2, PT, R45, R42, PT ;  /* 0x0000002a2d00720c */ /* 0x000fe40003f46270 */
[----:B------:R-:W-:Y:S02]  /*0950*/  SHF.L.U32 R43, R43, 0x1, RZ ;  /* 0x000000012b2b7819 */ /* 0x000fe400000006ff */
[----:B------:R-:W-:Y:S02]  /*0960*/  SHF.L.U32 R44, R36, 0x1, RZ ;  /* 0x00000001242c7819 */ /* 0x000fe400000006ff */
[----:B------:R-:W-:Y:S02]  /*0970*/  SHF.L.U32 R45, R38, 0x1, RZ ;  /* 0x00000001262d7819 */ /* 0x000fe400000006ff */
[----:B------:R-:W-:-:S02]  /*0980*/  IADD3 R36, R11, 0x80, RZ ;  /* 0x000000800b247810 */ /* 0x000fc40007ffe0ff */
[C---:B------:R-:W-:Y:S02]  /*0990*/  IADD3 R38, R11.reuse, 0xa0, RZ ;  /* 0x000000a00b267810 */ /* 0x040fe40007ffe0ff */
[C---:B------:R-:W-:Y:S02]  /*09a0*/  IADD3 R48, R11.reuse, 0xc0, RZ ;  /* 0x000000c00b307810 */ /* 0x040fe40007ffe0ff */
[----:B------:R-:W-:Y:S02]  /*09b0*/  IADD3 R50, R11, 0xe0, RZ ;  /* 0x000000e00b327810 */ /* 0x000fe40007ffe0ff */
[-C--:B------:R-:W-:Y:S02]  /*09c0*/  LEA.HI.SX32 R36, R36, R11.reuse, 0x1b ;  /* 0x0000000b24247211 */ /* 0x080fe400078fdaff */
[----:B------:R-:W-:Y:S02]  /*09d0*/  ISETP.GE.AND P0, PT, R49, R42, PT ;  /* 0x0000002a3100720c */ /* 0x000fe40003f06270 */
[----:B------:R-:W-:-:S02]  /*09e0*/  LEA.HI.SX32 R38, R38, R11, 0x1b ;  /* 0x0000000b26267211 */ /* 0x000fc400078fdaff */
[-C--:B------:R-:W-:Y:S02]  /*09f0*/  LEA.HI.SX32 R49, R48, R11.reuse, 0x1b ;  /* 0x0000000b30317211 */ /* 0x080fe400078fdaff */
[----:B------:R-:W-:Y:S02]  /*0a00*/  ISETP.GE.AND P1, PT, R47, R42, PT ;  /* 0x0000002a2f00720c */ /* 0x000fe40003f26270 */
[----:B------:R-:W-:Y:S02]  /*0a10*/  SHF.L.U32 R46, R46, 0x1, RZ ;  /* 0x000000012e2e7819 */ /* 0x000fe400000006ff */
[----:B------:R-:W-:Y:S02]  /*0a20*/  LEA.HI.SX32 R50, R50, R11, 0x1b ;  /* 0x0000000b32327211 */ /* 0x000fe400078fdaff */
[----:B------:R-:W-:Y:S02]  /*0a30*/  SHF.L.U32 R47, R36, 0x1, RZ ;  /* 0x00000001242f7819 */ /* 0x000fe400000006ff */
[----:B------:R-:W-:-:S02]  /*0a40*/  SHF.L.U32 R48, R38, 0x1, RZ ;  /* 0x0000000126307819 */ /* 0x000fc400000006ff */
[----:B------:R-:W-:Y:S02]  /*0a50*/  SHF.L.U32 R49, R49, 0x1, RZ ;  /* 0x0000000131317819 */ /* 0x000fe400000006ff */
[----:B------:R-:W-:Y:S02]  /*0a60*/  SHF.L.U32 R50, R50, 0x1, RZ ;  /* 0x0000000132327819 */ /* 0x000fe400000006ff */
[-C--:B------:R-:W-:Y:S02]  /*0a70*/  ISETP.GE.AND P6, PT, R37, R42.reuse, PT ;  /* 0x0000002a2500720c */ /* 0x080fe40003fc6270 */
[-C--:B------:R-:W-:Y:S02]  /*0a80*/  ISETP.GE.AND P5, PT, R9, R42.reuse, PT ;  /* 0x0000002a0900720c */ /* 0x080fe40003fa6270 */
[----:B------:R-:W-:Y:S01]  /*0a90*/  ISETP.GE.AND P4, PT, R39, R42, PT ;  /* 0x0000002a2700720c */ /* 0x000fe20003f86270 */
[----:B--2---:R0:W-:Y:S04]  /*0aa0*/  STS.U16 [R43], R28 ;  /* 0x0000001c2b007388 */ /* 0x0041e80000000400 */
[----:B---3--:R1:W-:Y:S01]  /*0ab0*/  STS.U16 [R44+0x40], R29 ;  /* 0x0000401d2c007388 */ /* 0x0083e20000000400 */
[----:B0-----:R-:W-:-:S03]  /*0ac0*/  SHF.L.U32 R28, R11, 0x3, RZ ;  /* 0x000000030b1c7819 */ /* 0x001fc600000006ff */
[----:B----4-:R0:W-:Y:S01]  /*0ad0*/  STS.U16 [R45+0x80], R30 ;  /* 0x0000801e2d007388 */ /* 0x0101e20000000400 */
        /* <DEDUP_REMOVED lines=18> */
[----:B------:R-:W-:Y:S02]  /*0c00*/  PRMT R28, RZ, 0x7610, R28 ;  /* 0x00007610ff1c7816 */ /* 0x000fe4000000001c */
[----:B0-----:R-:W-:Y:S02]  /*0c10*/  PRMT R30, RZ, 0x7610, R30 ;  /* 0x00007610ff1e7816 */ /* 0x001fe4000000001e */
[----:B--2---:R-:W-:Y:S02]  /*0c20*/  PRMT R31, RZ, 0x7610, R31 ;  /* 0x00007610ff1f7816 */ /* 0x004fe4000000001f */
[----:B---3--:R-:W-:Y:S02]  /*0c30*/  PRMT R32, RZ, 0x7610, R32 ;  /* 0x00007610ff207816 */ /* 0x008fe40000000020 */
[----:B----4-:R-:W-:Y:S02]  /*0c40*/  PRMT R33, RZ, 0x7610, R33 ;  /* 0x00007610ff217816 */ /* 0x010fe40000000021 */
[----:B------:R-:W-:-:S02]  /*0c50*/  PRMT R34, RZ, 0x7610, R34 ;  /* 0x00007610ff227816 */ /* 0x000fc40000000022 */
[----:B------:R-:W-:Y:S01]  /*0c60*/  PRMT R35, RZ, 0x7610, R35 ;  /* 0x00007610ff237816 */ /* 0x000fe20000000023 */
        /* <DEDUP_REMOVED lines=11> */
[----:B---3--:R-:W-:Y:S04]  /*0d20*/  STS.U16 [R43], R28 ;  /* 0x0000001c2b007388 */ /* 0x008fe80000000400 */
        /* <DEDUP_REMOVED lines=13> */
[----:B------:R-:W3:Y:S04]  /*0e00*/  LDS.U16 R31, [R51+0xa] ;  /* 0x00000a00331f7984 */ /* 0x000ee80000000400 */
[----:B------:R-:W4:Y:S04]  /*0e10*/  LDS.U16 R32, [R51+0xc] ;  /* 0x00000c0033207984 */ /* 0x000f280000000400 */
[----:B------:R-:W4:Y:S01]  /*0e20*/  LDS.U16 R33, [R51+0xe] ;  /* 0x00000e0033217984 */ /* 0x000f220000000400 */
[----:B0-----:R-:W-:-:S05]  /*0e30*/  PRMT R35, RZ, 0x5410, R36 ;  /* 0x00005410ff237816 */ /* 0x001fca0000000024 */
[----:B-----5:R-:W-:-:S05]  /*0e40*/  FADD.FTZ R52, R35, R4 ;  /* 0x0000000423347221 */ /* 0x020fca0000010000 */
[----:B------:R-:W-:-:S04]  /*0e50*/  FSETP.GTU.FTZ.AND P2, PT, R52, 20, PT ;  /* 0x41a000003400780b */ /* 0x000fc80003f5c000 */
[----:B------:R-:W-:Y:S02]  /*0e60*/  ISETP.EQ.OR P4, PT, RZ, UR6, P2 ;  /* 0x00000006ff007c0c */ /* 0x000fe40009782670 */
[----:B-1----:R-:W-:Y:S02]  /*0e70*/  PRMT R57, RZ, 0x5410, R30 ;  /* 0x00005410ff397816 */ /* 0x002fe4000000001e */
[----:B--2---:R-:W-:Y:S02]  /*0e80*/  PRMT R37, RZ, 0x5410, R37 ;  /* 0x00005410ff257816 */ /* 0x004fe40000000025 */
[----:B---3--:R-:W-:Y:S02]  /*0e90*/  PRMT R39, RZ, 0x5410, R28 ;  /* 0x00005410ff277816 */ /* 0x008fe4000000001c */
[----:B----4-:R-:W-:Y:S02]  /*0ea0*/  PRMT R29, RZ, 0x5410, R29 ;  /* 0x00005410ff1d7816 */ /* 0x010fe4000000001d */
[----:B------:R-:W-:-:S02]  /*0eb0*/  PRMT R31, RZ, 0x5410, R31 ;  /* 0x00005410ff1f7816 */ /* 0x000fc4000000001f */
[----:B------:R-:W-:Y:S01]  /*0ec0*/  PRMT R59, RZ, 0x5410, R32 ;  /* 0x00005410ff3b7816 */ /* 0x000fe20000000020 */
[--C-:B------:R-:W-:Y:S01]  /*0ed0*/  FADD.FTZ R56, R57, R4.reuse ;  /* 0x0000000439387221 */ /* 0x100fe20000010000 */
[----:B------:R-:W-:Y:S01]  /*0ee0*/  PRMT R33, RZ, 0x5410, R33 ;  /* 0x00005410ff217816 */ /* 0x000fe20000000021 */
[--C-:B------:R-:W-:Y:S02]  /*0ef0*/  FADD.FTZ R53, R37, R4.reuse ;  /* 0x0000000425357221 */ /* 0x100fe40000010000 */
[--C-:B------:R-:W-:Y:S02]  /*0f00*/  FADD.FTZ R54, R39, R4.reuse ;  /* 0x0000000427367221 */ /* 0x100fe40000010000 */
[--C-:B------:R-:W-:Y:S02]  /*0f10*/  FADD.FTZ R55, R29, R4.reuse ;  /* 0x000000041d377221 */ /* 0x100fe40000010000 */
[--C-:B------:R-:W-:Y:S02]  /*0f20*/  FADD.FTZ R57, R31, R4.reuse ;  /* 0x000000041f397221 */ /* 0x100fe40000010000 */
[--C-:B------:R-:W-:Y:S01]  /*0f30*/  FADD.FTZ R58, R59, R4.reuse ;  /* 0x000000043b3a7221 */ /* 0x100fe20000010000 */
[----:B------:R-:W-:Y:S01]  /*0f40*/  FSETP.GTU.FTZ.AND P5, PT, R53, 20, PT ;  /* 0x41a000003500780b */ /* 0x000fe20003fbc000 */
[----:B------:R-:W-:Y:S01]  /*0f50*/  FADD.FTZ R59, R33, R4 ;  /* 0x00000004213b7221 */ /* 0x000fe20000010000 */
[----:B------:R-:W-:-:S02]  /*0f60*/  FSETP.GTU.FTZ.AND P1, PT, R54, 20, PT ;  /* 0x41a000003600780b */ /* 0x000fc40003f3c000 */
[----:B------:R-:W-:Y:S02]  /*0f70*/  FSETP.GTU.FTZ.AND P0, PT, R55, 20, PT ;  /* 0x41a000003700780b */ /* 0x000fe40003f1c000 */
[----:B------:R-:W-:Y:S02]  /*0f80*/  FSETP.GTU.FTZ.AND P6, PT, R56, 20, PT ;  /* 0x41a000003800780b */ /* 0x000fe40003fdc000 */
[----:B------:R-:W-:Y:S02]  /*0f90*/  FSETP.GTU.FTZ.AND P3, PT, R57, 20, PT ;  /* 0x41a000003900780b */ /* 0x000fe40003f7c000 */
[----:B------:R-:W-:Y:S01]  /*0fa0*/  FSETP.GTU.FTZ.AND P2, PT, R58, 20, PT ;  /* 0x41a000003a00780b */ /* 0x000fe20003f5c000 */
        /* <DEDUP_REMOVED lines=32> */
.L_x_2085:
[----:B------:R-:W-:Y:S05]  /*11b0*/  BSYNC B0 ;  /* 0x0000000000007941 */ /* 0x000fea0003800000 */
.L_x_2084:
        /* <DEDUP_REMOVED lines=8> */
[----:B------:R-:W-:Y:S02]  /*1240*/  ISETP.EQ.OR P4, PT, RZ, UR6, P4 ;  /* 0x00000006ff007c0c */ /* 0x000fe4000a782670 */
[----:B------:R-:W-:Y:S01]  /*1250*/  MOV R31, c[0x0][0x16c] ;  /* 0x00005b00001f7a02 */ /* 0x000fe20000000f00 */
        /* <DEDUP_REMOVED lines=32> */
.L_x_2087:
[----:B------:R-:W-:Y:S05]  /*1460*/  BSYNC B0 ;  /* 0x0000000000007941 */ /* 0x000fea0003800000 */
.L_x_2086:
        /* <DEDUP_REMOVED lines=33> */
.L_x_2089:
[----:B------:R-:W-:Y:S05]  /*1680*/  BSYNC B0 ;  /* 0x0000000000007941 */ /* 0x000fea0003800000 */
.L_x_2088:
        /* <DEDUP_REMOVED lines=33> */
.L_x_2091:
[----:B------:R-:W-:Y:S05]  /*18a0*/  BSYNC B0 ;  /* 0x0000000000007941 */ /* 0x000fea0003800000 */
.L_x_2090:
        /* <DEDUP_REMOVED lines=33> */
.L_x_2093:
[----:B------:R-:W-:Y:S05]  /*1ac0*/  BSYNC B0 ;  /* 0x0000000000007941 */ /* 0x000fea0003800000 */
.L_x_2092:
        /* <DEDUP_REMOVED lines=33> */
.L_x_2095:
[----:B------:R-:W-:Y:S05]  /*1ce0*/  BSYNC B0 ;  /* 0x0000000000007941 */ /* 0x000fea0003800000 */
.L_x_2094:
        /* <DEDUP_REMOVED lines=33> */
.L_x_2097:
[----:B------:R-:W-:Y:S05]  /*1f00*/  BSYNC B0 ;  /* 0x0000000000007941 */ /* 0x000fea0003800000 */
.L_x_2096:
        /* <DEDUP_REMOVED lines=33> */
.L_x_2099:
[----:B------:R-:W-:Y:S05]  /*2120*/  BSYNC B0 ;  /* 0x0000000000007941 */ /* 0x000fea0003800000 */
.L_x_2098:
[----:B------:R-:W-:Y:S01]  /*2130*/  ISETP.GE.AND P0, PT, R31, 0x1, PT ;  /* 0x000000011f00780c */ /* 0x000fe20003f06270 */
[----:B------:R-:W-:Y:S01]  /*2140*/  BAR.SYNC.DEFER_BLOCKING 0x0 ;  /* 0x0000000000007b1d */ /* 0x000fe20000010000 */
[----:B------:R-:W-:Y:S02]  /*2150*/  PRMT R61, RZ, 0x5410, R61 ;  /* 0x00005410ff3d7816 */ /* 0x000fe4000000003d */
[----:B------:R-:W-:Y:S02]  /*2160*/  PRMT R60, RZ, 0x5410, R60 ;  /* 0x00005410ff3c7816 */ /* 0x000fe4000000003c */
[----:B------:R-:W-:Y:S01]  /*2170*/  PRMT R63, RZ, 0x5410, R63 ;  /* 0x00005410ff3f7816 */ /* 0x000fe2000000003f */
[-C--:B------:R-:W-:Y:S01]  /*2180*/  FMUL.FTZ R72, R61, R2.reuse ;  /* 0x000000023d487220 */ /* 0x080fe20000410000 */
        /* <DEDUP_REMOVED lines=9> */
[----:B------:R-:W-:-:S02]  /*2220*/  FMUL.FTZ R77, R64, R2 ;  /* 0x00000002404d7220 */ /* 0x000fc40000410000 */
[-C--:B------:R-:W-:Y:S02]  /*2230*/  FMUL.FTZ R78, R67, R2.reuse ;  /* 0x00000002434e7220 */ /* 0x080fe40000410000 */
[----:B------:R-:W-:Y:S01]  /*2240*/  FMUL.FTZ R79, R66, R2 ;  /* 0x00000002424f7220 */ /* 0x000fe20000410000 */
[----:B------:R-:W-:Y:S05]  /*2250*/  @!P0 BRA `(.L_x_2100) ;  /* 0x000024c000008947 */ /* 0x000fea0003800000 */
[----:B------:R-:W-:Y:S01]  /*2260*/  ISETP.NE.AND P0, PT, R7, RZ, PT ;  /* 0x000000ff0700720c */ /* 0x000fe20003f05270 */
[----:B------:R-:W-:-:S03]  /*2270*/  HFMA2.MMA R81, -RZ, RZ, 0, 0 ;  /* 0x00000000ff517435 */ /* 0x000fc600000001ff */
[----:B------:R-:W-:-:S06]  /*2280*/  ISETP.EQ.OR P0, PT, R12, RZ, P0 ;  /* 0x000000ff0c00720c */ /* 0x000fcc0000702670 */
.L_x_2103:
        /* <DEDUP_REMOVED lines=10> */
[----:B------:R-:W-:Y:S02]  /*2330*/  LEA.HI.X R29, R30, c[0x0][0x224], R29, 0x3, P1 ;  /* 0x000089001e1d7a11 */ /* 0x000fe400008f1c1d */
[----:B------:R-:W-:-:S04]  /*2340*/  MOV R31, 0xffffff00 ;  /* 0xffffff00001f7802 */ /* 0x000fc80000000f00 */
[----:B------:R-:W2:Y:S01]  /*2350*/  LDG.E.64 R28, [R28.64] ;  /* 0x000000041c1c7981 */ /* 0x000ea2000c1e1b00 */
[----:B------:R-:W-:Y:S01]  /*2360*/  IMAD R42, R12, R31, c[0x0][0x168] ;  /* 0x00005a000c2a7624 */ /* 0x000fe200078e021f */
[----:B------:R-:W-:Y:S01]  /*2370*/  PRMT R87, RZ, 0x7610, R87 ;  /* 0x00007610ff577816 */ /* 0x000fe20000000057 */
[----:B------:R-:W-:Y:S01]  /*2380*/  IMAD R30, R68, c[0x0][0x1c0], RZ ;  /* 0x00007000441e7a24 */ /* 0x000fe200078e02ff */
[----:B------:R-:W-:Y:S01]  /*2390*/  PRMT R82, RZ, 0x7610, R82 ;  /* 0x00007610ff527816 */ /* 0x000fe20000000052 */
[----:B------:R-:W-:Y:S01]  /*23a0*/  IMAD.WIDE.U32 R32, R81, c[0x0][0x1c0], R126 ;  /* 0x0000700051207a25 */ /* 0x000fe200078e007e */
[----:B------:R-:W-:-:S03]  /*23b0*/  SHF.L.U32 R34, R42, 0x1, RZ ;  /* 0x000000012a227819 */ /* 0x000fc600000006ff */
[----:B------:R-:W-:Y:S01]  /*23c0*/  IMAD R31, R81, c[0x0][0x1c4], R30 ;  /* 0x00007100511f7a24 */ /* 0x000fe200078e021e */
[----:B------:R-:W-:Y:S02]  /*23d0*/  ISETP.GE.AND P1, PT, R13, R34, PT ;  /* 0x000000220d00720c */ /* 0x000fe40003f26270 */
[----:B------:R-:W-:Y:S02]  /*23e0*/  LEA R30, P2, R32, R40, 0x1 ;  /* 0x00000028201e7211 */ /* 0x000fe400078408ff */
[----:B------:R-:W-:Y:S02]  /*23f0*/  IADD3 R31, R33, R31, RZ ;  /* 0x0000001f211f7210 */ /* 0x000fe40007ffe0ff */
[-C--:B------:R-:W-:Y:S02]  /*2400*/  ISETP.GE.AND P6, PT, R126, R34.reuse, PT ;  /* 0x000000227e00720c */ /* 0x080fe40003fc6270 */
[----:B------:R-:W-:Y:S02]  /*2410*/  LEA.HI.X R31, R32, R41, R31, 0x1, P2 ;  /* 0x00000029201f7211 */ /* 0x000fe400010f0c1f */
[----:B------:R-:W-:-:S02]  /*2420*/  ISETP.GE.AND P2, PT, R14, R34, PT ;  /* 0x000000220e00720c */ /* 0x000fc40003f46270 */
[-C--:B------:R-:W-:Y:S01]  /*2430*/  ISETP.GE.AND P3, PT, R15, R34.reuse, PT ;  /* 0x000000220f00720c */ /* 0x080fe20003f66270 */
[----:B------:R0:W3:Y:S01]  /*2440*/  @!P1 LDG.E.U16 R87, [R30.64+0x40] ;  /* 0x000040041e579981 */ /* 0x0000e2000c1e1500 */
[-C--:B------:R-:W-:Y:S02]  /*2450*/  ISETP.GE.AND P1, PT, R19, R34.reuse, PT ;  /* 0x000000221300720c */ /* 0x080fe40003f26270 */
[-C--:B------:R-:W-:Y:S02]  /*2460*/  ISETP.GE.AND P4, PT, R16, R34.reuse, PT ;  /* 0x000000221000720c */ /* 0x080fe40003f86270 */
[----:B------:R-:W-:Y:S01]  /*2470*/  PRMT R85, RZ, 0x7610, R85 ;  /* 0x00007610ff557816 */ /* 0x000fe20000000055 */
[----:B------:R0:W4:Y:S01]  /*2480*/  @!P6 LDG.E.U16 R82, [R30.64] ;  /* 0x000000041e52e981 */ /* 0x000122000c1e1500 */
[----:B------:R-:W-:Y:S02]  /*2490*/  PRMT R90, RZ, 0x7610, R90 ;  /* 0x00007610ff5a7816 */ /* 0x000fe4000000005a */
[----:B------:R-:W-:-:S02]  /*24a0*/  ISETP.GE.AND P5, PT, R17, R34, PT ;  /* 0x000000221100720c */ /* 0x000fc40003fa6270 */
[----:B------:R-:W-:Y:S02]  /*24b0*/  PRMT R91, RZ, 0x7610, R91 ;  /* 0x00007610ff5b7816 */ /* 0x000fe4000000005b */
[----:B------:R-:W-:Y:S01]  /*24c0*/  PRMT R88, RZ, 0x7610, R88 ;  /* 0x00007610ff587816 */ /* 0x000fe20000000058 */
[----:B------:R0:W5:Y:S01]  /*24d0*/  @!P1 LDG.E.U16 R85, [R30.64+0x1c0] ;  /* 0x0001c0041e559981 */ /* 0x000162000c1e1500 */
[-C--:B------:R-:W-:Y:S02]  /*24e0*/  ISETP.GE.AND P6, PT, R18, R34.reuse, PT ;  /* 0x000000221200720c */ /* 0x080fe40003fc6270 */
[-C--:B------:R-:W-:Y:S01]  /*24f0*/  ISETP.GE.AND P1, PT, R20, R34.reuse, PT ;  /* 0x000000221400720c */ /* 0x080fe20003f26270 */
[----:B------:R0:W3:Y:S01]  /*2500*/  @!P2 LDG.E.U16 R90, [R30.64+0x80] ;  /* 0x000080041e5aa981 */ /* 0x0000e2000c1e1500 */
[-C--:B------:R-:W-:Y:S02]  /*2510*/  ISETP.GE.AND P2, PT, R21, R34.reuse, PT ;  /* 0x000000221500720c */ /* 0x080fe40003f46270 */
[----:B------:R-:W-:Y:S01]  /*2520*/  PRMT R89, RZ, 0x7610, R89 ;  /* 0x00007610ff597816 */ /* 0x000fe20000000059 */
[----:B------:R0:W3:Y:S01]  /*2530*/  @!P3 LDG.E.U16 R91, [R30.64+0xc0] ;  /* 0x0000c0041e5bb981 */ /* 0x0000e2000c1e1500 */
[----:B------:R-:W-:-:S03]  /*2540*/  ISETP.GE.AND P3, PT, R22, R34, PT ;  /* 0x000000221600720c */ /* 0x000fc60003f66270 */
[----:B------:R0:W3:Y:S01]  /*2550*/  @!P4 LDG.E.U16 R88, [R30.64+0x100] ;  /* 0x000100041e58c981 */ /* 0x0000e2000c1e1500 */
[----:B------:R-:W-:Y:S02]  /*2560*/  ISETP.GE.AND P4, PT, R23, R34, PT ;  /* 0x000000221700720c */ /* 0x000fe40003f86270 */
[----:B------:R-:W-:Y:S01]  /*2570*/  PRMT R86, RZ, 0x7610, R86 ;  /* 0x00007610ff567816 */ /* 0x000fe20000000056 */
[----:B------:R0:W3:Y:S01]  /*2580*/  @!P5 LDG.E.U16 R89, [R30.64+0x140] ;  /* 0x000140041e59d981 */ /* 0x0000e2000c1e1500 */
[----:B------:R-:W-:Y:S02]  /*2590*/  PRMT R35, RZ, 0x7610, R35 ;  /* 0x00007610ff237816 */ /* 0x000fe40000000023 */
[----:B------:R-:W-:Y:S02]  /*25a0*/  PRMT R32, RZ, 0x7610, R32 ;  /* 0x00007610ff207816 */ /* 0x000fe40000000020 */
[----:B------:R-:W-:Y:S01]  /*25b0*/  PRMT R39, RZ, 0x7610, R39 ;  /* 0x00007610ff277816 */ /* 0x000fe20000000027 */
[----:B------:R0:W3:Y:S01]  /*25c0*/  @!P6 LDG.E.U16 R86, [R30.64+0x180] ;  /* 0x000180041e56e981 */ /* 0x0000e2000c1e1500 */
[----:B------:R-:W-:-:S03]  /*25d0*/  PRMT R38, RZ, 0x7610, R38 ;  /* 0x00007610ff267816 */ /* 0x000fc60000000026 */
[----:B------:R0:W3:Y:S01]  /*25e0*/  @!P1 LDG.E.U16 R35, [R30.64+0x200] ;  /* 0x000200041e239981 */ /* 0x0000e2000c1e1500 */
[----:B------:R-:W-:-:S03]  /*25f0*/  ISETP.GE.AND P1, PT, R24, R34, PT ;  /* 0x000000221800720c */ /* 0x000fc60003f26270 */
[----:B------:R0:W3:Y:S01]  /*2600*/  @!P2 LDG.E.U16 R32, [R30.64+0x240] ;  /* 0x000240041e20a981 */ /* 0x0000e2000c1e1500 */
[----:B------:R-:W-:-:S03]  /*2610*/  ISETP.GE.AND P2, PT, R25, R34, PT ;  /* 0x000000221900720c */ /* 0x000fc60003f46270 */
[----:B------:R0:W3:Y:S01]  /*2620*/  @!P3 LDG.E.U16 R39, [R30.64+0x280] ;  /* 0x000280041e27b981 */ /* 0x0000e2000c1e1500 */
[----:B------:R-:W-:-:S03]  /*2630*/  ISETP.GE.AND P3, PT, R26, R34, PT ;  /* 0x000000221a00720c */ /* 0x000fc60003f66270 */
[----:B------:R0:W3:Y:S01]  /*2640*/  @!P4 LDG.E.U16 R38, [R30.64+0x2c0] ;  /* 0x0002c0041e26c981 */ /* 0x0000e2000c1e1500 */
[----:B------:R-:W-:Y:S02]  /*2650*/  ISETP.GE.AND P4, PT, R27, R34, PT ;  /* 0x000000221b00720c */ /* 0x000fe40003f86270 */
[----:B------:R-:W-:Y:S02]  /*2660*/  PRMT R34, RZ, 0x7610, R34 ;  /* 0x00007610ff227816 */ /* 0x000fe40000000022 */
[----:B------:R-:W-:-:S04]  /*2670*/  PRMT R33, RZ, 0x7610, R33 ;  /* 0x00007610ff217816 */ /* 0x000fc80000000021 */
[----:B------:R0:W3:Y:S04]  /*2680*/  @!P1 LDG.E.U16 R34, [R30.64+0x300] ;  /* 0x000300041e229981 */ /* 0x0000e8000c1e1500 */
[----:B------:R0:W3:Y:S01]  /*2690*/  @!P2 LDG.E.U16 R33, [R30.64+0x340] ;  /* 0x000340041e21a981 */ /* 0x0000e2000c1e1500 */
[----:B------:R-:W-:Y:S02]  /*26a0*/  PRMT R37, RZ, 0x7610, R37 ;  /* 0x00007610ff257816 */ /* 0x000fe40000000025 */
[----:B------:R-:W-:-:S04]  /*26b0*/  PRMT R36, RZ, 0x7610, R36 ;  /* 0x00007610ff247816 */ /* 0x000fc80000000024 */
[----:B------:R0:W3:Y:S04]  /*26c0*/  @!P3 LDG.E.U16 R37, [R30.64+0x380] ;  /* 0x000380041e25b981 */ /* 0x0000e8000c1e1500 */
[----:B------:R0:W3:Y:S04]  /*26d0*/  @!P4 LDG.E.U16 R36, [R30.64+0x3c0] ;  /* 0x0003c0041e24c981 */ /* 0x0000e8000c1e1500 */
[----:B------:R-:W1:Y:S01]  /*26e0*/  S2R R80, SR_TID.X ;  /* 0x0000000000507919 */ /* 0x000e620000002100 */
[----:B------:R-:W-:-:S04]  /*26f0*/  IMAD R105, R3, c[0x0][0x198], RZ ;  /* 0x0000660003697a24 */ /* 0x000fc800078e02ff */
[----:B------:R-:W-:Y:S02]  /*2700*/  IMAD R105, R0, c[0x0][0x19c], R105 ;  /* 0x0000670000697a24 */ /* 0x000fe400078e0269 */
[----:B------:R-:W-:-:S04]  /*2710*/  IMAD R68, R68, c[0x0][0x1a0], RZ ;  /* 0x0000680044447a24 */ /* 0x000fc800078e02ff */
[----:B------:R-:W-:Y:S01]  /*2720*/  IMAD R109, R81, c[0x0][0x1a4], R68 ;  /* 0x00006900516d7a24 */ /* 0x000fe200078e0244 */
[----:B------:R-:W-:-:S04]  /*2730*/  IADD3 R106, R11, 0x140, RZ ;  /* 0x000001400b6a7810 */ /* 0x000fc80007ffe0ff */
[----:B------:R-:W-:-:S04]  /*2740*/  LEA.HI.SX32 R106, R106, R11, 0x1b ;  /* 0x0000000b6a6a7211 */ /* 0x000fc800078fdaff */
[----:B------:R-:W-:Y:S01]  /*2750*/  SHF.L.U32 R106, R106, 0x1, RZ ;  /* 0x000000016a6a7819 */ /* 0x000fe200000006ff */
[-C--:B--2---:R-:W-:Y:S02]  /*2760*/  FMUL.FTZ R69, R29, R52.reuse ;  /* 0x000000341d457220 */ /* 0x084fe40000410000 */
[----:B------:R-:W-:Y:S02]  /*2770*/  FMUL.FTZ R84, R28, 1.4426950216293334961 ;  /* 0x3fb8aa3b1c547820 */ /* 0x000fe40000410000 */
[----:B------:R-:W-:Y:S02]  /*2780*/  FMUL.RZ R70, R69, 0.15915493667125701904 ;  /* 0x3e22f98345467820 */ /* 0x000fe4000040c000 */
[-C--:B------:R-:W-:Y:S02]  /*2790*/  FMUL.FTZ R69, R29, R53.reuse ;  /* 0x000000351d457220 */ /* 0x080fe40000410000 */
[----:B------:R-:W-:Y:S02]  /*27a0*/  FMUL.FTZ R28, R84, R52 ;  /* 0x00000034541c7220 */ /* 0x000fe40000410000 */
[----:B------:R-:W-:Y:S01]  /*27b0*/  FMUL.RZ R71, R69, 0.15915493667125701904 ;  /* 0x3e22f98345477820 */ /* 0x000fe2000040c000 */
[----:B-1----:R-:W-:Y:S01]  /*27c0*/  SHF.L.U32 R69, R80, 0x3, RZ ;  /* 0x0000000350457819 */ /* 0x002fe200000006ff */
[C---:B------:R-:W-:Y:S01]  /*27d0*/  FMUL.FTZ R94, R84.reuse, R53 ;  /* 0x00000035545e7220 */ /* 0x040fe20000410000 */
[----:B------:R-:W-:Y:S01]  /*27e0*/  MUFU.SIN R95, R70 ;  /* 0x00000046005f7308 */ /* 0x000fe20000000400 */
[-C--:B0-----:R-:W-:Y:S01]  /*27f0*/  FMUL.FTZ R30, R29, R54.reuse ;  /* 0x000000361d1e7220 */ /* 0x081fe20000410000 */
[----:B------:R-:W-:Y:S01]  /*2800*/  IADD3 R31, R69, 0x1, RZ ;  /* 0x00000001451f7810 */ /* 0x000fe20007ffe0ff */
[----:B------:R-:W-:-:S05]  /*2810*/  FMUL.FTZ R101, R84, R54 ;  /* 0x0000003654657220 */ /* 0x000fca0000410000 */
[----:B------:R-:W0:Y:S01]  /*2820*/  MUFU.EX2 R28, R28 ;  /* 0x0000001c001c7308 */ /* 0x000e220000000800 */
[----:B------:R-:W-:Y:S02]  /*2830*/  ISETP.GE.U32.AND P6, PT, R31, R42, PT ;  /* 0x0000002a1f00720c */ /* 0x000fe40003fc6070 */
[----:B------:R-:W-:-:S05]  /*2840*/  IADD3 R31, R69, 0x3, RZ ;  /* 0x00000003451f7810 */ /* 0x000fca0007ffe0ff */
[----:B------:R1:W2:Y:S01]  /*2850*/  MUFU.COS R97, R70 ;  /* 0x0000004600617308 */ /* 0x0002a20000000000 */
[----:B------:R-:W-:-:S07]  /*2860*/  ISETP.GE.U32.AND P4, PT, R31, R42, PT ;  /* 0x0000002a1f00720c */ /* 0x000fce0003f86070 */
[----:B------:R-:W-:Y:S01]  /*2870*/  MUFU.SIN R93, R71 ;  /* 0x00000047005d7308 */ /* 0x000fe20000000400 */
[----:B-1----:R-:W-:Y:S02]  /*2880*/  FMUL.RZ R70, R30, 0.15915493667125701904 ;  /* 0x3e22f9831e467820 */ /* 0x002fe4000040c000 */
[----:B------:R-:W-:-:S05]  /*2890*/  FMUL.FTZ R30, R29, R55 ;  /* 0x000000371d1e7220 */ /* 0x000fca0000410000 */
[----:B------:R-:W-:Y:S01]  /*28a0*/  MUFU.COS R99, R71 ;  /* 0x0000004700637308 */ /* 0x000fe20000000000 */
[----:B------:R-:W-:Y:S02]  /*28b0*/  FMUL.RZ R100, R30, 0.15915493667125701904 ;  /* 0x3e22f9831e647820 */ /* 0x000fe4000040c000 */
[----:B------:R-:W-:-:S05]  /*28c0*/  IMAD.WIDE.U32 R30, R0, c[0x0][0x198], RZ ;  /* 0x00006600001e7a25 */ /* 0x000fca00078e00ff */
[----:B------:R-:W1:Y:S01]  /*28d0*/  MUFU.EX2 R94, R94 ;  /* 0x0000005e005e7308 */ /* 0x000e620000000800 */
[----:B------:R-:W-:-:S07]  /*28e0*/  IADD3 R103, R69, 0x5, RZ ;  /* 0x0000000545677810 */ /* 0x000fce0007ffe0ff */
[----:B------:R-:W-:Y:S01]  /*28f0*/  MUFU.COS R98, R70 ;  /* 0x0000004600627308 */ /* 0x000fe20000000000 */
[----:B------:R-:W-:-:S07]  /*2900*/  IADD3 R31, R31, R105, RZ ;  /* 0x000000691f1f7210 */ /* 0x000fce0007ffe0ff */
[----:B------:R-:W1:Y:S01]  /*2910*/  MUFU.EX2 R101, R101 ;  /* 0x0000006500657308 */ /* 0x000e620000000800 */
[----:B0-----:R-:W-:-:S07]  /*2920*/  FMUL.FTZ R96, R28, R95 ;  /* 0x0000005f1c607220 */ /* 0x001fce0000410000 */
[----:B------:R0:W3:Y:S01]  /*2930*/  MUFU.SIN R92, R70 ;  /* 0x00000046005c7308 */ /* 0x0000e20000000400 */
[----:B--2---:R-:W-:Y:S01]  /*2940*/  FMUL.FTZ R97, R28, R97 ;  /* 0x000000611c617220 */ /* 0x004fe20000410000 */
[----:B------:R-:W-:Y:S01]  /*2950*/  ISETP.GE.U32.AND P2, PT, R103, R42, PT ;  /* 0x0000002a6700720c */ /* 0x000fe20003f46070 */
[----:B------:R-:W-:Y:S01]  /*2960*/  FMUL.FTZ R95, R61, R52 ;  /* 0x000000343d5f7220 */ /* 0x000fe20000410000 */
[----:B------:R-:W-:Y:S01]  /*2970*/  ISETP.GE.U32.AND P1, PT, R69, R42, PT ;  /* 0x0000002a4500720c */ /* 0x000fe20003f26070 */
[----:B------:R-:W-:Y:S01]  /*2980*/  IMAD.WIDE.U32 R30, R81, c[0x0][0x1a0], R30 ;  /* 0x00006800511e7a25 */ /* 0x000fe200078e001e */
[----:B------:R-:W-:-:S03]  /*2990*/  IADD3 R103, R69, 0x6, RZ ;  /* 0x0000000645677810 */ /* 0x000fc60007ffe0ff */
[-C--:B0-----:R-:W-:Y:S02]  /*29a0*/  FMUL.FTZ R70, R29, R56.reuse ;  /* 0x000000381d467220 */ /* 0x081fe40000410000 */
[C---:B-1----:R-:W-:Y:S02]  /*29b0*/  FMUL.FTZ R102, R94.reuse, R99 ;  /* 0x000000635e667220 */ /* 0x042fe40000410000 */
[----:B------:R-:W-:Y:S01]  /*29c0*/  FMUL.FTZ R93, R94, R93 ;  /* 0x0000005d5e5d7220 */ /* 0x000fe20000410000 */
[----:B------:R-:W-:Y:S01]  /*29d0*/  FSEL R95, R95, RZ, !P1 ;  /* 0x000000ff5f5f7208 */ /* 0x000fe20004800000 */
[----:B------:R-:W-:Y:S01]  /*29e0*/  FMUL.FTZ R94, R84, R56 ;  /* 0x00000038545e7220 */ /* 0x000fe20000410000 */
[----:B------:R-:W-:Y:S01]  /*29f0*/  FSEL R96, R96, RZ, !P1 ;  /* 0x000000ff60607208 */ /* 0x000fe20004800000 */
[----:B------:R-:W-:Y:S01]  /*2a00*/  FMUL.RZ R104, R70, 0.15915493667125701904 ;  /* 0x3e22f98346687820 */ /* 0x000fe2000040c000 */
[----:B------:R-:W-:Y:S02]  /*2a10*/  FSEL R97, R97, 1, !P1 ;  /* 0x3f80000061617808 */ /* 0x000fe40004800000 */
[----:B------:R-:W-:Y:S01]  /*2a20*/  ISETP.GE.U32.AND P1, PT, R103, R42, PT ;  /* 0x0000002a6700720c */ /* 0x000fe20003f26070 */
[----:B------:R-:W-:Y:S01]  /*2a30*/  FMUL.FTZ R103, R101, R98 ;  /* 0x0000006265677220 */ /* 0x000fe20000410000 */
[----:B------:R-:W-:Y:S01]  /*2a40*/  IADD3 R71, R69, 0x2, RZ ;  /* 0x0000000245477810 */ /* 0x000fe20007ffe0ff */
[----:B---3--:R-:W-:Y:S01]  /*2a50*/  FMUL.FTZ R101, R101, R92 ;  /* 0x0000005c65657220 */ /* 0x008fe20000410000 */
[----:B------:R-:W-:Y:S01]  /*2a60*/  IADD3 R109, R31, R109, RZ ;  /* 0x0000006d1f6d7210 */ /* 0x000fe20007ffe0ff */
[----:B------:R-:W-:Y:S01]  /*2a70*/  MUFU.SIN R70, R104 ;  /* 0x0000006800467308 */ /* 0x000fe20000000400 */
[----:B----4-:R-:W-:Y:S01]  /*2a80*/  STS.U16 [R43], R82 ;  /* 0x000000522b007388 */ /* 0x010fe20000000400 */
[----:B------:R-:W-:Y:S01]  /*2a90*/  ISETP.GE.U32.AND P5, PT, R71, R42, PT ;  /* 0x0000002a4700720c */ /* 0x000fe20003fa6070 */
[----:B------:R-:W-:-:S02]  /*2aa0*/  FMUL.FTZ R28, R84, R55 ;  /* 0x00000037541c7220 */ /* 0x000fc40000410000 */
[----:B------:R-:W-:Y:S03]  /*2ab0*/  STS.U16 [R44+0x40], R87 ;  /* 0x000040572c007388 */ /* 0x000fe60000000400 */
[----:B------:R0:W-:Y:S01]  /*2ac0*/  MUFU.EX2 R31, R94 ;  /* 0x0000005e001f7308 */ /* 0x0001e20000000800 */
[----:B------:R1:W-:Y:S01]  /*2ad0*/  STS.U16 [R45+0x80], R90 ;  /* 0x0000805a2d007388 */ /* 0x0003e20000000400 */
[----:B------:R-:W-:-:S06]  /*2ae0*/  IADD3 R71, R69, 0x4, RZ ;  /* 0x0000000445477810 */ /* 0x000fcc0007ffe0ff */
[----:B------:R2:W-:Y:S01]  /*2af0*/  MUFU.COS R92, R104 ;  /* 0x00000068005c7308 */ /* 0x0005e20000000000 */
[C---:B0-----:R-:W-:Y:S02]  /*2b00*/  IADD3 R94, R11.reuse, 0x100, RZ ;  /* 0x000001000b5e7810 */ /* 0x041fe40007ffe0ff */
[C---:B-1----:R-:W-:Y:S02]  /*2b10*/  IADD3 R90, R11.reuse, 0x160, RZ ;  /* 0x000001600b5a7810 */ /* 0x042fe40007ffe0ff */
[-C--:B------:R-:W-:Y:S02]  /*2b20*/  LEA.HI.SX32 R94, R94, R11.reuse, 0x1b ;  /* 0x0000000b5e5e7211 */ /* 0x080fe400078fdaff */
[----:B--2---:R-:W-:Y:S01]  /*2b30*/  IADD3 R104, R11, 0x120, RZ ;  /* 0x000001200b687810 */ /* 0x004fe20007ffe0ff */
[----:B------:R0:W-:Y:S01]  /*2b40*/  STS.U16 [R46+0xc0], R91 ;  /* 0x0000c05b2e007388 */ /* 0x0001e20000000400 */
[-C--:B------:R-:W-:Y:S02]  /*2b50*/  LEA.HI.SX32 R90, R90, R11.reuse, 0x1b ;  /* 0x0000000b5a5a7211 */ /* 0x080fe400078fdaff */
[----:B------:R-:W-:Y:S01]  /*2b60*/  LEA.HI.SX32 R104, R104, R11, 0x1b ;  /* 0x0000000b68687211 */ /* 0x000fe200078fdaff */
[----:B------:R-:W-:Y:S01]  /*2b70*/  STS.U16 [R47+0x100], R88 ;  /* 0x000100582f007388 */ /* 0x000fe20000000400 */
[----:B------:R-:W-:Y:S01]  /*2b80*/  ISETP.GE.U32.AND P3, PT, R71, R42, PT ;  /* 0x0000002a4700720c */ /* 0x000fe20003f66070 */
[----:B------:R-:W-:Y:S01]  /*2b90*/  MUFU.SIN R83, R100 ;  /* 0x0000006400537308 */ /* 0x000fe20000000400 */
[----:B------:R-:W-:Y:S01]  /*2ba0*/  SHF.L.U32 R94, R94, 0x1, RZ ;  /* 0x000000015e5e7819 */ /* 0x000fe200000006ff */
[----:B------:R1:W-:Y:S01]  /*2bb0*/  STS.U16 [R48+0x140], R89 ;  /* 0x0001405930007388 */ /* 0x0003e20000000400 */
[----:B------:R-:W-:Y:S01]  /*2bc0*/  IADD3 R105, R69, 0x7, RZ ;  /* 0x0000000745697810 */ /* 0x000fe20007ffe0ff */
[C---:B------:R-:W-:Y:S01]  /*2bd0*/  FMUL.FTZ R69, R29.reuse, R57 ;  /* 0x000000391d457220 */ /* 0x040fe20000410000 */
[----:B0-----:R-:W-:Y:S01]  /*2be0*/  SHF.L.U32 R91, R90, 0x1, RZ ;  /* 0x000000015a5b7819 */ /* 0x001fe200000006ff */
[----:B------:R0:W-:Y:S02]  /*2bf0*/  STS.U16 [R49+0x180], R86 ;  /* 0x0001805631007388 */ /* 0x0001e40000000400 */
[----:B------:R2:W-:Y:S01]  /*2c00*/  MUFU.COS R71, R100 ;  /* 0x0000006400477308 */ /* 0x0005e20000000000 */
[----:B------:R-:W-:Y:S01]  /*2c10*/  FMUL.FTZ R87, R29, R58 ;  /* 0x0000003a1d577220 */ /* 0x000fe20000410000 */
[----:B-1----:R-:W-:Y:S01]  /*2c20*/  SHF.L.U32 R89, R104, 0x1, RZ ;  /* 0x0000000168597819 */ /* 0x002fe200000006ff */
[----:B-----5:R1:W-:Y:S05]  /*2c30*/  STS.U16 [R50+0x1c0], R85 ;  /* 0x0001c05532007388 */ /* 0x0203ea0000000400 */
[----:B------:R-:W3:Y:S01]  /*2c40*/  MUFU.EX2 R28, R28 ;  /* 0x0000001c001c7308 */ /* 0x000ee20000000800 */
[----:B--2---:R-:W-:Y:S01]  /*2c50*/  FSEL R100, R93, RZ, !P6 ;  /* 0x000000ff5d647208 */ /* 0x004fe20007000000 */
[----:B------:R2:W-:Y:S01]  /*2c60*/  STS.U16 [R94+0x200], R35 ;  /* 0x000200235e007388 */ /* 0x0005e20000000400 */
[----:B------:R-:W-:Y:S01]  /*2c70*/  FMUL.FTZ R29, R29, R59 ;  /* 0x0000003b1d1d7220 */ /* 0x000fe20000410000 */
[C---:B0-----:R-:W-:Y:S01]  /*2c80*/  IADD3 R86, R11.reuse, 0x180, RZ ;  /* 0x000001800b567810 */ /* 0x041fe20007ffe0ff */
[----:B------:R-:W-:Y:S01]  /*2c90*/  FMUL.FTZ R98, R60, R53 ;  /* 0x000000353c627220 */ /* 0x000fe20000410000 */
[----:B------:R-:W-:Y:S01]  /*2ca0*/  STS.U16 [R89+0x240], R32 ;  /* 0x0002402059007388 */ /* 0x000fe20000000400 */
[----:B------:R-:W-:-:S03]  /*2cb0*/  IADD3 R88, R11, 0x1a0, RZ ;  /* 0x000001a00b587810 */ /* 0x000fc60007ffe0ff */
[----:B------:R-:W-:Y:S01]  /*2cc0*/  STS.U16 [R106+0x280], R39 ;  /* 0x000280276a007388 */ /* 0x000fe20000000400 */
[----:B------:R-:W-:Y:S01]  /*2cd0*/  FSEL R102, R102, 1, !P6 ;  /* 0x3f80000066667808 */ /* 0x000fe20007000000 */
[----:B------:R-:W-:Y:S01]  /*2ce0*/  FMUL.FTZ R82, R84, R57 ;  /* 0x0000003954527220 */ /* 0x000fe20000410000 */
[-C--:B------:R-:W-:Y:S01]  /*2cf0*/  LEA.HI.SX32 R86, R86, R11.reuse, 0x1b ;  /* 0x0000000b56567211 */ /* 0x080fe200078fdaff */
[----:B------:R0:W-:Y:S01]  /*2d00*/  STS.U16 [R91+0x2c0], R38 ;  /* 0x0002c0265b007388 */ /* 0x0001e20000000400 */
[----:B------:R-:W-:Y:S01]  /*2d10*/  FSEL R98, R98, RZ, !P6 ;  /* 0x000000ff62627208 */ /* 0x000fe20007000000 */
[----:B-1----:R-:W-:Y:S01]  /*2d20*/  FMUL.FTZ R85, R84, R58 ;  /* 0x0000003a54557220 */ /* 0x002fe20000410000 */
[----:B------:R-:W-:Y:S01]  /*2d30*/  LEA R68, P6, R30, c[0x0][0x228], 0x3 ;  /* 0x00008a001e447a11 */ /* 0x000fe200078c18ff */
[----:B--2---:R-:W-:Y:S01]  /*2d40*/  FMUL.FTZ R35, R95, R100 ;  /* 0x000000645f237220 */ /* 0x004fe20000410000 */
[----:B------:R-:W-:Y:S01]  /*2d50*/  LEA.HI.SX32 R88, R88, R11, 0x1b ;  /* 0x0000000b58587211 */ /* 0x000fe200078fdaff */
[----:B------:R-:W-:-:S02]  /*2d60*/  FMUL.RZ R107, R69, 0.15915493667125701904 ;  /* 0x3e22f983456b7820 */ /* 0x000fc4000040c000 */
[----:B0-----:R-:W-:Y:S02]  /*2d70*/  FMUL.RZ R38, R29, 0.15915493667125701904 ;  /* 0x3e22f9831d267820 */ /* 0x001fe4000040c000 */
[----:B------:R-:W-:Y:S01]  /*2d80*/  FMUL.FTZ R29, RZ, R100 ;  /* 0x00000064ff1d7220 */ /* 0x000fe20000410000 */
[----:B------:R-:W-:Y:S01]  /*2d90*/  IADD3 R94, R11, 0x1e0, RZ ;  /* 0x000001e00b5e7810 */ /* 0x000fe20007ffe0ff */
[----:B------:R-:W-:Y:S01]  /*2da0*/  FMUL.RZ R104, R87, 0.15915493667125701904 ;  /* 0x3e22f98357687820 */ /* 0x000fe2000040c000 */
[----:B------:R-:W-:Y:S01]  /*2db0*/  SHF.L.U32 R39, R86, 0x1, RZ ;  /* 0x0000000156277819 */ /* 0x000fe200000006ff */
[-C--:B------:R-:W-:Y:S01]  /*2dc0*/  FFMA.FTZ R29, R95, R102.reuse, -R29 ;  /* 0x000000665f1d7223 */ /* 0x080fe2000001081d */
[----:B------:R-:W-:Y:S01]  /*2dd0*/  LEA.HI.X R69, R30, c[0x0][0x22c], R109, 0x3, P6 ;  /* 0x00008b001e457a11 */ /* 0x000fe200030f1c6d */
[----:B------:R-:W-:Y:S01]  /*2de0*/  FFMA.FTZ R35, RZ, R102, R35 ;  /* 0x00000066ff237223 */ /* 0x000fe20000010023 */
[----:B------:R-:W-:Y:S01]  /*2df0*/  MUFU.COS R93, R107 ;  /* 0x0000006b005d7308 */ /* 0x000fe20000000000 */
[----:B------:R-:W-:Y:S01]  /*2e00*/  SHF.L.U32 R88, R88, 0x1, RZ ;  /* 0x0000000158587819 */ /* 0x000fe200000006ff */
[----:B---3--:R-:W-:Y:S01]  /*2e10*/  FMUL.FTZ R71, R28, R71 ;  /* 0x000000471c477220 */ /* 0x008fe20000410000 */
[----:B------:R-:W-:Y:S01]  /*2e20*/  FSEL R101, R101, RZ, !P5 ;  /* 0x000000ff65657208 */ /* 0x000fe20006800000 */
[----:B------:R0:W-:Y:S01]  /*2e30*/  STS.U16 [R39+0x300], R34 ;  /* 0x0003002227007388 */ /* 0x0001e20000000400 */
[----:B------:R-:W-:-:S03]  /*2e40*/  LEA.HI.SX32 R94, R94, R11, 0x1b ;  /* 0x0000000b5e5e7211 */ /* 0x000fc600078fdaff */
[----:B------:R-:W1:Y:S01]  /*2e50*/  MUFU.EX2 R82, R82 ;  /* 0x0000005200527308 */ /* 0x000e620000000800 */
[----:B------:R-:W-:Y:S01]  /*2e60*/  FMUL.FTZ R84, R84, R59 ;  /* 0x0000003b54547220 */ /* 0x000fe20000410000 */
[----:B------:R-:W-:Y:S01]  /*2e70*/  FSEL R103, R103, 1, !P5 ;  /* 0x3f80000067677808 */ /* 0x000fe20006800000 */
[----:B------:R-:W-:-:S05]  /*2e80*/  FMUL.FTZ R99, R63, R54 ;  /* 0x000000363f637220 */ /* 0x000fca0000410000 */
[----:B------:R-:W-:Y:S01]  /*2e90*/  MUFU.SIN R32, R104 ;  /* 0x0000006800207308 */ /* 0x000fe20000000400 */
[----:B0-----:R-:W-:Y:S01]  /*2ea0*/  FADD.FTZ R34, RZ, R35 ;  /* 0x00000023ff227221 */ /* 0x001fe20000010000 */
[----:B------:R-:W-:Y:S01]  /*2eb0*/  SHF.L.U32 R87, R94, 0x1, RZ ;  /* 0x000000015e577819 */ /* 0x000fe200000006ff */
[----:B------:R0:W-:Y:S05]  /*2ec0*/  STS.U16 [R88+0x340], R33 ;  /* 0x0003402158007388 */ /* 0x0001ea0000000400 */
[----:B------:R2:W-:Y:S01]  /*2ed0*/  MUFU.COS R86, R104 ;  /* 0x0000006800567308 */ /* 0x0005e20000000000 */
[C---:B------:R-:W-:Y:S02]  /*2ee0*/  FMUL.FTZ R94, R31.reuse, R92 ;  /* 0x0000005c1f5e7220 */ /* 0x040fe40000410000 */
[----:B------:R-:W-:-:S05]  /*2ef0*/  FMUL.FTZ R70, R31, R70 ;  /* 0x000000461f467220 */ /* 0x000fca0000410000 */
[----:B------:R-:W3:Y:S01]  /*2f00*/  MUFU.SIN R30, R107 ;  /* 0x0000006b001e7308 */ /* 0x000ee20000000400 */
[----:B--2---:R-:W-:Y:S02]  /*2f10*/  FMUL.FTZ R104, R28, R83 ;  /* 0x000000531c687220 */ /* 0x004fe40000410000 */
[----:B------:R-:W-:-:S05]  /*2f20*/  FADD.FTZ R28, R98, R29 ;  /* 0x0000001d621c7221 */ /* 0x000fca0000010000 */
[----:B------:R-:W2:Y:S01]  /*2f30*/  MUFU.EX2 R85, R85 ;  /* 0x0000005500557308 */ /* 0x000ea20000000800 */
[C---:B0-----:R-:W-:Y:S02]  /*2f40*/  FMUL.FTZ R33, R101.reuse, R28 ;  /* 0x0000001c65217220 */ /* 0x041fe40000410000 */
[-C--:B------:R-:W-:Y:S01]  /*2f50*/  FMUL.FTZ R31, R101, R34.reuse ;  /* 0x00000022651f7220 */ /* 0x080fe20000410000 */
[----:B------:R-:W-:Y:S01]  /*2f60*/  FSEL R99, R99, RZ, !P5 ;  /* 0x000000ff63637208 */ /* 0x000fe20006800000 */
[----:B------:R-:W-:-:S03]  /*2f70*/  FFMA.FTZ R33, R103, R34, R33 ;  /* 0x0000002267217223 */ /* 0x000fc60000010021 */
[----:B------:R-:W-:Y:S01]  /*2f80*/  MUFU.EX2 R84, R84 ;  /* 0x0000005400547308 */ /* 0x000fe20000000800 */
[----:B------:R-:W-:Y:S01]  /*2f90*/  FFMA.FTZ R28, R103, R28, -R31 ;  /* 0x0000001c671c7223 */ /* 0x000fe2000001081f */
[----:B------:R-:W-:Y:S01]  /*2fa0*/  FSEL R104, R104, RZ, !P4 ;  /* 0x000000ff68687208 */ /* 0x000fe20006000000 */
[----:B------:R-:W-:-:S05]  /*2fb0*/  FADD.FTZ R33, RZ, R33 ;  /* 0x00000021ff217221 */ /* 0x000fca0000010000 */
[----:B------:R-:W0:Y:S01]  /*2fc0*/  MUFU.SIN R29, R38 ;  /* 0x00000026001d7308 */ /* 0x000e220000000400 */
[----:B------:R-:W-:Y:S01]  /*2fd0*/  FADD.FTZ R28, R99, R28 ;  /* 0x0000001c631c7221 */ /* 0x000fe20000010000 */
[----:B------:R-:W-:Y:S01]  /*2fe0*/  ISETP.GE.U32.AND P5, PT, R105, R42, PT ;  /* 0x0000002a6900720c */ /* 0x000fe20003fa6070 */
[C---:B-1----:R-:W-:Y:S01]  /*2ff0*/  FMUL.FTZ R83, R82.reuse, R93 ;  /* 0x0000005d52537220 */ /* 0x042fe20000410000 */
[----:B------:R-:W-:Y:S01]  /*3000*/  FSEL R105, R71, 1, !P4 ;  /* 0x3f80000047697808 */ /* 0x000fe20006000000 */
[----:B---3--:R-:W-:Y:S02]  /*3010*/  FMUL.FTZ R82, R82, R30 ;  /* 0x0000001e52527220 */ /* 0x008fe40000410000 */
[C---:B--2---:R-:W-:Y:S02]  /*3020*/  FMUL.FTZ R86, R85.reuse, R86 ;  /* 0x0000005655567220 */ /* 0x044fe40000410000 */
[----:B------:R-:W-:Y:S02]  /*3030*/  FMUL.FTZ R85, R85, R32 ;  /* 0x0000002055557220 */ /* 0x000fe40000410000 */
[----:B------:R-:W-:-:S02]  /*3040*/  FMUL.FTZ R30, R104, R33 ;  /* 0x00000021681e7220 */ /* 0x000fc40000410000 */
[-C--:B------:R-:W-:Y:S02]  /*3050*/  FMUL.FTZ R32, R104, R28.reuse ;  /* 0x0000001c68207220 */ /* 0x080fe40000410000 */
[----:B------:R-:W-:Y:S02]  /*3060*/  FMUL.FTZ R106, R62, R55 ;  /* 0x000000373e6a7220 */ /* 0x000fe40000410000 */
[C---:B------:R-:W-:Y:S02]  /*3070*/  FFMA.FTZ R31, R105.reuse, R28, -R30 ;  /* 0x0000001c691f7223 */ /* 0x040fe4000001081e */
[----:B------:R-:W-:Y:S01]  /*3080*/  FFMA.FTZ R32, R105, R33, R32 ;  /* 0x0000002169207223 */ /* 0x000fe20000010020 */
[----:B------:R-:W-:Y:S01]  /*3090*/  FSEL R106, R106, RZ, !P4 ;  /* 0x000000ff6a6a7208 */ /* 0x000fe20006000000 */
[-C--:B------:R-:W-:Y:S01]  /*30a0*/  FMUL.FTZ R28, R96, R100.reuse ;  /* 0x00000064601c7220 */ /* 0x080fe20000410000 */
[----:B------:R-:W1:Y:S01]  /*30b0*/  MUFU.COS R89, R38 ;  /* 0x0000002600597308 */ /* 0x000e620000000000 */
[----:B0-----:R-:W-:Y:S01]  /*30c0*/  FMUL.FTZ R88, R84, R29 ;  /* 0x0000001d54587220 */ /* 0x001fe20000410000 */
[----:B------:R-:W-:Y:S01]  /*30d0*/  FSEL R92, R70, RZ, !P3 ;  /* 0x000000ff465c7208 */ /* 0x000fe20005800000 */
[----:B------:R-:W-:-:S02]  /*30e0*/  FMUL.FTZ R29, R97, R100 ;  /* 0x00000064611d7220 */ /* 0x000fc40000410000 */
[----:B------:R-:W-:Y:S02]  /*30f0*/  FFMA.FTZ R28, R97, R102, -R28 ;  /* 0x00000066611c7223 */ /* 0x000fe4000001081c */
[----:B------:R-:W-:Y:S01]  /*3100*/  FADD.FTZ R35, RZ, R32 ;  /* 0x00000020ff237221 */ /* 0x000fe20000010000 */
[----:B------:R-:W-:Y:S01]  /*3110*/  FSEL R94, R94, 1, !P3 ;  /* 0x3f8000005e5e7808 */ /* 0x000fe20005800000 */
[----:B------:R-:W-:Y:S02]  /*3120*/  FMUL.FTZ R93, R65, R56 ;  /* 0x00000038415d7220 */ /* 0x000fe40000410000 */
[----:B------:R-:W-:Y:S02]  /*3130*/  FADD.FTZ R33, R106, R31 ;  /* 0x0000001f6a217221 */ /* 0x000fe40000010000 */
[----:B------:R-:W-:Y:S02]  /*3140*/  FFMA.FTZ R30, R96, R102, R29 ;  /* 0x00000066601e7223 */ /* 0x000fe4000001001d */
[----:B------:R-:W-:-:S02]  /*3150*/  FMUL.FTZ R31, R101, R28 ;  /* 0x0000001c651f7220 */ /* 0x000fc40000410000 */
[C---:B------:R-:W-:Y:S01]  /*3160*/  FMUL.FTZ R32, R92.reuse, R35 ;  /* 0x000000235c207220 */ /* 0x040fe20000410000 */
[----:B------:R-:W-:Y:S01]  /*3170*/  FSEL R93, R93, RZ, !P3 ;  /* 0x000000ff5d5d7208 */ /* 0x000fe20005800000 */
[-C--:B------:R-:W-:Y:S02]  /*3180*/  FMUL.FTZ R34, R92, R33.reuse ;  /* 0x000000215c227220 */ /* 0x080fe40000410000 */
[-C--:B------:R-:W-:Y:S02]  /*3190*/  FMUL.FTZ R29, R101, R30.reuse ;  /* 0x0000001e651d7220 */ /* 0x080fe40000410000 */
[----:B------:R-:W-:Y:S02]  /*31a0*/  FFMA.FTZ R31, R103, R30, R31 ;  /* 0x0000001e671f7223 */ /* 0x000fe4000001001f */
[C---:B------:R-:W-:Y:S01]  /*31b0*/  FFMA.FTZ R32, R94.reuse, R33, -R32 ;  /* 0x000000215e207223 */ /* 0x040fe20000010820 */
[----:B------:R-:W-:Y:S01]  /*31c0*/  IADD3 R90, R11, 0x1c0, RZ ;  /* 0x000001c00b5a7810 */ /* 0x000fe20007ffe0ff */
[----:B------:R-:W-:Y:S01]  /*31d0*/  FFMA.FTZ R34, R94, R35, R34 ;  /* 0x000000235e227223 */ /* 0x000fe20000010022 */
[----:B------:R-:W-:Y:S01]  /*31e0*/  FSEL R82, R82, RZ, !P2 ;  /* 0x000000ff52527208 */ /* 0x000fe20005000000 */
[----:B------:R-:W-:-:S02]  /*31f0*/  FFMA.FTZ R29, R103, R28, -R29 ;  /* 0x0000001c671d7223 */ /* 0x000fc4000001081d */
[----:B------:R-:W-:Y:S02]  /*3200*/  FMUL.FTZ R28, R104, R31 ;  /* 0x0000001f681c7220 */ /* 0x000fe40000410000 */
[----:B------:R-:W-:Y:S01]  /*3210*/  FADD.FTZ R32, R93, R32 ;  /* 0x000000205d207221 */ /* 0x000fe20000010000 */
[----:B------:R-:W-:Y:S01]  /*3220*/  LEA.HI.SX32 R90, R90, R11, 0x1b ;  /* 0x0000000b5a5a7211 */ /* 0x000fe200078fdaff */
[----:B------:R-:W-:Y:S01]  /*3230*/  FADD.FTZ R34, RZ, R34 ;  /* 0x00000022ff227221 */ /* 0x000fe20000010000 */
[----:B------:R-:W-:Y:S01]  /*3240*/  FSEL R83, R83, 1, !P2 ;  /* 0x3f80000053537808 */ /* 0x000fe20005000000 */
[----:B-1----:R-:W-:Y:S02]  /*3250*/  FMUL.FTZ R89, R84, R89 ;  /* 0x0000005954597220 */ /* 0x002fe40000410000 */
[----:B------:R-:W-:Y:S02]  /*3260*/  FFMA.FTZ R33, R105, R29, -R28 ;  /* 0x0000001d69217223 */ /* 0x000fe4000001081c */
[----:B------:R-:W-:-:S02]  /*3270*/  FMUL.FTZ R30, R82, R32 ;  /* 0x00000020521e7220 */ /* 0x000fc40000410000 */
[----:B------:R-:W-:Y:S02]  /*3280*/  FMUL.FTZ R84, R64, R57 ;  /* 0x0000003940547220 */ /* 0x000fe40000410000 */
[----:B------:R-:W-:Y:S01]  /*3290*/  FMUL.FTZ R28, R104, R29 ;  /* 0x0000001d681c7220 */ /* 0x000fe20000410000 */
[----:B------:R-:W-:Y:S01]  /*32a0*/  SHF.L.U32 R90, R90, 0x1, RZ ;  /* 0x000000015a5a7819 */ /* 0x000fe200000006ff */
[-C--:B------:R-:W-:Y:S01]  /*32b0*/  FMUL.FTZ R29, R82, R34.reuse ;  /* 0x00000022521d7220 */ /* 0x080fe20000410000 */
[----:B------:R-:W-:Y:S01]  /*32c0*/  FSEL R84, R84, RZ, !P2 ;  /* 0x000000ff54547208 */ /* 0x000fe20005000000 */
[----:B------:R-:W-:Y:S02]  /*32d0*/  FFMA.FTZ R30, R83, R34, R30 ;  /* 0x00000022531e7223 */ /* 0x000fe4000001001e */
[----:B------:R-:W-:Y:S01]  /*32e0*/  FFMA.FTZ R31, R105, R31, R28 ;  /* 0x0000001f691f7223 */ /* 0x000fe2000001001c */
[----:B------:R-:W-:Y:S01]  /*32f0*/  FSEL R85, R85, RZ, !P1 ;  /* 0x000000ff55557208 */ /* 0x000fe20004800000 */
[----:B------:R-:W-:Y:S01]  /*3300*/  FFMA.FTZ R29, R83, R32, -R29 ;  /* 0x00000020531d7223 */ /* 0x000fe2000001081d */
[----:B------:R-:W-:Y:S01]  /*3310*/  STS.U16 [R90+0x380], R37 ;  /* 0x000380255a007388 */ /* 0x000fe20000000400 */
[----:B------:R-:W-:-:S02]  /*3320*/  FADD.FTZ R32, RZ, R30 ;  /* 0x0000001eff207221 */ /* 0x000fc40000010000 */
[----:B------:R-:W-:Y:S01]  /*3330*/  FMUL.FTZ R28, R92, R31 ;  /* 0x0000001f5c1c7220 */ /* 0x000fe20000410000 */
[----:B------:R0:W-:Y:S01]  /*3340*/  STS.U16 [R87+0x3c0], R36 ;  /* 0x0003c02457007388 */ /* 0x0001e20000000400 */
[----:B------:R-:W-:Y:S01]  /*3350*/  FADD.FTZ R30, R84, R29 ;  /* 0x0000001d541e7221 */ /* 0x000fe20000010000 */
[----:B------:R-:W-:Y:S01]  /*3360*/  FSEL R86, R86, 1, !P1 ;  /* 0x3f80000056567808 */ /* 0x000fe20004800000 */
[----:B------:R-:W-:Y:S01]  /*3370*/  FMUL.FTZ R35, R85, R32 ;  /* 0x0000002055237220 */ /* 0x000fe20000410000 */
[----:B------:R-:W-:Y:S01]  /*3380*/  FSEL R88, R88, RZ, !P5 ;  /* 0x000000ff58587208 */ /* 0x000fe20006800000 */
[-C--:B------:R-:W-:Y:S01]  /*3390*/  FMUL.FTZ R29, R92, R33.reuse ;  /* 0x000000215c1d7220 */ /* 0x080fe20000410000 */
[----:B------:R-:W-:Y:S01]  /*33a0*/  FSEL R89, R89, 1, !P5 ;  /* 0x3f80000059597808 */ /* 0x000fe20006800000 */
[----:B------:R-:W-:Y:S01]  /*33b0*/  FFMA.FTZ R28, R94, R33, -R28 ;  /* 0x000000215e1c7223 */ /* 0x000fe2000001081c */
[----:B------:R-:W-:-:S06]  /*33c0*/  NOP ;  /* 0x0000000000007918 */ /* 0x000fcc0000000000 */
[----:B0-----:R-:W-:Y:S01]  /*33d0*/  FMUL.FTZ R87, R67, R58 ;  /* 0x0000003a43577220 */ /* 0x001fe20000410000 */
[----:B------:R-:W2:Y:S01]  /*33e0*/  LDG.E.64 R68, [R68.64] ;  /* 0x0000000444447981 */ /* 0x000ea2000c1e1b00 */
[-C--:B------:R-:W-:Y:S02]  /*33f0*/  FMUL.FTZ R33, R85, R30.reuse ;  /* 0x0000001e55217220 */ /* 0x080fe40000410000 */
[----:B------:R-:W-:Y:S01]  /*3400*/  FFMA.FTZ R30, R86, R30, -R35 ;  /* 0x0000001e561e7223 */ /* 0x000fe20000010823 */
[----:B------:R-:W-:Y:S01]  /*3410*/  FSEL R87, R87, RZ, !P1 ;  /* 0x000000ff57577208 */ /* 0x000fe20004800000 */
[----:B------:R-:W-:Y:S02]  /*3420*/  FFMA.FTZ R29, R94, R31, R29 ;  /* 0x0000001f5e1d7223 */ /* 0x000fe4000001001d */
[----:B------:R-:W-:Y:S02]  /*3430*/  FFMA.FTZ R33, R86, R32, R33 ;  /* 0x0000002056217223 */ /* 0x000fe40000010021 */
[----:B------:R-:W-:-:S02]  /*3440*/  FADD.FTZ R31, R87, R30 ;  /* 0x0000001e571f7221 */ /* 0x000fc40000010000 */
[----:B------:R-:W-:Y:S02]  /*3450*/  FMUL.FTZ R30, R82, R29 ;  /* 0x0000001d521e7220 */ /* 0x000fe40000410000 */
[----:B------:R-:W-:Y:S02]  /*3460*/  FADD.FTZ R33, RZ, R33 ;  /* 0x00000021ff217221 */ /* 0x000fe40000010000 */
[----:B------:R-:W-:Y:S02]  /*3470*/  FMUL.FTZ R90, R66, R59 ;  /* 0x0000003b425a7220 */ /* 0x000fe40000410000 */
[----:B------:R-:W-:Y:S02]  /*3480*/  FMUL.FTZ R34, R88, R31 ;  /* 0x0000001f58227220 */ /* 0x000fe40000410000 */
[-C--:B------:R-:W-:Y:S02]  /*3490*/  FMUL.FTZ R32, R82, R28.reuse ;  /* 0x0000001c52207220 */ /* 0x080fe40000410000 */
[----:B------:R-:W-:-:S02]  /*34a0*/  FFMA.FTZ R30, R83, R28, -R30 ;  /* 0x0000001c531e7223 */ /* 0x000fc4000001081e */
[-C--:B------:R-:W-:Y:S01]  /*34b0*/  FMUL.FTZ R28, R88, R33.reuse ;  /* 0x00000021581c7220 */ /* 0x080fe20000410000 */
[----:B------:R-:W-:Y:S01]  /*34c0*/  FSEL R90, R90, RZ, !P5 ;  /* 0x000000ff5a5a7208 */ /* 0x000fe20006800000 */
[----:B------:R-:W-:Y:S02]  /*34d0*/  FFMA.FTZ R34, R89, R33, R34 ;  /* 0x0000002159227223 */ /* 0x000fe40000010022 */
[----:B------:R-:W-:Y:S02]  /*34e0*/  FFMA.FTZ R32, R83, R29, R32 ;  /* 0x0000001d53207223 */ /* 0x000fe40000010020 */
[----:B------:R-:W-:Y:S02]  /*34f0*/  FFMA.FTZ R33, R89, R31, -R28 ;  /* 0x0000001f59217223 */ /* 0x000fe4000001081c */
[----:B------:R-:W-:Y:S02]  /*3500*/  FMUL.FTZ R31, R85, R30 ;  /* 0x0000001e551f7220 */ /* 0x000fe40000410000 */
[----:B------:R-:W-:-:S02]  /*3510*/  FADD.FTZ R35, RZ, R34 ;  /* 0x00000022ff237221 */ /* 0x000fc40000010000 */
[-C--:B------:R-:W-:Y:S02]  /*3520*/  FMUL.FTZ R29, R85, R32.reuse ;  /* 0x00000020551d7220 */ /* 0x080fe40000410000 */
[----:B------:R-:W-:Y:S02]  /*3530*/  FADD.FTZ R34, R90, R33 ;  /* 0x000000215a227221 */ /* 0x000fe40000010000 */
[C---:B------:R-:W-:Y:S01]  /*3540*/  FFMA.FTZ R31, R86.reuse, R32, R31 ;  /* 0x00000020561f7223 */ /* 0x040fe2000001001f */
[----:B------:R-:W0:Y:S01]  /*3550*/  SHFL.UP PT, R37, R35, 0x1, RZ ;  /* 0x0420000023257989 */ /* 0x000e2200000e00ff */
[----:B------:R-:W-:Y:S02]  /*3560*/  FFMA.FTZ R29, R86, R30, -R29 ;  /* 0x0000001e561d7223 */ /* 0x000fe4000001081d */
[C---:B------:R-:W-:Y:S01]  /*3570*/  FMUL.FTZ R32, R88.reuse, R31 ;  /* 0x0000001f58207220 */ /* 0x040fe20000410000 */
[----:B------:R-:W1:Y:S01]  /*3580*/  SHFL.UP PT, R33, R34, 0x1, RZ ;  /* 0x0420000022217989 */ /* 0x000e6200000e00ff */
[----:B------:R-:W-:-:S02]  /*3590*/  FMUL.FTZ R28, R88, R29 ;  /* 0x0000001d581c7220 */ /* 0x000fc40000410000 */
        /* <DEDUP_REMOVED lines=42> */
[C---:B---3--:R-:W-:Y:S02]  /*3840*/  FMUL.FTZ R33, R30.reuse, R29 ;  /* 0x0000001d1e217220 */ /* 0x048fe40000410000 */
[----:B------:R-:W-:Y:S02]  /*3850*/  @P1 FADD.FTZ R35, R35, R28 ;  /* 0x0000001c23231221 */ /* 0x000fe40000010000 */
[-C--:B----4-:R-:W-:Y:S02]  /*3860*/  FMUL.FTZ R28, R30, R31.reuse ;  /* 0x0000001f1e1c7220 */ /* 0x090fe40000410000 */
[C---:B------:R-:W-:Y:S02]  /*3870*/  FFMA.FTZ R33, R32.reuse, R31, R33 ;  /* 0x0000001f20217223 */ /* 0x040fe40000010021 */
        /* <DEDUP_REMOVED lines=13> */
[CC--:B----4-:R-:W-:Y:S02]  /*3950*/  FMUL.FTZ R31, R33.reuse, R29.reuse ;  /* 0x0000001d211f7220 */ /* 0x0d0fe40000410000 */
[----:B------:R-:W-:Y:S01]  /*3960*/  FFMA.FTZ R30, R32, R29, R30 ;  /* 0x0000001d201e7223 */ /* 0x000fe2000001001e */
        /* <DEDUP_REMOVED lines=8> */
[----:B------:R-:W-:Y:S01]  /*39f0*/  CS2R R30, SRZ ;  /* 0x00000000001e7805 */ /* 0x000fe2000001ff00 */
[----:B------:R-:W-:Y:S01]  /*3a00*/  MOV R29, RZ ;  /* 0x000000ff001d7202 */ /* 0x000fe20000000f00 */
[----:B0-----:R-:W-:Y:S01]  /*3a10*/  FMUL.FTZ R38, R36, R71 ;  /* 0x0000004724267220 */ /* 0x001fe20000410000 */
[----:B------:R-:W-:-:S03]  /*3a20*/  MOV R28, 0x3f800000 ;  /* 0x3f800000001c7802 */ /* 0x000fc60000000f00 */
[-C--:B-1----:R-:W-:Y:S02]  /*3a30*/  FFMA.FTZ R107, R32, R33.reuse, -R38 ;  /* 0x00000021206b7223 */ /* 0x082fe40000010826 */
[C---:B------:R-:W-:Y:S01]  /*3a40*/  FMUL.FTZ R108, R36.reuse, R33 ;  /* 0x00000021246c7220 */ /* 0x040fe20000410000 */
[----:B------:R-:W-:Y:S01]  /*3a50*/  SHF.L.U32 R33, R11, 0x4, RZ ;  /* 0x000000040b217819 */ /* 0x000fe200000006ff */
[----:B---3--:R-:W-:Y:S01]  /*3a60*/  FMUL.FTZ R70, R36, R37 ;  /* 0x0000002524467220 */ /* 0x008fe20000410000 */
[----:B------:R-:W-:Y:S01]  /*3a70*/  SHF.L.U32 R91, R81, 0x4, RZ ;  /* 0x00000004515b7819 */ /* 0x000fe200000006ff */
[----:B------:R-:W-:Y:S01]  /*3a80*/  FFMA.FTZ R108, R32, R71, R108 ;  /* 0x00000047206c7223 */ /* 0x000fe2000001006c */
[----:B------:R-:W-:Y:S01]  /*3a90*/  LEA.HI.SX32 R33, R33, R33, 0x1b ;  /* 0x0000002121217211 */ /* 0x000fe200078fdaff */
[-C--:B----4-:R-:W-:Y:S02]  /*3aa0*/  FMUL.FTZ R38, R36, R39.reuse ;  /* 0x0000002724267220 */ /* 0x090fe40000410000 */
[C---:B------:R-:W-:Y:S01]  /*3ab0*/  FFMA.FTZ R39, R32.reuse, R39, R70 ;  /* 0x0000002720277223 */ /* 0x040fe20000010046 */
[----:B------:R-:W0:Y:S01]  /*3ac0*/  @!P0 LDS.128 R28, [R91+0x460] ;  /* 0x000460005b1c8984 */ /* 0x000e220000000c00 */
[----:B------:R-:W-:Y:S01]  /*3ad0*/  SHF.L.U32 R132, R33, 0x1, RZ ;  /* 0x0000000121847819 */ /* 0x000fe200000006ff */
[----:B------:R-:W-:-:S02]  /*3ae0*/  @P1 FFMA.FTZ R32, R32, R37, -R38 ;  /* 0x0000002520201223 */ /* 0x000fc40000010826 */
[----:B------:R-:W-:Y:S01]  /*3af0*/  @P1 FADD.FTZ R34, R34, R107 ;  /* 0x0000006b22221221 */ /* 0x000fe20000010000 */
[----:B------:R-:W-:Y:S01]  /*3b00*/  FSEL R33, R36, R39, !P1 ;  /* 0x0000002724217208 */ /* 0x000fe20004800000 */
[----:B------:R-:W-:Y:S01]  /*3b10*/  @P1 FADD.FTZ R35, R35, R108 ;  /* 0x0000006c23231221 */ /* 0x000fe20000010000 */
[C---:B------:R-:W-:Y:S01]  /*3b20*/  ISETP.NE.AND P1, PT, R11.reuse, 0x1f, PT ;  /* 0x0000001f0b00780c */ /* 0x040fe20003f25270 */
        /* <DEDUP_REMOVED lines=29> */
[----:B------:R-:W-:Y:S02]  /*3d00*/  PRMT R122, RZ, 0x5410, R122 ;  /* 0x00005410ff7a7816 */ /* 0x000fe4000000007a */
[----:B------:R-:W-:Y:S02]  /*3d10*/  PRMT R110, RZ, 0x5410, R110 ;  /* 0x00005410ff6e7816 */ /* 0x000fe4000000006e */
[----:B-1----:R-:W-:Y:S02]  /*3d20*/  @!P2 MOV R124, R28 ;  /* 0x0000001c007ca202 */ /* 0x002fe40000000f00 */
[----:B---3--:R-:W-:Y:S01]  /*3d30*/  @!P2 MOV R125, R31 ;  /* 0x0000001f007da202 */ /* 0x008fe20000000f00 */
[-C--:B------:R-:W-:Y:S02]  /*3d40*/  @P3 FMUL.FTZ R35, R71, R123.reuse ;  /* 0x0000007b47233220 */ /* 0x080fe40000410000 */
[C---:B------:R-:W-:Y:S01]  /*3d50*/  @P3 FMUL.FTZ R123, R70.reuse, R123 ;  /* 0x0000007b467b3220 */ /* 0x040fe20000410000 */
[----:B----4-:R-:W-:Y:S01]  /*3d60*/  @!P2 MOV R34, R30 ;  /* 0x0000001e0022a202 */ /* 0x010fe20000000f00 */
[----:B------:R-:W-:-:S02]  /*3d70*/  @P3 FFMA.FTZ R35, R70, R124, -R35 ;  /* 0x0000007c46233223 */ /* 0x000fc40000010823 */
[----:B------:R-:W-:Y:S01]  /*3d80*/  @P3 FFMA.FTZ R124, R71, R124, R123 ;  /* 0x0000007c477c3223 */ /* 0x000fe2000001007b */
[----:B------:R-:W-:Y:S01]  /*3d90*/  PRMT R32, RZ, 0x5410, R121 ;  /* 0x00005410ff207816 */ /* 0x000fe20000000079 */
[-C--:B--2---:R-:W-:Y:S02]  /*3da0*/  FMUL.FTZ R133, R122, R69.reuse ;  /* 0x000000457a857220 */ /* 0x084fe40000410000 */
[----:B------:R-:W-:Y:S01]  /*3db0*/  @P3 FADD.FTZ R125, R125, R124 ;  /* 0x0000007c7d7d3221 */ /* 0x000fe20000010000 */
[----:B------:R-:W-:Y:S01]  /*3dc0*/  PRMT R108, RZ, 0x5410, R108 ;  /* 0x00005410ff6c7816 */ /* 0x000fe2000000006c */
[----:B------:R-:W-:Y:S02]  /*3dd0*/  @P3 FADD.FTZ R34, R34, R35 ;  /* 0x0000002322223221 */ /* 0x000fe40000010000 */
[----:B------:R-:W-:Y:S02]  /*3de0*/  FMUL.FTZ R122, R122, R68 ;  /* 0x000000447a7a7220 */ /* 0x000fe40000410000 */
[----:B------:R-:W-:-:S02]  /*3df0*/  FMUL.FTZ R71, R110, R69 ;  /* 0x000000456e477220 */ /* 0x000fc40000410000 */
[----:B------:R-:W-:Y:S02]  /*3e00*/  FMUL.FTZ R70, R110, R68 ;  /* 0x000000446e467220 */ /* 0x000fe40000410000 */
[C---:B------:R-:W-:Y:S02]  /*3e10*/  FMUL.FTZ R110, R96.reuse, R125 ;  /* 0x0000007d606e7220 */ /* 0x040fe40000410000 */
[----:B------:R-:W-:Y:S01]  /*3e20*/  FMUL.FTZ R96, R96, R34 ;  /* 0x0000002260607220 */ /* 0x000fe20000410000 */
[----:B------:R-:W-:Y:S01]  /*3e30*/  PRMT R107, RZ, 0x5410, R107 ;  /* 0x00005410ff6b7816 */ /* 0x000fe2000000006b */
[C---:B------:R-:W-:Y:S02]  /*3e40*/  FFMA.FTZ R121, R32.reuse, R68, -R133 ;  /* 0x0000004420797223 */ /* 0x040fe40000010885 */
[-C--:B------:R-:W-:Y:S02]  /*3e50*/  FFMA.FTZ R122, R32, R69.reuse, R122 ;  /* 0x00000045207a7223 */ /* 0x080fe4000001007a */
[----:B------:R-:W-:-:S02]  /*3e60*/  FMUL.FTZ R32, R108, R69 ;  /* 0x000000456c207220 */ /* 0x000fc40000410000 */
[----:B------:R-:W-:Y:S02]  /*3e70*/  FMUL.FTZ R108, R108, R68 ;  /* 0x000000446c6c7220 */ /* 0x000fe40000410000 */
[C---:B------:R-:W-:Y:S01]  /*3e80*/  FFMA.FTZ R96, R97.reuse, R125, R96 ;  /* 0x0000007d61607223 */ /* 0x040fe20000010060 */
[----:B------:R-:W-:Y:S01]  /*3e90*/  PRMT R109, RZ, 0x5410, R109 ;  /* 0x00005410ff6d7816 */ /* 0x000fe2000000006d */
[----:B------:R-:W-:Y:S01]  /*3ea0*/  FFMA.FTZ R110, R97, R34, -R110 ;  /* 0x00000022616e7223 */ /* 0x000fe2000001086e */
[----:B------:R-:W-:Y:S01]  /*3eb0*/  PRMT R112, RZ, 0x5410, R112 ;  /* 0x00005410ff707816 */ /* 0x000fe20000000070 */
[CC--:B------:R-:W-:Y:S02]  /*3ec0*/  FFMA.FTZ R32, R107.reuse, R68.reuse, -R32 ;  /* 0x000000446b207223 */ /* 0x0c0fe40000010820 */
[----:B------:R-:W-:Y:S02]  /*3ed0*/  FFMA.FTZ R33, R107, R69, R108 ;  /* 0x000000456b217223 */ /* 0x000fe4000001006c */
[----:B------:R-:W-:Y:S01]  /*3ee0*/  FADD.FTZ R107, RZ, R96 ;  /* 0x00000060ff6b7221 */ /* 0x000fe20000010000 */
[----:B------:R-:W-:Y:S01]  /*3ef0*/  PRMT R111, RZ, 0x5410, R111 ;  /* 0x00005410ff6f7816 */ /* 0x000fe2000000006f */
[----:B------:R-:W-:Y:S01]  /*3f00*/  FADD.FTZ R95, R95, R110 ;  /* 0x0000006e5f5f7221 */ /* 0x000fe20000010000 */
[----:B------:R-:W-:Y:S01]  /*3f10*/  PRMT R116, RZ, 0x5410, R116 ;  /* 0x00005410ff747816 */ /* 0x000fe20000000074 */
[----:B------:R-:W-:-:S02]  /*3f20*/  FFMA.FTZ R71, R109, R68, -R71 ;  /* 0x000000446d477223 */ /* 0x000fc40000010847 */
[----:B------:R-:W-:Y:S02]  /*3f30*/  FFMA.FTZ R70, R109, R69, R70 ;  /* 0x000000456d467223 */ /* 0x000fe40000010046 */
[-C--:B------:R-:W-:Y:S02]  /*3f40*/  FMUL.FTZ R108, R112, R68.reuse ;  /* 0x00000044706c7220 */ /* 0x080fe40000410000 */
[C---:B------:R-:W-:Y:S02]  /*3f50*/  FMUL.FTZ R109, R100.reuse, R107 ;  /* 0x0000006b646d7220 */ /* 0x040fe40000410000 */
[----:B------:R-:W-:Y:S01]  /*3f60*/  FMUL.FTZ R100, R100, R95 ;  /* 0x0000005f64647220 */ /* 0x000fe20000410000 */
[----:B------:R-:W-:Y:S01]  /*3f70*/  PRMT R115, RZ, 0x5410, R115 ;  /* 0x00005410ff737816 */ /* 0x000fe20000000073 */
[----:B------:R-:W-:Y:S02]  /*3f80*/  FFMA.FTZ R34, R111, R69, R108 ;  /* 0x000000456f227223 */ /* 0x000fe4000001006c */
[----:B------:R-:W-:-:S02]  /*3f90*/  FMUL.FTZ R108, R116, R68 ;  /* 0x00000044746c7220 */ /* 0x000fc40000410000 */
[----:B------:R-:W-:Y:S02]  /*3fa0*/  FFMA.FTZ R110, R102, R107, R100 ;  /* 0x0000006b666e7223 */ /* 0x000fe40000010064 */
[----:B------:R-:W-:Y:S02]  /*3fb0*/  FMUL.FTZ R35, R112, R69 ;  /* 0x0000004570237220 */ /* 0x000fe40000410000 */
[----:B------:R-:W-:Y:S02]  /*3fc0*/  FFMA.FTZ R109, R102, R95, -R109 ;  /* 0x0000005f666d7223 */ /* 0x000fe4000001086d */
[----:B------:R-:W-:Y:S02]  /*3fd0*/  FFMA.FTZ R102, R115, R69, R108 ;  /* 0x0000004573667223 */ /* 0x000fe4000001006c */
[----:B------:R-:W-:Y:S02]  /*3fe0*/  FADD.FTZ R108, RZ, R110 ;  /* 0x0000006eff6c7221 */ /* 0x000fe40000010000 */
[----:B------:R-:W-:-:S02]  /*3ff0*/  FFMA.FTZ R35, R111, R68, -R35 ;  /* 0x000000446f237223 */ /* 0x000fc40000010823 */
[-C--:B------:R-:W-:Y:S02]  /*4000*/  FMUL.FTZ R111, R116, R69.reuse ;  /* 0x00000045746f7220 */ /* 0x080fe40000410000 */
[----:B------:R-:W-:Y:S02]  /*4010*/  FADD.FTZ R98, R98, R109 ;  /* 0x0000006d62627221 */ /* 0x000fe40000010000 */
[----:B------:R-:W-:Y:S01]  /*4020*/  FMUL.FTZ R109, R101, R108 ;  /* 0x0000006c656d7220 */ /* 0x000fe20000410000 */
[----:B------:R-:W-:Y:S01]  /*4030*/  PRMT R118, RZ, 0x5410, R118 ;  /* 0x00005410ff767816 */ /* 0x000fe20000000076 */
[----:B------:R-:W-:Y:S02]  /*4040*/  FFMA.FTZ R100, R115, R68, -R111 ;  /* 0x0000004473647223 */ /* 0x000fe4000001086f */
[-C--:B------:R-:W-:Y:S01]  /*4050*/  FMUL.FTZ R111, R101, R98.reuse ;  /* 0x00000062656f7220 */ /* 0x080fe20000410000 */
[----:B------:R-:W-:Y:S01]  /*4060*/  PRMT R114, RZ, 0x5410, R114 ;  /* 0x00005410ff727816 */ /* 0x000fe20000000072 */
[C---:B------:R-:W-:Y:S01]  /*4070*/  FFMA.FTZ R110, R103.reuse, R98, -R109 ;  /* 0x00000062676e7223 */ /* 0x040fe2000001086d */
[----:B------:R-:W-:Y:S01]  /*4080*/  PRMT R117, RZ, 0x5410, R117 ;  /* 0x00005410ff757816 */ /* 0x000fe20000000075 */
[-C--:B------:R-:W-:Y:S01]  /*4090*/  FMUL.FTZ R112, R118, R69.reuse ;  /* 0x0000004576707220 */ /* 0x080fe20000410000 */
[----:B------:R-:W-:Y:S01]  /*40a0*/  PRMT R120, RZ, 0x5410, R120 ;  /* 0x00005410ff787816 */ /* 0x000fe20000000078 */
[----:B------:R-:W-:Y:S01]  /*40b0*/  FFMA.FTZ R111, R103, R108, R111 ;  /* 0x0000006c676f7223 */ /* 0x000fe2000001006f */
[----:B------:R-:W-:Y:S01]  /*40c0*/  PRMT R113, RZ, 0x5410, R113 ;  /* 0x00005410ff717816 */ /* 0x000fe20000000071 */
[----:B------:R-:W-:Y:S01]  /*40d0*/  FADD.FTZ R110, R99, R110 ;  /* 0x0000006e636e7221 */ /* 0x000fe20000010000 */
[----:B------:R-:W-:Y:S01]  /*40e0*/  PRMT R119, RZ, 0x5410, R119 ;  /* 0x00005410ff777816 */ /* 0x000fe20000000077 */
[----:B------:R-:W-:-:S02]  /*40f0*/  FMUL.FTZ R97, R114, R69 ;  /* 0x0000004572617220 */ /* 0x000fc40000410000 */
[----:B------:R-:W-:Y:S02]  /*4100*/  FFMA.FTZ R109, R117, R68, -R112 ;  /* 0x00000044756d7223 */ /* 0x000fe40000010870 */
[----:B------:R-:W-:Y:S02]  /*4110*/  FMUL.FTZ R103, R120, R69 ;  /* 0x0000004578677220 */ /* 0x000fe40000410000 */
[----:B------:R-:W-:Y:S02]  /*4120*/  FADD.FTZ R99, RZ, R111 ;  /* 0x0000006fff637221 */ /* 0x000fe40000010000 */
[----:B------:R-:W-:Y:S02]  /*4130*/  FMUL.FTZ R112, R104, R110 ;  /* 0x0000006e68707220 */ /* 0x000fe40000410000 */
[-C--:B------:R-:W-:Y:S02]  /*4140*/  FMUL.FTZ R114, R114, R68.reuse ;  /* 0x0000004472727220 */ /* 0x080fe40000410000 */
[----:B------:R-:W-:-:S02]  /*4150*/  FFMA.FTZ R97, R113, R68, -R97 ;  /* 0x0000004471617223 */ /* 0x000fc40000010861 */
[-C--:B------:R-:W-:Y:S02]  /*4160*/  FMUL.FTZ R118, R118, R68.reuse ;  /* 0x0000004476767220 */ /* 0x080fe40000410000 */
[-C--:B------:R-:W-:Y:S02]  /*4170*/  FMUL.FTZ R120, R120, R68.reuse ;  /* 0x0000004478787220 */ /* 0x080fe40000410000 */
[----:B------:R-:W-:Y:S02]  /*4180*/  FFMA.FTZ R68, R119, R68, -R103 ;  /* 0x0000004477447223 */ /* 0x000fe40000010867 */
[----:B------:R-:W-:Y:S02]  /*4190*/  FMUL.FTZ R104, R104, R99 ;  /* 0x0000006368687220 */ /* 0x000fe40000410000 */
[----:B------:R-:W-:Y:S02]  /*41a0*/  FMUL.FTZ R111, R37, R31 ;  /* 0x0000001f256f7220 */ /* 0x000fe40000410000 */
[----:B------:R-:W-:-:S02]  /*41b0*/  FFMA.FTZ R103, R105, R99, R112 ;  /* 0x0000006369677223 */ /* 0x000fc40000010070 */
[----:B------:R-:W-:Y:S01]  /*41c0*/  FFMA.FTZ R105, R105, R110, -R104 ;  /* 0x0000006e69697223 */ /* 0x000fe20000010868 */
[----:B------:R-:W-:Y:S01]  /*41d0*/  ISETP.NE.AND P1, PT, R80, RZ, PT ;  /* 0x000000ff5000720c */ /* 0x000fe20003f25270 */
[----:B------:R-:W-:Y:S02]  /*41e0*/  FFMA.FTZ R96, R113, R69, R114 ;  /* 0x0000004571607223 */ /* 0x000fe40000010072 */
[-C--:B------:R-:W-:Y:S02]  /*41f0*/  FFMA.FTZ R111, R36, R30.reuse, -R111 ;  /* 0x0000001e246f7223 */ /* 0x080fe4000001086f */
[----:B------:R-:W-:Y:S02]  /*4200*/  FADD.FTZ R103, RZ, R103 ;  /* 0x00000067ff677221 */ /* 0x000fe40000010000 */
[C---:B------:R-:W-:Y:S02]  /*4210*/  FMUL.FTZ R30, R37.reuse, R30 ;  /* 0x0000001e251e7220 */ /* 0x040fe40000410000 */
[----:B------:R-:W-:-:S02]  /*4220*/  FMUL.FTZ R113, R37, R29 ;  /* 0x0000001d25717220 */ /* 0x000fc40000410000 */
[----:B------:R-:W-:Y:S02]  /*4230*/  FMUL.FTZ R37, R37, R28 ;  /* 0x0000001c25257220 */ /* 0x000fe40000410000 */
[----:B------:R-:W-:Y:S02]  /*4240*/  FADD.FTZ R105, R106, R105 ;  /* 0x000000696a697221 */ /* 0x000fe40000010000 */
[----:B------:R-:W-:Y:S02]  /*4250*/  FMUL.FTZ R104, R92, R103 ;  /* 0x000000675c687220 */ /* 0x000fe40000410000 */
[----:B------:R-:W-:Y:S02]  /*4260*/  FFMA.FTZ R29, R36, R29, R37 ;  /* 0x0000001d241d7223 */ /* 0x000fe40000010025 */
[-C--:B------:R-:W-:Y:S02]  /*4270*/  FMUL.FTZ R37, R92, R105.reuse ;  /* 0x000000695c257220 */ /* 0x080fe40000410000 */
[----:B------:R-:W-:-:S02]  /*4280*/  FFMA.FTZ R92, R94, R105, -R104 ;  /* 0x000000695e5c7223 */ /* 0x000fc40000010868 */
[C---:B------:R-:W-:Y:S01]  /*4290*/  FFMA.FTZ R28, R36.reuse, R28, -R113 ;  /* 0x0000001c241c7223 */ /* 0x040fe20000010871 */
[----:B------:R-:W-:Y:S01]  /*42a0*/  BSSY B0, `(.L_x_2101) ;  /* 0x000001b000007945 */ /* 0x000fe20003800000 */
[----:B------:R-:W-:Y:S02]  /*42b0*/  FFMA.FTZ R36, R36, R31, R30 ;  /* 0x0000001f24247223 */ /* 0x000fe4000001001e */
[----:B------:R-:W-:Y:S02]  /*42c0*/  FFMA.FTZ R37, R94, R103, R37 ;  /* 0x000000675e257223 */ /* 0x000fe40000010025 */
[----:B------:R-:W-:Y:S02]  /*42d0*/  FADD.FTZ R92, R93, R92 ;  /* 0x0000005c5d5c7221 */ /* 0x000fe40000010000 */
[----:B------:R-:W-:Y:S02]  /*42e0*/  FFMA.FTZ R101, R117, R69, R118 ;  /* 0x0000004575657223 */ /* 0x000fe40000010076 */
[----:B------:R-:W-:-:S02]  /*42f0*/  FADD.FTZ R30, R38, R111 ;  /* 0x0000006f261e7221 */ /* 0x000fc40000010000 */
[----:B------:R-:W-:Y:S02]  /*4300*/  FFMA.FTZ R69, R119, R69, R120 ;  /* 0x0000004577457223 */ /* 0x000fe40000010078 */
[----:B------:R-:W-:Y:S02]  /*4310*/  FMUL.FTZ R122, R107, R122 ;  /* 0x0000007a6b7a7220 */ /* 0x000fe40000410000 */
[----:B------:R-:W-:Y:S02]  /*4320*/  FADD.FTZ R93, RZ, R37 ;  /* 0x00000025ff5d7221 */ /* 0x000fe40000010000 */
[----:B------:R-:W-:Y:S02]  /*4330*/  FMUL.FTZ R38, R82, R92 ;  /* 0x0000005c52267220 */ /* 0x000fe40000410000 */
[----:B------:R-:W-:Y:S01]  /*4340*/  FADD.FTZ R31, R39, R36 ;  /* 0x00000024271f7221 */ /* 0x000fe20000010000 */
[----:B------:R-:W-:Y:S05]  /*4350*/  @P1 BRA `(.L_x_2102) ;  /* 0x000000f000001947 */ /* 0x000fea0003800000 */
[----:B------:R-:W0:Y:S01]  /*4360*/  S2UR UR6, SR_CTAID.Y ;  /* 0x00000000000679c3 */ /* 0x000e220000002600 */
[----:B------:R1:W-:Y:S07]  /*4370*/  STS.128 [R91+0x460], R28 ;  /* 0x0004601c5b007388 */ /* 0x0003ee0000000c00 */
        /* <DEDUP_REMOVED lines=13> */
.L_x_2102:
[----:B------:R-:W-:Y:S05]  /*4450*/  BSYNC B0 ;  /* 0x0000000000007941 */ /* 0x000fea0003800000 */
.L_x_2101:
[-C--:B------:R-:W-:Y:S01]  /*4460*/  FMUL.FTZ R82, R82, R93.reuse ;  /* 0x0000005d52527220 */ /* 0x080fe20000410000 */
[----:B------:R-:W-:Y:S01]  /*4470*/  IADD3 R81, R81, 0x1, RZ ;  /* 0x0000000151517810 */ /* 0x000fe20007ffe0ff */
[C---:B------:R-:W-:Y:S02]  /*4480*/  FFMA.FTZ R38, R83.reuse, R93, R38 ;  /* 0x0000005d53267223 */ /* 0x040fe40000010026 */
[----:B------:R-:W-:Y:S01]  /*4490*/  FFMA.FTZ R83, R83, R92, -R82 ;  /* 0x0000005c53537223 */ /* 0x000fe20000010852 */
[----:B------:R-:W-:Y:S01]  /*44a0*/  ISETP.GE.AND P1, PT, R81, c[0x0][0x16c], PT ;  /* 0x00005b0051007a0c */ /* 0x000fe20003f26270 */
[----:B------:R-:W-:Y:S02]  /*44b0*/  FADD.FTZ R38, RZ, R38 ;  /* 0x00000026ff267221 */ /* 0x000fe40000010000 */
[----:B------:R-:W-:Y:S02]  /*44c0*/  FADD.FTZ R84, R84, R83 ;  /* 0x0000005354547221 */ /* 0x000fe40000010000 */
[----:B-1----:R-:W-:-:S02]  /*44d0*/  FMUL.FTZ R29, R85, R38 ;  /* 0x00000026551d7220 */ /* 0x002fc40000410000 */
        /* <DEDUP_REMOVED lines=10> */
[----:B------:R-:W-:Y:S02]  /*4580*/  FMUL.FTZ R33, R108, R33 ;  /* 0x000000216c217220 */ /* 0x000fe40000410000 */
[----:B------:R-:W-:-:S02]  /*4590*/  FMUL.FTZ R70, R99, R70 ;  /* 0x0000004663467220 */ /* 0x000fc40000410000 */
[----:B------:R-:W-:Y:S02]  /*45a0*/  FMUL.FTZ R34, R103, R34 ;  /* 0x0000002267227220 */ /* 0x000fe40000410000 */
[----:B------:R-:W-:Y:S02]  /*45b0*/  FMUL.FTZ R96, R93, R96 ;  /* 0x000000605d607220 */ /* 0x000fe40000410000 */
[----:B------:R-:W-:Y:S02]  /*45c0*/  FMUL.FTZ R29, R38, R102 ;  /* 0x00000066261d7220 */ /* 0x000fe40000410000 */
[----:B------:R-:W-:Y:S02]  /*45d0*/  FMUL.FTZ R28, R85, R101 ;  /* 0x00000065551c7220 */ /* 0x000fe40000410000 */
[----:B------:R-:W-:Y:S02]  /*45e0*/  FADD.FTZ R89, R90, R89 ;  /* 0x000000595a597221 */ /* 0x000fe40000010000 */
[----:B------:R-:W-:-:S02]  /*45f0*/  FMUL.FTZ R69, R69, R30 ;  /* 0x0000001e45457220 */ /* 0x000fc40000410000 */
        /* <DEDUP_REMOVED lines=18> */
.L_x_2100:
[----:B------:R-:W-:Y:S01]  /*4720*/  BAR.SYNC.DEFER_BLOCKING 0x0 ;  /* 0x0000000000007b1d */ /* 0x000fe20000010000 */
[----:B------:R-:W-:Y:S02]  /*4730*/  ISETP.NE.AND P0, PT, R80, RZ, PT ;  /* 0x000000ff5000720c */ /* 0x000fe40003f05270 */
[----:B------:R-:W-:-:S02]  /*4740*/  F2FP.BF16.PACK_AB R72, R73, R72 ;  /* 0x000000484948723e */ /* 0x000fc400000010ff */
[----:B------:R-:W-:Y:S01]  /*4750*/  F2FP.BF16.PACK_AB R74, R75, R74 ;  /* 0x0000004a4b4a723e */ /* 0x000fe200000010ff */
[----:B------:R-:W-:Y:S01]  /*4760*/  BSSY B0, `(.L_x_2104) ;  /* 0x000002d000007945 */ /* 0x000fe20003800000 */
[----:B------:R-:W-:Y:S02]  /*4770*/  F2FP.BF16.PACK_AB R76, R77, R76 ;  /* 0x0000004c4d4c723e */ /* 0x000fe400000010ff */
[----:B------:R-:W-:Y:S02]  /*4780*/  F2FP.BF16.PACK_AB R78, R79, R78 ;  /* 0x0000004e4f4e723e */ /* 0x000fe400000010ff */
[----:B------:R-:W-:Y:S02]  /*4790*/  PRMT R28, R72, 0x7632, R28 ;  /* 0x00007632481c7816 */ /* 0x000fe4000000001c */
[----:B------:R-:W-:Y:S02]  /*47a0*/  PRMT R29, R74, 0x7632, R29 ;  /* 0x000076324a1d7816 */ /* 0x000fe4000000001d */
[----:B------:R-:W-:-:S02]  /*47b0*/  PRMT R30, R76, 0x7632, R30 ;  /* 0x000076324c1e7816 */ /* 0x000fc4000000001e */
[----:B------:R-:W-:Y:S01]  /*47c0*/  PRMT R31, R78, 0x7632, R31 ;  /* 0x000076324e1f7816 */ /* 0x000fe2000000001f */
[----:B------:R-:W-:Y:S04]  /*47d0*/  STS.U16 [R51], R72 ;  /* 0x0000004833007388 */ /* 0x000fe80000000400 */
[----:B------:R-:W-:Y:S04]  /*47e0*/  STS.U16 [R51+0x2], R28 ;  /* 0x0000021c33007388 */ /* 0x000fe80000000400 */
[----:B------:R-:W-:Y:S04]  /*47f0*/  STS.U16 [R51+0x4], R74 ;  /* 0x0000044a33007388 */ /* 0x000fe80000000400 */
[----:B------:R0:W-:Y:S04]  /*4800*/  STS.U16 [R51+0x6], R29 ;  /* 0x0000061d33007388 */ /* 0x0001e80000000400 */
[----:B------:R-:W-:Y:S04]  /*4810*/  STS.U16 [R51+0x8], R76 ;  /* 0x0000084c33007388 */ /* 0x000fe80000000400 */
[----:B------:R1:W-:Y:S01]  /*4820*/  STS.U16 [R51+0xa], R30 ;  /* 0x00000a1e33007388 */ /* 0x0003e20000000400 */
[----:B0-----:R-:W-:-:S03]  /*4830*/  IMAD.WIDE.U32 R28, R5, c[0x0][0x200], RZ ;  /* 0x00008000051c7a25 */ /* 0x001fc600078e00ff */
[----:B------:R-:W-:Y:S04]  /*4840*/  STS.U16 [R51+0xc], R78 ;  /* 0x00000c4e33007388 */ /* 0x000fe80000000400 */
[----:B------:R0:W-:Y:S01]  /*4850*/  STS.U16 [R51+0xe], R31 ;  /* 0x00000e1f33007388 */ /* 0x0001e20000000400 */
[----:B------:R-:W-:-:S06]  /*4860*/  NOP ;  /* 0x0000000000007918 */ /* 0x000fcc0000000000 */
[----:B------:R-:W-:Y:S01]  /*4870*/  LDS.U16 R43, [R43] ;  /* 0x000000002b2b7984 */ /* 0x000fe20000000400 */
[----:B-1----:R-:W-:-:S03]  /*4880*/  IMAD R30, R6, c[0x0][0x200], RZ ;  /* 0x00008000061e7a24 */ /* 0x002fc600078e02ff */
[----:B------:R-:W-:Y:S01]  /*4890*/  LDS.U16 R35, [R44+0x40] ;  /* 0x000040002c237984 */ /* 0x000fe20000000400 */
[----:B------:R-:W-:-:S03]  /*48a0*/  IMAD R33, R5, c[0x0][0x204], R30 ;  /* 0x0000810005217a24 */ /* 0x000fc600078e021e */
[----:B------:R-:W-:Y:S02]  /*48b0*/  LDS.U16 R45, [R45+0x80] ;  /* 0x000080002d2d7984 */ /* 0x000fe40000000400 */
[----:B0-----:R-:W-:Y:S02]  /*48c0*/  IADD3 R51, R29, R33, RZ ;  /* 0x000000211d337210 */ /* 0x001fe40007ffe0ff */
        /* <DEDUP_REMOVED lines=22> */
.L_x_2105:
[----:B------:R-:W-:Y:S05]  /*4a30*/  BSYNC B0 ;  /* 0x0000000000007941 */ /* 0x000fea0003800000 */
.L_x_2104:
[C-C-:B0-----:R-:W-:Y:S02]  /*4a40*/  LOP3.LUT R33, R8.reuse, 0x40, R7.reuse, 0xfe, !PT ;  /* 0x0000004008217812 */ /* 0x141fe400078efe07 */
[----:B------:R-:W-:Y:S02]  /*4a50*/  MOV R29, R51 ;  /* 0x00000033001d7202 */ /* 0x000fe40000000f00 */
[----:B------:R-:W-:Y:S02]  /*4a60*/  LOP3.LUT R31, R8, 0x20, R7, 0xfe, !PT ;  /* 0x00000020081f7812 */ /* 0x000fe400078efe07 */
[-C--:B------:R-:W-:Y:S01]  /*4a70*/  ISETP.GE.AND P2, PT, R33, R34.reuse, PT ;  /* 0x000000222100720c */ /* 0x080fe20003f46270 */
[----:B------:R-:W-:Y:S01]  /*4a80*/  IMAD R33, R3, c[0x0][0x208], RZ ;  /* 0x0000820003217a24 */ /* 0x000fe200078e02ff */
[----:B------:R-:W-:Y:S01]  /*4a90*/  ISETP.GE.AND P0, PT, R31, R34, PT ;  /* 0x000000221f00720c */ /* 0x000fe20003f06270 */
[----:B------:R-:W-:Y:S01]  /*4aa0*/  IMAD.WIDE.U32 R28, R0, c[0x0][0x208], R28 ;  /* 0x00008200001c7a25 */ /* 0x000fe200078e001c */
[----:B------:R-:W-:-:S02]  /*4ab0*/  SHF.L.U32 R31, R12, 0x8, RZ ;  /* 0x000000080c1f7819 */ /* 0x000fc400000006ff */
[----:B------:R-:W-:Y:S01]  /*4ac0*/  LOP3.LUT R43, R8, 0x60, R7, 0xfe, !PT ;  /* 0x00000060082b7812 */ /* 0x000fe200078efe07 */
[----:B------:R-:W-:Y:S01]  /*4ad0*/  IMAD R32, R0, c[0x0][0x20c], R33 ;  /* 0x0000830000207a24 */ /* 0x000fe200078e0221 */
[----:B------:R-:W-:Y:S02]  /*4ae0*/  SHF.R.S32.HI R33, RZ, 0x1f, R31 ;  /* 0x0000001fff217819 */ /* 0x000fe4000001141f */
[----:B------:R-:W-:Y:S02]  /*4af0*/  IADD3 R30, P5, R31, R28, RZ ;  /* 0x0000001c1f1e7210 */ /* 0x000fe40007fbe0ff */
[----:B------:R-:W-:Y:S02]  /*4b00*/  LEA R31, P4, R9, c[0x0][0x258], 0x1 ;  /* 0x00009600091f7a11 */ /* 0x000fe400078808ff */
[----:B------:R-:W-:Y:S02]  /*4b10*/  IADD3.X R29, R33, R32, R29, P5, !PT ;  /* 0x00000020211d7210 */ /* 0x000fe40002ffe41d */
[----:B------:R-:W-:-:S02]  /*4b20*/  ISETP.GE.AND P1, PT, R43, R34, PT ;  /* 0x000000222b00720c */ /* 0x000fc40003f26270 */
[----:B------:R-:W-:Y:S02]  /*4b30*/  LEA.HI.X R32, R9, c[0x0][0x25c], R10, 0x1, P4 ;  /* 0x0000970009207a11 */ /* 0x000fe400020f0c0a */
[----:B------:R-:W-:Y:S02]  /*4b40*/  LEA R28, P6, R30, R31, 0x1 ;  /* 0x0000001f1e1c7211 */ /* 0x000fe400078c08ff */
[C-C-:B------:R-:W-:Y:S02]  /*4b50*/  LOP3.LUT R33, R8.reuse, 0xa0, R7.reuse, 0xfe, !PT ;  /* 0x000000a008217812 */ /* 0x140fe400078efe07 */
[C-C-:B------:R-:W-:Y:S02]  /*4b60*/  LOP3.LUT R43, R8.reuse, 0xc0, R7.reuse, 0xfe, !PT ;  /* 0x000000c0082b7812 */ /* 0x140fe400078efe07 */
[----:B------:R-:W-:Y:S02]  /*4b70*/  LOP3.LUT R31, R8, 0xe0, R7, 0xfe, !PT ;  /* 0x000000e0081f7812 */ /* 0x000fe400078efe07 */
[----:B------:R-:W-:-:S02]  /*4b80*/  LEA.HI.X R29, R30, R32, R29, 0x1, P6 ;  /* 0x000000201e1d7211 */ /* 0x000fc400030f0c1d */
[-C--:B------:R-:W-:Y:S02]  /*4b90*/  ISETP.GE.AND P4, PT, R33, R34.reuse, PT ;  /* 0x000000222100720c */ /* 0x080fe40003f86270 */
[-C--:B------:R-:W-:Y:S01]  /*4ba0*/  ISETP.GE.AND P5, PT, R43, R34.reuse, PT ;  /* 0x000000222b00720c */ /* 0x080fe20003fa6270 */
[----:B------:R0:W-:Y:S01]  /*4bb0*/  @!P0 STG.E.U16 [R28.64+0x40], R35 ;  /* 0x000040231c008986 */ /* 0x0001e2000c101504 */
[-C--:B------:R-:W-:Y:S02]  /*4bc0*/  ISETP.GE.AND P6, PT, R31, R34.reuse, PT ;  /* 0x000000221f00720c */ /* 0x080fe40003fc6270 */
[----:B------:R-:W-:Y:S01]  /*4bd0*/  LOP3.LUT R51, R8, 0x80, R7, 0xfe, !PT ;  /* 0x0000008008337812 */ /* 0x000fe200078efe07 */
[----:B------:R0:W-:Y:S01]  /*4be0*/  @!P2 STG.E.U16 [R28.64+0x80], R45 ;  /* 0x0000802d1c00a986 */ /* 0x0001e2000c101504 */
[----:B------:R-:W-:Y:S02]  /*4bf0*/  IADD3 R12, R12, 0x1, RZ ;  /* 0x000000010c0c7810 */ /* 0x000fe40007ffe0ff */
[----:B------:R-:W-:Y:S01]  /*4c00*/  ISETP.GE.AND P3, PT, R51, R34, PT ;  /* 0x000000223300720c */ /* 0x000fe20003f66270 */
[----:B------:R0:W-:Y:S01]  /*4c10*/  @!P1 STG.E.U16 [R28.64+0xc0], R37 ;  /* 0x0000c0251c009986 */ /* 0x0001e2000c101504 */
[----:B------:R-:W-:-:S02]  /*4c20*/  ISETP.GE.AND P0, PT, R12, c[0x0][0x174], PT ;  /* 0x00005d000c007a0c */ /* 0x000fc40003f06270 */
[----:B------:R-:W-:Y:S01]  /*4c30*/  IADD3 R128, P1, R128, 0x200, RZ ;  /* 0x0000020080807810 */ /* 0x000fe20007f3e0ff */
[----:B------:R0:W-:Y:S01]  /*4c40*/  @!P4 STG.E.U16 [R28.64+0x140], R39 ;  /* 0x000140271c00c986 */ /* 0x0001e2000c101504 */
[----:B------:R-:W-:Y:S02]  /*4c50*/  IADD3 R130, P2, R130, 0x200, RZ ;  /* 0x0000020082827810 */ /* 0x000fe40007f5e0ff */
[----:B------:R-:W-:Y:S01]  /*4c60*/  IADD3.X R129, RZ, R129, RZ, P1, !PT ;  /* 0x00000081ff817210 */ /* 0x000fe20000ffe4ff */
[----:B------:R0:W-:Y:S01]  /*4c70*/  @!P5 STG.E.U16 [R28.64+0x180], R49 ;  /* 0x000180311c00d986 */ /* 0x0001e2000c101504 */
[----:B------:R-:W-:-:S03]  /*4c80*/  IADD3.X R131, RZ, R131, RZ, P2, !PT ;  /* 0x00000083ff837210 */ /* 0x000fc600017fe4ff */
[----:B------:R0:W-:Y:S04]  /*4c90*/  @!P6 STG.E.U16 [R28.64+0x1c0], R53 ;  /* 0x0001c0351c00e986 */ /* 0x0001e8000c101504 */
[----:B------:R0:W-:Y:S01]  /*4ca0*/  @!P3 STG.E.U16 [R28.64+0x100], R47 ;  /* 0x0001002f1c00b986 */ /* 0x0001e2000c101504 */
[----:B------:R-:W-:-:S04]  /*4cb0*/  IADD3 R40, P3, R40, 0x400, RZ ;  /* 0x0000040028287810 */ /* 0x000fc80007f7e0ff */
[----:B------:R-:W-:Y:S01]  /*4cc0*/  IADD3.X R41, RZ, R41, RZ, P3, !PT ;  /* 0x00000029ff297210 */ /* 0x000fe20001ffe4ff */
[----:B------:R-:W-:Y:S01]  /*4cd0*/  @P0 CALL.REL.NOINC `(.L_x_2106) ;  /* 0x0000001000000944 */ /* 0x000fe20003c00000 */
[----:B------:R-:W-:Y:S05]  /*4ce0*/  BRA `(.L_x_2107) ;  /* 0xffffb9b000007947 */ /* 0x000fea000383ffff */
.L_x_2106:
[----:B------:R-:W-:Y:S05]  /*4cf0*/  EXIT ;  /* 0x000000000000794d */ /* 0x000fea0003800000 */
.L_x_2108:
        /* <DEDUP_REMOVED lines=16> */
.L_x_5370:


//--------------------- .text._Z25selective_scan_fwd_kernelI32Selective_Scan_fwd_kernel_traitsILi32ELi8ELi1ELb0ELb0ELb1ELb1EN3c108BFloat16ENS1_7complexIfEEEEv13SSMParamsBase --------------------------
	.section	.text._Z25selective_scan_fwd_kernelI32Selective_Scan_fwd_kernel_traitsILi32ELi8ELi1ELb0ELb0ELb1ELb1EN3c108BFloat16ENS1_7complexIfEEEEv13SSMParamsBase,"ax",@progbits
	.sectioninfo	@"SHI_REGISTERS=135"
	.align	128
        .global         _Z25selective_scan_fwd_kernelI32Selective_Scan_fwd_kernel_traitsILi32ELi8ELi1ELb0ELb0ELb1ELb1EN3c108BFloat16ENS1_7complexIfEEEEv13SSMParamsBase
        .type           _Z25selective_scan_fwd_kernelI32Selective_Scan_fwd_kernel_traitsILi32ELi8ELi1ELb0ELb0ELb1ELb1EN3c108BFloat16ENS1_7complexIfEEEEv13SSMParamsBase,@function
        .size           _Z25selective_scan_fwd_kernelI32Selective_Scan_fwd_kernel_traitsILi32ELi8ELi1ELb0ELb0ELb1ELb1EN3c108BFloat16ENS1_7complexIfEEEEv13SSMParamsBase,(.L_x_5371 - _Z25selective_scan_fwd_kernelI32Selective_Scan_fwd_kernel_traitsILi32ELi8ELi1ELb0ELb0ELb1ELb1EN3c108BFloat16ENS1_7complexIfEEEEv13SSMParamsBase)
        .other          _Z25selective_scan_fwd_kernelI32Selective_Scan_fwd_kernel_traitsILi32ELi8ELi1ELb0ELb0ELb1ELb1EN3c108BFloat16ENS1_7complexIfEEEEv13SSMParamsBase,@"STO_CUDA_ENTRY STV_DEFAULT"
_Z25selective_scan_fwd_kernelI32Selective_Scan_fwd_kernel_traitsILi32ELi8ELi1ELb0ELb0ELb1ELb1EN3c108BFloat16ENS1_7complexIfEEEEv13SSMParamsBase:
.text._Z25selective_scan_fwd_kernelI32Selective_Scan_fwd_kernel_traitsILi32ELi8ELi1ELb0ELb0ELb1ELb1EN3c108BFloat16ENS1_7complexIfEEEEv13SSMParamsBase:
        /* <DEDUP_REMOVED lines=106> */
.L_x_2134:
        /* <DEDUP_REMOVED lines=177> */
.L_x_2110:
[----:B------:R-:W-:Y:S05]  /*11b0*/  BSYNC B0 ;  /* 0x0000000000007941 */ /* 0x000fea0003800000 */
.L_x_2109:
        /* <DEDUP_REMOVED lines=42> */
.L_x_2112:
[----:B------:R-:W-:Y:S05]  /*1460*/  BSYNC B0 ;  /* 0x0000000000007941 */ /* 0x000fea0003800000 */
.L_x_2111:
        /* <DEDUP_REMOVED lines=33> */
.L_x_2114:
[----:B------:R-:W-:Y:S05]  /*1680*/  BSYNC B0 ;  /* 0x0000000000007941 */ /* 0x000fea0003800000 */
.L_x_2113:
        /* <DEDUP_REMOVED lines=33> */
.L_x_2116:
[----:B------:R-:W-:Y:S05]  /*18a0*/  BSYNC B0 ;  /* 0x0000000000007941 */ /* 0x000fea0003800000 */
.L_x_2115:
        /* <DEDUP_REMOVED lines=33> */
.L_x_2118:
[----:B------:R-:W-:Y:S05]  /*1ac0*/  BSYNC B0 ;  /* 0x0000000000007941 */ /* 0x000fea0003800000 */
.L_x_2117:
        /* <DEDUP_REMOVED lines=33> */
.L_x_2120:
[----:B------:R-:W-:Y:S05]  /*1ce0*/  BSYNC B0 ;  /* 0x0000000000007941 */ /* 0x000fea0003800000 */
.L_x_2119:
        /* <DEDUP_REMOVED lines=33> */
.L_x_2122:
[----:B------:R-:W-:Y:S05]  /*1f00*/  BSYNC B0 ;  /* 0x0000000000007941 */ /* 0x000fea0003800000 */
.L_x_2121:
        /* <DEDUP_REMOVED lines=33> */
.L_x_2124:
[----:B------:R-:W-:Y:S05]  /*2120*/  BSYNC B0 ;  /* 0x0000000000007941 */ /* 0x000fea0003800000 */
.L_x_2123:
        /* <DEDUP_REMOVED lines=22> */
.L_x_2128:
        /* <DEDUP_REMOVED lines=9> */
[----:B------:R-:W-:Y:S02]  /*2320*/  MOV R31, 0xffffff00 ;  /* 0xffffff00001f7802 */ /* 0x000fe40000000f00 */
[----:B------:R-:W-:-:S03]  /*2330*/  LEA R28, P1, R30, c[0x0][0x220], 0x3 ;  /* 0x000088001e1c7a11 */ /* 0x000fc600078218ff */
[----:B------:R-:W-:Y:S01]  /*2340*/  IMAD R42, R12, R31, c[0x0][0x168] ;  /* 0x00005a000c2a7624 */ /* 0x000fe200078e021f */
[----:B------:R-:W-:Y:S01]  /*2350*/  LEA.HI.X R29, R30, c[0x0][0x224], R29, 0x3, P1 ;  /* 0x000089001e1d7a11 */ /* 0x000fe200008f1c1d */
[----:B------:R-:W-:-:S03]  /*2360*/  IMAD R30, R68, c[0x0][0x1c0], RZ ;  /* 0x00007000441e7a24 */ /* 0x000fc600078e02ff */
[----:B------:R-:W-:Y:S01]  /*2370*/  SHF.L.U32 R34, R42, 0x1, RZ ;  /* 0x000000012a227819 */ /* 0x000fe200000006ff */
[C---:B------:R-:W-:Y:S01]  /*2380*/  IMAD.WIDE.U32 R32, R81.reuse, c[0x0][0x1c0], R126 ;  /* 0x0000700051207a25 */ /* 0x040fe200078e007e */
[----:B------:R-:W2:Y:S01]  /*2390*/  LDG.E.64 R28, [R28.64] ;  /* 0x000000041c1c7981 */ /* 0x000ea2000c1e1b00 */
[----:B------:R-:W-:Y:S02]  /*23a0*/  PRMT R85, RZ, 0x7610, R85 ;  /* 0x00007610ff557816 */ /* 0x000fe40000000055 */
[----:B------:R-:W-:Y:S01]  /*23b0*/  IMAD R31, R81, c[0x0][0x1c4], R30 ;  /* 0x00007100511f7a24 */ /* 0x000fe200078e021e */
[----:B------:R-:W-:Y:S02]  /*23c0*/  ISETP.GE.AND P1, PT, R13, R34, PT ;  /* 0x000000220d00720c */ /* 0x000fe40003f26270 */
[----:B------:R-:W-:Y:S02]  /*23d0*/  LEA R30, P2, R32, R40, 0x1 ;  /* 0x00000028201e7211 */ /* 0x000fe400078408ff */
[----:B------:R-:W-:-:S02]  /*23e0*/  IADD3 R31, R33, R31, RZ ;  /* 0x0000001f211f7210 */ /* 0x000fc40007ffe0ff */
[-C--:B------:R-:W-:Y:S02]  /*23f0*/  ISETP.GE.AND P6, PT, R126, R34.reuse, PT ;  /* 0x000000227e00720c */ /* 0x080fe40003fc6270 */
[----:B------:R-:W-:Y:S02]  /*2400*/  LEA.HI.X R31, R32, R41, R31, 0x1, P2 ;  /* 0x00000029201f7211 */ /* 0x000fe400010f0c1f */
[-C--:B------:R-:W-:Y:S02]  /*2410*/  ISETP.GE.AND P2, PT, R14, R34.reuse, PT ;  /* 0x000000220e00720c */ /* 0x080fe40003f46270 */
[----:B------:R-:W-:Y:S01]  /*2420*/  PRMT R84, RZ, 0x7610, R84 ;  /* 0x00007610ff547816 */ /* 0x000fe20000000054 */
[----:B------:R0:W3:Y:S01]  /*2430*/  @!P1 LDG.E.U16 R85, [R30.64+0x40] ;  /* 0x000040041e559981 */ /* 0x0000e2000c1e1500 */
[-C--:B------:R-:W-:Y:S02]  /*2440*/  ISETP.GE.AND P1, PT, R19, R34.reuse, PT ;  /* 0x000000221300720c */ /* 0x080fe40003f26270 */
[----:B------:R-:W-:-:S02]  /*2450*/  ISETP.GE.AND P3, PT, R15, R34, PT ;  /* 0x000000220f00720c */ /* 0x000fc40003f66270 */
[-C--:B------:R-:W-:Y:S01]  /*2460*/  ISETP.GE.AND P4, PT, R16, R34.reuse, PT ;  /* 0x000000221000720c */ /* 0x080fe20003f86270 */
[----:B------:R0:W4:Y:S01]  /*2470*/  @!P6 LDG.E.U16 R84, [R30.64] ;  /* 0x000000041e54e981 */ /* 0x000122000c1e1500 */
[----:B------:R-:W-:Y:S02]  /*2480*/  PRMT R83, RZ, 0x7610, R83 ;  /* 0x00007610ff537816 */ /* 0x000fe40000000053 */
[----:B------:R-:W-:Y:S02]  /*2490*/  PRMT R92, RZ, 0x7610, R92 ;  /* 0x00007610ff5c7816 */ /* 0x000fe4000000005c */
[-C--:B------:R-:W-:Y:S02]  /*24a0*/  ISETP.GE.AND P5, PT, R17, R34.reuse, PT ;  /* 0x000000221100720c */ /* 0x080fe40003fa6270 */
[----:B------:R-:W-:Y:S01]  /*24b0*/  ISETP.GE.AND P6, PT, R18, R34, PT ;  /* 0x000000221200720c */ /* 0x000fe20003fc6270 */
[----:B------:R0:W5:Y:S01]  /*24c0*/  @!P1 LDG.E.U16 R83, [R30.64+0x1c0] ;  /* 0x0001c0041e539981 */ /* 0x000162000c1e1500 */
[----:B------:R-:W-:-:S02]  /*24d0*/  PRMT R89, RZ, 0x7610, R89 ;  /* 0x00007610ff597816 */ /* 0x000fc40000000059 */
[----:B------:R-:W-:Y:S01]  /*24e0*/  PRMT R90, RZ, 0x7610, R90 ;  /* 0x00007610ff5a7816 */ /* 0x000fe2000000005a */
[----:B------:R0:W3:Y:S01]  /*24f0*/  @!P2 LDG.E.U16 R92, [R30.64+0x80] ;  /* 0x000080041e5ca981 */ /* 0x0000e2000c1e1500 */
[-C--:B------:R-:W-:Y:S02]  /*2500*/  ISETP.GE.AND P1, PT, R20, R34.reuse, PT ;  /* 0x000000221400720c */ /* 0x080fe40003f26270 */
[-C--:B------:R-:W-:Y:S01]  /*2510*/  ISETP.GE.AND P2, PT, R21, R34.reuse, PT ;  /* 0x000000221500720c */ /* 0x080fe20003f46270 */
[----:B------:R0:W3:Y:S01]  /*2520*/  @!P3 LDG.E.U16 R89, [R30.64+0xc0] ;  /* 0x0000c0041e59b981 */ /* 0x0000e2000c1e1500 */
[----:B------:R-:W-:Y:S02]  /*2530*/  PRMT R87, RZ, 0x7610, R87 ;  /* 0x00007610ff577816 */ /* 0x000fe40000000057 */
[----:B------:R-:W-:Y:S01]  /*2540*/  PRMT R88, RZ, 0x7610, R88 ;  /* 0x00007610ff587816 */ /* 0x000fe20000000058 */
[----:B------:R0:W3:Y:S01]  /*2550*/  @!P4 LDG.E.U16 R90, [R30.64+0x100] ;  /* 0x000100041e5ac981 */ /* 0x0000e2000c1e1500 */
[----:B------:R-:W-:-:S02]  /*2560*/  ISETP.GE.AND P3, PT, R22, R34, PT ;  /* 0x000000221600720c */ /* 0x000fc40003f66270 */
[-C--:B------:R-:W-:Y:S01]  /*2570*/  ISETP.GE.AND P4, PT, R23, R34.reuse, PT ;  /* 0x000000221700720c */ /* 0x080fe20003f86270 */
[----:B------:R0:W3:Y:S01]  /*2580*/  @!P5 LDG.E.U16 R87, [R30.64+0x140] ;  /* 0x000140041e57d981 */ /* 0x0000e2000c1e1500 */
[----:B------:R-:W-:Y:S02]  /*2590*/  PRMT R35, RZ, 0x7610, R35 ;  /* 0x00007610ff237816 */ /* 0x000fe40000000023 */
[----:B------:R-:W-:Y:S01]  /*25a0*/  PRMT R32, RZ, 0x7610, R32 ;  /* 0x00007610ff207816 */ /* 0x000fe20000000020 */
[----:B------:R0:W3:Y:S01]  /*25b0*/  @!P6 LDG.E.U16 R88, [R30.64+0x180] ;  /* 0x000180041e58e981 */ /* 0x0000e2000c1e1500 */
[----:B------:R-:W-:Y:S02]  /*25c0*/  PRMT R39, RZ, 0x7610, R39 ;  /* 0x00007610ff277816 */ /* 0x000fe40000000027 */
[----:B------:R-:W-:Y:S01]  /*25d0*/  PRMT R38, RZ, 0x7610, R38 ;  /* 0x00007610ff267816 */ /* 0x000fe20000000026 */
        /* <DEDUP_REMOVED lines=18> */
[----:B------:R-:W-:Y:S01]  /*2700*/  IMAD R103, R0, c[0x0][0x19c], R103 ;  /* 0x0000670000677a24 */ /* 0x000fe200078e0267 */
[C---:B------:R-:W-:Y:S01]  /*2710*/  IADD3 R106, R11.reuse, 0x120, RZ ;  /* 0x000001200b6a7810 */ /* 0x040fe20007ffe0ff */
[----:B------:R-:W-:Y:S01]  /*2720*/  IMAD R68, R68, c[0x0][0x1a0], RZ ;  /* 0x0000680044447a24 */ /* 0x000fe200078e02ff */
[----:B------:R-:W-:Y:S02]  /*2730*/  IADD3 R108, R11, 0x140, RZ ;  /* 0x000001400b6c7810 */ /* 0x000fe40007ffe0ff */
[-C--:B------:R-:W-:Y:S01]  /*2740*/  LEA.HI.SX32 R106, R106, R11.reuse, 0x1b ;  /* 0x0000000b6a6a7211 */ /* 0x080fe200078fdaff */
[----:B------:R-:W-:Y:S01]  /*2750*/  IMAD R109, R81, c[0x0][0x1a4], R68 ;  /* 0x00006900516d7a24 */ /* 0x000fe200078e0244 */
[----:B------:R-:W-:-:S04]  /*2760*/  LEA.HI.SX32 R108, R108, R11, 0x1b ;  /* 0x0000000b6c6c7211 */ /* 0x000fc800078fdaff */
[----:B------:R-:W-:Y:S01]  /*2770*/  SHF.L.U32 R108, R108, 0x1, RZ ;  /* 0x000000016c6c7819 */ /* 0x000fe200000006ff */
[-C--:B--2---:R-:W-:Y:S02]  /*2780*/  FMUL.FTZ R69, R29, R52.reuse ;  /* 0x000000341d457220 */ /* 0x084fe40000410000 */
[----:B------:R-:W-:Y:S02]  /*2790*/  FMUL.FTZ R86, R28, 1.4426950216293334961 ;  /* 0x3fb8aa3b1c567820 */ /* 0x000fe40000410000 */
[----:B------:R-:W-:Y:S02]  /*27a0*/  FMUL.RZ R70, R69, 0.15915493667125701904 ;  /* 0x3e22f98345467820 */ /* 0x000fe4000040c000 */
[C---:B------:R-:W-:Y:S02]  /*27b0*/  FMUL.FTZ R69, R29.reuse, R53 ;  /* 0x000000351d457220 */ /* 0x040fe40000410000 */
[----:B------:R-:W-:Y:S02]  /*27c0*/  FMUL.FTZ R28, R86, R52 ;  /* 0x00000034561c7220 */ /* 0x000fe40000410000 */
[----:B0-----:R-:W-:-:S02]  /*27d0*/  FMUL.FTZ R30, R29, R54 ;  /* 0x000000361d1e7220 */ /* 0x001fc40000410000 */
[----:B------:R-:W-:Y:S01]  /*27e0*/  FMUL.FTZ R100, R86, R54 ;  /* 0x0000003656647220 */ /* 0x000fe20000410000 */
[----:B------:R-:W-:Y:S01]  /*27f0*/  MUFU.SIN R82, R70 ;  /* 0x0000004600527308 */ /* 0x000fe20000000400 */
[----:B------:R-:W-:Y:S01]  /*2800*/  FMUL.RZ R95, R69, 0.15915493667125701904 ;  /* 0x3e22f983455f7820 */ /* 0x000fe2000040c000 */
[----:B-1----:R-:W-:Y:S01]  /*2810*/  SHF.L.U32 R69, R80, 0x3, RZ ;  /* 0x0000000350457819 */ /* 0x002fe200000006ff */
[----:B------:R-:W-:-:S05]  /*2820*/  FMUL.RZ R30, R30, 0.15915493667125701904 ;  /* 0x3e22f9831e1e7820 */ /* 0x000fca000040c000 */
[----:B------:R0:W1:Y:S01]  /*2830*/  MUFU.EX2 R71, R28 ;  /* 0x0000001c00477308 */ /* 0x0000620000000800 */
[----:B------:R-:W-:Y:S01]  /*2840*/  FMUL.FTZ R98, R86, R53 ;  /* 0x0000003556627220 */ /* 0x000fe20000410000 */
[----:B------:R-:W-:-:S06]  /*2850*/  IADD3 R31, R69, 0x1, RZ ;  /* 0x00000001451f7810 */ /* 0x000fcc0007ffe0ff */
[----:B------:R-:W2:Y:S08]  /*2860*/  MUFU.COS R94, R70 ;  /* 0x00000046005e7308 */ /* 0x000eb00000000000 */
[----:B------:R-:W-:Y:S08]  /*2870*/  MUFU.SIN R93, R95 ;  /* 0x0000005f005d7308 */ /* 0x000ff00000000400 */
[----:B------:R1:W-:Y:S01]  /*2880*/  MUFU.COS R97, R95 ;  /* 0x0000005f00617308 */ /* 0x0003e20000000000 */
[----:B0-----:R-:W-:-:S07]  /*2890*/  FMUL.FTZ R28, R29, R55 ;  /* 0x000000371d1c7220 */ /* 0x001fce0000410000 */
[----:B------:R-:W-:Y:S01]  /*28a0*/  MUFU.COS R99, R30 ;  /* 0x0000001e00637308 */ /* 0x000fe20000000000 */
[----:B-1----:R-:W-:-:S07]  /*28b0*/  IADD3 R95, R69, 0x2, RZ ;  /* 0x00000002455f7810 */ /* 0x002fce0007ffe0ff */
[----:B------:R-:W0:Y:S01]  /*28c0*/  MUFU.EX2 R100, R100 ;  /* 0x0000006400647308 */ /* 0x000e220000000800 */
[----:B------:R-:W-:Y:S02]  /*28d0*/  ISETP.GE.U32.AND P5, PT, R95, R42, PT ;  /* 0x0000002a5f00720c */ /* 0x000fe40003fa6070 */
[----:B------:R-:W-:-:S05]  /*28e0*/  IADD3 R95, R69, 0x4, RZ ;  /* 0x00000004455f7810 */ /* 0x000fca0007ffe0ff */
[----:B------:R1:W0:Y:S01]  /*28f0*/  MUFU.SIN R91, R30 ;  /* 0x0000001e005b7308 */ /* 0x0002220000000400 */
[-C--:B------:R-:W-:Y:S02]  /*2900*/  ISETP.GE.U32.AND P6, PT, R31, R42.reuse, PT ;  /* 0x0000002a1f00720c */ /* 0x080fe40003fc6070 */
[----:B------:R-:W-:Y:S02]  /*2910*/  IADD3 R31, R69, 0x3, RZ ;  /* 0x00000003451f7810 */ /* 0x000fe40007ffe0ff */
[----:B------:R-:W-:Y:S01]  /*2920*/  ISETP.GE.U32.AND P3, PT, R95, R42, PT ;  /* 0x0000002a5f00720c */ /* 0x000fe20003f66070 */
[----:B------:R-:W-:Y:S02]  /*2930*/  FMUL.FTZ R95, R29, R56 ;  /* 0x000000381d5f7220 */ /* 0x000fe40000410000 */
[----:B------:R-:W0:Y:S01]  /*2940*/  MUFU.EX2 R98, R98 ;  /* 0x0000006200627308 */ /* 0x000e220000000800 */
[----:B------:R-:W-:Y:S01]  /*2950*/  FMUL.RZ R102, R28, 0.15915493667125701904 ;  /* 0x3e22f9831c667820 */ /* 0x000fe2000040c000 */
[----:B------:R-:W-:Y:S01]  /*2960*/  ISETP.GE.U32.AND P4, PT, R31, R42, PT ;  /* 0x0000002a1f00720c */ /* 0x000fe20003f86070 */
[----:B------:R-:W-:Y:S01]  /*2970*/  FMUL.FTZ R82, R71, R82 ;  /* 0x0000005247527220 */ /* 0x000fe20000410000 */
[----:B------:R-:W-:Y:S01]  /*2980*/  ISETP.GE.U32.AND P1, PT, R69, R42, PT ;  /* 0x0000002a4500720c */ /* 0x000fe20003f26070 */
[----:B-1----:R-:W-:-:S03]  /*2990*/  IMAD.WIDE.U32 R30, R0, c[0x0][0x198], RZ ;  /* 0x00006600001e7a25 */ /* 0x002fc600078e00ff */
[----:B------:R-:W-:Y:S01]  /*29a0*/  MUFU.SIN R70, R102 ;  /* 0x0000006600467308 */ /* 0x000fe20000000400 */
[----:B------:R-:W-:Y:S02]  /*29b0*/  FMUL.RZ R104, R95, 0.15915493667125701904 ;  /* 0x3e22f9835f687820 */ /* 0x000fe4000040c000 */
[----:B--2---:R-:W-:Y:S01]  /*29c0*/  FMUL.FTZ R96, R71, R94 ;  /* 0x0000005e47607220 */ /* 0x004fe20000410000 */
[----:B------:R-:W-:Y:S01]  /*29d0*/  FSEL R95, R82, RZ, !P1 ;  /* 0x000000ff525f7208 */ /* 0x000fe20004800000 */
[----:B------:R-:W-:-:S03]  /*29e0*/  FMUL.FTZ R71, R86, R55 ;  /* 0x0000003756477220 */ /* 0x000fc60000410000 */
[----:B------:R0:W-:Y:S01]  /*29f0*/  MUFU.COS R28, R102 ;  /* 0x00000066001c7308 */ /* 0x0001e20000000000 */
[----:B------:R-:W-:Y:S01]  /*2a00*/  IADD3 R101, R69, 0x5, RZ ;  /* 0x0000000545657810 */ /* 0x000fe20007ffe0ff */
[----:B----4-:R1:W-:Y:S01]  /*2a10*/  STS.U16 [R43], R84 ;  /* 0x000000542b007388 */ /* 0x0103e20000000400 */
[----:B------:R-:W-:Y:S01]  /*2a20*/  IADD3 R31, R31, R103, RZ ;  /* 0x000000671f1f7210 */ /* 0x000fe20007ffe0ff */
[----:B------:R-:W-:Y:S02]  /*2a30*/  FMUL.FTZ R94, R61, R52 ;  /* 0x000000343d5e7220 */ /* 0x000fe40000410000 */
[----:B---3--:R2:W-:Y:S01]  /*2a40*/  STS.U16 [R44+0x40], R85 ;  /* 0x000040552c007388 */ /* 0x0085e20000000400 */
[C---:B0-----:R-:W-:Y:S01]  /*2a50*/  FMUL.FTZ R102, R100.reuse, R99 ;  /* 0x0000006364667220 */ /* 0x041fe20000410000 */
[----:B------:R-:W-:Y:S01]  /*2a60*/  MUFU.SIN R82, R104 ;  /* 0x0000006800527308 */ /* 0x000fe20000000400 */
[----:B------:R-:W-:Y:S01]  /*2a70*/  FMUL.FTZ R100, R100, R91 ;  /* 0x0000005b64647220 */ /* 0x000fe20000410000 */
[----:B------:R0:W-:Y:S01]  /*2a80*/  STS.U16 [R45+0x80], R92 ;  /* 0x0000805c2d007388 */ /* 0x0001e20000000400 */
[----:B------:R-:W-:-:S05]  /*2a90*/  ISETP.GE.U32.AND P2, PT, R101, R42, PT ;  /* 0x0000002a6500720c */ /* 0x000fca0003f46070 */
[----:B------:R3:W-:Y:S01]  /*2aa0*/  MUFU.COS R91, R104 ;  /* 0x00000068005b7308 */ /* 0x0007e20000000000 */
[----:B------:R-:W-:Y:S01]  /*2ab0*/  STS.U16 [R46+0xc0], R89 ;  /* 0x0000c0592e007388 */ /* 0x000fe20000000400 */
[----:B------:R-:W-:Y:S01]  /*2ac0*/  IADD3 R101, R69, 0x6, RZ ;  /* 0x0000000645657810 */ /* 0x000fe20007ffe0ff */
[----:B------:R-:W-:Y:S02]  /*2ad0*/  IMAD.WIDE.U32 R30, R81, c[0x0][0x1a0], R30 ;  /* 0x00006800511e7a25 */ /* 0x000fe400078e001e */
[----:B------:R-:W-:Y:S01]  /*2ae0*/  STS.U16 [R47+0x100], R90 ;  /* 0x0001005a2f007388 */ /* 0x000fe20000000400 */
[----:B---3--:R-:W-:Y:S02]  /*2af0*/  IADD3 R104, R11, 0x100, RZ ;  /* 0x000001000b687810 */ /* 0x008fe40007ffe0ff */
[----:B------:R-:W3:Y:S01]  /*2b00*/  MUFU.EX2 R71, R71 ;  /* 0x0000004700477308 */ /* 0x000ee20000000800 */
[----:B------:R-:W-:Y:S01]  /*2b10*/  STS.U16 [R48+0x140], R87 ;  /* 0x0001405730007388 */ /* 0x000fe20000000400 */
[----:B------:R-:W-:Y:S01]  /*2b20*/  FMUL.FTZ R93, R98, R93 ;  /* 0x0000005d625d7220 */ /* 0x000fe20000410000 */
[----:B------:R-:W-:Y:S01]  /*2b30*/  LEA.HI.SX32 R104, R104, R11, 0x1b ;  /* 0x0000000b68687211 */ /* 0x000fe200078fdaff */
[----:B------:R-:W-:Y:S01]  /*2b40*/  FMUL.FTZ R103, R86, R56 ;  /* 0x0000003856677220 */ /* 0x000fe20000410000 */
[----:B------:R4:W-:Y:S01]  /*2b50*/  STS.U16 [R49+0x180], R88 ;  /* 0x0001805831007388 */ /* 0x0009e20000000400 */
[----:B------:R-:W-:Y:S01]  /*2b60*/  FSEL R94, R94, RZ, !P1 ;  /* 0x000000ff5e5e7208 */ /* 0x000fe20004800000 */
[----:B-1----:R-:W-:Y:S01]  /*2b70*/  FMUL.FTZ R84, R86, R57 ;  /* 0x0000003956547220 */ /* 0x002fe20000410000 */
[----:B------:R-:W-:Y:S01]  /*2b80*/  FSEL R96, R96, 1, !P1 ;  /* 0x3f80000060607808 */ /* 0x000fe20004800000 */
[----:B-----5:R1:W-:Y:S01]  /*2b90*/  STS.U16 [R50+0x1c0], R83 ;  /* 0x0001c05332007388 */ /* 0x0203e20000000400 */
[----:B------:R-:W-:Y:S01]  /*2ba0*/  ISETP.GE.U32.AND P1, PT, R101, R42, PT ;  /* 0x0000002a6500720c */ /* 0x000fe20003f26070 */
[----:B--2---:R-:W-:Y:S01]  /*2bb0*/  FMUL.FTZ R85, R86, R59 ;  /* 0x0000003b56557220 */ /* 0x004fe20000410000 */
[----:B0-----:R-:W-:-:S02]  /*2bc0*/  IADD3 R92, R11, 0x160, RZ ;  /* 0x000001600b5c7810 */ /* 0x001fc40007ffe0ff */
[----:B----4-:R-:W-:Y:S01]  /*2bd0*/  IADD3 R88, R11, 0x1a0, RZ ;  /* 0x000001a00b587810 */ /* 0x010fe20007ffe0ff */
[----:B------:R-:W-:Y:S01]  /*2be0*/  FMUL.FTZ R101, R98, R97 ;  /* 0x0000006162657220 */ /* 0x000fe20000410000 */
[----:B------:R-:W-:Y:S01]  /*2bf0*/  SHF.L.U32 R104, R104, 0x1, RZ ;  /* 0x0000000168687819 */ /* 0x000fe200000006ff */
[-C--:B-1----:R-:W-:Y:S01]  /*2c00*/  FMUL.FTZ R83, R86, R58.reuse ;  /* 0x0000003a56537220 */ /* 0x082fe20000410000 */
[----:B------:R-:W-:Y:S01]  /*2c10*/  IADD3 R105, R69, 0x7, RZ ;  /* 0x0000000745697810 */ /* 0x000fe20007ffe0ff */
[----:B------:R-:W-:Y:S01]  /*2c20*/  FMUL.FTZ R69, R29, R57 ;  /* 0x000000391d457220 */ /* 0x000fe20000410000 */
[----:B------:R-:W-:Y:S01]  /*2c30*/  IADD3 R109, R31, R109, RZ ;  /* 0x0000006d1f6d7210 */ /* 0x000fe20007ffe0ff */
[----:B------:R-:W-:Y:S01]  /*2c40*/  FMUL.FTZ R87, R29, R58 ;  /* 0x0000003a1d577220 */ /* 0x000fe20000410000 */
[----:B------:R-:W-:Y:S01]  /*2c50*/  SHF.L.U32 R89, R106, 0x1, RZ ;  /* 0x000000016a597819 */ /* 0x000fe200000006ff */
[----:B------:R0:W1:Y:S01]  /*2c60*/  MUFU.EX2 R31, R103 ;  /* 0x00000067001f7308 */ /* 0x0000620000000800 */
[----:B------:R-:W-:Y:S01]  /*2c70*/  IADD3 R86, R11, 0x180, RZ ;  /* 0x000001800b567810 */ /* 0x000fe20007ffe0ff */
[----:B------:R-:W-:Y:S01]  /*2c80*/  FMUL.FTZ R29, R29, R59 ;  /* 0x0000003b1d1d7220 */ /* 0x000fe20000410000 */
[----:B------:R-:W-:-:S02]  /*2c90*/  FSEL R99, R93, RZ, !P6 ;  /* 0x000000ff5d637208 */ /* 0x000fc40007000000 */
[-C--:B------:R-:W-:Y:S01]  /*2ca0*/  LEA.HI.SX32 R88, R88, R11.reuse, 0x1b ;  /* 0x0000000b58587211 */ /* 0x080fe200078fdaff */
[----:B------:R2:W-:Y:S01]  /*2cb0*/  STS.U16 [R104+0x200], R35 ;  /* 0x0002002368007388 */ /* 0x0005e20000000400 */
[----:B------:R-:W-:Y:S01]  /*2cc0*/  LEA.HI.SX32 R92, R92, R11, 0x1b ;  /* 0x0000000b5c5c7211 */ /* 0x000fe200078fdaff */
[----:B------:R-:W-:Y:S01]  /*2cd0*/  FMUL.FTZ R97, R60, R53 ;  /* 0x000000353c617220 */ /* 0x000fe20000410000 */
[----:B------:R-:W-:Y:S01]  /*2ce0*/  LEA.HI.SX32 R86, R86, R11, 0x1b ;  /* 0x0000000b56567211 */ /* 0x000fe200078fdaff */
[----:B------:R4:W-:Y:S01]  /*2cf0*/  STS.U16 [R89+0x240], R32 ;  /* 0x0002402059007388 */ /* 0x0009e20000000400 */
[----:B------:R-:W-:Y:S02]  /*2d00*/  FSEL R101, R101, 1, !P6 ;  /* 0x3f80000065657808 */ /* 0x000fe40007000000 */
[----:B------:R-:W-:Y:S01]  /*2d10*/  SHF.L.U32 R106, R88, 0x1, RZ ;  /* 0x00000001586a7819 */ /* 0x000fe200000006ff */
[----:B------:R-:W-:Y:S01]  /*2d20*/  FMUL.FTZ R88, R94, R99 ;  /* 0x000000635e587220 */ /* 0x000fe20000410000 */
[----:B0-----:R-:W-:-:S02]  /*2d30*/  SHF.L.U32 R103, R92, 0x1, RZ ;  /* 0x000000015c677819 */ /* 0x001fc400000006ff */
[----:B--2---:R-:W-:Y:S01]  /*2d40*/  SHF.L.U32 R35, R86, 0x1, RZ ;  /* 0x0000000156237819 */ /* 0x004fe200000006ff */
[----:B----4-:R-:W-:Y:S02]  /*2d50*/  FMUL.RZ R89, R29, 0.15915493667125701904 ;  /* 0x3e22f9831d597820 */ /* 0x010fe4000040c000 */
[----:B------:R-:W-:Y:S01]  /*2d60*/  FMUL.FTZ R29, RZ, R99 ;  /* 0x00000063ff1d7220 */ /* 0x000fe20000410000 */
[----:B------:R-:W-:Y:S01]  /*2d70*/  FSEL R97, R97, RZ, !P6 ;  /* 0x000000ff61617208 */ /* 0x000fe20007000000 */
[----:B---3--:R-:W-:Y:S01]  /*2d80*/  FMUL.FTZ R104, R71, R28 ;  /* 0x0000001c47687220 */ /* 0x008fe20000410000 */
[----:B------:R-:W-:Y:S01]  /*2d90*/  STS.U16 [R108+0x280], R39 ;  /* 0x000280276c007388 */ /* 0x000fe20000000400 */
[-C--:B------:R-:W-:Y:S02]  /*2da0*/  FFMA.FTZ R88, RZ, R101.reuse, R88 ;  /* 0x00000065ff587223 */ /* 0x080fe40000010058 */
[----:B------:R-:W-:Y:S01]  /*2db0*/  FFMA.FTZ R28, R94, R101, -R29 ;  /* 0x000000655e1c7223 */ /* 0x000fe2000001081d */
[----:B------:R-:W-:Y:S01]  /*2dc0*/  STS.U16 [R103+0x2c0], R38 ;  /* 0x0002c02667007388 */ /* 0x000fe20000000400 */
[----:B------:R-:W-:-:S03]  /*2dd0*/  FSEL R100, R100, RZ, !P5 ;  /* 0x000000ff64647208 */ /* 0x000fc60006800000 */
[----:B------:R0:W-:Y:S01]  /*2de0*/  STS.U16 [R35+0x300], R34 ;  /* 0x0003002223007388 */ /* 0x0001e20000000400 */
[----:B------:R-:W-:-:S03]  /*2df0*/  FMUL.FTZ R98, R63, R54 ;  /* 0x000000363f627220 */ /* 0x000fc60000410000 */
[----:B------:R2:W-:Y:S01]  /*2e00*/  STS.U16 [R106+0x340], R33 ;  /* 0x000340216a007388 */ /* 0x0005e20000000400 */
[----:B------:R-:W-:Y:S01]  /*2e10*/  FSEL R102, R102, 1, !P5 ;  /* 0x3f80000066667808 */ /* 0x000fe20006800000 */
[C---:B-1----:R-:W-:Y:S02]  /*2e20*/  FMUL.FTZ R29, R31.reuse, R91 ;  /* 0x0000005b1f1d7220 */ /* 0x042fe40000410000 */
[----:B0-----:R-:W-:Y:S02]  /*2e30*/  FADD.FTZ R35, RZ, R88 ;  /* 0x00000058ff237221 */ /* 0x001fe40000010000 */
[----:B------:R-:W-:Y:S02]  /*2e40*/  FMUL.FTZ R82, R31, R82 ;  /* 0x000000521f527220 */ /* 0x000fe40000410000 */
[----:B--2---:R-:W-:Y:S02]  /*2e50*/  FADD.FTZ R33, R97, R28 ;  /* 0x0000001c61217221 */ /* 0x004fe40000010000 */
[C---:B------:R-:W-:Y:S01]  /*2e60*/  FMUL.FTZ R31, R100.reuse, R35 ;  /* 0x00000023641f7220 */ /* 0x040fe20000410000 */
[----:B------:R-:W-:Y:S01]  /*2e70*/  IADD3 R90, R11, 0x1c0, RZ ;  /* 0x000001c00b5a7810 */ /* 0x000fe20007ffe0ff */
[-C--:B------:R-:W-:Y:S01]  /*2e80*/  FMUL.FTZ R34, R100, R33.reuse ;  /* 0x0000002164227220 */ /* 0x080fe20000410000 */
[----:B------:R-:W-:Y:S01]  /*2e90*/  FSEL R98, R98, RZ, !P5 ;  /* 0x000000ff62627208 */ /* 0x000fe20006800000 */
[----:B------:R-:W-:Y:S01]  /*2ea0*/  FMUL.RZ R107, R69, 0.15915493667125701904 ;  /* 0x3e22f983456b7820 */ /* 0x000fe2000040c000 */
[----:B------:R-:W-:Y:S01]  /*2eb0*/  MUFU.EX2 R85, R85 ;  /* 0x0000005500557308 */ /* 0x000fe20000000800 */
[----:B------:R-:W-:Y:S01]  /*2ec0*/  FMUL.FTZ R70, R71, R70 ;  /* 0x0000004647467220 */ /* 0x000fe20000410000 */
[----:B------:R-:W-:Y:S01]  /*2ed0*/  IADD3 R92, R11, 0x1e0, RZ ;  /* 0x000001e00b5c7810 */ /* 0x000fe20007ffe0ff */
[----:B------:R-:W-:Y:S01]  /*2ee0*/  FFMA.FTZ R31, R102, R33, -R31 ;  /* 0x00000021661f7223 */ /* 0x000fe2000001081f */
[----:B------:R-:W-:Y:S01]  /*2ef0*/  LEA R68, P6, R30, c[0x0][0x228], 0x3 ;  /* 0x00008a001e447a11 */ /* 0x000fe200078c18ff */
[----:B------:R-:W-:-:S03]  /*2f00*/  FFMA.FTZ R34, R102, R35, R34 ;  /* 0x0000002366227223 */ /* 0x000fc60000010022 */
[----:B------:R-:W-:Y:S01]  /*2f10*/  MUFU.COS R38, R89 ;  /* 0x0000005900267308 */ /* 0x000fe20000000000 */
[-C--:B------:R-:W-:Y:S01]  /*2f20*/  LEA.HI.SX32 R90, R90, R11.reuse, 0x1b ;  /* 0x0000000b5a5a7211 */ /* 0x080fe200078fdaff */
[----:B------:R-:W-:Y:S01]  /*2f30*/  FADD.FTZ R31, R98, R31 ;  /* 0x0000001f621f7221 */ /* 0x000fe20000010000 */
[----:B------:R-:W-:Y:S02]  /*2f40*/  LEA.HI.SX32 R92, R92, R11, 0x1b ;  /* 0x0000000b5c5c7211 */ /* 0x000fe400078fdaff */
[----:B------:R-:W-:-:S03]  /*2f50*/  FSEL R103, R70, RZ, !P4 ;  /* 0x000000ff46677208 */ /* 0x000fc60006000000 */
[----:B------:R-:W-:Y:S01]  /*2f60*/  MUFU.COS R93, R107 ;  /* 0x0000006b005d7308 */ /* 0x000fe20000000000 */
[----:B------:R-:W-:Y:S01]  /*2f70*/  LEA.HI.X R69, R30, c[0x0][0x22c], R109, 0x3, P6 ;  /* 0x00008b001e457a11 */ /* 0x000fe200030f1c6d */
[----:B------:R-:W-:Y:S01]  /*2f80*/  FADD.FTZ R34, RZ, R34 ;  /* 0x00000022ff227221 */ /* 0x000fe20000010000 */
[----:B------:R-:W-:-:S05]  /*2f90*/  SHF.L.U32 R90, R90, 0x1, RZ ;  /* 0x000000015a5a7819 */ /* 0x000fca00000006ff */
[----:B------:R-:W0:Y:S01]  /*2fa0*/  MUFU.EX2 R84, R84 ;  /* 0x0000005400547308 */ /* 0x000e220000000800 */
[----:B------:R-:W-:Y:S01]  /*2fb0*/  ISETP.GE.U32.AND P5, PT, R105, R42, PT ;  /* 0x0000002a6900720c */ /* 0x000fe20003fa6070 */
[----:B------:R-:W-:Y:S01]  /*2fc0*/  FMUL.FTZ R35, R103, R31 ;  /* 0x0000001f67237220 */ /* 0x000fe20000410000 */
[----:B------:R-:W-:Y:S01]  /*2fd0*/  SHF.L.U32 R39, R92, 0x1, RZ ;  /* 0x000000015c277819 */ /* 0x000fe200000006ff */
[----:B------:R-:W-:Y:S01]  /*2fe0*/  FMUL.FTZ R105, R62, R55 ;  /* 0x000000373e697220 */ /* 0x000fe20000410000 */
[----:B------:R-:W-:-:S03]  /*2ff0*/  FSEL R104, R104, 1, !P4 ;  /* 0x3f80000068687808 */ /* 0x000fc60006000000 */
[----:B------:R-:W1:Y:S01]  /*3000*/  MUFU.SIN R30, R107 ;  /* 0x0000006b001e7308 */ /* 0x000e620000000400 */
[-C--:B------:R-:W-:Y:S01]  /*3010*/  FMUL.FTZ R33, R103, R34.reuse ;  /* 0x0000002267217220 */ /* 0x080fe20000410000 */
[----:B------:R-:W-:Y:S01]  /*3020*/  STS.U16 [R90+0x380], R37 ;  /* 0x000380255a007388 */ /* 0x000fe20000000400 */
[----:B------:R-:W-:Y:S01]  /*3030*/  FMUL.RZ R87, R87, 0.15915493667125701904 ;  /* 0x3e22f98357577820 */ /* 0x000fe2000040c000 */
[----:B------:R-:W-:Y:S01]  /*3040*/  FSEL R105, R105, RZ, !P4 ;  /* 0x000000ff69697208 */ /* 0x000fe20006000000 */
[----:B------:R-:W-:Y:S01]  /*3050*/  FFMA.FTZ R35, R104, R34, R35 ;  /* 0x0000002268237223 */ /* 0x000fe20000010023 */
[----:B------:R2:W-:Y:S01]  /*3060*/  STS.U16 [R39+0x3c0], R36 ;  /* 0x0003c02427007388 */ /* 0x0005e20000000400 */
[----:B------:R-:W-:Y:S01]  /*3070*/  FSEL R91, R82, RZ, !P3 ;  /* 0x000000ff525b7208 */ /* 0x000fe20005800000 */
[----:B------:R-:W-:Y:S01]  /*3080*/  MUFU.EX2 R83, R83 ;  /* 0x0000005300537308 */ /* 0x000fe20000000800 */
[----:B------:R-:W-:Y:S01]  /*3090*/  FMUL.FTZ R34, R96, R99 ;  /* 0x0000006360227220 */ /* 0x000fe20000410000 */
[----:B------:R-:W-:-:S06]  /*30a0*/  NOP ;  /* 0x0000000000007918 */ /* 0x000fcc0000000000 */
[----:B--2---:R-:W-:Y:S01]  /*30b0*/  FFMA.FTZ R36, R104, R31, -R33 ;  /* 0x0000001f68247223 */ /* 0x004fe20000010821 */
[----:B------:R-:W-:Y:S01]  /*30c0*/  MUFU.SIN R32, R87 ;  /* 0x0000005700207308 */ /* 0x000fe20000000400 */
[----:B------:R-:W-:Y:S01]  /*30d0*/  FMUL.FTZ R31, R95, R99 ;  /* 0x000000635f1f7220 */ /* 0x000fe20000410000 */
[----:B------:R-:W2:Y:S01]  /*30e0*/  LDG.E.64 R68, [R68.64] ;  /* 0x0000000444447981 */ /* 0x000ea2000c1e1b00 */
[----:B0-----:R-:W-:-:S05]  /*30f0*/  FMUL.FTZ R28, R84, R93 ;  /* 0x0000005d541c7220 */ /* 0x001fca0000410000 */
[----:B------:R-:W0:Y:S01]  /*3100*/  MUFU.COS R86, R87 ;  /* 0x0000005700567308 */ /* 0x000e220000000000 */
[----:B------:R-:W-:Y:S01]  /*3110*/  FMUL.FTZ R92, R65, R56 ;  /* 0x00000038415c7220 */ /* 0x000fe20000410000 */
[----:B------:R-:W-:Y:S01]  /*3120*/  FSEL R93, R29, 1, !P3 ;  /* 0x3f8000001d5d7808 */ /* 0x000fe20005800000 */
[----:B------:R-:W-:-:S05]  /*3130*/  FFMA.FTZ R31, R96, R101, -R31 ;  /* 0x00000065601f7223 */ /* 0x000fca000001081f */
[----:B------:R3:W4:Y:S01]  /*3140*/  MUFU.SIN R88, R89 ;  /* 0x0000005900587308 */ /* 0x0007220000000400 */
[----:B------:R-:W-:Y:S02]  /*3150*/  FADD.FTZ R36, R105, R36 ;  /* 0x0000002469247221 */ /* 0x000fe40000010000 */
[----:B------:R-:W-:Y:S02]  /*3160*/  FFMA.FTZ R33, R95, R101, R34 ;  /* 0x000000655f217223 */ /* 0x000fe40000010022 */
[----:B---3--:R-:W-:Y:S02]  /*3170*/  FMUL.FTZ R89, R85, R38 ;  /* 0x0000002655597220 */ /* 0x008fe40000410000 */
[----:B------:R-:W-:Y:S01]  /*3180*/  FADD.FTZ R38, RZ, R35 ;  /* 0x00000023ff267221 */ /* 0x000fe20000010000 */
[----:B------:R-:W-:Y:S01]  /*3190*/  FSEL R92, R92, RZ, !P3 ;  /* 0x000000ff5c5c7208 */ /* 0x000fe20005800000 */
[----:B-1----:R-:W-:Y:S02]  /*31a0*/  FMUL.FTZ R30, R84, R30 ;  /* 0x0000001e541e7220 */ /* 0x002fe40000410000 */
[----:B------:R-:W-:-:S02]  /*31b0*/  FMUL.FTZ R35, R91, R38 ;  /* 0x000000265b237220 */ /* 0x000fc40000410000 */
[----:B------:R-:W-:Y:S02]  /*31c0*/  FMUL.FTZ R34, R100, R31 ;  /* 0x0000001f64227220 */ /* 0x000fe40000410000 */
[-C--:B------:R-:W-:Y:S02]  /*31d0*/  FMUL.FTZ R37, R91, R36.reuse ;  /* 0x000000245b257220 */ /* 0x080fe40000410000 */
[C---:B------:R-:W-:Y:S01]  /*31e0*/  FFMA.FTZ R35, R93.reuse, R36, -R35 ;  /* 0x000000245d237223 */ /* 0x040fe20000010823 */
[----:B------:R-:W-:Y:S01]  /*31f0*/  FSEL R82, R30, RZ, !P2 ;  /* 0x000000ff1e527208 */ /* 0x000fe20005000000 */
[-C--:B------:R-:W-:Y:S02]  /*3200*/  FMUL.FTZ R29, R100, R33.reuse ;  /* 0x00000021641d7220 */ /* 0x080fe40000410000 */
[----:B------:R-:W-:Y:S02]  /*3210*/  FFMA.FTZ R34, R102, R33, R34 ;  /* 0x0000002166227223 */ /* 0x000fe40000010022 */
[----:B------:R-:W-:-:S02]  /*3220*/  FFMA.FTZ R37, R93, R38, R37 ;  /* 0x000000265d257223 */ /* 0x000fc40000010025 */
[----:B------:R-:W-:Y:S02]  /*3230*/  FADD.FTZ R35, R92, R35 ;  /* 0x000000235c237221 */ /* 0x000fe40000010000 */
[C---:B0-----:R-:W-:Y:S02]  /*3240*/  FMUL.FTZ R86, R83.reuse, R86 ;  /* 0x0000005653567220 */ /* 0x041fe40000410000 */
[----:B------:R-:W-:Y:S01]  /*3250*/  FMUL.FTZ R32, R83, R32 ;  /* 0x0000002053207220 */ /* 0x000fe20000410000 */
[----:B------:R-:W-:Y:S01]  /*3260*/  FSEL R83, R28, 1, !P2 ;  /* 0x3f8000001c537808 */ /* 0x000fe20005000000 */
[----:B------:R-:W-:Y:S02]  /*3270*/  FFMA.FTZ R29, R102, R31, -R29 ;  /* 0x0000001f661d7223 */ /* 0x000fe4000001081d */
[----:B------:R-:W-:Y:S02]  /*3280*/  FMUL.FTZ R30, R103, R34 ;  /* 0x00000022671e7220 */ /* 0x000fe40000410000 */
[----:B------:R-:W-:-:S02]  /*3290*/  FADD.FTZ R37, RZ, R37 ;  /* 0x00000025ff257221 */ /* 0x000fc40000010000 */
[----:B------:R-:W-:Y:S02]  /*32a0*/  FMUL.FTZ R36, R82, R35 ;  /* 0x0000002352247220 */ /* 0x000fe40000410000 */
[----:B------:R-:W-:Y:S02]  /*32b0*/  FMUL.FTZ R84, R64, R57 ;  /* 0x0000003940547220 */ /* 0x000fe40000410000 */
[----:B------:R-:W-:Y:S02]  /*32c0*/  FFMA.FTZ R30, R104, R29, -R30 ;  /* 0x0000001d681e7223 */ /* 0x000fe4000001081e */
[----:B------:R-:W-:Y:S02]  /*32d0*/  FMUL.FTZ R28, R82, R37 ;  /* 0x00000025521c7220 */ /* 0x000fe40000410000 */
[----:B------:R-:W-:Y:S01]  /*32e0*/  FMUL.FTZ R29, R103, R29 ;  /* 0x0000001d671d7220 */ /* 0x000fe20000410000 */
[----:B------:R-:W-:Y:S01]  /*32f0*/  FSEL R84, R84, RZ, !P2 ;  /* 0x000000ff54547208 */ /* 0x000fe20005000000 */
[----:B------:R-:W-:-:S02]  /*3300*/  FFMA.FTZ R36, R83, R37, R36 ;  /* 0x0000002553247223 */ /* 0x000fc40000010024 */
[----:B----4-:R-:W-:Y:S01]  /*3310*/  FMUL.FTZ R88, R85, R88 ;  /* 0x0000005855587220 */ /* 0x010fe20000410000 */
[----:B------:R-:W-:Y:S01]  /*3320*/  FSEL R85, R32, RZ, !P1 ;  /* 0x000000ff20557208 */ /* 0x000fe20004800000 */
[----:B------:R-:W-:Y:S02]  /*3330*/  FFMA.FTZ R35, R83, R35, -R28 ;  /* 0x0000002353237223 */ /* 0x000fe4000001081c */
[----:B------:R-:W-:Y:S02]  /*3340*/  FFMA.FTZ R34, R104, R34, R29 ;  /* 0x0000002268227223 */ /* 0x000fe4000001001d */
[----:B------:R-:W-:Y:S01]  /*3350*/  FADD.FTZ R36, RZ, R36 ;  /* 0x00000024ff247221 */ /* 0x000fe20000010000 */
[----:B------:R-:W-:Y:S01]  /*3360*/  FSEL R86, R86, 1, !P1 ;  /* 0x3f80000056567808 */ /* 0x000fe20004800000 */
[----:B------:R-:W-:Y:S02]  /*3370*/  FMUL.FTZ R87, R67, R58 ;  /* 0x0000003a43577220 */ /* 0x000fe40000410000 */
[----:B------:R-:W-:-:S02]  /*3380*/  FADD.FTZ R35, R84, R35 ;  /* 0x0000002354237221 */ /* 0x000fc40000010000 */
[----:B------:R-:W-:Y:S02]  /*3390*/  FMUL.FTZ R28, R91, R34 ;  /* 0x000000225b1c7220 */ /* 0x000fe40000410000 */
[----:B------:R-:W-:Y:S02]  /*33a0*/  FMUL.FTZ R31, R85, R36 ;  /* 0x00000024551f7220 */ /* 0x000fe40000410000 */
[-C--:B------:R-:W-:Y:S01]  /*33b0*/  FMUL.FTZ R29, R91, R30.reuse ;  /* 0x0000001e5b1d7220 */ /* 0x080fe20000410000 */
[----:B------:R-:W-:Y:S01]  /*33c0*/  FSEL R87, R87, RZ, !P1 ;  /* 0x000000ff57577208 */ /* 0x000fe20004800000 */
[-C--:B------:R-:W-:Y:S02]  /*33d0*/  FMUL.FTZ R33, R85, R35.reuse ;  /* 0x0000002355217220 */ /* 0x080fe40000410000 */
[----:B------:R-:W-:Y:S02]  /*33e0*/  FFMA.FTZ R28, R93, R30, -R28 ;  /* 0x0000001e5d1c7223 */ /* 0x000fe4000001081c */
[----:B------:R-:W-:-:S02]  /*33f0*/  FFMA.FTZ R30, R86, R35, -R31 ;  /* 0x00000023561e7223 */ /* 0x000fc4000001081f */
[----:B------:R-:W-:Y:S01]  /*3400*/  FFMA.FTZ R29, R93, R34, R29 ;  /* 0x000000225d1d7223 */ /* 0x000fe2000001001d */
[----:B------:R-:W-:Y:S01]  /*3410*/  FSEL R88, R88, RZ, !P5 ;  /* 0x000000ff58587208 */ /* 0x000fe20006800000 */
[----:B------:R-:W-:Y:S02]  /*3420*/  FFMA.FTZ R33, R86, R36, R33 ;  /* 0x0000002456217223 */ /* 0x000fe40000010021 */
[----:B------:R-:W-:Y:S02]  /*3430*/  FADD.FTZ R31, R87, R30 ;  /* 0x0000001e571f7221 */ /* 0x000fe40000010000 */
[----:B------:R-:W-:Y:S01]  /*3440*/  FMUL.FTZ R30, R82, R29 ;  /* 0x0000001d521e7220 */ /* 0x000fe20000410000 */
[----:B------:R-:W-:Y:S01]  /*3450*/  FSEL R89, R89, 1, !P5 ;  /* 0x3f80000059597808 */ /* 0x000fe20006800000 */
[----:B------:R-:W-:Y:S02]  /*3460*/  FADD.FTZ R33, RZ, R33 ;  /* 0x00000021ff217221 */ /* 0x000fe40000010000 */
[----:B------:R-:W-:-:S02]  /*3470*/  FMUL.FTZ R90, R66, R59 ;  /* 0x0000003b425a7220 */ /* 0x000fc40000410000 */
[----:B------:R-:W-:Y:S02]  /*3480*/  FMUL.FTZ R34, R88, R31 ;  /* 0x0000001f58227220 */ /* 0x000fe40000410000 */
[-C--:B------:R-:W-:Y:S02]  /*3490*/  FMUL.FTZ R32, R82, R28.reuse ;  /* 0x0000001c52207220 */ /* 0x080fe40000410000 */
[----:B------:R-:W-:Y:S02]  /*34a0*/  FFMA.FTZ R30, R83, R28, -R30 ;  /* 0x0000001c531e7223 */ /* 0x000fe4000001081e */
[-C--:B------:R-:W-:Y:S01]  /*34b0*/  FMUL.FTZ R28, R88, R33.reuse ;  /* 0x00000021581c7220 */ /* 0x080fe20000410000 */
[----:B------:R-:W-:Y:S01]  /*34c0*/  FSEL R90, R90, RZ, !P5 ;  /* 0x000000ff5a5a7208 */ /* 0x000fe20006800000 */
[----:B------:R-:W-:Y:S02]  /*34d0*/  FFMA.FTZ R34, R89, R33, R34 ;  /* 0x0000002159227223 */ /* 0x000fe40000010022 */
[----:B------:R-:W-:-:S02]  /*34e0*/  FFMA.FTZ R32, R83, R29, R32 ;  /* 0x0000001d53207223 */ /* 0x000fc40000010020 */
[----:B------:R-:W-:Y:S02]  /*34f0*/  FFMA.FTZ R33, R89, R31, -R28 ;  /* 0x0000001f59217223 */ /* 0x000fe4000001081c */
[C---:B------:R-:W-:Y:S02]  /*3500*/  FMUL.FTZ R31, R85.reuse, R30 ;  /* 0x0000001e551f7220 */ /* 0x040fe40000410000 */
[----:B------:R-:W-:Y:S02]  /*3510*/  FADD.FTZ R35, RZ, R34 ;  /* 0x00000022ff237221 */ /* 0x000fe40000010000 */
[-C--:B------:R-:W-:Y:S02]  /*3520*/  FMUL.FTZ R29, R85, R32.reuse ;  /* 0x00000020551d7220 */ /* 0x080fe40000410000 */
[----:B------:R-:W-:Y:S02]  /*3530*/  FADD.FTZ R34, R90, R33 ;  /* 0x000000215a227221 */ /* 0x000fe40000010000 */
[C---:B------:R-:W-:Y:S01]  /*3540*/  FFMA.FTZ R31, R86.reuse, R32, R31 ;  /* 0x00000020561f7223 */ /* 0x040fe2000001001f */
[----:B------:R-:W0:Y:S01]  /*3550*/  SHFL.UP PT, R37, R35, 0x1, RZ ;  /* 0x0420000023257989 */ /* 0x000e2200000e00ff */
[----:B------:R-:W-:-:S02]  /*3560*/  FFMA.FTZ R29, R86, R30, -R29 ;  /* 0x0000001e561d7223 */ /* 0x000fc4000001081d */
        /* <DEDUP_REMOVED lines=76> */
[----:B-1----:R-:W-:-:S03]  /*3a30*/  FFMA.FTZ R107, R32, R33, -R38 ;  /* 0x00000021206b7223 */ /* 0x002fc60000010826 */
[----:B------:R-:W0:Y:S01]  /*3a40*/  @!P0 LDS.128 R28, [R81.X16+0x460] ;  /* 0x00046000511c8984 */ /* 0x000e22000000cc00 */
[C---:B------:R-:W-:Y:S01]  /*3a50*/  FMUL.FTZ R106, R36.reuse, R33 ;  /* 0x00000021246a7220 */ /* 0x040fe20000410000 */
[----:B------:R-:W-:Y:S01]  /*3a60*/  SHF.L.U32 R33, R11, 0x4, RZ ;  /* 0x000000040b217819 */ /* 0x000fe200000006ff */
[----:B---3--:R-:W-:Y:S02]  /*3a70*/  FMUL.FTZ R70, R36, R37 ;  /* 0x0000002524467220 */ /* 0x008fe40000410000 */
[----:B------:R-:W-:Y:S01]  /*3a80*/  FFMA.FTZ R106, R32, R71, R106 ;  /* 0x00000047206a7223 */ /* 0x000fe2000001006a */
[----:B------:R-:W-:Y:S01]  /*3a90*/  LEA.HI.SX32 R33, R33, R33, 0x1b ;  /* 0x0000002121217211 */ /* 0x000fe200078fdaff */
[-C--:B----4-:R-:W-:Y:S02]  /*3aa0*/  FMUL.FTZ R38, R36, R39.reuse ;  /* 0x0000002724267220 */ /* 0x090fe40000410000 */
[C---:B------:R-:W-:Y:S01]  /*3ab0*/  FFMA.FTZ R39, R32.reuse, R39, R70 ;  /* 0x0000002720277223 */ /* 0x040fe20000010046 */
        /* <DEDUP_REMOVED lines=31> */
[----:B------:R1:W3:Y:S04]  /*3cb0*/  SHFL.UP PT, R123, R32, 0x1, RZ ;  /* 0x04200000207b7989 */ /* 0x0002e800000e00ff */
[----:B------:R-:W4:Y:S04]  /*3cc0*/  SHFL.UP PT, R124, R35, 0x1, RZ ;  /* 0x04200000237c7989 */ /* 0x000f2800000e00ff */
[----:B------:R5:W5:Y:S01]  /*3cd0*/  SHFL.UP PT, R125, R34, 0x1, RZ ;  /* 0x04200000227d7989 */ /* 0x000b6200000e00ff */
[----:B0-----:R-:W-:-:S02]  /*3ce0*/  @!P2 MOV R122, R29 ;  /* 0x0000001d007aa202 */ /* 0x001fc40000000f00 */
[----:B------:R-:W-:Y:S02]  /*3cf0*/  PRMT R132, RZ, 0x5410, R121 ;  /* 0x00005410ff847816 */ /* 0x000fe40000000079 */
[----:B------:R-:W-:Y:S02]  /*3d00*/  PRMT R107, RZ, 0x5410, R107 ;  /* 0x00005410ff6b7816 */ /* 0x000fe4000000006b */
[----:B-1----:R-:W-:Y:S01]  /*3d10*/  PRMT R32, RZ, 0x5410, R120 ;  /* 0x00005410ff207816 */ /* 0x002fe20000000078 */
[----:B--2---:R-:W-:Y:S01]  /*3d20*/  FMUL.FTZ R121, R132, R69 ;  /* 0x0000004584797220 */ /* 0x004fe20000410000 */
[----:B---3--:R-:W-:Y:S02]  /*3d30*/  @!P2 MOV R123, R28 ;  /* 0x0000001c007ba202 */ /* 0x008fe40000000f00 */
[----:B----4-:R-:W-:Y:S01]  /*3d40*/  @!P2 MOV R124, R31 ;  /* 0x0000001f007ca202 */ /* 0x010fe20000000f00 */
[-C--:B-----5:R-:W-:Y:S02]  /*3d50*/  @P3 FMUL.FTZ R34, R71, R122.reuse ;  /* 0x0000007a47223220 */ /* 0x0a0fe40000410000 */
[C---:B------:R-:W-:Y:S01]  /*3d60*/  @P3 FMUL.FTZ R122, R70.reuse, R122 ;  /* 0x0000007a467a3220 */ /* 0x040fe20000410000 */
[----:B------:R-:W-:Y:S01]  /*3d70*/  @!P2 MOV R125, R30 ;  /* 0x0000001e007da202 */ /* 0x000fe20000000f00 */
[----:B------:R-:W-:-:S02]  /*3d80*/  @P3 FFMA.FTZ R34, R70, R123, -R34 ;  /* 0x0000007b46223223 */ /* 0x000fc40000010822 */
[----:B------:R-:W-:Y:S01]  /*3d90*/  @P3 FFMA.FTZ R71, R71, R123, R122 ;  /* 0x0000007b47473223 */ /* 0x000fe2000001007a */
[----:B------:R-:W-:Y:S01]  /*3da0*/  PRMT R106, RZ, 0x5410, R106 ;  /* 0x00005410ff6a7816 */ /* 0x000fe2000000006a */
[-C--:B------:R-:W-:Y:S01]  /*3db0*/  FMUL.FTZ R132, R132, R68.reuse ;  /* 0x0000004484847220 */ /* 0x080fe20000410000 */
[----:B------:R-:W-:Y:S01]  /*3dc0*/  PRMT R109, RZ, 0x5410, R109 ;  /* 0x00005410ff6d7816 */ /* 0x000fe2000000006d */
[C---:B------:R-:W-:Y:S02]  /*3dd0*/  FMUL.FTZ R35, R107.reuse, R69 ;  /* 0x000000456b237220 */ /* 0x040fe40000410000 */
[----:B------:R-:W-:Y:S02]  /*3de0*/  @P3 FADD.FTZ R124, R124, R71 ;  /* 0x000000477c7c3221 */ /* 0x000fe40000010000 */
[-C--:B------:R-:W-:Y:S02]  /*3df0*/  FMUL.FTZ R33, R107, R68.reuse ;  /* 0x000000446b217220 */ /* 0x080fe40000410000 */
[----:B------:R-:W-:-:S02]  /*3e00*/  FFMA.FTZ R120, R32, R68, -R121 ;  /* 0x0000004420787223 */ /* 0x000fc40000010879 */
[----:B------:R-:W-:Y:S01]  /*3e10*/  @P3 FADD.FTZ R125, R125, R34 ;  /* 0x000000227d7d3221 */ /* 0x000fe20000010000 */
[----:B------:R-:W-:Y:S01]  /*3e20*/  PRMT R108, RZ, 0x5410, R108 ;  /* 0x00005410ff6c7816 */ /* 0x000fe2000000006c */
[-C--:B------:R-:W-:Y:S01]  /*3e30*/  FFMA.FTZ R121, R32, R69.reuse, R132 ;  /* 0x0000004520797223 */ /* 0x080fe20000010084 */
[----:B------:R-:W-:Y:S01]  /*3e40*/  PRMT R111, RZ, 0x5410, R111 ;  /* 0x00005410ff6f7816 */ /* 0x000fe2000000006f */
[C---:B------:R-:W-:Y:S02]  /*3e50*/  FFMA.FTZ R32, R106.reuse, R68, -R35 ;  /* 0x000000446a207223 */ /* 0x040fe40000010823 */
[----:B------:R-:W-:Y:S02]  /*3e60*/  FMUL.FTZ R34, R95, R124 ;  /* 0x0000007c5f227220 */ /* 0x000fe40000410000 */
[-C--:B------:R-:W-:Y:S02]  /*3e70*/  FFMA.FTZ R33, R106, R69.reuse, R33 ;  /* 0x000000456a217223 */ /* 0x080fe40000010021 */
[----:B------:R-:W-:-:S02]  /*3e80*/  FMUL.FTZ R35, R109, R69 ;  /* 0x000000456d237220 */ /* 0x000fc40000410000 */
[-C--:B------:R-:W-:Y:S02]  /*3e90*/  FMUL.FTZ R106, R109, R68.reuse ;  /* 0x000000446d6a7220 */ /* 0x080fe40000410000 */
[-C--:B------:R-:W-:Y:S01]  /*3ea0*/  FMUL.FTZ R95, R95, R125.reuse ;  /* 0x0000007d5f5f7220 */ /* 0x080fe20000410000 */
[----:B------:R-:W-:Y:S01]  /*3eb0*/  PRMT R110, RZ, 0x5410, R110 ;  /* 0x00005410ff6e7816 */ /* 0x000fe2000000006e */
[----:B------:R-:W-:Y:S01]  /*3ec0*/  FFMA.FTZ R125, R96, R125, -R34 ;  /* 0x0000007d607d7223 */ /* 0x000fe20000010822 */
[----:B------:R-:W-:Y:S01]  /*3ed0*/  PRMT R113, RZ, 0x5410, R113 ;  /* 0x00005410ff717816 */ /* 0x000fe20000000071 */
[C---:B------:R-:W-:Y:S02]  /*3ee0*/  FFMA.FTZ R70, R108.reuse, R68, -R35 ;  /* 0x000000446c467223 */ /* 0x040fe40000010823 */
[-C--:B------:R-:W-:Y:S02]  /*3ef0*/  FFMA.FTZ R35, R108, R69.reuse, R106 ;  /* 0x000000456c237223 */ /* 0x080fe4000001006a */
[----:B------:R-:W-:-:S02]  /*3f00*/  FMUL.FTZ R71, R111, R69 ;  /* 0x000000456f477220 */ /* 0x000fc40000410000 */
[----:B------:R-:W-:Y:S02]  /*3f10*/  FFMA.FTZ R95, R96, R124, R95 ;  /* 0x0000007c605f7223 */ /* 0x000fe4000001005f */
[-C--:B------:R-:W-:Y:S02]  /*3f20*/  FMUL.FTZ R106, R111, R68.reuse ;  /* 0x000000446f6a7220 */ /* 0x080fe40000410000 */
[----:B------:R-:W-:Y:S01]  /*3f30*/  FADD.FTZ R94, R94, R125 ;  /* 0x0000007d5e5e7221 */ /* 0x000fe20000010000 */
[----:B------:R-:W-:Y:S01]  /*3f40*/  PRMT R112, RZ, 0x5410, R112 ;  /* 0x00005410ff707816 */ /* 0x000fe20000000070 */
[C---:B------:R-:W-:Y:S01]  /*3f50*/  FFMA.FTZ R34, R110.reuse, R68, -R71 ;  /* 0x000000446e227223 */ /* 0x040fe20000010847 */
[----:B------:R-:W-:Y:S01]  /*3f60*/  PRMT R115, RZ, 0x5410, R115 ;  /* 0x00005410ff737816 */ /* 0x000fe20000000073 */
[----:B------:R-:W-:Y:S02]  /*3f70*/  FADD.FTZ R108, RZ, R95 ;  /* 0x0000005fff6c7221 */ /* 0x000fe40000010000 */
[----:B------:R-:W-:-:S02]  /*3f80*/  FFMA.FTZ R71, R110, R69, R106 ;  /* 0x000000456e477223 */ /* 0x000fc4000001006a */
[-C--:B------:R-:W-:Y:S02]  /*3f90*/  FMUL.FTZ R107, R113, R69.reuse ;  /* 0x00000045716b7220 */ /* 0x080fe40000410000 */
[C---:B------:R-:W-:Y:S01]  /*3fa0*/  FMUL.FTZ R106, R99.reuse, R94 ;  /* 0x0000005e636a7220 */ /* 0x040fe20000410000 */
[----:B------:R-:W-:Y:S01]  /*3fb0*/  PRMT R114, RZ, 0x5410, R114 ;  /* 0x00005410ff727816 */ /* 0x000fe20000000072 */
[----:B------:R-:W-:Y:S02]  /*3fc0*/  FMUL.FTZ R110, R99, R108 ;  /* 0x0000006c636e7220 */ /* 0x000fe40000410000 */
[----:B------:R-:W-:Y:S02]  /*3fd0*/  FFMA.FTZ R96, R112, R68, -R107 ;  /* 0x0000004470607223 */ /* 0x000fe4000001086b */
[----:B------:R-:W-:Y:S02]  /*3fe0*/  FMUL.FTZ R99, R115, R69 ;  /* 0x0000004573637220 */ /* 0x000fe40000410000 */
[----:B------:R-:W-:-:S02]  /*3ff0*/  FFMA.FTZ R107, R101, R108, R106 ;  /* 0x0000006c656b7223 */ /* 0x000fc4000001006a */
[----:B------:R-:W-:Y:S02]  /*4000*/  FFMA.FTZ R110, R101, R94, -R110 ;  /* 0x0000005e656e7223 */ /* 0x000fe4000001086e */
[----:B------:R-:W-:Y:S01]  /*4010*/  FFMA.FTZ R106, R114, R68, -R99 ;  /* 0x00000044726a7223 */ /* 0x000fe20000010863 */
[----:B------:R-:W-:Y:S01]  /*4020*/  PRMT R117, RZ, 0x5410, R117 ;  /* 0x00005410ff757816 */ /* 0x000fe20000000075 */
[----:B------:R-:W-:Y:S02]  /*4030*/  FADD.FTZ R99, RZ, R107 ;  /* 0x0000006bff637221 */ /* 0x000fe40000010000 */
[----:B------:R-:W-:Y:S01]  /*4040*/  FADD.FTZ R97, R97, R110 ;  /* 0x0000006e61617221 */ /* 0x000fe20000010000 */
[----:B------:R-:W-:Y:S01]  /*4050*/  PRMT R116, RZ, 0x5410, R116 ;  /* 0x00005410ff747816 */ /* 0x000fe20000000074 */
[----:B------:R-:W-:Y:S01]  /*4060*/  FMUL.FTZ R107, R100, R99 ;  /* 0x00000063646b7220 */ /* 0x000fe20000410000 */
[----:B------:R-:W-:Y:S01]  /*4070*/  PRMT R119, RZ, 0x5410, R119 ;  /* 0x00005410ff777816 */ /* 0x000fe20000000077 */
[----:B------:R-:W-:-:S02]  /*4080*/  FMUL.FTZ R111, R117, R69 ;  /* 0x00000045756f7220 */ /* 0x000fc40000410000 */
[-C--:B------:R-:W-:Y:S02]  /*4090*/  FMUL.FTZ R110, R100, R97.reuse ;  /* 0x00000061646e7220 */ /* 0x080fe40000410000 */
[----:B------:R-:W-:Y:S01]  /*40a0*/  FFMA.FTZ R109, R102, R97, -R107 ;  /* 0x00000061666d7223 */ /* 0x000fe2000001086b */
[----:B------:R-:W-:Y:S01]  /*40b0*/  PRMT R118, RZ, 0x5410, R118 ;  /* 0x00005410ff767816 */ /* 0x000fe20000000076 */
[-C--:B------:R-:W-:Y:S02]  /*40c0*/  FMUL.FTZ R113, R113, R68.reuse ;  /* 0x0000004471717220 */ /* 0x080fe40000410000 */
[----:B------:R-:W-:Y:S02]  /*40d0*/  FFMA.FTZ R107, R116, R68, -R111 ;  /* 0x00000044746b7223 */ /* 0x000fe4000001086f */
[----:B------:R-:W-:Y:S02]  /*40e0*/  FFMA.FTZ R110, R102, R99, R110 ;  /* 0x00000063666e7223 */ /* 0x000fe4000001006e */
[----:B------:R-:W-:-:S02]  /*40f0*/  FMUL.FTZ R111, R119, R69 ;  /* 0x00000045776f7220 */ /* 0x000fc40000410000 */
[----:B------:R-:W-:Y:S02]  /*4100*/  FADD.FTZ R109, R98, R109 ;  /* 0x0000006d626d7221 */ /* 0x000fe40000010000 */
[----:B------:R-:W-:Y:S02]  /*4110*/  FFMA.FTZ R95, R112, R69, R113 ;  /* 0x00000045705f7223 */ /* 0x000fe40000010071 */
[-C--:B------:R-:W-:Y:S02]  /*4120*/  FMUL.FTZ R112, R115, R68.reuse ;  /* 0x0000004473707220 */ /* 0x080fe40000410000 */
[-C--:B------:R-:W-:Y:S02]  /*4130*/  FMUL.FTZ R117, R117, R68.reuse ;  /* 0x0000004475757220 */ /* 0x080fe40000410000 */
[----:B------:R-:W-:Y:S02]  /*4140*/  FMUL.FTZ R119, R119, R68 ;  /* 0x0000004477777220 */ /* 0x000fe40000410000 */
[----:B------:R-:W-:-:S02]  /*4150*/  FADD.FTZ R98, RZ, R110 ;  /* 0x0000006eff627221 */ /* 0x000fc40000010000 */
[----:B------:R-:W-:Y:S02]  /*4160*/  FFMA.FTZ R68, R118, R68, -R111 ;  /* 0x0000004476447223 */ /* 0x000fe4000001086f */
[C---:B------:R-:W-:Y:S02]  /*4170*/  FMUL.FTZ R111, R103.reuse, R109 ;  /* 0x0000006d676f7220 */ /* 0x040fe40000410000 */
[-C--:B------:R-:W-:Y:S02]  /*4180*/  FMUL.FTZ R102, R103, R98.reuse ;  /* 0x0000006267667220 */ /* 0x080fe40000410000 */
[----:B------:R-:W-:Y:S02]  /*4190*/  FMUL.FTZ R103, R37, R31 ;  /* 0x0000001f25677220 */ /* 0x000fe40000410000 */
[C---:B------:R-:W-:Y:S02]  /*41a0*/  FFMA.FTZ R111, R104.reuse, R98, R111 ;  /* 0x00000062686f7223 */ /* 0x040fe4000001006f */
[----:B------:R-:W-:Y:S01]  /*41b0*/  FFMA.FTZ R104, R104, R109, -R102 ;  /* 0x0000006d68687223 */ /* 0x000fe20000010866 */
[----:B------:R-:W-:Y:S01]  /*41c0*/  ISETP.NE.AND P1, PT, R80, RZ, PT ;  /* 0x000000ff5000720c */ /* 0x000fe20003f25270 */
[----:B------:R-:W-:-:S02]  /*41d0*/  FFMA.FTZ R103, R36, R30, -R103 ;  /* 0x0000001e24677223 */ /* 0x000fc40000010867 */
[----:B------:R-:W-:Y:S02]  /*41e0*/  FADD.FTZ R102, RZ, R111 ;  /* 0x0000006fff667221 */ /* 0x000fe40000010000 */
[C---:B------:R-:W-:Y:S02]  /*41f0*/  FMUL.FTZ R30, R37.reuse, R30 ;  /* 0x0000001e251e7220 */ /* 0x040fe40000410000 */
[C---:B------:R-:W-:Y:S02]  /*4200*/  FMUL.FTZ R111, R37.reuse, R29 ;  /* 0x0000001d256f7220 */ /* 0x040fe40000410000 */
[----:B------:R-:W-:Y:S02]  /*4210*/  FMUL.FTZ R37, R37, R28 ;  /* 0x0000001c25257220 */ /* 0x000fe40000410000 */
[----:B------:R-:W-:Y:S02]  /*4220*/  FADD.FTZ R104, R105, R104 ;  /* 0x0000006869687221 */ /* 0x000fe40000010000 */
[----:B------:R-:W-:-:S02]  /*4230*/  FMUL.FTZ R105, R91, R102 ;  /* 0x000000665b697220 */ /* 0x000fc40000410000 */
[C---:B------:R-:W-:Y:S02]  /*4240*/  FFMA.FTZ R29, R36.reuse, R29, R37 ;  /* 0x0000001d241d7223 */ /* 0x040fe40000010025 */
[-C--:B------:R-:W-:Y:S02]  /*4250*/  FMUL.FTZ R37, R91, R104.reuse ;  /* 0x000000685b257220 */ /* 0x080fe40000410000 */
[C---:B------:R-:W-:Y:S02]  /*4260*/  FFMA.FTZ R91, R93.reuse, R104, -R105 ;  /* 0x000000685d5b7223 */ /* 0x040fe40000010869 */
[C---:B------:R-:W-:Y:S01]  /*4270*/  FFMA.FTZ R28, R36.reuse, R28, -R111 ;  /* 0x0000001c241c7223 */ /* 0x040fe2000001086f */
[----:B------:R-:W-:Y:S01]  /*4280*/  BSSY B0, `(.L_x_2126) ;  /* 0x000001c000007945 */ /* 0x000fe20003800000 */
[----:B------:R-:W-:Y:S02]  /*4290*/  FFMA.FTZ R36, R36, R31, R30 ;  /* 0x0000001f24247223 */ /* 0x000fe4000001001e */
[----:B------:R-:W-:-:S02]  /*42a0*/  FFMA.FTZ R37, R93, R102, R37 ;  /* 0x000000665d257223 */ /* 0x000fc40000010025 */
[----:B------:R-:W-:Y:S02]  /*42b0*/  FADD.FTZ R91, R92, R91 ;  /* 0x0000005b5c5b7221 */ /* 0x000fe40000010000 */
[-C--:B------:R-:W-:Y:S02]  /*42c0*/  FFMA.FTZ R101, R114, R69.reuse, R112 ;  /* 0x0000004572657223 */ /* 0x080fe40000010070 */
[-C--:B------:R-:W-:Y:S02]  /*42d0*/  FFMA.FTZ R100, R116, R69.reuse, R117 ;  /* 0x0000004574647223 */ /* 0x080fe40000010075 */
[----:B------:R-:W-:Y:S02]  /*42e0*/  FADD.FTZ R30, R38, R103 ;  /* 0x00000067261e7221 */ /* 0x000fe40000010000 */
[----:B------:R-:W-:Y:S02]  /*42f0*/  FFMA.FTZ R69, R118, R69, R119 ;  /* 0x0000004576457223 */ /* 0x000fe40000010077 */
[----:B------:R-:W-:-:S02]  /*4300*/  FMUL.FTZ R121, R108, R121 ;  /* 0x000000796c797220 */ /* 0x000fc40000410000 */
        /* <DEDUP_REMOVED lines=19> */
.L_x_2127:
[----:B------:R-:W-:Y:S05]  /*4440*/  BSYNC B0 ;  /* 0x0000000000007941 */ /* 0x000fea0003800000 */
.L_x_2126:
        /* <DEDUP_REMOVED lines=44> */
.L_x_2125:
[----:B------:R-:W-:Y:S01]  /*4710*/  BAR.SYNC.DEFER_BLOCKING 0x0 ;  /* 0x0000000000007b1d */ /* 0x000fe20000010000 */
[----:B------:R-:W-:Y:S02]  /*4720*/  F2FP.BF16.PACK_AB R28, R73, R72 ;  /* 0x00000048491c723e */ /* 0x000fe400000010ff */
        /* <DEDUP_REMOVED lines=9> */
[C---:B------:R-:W-:Y:S02]  /*47c0*/  PRMT R35, R30.reuse, 0x7610, R35 ;  /* 0x000076101e237816 */ /* 0x040fe40000000023 */
[----:B------:R-:W-:Y:S01]  /*47d0*/  PRMT R36, R30, 0x7632, R36 ;  /* 0x000076321e247816 */ /* 0x000fe20000000024 */
[----:B------:R-:W-:Y:S01]  /*47e0*/  IMAD R30, R6, c[0x0][0x200], RZ ;  /* 0x00008000061e7a24 */ /* 0x000fe200078e02ff */
[----:B------:R-:W-:Y:S01]  /*47f0*/  ISETP.GE.AND P1, PT, R9, R42, PT ;  /* 0x0000002a0900720c */ /* 0x000fe20003f26270 */
[----:B------:R0:W-:Y:S01]  /*4800*/  STS.U16 [R51], R31 ;  /* 0x0000001f33007388 */ /* 0x0001e20000000400 */
[C-C-:B------:R-:W-:Y:S01]  /*4810*/  LOP3.LUT R53, R8.reuse, 0x20, R7.reuse, 0xfe, !PT ;  /* 0x0000002008357812 */ /* 0x140fe200078efe07 */
[----:B------:R-:W-:Y:S01]  /*4820*/  IMAD R39, R5, c[0x0][0x204], R30 ;  /* 0x0000810005277a24 */ /* 0x000fe200078e021e */
[--C-:B------:R-:W-:Y:S01]  /*4830*/  LOP3.LUT R55, R8, 0x40, R7.reuse, 0xfe, !PT ;  /* 0x0000004008377812 */ /* 0x100fe200078efe07 */
[----:B------:R1:W-:Y:S01]  /*4840*/  STS.U16 [R51+0x2], R32 ;  /* 0x0000022033007388 */ /* 0x0003e20000000400 */
[----:B------:R-:W-:Y:S01]  /*4850*/  IMAD R30, R6, c[0x0][0x1f0], RZ ;  /* 0x00007c00061e7a24 */ /* 0x000fe200078e02ff */
[----:B------:R-:W-:-:S02]  /*4860*/  LOP3.LUT R57, R8, 0x60, R7, 0xfe, !PT ;  /* 0x0000006008397812 */ /* 0x000fc400078efe07 */
[----:B------:R-:W-:Y:S01]  /*4870*/  STS.U16 [R51+0x4], R29 ;  /* 0x0000041d33007388 */ /* 0x000fe20000000400 */
[----:B------:R-:W-:Y:S02]  /*4880*/  IMAD R61, R5, c[0x0][0x1f4], R30 ;  /* 0x00007d00053d7a24 */ /* 0x000fe400078e021e */
[----:B0-----:R-:W-:Y:S01]  /*4890*/  IMAD R31, R3, c[0x0][0x208], RZ ;  /* 0x00008200031f7a24 */ /* 0x001fe200078e02ff */
[----:B------:R0:W-:Y:S01]  /*48a0*/  STS.U16 [R51+0x6], R33 ;  /* 0x0000062133007388 */ /* 0x0001e20000000400 */
[----:B-1----:R-:W-:-:S03]  /*48b0*/  SHF.L.U32 R32, R12, 0x8, RZ ;  /* 0x000000080c207819 */ /* 0x002fc600000006ff */
[----:B------:R1:W-:Y:S04]  /*48c0*/  STS.U16 [R51+0x8], R28 ;  /* 0x0000081c33007388 */ /* 0x0003e80000000400 */
[----:B------:R-:W-:Y:S01]  /*48d0*/  STS.U16 [R51+0xa], R34 ;  /* 0x00000a2233007388 */ /* 0x000fe20000000400 */
[----:B0-----:R-:W-:-:S03]  /*48e0*/  SHF.R.S32.HI R33, RZ, 0x1f, R32 ;  /* 0x0000001fff217819 */ /* 0x001fc60000011420 */
[----:B------:R0:W-:Y:S01]  /*48f0*/  STS.U16 [R51+0xc], R35 ;  /* 0x00000c2333007388 */ /* 0x0001e20000000400 */
[----:B-1----:R-:W-:-:S03]  /*4900*/  IMAD.WIDE.U32 R28, R5, c[0x0][0x200], RZ ;  /* 0x00008000051c7a25 */ /* 0x002fc600078e00ff */
[----:B------:R1:W-:Y:S01]  /*4910*/  STS.U16 [R51+0xe], R36 ;  /* 0x00000e2433007388 */ /* 0x0003e20000000400 */
[----:B------:R-:W-:-:S06]  /*4920*/  NOP ;  /* 0x0000000000007918 */ /* 0x000fcc0000000000 */
[----:B------:R-:W-:Y:S01]  /*4930*/  LDS.U16 R59, [R43] ;  /* 0x000000002b3b7984 */ /* 0x000fe20000000400 */
[----:B------:R-:W-:Y:S01]  /*4940*/  IADD3 R29, R29, R39, RZ ;  /* 0x000000271d1d7210 */ /* 0x000fe20007ffe0ff */
[C---:B0-----:R-:W-:Y:S01]  /*4950*/  IMAD R35, R0.reuse, c[0x0][0x20c], R31 ;  /* 0x0000830000237a24 */ /* 0x041fe200078e021f */
[----:B------:R-:W-:Y:S01]  /*4960*/  LEA R31, P2, R9, c[0x0][0x258], 0x1 ;  /* 0x00009600091f7a11 */ /* 0x000fe200078408ff */
[----:B------:R-:W-:Y:S01]  /*4970*/  LDS.U16 R71, [R44+0x40] ;  /* 0x000040002c477984 */ /* 0x000fe20000000400 */
[----:B-1----:R-:W-:Y:S02]  /*4980*/  @!P1 IMAD.WIDE.U32 R36, R5, c[0x0][0x1f0], R32 ;  /* 0x00007c0005249a25 */ /* 0x002fe400078e0020 */
[----:B------:R-:W-:Y:S01]  /*4990*/  LEA.HI.X R34, R9, c[0x0][0x25c], R10, 0x1, P2 ;  /* 0x0000970009227a11 */ /* 0x000fe200010f0c0a */
[----:B------:R-:W-:Y:S01]  /*49a0*/  LDS.U16 R81, [R45+0x80] ;  /* 0x000080002d517984 */ /* 0x000fe20000000400 */
[----:B------:R-:W-:Y:S01]  /*49b0*/  IMAD.WIDE.U32 R28, R0, c[0x0][0x208], R28 ;  /* 0x00008200001c7a25 */ /* 0x000fe200078e001c */
[----:B------:R-:W-:-:S02]  /*49c0*/  @!P1 IADD3 R37, R61, R37, RZ ;  /* 0x000000253d259210 */ /* 0x000fc40007ffe0ff */
[----:B------:R-:W-:Y:S02]  /*49d0*/  LDS.U16 R83, [R46+0xc0] ;  /* 0x0000c0002e537984 */ /* 0x000fe40000000400 */
[----:B------:R-:W-:Y:S01]  /*49e0*/  IADD3 R28, P3, R32, R28, RZ ;  /* 0x0000001c201c7210 */ /* 0x000fe20007f7e0ff */
[----:B------:R-:W-:Y:S01]  /*49f0*/  @!P1 IMAD.WIDE.U32 R36, R0, c[0x0][0x1f8], R36 ;  /* 0x00007e0000249a25 */ /* 0x000fe200078e0024 */
[----:B------:R-:W-:Y:S02]  /*4a00*/  LDS.U16 R85, [R47+0x100] ;  /* 0x000100002f557984 */ /* 0x000fe40000000400 */
[----:B------:R-:W-:Y:S02]  /*4a10*/  IADD3.X R29, R33, R35, R29, P3, !PT ;  /* 0x00000023211d7210 */ /* 0x000fe40001ffe41d */
[----:B------:R-:W-:Y:S01]  /*4a20*/  LDS.U16 R69, [R48+0x140] ;  /* 0x0001400030457984 */ /* 0x000fe20000000400 */
[C---:B------:R-:W-:Y:S02]  /*4a30*/  LEA R30, P2, R28.reuse, R31, 0x1 ;  /* 0x0000001f1c1e7211 */ /* 0x040fe400078408ff */
[----:B------:R-:W-:Y:S01]  /*4a40*/  @!P1 IADD3 R56, P6, R9, R36, RZ ;  /* 0x0000002409389210 */ /* 0x000fe20007fde0ff */
[----:B------:R-:W-:Y:S01]  /*4a50*/  LDS.U16 R65, [R49+0x180] ;  /* 0x0001800031417984 */ /* 0x000fe20000000400 */
[----:B------:R-:W-:Y:S01]  /*4a60*/  LEA.HI.X R31, R28, R34, R29, 0x1, P2 ;  /* 0x000000221c1f7211 */ /* 0x000fe200010f0c1d */
[----:B------:R-:W-:Y:S01]  /*4a70*/  IMAD R29, R3, c[0x0][0x1f8], RZ ;  /* 0x00007e00031d7a24 */ /* 0x000fe200078e02ff */
[----:B------:R-:W-:Y:S01]  /*4a80*/  IADD3 R28, P2, R9, R32, RZ ;  /* 0x00000020091c7210 */ /* 0x000fe20007f5e0ff */
[----:B------:R-:W-:Y:S01]  /*4a90*/  LDS.U16 R67, [R50+0x1c0] ;  /* 0x0001c00032437984 */ /* 0x000fe20000000400 */
[----:B------:R-:W-:-:S03]  /*4aa0*/  IMAD.WIDE.U32 R34, R5, c[0x0][0x1f0], RZ ;  /* 0x00007c0005227a25 */ /* 0x000fc600078e00ff */
[----:B------:R-:W-:Y:S01]  /*4ab0*/  @!P0 STS [0x210], R42 ;  /* 0x0002102aff008388 */ /* 0x000fe20000000800 */
[----:B------:R-:W-:Y:S01]  /*4ac0*/  IMAD R89, R0, c[0x0][0x1fc], R29 ;  /* 0x00007f0000597a24 */ /* 0x000fe200078e021d */
[C---:B------:R-:W-:Y:S02]  /*4ad0*/  IADD3.X R29, R10.reuse, R33, RZ, P2, !PT ;  /* 0x000000210a1d7210 */ /* 0x040fe400017fe4ff */
[----:B------:R-:W-:Y:S01]  /*4ae0*/  BAR.SYNC.DEFER_BLOCKING 0x0 ;  /* 0x0000000000007b1d */ /* 0x000fe20000010000 */
[----:B------:R-:W-:Y:S02]  /*4af0*/  IADD3 R35, R35, R61, RZ ;  /* 0x0000003d23237210 */ /* 0x000fe40007ffe0ff */
[----:B------:R-:W-:-:S03]  /*4b00*/  @!P1 IADD3.X R87, R10, R37, R89, P6, !PT ;  /* 0x000000250a579210 */ /* 0x000fc600037fe459 */
[----:B------:R-:W0:Y:S02]  /*4b10*/  LDS R54, [0x210] ;  /* 0x00021000ff367984 */ /* 0x000e240000000800 */
[-C--:B0-----:R-:W-:Y:S02]  /*4b20*/  ISETP.GE.AND P5, PT, R9, R54.reuse, PT ;  /* 0x000000360900720c */ /* 0x081fe40003fa6270 */
[-C--:B------:R-:W-:Y:S02]  /*4b30*/  ISETP.GE.AND P4, PT, R53, R54.reuse, PT ;  /* 0x000000363500720c */ /* 0x080fe40003f86270 */
[-C--:B------:R-:W-:Y:S02]  /*4b40*/  ISETP.GE.AND P2, PT, R55, R54.reuse, PT ;  /* 0x000000363700720c */ /* 0x080fe40003f46270 */
[----:B------:R-:W-:-:S07]  /*4b50*/  ISETP.GE.AND P3, PT, R57, R54, PT ;  /* 0x000000363900720c */ /* 0x000fce0003f66270 */
        /* <DEDUP_REMOVED lines=10> */
.L_x_2130:
[----:B------:R-:W-:Y:S05]  /*4c00*/  BSYNC B0 ;  /* 0x0000000000007941 */ /* 0x000fea0003800000 */
.L_x_2129:
[----:B------:R-:W-:Y:S01]  /*4c10*/  IADD3 R52, P5, R9, 0x20, RZ ;  /* 0x0000002009347810 */ /* 0x000fe20007fbe0ff */
[----:B------:R1:W-:Y:S01]  /*4c20*/  @!P4 STG.E.U16 [R30.64+0x40], R71 ;  /* 0x000040471e00c986 */ /* 0x0003e2000c101504 */
[----:B0-----:R-:W-:Y:S01]  /*4c30*/  LOP3.LUT R39, R8, 0x80, R7, 0xfe, !PT ;  /* 0x0000008008277812 */ /* 0x001fe200078efe07 */
[----:B------:R-:W-:Y:S01]  /*4c40*/  IMAD.WIDE.U32 R34, R0, c[0x0][0x1f8], R34 ;  /* 0x00007e0000227a25 */ /* 0x000fe200078e0022 */
[C-C-:B------:R-:W-:Y:S01]  /*4c50*/  LOP3.LUT R59, R8.reuse, 0xa0, R7.reuse, 0xfe, !PT ;  /* 0x000000a0083b7812 */ /* 0x140fe200078efe07 */
[----:B------:R-:W-:Y:S01]  /*4c60*/  @!P2 STG.E.U16 [R30.64+0x80], R81 ;  /* 0x000080511e00a986 */ /* 0x000fe2000c101504 */
[C-C-:B------:R-:W-:Y:S02]  /*4c70*/  LOP3.LUT R61, R8.reuse, 0xc0, R7.reuse, 0xfe, !PT ;  /* 0x000000c0083d7812 */ /* 0x140fe400078efe07 */
[----:B------:R-:W-:Y:S01]  /*4c80*/  LOP3.LUT R63, R8, 0xe0, R7, 0xfe, !PT ;  /* 0x000000e0083f7812 */ /* 0x000fe200078efe07 */
[----:B------:R-:W-:Y:S01]  /*4c90*/  @!P3 STG.E.U16 [R30.64+0xc0], R83 ;  /* 0x0000c0531e00b986 */ /* 0x000fe2000c101504 */
[----:B------:R-:W-:-:S02]  /*4ca0*/  IADD3.X R37, RZ, R10, RZ, P5, !PT ;  /* 0x0000000aff257210 */ /* 0x000fc40002ffe4ff */
[-C--:B------:R-:W-:Y:S02]  /*4cb0*/  ISETP.GE.AND P4, PT, R39, R54.reuse, PT ;  /* 0x000000362700720c */ /* 0x080fe40003f86270 */
[-C--:B------:R-:W-:Y:S02]  /*4cc0*/  ISETP.GE.AND P5, PT, R59, R54.reuse, PT ;  /* 0x000000363b00720c */ /* 0x080fe40003fa6270 */
[-C--:B------:R-:W-:Y:S02]  /*4cd0*/  ISETP.GE.AND P2, PT, R61, R54.reuse, PT ;  /* 0x000000363d00720c */ /* 0x080fe40003f46270 */
[----:B------:R-:W-:Y:S02]  /*4ce0*/  ISETP.GE.AND P3, PT, R63, R54, PT ;  /* 0x000000363f00720c */ /* 0x000fe40003f66270 */
[C---:B------:R-:W-:Y:S02]  /*4cf0*/  SHF.L.U64.HI R38, R52.reuse, 0x1, R37 ;  /* 0x0000000134267819 */ /* 0x040fe40000010225 */
[----:B------:R-:W-:-:S02]  /*4d00*/  SHF.L.U32 R52, R52, 0x1, RZ ;  /* 0x0000000134347819 */ /* 0x000fc400000006ff */
[----:B-1----:R-:W-:Y:S01]  /*4d10*/  PRMT R71, RZ, 0x7610, R71 ;  /* 0x00007610ff477816 */ /* 0x002fe20000000047 */
[----:B------:R-:W-:Y:S01]  /*4d20*/  @!P4 STG.E.U16 [R30.64+0x100], R85 ;  /* 0x000100551e00c986 */ /* 0x000fe2000c101504 */
[----:B------:R-:W-:Y:S02]  /*4d30*/  IADD3 R37, P4, R32, R34, RZ ;  /* 0x0000002220257210 */ /* 0x000fe40007f9e0ff */
[----:B------:R-:W-:Y:S01]  /*4d40*/  IADD3 R34, P6, R52, c[0x0][0x268], RZ ;  /* 0x00009a0034227a10 */ /* 0x000fe20007fde0ff */
[----:B------:R-:W-:Y:S01]  /*4d50*/  @!P5 STG.E.U16 [R30.64+0x140], R69 ;  /* 0x000140451e00d986 */ /* 0x000fe2000c101504 */
[----:B------:R-:W-:Y:S02]  /*4d60*/  IADD3.X R54, R33, R89, R35, P4, !PT ;  /* 0x0000005921367210 */ /* 0x000fe400027fe423 */
[----:B------:R-:W-:Y:S01]  /*4d70*/  IADD3.X R35, R38, c[0x0][0x26c], RZ, P6, !PT ;  /* 0x00009b0026237a10 */ /* 0x000fe200037fe4ff */
[----:B------:R-:W-:Y:S01]  /*4d80*/  @!P2 STG.E.U16 [R30.64+0x180], R65 ;  /* 0x000180411e00a986 */ /* 0x000fe2000c101504 */
[----:B------:R-:W-:-:S02]  /*4d90*/  LEA R34, P6, R37, R34, 0x1 ;  /* 0x0000002225227211 */ /* 0x000fc400078c08ff */
[-C--:B------:R-:W-:Y:S01]  /*4da0*/  ISETP.GE.AND P5, PT, R53, R42.reuse, PT ;  /* 0x0000002a3500720c */ /* 0x080fe20003fa6270 */
[----:B------:R0:W-:Y:S01]  /*4db0*/  @!P3 STG.E.U16 [R30.64+0x1c0], R67 ;  /* 0x0001c0431e00b986 */ /* 0x0001e2000c101504 */
[----:B------:R-:W-:Y:S02]  /*4dc0*/  LEA.HI.X R35, R37, R35, R54, 0x1, P6 ;  /* 0x0000002325237211 */ /* 0x000fe400030f0c36 */
[-C--:B------:R-:W-:Y:S01]  /*4dd0*/  ISETP.GE.AND P6, PT, R55, R42.reuse, PT ;  /* 0x0000002a3700720c */ /* 0x080fe20003fc6270 */
[----:B------:R-:W-:Y:S01]  /*4de0*/  BAR.SYNC.DEFER_BLOCKING 0x0 ;  /* 0x0000000000007b1d */ /* 0x000fe20000010000 */
[C---:B------:R-:W-:Y:S02]  /*4df0*/  @!P1 LEA R36, P4, R56.reuse, c[0x0][0x268], 0x1 ;  /* 0x00009a0038249a11 */ /* 0x040fe400078808ff */
[----:B------:R-:W-:Y:S02]  /*4e00*/  ISETP.GE.AND P3, PT, R57, R42, PT ;  /* 0x0000002a3900720c */ /* 0x000fe40003f66270 */
[----:B------:R-:W-:-:S02]  /*4e10*/  @!P1 LEA.HI.X R37, R56, c[0x0][0x26c], R87, 0x1, P4 ;  /* 0x00009b0038259a11 */ /* 0x000fc400020f0c57 */
[----:B------:R-:W-:Y:S02]  /*4e20*/  PRMT R56, RZ, 0x7610, R56 ;  /* 0x00007610ff387816 */ /* 0x000fe40000000038 */
[-C--:B------:R-:W-:Y:S02]  /*4e30*/  ISETP.GE.AND P2, PT, R39, R42.reuse, PT ;  /* 0x0000002a2700720c */ /* 0x080fe40003f46270 */
[-C--:B------:R-:W-:Y:S02]  /*4e40*/  ISETP.GE.AND P4, PT, R59, R42.reuse, PT ;  /* 0x0000002a3b00720c */ /* 0x080fe40003f86270 */
[----:B------:R-:W-:Y:S02]  /*4e50*/  PRMT R54, RZ, 0x7610, R54 ;  /* 0x00007610ff367816 */ /* 0x000fe40000000036 */
[----:B0-----:R-:W-:Y:S02]  /*4e60*/  PRMT R31, RZ, 0x7610, R31 ;  /* 0x00007610ff1f7816 */ /* 0x001fe4000000001f */
[----:B------:R-:W-:Y:S01]  /*4e70*/  PRMT R30, RZ, 0x7610, R30 ;  /* 0x00007610ff1e7816 */ /* 0x000fe2000000001e */
[----:B------:R-:W2:Y:S01]  /*4e80*/  @!P5 LDG.E.U16 R71, [R34.64] ;  /* 0x000000042247d981 */ /* 0x000ea2000c1e1500 */
[----:B------:R-:W-:-:S03]  /*4e90*/  ISETP.GE.AND P5, PT, R61, R42, PT ;  /* 0x0000002a3d00720c */ /* 0x000fc60003fa6270 */
[----:B------:R-:W3:Y:S01]  /*4ea0*/  @!P6 LDG.E.U16 R56, [R34.64+0x40] ;  /* 0x000040042238e981 */ /* 0x000ee2000c1e1500 */
[----:B------:R-:W-:Y:S02]  /*4eb0*/  ISETP.GE.AND P6, PT, R63, R42, PT ;  /* 0x0000002a3f00720c */ /* 0x000fe40003fc6270 */
[----:B------:R-:W-:Y:S01]  /*4ec0*/  PRMT R65, RZ, 0x7610, R65 ;  /* 0x00007610ff417816 */ /* 0x000fe20000000041 */
[----:B------:R-:W4:Y:S01]  /*4ed0*/  @!P1 LDG.E.U16 R54, [R36.64] ;  /* 0x0000000424369981 */ /* 0x000f22000c1e1500 */
[----:B------:R-:W-:Y:S02]  /*4ee0*/  PRMT R58, RZ, 0x7610, R58 ;  /* 0x00007610ff3a7816 */ /* 0x000fe4000000003a */
[----:B------:R-:W-:Y:S01]  /*4ef0*/  PRMT R67, RZ, 0x7610, R67 ;  /* 0x00007610ff437816 */ /* 0x000fe20000000043 */
[----:B------:R-:W5:Y:S04]  /*4f00*/  @!P3 LDG.E.U16 R31, [R34.64+0x80] ;  /* 0x00008004221fb981 */ /* 0x000f68000c1e1500 */
[----:B------:R-:W3:Y:S04]  /*4f10*/  @!P2 LDG.E.U16 R30, [R34.64+0xc0] ;  /* 0x0000c004221ea981 */ /* 0x000ee8000c1e1500 */
[----:B------:R-:W5:Y:S04]  /*4f20*/  @!P4 LDG.E.U16 R65, [R34.64+0x100] ;  /* 0x000100042241c981 */ /* 0x000f68000c1e1500 */
[----:B------:R-:W5:Y:S04]  /*4f30*/  @!P5 LDG.E.U16 R58, [R34.64+0x140] ;  /* 0x00014004223ad981 */ /* 0x000f68000c1e1500 */
[----:B------:R-:W5:Y:S01]  /*4f40*/  @!P6 LDG.E.U16 R67, [R34.64+0x180] ;  /* 0x000180042243e981 */ /* 0x000f62000c1e1500 */
[----:B------:R-:W-:Y:S03]  /*4f50*/  BSSY B0, `(.L_x_2131) ;  /* 0x0000078000007945 */ /* 0x000fe60003800000 */
[----:B----4-:R-:W-:Y:S04]  /*4f60*/  STS.U16 [R43], R54 ;  /* 0x000000362b007388 */ /* 0x010fe80000000400 */
[----:B--2---:R-:W-:Y:S04]  /*4f70*/  STS.U16 [R44+0x40], R71 ;  /* 0x000040472c007388 */ /* 0x004fe80000000400 */
[----:B---3--:R-:W-:Y:S04]  /*4f80*/  STS.U16 [R45+0x80], R56 ;  /* 0x000080382d007388 */ /* 0x008fe80000000400 */
        /* <DEDUP_REMOVED lines=16> */
[----:B------:R-:W-:Y:S01]  /*5090*/  FMUL.FTZ R58, R56, -1.4426950216293334961 ;  /* 0xbfb8aa3b383a7820 */ /* 0x000fe20000410000 */
[----:B--2---:R-:W-:-:S03]  /*50a0*/  PRMT R35, RZ, 0x5410, R35 ;  /* 0x00005410ff237816 */ /* 0x004fc60000000023 */
[----:B------:R-:W-:Y:S02]  /*50b0*/  FMUL.FTZ R64, R37, -1.4426950216293334961 ;  /* 0xbfb8aa3b25407820 */ /* 0x000fe40000410000 */
[----:B------:R-:W1:Y:S01]  /*50c0*/  MUFU.EX2 R58, R58 ;  /* 0x0000003a003a7308 */ /* 0x000e620000000800 */
[----:B---3--:R-:W-:Y:S01]  /*50d0*/  PRMT R54, RZ, 0x5410, R54 ;  /* 0x00005410ff367816 */ /* 0x008fe20000000036 */
[----:B------:R-:W-:Y:S01]  /*50e0*/  FMUL.FTZ R62, R35, -1.4426950216293334961 ;  /* 0xbfb8aa3b233e7820 */ /* 0x000fe20000410000 */
[----:B----4-:R-:W-:-:S03]  /*50f0*/  PRMT R67, RZ, 0x5410, R30 ;  /* 0x00005410ff437816 */ /* 0x010fc6000000001e */
[----:B------:R-:W-:Y:S02]  /*5100*/  FMUL.FTZ R65, R54, -1.4426950216293334961 ;  /* 0xbfb8aa3b36417820 */ /* 0x000fe40000410000 */
[----:B------:R-:W2:Y:S01]  /*5110*/  MUFU.EX2 R64, R64 ;  /* 0x0000004000407308 */ /* 0x000ea20000000800 */
[----:B-----5:R-:W-:Y:S01]  /*5120*/  PRMT R34, RZ, 0x5410, R34 ;  /* 0x00005410ff227816 */ /* 0x020fe20000000022 */
[----:B------:R-:W-:Y:S01]  /*5130*/  FMUL.FTZ R30, R67, -1.4426950216293334961 ;  /* 0xbfb8aa3b431e7820 */ /* 0x000fe20000410000 */
[----:B------:R-:W-:-:S03]  /*5140*/  PRMT R66, RZ, 0x5410, R31 ;  /* 0x00005410ff427816 */ /* 0x000fc6000000001f */
[----:B------:R-:W-:Y:S02]  /*5150*/  FMUL.FTZ R60, R34, -1.4426950216293334961 ;  /* 0xbfb8aa3b223c7820 */ /* 0x000fe40000410000 */
[----:B------:R-:W3:Y:S01]  /*5160*/  MUFU.EX2 R62, R62 ;  /* 0x0000003e003e7308 */ /* 0x000ee20000000800 */
[----:B-1----:R-:W-:Y:S02]  /*5170*/  FADD.FTZ R58, R58, 1 ;  /* 0x3f8000003a3a7421 */ /* 0x002fe40000010000 */
[----:B------:R-:W-:-:S05]  /*5180*/  FMUL.FTZ R31, R66, -1.4426950216293334961 ;  /* 0xbfb8aa3b421f7820 */ /* 0x000fca0000410000 */
[----:B------:R-:W1:Y:S01]  /*5190*/  MUFU.EX2 R65, R65 ;  /* 0x0000004100417308 */ /* 0x000e620000000800 */
[----:B--2---:R-:W-:Y:S01]  /*51a0*/  FADD.FTZ R64, R64, 1 ;  /* 0x3f80000040407421 */ /* 0x004fe20000010000 */
[----:B0-----:R-:W-:-:S06]  /*51b0*/  PRMT R68, RZ, 0x5410, R36 ;  /* 0x00005410ff447816 */ /* 0x001fcc0000000024 */
[----:B------:R-:W-:Y:S01]  /*51c0*/  MUFU.EX2 R30, R30 ;  /* 0x0000001e001e7308 */ /* 0x000fe20000000800 */
[----:B---3--:R-:W-:Y:S02]  /*51d0*/  FADD.FTZ R62, R62, 1 ;  /* 0x3f8000003e3e7421 */ /* 0x008fe40000010000 */
[----:B------:R-:W-:-:S05]  /*51e0*/  FMUL.FTZ R36, R68, -1.4426950216293334961 ;  /* 0xbfb8aa3b44247820 */ /* 0x000fca0000410000 */
[----:B------:R-:W0:Y:S01]  /*51f0*/  MUFU.EX2 R69, R36 ;  /* 0x0000002400457308 */ /* 0x000e220000000800 */
[----:B-1----:R-:W-:-:S07]  /*5200*/  FADD.FTZ R65, R65, 1 ;  /* 0x3f80000041417421 */ /* 0x002fce0000010000 */
[----:B------:R-:W1:Y:S08]  /*5210*/  MUFU.EX2 R60, R60 ;  /* 0x0000003c003c7308 */ /* 0x000e700000000800 */
[----:B------:R-:W2:Y:S01]  /*5220*/  MUFU.EX2 R31, R31 ;  /* 0x0000001f001f7308 */ /* 0x000ea20000000800 */
[----:B0-----:R-:W-:-:S07]  /*5230*/  FADD.FTZ R69, R69, 1 ;  /* 0x3f80000045457421 */ /* 0x001fce0000010000 */
[----:B------:R0:W3:Y:S01]  /*5240*/  MUFU.RCP R71, R58 ;  /* 0x0000003a00477308 */ /* 0x0000e20000001000 */
[----:B-1----:R-:W-:Y:S02]  /*5250*/  FADD.FTZ R60, R60, 1 ;  /* 0x3f8000003c3c7421 */ /* 0x002fe40000010000 */
[----:B--2---:R-:W-:-:S05]  /*5260*/  FADD.FTZ R36, R31, 1 ;  /* 0x3f8000001f247421 */ /* 0x004fca0000010000 */
[----:B------:R-:W1:Y:S01]  /*5270*/  MUFU.RCP R64, R64 ;  /* 0x0000004000407308 */ /* 0x000e620000001000 */
[----:B0-----:R-:W-:Y:S02]  /*5280*/  FADD.FTZ R58, R30, 1 ;  /* 0x3f8000001e3a7421 */ /* 0x001fe40000010000 */
[----:B---3--:R-:W-:-:S05]  /*5290*/  FMUL.FTZ R31, R56, R71 ;  /* 0x00000047381f7220 */ /* 0x008fca0000410000 */
[----:B------:R-:W0:Y:S01]  /*52a0*/  MUFU.RCP R81, R60 ;  /* 0x0000003c00517308 */ /* 0x000e220000001000 */
[----:B------:R-:W-:-:S07]  /*52b0*/  FMUL.FTZ R31, R31, R72 ;  /* 0x000000481f1f7220 */ /* 0x000fce0000410000 */
[----:B------:R-:W2:Y:S01]  /*52c0*/  MUFU.RCP R62, R62 ;  /* 0x0000003e003e7308 */ /* 0x000ea20000001000 */
[----:B-1----:R-:W-:-:S04]  /*52d0*/  FMUL.FTZ R30, R37, R64 ;  /* 0x00000040251e7220 */ /* 0x002fc80000410000 */
[----:B------:R-:W-:-:S03]  /*52e0*/  FMUL.FTZ R30, R30, R75 ;  /* 0x0000004b1e1e7220 */ /* 0x000fc60000410000 */
[----:B------:R-:W1:Y:S01]  /*52f0*/  MUFU.RCP R65, R65 ;  /* 0x0000004100417308 */ /* 0x000e620000001000 */
[----:B0-----:R-:W-:-:S04]  /*5300*/  FMUL.FTZ R34, R34, R81 ;  /* 0x0000005122227220 */ /* 0x001fc80000410000 */
[----:B------:R-:W-:-:S03]  /*5310*/  FMUL.FTZ R34, R34, R73 ;  /* 0x0000004922227220 */ /* 0x000fc60000410000 */
[----:B------:R-:W0:Y:S01]  /*5320*/  MUFU.RCP R83, R36 ;  /* 0x0000002400537308 */ /* 0x000e220000001000 */
[----:B--2---:R-:W-:Y:S01]  /*5330*/  FMUL.FTZ R35, R35, R62 ;  /* 0x0000003e23237220 */ /* 0x004fe20000410000 */
[----:B------:R-:W-:Y:S01]  /*5340*/  F2FP.BF16.PACK_AB R31, R34, R31 ;  /* 0x0000001f221f723e */ /* 0x000fe200000010ff */
[----:B------:R-:W-:Y:S02]  /*5350*/  BAR.SYNC.DEFER_BLOCKING 0x0 ;  /* 0x0000000000007b1d */ /* 0x000fe40000010000 */
[----:B------:R-:W-:Y:S01]  /*5360*/  FMUL.FTZ R35, R35, R74 ;  /* 0x0000004a23237220 */ /* 0x000fe20000410000 */
[----:B------:R-:W-:Y:S01]  /*5370*/  PRMT R34, R31, 0x7632, R34 ;  /* 0x000076321f227816 */ /* 0x000fe20000000022 */
[----:B-1----:R-:W-:Y:S02]  /*5380*/  FMUL.FTZ R37, R54, R65 ;  /* 0x0000004136257220 */ /* 0x002fe40000410000 */
[----:B------:R-:W1:Y:S01]  /*5390*/  MUFU.RCP R58, R58 ;  /* 0x0000003a003a7308 */ /* 0x000e620000001000 */
[----:B------:R-:W-:Y:S01]  /*53a0*/  F2FP.BF16.PACK_AB R30, R30, R35 ;  /* 0x000000231e1e723e */ /* 0x000fe200000010ff */
[----:B------:R-:W-:-:S03]  /*53b0*/  FMUL.FTZ R37, R37, R76 ;  /* 0x0000004c25257220 */ /* 0x000fc60000410000 */
[----:B------:R-:W-:Y:S01]  /*53c0*/  PRMT R35, R30, 0x7632, R35 ;  /* 0x000076321e237816 */ /* 0x000fe20000000023 */
[----:B0-----:R-:W-:Y:S02]  /*53d0*/  FMUL.FTZ R66, R66, R83 ;  /* 0x0000005342427220 */ /* 0x001fe40000410000 */
[----:B------:R-:W0:Y:S02]  /*53e0*/  MUFU.RCP R69, R69 ;  /* 0x0000004500457308 */ /* 0x000e240000001000 */
[----:B------:R-:W-:Y:S02]  /*53f0*/  FMUL.FTZ R66, R66, R77 ;  /* 0x0000004d42427220 */ /* 0x000fe40000410000 */
[----:B-1----:R-:W-:-:S03]  /*5400*/  FMUL.FTZ R67, R67, R58 ;  /* 0x0000003a43437220 */ /* 0x002fc60000410000 */
[----:B------:R-:W-:Y:S01]  /*5410*/  F2FP.BF16.PACK_AB R37, R66, R37 ;  /* 0x000000254225723e */ /* 0x000fe200000010ff */
[----:B------:R-:W-:Y:S01]  /*5420*/  STS.U16 [R51], R31 ;  /* 0x0000001f33007388 */ /* 0x000fe20000000400 */
[----:B------:R-:W-:Y:S02]  /*5430*/  FMUL.FTZ R67, R67, R78 ;  /* 0x0000004e43437220 */ /* 0x000fe40000410000 */
[C---:B------:R-:W-:Y:S01]  /*5440*/  PRMT R36, R37.reuse, 0x7610, R36 ;  /* 0x0000761025247816 */ /* 0x040fe20000000024 */
[----:B------:R1:W-:Y:S01]  /*5450*/  STS.U16 [R51+0x2], R34 ;  /* 0x0000022233007388 */ /* 0x0003e20000000400 */
[----:B------:R-:W-:Y:S01]  /*5460*/  PRMT R54, R37, 0x7632, R54 ;  /* 0x0000763225367816 */ /* 0x000fe20000000036 */
[----:B0-----:R-:W-:Y:S02]  /*5470*/  FMUL.FTZ R68, R68, R69 ;  /* 0x0000004544447220 */ /* 0x001fe40000410000 */
[----:B------:R0:W-:Y:S02]  /*5480*/  STS.U16 [R51+0x4], R30 ;  /* 0x0000041e33007388 */ /* 0x0001e40000000400 */
[----:B------:R-:W-:-:S02]  /*5490*/  FMUL.FTZ R68, R68, R79 ;  /* 0x0000004f44447220 */ /* 0x000fc40000410000 */
[----:B------:R2:W-:Y:S01]  /*54a0*/  STS.U16 [R51+0x6], R35 ;  /* 0x0000062333007388 */ /* 0x0005e20000000400 */
[----:B-1----:R-:W-:Y:S02]  /*54b0*/  IMAD R34, R6, c[0x0][0x210], RZ ;  /* 0x0000840006227a24 */ /* 0x002fe400078e02ff */
[----:B------:R-:W-:Y:S01]  /*54c0*/  F2FP.BF16.PACK_AB R67, R68, R67 ;  /* 0x000000434443723e */ /* 0x000fe200000010ff */
[----:B------:R-:W-:Y:S01]  /*54d0*/  STS.U16 [R51+0x8], R36 ;  /* 0x0000082433007388 */ /* 0x000fe20000000400 */
[----:B0-----:R-:W-:Y:S02]  /*54e0*/  IMAD.WIDE.U32 R30, R5, c[0x0][0x210], RZ ;  /* 0x00008400051e7a25 */ /* 0x001fe400078e00ff */
[C---:B------:R-:W-:Y:S01]  /*54f0*/  PRMT R56, R67.reuse, 0x7610, R56 ;  /* 0x0000761043387816 */ /* 0x040fe20000000038 */
[----:B------:R-:W-:Y:S01]  /*5500*/  STS.U16 [R51+0xa], R54 ;  /* 0x00000a3633007388 */ /* 0x000fe20000000400 */
[----:B------:R-:W-:Y:S01]  /*5510*/  PRMT R58, R67, 0x7632, R58 ;  /* 0x00007632433a7816 */ /* 0x000fe2000000003a */
[----:B--2---:R-:W-:-:S02]  /*5520*/  IMAD R35, R5, c[0x0][0x214], R34 ;  /* 0x0000850005237a24 */ /* 0x004fc400078e0222 */
[----:B------:R-:W-:Y:S04]  /*5530*/  STS.U16 [R51+0xc], R56 ;  /* 0x00000c3833007388 */ /* 0x000fe80000000400 */
[----:B------:R0:W-:Y:S01]  /*5540*/  STS.U16 [R51+0xe], R58 ;  /* 0x00000e3a33007388 */ /* 0x0001e20000000400 */
[----:B------:R-:W-:-:S06]  /*5550*/  NOP ;  /* 0x0000000000007918 */ /* 0x000fcc0000000000 */
[----:B------:R-:W-:Y:S01]  /*5560*/  LDS.U16 R43, [R43] ;  /* 0x000000002b2b7984 */ /* 0x000fe20000000400 */
[----:B0-----:R-:W-:-:S03]  /*5570*/  IADD3 R51, R31, R35, RZ ;  /* 0x000000231f337210 */ /* 0x001fc60007ffe0ff */
        /* <DEDUP_REMOVED lines=21> */
.L_x_2132:
[----:B------:R-:W-:Y:S05]  /*56d0*/  BSYNC B0 ;  /* 0x0000000000007941 */ /* 0x000fea0003800000 */
.L_x_2131:
[----:B------:R-:W-:Y:S01]  /*56e0*/  MOV R28, R30 ;  /* 0x0000001e001c7202 */ /* 0x000fe20000000f00 */
[----:B------:R-:W-:Y:S01]  /*56f0*/  IMAD R31, R3, c[0x0][0x218], RZ ;  /* 0x00008600031f7a24 */ /* 0x000fe200078e02ff */
[----:B------:R-:W-:Y:S02]  /*5700*/  MOV R29, R51 ;  /* 0x00000033001d7202 */ /* 0x000fe40000000f00 */
[-C--:B------:R-:W-:Y:S01]  /*5710*/  ISETP.GE.AND P5, PT, R61, R36.reuse, PT ;  /* 0x000000243d00720c */ /* 0x080fe20003fa6270 */
[C---:B0-----:R-:W-:Y:S01]  /*5720*/  IMAD R35, R0.reuse, c[0x0][0x21c], R31 ;  /* 0x0000870000237a24 */ /* 0x041fe200078e021f */
[-C--:B------:R-:W-:Y:S01]  /*5730*/  ISETP.GE.AND P0, PT, R53, R36.reuse, PT ;  /* 0x000000243500720c */ /* 0x080fe20003f06270 */
[----:B------:R-:W-:Y:S01]  /*5740*/  IMAD.WIDE.U32 R28, R0, c[0x0][0x218], R28 ;  /* 0x00008600001c7a25 */ /* 0x000fe200078e001c */
[----:B------:R-:W-:Y:S02]  /*5750*/  IADD3 R12, R12, 0x1, RZ ;  /* 0x000000010c0c7810 */ /* 0x000fe40007ffe0ff */
        /* <DEDUP_REMOVED lines=11> */
[----:B------:R-:W-:-:S03]  /*5810*/  ISETP.GE.AND P3, PT, R39, R36, PT ;  /* 0x000000242700720c */ /* 0x000fc60003f66270 */
[----:B------:R0:W-:Y:S01]  /*5820*/  @!P0 STG.E.U16 [R28.64], R37 ;  /* 0x000000251c008986 */ /* 0x0001e2000c101504 */
[----:B------:R-:W-:-:S03]  /*5830*/  ISETP.GE.AND P0, PT, R12, c[0x0][0x174], PT ;  /* 0x00005d000c007a0c */ /* 0x000fc60003f06270 */
[----:B------:R0:W-:Y:S04]  /*5840*/  @!P4 STG.E.U16 [R28.64+0x100], R67 ;  /* 0x000100431c00c986 */ /* 0x0001e8000c101504 */
[----:B------:R0:W-:Y:S04]  /*5850*/  @!P6 STG.E.U16 [R28.64+0x180], R69 ;  /* 0x000180451c00e986 */ /* 0x0001e8000c101504 */
        /* <DEDUP_REMOVED lines=11> */
.L_x_2133:
[----:B------:R-:W-:Y:S05]  /*5910*/  EXIT ;  /* 0x000000000000794d */ /* 0x000fea0003800000 */
.L_x_2135:
        /* <DEDUP_REMOVED lines=14> */
.L_x_5371:


//--------------------- .text._Z25selective_scan_fwd_kernelI32Selective_Scan_fwd_kernel_traitsILi32ELi8ELi1ELb0ELb1ELb0ELb0EN3c108BFloat16ENS1_7complexIfEEEEv13SSMParamsBase --------------------------
	.section	.text._Z25selective_scan_fwd_kernelI32Selective_Scan_fwd_kernel_traitsILi32ELi8ELi1ELb0ELb1ELb0ELb0EN3c108BFloat16ENS1_7complexIfEEEEv13SSMParamsBase,"ax",@progbits
	.sectioninfo	@"SHI_REGISTERS=137"
	.align	128
        .global         _Z25selective_scan_fwd_kernelI32Selective_Scan_fwd_kernel_traitsILi32ELi8ELi1ELb0ELb1ELb0ELb0EN3c108BFloat16ENS1_7complexIfEEEEv13SSMParamsBase
        .type           _Z25selective_scan_fwd_kernelI32Selective_Scan_fwd_kernel_traitsILi32ELi8ELi1ELb0ELb1ELb0ELb0EN3c108BFloat16ENS1_7complexIfEEEEv13SSMParamsBase,@function
        .size           _Z25selective_scan_fwd_kernelI32Selective_Scan_fwd_kernel_traitsILi32ELi8ELi1ELb0ELb1ELb0ELb0EN3c108BFloat16ENS1_7complexIfEEEEv13SSMParamsBase,(.L_x_5372 - _Z25selective_scan_fwd_kernelI32Selective_Scan_fwd_kernel_traitsILi32ELi8ELi1ELb0ELb1ELb0ELb0EN3c108BFloat16ENS1_7complexIfEEEEv13SSMParamsBase)
        .other          _Z25selective_scan_fwd_kernelI32Selective_Scan_fwd_kernel_traitsILi32ELi8ELi1ELb0ELb1ELb0ELb0EN3c108BFloat16ENS1_7complexIfEEEEv13SSMParamsBase,@"STO_CUDA_ENTRY STV_DEFAULT"
_Z25selective_scan_fwd_kernelI32Selective_Scan_fwd_kernel_traitsILi32ELi8ELi1ELb0ELb1ELb0ELb0EN3c108BFloat16ENS1_7complexIfEEEEv13SSMParamsBase:
.text._Z25selective_scan_fwd_kernelI32Selective_Scan_fwd_kernel_traitsILi32ELi8ELi1ELb0ELb1ELb0ELb0EN3c108BFloat16ENS1_7complexIfEEEEv13SSMParamsBase:
[----:B------:R-:W-:Y:S02]  /*0000*/  MOV R1, c[0x0][0x28] ;  /* 0x00000a0000017a02 */ /* 0x000fe40000000f00 */
[----:B------:R-:W-:Y:S01]  /*0010*/  IABS R9, c[0x0][0x178] ;  /* 0x00005e0000097a13 */ /* 0x000fe20000000000 */
[----:B------:R-:W0:Y:S01]  /*0020*/  S2R R77, SR_CTAID.Y ;  /* 0x00000000004d7919 */ /* 0x000e220000002600 */
[----:B------:R-:W-:Y:S01]  /*0030*/  ISETP.NE.U32.AND P0, PT, RZ, c[0x0][0x238], PT ;  /* 0x00008e00ff007a0c */ /* 0x000fe20003f05070 */
[----:B------:R-:W-:Y:S01]  /*0040*/  HFMA2.MMA R74, -RZ, RZ, 0, 0 ;  /* 0x00000000ff4a7435 */ /* 0x000fe200000001ff */
[----:B------:R-:W1:Y:S01]  /*0050*/  I2F.RP R0, R9 ;  /* 0x0000000900007306 */ /* 0x000e620000209400 */
[----:B------:R-:W-:Y:S01]  /*0060*/  ISETP.NE.U32.AND P1, PT, RZ, c[0x0][0x250], PT ;  /* 0x00009400ff007a0c */ /* 0x000fe20003f25070 */
[----:B------:R-:W-:Y:S01]  /*0070*/  ULDC.64 UR4, c[0x0][0x118] ;  /* 0x0000460000047ab9 */ /* 0x000fe20000000a00 */
[----:B------:R-:W-:Y:S02]  /*0080*/  ISETP.NE.AND.EX P0, PT, RZ, c[0x0][0x23c], PT, P0 ;  /* 0x00008f00ff007a0c */ /* 0x000fe40003f05300 */
[----:B------:R-:W-:Y:S02]  /*0090*/  ISETP.NE.AND.EX P1, PT, RZ, c[0x0][0x254], PT, P1 ;  /* 0x00009500ff007a0c */ /* 0x000fe40003f25310 */
[----:B------:R-:W-:Y:S01]  /*00a0*/  MOV R72, RZ ;  /* 0x000000ff00487202 */ /* 0x000fe20000000f00 */
[----:B-1----:R-:W1:Y:S01]  /*00b0*/  MUFU.RCP R0, R0 ;  /* 0x0000000000007308 */ /* 0x002e620000001000 */
[----:B0-----:R-:W-:-:S07]  /*00c0*/  SHF.R.S32.HI R76, RZ, 0x1f, R77 ;  /* 0x0000001fff4c7819 */ /* 0x001fce000001144d */
[C---:B------:R-:W-:Y:S02]  /*00d0*/  @P0 LEA R2, P2, R77.reuse, c[0x0][0x238], 0x2 ;  /* 0x00008e004d020a11 */ /* 0x040fe400078410ff */
[C---:B------:R-:W-:Y:S02]  /*00e0*/  @P1 LEA R4, P3, R77.reuse, c[0x0][0x250], 0x2 ;  /* 0x000094004d041a11 */ /* 0x040fe400078610ff */
[C-C-:B------:R-:W-:Y:S01]  /*00f0*/  @P0 LEA.HI.X R3, R77.reuse, c[0x0][0x23c], R76.reuse, 0x2, P2 ;  /* 0x00008f004d030a11 */ /* 0x140fe200010f144c */
[----:B------:R-:W0:Y:S01]  /*0100*/  S2R R70, SR_CTAID.X ;  /* 0x0000000000467919 */ /* 0x000e220000002500 */
[----:B------:R-:W-:Y:S02]  /*0110*/  @P1 LEA.HI.X R5, R77, c[0x0][0x254], R76, 0x2, P3 ;  /* 0x000095004d051a11 */ /* 0x000fe400018f144c */
[----:B-1----:R-:W-:Y:S01]  /*0120*/  IADD3 R6, R0, 0xffffffe, RZ ;  /* 0x0ffffffe00067810 */ /* 0x002fe20007ffe0ff */
[----:B------:R1:W5:Y:S03]  /*0130*/  @P0 LDG.E R74, [R2.64] ;  /* 0x00000004024a0981 */ /* 0x000366000c1e1900 */
[----:B------:R2:W3:Y:S01]  /*0140*/  F2I.FTZ.U32.TRUNC.NTZ R7, R6 ;  /* 0x0000000600077305 */ /* 0x0004e2000021f000 */
[----:B------:R4:W5:Y:S01]  /*0150*/  @P1 LDG.E R72, [R4.64] ;  /* 0x0000000404481981 */ /* 0x000962000c1e1900 */
[----:B-1----:R-:W-:Y:S01]  /*0160*/  IABS R2, R77 ;  /* 0x0000004d00027213 */ /* 0x002fe20000000000 */
[----:B--2---:R-:W-:Y:S01]  /*0170*/  HFMA2.MMA R6, -RZ, RZ, 0, 0 ;  /* 0x00000000ff067435 */ /* 0x004fe200000001ff */
[----:B----4-:R-:W-:-:S04]  /*0180*/  MOV R4, c[0x0][0x174] ;  /* 0x00005d0000047a02 */ /* 0x010fc80000000f00 */
[----:B------:R-:W-:Y:S02]  /*0190*/  ISETP.GE.AND P0, PT, R4, 0x1, PT ;  /* 0x000000010400780c */ /* 0x000fe40003f06270 */
[----:B---3--:R-:W-:Y:S02]  /*01a0*/  IADD3 R8, RZ, -R7, RZ ;  /* 0x80000007ff087210 */ /* 0x008fe40007ffe0ff */
[----:B------:R-:W-:Y:S02]  /*01b0*/  LOP3.LUT R4, R77, c[0x0][0x178], RZ, 0x3c, !PT ;  /* 0x00005e004d047a12 */ /* 0x000fe400078e3cff */
[----:B0-----:R-:W-:Y:S01]  /*01c0*/  SHF.R.S32.HI R127, RZ, 0x1f, R70 ;  /* 0x0000001fff7f7819 */ /* 0x001fe20000011446 */
[----:B------:R-:W-:-:S04]  /*01d0*/  IMAD R11, R8, R9, RZ ;  /* 0x00000009080b7224 */ /* 0x000fc800078e02ff */
[----:B------:R-:W-:-:S06]  /*01e0*/  IMAD.HI.U32 R7, R7, R11, R6 ;  /* 0x0000000b07077227 */ /* 0x000fcc00078e0006 */
[----:B------:R-:W-:-:S05]  /*01f0*/  IMAD.HI.U32 R0, R7, R2, RZ ;  /* 0x0000000207007227 */ /* 0x000fca00078e00ff */
[----:B------:R-:W-:-:S05]  /*0200*/  IADD3 R3, -R0, RZ, RZ ;  /* 0x000000ff00037210 */ /* 0x000fca0007ffe1ff */
[----:B------:R-:W-:-:S05]  /*0210*/  IMAD R2, R9, R3, R2 ;  /* 0x0000000309027224 */ /* 0x000fca00078e0202 */
        /* <DEDUP_REMOVED lines=8> */
[----:B------:R-:W-:Y:S01]  /*02a0*/  IMAD R13, R70, c[0x0][0x194], R3 ;  /* 0x00006500460d7a24 */ /* 0x000fe200078e0203 */
[----:B------:R-:W-:Y:S01]  /*02b0*/  @!P1 IADD3 R0, R0, 0x1, RZ ;  /* 0x0000000100009810 */ /* 0x000fe20007ffe0ff */
[C---:B------:R-:W-:Y:S01]  /*02c0*/  IMAD.WIDE.U32 R2, R77.reuse, c[0x0][0x1d8], RZ ;  /* 0x000076004d027a25 */ /* 0x040fe200078e00ff */
[----:B------:R-:W-:Y:S01]  /*02d0*/  ISETP.NE.AND P1, PT, RZ, c[0x0][0x178], PT ;  /* 0x00005e00ff007a0c */ /* 0x000fe20003f25270 */
[----:B------:R-:W1:Y:S01]  /*02e0*/  S2R R64, SR_LANEID ;  /* 0x0000000000407919 */ /* 0x000e620000000000 */
[----:B------:R-:W-:Y:S01]  /*02f0*/  MOV R62, RZ ;  /* 0x000000ff003e7202 */ /* 0x000fe20000000f00 */
[----:B------:R-:W-:-:S02]  /*0300*/  IMAD R9, R77, c[0x0][0x1dc], R8 ;  /* 0x000077004d097a24 */ /* 0x000fc400078e0208 */
[----:B------:R-:W-:Y:S02]  /*0310*/  IMAD R10, R76, c[0x0][0x1e8], RZ ;  /* 0x00007a004c0a7a24 */ /* 0x000fe400078e02ff */
[----:B------:R-:W-:Y:S01]  /*0320*/  IMAD.WIDE.U32 R4, R77, c[0x0][0x1e8], RZ ;  /* 0x00007a004d047a25 */ /* 0x000fe200078e00ff */
[----:B------:R-:W-:Y:S02]  /*0330*/  IADD3 R3, R3, R9, RZ ;  /* 0x0000000903037210 */ /* 0x000fe40007ffe0ff */
[----:B------:R-:W-:Y:S01]  /*0340*/  @P0 IADD3 R0, R0, 0x1, RZ ;  /* 0x0000000100000810 */ /* 0x000fe20007ffe0ff */
[----:B------:R-:W-:Y:S02]  /*0350*/  IMAD R11, R77, c[0x0][0x1ec], R10 ;  /* 0x00007b004d0b7a24 */ /* 0x000fe400078e020a */
[----:B------:R-:W-:Y:S01]  /*0360*/  IMAD.WIDE.U32 R6, R70, c[0x0][0x190], RZ ;  /* 0x0000640046067a25 */ /* 0x000fe200078e00ff */
[----:B------:R-:W-:Y:S02]  /*0370*/  @!P2 IADD3 R0, -R0, RZ, RZ ;  /* 0x000000ff0000a210 */ /* 0x000fe40007ffe1ff */
[C---:B0-----:R-:W-:Y:S01]  /*0380*/  LOP3.LUT R68, R78.reuse, 0x1f, RZ, 0xc0, !PT ;  /* 0x0000001f4e447812 */ /* 0x041fe200078ec0ff */
[----:B------:R-:W-:Y:S01]  /*0390*/  IMAD R9, R127, c[0x0][0x1d0], RZ ;  /* 0x000074007f097a24 */ /* 0x000fe200078e02ff */
[----:B------:R-:W-:Y:S01]  /*03a0*/  SHF.L.U32 R63, R78, 0x3, RZ ;  /* 0x000000034e3f7819 */ /* 0x000fe200000006ff */
[----:B------:R-:W-:Y:S01]  /*03b0*/  IMAD.WIDE.U32 R2, R70, c[0x0][0x1d0], R2 ;  /* 0x0000740046027a25 */ /* 0x000fe200078e0002 */
[----:B------:R-:W-:-:S02]  /*03c0*/  @!P1 LOP3.LUT R0, RZ, c[0x0][0x178], RZ, 0x33, !PT ;  /* 0x00005e00ff009a12 */ /* 0x000fc400078e33ff */
[----:B------:R-:W-:Y:S01]  /*03d0*/  LOP3.LUT R75, R68, 0xffffff00, R63, 0xf8, !PT ;  /* 0xffffff00444b7812 */ /* 0x000fe200078ef83f */
[----:B------:R-:W-:Y:S01]  /*03e0*/  IMAD.WIDE.U32 R20, R77, c[0x0][0x1b8], RZ ;  /* 0x00006e004d147a25 */ /* 0x000fe200078e00ff */
[----:B------:R-:W-:Y:S02]  /*03f0*/  SHF.R.S32.HI R8, RZ, 0x1f, R0 ;  /* 0x0000001fff087819 */ /* 0x000fe40000011400 */
[----:B------:R-:W-:Y:S01]  /*0400*/  IADD3 R5, R5, R11, RZ ;  /* 0x0000000b05057210 */ /* 0x000fe20007ffe0ff */
[----:B------:R-:W-:Y:S01]  /*0410*/  IMAD R11, R70, c[0x0][0x1d4], R9 ;  /* 0x00007500460b7a24 */ /* 0x000fe200078e0209 */
[----:B------:R-:W-:Y:S01]  /*0420*/  IADD3 R7, R7, R13, RZ ;  /* 0x0000000d07077210 */ /* 0x000fe20007ffe0ff */
[----:B------:R-:W-:Y:S01]  /*0430*/  IMAD R9, R8, c[0x0][0x1a8], RZ ;  /* 0x00006a0008097a24 */ /* 0x000fe200078e02ff */
[----:B------:R-:W-:Y:S01]  /*0440*/  SHF.R.S32.HI R66, RZ, 0x1f, R75 ;  /* 0x0000001fff427819 */ /* 0x000fe2000001144b */
[----:B------:R-:W-:Y:S01]  /*0450*/  IMAD R13, R127, c[0x0][0x1e0], RZ ;  /* 0x000078007f0d7a24 */ /* 0x000fe200078e02ff */
[----:B------:R-:W-:Y:S01]  /*0460*/  IADD3 R17, P0, R75, R2, RZ ;  /* 0x000000024b117210 */ /* 0x000fe20007f1e0ff */
[----:B------:R-:W-:Y:S01]  /*0470*/  IMAD R9, R0, c[0x0][0x1ac], R9 ;  /* 0x00006b0000097a24 */ /* 0x000fe200078e0209 */
[----:B------:R-:W-:Y:S01]  /*0480*/  LOP3.LUT R18, R63, 0xffffff00, RZ, 0xc0, !PT ;  /* 0xffffff003f127812 */ /* 0x000fe200078ec0ff */
[----:B------:R-:W-:Y:S01]  /*0490*/  IMAD.WIDE.U32 R4, R70, c[0x0][0x1e0], R4 ;  /* 0x0000780046047a25 */ /* 0x000fe200078e0004 */
[----:B------:R-:W-:-:S02]  /*04a0*/  IADD3.X R8, R66, R3, R11, P0, !PT ;  /* 0x0000000342087210 */ /* 0x000fc400007fe40b */
[----:B------:R-:W-:Y:S01]  /*04b0*/  IADD3 R18, R18, R75, RZ ;  /* 0x0000004b12127210 */ /* 0x000fe20007ffe0ff */
[----:B------:R-:W-:Y:S01]  /*04c0*/  IMAD.WIDE.U32 R2, R0, c[0x0][0x1a8], R6 ;  /* 0x00006a0000027a25 */ /* 0x000fe200078e0006 */
[----:B------:R-:W-:Y:S02]  /*04d0*/  IADD3 R25, P1, R75, R4, RZ ;  /* 0x000000044b197210 */ /* 0x000fe40007f3e0ff */
[----:B------:R-:W-:Y:S01]  /*04e0*/  IADD3 R73, R63, 0x1, RZ ;  /* 0x000000013f497810 */ /* 0x000fe20007ffe0ff */
[----:B------:R-:W-:Y:S01]  /*04f0*/  IMAD R13, R70, c[0x0][0x1e4], R13 ;  /* 0x00007900460d7a24 */ /* 0x000fe200078e020d */
[----:B------:R-:W-:Y:S01]  /*0500*/  LEA R44, P0, R2, c[0x0][0x228], 0x1 ;  /* 0x00008a00022c7a11 */ /* 0x000fe200078008ff */
[----:B------:R-:W-:Y:S01]  /*0510*/  IMAD R0, R70, c[0x0][0x164], R77 ;  /* 0x0000590046007a24 */ /* 0x000fe200078e024d */
[----:B------:R-:W-:Y:S02]  /*0520*/  IADD3 R43, R3, R9, RZ ;  /* 0x00000009032b7210 */ /* 0x000fe40007ffe0ff */
[----:B------:R-:W-:Y:S01]  /*0530*/  IADD3.X R4, R66, R5, R13, P1, !PT ;  /* 0x0000000542047210 */ /* 0x000fe20000ffe40d */
[----:B------:R-:W-:Y:S01]  /*0540*/  IMAD R0, R0, c[0x0][0x174], RZ ;  /* 0x00005d0000007a24 */ /* 0x000fe200078e02ff */
[----:B------:R-:W-:Y:S01]  /*0550*/  LEA.HI.X R43, R2, c[0x0][0x22c], R43, 0x1, P0 ;  /* 0x00008b00022b7a11 */ /* 0x000fe200000f0c2b */
[----:B------:R-:W-:Y:S01]  /*0560*/  IMAD R2, R76, c[0x0][0x1b8], RZ ;  /* 0x00006e004c027a24 */ /* 0x000fe200078e02ff */
[----:B------:R-:W-:Y:S01]  /*0570*/  LEA R16, P1, R17, c[0x0][0x240], 0x1 ;  /* 0x0000900011107a11 */ /* 0x000fe200078208ff */
[----:B------:R-:W-:Y:S01]  /*0580*/  IMAD R60, R0, c[0x0][0x16c], RZ ;  /* 0x00005b00003c7a24 */ /* 0x000fe200078e02ff */
[----:B------:R-:W-:Y:S01]  /*0590*/  LEA R10, P2, R25, c[0x0][0x248], 0x1 ;  /* 0x00009200190a7a11 */ /* 0x000fe200078408ff */
[----:B------:R-:W-:Y:S01]  /*05a0*/  IMAD R61, R77, c[0x0][0x1bc], R2 ;  /* 0x00006f004d3d7a24 */ /* 0x000fe200078e0202 */
[----:B------:R-:W-:-:S02]  /*05b0*/  IADD3 R71, R63, 0x2, RZ ;  /* 0x000000023f477810 */ /* 0x000fc40007ffe0ff */
[C---:B------:R-:W-:Y:S02]  /*05c0*/  IADD3 R69, R63.reuse, 0x3, RZ ;  /* 0x000000033f457810 */ /* 0x040fe40007ffe0ff */
[C---:B------:R-:W-:Y:S02]  /*05d0*/  IADD3 R67, R63.reuse, 0x4, RZ ;  /* 0x000000043f437810 */ /* 0x040fe40007ffe0ff */
[----:B------:R-:W-:Y:S02]  /*05e0*/  IADD3 R65, R63, 0x5, RZ ;  /* 0x000000053f417810 */ /* 0x000fe40007ffe0ff */
[----:B------:R-:W-:Y:S02]  /*05f0*/  LEA.HI.X R17, R17, c[0x0][0x244], R8, 0x1, P1 ;  /* 0x0000910011117a11 */ /* 0x000fe400008f0c08 */
[----:B------:R-:W-:Y:S02]  /*0600*/  LEA.HI.X R25, R25, c[0x0][0x24c], R4, 0x1, P2 ;  /* 0x0000930019197a11 */ /* 0x000fe400010f0c04 */
[----:B------:R-:W-:-:S02]  /*0610*/  IADD3 R63, R63, 0x6, RZ ;  /* 0x000000063f3f7810 */ /* 0x000fc40007ffe0ff */
[----:B------:R-:W-:Y:S02]  /*0620*/  IADD3 R61, R21, R61, RZ ;  /* 0x0000003d153d7210 */ /* 0x000fe40007ffe0ff */
        /* <DEDUP_REMOVED lines=15> */
[----:B-1----:R-:W-:Y:S02]  /*0720*/  IADD3 R45, R18, 0x1e0, RZ ;  /* 0x000001e0122d7810 */ /* 0x002fe40007ffe0ff */
.L_x_2159:
[----:B------:R-:W-:Y:S01]  /*0730*/  BAR.SYNC.DEFER_BLOCKING 0x0 ;  /* 0x0000000000007b1d */ /* 0x000fe20000010000 */
[----:B------:R-:W-:Y:S02]  /*0740*/  MOV R3, 0xffffff00 ;  /* 0xffffff0000037802 */ /* 0x000fe40000000f00 */
[----:B0-----:R-:W-:-:S02]  /*0750*/  LOP3.LUT R5, R75, 0x20, RZ, 0xfc, !PT ;  /* 0x000000204b057812 */ /* 0x001fc400078efcff */
[C---:B------:R-:W-:Y:S01]  /*0760*/  LOP3.LUT R7, R75.reuse, 0x40, RZ, 0xfc, !PT ;  /* 0x000000404b077812 */ /* 0x040fe200078efcff */
[----:B------:R-:W-:Y:S01]  /*0770*/  IMAD R42, R62, R3, c[0x0][0x168] ;  /* 0x00005a003e2a7624 */ /* 0x000fe200078e0203 */
[C---:B------:R-:W-:Y:S02]  /*0780*/  LOP3.LUT R9, R75.reuse, 0x60, RZ, 0xfc, !PT ;  /* 0x000000604b097812 */ /* 0x040fe400078efcff */
        /* <DEDUP_REMOVED lines=9> */
[C---:B------:R-:W-:Y:S02]  /*0820*/  LOP3.LUT R11, R75.reuse, 0x80, RZ, 0xfc, !PT ;  /* 0x000000804b0b7812 */ /* 0x040fe400078efcff */
[C---:B------:R-:W-:Y:S01]  /*0830*/  LOP3.LUT R13, R75.reuse, 0xa0, RZ, 0xfc, !PT ;  /* 0x000000a04b0d7812 */ /* 0x040fe200078efcff */
[----:B------:R-:W3:Y:S01]  /*0840*/  @!P1 LDG.E.U16 R3, [R16.64+0x40] ;  /* 0x0000400410039981 */ /* 0x000ee2000c1e1500 */
[----:B------:R-:W-:-:S02]  /*0850*/  LOP3.LUT R15, R75, 0xc0, RZ, 0xfc, !PT ;  /* 0x000000c04b0f7812 */ /* 0x000fc400078efcff */
[----:B------:R-:W-:Y:S01]  /*0860*/  LOP3.LUT R23, R75, 0xe0, RZ, 0xfc, !PT ;  /* 0x000000e04b177812 */ /* 0x000fe200078efcff */
        /* <DEDUP_REMOVED lines=14> */
[----:B------:R-:W-:-:S02]  /*0950*/  ISETP.GE.AND P6, PT, R5, R42, PT ;  /* 0x0000002a0500720c */ /* 0x000fc40003fc6270 */
[-C--:B------:R-:W-:Y:S02]  /*0960*/  ISETP.GE.AND P4, PT, R7, R42.reuse, PT ;  /* 0x0000002a0700720c */ /* 0x080fe40003f86270 */
[C---:B------:R-:W-:Y:S02]  /*0970*/  IADD3 R5, R64.reuse, 0x20, RZ ;  /* 0x0000002040057810 */ /* 0x040fe40007ffe0ff */
[----:B------:R-:W-:Y:S02]  /*0980*/  ISETP.GE.AND P3, PT, R9, R42, PT ;  /* 0x0000002a0900720c */ /* 0x000fe40003f66270 */
[C---:B------:R-:W-:Y:S02]  /*0990*/  IADD3 R7, R64.reuse, 0x40, RZ ;  /* 0x0000004040077810 */ /* 0x040fe40007ffe0ff */
[C---:B------:R-:W-:Y:S02]  /*09a0*/  IADD3 R9, R64.reuse, 0x60, RZ ;  /* 0x0000006040097810 */ /* 0x040fe40007ffe0ff */
[----:B------:R-:W-:-:S02]  /*09b0*/  LEA.HI.SX32 R41, R64, R64, 0x1b ;  /* 0x0000004040297211 */ /* 0x000fc400078fdaff */
[-C--:B------:R-:W-:Y:S02]  /*09c0*/  LEA.HI.SX32 R5, R5, R64.reuse, 0x1b ;  /* 0x0000004005057211 */ /* 0x080fe400078fdaff */
[-C--:B------:R-:W-:Y:S02]  /*09d0*/  LEA.HI.SX32 R7, R7, R64.reuse, 0x1b ;  /* 0x0000004007077211 */ /* 0x080fe400078fdaff */
[----:B------:R-:W-:Y:S02]  /*09e0*/  LEA.HI.SX32 R9, R9, R64, 0x1b ;  /* 0x0000004009097211 */ /* 0x000fe400078fdaff */
[----:B------:R-:W-:Y:S02]  /*09f0*/  SHF.L.U32 R41, R41, 0x1, RZ ;  /* 0x0000000129297819 */ /* 0x000fe400000006ff */
[----:B------:R-:W-:Y:S02]  /*0a00*/  SHF.L.U32 R40, R5, 0x1, RZ ;  /* 0x0000000105287819 */ /* 0x000fe400000006ff */
[----:B------:R-:W-:-:S02]  /*0a10*/  SHF.L.U32 R39, R7, 0x1, RZ ;  /* 0x0000000107277819 */ /* 0x000fc400000006ff */
[C---:B------:R-:W-:Y:S02]  /*0a20*/  IADD3 R5, R64.reuse, 0x80, RZ ;  /* 0x0000008040057810 */ /* 0x040fe40007ffe0ff */
[----:B------:R-:W-:Y:S02]  /*0a30*/  SHF.L.U32 R37, R9, 0x1, RZ ;  /* 0x0000000109257819 */ /* 0x000fe400000006ff */
[C---:B------:R-:W-:Y:S02]  /*0a40*/  IADD3 R7, R64.reuse, 0xa0, RZ ;  /* 0x000000a040077810 */ /* 0x040fe40007ffe0ff */
[----:B------:R-:W-:Y:S02]  /*0a50*/  ISETP.GE.AND P2, PT, R11, R42, PT ;  /* 0x0000002a0b00720c */ /* 0x000fe40003f46270 */
[C---:B------:R-:W-:Y:S02]  /*0a60*/  IADD3 R9, R64.reuse, 0xc0, RZ ;  /* 0x000000c040097810 */ /* 0x040fe40007ffe0ff */
[----:B------:R-:W-:-:S02]  /*0a70*/  IADD3 R11, R64, 0xe0, RZ ;  /* 0x000000e0400b7810 */ /* 0x000fc40007ffe0ff */
[-C--:B------:R-:W-:Y:S02]  /*0a80*/  LEA.HI.SX32 R5, R5, R64.reuse, 0x1b ;  /* 0x0000004005057211 */ /* 0x080fe400078fdaff */
[-C--:B------:R-:W-:Y:S02]  /*0a90*/  LEA.HI.SX32 R7, R7, R64.reuse, 0x1b ;  /* 0x0000004007077211 */ /* 0x080fe400078fdaff */
[-C--:B------:R-:W-:Y:S02]  /*0aa0*/  LEA.HI.SX32 R9, R9, R64.reuse, 0x1b ;  /* 0x0000004009097211 */ /* 0x080fe400078fdaff */
[----:B------:R-:W-:Y:S02]  /*0ab0*/  LEA.HI.SX32 R11, R11, R64, 0x1b ;  /* 0x000000400b0b7211 */ /* 0x000fe400078fdaff */
[----:B------:R-:W-:Y:S02]  /*0ac0*/  SHF.L.U32 R35, R5, 0x1, RZ ;  /* 0x0000000105237819 */ /* 0x000fe400000006ff */
[----:B------:R-:W-:-:S02]  /*0ad0*/  SHF.L.U32 R33, R7, 0x1, RZ ;  /* 0x0000000107217819 */ /* 0x000fc400000006ff */
[----:B------:R-:W-:Y:S02]  /*0ae0*/  SHF.L.U32 R31, R9, 0x1, RZ ;  /* 0x00000001091f7819 */ /* 0x000fe400000006ff */
[----:B------:R-:W-:Y:S02]  /*0af0*/  SHF.L.U32 R29, R11, 0x1, RZ ;  /* 0x000000010b1d7819 */ /* 0x000fe400000006ff */
[-C--:B------:R-:W-:Y:S02]  /*0b00*/  ISETP.GE.AND P1, PT, R13, R42.reuse, PT ;  /* 0x0000002a0d00720c */ /* 0x080fe40003f26270 */
[----:B------:R-:W-:Y:S02]  /*0b10*/  PRMT R13, RZ, 0x7610, R13 ;  /* 0x00007610ff0d7816 */ /* 0x000fe4000000000d */
[-C--:B------:R-:W-:Y:S02]  /*0b20*/  ISETP.GE.AND P5, PT, R75, R42.reuse, PT ;  /* 0x0000002a4b00720c */ /* 0x080fe40003fa6270 */
[----:B------:R-:W-:-:S02]  /*0b30*/  ISETP.GE.AND P0, PT, R15, R42, PT ;  /* 0x0000002a0f00720c */ /* 0x000fc40003f06270 */
[----:B------:R-:W-:Y:S02]  /*0b40*/  PRMT R22, RZ, 0x7610, R22 ;  /* 0x00007610ff167816 */ /* 0x000fe40000000016 */
[----:B------:R-:W-:Y:S02]  /*0b50*/  PRMT R24, RZ, 0x7610, R24 ;  /* 0x00007610ff187816 */ /* 0x000fe40000000018 */
[----:B------:R-:W-:Y:S02]  /*0b60*/  PRMT R26, RZ, 0x7610, R26 ;  /* 0x00007610ff1a7816 */ /* 0x000fe4000000001a */
[----:B------:R-:W-:Y:S01]  /*0b70*/  PRMT R28, RZ, 0x7610, R28 ;  /* 0x00007610ff1c7816 */ /* 0x000fe2000000001c */
[----:B--2---:R0:W-:Y:S04]  /*0b80*/  STS.U16 [R41], R0 ;  /* 0x0000000029007388 */ /* 0x0041e80000000400 */
[----:B---3--:R-:W-:Y:S01]  /*0b90*/  STS.U16 [R40+0x40], R3 ;  /* 0x0000400328007388 */ /* 0x008fe20000000400 */
[----:B0-----:R-:W-:-:S03]  /*0ba0*/  SHF.L.U32 R0, R64, 0x3, RZ ;  /* 0x0000000340007819 */ /* 0x001fc600000006ff */
[----:B----4-:R0:W-:Y:S01]  /*0bb0*/  STS.U16 [R39+0x80], R2 ;  /* 0x0000800227007388 */ /* 0x0101e20000000400 */
[----:B------:R-:W-:-:S03]  /*0bc0*/  LEA.HI.SX32 R27, R0, R0, 0x1b ;  /* 0x00000000001b7211 */ /* 0x000fc600078fdaff */
[----:B------:R-:W-:Y:S01]  /*0bd0*/  STS.U16 [R37+0xc0], R4 ;  /* 0x0000c00425007388 */ /* 0x000fe20000000400 */
[----:B------:R-:W-:-:S03]  /*0be0*/  SHF.L.U32 R27, R27, 0x1, RZ ;  /* 0x000000011b1b7819 */ /* 0x000fc600000006ff */
[----:B------:R-:W-:Y:S01]  /*0bf0*/  STS.U16 [R35+0x100], R6 ;  /* 0x0001000623007388 */ /* 0x000fe20000000400 */
[----:B0-----:R-:W-:-:S03]  /*0c00*/  MOV R2, R10 ;  /* 0x0000000a00027202 */ /* 0x001fc60000000f00 */
        /* <DEDUP_REMOVED lines=14> */
[----:B------:R-:W-:Y:S02]  /*0cf0*/  PRMT R0, RZ, 0x7610, R0 ;  /* 0x00007610ff007816 */ /* 0x000fe40000000000 */
[----:B0-----:R-:W-:Y:S02]  /*0d00*/  PRMT R12, RZ, 0x7610, R12 ;  /* 0x00007610ff0c7816 */ /* 0x001fe4000000000c */
[----:B-1----:R-:W-:Y:S01]  /*0d10*/  PRMT R14, RZ, 0x7610, R14 ;  /* 0x00007610ff0e7816 */ /* 0x002fe2000000000e */
        /* <DEDUP_REMOVED lines=38> */
[----:B------:R-:W-:Y:S01]  /*0f80*/  FADD.FTZ R32, R13, R72 ;  /* 0x000000480d207221 */ /* 0x000fe20000010000 */
        /* <DEDUP_REMOVED lines=45> */
.L_x_2137:
[----:B------:R-:W-:Y:S05]  /*1260*/  BSYNC B0 ;  /* 0x0000000000007941 */ /* 0x000fea0003800000 */
.L_x_2136:
        /* <DEDUP_REMOVED lines=42> */
.L_x_2139:
[----:B------:R-:W-:Y:S05]  /*1510*/  BSYNC B0 ;  /* 0x0000000000007941 */ /* 0x000fea0003800000 */
.L_x_2138:
        /* <DEDUP_REMOVED lines=33> */
.L_x_2141:
[----:B------:R-:W-:Y:S05]  /*1730*/  BSYNC B0 ;  /* 0x0000000000007941 */ /* 0x000fea0003800000 */
.L_x_2140:
        /* <DEDUP_REMOVED lines=33> */
.L_x_2143:
[----:B------:R-:W-:Y:S05]  /*1950*/  BSYNC B0 ;  /* 0x0000000000007941 */ /* 0x000fea0003800000 */
.L_x_2142:
        /* <DEDUP_REMOVED lines=33> */
.L_x_2145:
[----:B------:R-:W-:Y:S05]  /*1b70*/  BSYNC B0 ;  /* 0x0000000000007941 */ /* 0x000fea0003800000 */
.L_x_2144:
        /* <DEDUP_REMOVED lines=33> */
.L_x_2147:
[----:B------:R-:W-:Y:S05]  /*1d90*/  BSYNC B0 ;  /* 0x0000000000007941 */ /* 0x000fea0003800000 */
.L_x_2146:
        /* <DEDUP_REMOVED lines=33> */
.L_x_2149:
[----:B------:R-:W-:Y:S05]  /*1fb0*/  BSYNC B0 ;  /* 0x0000000000007941 */ /* 0x000fea0003800000 */
.L_x_2148:
        /* <DEDUP_REMOVED lines=33> */
.L_x_2151:
[----:B------:R-:W-:Y:S05]  /*21d0*/  BSYNC B0 ;  /* 0x0000000000007941 */ /* 0x000fea0003800000 */
.L_x_2150:
        /* <DEDUP_REMOVED lines=20> */
[----:B------:R-:W-:Y:S01]  /*2320*/  HFMA2.MMA R95, -RZ, RZ, 0, 0 ;  /* 0x00000000ff5f7435 */ /* 0x000fe200000001ff */
[----:B------:R-:W-:Y:S02]  /*2330*/  FMUL.FTZ R87, R11, R38 ;  /* 0x000000260b577220 */ /* 0x000fe40000410000 */
[----:B------:R-:W-:Y:S01]  /*2340*/  FMUL.FTZ R88, R13, R36 ;  /* 0x000000240d587220 */ /* 0x000fe20000410000 */
[----:B------:R-:W-:Y:S01]  /*2350*/  ISETP.EQ.OR P0, PT, R62, RZ, P0 ;  /* 0x000000ff3e00720c */ /* 0x000fe20000702670 */
[----:B------:R-:W-:Y:S02]  /*2360*/  FMUL.FTZ R89, R9, R34 ;  /* 0x0000002209597220 */ /* 0x000fe40000410000 */
[----:B------:R-:W-:-:S02]  /*2370*/  FMUL.FTZ R90, R15, R32 ;  /* 0x000000200f5a7220 */ /* 0x000fc40000410000 */
[----:B------:R-:W-:Y:S02]  /*2380*/  FMUL.FTZ R91, R91, R30 ;  /* 0x0000001e5b5b7220 */ /* 0x000fe40000410000 */
[----:B------:R-:W-:Y:S02]  /*2390*/  FMUL.FTZ R92, R5, R28 ;  /* 0x0000001c055c7220 */ /* 0x000fe40000410000 */
[----:B------:R-:W-:Y:S02]  /*23a0*/  FMUL.FTZ R93, R93, R26 ;  /* 0x0000001a5d5d7220 */ /* 0x000fe40000410000 */
[----:B------:R-:W-:Y:S02]  /*23b0*/  FMUL.FTZ R94, R7, R0 ;  /* 0x00000000075e7220 */ /* 0x000fe40000410000 */
.L_x_2155:
        /* <DEDUP_REMOVED lines=9> */
[----:B------:R-:W-:Y:S01]  /*2450*/  MOV R7, 0xffffff00 ;  /* 0xffffff0000077802 */ /* 0x000fe20000000f00 */
[----:B------:R-:W-:Y:S01]  /*2460*/  IMAD R6, R10, c[0x0][0x1a0], RZ ;  /* 0x000068000a067a24 */ /* 0x000fe200078e02ff */
[----:B------:R-:W-:Y:S01]  /*2470*/  LEA R12, P1, R4, c[0x0][0x220], 0x3 ;  /* 0x00008800040c7a11 */ /* 0x000fe200078218ff */
[----:B------:R-:W-:-:S03]  /*2480*/  IMAD.WIDE.U32 R8, R95, c[0x0][0x1a0], R18 ;  /* 0x000068005f087a25 */ /* 0x000fc600078e0012 */
[----:B------:R-:W-:Y:S01]  /*2490*/  LEA.HI.X R13, R4, c[0x0][0x224], R5, 0x3, P1 ;  /* 0x00008900040d7a11 */ /* 0x000fe200008f1c05 */
[----:B------:R-:W-:Y:S02]  /*24a0*/  IMAD R42, R62, R7, c[0x0][0x168] ;  /* 0x00005a003e2a7624 */ /* 0x000fe400078e0207 */
[----:B------:R-:W-:Y:S01]  /*24b0*/  IMAD R7, R95, c[0x0][0x1a4], R6 ;  /* 0x000069005f077a24 */ /* 0x000fe200078e0206 */
[----:B------:R-:W-:Y:S01]  /*24c0*/  LEA R6, P1, R8, R44, 0x1 ;  /* 0x0000002c08067211 */ /* 0x000fe200078208ff */
[----:B------:R0:W2:Y:S01]  /*24d0*/  LDG.E.64 R4, [R12.64] ;  /* 0x000000040c047981 */ /* 0x0000a2000c1e1b00 */
[----:B------:R-:W-:Y:S02]  /*24e0*/  SHF.L.U32 R11, R42, 0x1, RZ ;  /* 0x000000012a0b7819 */ /* 0x000fe400000006ff */
[----:B------:R-:W-:Y:S02]  /*24f0*/  IADD3 R7, R9, R7, RZ ;  /* 0x0000000709077210 */ /* 0x000fe40007ffe0ff */
[----:B------:R-:W-:-:S02]  /*2500*/  ISETP.GE.AND P2, PT, R58, R11, PT ;  /* 0x0000000b3a00720c */ /* 0x000fc40003f46270 */
[----:B------:R-:W-:Y:S02]  /*2510*/  LEA.HI.X R7, R8, R43, R7, 0x1, P1 ;  /* 0x0000002b08077211 */ /* 0x000fe400008f0c07 */
        /* <DEDUP_REMOVED lines=8> */
[----:B------:R1:W3:Y:S01]  /*25a0*/  @!P1 LDG.E.U16 R25, [R6.64+0x40] ;  /* 0x0000400406199981 */ /* 0x0002e2000c1e1500 */
[----:B------:R-:W-:Y:S02]  /*25b0*/  PRMT R96, RZ, 0x7610, R96 ;  /* 0x00007610ff607816 */ /* 0x000fe40000000060 */
[-C--:B------:R-:W-:Y:S01]  /*25c0*/  ISETP.GE.AND P1, PT, R53, R11.reuse, PT ;  /* 0x0000000b3500720c */ /* 0x080fe20003f26270 */
[----:B------:R1:W4:Y:S01]  /*25d0*/  @!P2 LDG.E.U16 R98, [R6.64+0x80] ;  /* 0x000080040662a981 */ /* 0x000322000c1e1500 */
[----:B------:R-:W-:-:S02]  /*25e0*/  ISETP.GE.AND P2, PT, R52, R11, PT ;  /* 0x0000000b3400720c */ /* 0x000fc40003f46270 */
[-C--:B------:R-:W-:Y:S01]  /*25f0*/  ISETP.GE.AND P5, PT, R55, R11.reuse, PT ;  /* 0x0000000b3700720c */ /* 0x080fe20003fa6270 */
[----:B------:R1:W5:Y:S01]  /*2600*/  @!P3 LDG.E.U16 R100, [R6.64+0xc0] ;  /* 0x0000c0040664b981 */ /* 0x000362000c1e1500 */
[-C--:B------:R-:W-:Y:S02]  /*2610*/  ISETP.GE.AND P3, PT, R51, R11.reuse, PT ;  /* 0x0000000b3300720c */ /* 0x080fe40003f66270 */
[----:B------:R-:W-:Y:S01]  /*2620*/  PRMT R104, RZ, 0x7610, R104 ;  /* 0x00007610ff687816 */ /* 0x000fe20000000068 */
[----:B------:R1:W3:Y:S01]  /*2630*/  @!P4 LDG.E.U16 R102, [R6.64+0x100] ;  /* 0x000100040666c981 */ /* 0x0002e2000c1e1500 */
[----:B------:R-:W-:-:S03]  /*2640*/  ISETP.GE.AND P4, PT, R50, R11, PT ;  /* 0x0000000b3200720c */ /* 0x000fc60003f86270 */
[----:B------:R1:W3:Y:S01]  /*2650*/  @!P6 LDG.E.U16 R96, [R6.64] ;  /* 0x000000040660e981 */ /* 0x0002e2000c1e1500 */
        /* <DEDUP_REMOVED lines=8> */
[-C--:B------:R-:W-:Y:S01]  /*26e0*/  ISETP.GE.AND P1, PT, R49, R11.reuse, PT ;  /* 0x0000000b3100720c */ /* 0x080fe20003f26270 */
[----:B------:R1:W4:Y:S01]  /*26f0*/  @!P2 LDG.E.U16 R97, [R6.64+0x200] ;  /* 0x000200040661a981 */ /* 0x000322000c1e1500 */
[----:B------:R-:W-:-:S03]  /*2700*/  ISETP.GE.AND P2, PT, R48, R11, PT ;  /* 0x0000000b3000720c */ /* 0x000fc60003f46270 */
[----:B------:R1:W5:Y:S01]  /*2710*/  @!P3 LDG.E.U16 R99, [R6.64+0x240] ;  /* 0x000240040663b981 */ /* 0x000362000c1e1500 */
[----:B------:R-:W-:-:S03]  /*2720*/  ISETP.GE.AND P3, PT, R47, R11, PT ;  /* 0x0000000b2f00720c */ /* 0x000fc60003f66270 */
[----:B------:R1:W5:Y:S01]  /*2730*/  @!P4 LDG.E.U16 R101, [R6.64+0x280] ;  /* 0x000280040665c981 */ /* 0x000362000c1e1500 */
[-C--:B------:R-:W-:Y:S02]  /*2740*/  ISETP.GE.AND P4, PT, R46, R11.reuse, PT ;  /* 0x0000000b2e00720c */ /* 0x080fe40003f86270 */
[----:B------:R-:W-:Y:S01]  /*2750*/  ISETP.GE.AND P5, PT, R45, R11, PT ;  /* 0x0000000b2d00720c */ /* 0x000fe20003fa6270 */
[----:B------:R1:W5:Y:S01]  /*2760*/  @!P6 LDG.E.U16 R106, [R6.64+0x180] ;  /* 0x00018004066ae981 */ /* 0x000362000c1e1500 */
[----:B------:R-:W-:Y:S02]  /*2770*/  PRMT R23, RZ, 0x7610, R23 ;  /* 0x00007610ff177816 */ /* 0x000fe40000000017 */
[----:B------:R-:W-:Y:S02]  /*2780*/  PRMT R24, RZ, 0x7610, R24 ;  /* 0x00007610ff187816 */ /* 0x000fe40000000018 */
[----:B------:R-:W-:Y:S02]  /*2790*/  PRMT R22, RZ, 0x7610, R22 ;  /* 0x00007610ff167816 */ /* 0x000fe40000000016 */
[----:B------:R-:W-:Y:S01]  /*27a0*/  PRMT R14, RZ, 0x7610, R14 ;  /* 0x00007610ff0e7816 */ /* 0x000fe2000000000e */
[----:B------:R1:W5:Y:S01]  /*27b0*/  @!P1 LDG.E.U16 R23, [R6.64+0x2c0] ;  /* 0x0002c00406179981 */ /* 0x000362000c1e1500 */
[----:B0-----:R-:W-:-:S03]  /*27c0*/  PRMT R13, RZ, 0x7610, R13 ;  /* 0x00007610ff0d7816 */ /* 0x001fc6000000000d */
[----:B------:R1:W5:Y:S04]  /*27d0*/  @!P2 LDG.E.U16 R24, [R6.64+0x300] ;  /* 0x000300040618a981 */ /* 0x000368000c1e1500 */
[----:B------:R1:W5:Y:S04]  /*27e0*/  @!P3 LDG.E.U16 R22, [R6.64+0x340] ;  /* 0x000340040616b981 */ /* 0x000368000c1e1500 */
[----:B------:R1:W5:Y:S04]  /*27f0*/  @!P4 LDG.E.U16 R14, [R6.64+0x380] ;  /* 0x00038004060ec981 */ /* 0x000368000c1e1500 */
[----:B------:R1:W5:Y:S04]  /*2800*/  @!P5 LDG.E.U16 R13, [R6.64+0x3c0] ;  /* 0x0003c004060dd981 */ /* 0x000368000c1e1500 */
[----:B------:R-:W0:Y:S02]  /*2810*/  S2R R78, SR_TID.X ;  /* 0x00000000004e7919 */ /* 0x000e240000002100 */
[----:B0-----:R-:W-:-:S04]  /*2820*/  SHF.L.U32 R115, R78, 0x3, RZ ;  /* 0x000000034e737819 */ /* 0x001fc800000006ff */
[----:B------:R-:W-:-:S04]  /*2830*/  IADD3 R105, R115, 0x7, RZ ;  /* 0x0000000773697810 */ /* 0x000fc80007ffe0ff */
[----:B------:R-:W-:Y:S02]  /*2840*/  ISETP.GE.U32.AND P1, PT, R105, R42, PT ;  /* 0x0000002a6900720c */ /* 0x000fe40003f26070 */
[----:B------:R-:W-:-:S04]  /*2850*/  IADD3 R105, R64, 0x120, RZ ;  /* 0x0000012040697810 */ /* 0x000fc80007ffe0ff */
[----:B------:R-:W-:Y:S02]  /*2860*/  LEA.HI.SX32 R105, R105, R64, 0x1b ;  /* 0x0000004069697211 */ /* 0x000fe400078fdaff */
[-C--:B------:R-:W-:Y:S02]  /*2870*/  ISETP.GE.U32.AND P2, PT, R115, R42.reuse, PT ;  /* 0x0000002a7300720c */ /* 0x080fe40003f46070 */
[-C--:B------:R-:W-:Y:S02]  /*2880*/  ISETP.GE.U32.AND P3, PT, R73, R42.reuse, PT ;  /* 0x0000002a4900720c */ /* 0x080fe40003f66070 */
[-C--:B------:R-:W-:Y:S02]  /*2890*/  ISETP.GE.U32.AND P4, PT, R71, R42.reuse, PT ;  /* 0x0000002a4700720c */ /* 0x080fe40003f86070 */
[----:B------:R-:W-:Y:S01]  /*28a0*/  ISETP.GE.U32.AND P5, PT, R69, R42, PT ;  /* 0x0000002a4500720c */ /* 0x000fe20003fa6070 */
[----:B--2---:R-:W-:Y:S02]  /*28b0*/  FMUL.FTZ R8, R5, R38 ;  /* 0x0000002605087220 */ /* 0x004fe40000410000 */
[----:B------:R-:W-:-:S02]  /*28c0*/  FMUL.FTZ R103, R4, 1.4426950216293334961 ;  /* 0x3fb8aa3b04677820 */ /* 0x000fc40000410000 */
[----:B------:R-:W-:Y:S02]  /*28d0*/  FMUL.RZ R8, R8, 0.15915493667125701904 ;  /* 0x3e22f98308087820 */ /* 0x000fe4000040c000 */
[----:B-1----:R-:W-:Y:S02]  /*28e0*/  FMUL.FTZ R6, R5, R0 ;  /* 0x0000000005067220 */ /* 0x002fe40000410000 */
[----:B------:R-:W-:Y:S01]  /*28f0*/  MUFU.SIN R15, R8 ;  /* 0x00000008000f7308 */ /* 0x000fe20000000400 */
[C---:B------:R-:W-:Y:S02]  /*2900*/  FMUL.FTZ R4, R103.reuse, R38 ;  /* 0x0000002667047220 */ /* 0x040fe40000410000 */
[C---:B------:R-:W-:Y:S02]  /*2910*/  FMUL.FTZ R12, R103.reuse, R36 ;  /* 0x00000024670c7220 */ /* 0x040fe40000410000 */
[C---:B------:R-:W-:Y:S02]  /*2920*/  FMUL.FTZ R11, R103.reuse, R34 ;  /* 0x00000022670b7220 */ /* 0x040fe40000410000 */
[C---:B------:R-:W-:Y:S01]  /*2930*/  FMUL.FTZ R9, R103.reuse, R32 ;  /* 0x0000002067097220 */ /* 0x040fe20000410000 */
[----:B------:R0:W-:Y:S01]  /*2940*/  MUFU.COS R111, R8 ;  /* 0x00000008006f7308 */ /* 0x0001e20000000000 */
[----:B------:R-:W-:-:S02]  /*2950*/  FMUL.FTZ R112, R103, R30 ;  /* 0x0000001e67707220 */ /* 0x000fc40000410000 */
[C---:B------:R-:W-:Y:S02]  /*2960*/  FMUL.FTZ R7, R103.reuse, R26 ;  /* 0x0000001a67077220 */ /* 0x040fe40000410000 */
[----:B------:R-:W-:Y:S02]  /*2970*/  FMUL.RZ R107, R6, 0.15915493667125701904 ;  /* 0x3e22f983066b7820 */ /* 0x000fe4000040c000 */
[C---:B0-----:R-:W-:Y:S02]  /*2980*/  FMUL.FTZ R8, R103.reuse, R28 ;  /* 0x0000001c67087220 */ /* 0x041fe40000410000 */
[----:B------:R-:W-:Y:S01]  /*2990*/  FMUL.FTZ R103, R103, R0 ;  /* 0x0000000067677220 */ /* 0x000fe20000410000 */
[----:B------:R-:W-:Y:S01]  /*29a0*/  MUFU.SIN R117, R107 ;  /* 0x0000006b00757308 */ /* 0x000fe20000000400 */
[----:B------:R-:W-:-:S07]  /*29b0*/  FMUL.FTZ R6, R5, R36 ;  /* 0x0000002405067220 */ /* 0x000fce0000410000 */
[----:B------:R0:W-:Y:S01]  /*29c0*/  MUFU.EX2 R114, R103 ;  /* 0x0000006700727308 */ /* 0x0001e20000000800 */
[----:B------:R-:W-:Y:S01]  /*29d0*/  FMUL.RZ R109, R6, 0.15915493667125701904 ;  /* 0x3e22f983066d7820 */ /* 0x000fe2000040c000 */
[----:B---3--:R1:W-:Y:S06]  /*29e0*/  STS.U16 [R41], R96 ;  /* 0x0000006029007388 */ /* 0x0083ec0000000400 */
[----:B------:R2:W-:Y:S01]  /*29f0*/  MUFU.COS R119, R107 ;  /* 0x0000006b00777308 */ /* 0x0005e20000000000 */
[----:B0-----:R-:W-:Y:S01]  /*2a00*/  IADD3 R103, R64, 0x100, RZ ;  /* 0x0000010040677810 */ /* 0x001fe20007ffe0ff */
[----:B------:R0:W-:Y:S03]  /*2a10*/  STS.U16 [R40+0x40], R25 ;  /* 0x0000401928007388 */ /* 0x0001e60000000400 */
[----:B------:R-:W-:-:S03]  /*2a20*/  LEA.HI.SX32 R103, R103, R64, 0x1b ;  /* 0x0000004067677211 */ /* 0x000fc600078fdaff */
[----:B------:R-:W3:Y:S01]  /*2a30*/  MUFU.EX2 R4, R4 ;  /* 0x0000000400047308 */ /* 0x000ee20000000800 */
[C---:B--2---:R-:W-:Y:S01]  /*2a40*/  IADD3 R107, R64.reuse, 0x140, RZ ;  /* 0x00000140406b7810 */ /* 0x044fe20007ffe0ff */
[----:B----4-:R-:W-:Y:S01]  /*2a50*/  STS.U16 [R39+0x80], R98 ;  /* 0x0000806227007388 */ /* 0x010fe20000000400 */
[----:B-1----:R-:W-:Y:S02]  /*2a60*/  SHF.L.U32 R96, R103, 0x1, RZ ;  /* 0x0000000167607819 */ /* 0x002fe400000006ff */
[----:B------:R-:W-:Y:S01]  /*2a70*/  LEA.HI.SX32 R107, R107, R64, 0x1b ;  /* 0x000000406b6b7211 */ /* 0x000fe200078fdaff */
[----:B-----5:R1:W-:Y:S01]  /*2a80*/  STS.U16 [R37+0xc0], R100 ;  /* 0x0000c06425007388 */ /* 0x0203e20000000400 */
[C---:B0-----:R-:W-:Y:S02]  /*2a90*/  IADD3 R25, R64.reuse, 0x160, RZ ;  /* 0x0000016040197810 */ /* 0x041fe40007ffe0ff */
[C---:B------:R-:W-:Y:S01]  /*2aa0*/  IADD3 R103, R64.reuse, 0x180, RZ ;  /* 0x0000018040677810 */ /* 0x040fe20007ffe0ff */
[----:B------:R-:W-:Y:S01]  /*2ab0*/  MUFU.SIN R113, R109 ;  /* 0x0000006d00717308 */ /* 0x000fe20000000400 */
[----:B------:R-:W-:Y:S01]  /*2ac0*/  SHF.L.U32 R116, R107, 0x1, RZ ;  /* 0x000000016b747819 */ /* 0x000fe200000006ff */
[----:B------:R-:W-:Y:S01]  /*2ad0*/  FMUL.FTZ R6, R5, R34 ;  /* 0x0000002205067220 */ /* 0x000fe20000410000 */
[----:B------:R-:W-:Y:S01]  /*2ae0*/  STS.U16 [R35+0x100], R102 ;  /* 0x0001006623007388 */ /* 0x000fe20000000400 */
[----:B------:R-:W-:-:S02]  /*2af0*/  IADD3 R107, R64, 0x1c0, RZ ;  /* 0x000001c0406b7810 */ /* 0x000fc40007ffe0ff */
[----:B-1----:R-:W-:Y:S02]  /*2b00*/  SHF.L.U32 R100, R105, 0x1, RZ ;  /* 0x0000000169647819 */ /* 0x002fe400000006ff */
[C---:B------:R-:W-:Y:S01]  /*2b10*/  IADD3 R105, R64.reuse, 0x1a0, RZ ;  /* 0x000001a040697810 */ /* 0x040fe20007ffe0ff */
[----:B------:R0:W-:Y:S01]  /*2b20*/  MUFU.COS R115, R109 ;  /* 0x0000006d00737308 */ /* 0x0001e20000000000 */
[----:B------:R-:W-:Y:S01]  /*2b30*/  STS.U16 [R33+0x140], R104 ;  /* 0x0001406821007388 */ /* 0x000fe20000000400 */
[-C--:B------:R-:W-:Y:S02]  /*2b40*/  LEA.HI.SX32 R25, R25, R64.reuse, 0x1b ;  /* 0x0000004019197211 */ /* 0x080fe400078fdaff */
[-C--:B------:R-:W-:Y:S01]  /*2b50*/  LEA.HI.SX32 R103, R103, R64.reuse, 0x1b ;  /* 0x0000004067677211 */ /* 0x080fe200078fdaff */
[----:B------:R-:W-:Y:S01]  /*2b60*/  STS.U16 [R31+0x180], R106 ;  /* 0x0001806a1f007388 */ /* 0x000fe20000000400 */
[-C--:B------:R-:W-:Y:S02]  /*2b70*/  LEA.HI.SX32 R105, R105, R64.reuse, 0x1b ;  /* 0x0000004069697211 */ /* 0x080fe400078fdaff */
[----:B0-----:R-:W-:Y:S01]  /*2b80*/  IADD3 R109, R64, 0x1e0, RZ ;  /* 0x000001e0406d7810 */ /* 0x001fe20007ffe0ff */
[----:B------:R-:W-:Y:S01]  /*2b90*/  STS.U16 [R29+0x1c0], R108 ;  /* 0x0001c06c1d007388 */ /* 0x000fe20000000400 */
[----:B------:R-:W0:Y:S01]  /*2ba0*/  MUFU.EX2 R12, R12 ;  /* 0x0000000c000c7308 */ /* 0x000e220000000800 */
[----:B------:R-:W-:Y:S01]  /*2bb0*/  FMUL.RZ R118, R6, 0.15915493667125701904 ;  /* 0x3e22f98306767820 */ /* 0x000fe2000040c000 */
[----:B------:R-:W-:Y:S01]  /*2bc0*/  LEA.HI.SX32 R107, R107, R64, 0x1b ;  /* 0x000000406b6b7211 */ /* 0x000fe200078fdaff */
[----:B------:R1:W-:Y:S01]  /*2bd0*/  STS.U16 [R96+0x200], R97 ;  /* 0x0002006160007388 */ /* 0x0003e20000000400 */
[----:B------:R-:W-:Y:S01]  /*2be0*/  FMUL.FTZ R6, R5, R32 ;  /* 0x0000002005067220 */ /* 0x000fe20000410000 */
[----:B------:R-:W-:-:S02]  /*2bf0*/  LEA.HI.SX32 R109, R109, R64, 0x1b ;  /* 0x000000406d6d7211 */ /* 0x000fc400078fdaff */
[----:B------:R-:W-:Y:S01]  /*2c00*/  STS.U16 [R100+0x240], R99 ;  /* 0x0002406364007388 */ /* 0x000fe20000000400 */
[----:B------:R-:W-:-:S03]  /*2c10*/  SHF.L.U32 R105, R105, 0x1, RZ ;  /* 0x0000000169697819 */ /* 0x000fc600000006ff */
[----:B------:R3:W-:Y:S01]  /*2c20*/  STS.U16 [R116+0x280], R101 ;  /* 0x0002806574007388 */ /* 0x0007e20000000400 */
[----:B-1----:R-:W-:Y:S02]  /*2c30*/  SHF.L.U32 R96, R25, 0x1, RZ ;  /* 0x0000000119607819 */ /* 0x002fe400000006ff */
[----:B------:R-:W-:Y:S01]  /*2c40*/  SHF.L.U32 R97, R103, 0x1, RZ ;  /* 0x0000000167617819 */ /* 0x000fe200000006ff */
[----:B------:R-:W-:Y:S01]  /*2c50*/  FMUL.RZ R120, R6, 0.15915493667125701904 ;  /* 0x3e22f98306787820 */ /* 0x000fe2000040c000 */
[----:B------:R-:W-:Y:S01]  /*2c60*/  SHF.L.U32 R107, R107, 0x1, RZ ;  /* 0x000000016b6b7819 */ /* 0x000fe200000006ff */
[----:B------:R-:W-:Y:S01]  /*2c70*/  FMUL.FTZ R6, R5, R30 ;  /* 0x0000001e05067220 */ /* 0x000fe20000410000 */
[----:B------:R-:W-:Y:S01]  /*2c80*/  SHF.L.U32 R106, R109, 0x1, RZ ;  /* 0x000000016d6a7819 */ /* 0x000fe200000006ff */
[----:B---3--:R-:W-:Y:S01]  /*2c90*/  FMUL.FTZ R101, R4, R15 ;  /* 0x0000000f04657220 */ /* 0x008fe20000410000 */
[----:B------:R-:W-:Y:S01]  /*2ca0*/  SHF.L.U32 R15, R64, 0x4, RZ ;  /* 0x00000004400f7819 */ /* 0x000fe200000006ff */
[----:B------:R1:W-:Y:S01]  /*2cb0*/  STS.U16 [R96+0x2c0], R23 ;  /* 0x0002c01760007388 */ /* 0x0003e20000000400 */
[----:B------:R-:W-:-:S02]  /*2cc0*/  FMUL.RZ R108, R6, 0.15915493667125701904 ;  /* 0x3e22f983066c7820 */ /* 0x000fc4000040c000 */
[----:B------:R-:W-:Y:S01]  /*2cd0*/  LEA.HI.SX32 R15, R15, R15, 0x1b ;  /* 0x0000000f0f0f7211 */ /* 0x000fe200078fdaff */
[----:B------:R-:W-:Y:S01]  /*2ce0*/  STS.U16 [R97+0x300], R24 ;  /* 0x0003001861007388 */ /* 0x000fe20000000400 */
[----:B------:R-:W-:-:S03]  /*2cf0*/  FMUL.FTZ R6, R5, R28 ;  /* 0x0000001c05067220 */ /* 0x000fc60000410000 */
[----:B------:R-:W-:Y:S04]  /*2d00*/  STS.U16 [R105+0x340], R22 ;  /* 0x0003401669007388 */ /* 0x000fe80000000400 */
[----:B------:R-:W-:Y:S04]  /*2d10*/  STS.U16 [R107+0x380], R14 ;  /* 0x0003800e6b007388 */ /* 0x000fe80000000400 */
[----:B------:R2:W-:Y:S01]  /*2d20*/  STS.U16 [R106+0x3c0], R13 ;  /* 0x0003c00d6a007388 */ /* 0x0005e20000000400 */
[C---:B0-----:R-:W-:Y:S02]  /*2d30*/  FMUL.FTZ R99, R12.reuse, R115 ;  /* 0x000000730c637220 */ /* 0x041fe40000410000 */
[----:B-1----:R-:W-:-:S02]  /*2d40*/  FMUL.FTZ R96, R12, R113 ;  /* 0x000000710c607220 */ /* 0x002fc40000410000 */
[----:B--2---:R-:W-:Y:S01]  /*2d50*/  FMUL.FTZ R13, R5, R26 ;  /* 0x0000001a050d7220 */ /* 0x004fe20000410000 */
[----:B------:R-:W-:Y:S01]  /*2d60*/  SHF.L.U32 R5, R15, 0x1, RZ ;  /* 0x000000010f057819 */ /* 0x000fe200000006ff */
[----:B------:R-:W-:-:S06]  /*2d70*/  NOP ;  /* 0x0000000000007918 */ /* 0x000fcc0000000000 */
[----:B------:R-:W0:Y:S01]  /*2d80*/  LDS.U16 R12, [R5] ;  /* 0x00000000050c7984 */ /* 0x000e220000000400 */
[----:B------:R-:W-:Y:S03]  /*2d90*/  MUFU.EX2 R11, R11 ;  /* 0x0000000b000b7308 */ /* 0x000fe60000000800 */
[----:B------:R-:W1:Y:S05]  /*2da0*/  LDS.U16 R14, [R5+0x2] ;  /* 0x00000200050e7984 */ /* 0x000e6a0000000400 */
[----:B------:R-:W2:Y:S01]  /*2db0*/  MUFU.COS R98, R118 ;  /* 0x0000007600627308 */ /* 0x000ea20000000000 */
[----:B------:R-:W3:Y:S01]  /*2dc0*/  LDS.U16 R22, [R5+0x6] ;  /* 0x0000060005167984 */ /* 0x000ee20000000400 */
[----:B------:R-:W-:-:S03]  /*2dd0*/  FMUL.FTZ R100, R4, R111 ;  /* 0x0000006f04647220 */ /* 0x000fc60000410000 */
[----:B------:R-:W4:Y:S03]  /*2de0*/  LDS.U16 R15, [R5+0x4] ;  /* 0x00000400050f7984 */ /* 0x000f260000000400 */
[----:B------:R-:W5:Y:S08]  /*2df0*/  MUFU.SIN R110, R118 ;  /* 0x00000076006e7308 */ /* 0x000f700000000400 */
[----:B------:R-:W-:Y:S08]  /*2e00*/  MUFU.EX2 R9, R9 ;  /* 0x0000000900097308 */ /* 0x000ff00000000800 */
[----:B------:R-:W-:Y:S08]  /*2e10*/  MUFU.SIN R102, R120 ;  /* 0x0000007800667308 */ /* 0x000ff00000000400 */
[----:B------:R-:W0:Y:S01]  /*2e20*/  MUFU.COS R104, R120 ;  /* 0x0000007800687308 */ /* 0x000e220000000000 */
[----:B------:R-:W-:Y:S01]  /*2e30*/  FMUL.RZ R109, R6, 0.15915493667125701904 ;  /* 0x3e22f983066d7820 */ /* 0x000fe2000040c000 */
[----:B------:R-:W-:-:S06]  /*2e40*/  FSEL R100, R100, 1, !P2 ;  /* 0x3f80000064647808 */ /* 0x000fcc0005000000 */
[----:B------:R-:W-:Y:S01]  /*2e50*/  MUFU.EX2 R112, R112 ;  /* 0x0000007000707308 */ /* 0x000fe20000000800 */
[----:B------:R-:W-:-:S07]  /*2e60*/  FSEL R96, R96, RZ, !P3 ;  /* 0x000000ff60607208 */ /* 0x000fce0005800000 */
[----:B------:R-:W0:Y:S08]  /*2e70*/  MUFU.COS R103, R108 ;  /* 0x0000006c00677308 */ /* 0x000e300000000000 */
[----:B------:R-:W1:Y:S01]  /*2e80*/  MUFU.SIN R25, R108 ;  /* 0x0000006c00197308 */ /* 0x000e620000000400 */
[----:B------:R-:W-:Y:S01]  /*2e90*/  FSEL R101, R101, RZ, !P2 ;  /* 0x000000ff65657208 */ /* 0x000fe20005000000 */
[----:B--2---:R-:W-:Y:S01]  /*2ea0*/  FMUL.FTZ R97, R11, R98 ;  /* 0x000000620b617220 */ /* 0x004fe20000410000 */
[----:B------:R-:W-:Y:S01]  /*2eb0*/  FSEL R99, R99, 1, !P3 ;  /* 0x3f80000063637808 */ /* 0x000fe20005800000 */
[----:B------:R-:W-:Y:S01]  /*2ec0*/  FMUL.FTZ R24, R100, R96 ;  /* 0x0000006064187220 */ /* 0x000fe20000410000 */
[----:B------:R-:W-:Y:S01]  /*2ed0*/  LDS.U16 R23, [R5+0x8] ;  /* 0x0000080005177984 */ /* 0x000fe20000000400 */
[----:B-----5:R-:W-:-:S02]  /*2ee0*/  FMUL.FTZ R98, R11, R110 ;  /* 0x0000006e0b627220 */ /* 0x020fc40000410000 */
[----:B------:R-:W-:Y:S01]  /*2ef0*/  MUFU.EX2 R8, R8 ;  /* 0x0000000800087308 */ /* 0x000fe20000000800 */
[C---:B0-----:R-:W-:Y:S02]  /*2f00*/  FMUL.FTZ R104, R9.reuse, R104 ;  /* 0x0000006809687220 */ /* 0x041fe40000410000 */
[----:B------:R-:W-:-:S05]  /*2f10*/  FMUL.FTZ R102, R9, R102 ;  /* 0x0000006609667220 */ /* 0x000fca0000410000 */
[----:B------:R-:W0:Y:S01]  /*2f20*/  MUFU.SIN R105, R109 ;  /* 0x0000006d00697308 */ /* 0x000e220000000400 */
[----:B------:R-:W-:Y:S02]  /*2f30*/  FMUL.RZ R13, R13, 0.15915493667125701904 ;  /* 0x3e22f9830d0d7820 */ /* 0x000fe4000040c000 */
[C---:B------:R-:W-:Y:S01]  /*2f40*/  FMUL.FTZ R9, R101.reuse, R96 ;  /* 0x0000006065097220 */ /* 0x040fe20000410000 */
[----:B------:R-:W-:Y:S01]  /*2f50*/  FSEL R98, R98, RZ, !P4 ;  /* 0x000000ff62627208 */ /* 0x000fe20006000000 */
[----:B------:R-:W-:Y:S02]  /*2f60*/  FFMA.FTZ R107, R101, R99, R24 ;  /* 0x00000063656b7223 */ /* 0x000fe40000010018 */
[C---:B------:R-:W-:Y:S01]  /*2f70*/  FMUL.FTZ R113, R112.reuse, R103 ;  /* 0x0000006770717220 */ /* 0x040fe20000410000 */
[----:B------:R-:W2:Y:S01]  /*2f80*/  MUFU.COS R11, R109 ;  /* 0x0000006d000b7308 */ /* 0x000ea20000000000 */
[----:B------:R-:W5:Y:S01]  /*2f90*/  LDS.U16 R24, [R5+0xa] ;  /* 0x00000a0005187984 */ /* 0x000f620000000400 */
[----:B-1----:R-:W-:-:S02]  /*2fa0*/  FMUL.FTZ R112, R112, R25 ;  /* 0x0000001970707220 */ /* 0x002fc40000410000 */
[----:B------:R-:W-:-:S04]  /*2fb0*/  FFMA.FTZ R25, R100, R99, -R9 ;  /* 0x0000006364197223 */ /* 0x000fc80000010809 */
[----:B------:R-:W-:Y:S01]  /*2fc0*/  MUFU.EX2 R7, R7 ;  /* 0x0000000700077308 */ /* 0x000fe20000000800 */
[C---:B------:R-:W-:Y:S01]  /*2fd0*/  FMUL.FTZ R4, R114.reuse, R119 ;  /* 0x0000007772047220 */ /* 0x040fe20000410000 */
[----:B------:R-:W-:Y:S01]  /*2fe0*/  FSEL R97, R97, 1, !P4 ;  /* 0x3f80000061617808 */ /* 0x000fe20006000000 */
[----:B------:R-:W-:-:S05]  /*2ff0*/  FMUL.FTZ R6, R114, R117 ;  /* 0x0000007572067220 */ /* 0x000fca0000410000 */
[----:B------:R-:W-:Y:S01]  /*3000*/  MUFU.SIN R106, R13 ;  /* 0x0000000d006a7308 */ /* 0x000fe20000000400 */
[C---:B------:R-:W-:Y:S02]  /*3010*/  FMUL.FTZ R110, R98.reuse, R107 ;  /* 0x0000006b626e7220 */ /* 0x040fe40000410000 */
[----:B------:R-:W-:-:S05]  /*3020*/  FMUL.FTZ R114, R98, R25 ;  /* 0x0000001962727220 */ /* 0x000fca0000410000 */
[----:B------:R0:W1:Y:S01]  /*3030*/  MUFU.COS R108, R13 ;  /* 0x0000000d006c7308 */ /* 0x0000620000000000 */
[----:B------:R-:W-:Y:S01]  /*3040*/  FSEL R103, R102, RZ, !P5 ;  /* 0x000000ff66677208 */ /* 0x000fe20006800000 */
[C---:B------:R-:W-:Y:S01]  /*3050*/  FFMA.FTZ R114, R97.reuse, R107, R114 ;  /* 0x0000006b61727223 */ /* 0x040fe20000010072 */
[----:B------:R-:W-:Y:S01]  /*3060*/  FSEL R102, R104, 1, !P5 ;  /* 0x3f80000068667808 */ /* 0x000fe20006800000 */
[C---:B0-----:R-:W-:Y:S02]  /*3070*/  FMUL.FTZ R13, R8.reuse, R105 ;  /* 0x00000069080d7220 */ /* 0x041fe40000410000 */
[----:B------:R-:W-:Y:S02]  /*3080*/  FFMA.FTZ R105, R97, R25, -R110 ;  /* 0x0000001961697223 */ /* 0x000fe4000001086e */
[----:B------:R-:W0:Y:S01]  /*3090*/  LDS.U16 R110, [R5+0xe] ;  /* 0x00000e00056e7984 */ /* 0x000e220000000400 */
[----:B------:R-:W-:Y:S01]  /*30a0*/  FMUL.FTZ R104, R103, R114 ;  /* 0x0000007267687220 */ /* 0x000fe20000410000 */
[----:B------:R-:W-:Y:S01]  /*30b0*/  PRMT R12, RZ, 0x5410, R12 ;  /* 0x00005410ff0c7816 */ /* 0x000fe2000000000c */
[----:B--2---:R-:W-:Y:S01]  /*30c0*/  FMUL.FTZ R9, R8, R11 ;  /* 0x0000000b08097220 */ /* 0x004fe20000410000 */
[----:B------:R-:W2:Y:S01]  /*30d0*/  LDS.U16 R25, [R5+0xc] ;  /* 0x00000c0005197984 */ /* 0x000ea20000000400 */
[C---:B-1----:R-:W-:Y:S01]  /*30e0*/  FMUL.FTZ R8, R7.reuse, R108 ;  /* 0x0000006c07087220 */ /* 0x042fe20000410000 */
[----:B------:R-:W-:Y:S01]  /*30f0*/  PRMT R14, RZ, 0x5410, R14 ;  /* 0x00005410ff0e7816 */ /* 0x000fe2000000000e */
[----:B------:R-:W-:-:S02]  /*3100*/  FMUL.FTZ R11, R7, R106 ;  /* 0x0000006a070b7220 */ /* 0x000fc40000410000 */
[-C--:B------:R-:W-:Y:S02]  /*3110*/  FFMA.FTZ R7, R102, R105.reuse, -R104 ;  /* 0x0000006966077223 */ /* 0x080fe40000010868 */
[----:B------:R-:W-:Y:S02]  /*3120*/  FMUL.FTZ R104, R87, R12 ;  /* 0x0000000c57687220 */ /* 0x000fe40000410000 */
[----:B------:R-:W-:Y:S01]  /*3130*/  FMUL.FTZ R107, R103, R105 ;  /* 0x00000069676b7220 */ /* 0x000fe20000410000 */
[----:B---3--:R-:W-:Y:S01]  /*3140*/  PRMT R105, RZ, 0x5410, R22 ;  /* 0x00005410ff697816 */ /* 0x008fe20000000016 */
[----:B------:R-:W-:Y:S01]  /*3150*/  FMUL.FTZ R106, R87, R14 ;  /* 0x0000000e576a7220 */ /* 0x000fe20000410000 */
[----:B------:R-:W-:Y:S01]  /*3160*/  FSEL R104, R104, RZ, !P2 ;  /* 0x000000ff68687208 */ /* 0x000fe20005000000 */
[----:B------:R-:W-:Y:S01]  /*3170*/  FFMA.FTZ R12, R102, R114, R107 ;  /* 0x00000072660c7223 */ /* 0x000fe2000001006b */
[----:B----4-:R-:W-:Y:S01]  /*3180*/  PRMT R15, RZ, 0x5410, R15 ;  /* 0x00005410ff0f7816 */ /* 0x010fe2000000000f */
[----:B------:R-:W-:Y:S01]  /*3190*/  FMUL.FTZ R107, R88, R105 ;  /* 0x00000069586b7220 */ /* 0x000fe20000410000 */
[----:B------:R-:W-:Y:S01]  /*31a0*/  FSEL R105, R106, RZ, !P2 ;  /* 0x000000ff6a697208 */ /* 0x000fe20005000000 */
[-C--:B------:R-:W-:Y:S01]  /*31b0*/  FMUL.FTZ R108, R104, R96.reuse ;  /* 0x00000060686c7220 */ /* 0x080fe20000410000 */
[----:B------:R-:W1:Y:S01]  /*31c0*/  LDS.U16 R14, [R5+0x10] ;  /* 0x00001000050e7984 */ /* 0x000e620000000400 */
[----:B------:R-:W-:Y:S01]  /*31d0*/  FMUL.FTZ R106, R88, R15 ;  /* 0x0000000f586a7220 */ /* 0x000fe20000410000 */
[----:B------:R-:W-:Y:S01]  /*31e0*/  FSEL R107, R107, RZ, !P3 ;  /* 0x000000ff6b6b7208 */ /* 0x000fe20005800000 */
[C---:B------:R-:W-:Y:S01]  /*31f0*/  FMUL.FTZ R22, R105.reuse, R96 ;  /* 0x0000006069167220 */ /* 0x040fe20000410000 */
[----:B-----5:R-:W-:Y:S01]  /*3200*/  PRMT R24, RZ, 0x5410, R24 ;  /* 0x00005410ff187816 */ /* 0x020fe20000000018 */
[-C--:B------:R-:W-:Y:S01]  /*3210*/  FFMA.FTZ R108, R105, R99.reuse, R108 ;  /* 0x00000063696c7223 */ /* 0x080fe2000001006c */
[----:B------:R-:W-:Y:S01]  /*3220*/  FSEL R106, R106, RZ, !P3 ;  /* 0x000000ff6a6a7208 */ /* 0x000fe20005800000 */
[----:B------:R-:W-:Y:S01]  /*3230*/  FFMA.FTZ R109, R104, R99, -R22 ;  /* 0x00000063686d7223 */ /* 0x000fe20000010816 */
[----:B------:R-:W3:Y:S01]  /*3240*/  LDS.U16 R15, [R5+0x12] ;  /* 0x00001200050f7984 */ /* 0x000ee20000000400 */
[----:B------:R-:W-:Y:S01]  /*3250*/  FADD.FTZ R111, R107, R108 ;  /* 0x0000006c6b6f7221 */ /* 0x000fe20000010000 */
[----:B------:R-:W-:Y:S01]  /*3260*/  PRMT R108, RZ, 0x5410, R23 ;  /* 0x00005410ff6c7816 */ /* 0x000fe20000000017 */
[----:B------:R-:W-:Y:S01]  /*3270*/  FADD.FTZ R109, R106, R109 ;  /* 0x0000006d6a6d7221 */ /* 0x000fe20000010000 */
[----:B------:R-:W4:Y:S01]  /*3280*/  LDS.U16 R23, [R5+0x16] ;  /* 0x0000160005177984 */ /* 0x000f220000000400 */
[----:B------:R-:W-:-:S02]  /*3290*/  FMUL.FTZ R114, R98, R111 ;  /* 0x0000006f62727220 */ /* 0x000fc40000410000 */
[C---:B------:R-:W-:Y:S01]  /*32a0*/  FMUL.FTZ R108, R89.reuse, R108 ;  /* 0x0000006c596c7220 */ /* 0x040fe20000410000 */
[----:B------:R-:W5:Y:S01]  /*32b0*/  LDS.U16 R22, [R5+0x14] ;  /* 0x0000140005167984 */ /* 0x000f620000000400 */
[----:B------:R-:W-:Y:S02]  /*32c0*/  FMUL.FTZ R24, R89, R24 ;  /* 0x0000001859187220 */ /* 0x000fe40000410000 */
[CC--:B------:R-:W-:Y:S02]  /*32d0*/  FFMA.FTZ R115, R97.reuse, R109.reuse, -R114 ;  /* 0x0000006d61737223 */ /* 0x0c0fe40000010872 */
[----:B------:R-:W-:Y:S01]  /*32e0*/  FMUL.FTZ R114, R98, R109 ;  /* 0x0000006d62727220 */ /* 0x000fe20000410000 */
[----:B------:R-:W-:Y:S02]  /*32f0*/  FSEL R108, R108, RZ, !P4 ;  /* 0x000000ff6c6c7208 */ /* 0x000fe40006000000 */
[----:B------:R-:W-:Y:S01]  /*3300*/  FSEL R109, R24, RZ, !P4 ;  /* 0x000000ff186d7208 */ /* 0x000fe20006000000 */
[----:B------:R-:W-:Y:S01]  /*3310*/  FFMA.FTZ R114, R97, R111, R114 ;  /* 0x0000006f61727223 */ /* 0x000fe20000010072 */
[----:B0-----:R-:W-:Y:S01]  /*3320*/  PRMT R111, RZ, 0x5410, R110 ;  /* 0x00005410ff6f7816 */ /* 0x001fe2000000006e */
[----:B------:R-:W-:Y:S01]  /*3330*/  FADD.FTZ R115, R108, R115 ;  /* 0x000000736c737221 */ /* 0x000fe20000010000 */
[----:B--2---:R-:W-:Y:S01]  /*3340*/  PRMT R25, RZ, 0x5410, R25 ;  /* 0x00005410ff197816 */ /* 0x004fe20000000019 */
[----:B------:R-:W-:-:S02]  /*3350*/  FADD.FTZ R114, R109, R114 ;  /* 0x000000726d727221 */ /* 0x000fc40000010000 */
[C---:B------:R-:W-:Y:S02]  /*3360*/  FMUL.FTZ R110, R90.reuse, R111 ;  /* 0x0000006f5a6e7220 */ /* 0x040fe40000410000 */
[C---:B------:R-:W-:Y:S02]  /*3370*/  FMUL.FTZ R111, R103.reuse, R115 ;  /* 0x00000073676f7220 */ /* 0x040fe40000410000 */
[----:B------:R-:W-:Y:S01]  /*3380*/  FMUL.FTZ R24, R103, R114 ;  /* 0x0000007267187220 */ /* 0x000fe20000410000 */
[----:B------:R-:W-:Y:S01]  /*3390*/  ISETP.GE.U32.AND P2, PT, R67, R42, PT ;  /* 0x0000002a4300720c */ /* 0x000fe20003f46070 */
[----:B------:R-:W-:Y:S01]  /*33a0*/  FMUL.FTZ R25, R90, R25 ;  /* 0x000000195a197220 */ /* 0x000fe20000410000 */
[----:B------:R-:W-:Y:S01]  /*33b0*/  FSEL R110, R110, RZ, !P5 ;  /* 0x000000ff6e6e7208 */ /* 0x000fe20006800000 */
[----:B------:R-:W-:Y:S01]  /*33c0*/  FFMA.FTZ R117, R102, R114, R111 ;  /* 0x0000007266757223 */ /* 0x000fe2000001006f */
[----:B------:R-:W-:Y:S01]  /*33d0*/  FSEL R112, R112, RZ, !P2 ;  /* 0x000000ff70707208 */ /* 0x000fe20005000000 */
[----:B------:R-:W-:Y:S01]  /*33e0*/  FFMA.FTZ R114, R102, R115, -R24 ;  /* 0x0000007366727223 */ /* 0x000fe20000010818 */
[----:B------:R-:W-:Y:S01]  /*33f0*/  FSEL R111, R25, RZ, !P5 ;  /* 0x000000ff196f7208 */ /* 0x000fe20006800000 */
[----:B------:R-:W0:Y:S01]  /*3400*/  LDS.U16 R24, [R5+0x18] ;  /* 0x0000180005187984 */ /* 0x000e220000000400 */
[----:B------:R-:W-:Y:S01]  /*3410*/  FADD.FTZ R117, R110, R117 ;  /* 0x000000756e757221 */ /* 0x000fe20000010000 */
[----:B------:R-:W-:-:S02]  /*3420*/  FSEL R113, R113, 1, !P2 ;  /* 0x3f80000071717808 */ /* 0x000fc40005000000 */
[----:B------:R-:W2:Y:S01]  /*3430*/  LDS.U16 R25, [R5+0x1a] ;  /* 0x00001a0005197984 */ /* 0x000ea20000000400 */
[----:B------:R-:W-:Y:S02]  /*3440*/  FADD.FTZ R115, R111, R114 ;  /* 0x000000726f737221 */ /* 0x000fe40000010000 */
[----:B------:R-:W-:Y:S01]  /*3450*/  FMUL.FTZ R116, R112, R117 ;  /* 0x0000007570747220 */ /* 0x000fe20000410000 */
[----:B------:R-:W-:-:S03]  /*3460*/  ISETP.GE.U32.AND P3, PT, R65, R42, PT ;  /* 0x0000002a4100720c */ /* 0x000fc60003f66070 */
[-C--:B------:R-:W-:Y:S01]  /*3470*/  FFMA.FTZ R119, R113, R115.reuse, -R116 ;  /* 0x0000007371777223 */ /* 0x080fe20000010874 */
[----:B-1----:R-:W-:Y:S01]  /*3480*/  PRMT R14, RZ, 0x5410, R14 ;  /* 0x00005410ff0e7816 */ /* 0x002fe2000000000e */
[----:B------:R-:W-:Y:S01]  /*3490*/  FMUL.FTZ R116, R112, R115 ;  /* 0x0000007370747220 */ /* 0x000fe20000410000 */
[----:B------:R-:W-:Y:S02]  /*34a0*/  FSEL R115, R13, RZ, !P3 ;  /* 0x000000ff0d737208 */ /* 0x000fe40005800000 */
[----:B------:R-:W1:Y:S01]  /*34b0*/  LDS.U16 R13, [R5+0x1e] ;  /* 0x00001e00050d7984 */ /* 0x000e620000000400 */
[----:B------:R-:W-:Y:S01]  /*34c0*/  FFMA.FTZ R118, R113, R117, R116 ;  /* 0x0000007571767223 */ /* 0x000fe20000010074 */
[----:B------:R-:W-:Y:S01]  /*34d0*/  FSEL R116, R9, 1, !P3 ;  /* 0x3f80000009747808 */ /* 0x000fe20005800000 */
[----:B------:R-:W-:Y:S01]  /*34e0*/  FMUL.FTZ R114, R91, R14 ;  /* 0x0000000e5b727220 */ /* 0x000fe20000410000 */
[----:B------:R5:W1:Y:S01]  /*34f0*/  LDS.U16 R9, [R5+0x1c] ;  /* 0x00001c0005097984 */ /* 0x000a620000000400 */
[----:B---3--:R-:W-:-:S03]  /*3500*/  PRMT R14, RZ, 0x5410, R15 ;  /* 0x00005410ff0e7816 */ /* 0x008fc6000000000f */
[----:B------:R-:W-:Y:S02]  /*3510*/  FSEL R114, R114, RZ, !P2 ;  /* 0x000000ff72727208 */ /* 0x000fe40005000000 */
[----:B------:R-:W-:Y:S01]  /*3520*/  FMUL.FTZ R14, R91, R14 ;  /* 0x0000000e5b0e7220 */ /* 0x000fe20000410000 */
[----:B----4-:R-:W-:-:S04]  /*3530*/  PRMT R23, RZ, 0x5410, R23 ;  /* 0x00005410ff177816 */ /* 0x010fc80000000017 */
[----:B------:R-:W-:Y:S01]  /*3540*/  FSEL R117, R14, RZ, !P2 ;  /* 0x000000ff0e757208 */ /* 0x000fe20005000000 */
[----:B------:R-:W-:Y:S01]  /*3550*/  FADD.FTZ R14, R114, R119 ;  /* 0x00000077720e7221 */ /* 0x000fe20000010000 */
[----:B-----5:R-:W-:Y:S01]  /*3560*/  PRMT R5, RZ, 0x5410, R22 ;  /* 0x00005410ff057816 */ /* 0x020fe20000000016 */
[C---:B------:R-:W-:Y:S02]  /*3570*/  FMUL.FTZ R23, R92.reuse, R23 ;  /* 0x000000175c177220 */ /* 0x040fe40000410000 */
[----:B------:R-:W-:Y:S02]  /*3580*/  FADD.FTZ R118, R117, R118 ;  /* 0x0000007675767221 */ /* 0x000fe40000010000 */
[----:B------:R-:W-:Y:S01]  /*3590*/  FMUL.FTZ R15, R115, R14 ;  /* 0x0000000e730f7220 */ /* 0x000fe20000410000 */
[----:B------:R-:W-:Y:S01]  /*35a0*/  ISETP.GE.U32.AND P2, PT, R63, R42, PT ;  /* 0x0000002a3f00720c */ /* 0x000fe20003f46070 */
[----:B------:R-:W-:Y:S02]  /*35b0*/  FMUL.FTZ R119, R92, R5 ;  /* 0x000000055c777220 */ /* 0x000fe40000410000 */
[-C--:B------:R-:W-:Y:S01]  /*35c0*/  FFMA.FTZ R123, R116, R118.reuse, R15 ;  /* 0x00000076747b7223 */ /* 0x080fe2000001000f */
[----:B------:R-:W-:Y:S01]  /*35d0*/  FSEL R121, R8, 1, !P2 ;  /* 0x3f80000008797808 */ /* 0x000fe20005000000 */
[----:B------:R-:W-:Y:S01]  /*35e0*/  FMUL.FTZ R15, R115, R118 ;  /* 0x00000076730f7220 */ /* 0x000fe20000410000 */
[----:B------:R-:W-:Y:S01]  /*35f0*/  FSEL R118, R23, RZ, !P3 ;  /* 0x000000ff17767208 */ /* 0x000fe20005800000 */
[C---:B------:R-:W-:Y:S01]  /*3600*/  FMUL.FTZ R8, R112.reuse, R12 ;  /* 0x0000000c70087220 */ /* 0x040fe20000410000 */
[----:B0-----:R-:W-:Y:S01]  /*3610*/  PRMT R24, RZ, 0x5410, R24 ;  /* 0x00005410ff187816 */ /* 0x001fe20000000018 */
[----:B------:R-:W-:Y:S01]  /*3620*/  FMUL.FTZ R5, R112, R7 ;  /* 0x0000000770057220 */ /* 0x000fe20000410000 */
[----:B------:R-:W-:Y:S01]  /*3630*/  FSEL R119, R119, RZ, !P3 ;  /* 0x000000ff77777208 */ /* 0x000fe20005800000 */
[----:B------:R-:W-:Y:S01]  /*3640*/  FFMA.FTZ R14, R116, R14, -R15 ;  /* 0x0000000e740e7223 */ /* 0x000fe2000001080f */
[----:B------:R-:W-:Y:S01]  /*3650*/  FSEL R120, R11, RZ, !P2 ;  /* 0x000000ff0b787208 */ /* 0x000fe20005000000 */
[----:B------:R-:W-:-:S02]  /*3660*/  FADD.FTZ R123, R118, R123 ;  /* 0x0000007b767b7221 */ /* 0x000fc40000010000 */
[----:B------:R-:W-:Y:S01]  /*3670*/  FFMA.FTZ R7, R113, R7, -R8 ;  /* 0x0000000771077223 */ /* 0x000fe20000010808 */
[----:B--2---:R-:W-:Y:S01]  /*3680*/  PRMT R8, RZ, 0x5410, R25 ;  /* 0x00005410ff087816 */ /* 0x004fe20000000019 */
[----:B------:R-:W-:Y:S02]  /*3690*/  FMUL.FTZ R24, R93, R24 ;  /* 0x000000185d187220 */ /* 0x000fe40000410000 */
[----:B------:R-:W-:Y:S02]  /*36a0*/  FADD.FTZ R14, R119, R14 ;  /* 0x0000000e770e7221 */ /* 0x000fe40000010000 */
[----:B------:R-:W-:Y:S01]  /*36b0*/  FMUL.FTZ R11, R120, R123 ;  /* 0x0000007b780b7220 */ /* 0x000fe20000410000 */
[----:B------:R-:W-:Y:S01]  /*36c0*/  FSEL R124, R24, RZ, !P2 ;  /* 0x000000ff187c7208 */ /* 0x000fe20005000000 */
[----:B------:R-:W-:Y:S01]  /*36d0*/  FMUL.FTZ R8, R93, R8 ;  /* 0x000000085d087220 */ /* 0x000fe20000410000 */
[----:B-1----:R-:W-:Y:S01]  /*36e0*/  PRMT R13, RZ, 0x5410, R13 ;  /* 0x00005410ff0d7816 */ /* 0x002fe2000000000d */
[----:B------:R-:W-:-:S02]  /*36f0*/  FMUL.FTZ R22, R120, R14 ;  /* 0x0000000e78167220 */ /* 0x000fc40000410000 */
[----:B------:R-:W-:Y:S01]  /*3700*/  FFMA.FTZ R15, R121, R14, -R11 ;  /* 0x0000000e790f7223 */ /* 0x000fe2000001080b */
[----:B------:R-:W-:Y:S01]  /*3710*/  FSEL R122, R6, RZ, !P1 ;  /* 0x000000ff067a7208 */ /* 0x000fe20004800000 */
[----:B------:R-:W-:Y:S01]  /*3720*/  FFMA.FTZ R5, R113, R12, R5 ;  /* 0x0000000c71057223 */ /* 0x000fe20000010005 */
[----:B------:R-:W-:Y:S01]  /*3730*/  FSEL R125, R8, RZ, !P2 ;  /* 0x000000ff087d7208 */ /* 0x000fe20005000000 */
[----:B------:R-:W-:Y:S01]  /*3740*/  FFMA.FTZ R22, R121, R123, R22 ;  /* 0x0000007b79167223 */ /* 0x000fe20000010016 */
[----:B------:R-:W-:Y:S01]  /*3750*/  PRMT R9, RZ, 0x5410, R9 ;  /* 0x00005410ff097816 */ /* 0x000fe20000000009 */
[----:B------:R-:W-:Y:S01]  /*3760*/  FADD.FTZ R15, R124, R15 ;  /* 0x0000000f7c0f7221 */ /* 0x000fe20000010000 */
[----:B------:R-:W-:Y:S01]  /*3770*/  FSEL R123, R4, 1, !P1 ;  /* 0x3f800000047b7808 */ /* 0x000fe20004800000 */
[----:B------:R-:W-:Y:S02]  /*3780*/  FMUL.FTZ R11, R115, R5 ;  /* 0x00000005730b7220 */ /* 0x000fe40000410000 */
[----:B------:R-:W-:-:S02]  /*3790*/  FMUL.FTZ R13, R94, R13 ;  /* 0x0000000d5e0d7220 */ /* 0x000fc40000410000 */
[----:B------:R-:W-:Y:S02]  /*37a0*/  FADD.FTZ R22, R125, R22 ;  /* 0x000000167d167221 */ /* 0x000fe40000010000 */
[----:B------:R-:W-:Y:S01]  /*37b0*/  FMUL.FTZ R6, R122, R15 ;  /* 0x0000000f7a067220 */ /* 0x000fe20000410000 */
[----:B------:R-:W-:Y:S01]  /*37c0*/  FSEL R126, R13, RZ, !P1 ;  /* 0x000000ff0d7e7208 */ /* 0x000fe20004800000 */
[----:B------:R-:W-:Y:S02]  /*37d0*/  FFMA.FTZ R11, R116, R7, -R11 ;  /* 0x00000007740b7223 */ /* 0x000fe4000001080b */
[----:B------:R-:W-:Y:S02]  /*37e0*/  FMUL.FTZ R9, R94, R9 ;  /* 0x000000095e097220 */ /* 0x000fe40000410000 */
[----:B------:R-:W-:Y:S02]  /*37f0*/  FMUL.FTZ R7, R115, R7 ;  /* 0x0000000773077220 */ /* 0x000fe40000410000 */
[----:B------:R-:W-:-:S02]  /*3800*/  FMUL.FTZ R4, R122, R22 ;  /* 0x000000167a047220 */ /* 0x000fc40000410000 */
[----:B------:R-:W-:Y:S01]  /*3810*/  FFMA.FTZ R13, R123, R22, R6 ;  /* 0x000000167b0d7223 */ /* 0x000fe20000010006 */
[----:B------:R-:W-:Y:S01]  /*3820*/  FSEL R128, R9, RZ, !P1 ;  /* 0x000000ff09807208 */ /* 0x000fe20004800000 */
[----:B------:R-:W-:Y:S02]  /*3830*/  FFMA.FTZ R5, R116, R5, R7 ;  /* 0x0000000574057223 */ /* 0x000fe40000010007 */
[----:B------:R-:W-:Y:S02]  /*3840*/  FFMA.FTZ R15, R123, R15, -R4 ;  /* 0x0000000f7b0f7223 */ /* 0x000fe40000010804 */
[----:B------:R-:W-:Y:S02]  /*3850*/  FADD.FTZ R7, R126, R13 ;  /* 0x0000000d7e077221 */ /* 0x000fe40000010000 */
        /* <DEDUP_REMOVED lines=9> */
[C---:B------:R-:W-:Y:S02]  /*38f0*/  FFMA.FTZ R4, R123.reuse, R4, -R5 ;  /* 0x000000047b047223 */ /* 0x040fe40000010805 */
[----:B------:R-:W-:Y:S01]  /*3900*/  FFMA.FTZ R11, R123, R8, R9 ;  /* 0x000000087b0b7223 */ /* 0x000fe20000010009 */
[----:B------:R-:W-:Y:S01]  /*3910*/  MOV R8, R20 ;  /* 0x0000001400087202 */ /* 0x000fe20000000f00 */
[----:B------:R-:W-:Y:S01]  /*3920*/  IMAD R14, R10, c[0x0][0x1c0], RZ ;  /* 0x000070000a0e7a24 */ /* 0x000fe200078e02ff */
[----:B------:R-:W-:Y:S01]  /*3930*/  MOV R9, R61 ;  /* 0x0000003d00097202 */ /* 0x000fe20000000f00 */
[----:B------:R-:W2:Y:S02]  /*3940*/  SHFL.UP PT, R5, R4, 0x1, RZ ;  /* 0x0420000004057989 */ /* 0x000ea400000e00ff */
[----:B------:R-:W-:-:S02]  /*3950*/  IMAD R15, R95, c[0x0][0x1c4], R14 ;  /* 0x000071005f0f7a24 */ /* 0x000fc400078e020e */
[----:B------:R-:W3:Y:S01]  /*3960*/  SHFL.UP PT, R10, R11, 0x1, RZ ;  /* 0x042000000b0a7989 */ /* 0x000ee200000e00ff */
[----:B------:R-:W-:Y:S01]  /*3970*/  IMAD.WIDE.U32 R8, R95, c[0x0][0x1c0], R8 ;  /* 0x000070005f087a25 */ /* 0x000fe200078e0008 */
[----:B------:R-:W-:-:S04]  /*3980*/  ISETP.GE.AND P1, PT, R64, 0x1, PT ;  /* 0x000000014000780c */ /* 0x000fc80003f26270 */
[----:B------:R-:W-:Y:S01]  /*3990*/  IADD3 R15, R9, R15, RZ ;  /* 0x0000000f090f7210 */ /* 0x000fe20007ffe0ff */
[----:B0-----:R-:W-:-:S04]  /*39a0*/  FMUL.FTZ R9, R11, R13 ;  /* 0x0000000d0b097220 */ /* 0x001fc80000410000 */
[-C--:B-1----:R-:W-:Y:S02]  /*39b0*/  FFMA.FTZ R9, R4, R12.reuse, -R9 ;  /* 0x0000000c04097223 */ /* 0x082fe40000010809 */
[----:B------:R-:W-:Y:S01]  /*39c0*/  FMUL.FTZ R12, R11, R12 ;  /* 0x0000000c0b0c7220 */ /* 0x000fe20000410000 */
[----:B------:R-:W-:-:S03]  /*39d0*/  LEA R22, P2, R8, c[0x0][0x230], 0x3 ;  /* 0x00008c0008167a11 */ /* 0x000fc600078418ff */
[----:B------:R-:W-:Y:S02]  /*39e0*/  FFMA.FTZ R12, R4, R13, R12 ;  /* 0x0000000d040c7223 */ /* 0x000fe4000001000c */
[----:B------:R-:W-:Y:S02]  /*39f0*/  @P1 FADD.FTZ R6, R6, R9 ;  /* 0x0000000906061221 */ /* 0x000fe40000010000 */
[----:B------:R-:W-:Y:S01]  /*3a00*/  @P1 FADD.FTZ R7, R7, R12 ;  /* 0x0000000c07071221 */ /* 0x000fe20000010000 */
[----:B------:R-:W-:Y:S01]  /*3a10*/  LEA.HI.X R23, R8, c[0x0][0x234], R15, 0x3, P2 ;  /* 0x00008d0008177a11 */ /* 0x000fe200010f1c0f */
[C---:B--2---:R-:W-:Y:S02]  /*3a20*/  FMUL.FTZ R9, R11.reuse, R5 ;  /* 0x000000050b097220 */ /* 0x044fe40000410000 */
        /* <DEDUP_REMOVED lines=45> */
[----:B---3--:R-:W-:Y:S02]  /*3d00*/  FMUL.FTZ R10, R8, R5 ;  /* 0x00000005080a7220 */ /* 0x008fe40000410000 */
[C---:B------:R-:W-:Y:S02]  /*3d10*/  FFMA.FTZ R12, R4.reuse, R25, R11 ;  /* 0x00000019040c7223 */ /* 0x040fe4000001000b */
[-C--:B----4-:R-:W-:Y:S02]  /*3d20*/  FFMA.FTZ R11, R4, R9.reuse, R10 ;  /* 0x00000009040b7223 */ /* 0x090fe4000001000a */
[----:B------:R-:W-:Y:S02]  /*3d30*/  FMUL.FTZ R9, R8, R9 ;  /* 0x0000000908097220 */ /* 0x000fe40000410000 */
[----:B------:R-:W-:Y:S02]  /*3d40*/  @P1 FADD.FTZ R7, R7, R12 ;  /* 0x0000000c07071221 */ /* 0x000fe40000010000 */
[----:B------:R-:W-:-:S02]  /*3d50*/  @P1 FFMA.FTZ R4, R4, R5, -R9 ;  /* 0x0000000504041223 */ /* 0x000fc40000010809 */
[----:B------:R-:W-:Y:S01]  /*3d60*/  @P1 FADD.FTZ R6, R6, R15 ;  /* 0x0000000f06061221 */ /* 0x000fe20000010000 */
[----:B------:R-:W0:Y:S01]  /*3d70*/  SHFL.UP PT, R10, R7, 0x10, RZ ;  /* 0x06000000070a7989 */ /* 0x000e2200000e00ff */
[----:B------:R-:W-:-:S03]  /*3d80*/  FSEL R11, R8, R11, !P1 ;  /* 0x0000000b080b7208 */ /* 0x000fc60004800000 */
[----:B------:R-:W1:Y:S04]  /*3d90*/  SHFL.UP PT, R5, R4, 0x10, RZ ;  /* 0x0600000004057989 */ /* 0x000e6800000e00ff */
[----:B------:R-:W3:Y:S04]  /*3da0*/  SHFL.UP PT, R9, R6, 0x10, RZ ;  /* 0x0600000006097989 */ /* 0x000ee800000e00ff */
[----:B------:R-:W4:Y:S01]  /*3db0*/  SHFL.UP PT, R8, R11, 0x10, RZ ;  /* 0x060000000b087989 */ /* 0x000f2200000e00ff */
[----:B------:R-:W-:Y:S01]  /*3dc0*/  MOV R13, RZ ;  /* 0x000000ff000d7202 */ /* 0x000fe20000000f00 */
[----:B------:R-:W-:Y:S01]  /*3dd0*/  CS2R R14, SRZ ;  /* 0x00000000000e7805 */ /* 0x000fe2000001ff00 */
[----:B------:R-:W-:-:S02]  /*3de0*/  MOV R12, 0x3f800000 ;  /* 0x3f800000000c7802 */ /* 0x000fc40000000f00 */
[----:B------:R-:W-:Y:S02]  /*3df0*/  SHF.L.U32 R129, R95, 0x4, RZ ;  /* 0x000000045f817819 */ /* 0x000fe400000006ff */
[----:B------:R-:W-:-:S03]  /*3e00*/  ISETP.GE.AND P1, PT, R64, 0x10, PT ;  /* 0x000000104000780c */ /* 0x000fc60003f26270 */
[----:B------:R-:W5:Y:S01]  /*3e10*/  @!P0 LDS.128 R12, [R129+0x460] ;  /* 0x00046000810c8984 */ /* 0x000f620000000c00 */
[C---:B0-----:R-:W-:Y:S01]  /*3e20*/  FMUL.FTZ R24, R11.reuse, R10 ;  /* 0x0000000a0b187220 */ /* 0x041fe20000410000 */
[----:B------:R-:W-:Y:S01]  /*3e30*/  ISETP.NE.AND P2, PT, R64, 0x1f, PT ;  /* 0x0000001f4000780c */ /* 0x000fe20003f45270 */
[C---:B-1----:R-:W-:Y:S02]  /*3e40*/  FMUL.FTZ R25, R11.reuse, R5 ;  /* 0x000000050b197220 */ /* 0x042fe40000410000 */
[CC--:B---3--:R-:W-:Y:S02]  /*3e50*/  FMUL.FTZ R133, R11.reuse, R9.reuse ;  /* 0x000000090b857220 */ /* 0x0c8fe40000410000 */
[C---:B------:R-:W-:Y:S02]  /*3e60*/  FFMA.FTZ R131, R4.reuse, R9, -R24 ;  /* 0x0000000904837223 */ /* 0x040fe40000010818 */
[-C--:B----4-:R-:W-:Y:S02]  /*3e70*/  FMUL.FTZ R9, R11, R8.reuse ;  /* 0x000000080b097220 */ /* 0x090fe40000410000 */
[----:B------:R-:W-:-:S02]  /*3e80*/  FFMA.FTZ R8, R4, R8, R25 ;  /* 0x0000000804087223 */ /* 0x000fc40000010019 */
[C---:B------:R-:W-:Y:S02]  /*3e90*/  FFMA.FTZ R10, R4.reuse, R10, R133 ;  /* 0x0000000a040a7223 */ /* 0x040fe40000010085 */
[----:B------:R-:W-:Y:S01]  /*3ea0*/  @P1 FFMA.FTZ R4, R4, R5, -R9 ;  /* 0x0000000504041223 */ /* 0x000fe20000010809 */
[----:B------:R-:W-:Y:S01]  /*3eb0*/  FSEL R5, R11, R8, !P1 ;  /* 0x000000080b057208 */ /* 0x000fe20004800000 */
[----:B------:R-:W-:Y:S02]  /*3ec0*/  @P1 FADD.FTZ R6, R6, R131 ;  /* 0x0000008306061221 */ /* 0x000fe40000010000 */
        /* <DEDUP_REMOVED lines=50> */
[----:B------:R-:W-:Y:S02]  /*41f0*/  FFMA.FTZ R5, R113, R111, -R4 ;  /* 0x0000006f71057223 */ /* 0x000fe40000010804 */
        /* <DEDUP_REMOVED lines=15> */
[----:B------:R-:W-:Y:S02]  /*42f0*/  FFMA.FTZ R115, R116, R112, R115 ;  /* 0x0000007074737223 */ /* 0x000fe40000010073 */
[----:B------:R-:W-:Y:S02]  /*4300*/  FADD.FTZ R14, R10, R25 ;  /* 0x000000190a0e7221 */ /* 0x000fe40000010000 */
[----:B--2---:R-:W-:Y:S02]  /*4310*/  FMUL.FTZ R9, R23, R100 ;  /* 0x0000006417097220 */ /* 0x004fe40000410000 */
[----:B------:R-:W-:Y:S01]  /*4320*/  FADD.FTZ R15, R11, R8 ;  /* 0x000000080b0f7221 */ /* 0x000fe20000010000 */
[----:B------:R-:W-:Y:S05]  /*4330*/  @P1 BRA `(.L_x_2154) ;  /* 0x0000008000001947 */ /* 0x000fea0003800000 */
[----:B------:R-:W-:Y:S01]  /*4340*/  IMAD R5, R62, c[0x0][0x16c], R95 ;  /* 0x00005b003e057a24 */ /* 0x000fe200078e025f */
[----:B------:R0:W-:Y:S04]  /*4350*/  STS.128 [R129+0x460], R12 ;  /* 0x0004600c81007388 */ /* 0x0001e80000000c00 */
[----:B------:R-:W-:-:S02]  /*4360*/  SHF.R.S32.HI R11, RZ, 0x1f, R5 ;  /* 0x0000001fff0b7819 */ /* 0x000fc40000011405 */
[----:B------:R-:W-:-:S04]  /*4370*/  IADD3 R5, P1, R60, R5, RZ ;  /* 0x000000053c057210 */ /* 0x000fc80007f3e0ff */
[----:B------:R-:W-:Y:S02]  /*4380*/  LEA.HI.X.SX32 R8, R60, R11, 0x1, P1 ;  /* 0x0000000b3c087211 */ /* 0x000fe400008f0eff */
[----:B------:R-:W-:-:S04]  /*4390*/  LEA R4, P1, R5, c[0x0][0x260], 0x4 ;  /* 0x0000980005047a11 */ /* 0x000fc800078220ff */
[----:B------:R-:W-:-:S05]  /*43a0*/  LEA.HI.X R5, R5, c[0x0][0x264], R8, 0x4, P1 ;  /* 0x0000990005057a11 */ /* 0x000fca00008f2408 */
[----:B------:R0:W-:Y:S04]  /*43b0*/  STG.E.128 [R4.64], R12 ;  /* 0x0000000c04007986 */ /* 0x0001e8000c101d04 */
.L_x_2154:
[----:B------:R-:W-:Y:S05]  /*43c0*/  BSYNC B0 ;  /* 0x0000000000007941 */ /* 0x000fea0003800000 */
.L_x_2153:
[----:B0-----:R-:W-:Y:S01]  /*43d0*/  FFMA.FTZ R4, R22, R7, -R9 ;  /* 0x0000000716047223 */ /* 0x001fe20000010809 */
[----:B------:R-:W-:Y:S01]  /*43e0*/  IADD3 R95, R95, 0x1, RZ ;  /* 0x000000015f5f7810 */ /* 0x000fe20007ffe0ff */
[----:B------:R-:W-:Y:S02]  /*43f0*/  FADD.FTZ R119, R119, R6 ;  /* 0x0000000677777221 */ /* 0x000fe40000010000 */
[----:B------:R-:W-:Y:S01]  /*4400*/  FADD.FTZ R115, R118, R115 ;  /* 0x0000007376737221 */ /* 0x000fe20000010000 */
[----:B------:R-:W-:Y:S01]  /*4410*/  ISETP.GE.AND P1, PT, R95, c[0x0][0x16c], PT ;  /* 0x00005b005f007a0c */ /* 0x000fe20003f26270 */
[----:B------:R-:W-:Y:S02]  /*4420*/  FFMA.FTZ R79, R4, 2, R79 ;  /* 0x40000000044f7823 */ /* 0x000fe4000001004f */
[C---:B------:R-:W-:Y:S02]  /*4430*/  FMUL.FTZ R4, R120.reuse, R119 ;  /* 0x0000007778047220 */ /* 0x040fe40000410000 */
[----:B------:R-:W-:-:S02]  /*4440*/  FMUL.FTZ R120, R120, R115 ;  /* 0x0000007378787220 */ /* 0x000fc40000410000 */
[----:B------:R-:W-:Y:S02]  /*4450*/  FMUL.FTZ R5, R23, R107 ;  /* 0x0000006b17057220 */ /* 0x000fe40000410000 */
[C---:B------:R-:W-:Y:S02]  /*4460*/  FFMA.FTZ R4, R121.reuse, R115, R4 ;  /* 0x0000007379047223 */ /* 0x040fe40000010004 */
[----:B------:R-:W-:Y:S02]  /*4470*/  FFMA.FTZ R121, R121, R119, -R120 ;  /* 0x0000007779797223 */ /* 0x000fe40000010878 */
[----:B------:R-:W-:Y:S02]  /*4480*/  FFMA.FTZ R5, R22, R99, -R5 ;  /* 0x0000006316057223 */ /* 0x000fe40000010805 */
[----:B------:R-:W-:Y:S02]  /*4490*/  FADD.FTZ R125, R125, R4 ;  /* 0x000000047d7d7221 */ /* 0x000fe40000010000 */
[----:B------:R-:W-:-:S02]  /*44a0*/  FADD.FTZ R121, R124, R121 ;  /* 0x000000797c797221 */ /* 0x000fc40000010000 */
[----:B------:R-:W-:Y:S02]  /*44b0*/  FMUL.FTZ R7, R23, R98 ;  /* 0x0000006217077220 */ /* 0x000fe40000410000 */
[----:B------:R-:W-:Y:S02]  /*44c0*/  FFMA.FTZ R80, R5, 2, R80 ;  /* 0x4000000005507823 */ /* 0x000fe40000010050 */
[----:B------:R-:W-:Y:S02]  /*44d0*/  FMUL.FTZ R5, R23, R110 ;  /* 0x0000006e17057220 */ /* 0x000fe40000410000 */
[C---:B------:R-:W-:Y:S02]  /*44e0*/  FMUL.FTZ R4, R122.reuse, R125 ;  /* 0x0000007d7a047220 */ /* 0x040fe40000410000 */
[----:B------:R-:W-:Y:S02]  /*44f0*/  FMUL.FTZ R122, R122, R121 ;  /* 0x000000797a7a7220 */ /* 0x000fe40000410000 */
[----:B------:R-:W-:-:S02]  /*4500*/  FFMA.FTZ R6, R22, R108, -R7 ;  /* 0x0000006c16067223 */ /* 0x000fc40000010807 */
[----:B------:R-:W-:Y:S02]  /*4510*/  FFMA.FTZ R7, R22, R111, -R5 ;  /* 0x0000006f16077223 */ /* 0x000fe40000010805 */
[C---:B------:R-:W-:Y:S02]  /*4520*/  FFMA.FTZ R5, R123.reuse, R121, -R4 ;  /* 0x000000797b057223 */ /* 0x040fe40000010804 */
[----:B------:R-:W-:Y:S02]  /*4530*/  FFMA.FTZ R123, R123, R125, R122 ;  /* 0x0000007d7b7b7223 */ /* 0x000fe4000001007a */
[----:B------:R-:W-:Y:S02]  /*4540*/  FFMA.FTZ R82, R7, 2, R82 ;  /* 0x4000000007527823 */ /* 0x000fe40000010052 */
[----:B------:R-:W-:Y:S02]  /*4550*/  FADD.FTZ R126, R126, R123 ;  /* 0x0000007b7e7e7221 */ /* 0x000fe40000010000 */
[----:B------:R-:W-:-:S02]  /*4560*/  FADD.FTZ R128, R128, R5 ;  /* 0x0000000580807221 */ /* 0x000fc40000010000 */
[C---:B------:R-:W-:Y:S02]  /*4570*/  FMUL.FTZ R9, R23.reuse, R112 ;  /* 0x0000007017097220 */ /* 0x040fe40000410000 */
[C---:B------:R-:W-:Y:S02]  /*4580*/  FMUL.FTZ R5, R23.reuse, R115 ;  /* 0x0000007317057220 */ /* 0x040fe40000410000 */
[C---:B------:R-:W-:Y:S02]  /*4590*/  FMUL.FTZ R7, R23.reuse, R125 ;  /* 0x0000007d17077220 */ /* 0x040fe40000410000 */
[----:B------:R-:W-:Y:S02]  /*45a0*/  FMUL.FTZ R23, R23, R126 ;  /* 0x0000007e17177220 */ /* 0x000fe40000410000 */
[----:B------:R-:W-:Y:S02]  /*45b0*/  FFMA.FTZ R81, R6, 2, R81 ;  /* 0x4000000006517823 */ /* 0x000fe40000010051 */
[----:B------:R-:W-:-:S02]  /*45c0*/  FFMA.FTZ R4, R22, R114, -R9 ;  /* 0x0000007216047223 */ /* 0x000fc40000010809 */
        /* <DEDUP_REMOVED lines=9> */
.L_x_2152:
[----:B------:R-:W-:Y:S01]  /*4660*/  BAR.SYNC.DEFER_BLOCKING 0x0 ;  /* 0x0000000000007b1d */ /* 0x000fe20000010000 */
[----:B------:R-:W-:Y:S01]  /*4670*/  ISETP.NE.AND P0, PT, R78, RZ, PT ;  /* 0x000000ff4e00720c */ /* 0x000fe20003f05270 */
[----:B------:R-:W-:Y:S01]  /*4680*/  IMAD R7, R127, c[0x0][0x200], RZ ;  /* 0x000080007f077a24 */ /* 0x000fe200078e02ff */
[----:B------:R-:W-:Y:S02]  /*4690*/  F2FP.BF16.PACK_AB R79, R80, R79 ;  /* 0x0000004f504f723e */ /* 0x000fe400000010ff */
[----:B------:R-:W-:Y:S01]  /*46a0*/  F2FP.BF16.PACK_AB R81, R82, R81 ;  /* 0x000000515251723e */ /* 0x000fe200000010ff */
[----:B------:R-:W-:Y:S01]  /*46b0*/  IMAD R9, R70, c[0x0][0x204], R7 ;  /* 0x0000810046097a24 */ /* 0x000fe200078e0207 */
[----:B------:R-:W-:Y:S01]  /*46c0*/  F2FP.BF16.PACK_AB R83, R84, R83 ;  /* 0x000000535453723e */ /* 0x000fe200000010ff */
[----:B------:R-:W-:Y:S01]  /*46d0*/  BSSY B0, `(.L_x_2156) ;  /* 0x000002a000007945 */ /* 0x000fe20003800000 */
[----:B------:R-:W-:-:S02]  /*46e0*/  F2FP.BF16.PACK_AB R85, R86, R85 ;  /* 0x000000555655723e */ /* 0x000fc400000010ff */
[----:B------:R-:W-:Y:S02]  /*46f0*/  PRMT R0, R79, 0x7632, R0 ;  /* 0x000076324f007816 */ /* 0x000fe40000000000 */
[----:B------:R-:W-:Y:S02]  /*4700*/  PRMT R4, R81, 0x7632, R4 ;  /* 0x0000763251047816 */ /* 0x000fe40000000004 */
[----:B------:R-:W-:Y:S02]  /*4710*/  PRMT R5, R83, 0x7632, R5 ;  /* 0x0000763253057816 */ /* 0x000fe40000000005 */
[----:B------:R-:W-:Y:S01]  /*4720*/  PRMT R6, R85, 0x7632, R6 ;  /* 0x0000763255067816 */ /* 0x000fe20000000006 */
[----:B------:R-:W-:Y:S04]  /*4730*/  STS.U16 [R27], R79 ;  /* 0x0000004f1b007388 */ /* 0x000fe80000000400 */
        /* <DEDUP_REMOVED lines=35> */
.L_x_2157:
[----:B------:R-:W-:Y:S05]  /*4970*/  BSYNC B0 ;  /* 0x0000000000007941 */ /* 0x000fea0003800000 */
.L_x_2156:
[----:B------:R-:W-:Y:S01]  /*4980*/  MOV R5, R13 ;  /* 0x0000000d00057202 */ /* 0x000fe20000000f00 */
[----:B------:R-:W-:Y:S01]  /*4990*/  IMAD R6, R76, c[0x0][0x208], RZ ;  /* 0x000082004c067a24 */ /* 0x000fe200078e02ff */
[C---:B------:R-:W-:Y:S02]  /*49a0*/  LOP3.LUT R7, R75.reuse, 0x20, RZ, 0xfc, !PT ;  /* 0x000000204b077812 */ /* 0x040fe400078efcff */
[----:B0-----:R-:W-:Y:S01]  /*49b0*/  LOP3.LUT R9, R75, 0x40, RZ, 0xfc, !PT ;  /* 0x000000404b097812 */ /* 0x001fe200078efcff */
[----:B------:R-:W-:Y:S01]  /*49c0*/  IMAD.WIDE.U32 R4, R77, c[0x0][0x208], R4 ;  /* 0x000082004d047a25 */ /* 0x000fe200078e0004 */
[-C--:B------:R-:W-:Y:S02]  /*49d0*/  ISETP.GE.AND P0, PT, R7, R0.reuse, PT ;  /* 0x000000000700720c */ /* 0x080fe40003f06270 */
[----:B------:R-:W-:Y:S01]  /*49e0*/  SHF.L.U32 R7, R62, 0x8, RZ ;  /* 0x000000083e077819 */ /* 0x000fe200000006ff */
[----:B------:R-:W-:Y:S01]  /*49f0*/  IMAD R8, R77, c[0x0][0x20c], R6 ;  /* 0x000083004d087a24 */ /* 0x000fe200078e0206 */
[----:B------:R-:W-:-:S02]  /*4a00*/  ISETP.GE.AND P2, PT, R9, R0, PT ;  /* 0x000000000900720c */ /* 0x000fc40003f46270 */
[----:B------:R-:W-:Y:S02]  /*4a10*/  SHF.R.S32.HI R9, RZ, 0x1f, R7 ;  /* 0x0000001fff097819 */ /* 0x000fe40000011407 */
[----:B------:R-:W-:Y:S02]  /*4a20*/  IADD3 R6, P5, R7, R4, RZ ;  /* 0x0000000407067210 */ /* 0x000fe40007fbe0ff */
[C---:B------:R-:W-:Y:S02]  /*4a30*/  LOP3.LUT R13, R75.reuse, 0x60, RZ, 0xfc, !PT ;  /* 0x000000604b0d7812 */ /* 0x040fe400078efcff */
[----:B------:R-:W-:Y:S02]  /*4a40*/  LEA R7, P4, R75, c[0x0][0x258], 0x1 ;  /* 0x000096004b077a11 */ /* 0x000fe400078808ff */
[----:B------:R-:W-:Y:S02]  /*4a50*/  IADD3.X R5, R9, R8, R5, P5, !PT ;  /* 0x0000000809057210 */ /* 0x000fe40002ffe405 */
[----:B------:R-:W-:-:S02]  /*4a60*/  ISETP.GE.AND P1, PT, R13, R0, PT ;  /* 0x000000000d00720c */ /* 0x000fc40003f26270 */
[C---:B------:R-:W-:Y:S02]  /*4a70*/  LEA.HI.X R8, R75.reuse, c[0x0][0x25c], R66, 0x1, P4 ;  /* 0x000097004b087a11 */ /* 0x040fe400020f0c42 */
[C---:B------:R-:W-:Y:S02]  /*4a80*/  LEA R4, P6, R6.reuse, R7, 0x1 ;  /* 0x0000000706047211 */ /* 0x040fe400078c08ff */
[C---:B------:R-:W-:Y:S02]  /*4a90*/  LOP3.LUT R9, R75.reuse, 0xa0, RZ, 0xfc, !PT ;  /* 0x000000a04b097812 */ /* 0x040fe400078efcff */
[C---:B------:R-:W-:Y:S02]  /*4aa0*/  LOP3.LUT R13, R75.reuse, 0xc0, RZ, 0xfc, !PT ;  /* 0x000000c04b0d7812 */ /* 0x040fe400078efcff */
[----:B------:R-:W-:Y:S02]  /*4ab0*/  LOP3.LUT R7, R75, 0xe0, RZ, 0xfc, !PT ;  /* 0x000000e04b077812 */ /* 0x000fe400078efcff */
[----:B------:R-:W-:-:S02]  /*4ac0*/  LEA.HI.X R5, R6, R8, R5, 0x1, P6 ;  /* 0x0000000806057211 */ /* 0x000fc400030f0c05 */
[-C--:B------:R-:W-:Y:S02]  /*4ad0*/  ISETP.GE.AND P4, PT, R9, R0.reuse, PT ;  /* 0x000000000900720c */ /* 0x080fe40003f86270 */
[-C--:B------:R-:W-:Y:S01]  /*4ae0*/  ISETP.GE.AND P5, PT, R13, R0.reuse, PT ;  /* 0x000000000d00720c */ /* 0x080fe20003fa6270 */
[----:B------:R0:W-:Y:S01]  /*4af0*/  @!P0 STG.E.U16 [R4.64+0x40], R11 ;  /* 0x0000400b04008986 */ /* 0x0001e2000c101504 */
[-C--:B------:R-:W-:Y:S02]  /*4b00*/  ISETP.GE.AND P6, PT, R7, R0.reuse, PT ;  /* 0x000000000700720c */ /* 0x080fe40003fc6270 */
[----:B------:R-:W-:Y:S01]  /*4b10*/  LOP3.LUT R15, R75, 0x80, RZ, 0xfc, !PT ;  /* 0x000000804b0f7812 */ /* 0x000fe200078efcff */
        /* <DEDUP_REMOVED lines=17> */
.L_x_2158:
[----:B------:R-:W-:Y:S05]  /*4c30*/  EXIT ;  /* 0x000000000000794d */ /* 0x000fea0003800000 */
.L_x_2160:
        /* <DEDUP_REMOVED lines=12> */
.L_x_5372:


//--------------------- .text._Z25selective_scan_fwd_kernelI32Selective_Scan_fwd_kernel_traitsILi32ELi8ELi1ELb0ELb1ELb0ELb1EN3c108BFloat16ENS1_7complexIfEEEEv13SSMParamsBase --------------------------
	.section	.text._Z25selective_scan_fwd_kernelI32Selective_Scan_fwd_kernel_traitsILi32ELi8ELi1ELb0ELb1ELb0ELb1EN3c108BFloat16ENS1_7complexIfEEEEv13SSMParamsBase,"ax",@progbits
	.sectioninfo	@"SHI_REGISTERS=137"
	.align	128
        .global         _Z25selective_scan_fwd_kernelI32Selective_Scan_fwd_kernel_traitsILi32ELi8ELi1ELb0ELb1ELb0ELb1EN3c108BFloat16ENS1_7complexIfEEEEv13SSMParamsBase
        .type           _Z25selective_scan_fwd_kernelI32Selective_Scan_fwd_kernel_traitsILi32ELi8ELi1ELb0ELb1ELb0ELb1EN3c108BFloat16ENS1_7complexIfEEEEv13SSMParamsBase,@function
        .size           _Z25selective_scan_fwd_kernelI32Selective_Scan_fwd_kernel_traitsILi32ELi8ELi1ELb0ELb1ELb0ELb1EN3c108BFloat16ENS1_7complexIfEEEEv13SSMParamsBase,(.L_x_5373 - _Z25selective_scan_fwd_kernelI32Selective_Scan_fwd_kernel_traitsILi32ELi8ELi1ELb0ELb1ELb0ELb1EN3c108BFloat16ENS1_7complexIfEEEEv13SSMParamsBase)
        .other          _Z25selective_scan_fwd_kernelI32Selective_Scan_fwd_kernel_traitsILi32ELi8ELi1ELb0ELb1ELb0ELb1EN3c108BFloat16ENS1_7complexIfEEEEv13SSMParamsBase,@"STO_CUDA_ENTRY STV_DEFAULT"
_Z25selective_scan_fwd_kernelI32Selective_Scan_fwd_kernel_traitsILi32ELi8ELi1ELb0ELb1ELb0ELb1EN3c108BFloat16ENS1_7complexIfEEEEv13SSMParamsBase:
.text._Z25selective_scan_fwd_kernelI32Selective_Scan_fwd_kernel_traitsILi32ELi8ELi1ELb0ELb1ELb0ELb1EN3c108BFloat16ENS1_7complexIfEEEEv13SSMParamsBase:
        /* <DEDUP_REMOVED lines=13> */
[C---:B------:R-:W-:Y:S01]  /*00d0*/  @P0 LEA R2, P2, R69.reuse, c[0x0][0x238], 0x2 ;  /* 0x00008e0045020a11 */ /* 0x040fe200078410ff */
[----:B------:R-:W0:Y:S01]  /*00e0*/  S2R R60, SR_CTAID.X ;  /* 0x00000000003c7919 */ /* 0x000e220000002500 */
[C---:B------:R-:W-:Y:S02]  /*00f0*/  @P1 LEA R4, P3, R69.reuse, c[0x0][0x250], 0x2 ;  /* 0x0000940045041a11 */ /* 0x040fe400078610ff */
[C-C-:B------:R-:W-:Y:S02]  /*0100*/  @P0 LEA.HI.X R3, R69.reuse, c[0x0][0x23c], R66.reuse, 0x2, P2 ;  /* 0x00008f0045030a11 */ /* 0x140fe400010f1442 */
[----:B------:R-:W-:Y:S02]  /*0110*/  @P1 LEA.HI.X R5, R69, c[0x0][0x254], R66, 0x2, P3 ;  /* 0x0000950045051a11 */ /* 0x000fe400018f1442 */
[----:B-1----:R-:W-:Y:S01]  /*0120*/  IADD3 R6, R0, 0xffffffe, RZ ;  /* 0x0ffffffe00067810 */ /* 0x002fe20007ffe0ff */
[----:B------:R1:W5:Y:S03]  /*0130*/  @P0 LDG.E R64, [R2.64] ;  /* 0x0000000402400981 */ /* 0x000366000c1e1900 */
[----:B------:R2:W3:Y:S01]  /*0140*/  F2I.FTZ.U32.TRUNC.NTZ R7, R6 ;  /* 0x0000000600077305 */ /* 0x0004e2000021f000 */
[----:B------:R4:W5:Y:S01]  /*0150*/  @P1 LDG.E R62, [R4.64] ;  /* 0x00000004043e1981 */ /* 0x000962000c1e1900 */
[----:B-1----:R-:W-:Y:S01]  /*0160*/  IABS R2, R69 ;  /* 0x0000004500027213 */ /* 0x002fe20000000000 */
[----:B--2---:R-:W-:Y:S01]  /*0170*/  HFMA2.MMA R6, -RZ, RZ, 0, 0 ;  /* 0x00000000ff067435 */ /* 0x004fe200000001ff */
[----:B------:R-:W-:-:S04]  /*0180*/  MOV R3, c[0x0][0x174] ;  /* 0x00005d0000037a02 */ /* 0x000fc80000000f00 */
[----:B------:R-:W-:Y:S02]  /*0190*/  ISETP.GE.AND P0, PT, R3, 0x1, PT ;  /* 0x000000010300780c */ /* 0x000fe40003f06270 */
[----:B---3--:R-:W-:-:S05]  /*01a0*/  IADD3 R8, RZ, -R7, RZ ;  /* 0x80000007ff087210 */ /* 0x008fca0007ffe0ff */
[----:B------:R-:W-:-:S04]  /*01b0*/  IMAD R11, R8, R9, RZ ;  /* 0x00000009080b7224 */ /* 0x000fc800078e02ff */
[----:B------:R-:W-:-:S06]  /*01c0*/  IMAD.HI.U32 R7, R7, R11, R6 ;  /* 0x0000000b07077227 */ /* 0x000fcc00078e0006 */
[----:B------:R-:W-:-:S05]  /*01d0*/  IMAD.HI.U32 R8, R7, R2, RZ ;  /* 0x0000000207087227 */ /* 0x000fca00078e00ff */
[----:B------:R-:W-:-:S05]  /*01e0*/  IADD3 R0, -R8, RZ, RZ ;  /* 0x000000ff08007210 */ /* 0x000fca0007ffe1ff */
[----:B------:R-:W-:-:S05]  /*01f0*/  IMAD R0, R9, R0, R2 ;  /* 0x0000000009007224 */ /* 0x000fca00078e0202 */
[----:B------:R-:W-:Y:S01]  /*0200*/  ISETP.GT.U32.AND P1, PT, R9, R0, PT ;  /* 0x000000000900720c */ /* 0x000fe20003f24070 */
[----:B------:R-:W-:-:S12]  /*0210*/  @!P0 EXIT ;  /* 0x000000000000894d */ /* 0x000fd80003800000 */
[----:B0---4-:R-:W0:Y:S01]  /*0220*/  S2R R71, SR_TID.X ;  /* 0x0000000000477919 */ /* 0x011e220000002100 */
[-C--:B------:R-:W-:Y:S01]  /*0230*/  @!P1 IADD3 R0, R0, -R9.reuse, RZ ;  /* 0x8000000900009210 */ /* 0x080fe20007ffe0ff */
[----:B------:R-:W-:Y:S01]  /*0240*/  IMAD R6, R66, c[0x0][0x1e8], RZ ;  /* 0x00007a0042067a24 */ /* 0x000fe200078e02ff */
[C---:B------:R-:W-:Y:S01]  /*0250*/  LOP3.LUT R10, R69.reuse, c[0x0][0x178], RZ, 0x3c, !PT ;  /* 0x00005e00450a7a12 */ /* 0x040fe200078e3cff */
[C---:B------:R-:W-:Y:S01]  /*0260*/  IMAD.WIDE.U32 R2, R69.reuse, c[0x0][0x1d8], RZ ;  /* 0x0000760045027a25 */ /* 0x040fe200078e00ff */
[----:B------:R-:W-:Y:S01]  /*0270*/  ISETP.GE.U32.AND P0, PT, R0, R9, PT ;  /* 0x000000090000720c */ /* 0x000fe20003f06070 */
[----:B------:R-:W1:Y:S01]  /*0280*/  S2R R54, SR_LANEID ;  /* 0x0000000000367919 */ /* 0x000e620000000000 */
[----:B------:R-:W-:Y:S01]  /*0290*/  ISETP.GE.AND P2, PT, R10, RZ, PT ;  /* 0x000000ff0a00720c */ /* 0x000fe20003f46270 */
[----:B------:R-:W-:Y:S01]  /*02a0*/  IMAD R0, R66, c[0x0][0x1d8], RZ ;  /* 0x0000760042007a24 */ /* 0x000fe200078e02ff */
[----:B------:R-:W-:Y:S01]  /*02b0*/  @!P1 IADD3 R8, R8, 0x1, RZ ;  /* 0x0000000108089810 */ /* 0x000fe20007ffe0ff */
[----:B------:R-:W-:Y:S01]  /*02c0*/  IMAD.WIDE.U32 R4, R69, c[0x0][0x1e8], RZ ;  /* 0x00007a0045047a25 */ /* 0x000fe200078e00ff */
[----:B------:R-:W-:-:S02]  /*02d0*/  ISETP.NE.AND P1, PT, RZ, c[0x0][0x178], PT ;  /* 0x00005e00ff007a0c */ /* 0x000fc40003f25270 */
[----:B------:R-:W-:Y:S01]  /*02e0*/  SHF.R.S32.HI R122, RZ, 0x1f, R60 ;  /* 0x0000001fff7a7819 */ /* 0x000fe2000001143c */
[C---:B------:R-:W-:Y:S01]  /*02f0*/  IMAD R7, R69.reuse, c[0x0][0x1dc], R0 ;  /* 0x0000770045077a24 */ /* 0x040fe200078e0200 */
[----:B------:R-:W-:Y:S01]  /*0300*/  MOV R52, RZ ;  /* 0x000000ff00347202 */ /* 0x000fe20000000f00 */
[----:B------:R-:W-:Y:S02]  /*0310*/  IMAD R9, R69, c[0x0][0x1ec], R6 ;  /* 0x00007b0045097a24 */ /* 0x000fe400078e0206 */
[----:B------:R-:W-:Y:S01]  /*0320*/  @P0 IADD3 R8, R8, 0x1, RZ ;  /* 0x0000000108080810 */ /* 0x000fe20007ffe0ff */
[----:B------:R-:W-:Y:S01]  /*0330*/  IMAD R11, R122, c[0x0][0x190], RZ ;  /* 0x000064007a0b7a24 */ /* 0x000fe200078e02ff */
[----:B------:R-:W-:Y:S01]  /*0340*/  IADD3 R3, R3, R7, RZ ;  /* 0x0000000703037210 */ /* 0x000fe20007ffe0ff */
[----:B------:R-:W-:Y:S01]  /*0350*/  IMAD.WIDE.U32 R6, R60, c[0x0][0x190], RZ ;  /* 0x000064003c067a25 */ /* 0x000fe200078e00ff */
[----:B------:R-:W-:Y:S02]  /*0360*/  @!P2 IADD3 R8, -R8, RZ, RZ ;  /* 0x000000ff0808a210 */ /* 0x000fe40007ffe1ff */
[C---:B0-----:R-:W-:Y:S01]  /*0370*/  SHF.L.U32 R58, R71.reuse, 0x3, RZ ;  /* 0x00000003473a7819 */ /* 0x041fe200000006ff */
[C---:B------:R-:W-:Y:S01]  /*0380*/  IMAD R11, R60.reuse, c[0x0][0x194], R11 ;  /* 0x000065003c0b7a24 */ /* 0x040fe200078e020b */
[----:B------:R-:W-:Y:S01]  /*0390*/  LOP3.LUT R67, R71, 0x1f, RZ, 0xc0, !PT ;  /* 0x0000001f47437812 */ /* 0x000fe200078ec0ff */
[----:B------:R-:W-:Y:S01]  /*03a0*/  IMAD.WIDE.U32 R2, R60, c[0x0][0x1d0], R2 ;  /* 0x000074003c027a25 */ /* 0x000fe200078e0002 */
[----:B------:R-:W-:-:S02]  /*03b0*/  LOP3.LUT R58, R58, 0xffffff00, RZ, 0xc0, !PT ;  /* 0xffffff003a3a7812 */ /* 0x000fc400078ec0ff */
[----:B------:R-:W-:Y:S01]  /*03c0*/  @!P1 LOP3.LUT R8, RZ, c[0x0][0x178], RZ, 0x33, !PT ;  /* 0x00005e00ff089a12 */ /* 0x000fe200078e33ff */
[C---:B------:R-:W-:Y:S01]  /*03d0*/  IMAD R13, R122.reuse, c[0x0][0x1e0], RZ ;  /* 0x000078007a0d7a24 */ /* 0x040fe200078e02ff */
[----:B------:R-:W-:Y:S01]  /*03e0*/  IADD3 R5, R5, R9, RZ ;  /* 0x0000000905057210 */ /* 0x000fe20007ffe0ff */
[----:B------:R-:W-:Y:S01]  /*03f0*/  IMAD R9, R122, c[0x0][0x1d0], RZ ;  /* 0x000074007a097a24 */ /* 0x000fe200078e02ff */
[----:B------:R-:W-:Y:S01]  /*0400*/  LOP3.LUT R65, R58, R67, RZ, 0xfc, !PT ;  /* 0x000000433a417212 */ /* 0x000fe200078efcff */
[C---:B------:R-:W-:Y:S01]  /*0410*/  IMAD R13, R60.reuse, c[0x0][0x1e4], R13 ;  /* 0x000079003c0d7a24 */ /* 0x040fe200078e020d */
[----:B------:R-:W-:Y:S01]  /*0420*/  SHF.R.S32.HI R0, RZ, 0x1f, R8 ;  /* 0x0000001fff007819 */ /* 0x000fe20000011408 */
[C---:B------:R-:W-:Y:S01]  /*0430*/  IMAD.WIDE.U32 R4, R60.reuse, c[0x0][0x1e0], R4 ;  /* 0x000078003c047a25 */ /* 0x040fe200078e0004 */
[----:B------:R-:W-:Y:S02]  /*0440*/  IADD3 R7, R7, R11, RZ ;  /* 0x0000000b07077210 */ /* 0x000fe40007ffe0ff */
[----:B------:R-:W-:Y:S01]  /*0450*/  SHF.R.S32.HI R56, RZ, 0x1f, R65 ;  /* 0x0000001fff387819 */ /* 0x000fe20000011441 */
[----:B------:R-:W-:Y:S01]  /*0460*/  IMAD R11, R60, c[0x0][0x1d4], R9 ;  /* 0x000075003c0b7a24 */ /* 0x000fe200078e0209 */
[C---:B------:R-:W-:Y:S01]  /*0470*/  IADD3 R17, P0, R65.reuse, R2, RZ ;  /* 0x0000000241117210 */ /* 0x040fe20007f1e0ff */
[----:B------:R-:W-:Y:S01]  /*0480*/  IMAD R9, R0, c[0x0][0x1a8], RZ ;  /* 0x00006a0000097a24 */ /* 0x000fe200078e02ff */
[----:B------:R-:W-:Y:S01]  /*0490*/  IADD3 R75, P1, R65, R4, RZ ;  /* 0x00000004414b7210 */ /* 0x000fe20007f3e0ff */
[----:B------:R-:W-:Y:S01]  /*04a0*/  IMAD R0, R60, c[0x0][0x164], R69 ;  /* 0x000059003c007a24 */ /* 0x000fe200078e0245 */
[----:B------:R-:W-:Y:S01]  /*04b0*/  IADD3.X R10, R56, R3, R11, P0, !PT ;  /* 0x00000003380a7210 */ /* 0x000fe200007fe40b */
[----:B------:R-:W-:Y:S01]  /*04c0*/  IMAD.WIDE.U32 R2, R8, c[0x0][0x1a8], R6 ;  /* 0x00006a0008027a25 */ /* 0x000fe200078e0006 */
[----:B------:R-:W-:-:S02]  /*04d0*/  IADD3.X R4, R56, R5, R13, P1, !PT ;  /* 0x0000000538047210 */ /* 0x000fc40000ffe40d */
[----:B------:R-:W-:Y:S01]  /*04e0*/  LEA R16, P1, R17, c[0x0][0x240], 0x1 ;  /* 0x0000900011107a11 */ /* 0x000fe200078208ff */
[----:B------:R-:W-:Y:S01]  /*04f0*/  IMAD R9, R8, c[0x0][0x1ac], R9 ;  /* 0x00006b0008097a24 */ /* 0x000fe200078e0209 */
[----:B------:R-:W-:Y:S01]  /*0500*/  LEA R8, P2, R75, c[0x0][0x248], 0x1 ;  /* 0x000092004b087a11 */ /* 0x000fe200078408ff */
[----:B------:R-:W-:Y:S01]  /*0510*/  IMAD R0, R0, c[0x0][0x174], RZ ;  /* 0x00005d0000007a24 */ /* 0x000fe200078e02ff */
[----:B------:R-:W-:Y:S02]  /*0520*/  LEA R34, P0, R2, c[0x0][0x228], 0x1 ;  /* 0x00008a0002227a11 */ /* 0x000fe400078008ff */
[----:B------:R-:W-:Y:S01]  /*0530*/  IADD3 R33, R3, R9, RZ ;  /* 0x0000000903217210 */ /* 0x000fe20007ffe0ff */
[----:B------:R-:W-:Y:S01]  /*0540*/  IMAD R50, R0, c[0x0][0x16c], RZ ;  /* 0x00005b0000327a24 */ /* 0x000fe200078e02ff */
[----:B------:R-:W-:Y:S02]  /*0550*/  IADD3 R18, R58, R65, RZ ;  /* 0x000000413a127210 */ /* 0x000fe40007ffe0ff */
[----:B------:R-:W-:-:S02]  /*0560*/  LEA.HI.X R17, R17, c[0x0][0x244], R10, 0x1, P1 ;  /* 0x0000910011117a11 */ /* 0x000fc400008f0c0a */
[----:B------:R-:W-:Y:S02]  /*0570*/  LEA.HI.X R75, R75, c[0x0][0x24c], R4, 0x1, P2 ;  /* 0x000093004b4b7a11 */ /* 0x000fe400010f0c04 */
[----:B------:R-:W-:Y:S02]  /*0580*/  LEA.HI.X R33, R2, c[0x0][0x22c], R33, 0x1, P0 ;  /* 0x00008b0002217a11 */ /* 0x000fe400000f0c21 */
[C-C-:B------:R-:W-:Y:S02]  /*0590*/  LOP3.LUT R63, R58.reuse, 0x20, R67.reuse, 0xfe, !PT ;  /* 0x000000203a3f7812 */ /* 0x140fe400078efe43 */
[C-C-:B------:R-:W-:Y:S02]  /*05a0*/  LOP3.LUT R61, R58.reuse, 0x40, R67.reuse, 0xfe, !PT ;  /* 0x000000403a3d7812 */ /* 0x140fe400078efe43 */
[C-C-:B------:R-:W-:Y:S02]  /*05b0*/  LOP3.LUT R59, R58.reuse, 0x60, R67.reuse, 0xfe, !PT ;  /* 0x000000603a3b7812 */ /* 0x140fe400078efe43 */
[----:B------:R-:W-:-:S02]  /*05c0*/  LOP3.LUT R57, R58, 0x80, R67, 0xfe, !PT ;  /* 0x000000803a397812 */ /* 0x000fc400078efe43 */
[C-C-:B------:R-:W-:Y:S02]  /*05d0*/  LOP3.LUT R55, R58.reuse, 0xa0, R67.reuse, 0xfe, !PT ;  /* 0x000000a03a377812 */ /* 0x140fe400078efe43 */
[C-C-:B------:R-:W-:Y:S02]  /*05e0*/  LOP3.LUT R53, R58.reuse, 0xc0, R67.reuse, 0xfe, !PT ;  /* 0x000000c03a357812 */ /* 0x140fe400078efe43 */
[----:B------:R-:W-:Y:S02]  /*05f0*/  LOP3.LUT R51, R58, 0xe0, R67, 0xfe, !PT ;  /* 0x000000e03a337812 */ /* 0x000fe400078efe43 */
[----:B------:R-:W-:Y:S02]  /*0600*/  SHF.R.S32.HI R19, RZ, 0x1f, R18 ;  /* 0x0000001fff137819 */ /* 0x000fe40000011412 */
        /* <DEDUP_REMOVED lines=14> */
[----:B-1----:R-:W-:Y:S02]  /*06f0*/  IADD3 R35, R18, 0x1e0, RZ ;  /* 0x000001e012237810 */ /* 0x002fe40007ffe0ff */
.L_x_2186:
        /* <DEDUP_REMOVED lines=17> */
[----:B-1----:R-:W-:Y:S02]  /*0810*/  PRMT R5, RZ, 0x7610, R5 ;  /* 0x00007610ff057816 */ /* 0x002fe40000000005 */
        /* <DEDUP_REMOVED lines=10> */
[C---:B0-----:R-:W-:Y:S02]  /*08c0*/  IADD3 R13, R54.reuse, 0x40, RZ ;  /* 0x00000040360d7810 */ /* 0x041fe40007ffe0ff */
        /* <DEDUP_REMOVED lines=21> */
[----:B------:R-:W-:Y:S02]  /*0a20*/  ISETP.GE.AND P6, PT, R65, R32, PT ;  /* 0x000000204100720c */ /* 0x000fe40003fc6270 */
[----:B------:R-:W-:-:S02]  /*0a30*/  PRMT R12, RZ, 0x7610, R12 ;  /* 0x00007610ff0c7816 */ /* 0x000fc4000000000c */
[-C--:B------:R-:W-:Y:S02]  /*0a40*/  ISETP.GE.AND P5, PT, R63, R32.reuse, PT ;  /* 0x000000203f00720c */ /* 0x080fe40003fa6270 */
        /* <DEDUP_REMOVED lines=8> */
[----:B------:R-:W-:Y:S02]  /*0ad0*/  PRMT R20, RZ, 0x7610, R20 ;  /* 0x00007610ff147816 */ /* 0x000fe40000000014 */
[----:B------:R-:W-:Y:S02]  /*0ae0*/  PRMT R21, RZ, 0x7610, R21 ;  /* 0x00007610ff157816 */ /* 0x000fe40000000015 */
[----:B------:R-:W-:-:S02]  /*0af0*/  PRMT R22, RZ, 0x7610, R22 ;  /* 0x00007610ff167816 */ /* 0x000fc40000000016 */
[----:B------:R-:W-:Y:S01]  /*0b00*/  PRMT R23, RZ, 0x7610, R23 ;  /* 0x00007610ff177816 */ /* 0x000fe20000000017 */
[----:B--2---:R0:W-:Y:S04]  /*0b10*/  STS.U16 [R31], R0 ;  /* 0x000000001f007388 */ /* 0x0041e80000000400 */
[----:B---3--:R1:W-:Y:S04]  /*0b20*/  STS.U16 [R30+0x40], R3 ;  /* 0x000040031e007388 */ /* 0x0083e80000000400 */
[----:B----4-:R2:W-:Y:S01]  /*0b30*/  STS.U16 [R29+0x80], R2 ;  /* 0x000080021d007388 */ /* 0x0105e20000000400 */
[----:B0-----:R-:W-:-:S04]  /*0b40*/  SHF.L.U32 R0, R54, 0x3, RZ ;  /* 0x0000000336007819 */ /* 0x001fc800000006ff */
[----:B------:R-:W-:Y:S02]  /*0b50*/  LEA.HI.SX32 R0, R0, R0, 0x1b ;  /* 0x0000000000007211 */ /* 0x000fe400078fdaff */
[----:B-1----:R-:W-:Y:S01]  /*0b60*/  MOV R3, R75 ;  /* 0x0000004b00037202 */ /* 0x002fe20000000f00 */
[----:B------:R-:W-:Y:S01]  /*0b70*/  STS.U16 [R28+0xc0], R5 ;  /* 0x0000c0051c007388 */ /* 0x000fe20000000400 */
[----:B------:R-:W-:Y:S02]  /*0b80*/  SHF.L.U32 R0, R0, 0x1, RZ ;  /* 0x0000000100007819 */ /* 0x000fe400000006ff */
[----:B--2---:R-:W-:Y:S01]  /*0b90*/  MOV R2, R8 ;  /* 0x0000000800027202 */ /* 0x004fe20000000f00 */
        /* <DEDUP_REMOVED lines=13> */
[----:B------:R-:W-:Y:S06]  /*0c70*/  BAR.SYNC.DEFER_BLOCKING 0x0 ;  /* 0x0000000000007b1d */ /* 0x000fec0000010000 */
[----:B------:R-:W2:Y:S01]  /*0c80*/  @!P6 LDG.E.U16 R12, [R2.64] ;  /* 0x00000004020ce981 */ /* 0x000ea2000c1e1500 */
[----:B------:R-:W-:-:S03]  /*0c90*/  ISETP.GE.AND P6, PT, R51, R32, PT ;  /* 0x000000203300720c */ /* 0x000fc60003fc6270 */
[----:B------:R-:W3:Y:S04]  /*0ca0*/  @!P5 LDG.E.U16 R13, [R2.64+0x40] ;  /* 0x00004004020dd981 */ /* 0x000ee8000c1e1500 */
        /* <DEDUP_REMOVED lines=22> */
[----:B------:R-:W4:Y:S04]  /*0e10*/  LDS.U16 R15, [R0+0xa] ;  /* 0x00000a00000f7984 */ /* 0x000f280000000400 */
[----:B------:R-:W4:Y:S04]  /*0e20*/  LDS.U16 R20, [R0+0xc] ;  /* 0x00000c0000147984 */ /* 0x000f280000000400 */
[----:B------:R-:W4:Y:S01]  /*0e30*/  LDS.U16 R21, [R0+0xe] ;  /* 0x00000e0000157984 */ /* 0x000f220000000400 */
[----:B0-----:R-:W-:-:S02]  /*0e40*/  PRMT R23, RZ, 0x5410, R68 ;  /* 0x00005410ff177816 */ /* 0x001fc40000000044 */
[----:B-1----:R-:W-:-:S03]  /*0e50*/  PRMT R73, RZ, 0x5410, R70 ;  /* 0x00005410ff497816 */ /* 0x002fc60000000046 */
[----:B-----5:R-:W-:Y:S01]  /*0e60*/  FADD.FTZ R82, R23, R62 ;  /* 0x0000003e17527221 */ /* 0x020fe20000010000 */
        /* <DEDUP_REMOVED lines=15> */
[----:B------:R-:W-:Y:S01]  /*0f60*/  PRMT R21, RZ, 0x5410, R21 ;  /* 0x00005410ff157816 */ /* 0x000fe20000000015 */
[--C-:B------:R-:W-:Y:S01]  /*0f70*/  FADD.FTZ R70, R79, R62.reuse ;  /* 0x0000003e4f467221 */ /* 0x100fe20000010000 */
[----:B------:R-:W-:Y:S02]  /*0f80*/  FSETP.GTU.FTZ.AND P6, PT, R74, 20, PT ;  /* 0x41a000004a00780b */ /* 0x000fe40003fdc000 */
[----:B------:R-:W-:Y:S01]  /*0f90*/  FSETP.GTU.FTZ.AND P3, PT, R72, 20, PT ;  /* 0x41a000004800780b */ /* 0x000fe20003f7c000 */
[----:B------:R-:W-:Y:S01]  /*0fa0*/  FADD.FTZ R68, R21, R62 ;  /* 0x0000003e15447221 */ /* 0x000fe20000010000 */
[----:B------:R-:W-:Y:S01]  /*0fb0*/  FSETP.GTU.FTZ.AND P2, PT, R70, 20, PT ;  /* 0x41a000004600780b */ /* 0x000fe20003f5c000 */
        /* <DEDUP_REMOVED lines=32> */
.L_x_2162:
[----:B------:R-:W-:Y:S05]  /*11c0*/  BSYNC B0 ;  /* 0x0000000000007941 */ /* 0x000fea0003800000 */
.L_x_2161:
        /* <DEDUP_REMOVED lines=42> */
.L_x_2164:
[----:B------:R-:W-:Y:S05]  /*1470*/  BSYNC B0 ;  /* 0x0000000000007941 */ /* 0x000fea0003800000 */
.L_x_2163:
        /* <DEDUP_REMOVED lines=33> */
.L_x_2166:
[----:B------:R-:W-:Y:S05]  /*1690*/  BSYNC B0 ;  /* 0x0000000000007941 */ /* 0x000fea0003800000 */
.L_x_2165:
        /* <DEDUP_REMOVED lines=33> */
.L_x_2168:
[----:B------:R-:W-:Y:S05]  /*18b0*/  BSYNC B0 ;  /* 0x0000000000007941 */ /* 0x000fea0003800000 */
.L_x_2167:
        /* <DEDUP_REMOVED lines=33> */
.L_x_2170:
[----:B------:R-:W-:Y:S05]  /*1ad0*/  BSYNC B0 ;  /* 0x0000000000007941 */ /* 0x000fea0003800000 */
.L_x_2169:
        /* <DEDUP_REMOVED lines=33> */
.L_x_2172:
[----:B------:R-:W-:Y:S05]  /*1cf0*/  BSYNC B0 ;  /* 0x0000000000007941 */ /* 0x000fea0003800000 */
.L_x_2171:
        /* <DEDUP_REMOVED lines=33> */
.L_x_2174:
[----:B------:R-:W-:Y:S05]  /*1f10*/  BSYNC B0 ;  /* 0x0000000000007941 */ /* 0x000fea0003800000 */
.L_x_2173:
        /* <DEDUP_REMOVED lines=33> */
.L_x_2176:
[----:B------:R-:W-:Y:S05]  /*2130*/  BSYNC B0 ;  /* 0x0000000000007941 */ /* 0x000fea0003800000 */
.L_x_2175:
        /* <DEDUP_REMOVED lines=20> */
[----:B------:R-:W-:Y:S01]  /*2280*/  FMUL.FTZ R81, R11, R82 ;  /* 0x000000520b517220 */ /* 0x000fe20000410000 */
[----:B------:R-:W-:Y:S01]  /*2290*/  MOV R95, RZ ;  /* 0x000000ff005f7202 */ /* 0x000fe20000000f00 */
        /* <DEDUP_REMOVED lines=8> */
.L_x_2180:
        /* <DEDUP_REMOVED lines=11> */
[----:B------:R-:W-:-:S03]  /*23d0*/  LEA R12, P1, R4, c[0x0][0x220], 0x3 ;  /* 0x00008800040c7a11 */ /* 0x000fc600078218ff */
[----:B------:R-:W-:Y:S01]  /*23e0*/  IMAD R32, R52, R7, c[0x0][0x168] ;  /* 0x00005a0034207624 */ /* 0x000fe200078e0207 */
[----:B------:R-:W-:Y:S01]  /*23f0*/  LEA.HI.X R13, R4, c[0x0][0x224], R5, 0x3, P1 ;  /* 0x00008900040d7a11 */ /* 0x000fe200008f1c05 */
[----:B------:R-:W-:-:S03]  /*2400*/  IMAD.WIDE.U32 R8, R95, c[0x0][0x1a0], R18 ;  /* 0x000068005f087a25 */ /* 0x000fc600078e0012 */
[----:B------:R-:W-:Y:S01]  /*2410*/  SHF.L.U32 R11, R32, 0x1, RZ ;  /* 0x00000001200b7819 */ /* 0x000fe200000006ff */
[----:B------:R-:W-:Y:S01]  /*2420*/  IMAD R7, R95, c[0x0][0x1a4], R6 ;  /* 0x000069005f077a24 */ /* 0x000fe200078e0206 */
[----:B------:R0:W2:Y:S01]  /*2430*/  LDG.E.64 R4, [R12.64] ;  /* 0x000000040c047981 */ /* 0x0000a2000c1e1b00 */
[----:B------:R-:W-:Y:S02]  /*2440*/  LEA R6, P2, R8, R34, 0x1 ;  /* 0x0000002208067211 */ /* 0x000fe400078408ff */
[----:B------:R-:W-:Y:S02]  /*2450*/  ISETP.GE.AND P1, PT, R49, R11, PT ;  /* 0x0000000b3100720c */ /* 0x000fe40003f26270 */
[----:B------:R-:W-:Y:S02]  /*2460*/  IADD3 R7, R9, R7, RZ ;  /* 0x0000000709077210 */ /* 0x000fe40007ffe0ff */
[----:B------:R-:W-:Y:S02]  /*2470*/  ISETP.GE.AND P6, PT, R18, R11, PT ;  /* 0x0000000b1200720c */ /* 0x000fe40003fc6270 */
[----:B------:R-:W-:-:S02]  /*2480*/  LEA.HI.X R7, R8, R33, R7, 0x1, P2 ;  /* 0x0000002108077211 */ /* 0x000fc400010f0c07 */
[----:B0-----:R-:W-:Y:S02]  /*2490*/  PRMT R13, RZ, 0x7610, R13 ;  /* 0x00007610ff0d7816 */ /* 0x001fe4000000000d */
[-C--:B------:R-:W-:Y:S02]  /*24a0*/  ISETP.GE.AND P2, PT, R48, R11.reuse, PT ;  /* 0x0000000b3000720c */ /* 0x080fe40003f46270 */
[-C--:B------:R-:W-:Y:S02]  /*24b0*/  ISETP.GE.AND P3, PT, R47, R11.reuse, PT ;  /* 0x0000000b2f00720c */ /* 0x080fe40003f66270 */
[----:B------:R-:W3:Y:S01]  /*24c0*/  @!P1 LDG.E.U16 R13, [R6.64+0x40] ;  /* 0x00004004060d9981 */ /* 0x000ee2000c1e1500 */
[----:B------:R-:W-:Y:S02]  /*24d0*/  ISETP.GE.AND P1, PT, R43, R11, PT ;  /* 0x0000000b2b00720c */ /* 0x000fe40003f26270 */
[----:B------:R-:W-:Y:S02]  /*24e0*/  PRMT R8, RZ, 0x7610, R8 ;  /* 0x00007610ff087816 */ /* 0x000fe40000000008 */
[----:B------:R-:W-:-:S02]  /*24f0*/  PRMT R97, RZ, 0x7610, R97 ;  /* 0x00007610ff617816 */ /* 0x000fc40000000061 */
[----:B------:R-:W-:Y:S02]  /*2500*/  PRMT R22, RZ, 0x7610, R22 ;  /* 0x00007610ff167816 */ /* 0x000fe40000000016 */
[-C--:B------:R-:W-:Y:S01]  /*2510*/  ISETP.GE.AND P4, PT, R46, R11.reuse, PT ;  /* 0x0000000b2e00720c */ /* 0x080fe20003f86270 */
[----:B------:R-:W4:Y:S01]  /*2520*/  @!P6 LDG.E.U16 R8, [R6.64] ;  /* 0x000000040608e981 */ /* 0x000f22000c1e1500 */
[----:B------:R-:W-:Y:S02]  /*2530*/  PRMT R15, RZ, 0x7610, R15 ;  /* 0x00007610ff0f7816 */ /* 0x000fe4000000000f */
[-C--:B------:R-:W-:Y:S01]  /*2540*/  ISETP.GE.AND P5, PT, R45, R11.reuse, PT ;  /* 0x0000000b2d00720c */ /* 0x080fe20003fa6270 */
[----:B------:R0:W5:Y:S01]  /*2550*/  @!P1 LDG.E.U16 R97, [R6.64+0x1c0] ;  /* 0x0001c00406619981 */ /* 0x000162000c1e1500 */
[-C--:B------:R-:W-:Y:S02]  /*2560*/  ISETP.GE.AND P6, PT, R44, R11.reuse, PT ;  /* 0x0000000b2c00720c */ /* 0x080fe40003fc6270 */
[-C--:B------:R-:W-:Y:S01]  /*2570*/  ISETP.GE.AND P1, PT, R42, R11.reuse, PT ;  /* 0x0000000b2a00720c */ /* 0x080fe20003f26270 */
[----:B------:R0:W5:Y:S01]  /*2580*/  @!P2 LDG.E.U16 R22, [R6.64+0x80] ;  /* 0x000080040616a981 */ /* 0x000162000c1e1500 */
[----:B------:R-:W-:-:S02]  /*2590*/  ISETP.GE.AND P2, PT, R41, R11, PT ;  /* 0x0000000b2900720c */ /* 0x000fc40003f46270 */
[----:B------:R-:W-:Y:S01]  /*25a0*/  PRMT R94, RZ, 0x7610, R94 ;  /* 0x00007610ff5e7816 */ /* 0x000fe2000000005e */
[----:B------:R0:W5:Y:S01]  /*25b0*/  @!P3 LDG.E.U16 R15, [R6.64+0xc0] ;  /* 0x0000c004060fb981 */ /* 0x000162000c1e1500 */
[-C--:B------:R-:W-:Y:S02]  /*25c0*/  ISETP.GE.AND P3, PT, R40, R11.reuse, PT ;  /* 0x0000000b2800720c */ /* 0x080fe40003f66270 */
[----:B------:R-:W-:Y:S02]  /*25d0*/  PRMT R71, RZ, 0x7610, R71 ;  /* 0x00007610ff477816 */ /* 0x000fe40000000047 */
[----:B------:R-:W-:Y:S01]  /*25e0*/  PRMT R96, RZ, 0x7610, R96 ;  /* 0x00007610ff607816 */ /* 0x000fe20000000060 */
[----:B------:R0:W5:Y:S01]  /*25f0*/  @!P4 LDG.E.U16 R94, [R6.64+0x100] ;  /* 0x00010004065ec981 */ /* 0x000162000c1e1500 */
[----:B------:R-:W-:Y:S02]  /*2600*/  PRMT R98, RZ, 0x7610, R98 ;  /* 0x00007610ff627816 */ /* 0x000fe40000000062 */
[----:B------:R-:W-:Y:S01]  /*2610*/  PRMT R99, RZ, 0x7610, R99 ;  /* 0x00007610ff637816 */ /* 0x000fe20000000063 */
[----:B------:R0:W5:Y:S01]  /*2620*/  @!P5 LDG.E.U16 R71, [R6.64+0x140] ;  /* 0x000140040647d981 */ /* 0x000162000c1e1500 */
[----:B------:R-:W-:-:S02]  /*2630*/  ISETP.GE.AND P4, PT, R39, R11, PT ;  /* 0x0000000b2700720c */ /* 0x000fc40003f86270 */
[----:B------:R-:W-:Y:S01]  /*2640*/  PRMT R100, RZ, 0x7610, R100 ;  /* 0x00007610ff647816 */ /* 0x000fe20000000064 */
[----:B------:R0:W5:Y:S01]  /*2650*/  @!P6 LDG.E.U16 R96, [R6.64+0x180] ;  /* 0x000180040660e981 */ /* 0x000162000c1e1500 */
[----:B------:R-:W-:-:S03]  /*2660*/  ISETP.GE.AND P5, PT, R38, R11, PT ;  /* 0x0000000b2600720c */ /* 0x000fc60003fa6270 */
[----:B------:R0:W5:Y:S01]  /*2670*/  @!P1 LDG.E.U16 R98, [R6.64+0x200] ;  /* 0x0002000406629981 */ /* 0x000162000c1e1500 */
[----:B------:R-:W-:-:S03]  /*2680*/  ISETP.GE.AND P1, PT, R37, R11, PT ;  /* 0x0000000b2500720c */ /* 0x000fc60003f26270 */
[----:B------:R0:W5:Y:S01]  /*2690*/  @!P2 LDG.E.U16 R99, [R6.64+0x240] ;  /* 0x000240040663a981 */ /* 0x000162000c1e1500 */
[-C--:B------:R-:W-:Y:S02]  /*26a0*/  ISETP.GE.AND P2, PT, R36, R11.reuse, PT ;  /* 0x0000000b2400720c */ /* 0x080fe40003f46270 */
[----:B------:R-:W-:Y:S01]  /*26b0*/  PRMT R101, RZ, 0x7610, R101 ;  /* 0x00007610ff657816 */ /* 0x000fe20000000065 */
[----:B------:R0:W5:Y:S01]  /*26c0*/  @!P3 LDG.E.U16 R100, [R6.64+0x280] ;  /* 0x000280040664b981 */ /* 0x000162000c1e1500 */
[----:B------:R-:W-:Y:S02]  /*26d0*/  ISETP.GE.AND P3, PT, R35, R11, PT ;  /* 0x0000000b2300720c */ /* 0x000fe40003f66270 */
        /* <DEDUP_REMOVED lines=8> */
[----:B------:R0:W5:Y:S01]  /*2760*/  @!P3 LDG.E.U16 R105, [R6.64+0x3c0] ;  /* 0x0003c0040669b981 */ /* 0x000162000c1e1500 */
[----:B------:R-:W-:-:S02]  /*2770*/  IADD3 R109, R54, 0x120, RZ ;  /* 0x00000120366d7810 */ /* 0x000fc40007ffe0ff */
[----:B------:R-:W-:Y:S02]  /*2780*/  IADD3 R111, R54, 0x140, RZ ;  /* 0x00000140366f7810 */ /* 0x000fe40007ffe0ff */
[-C--:B------:R-:W-:Y:S02]  /*2790*/  LEA.HI.SX32 R109, R109, R54.reuse, 0x1b ;  /* 0x000000366d6d7211 */ /* 0x080fe400078fdaff */
[----:B------:R-:W-:-:S04]  /*27a0*/  LEA.HI.SX32 R111, R111, R54, 0x1b ;  /* 0x000000366f6f7211 */ /* 0x000fc800078fdaff */
[----:B------:R-:W-:Y:S01]  /*27b0*/  SHF.L.U32 R111, R111, 0x1, RZ ;  /* 0x000000016f6f7819 */ /* 0x000fe200000006ff */
[----:B--2---:R-:W-:Y:S02]  /*27c0*/  FMUL.FTZ R23, R4, 1.4426950216293334961 ;  /* 0x3fb8aa3b04177820 */ /* 0x004fe40000410000 */
[C---:B------:R-:W-:Y:S02]  /*27d0*/  FMUL.FTZ R4, R5.reuse, R80 ;  /* 0x0000005005047220 */ /* 0x040fe40000410000 */
[----:B------:R-:W-:Y:S02]  /*27e0*/  FMUL.FTZ R9, R5, R82 ;  /* 0x0000005205097220 */ /* 0x000fe40000410000 */
[----:B------:R-:W-:Y:S02]  /*27f0*/  FMUL.RZ R107, R4, 0.15915493667125701904 ;  /* 0x3e22f983046b7820 */ /* 0x000fe4000040c000 */
[----:B------:R-:W-:Y:S02]  /*2800*/  FMUL.RZ R106, R9, 0.15915493667125701904 ;  /* 0x3e22f983096a7820 */ /* 0x000fe4000040c000 */
[----:B------:R-:W-:Y:S01]  /*2810*/  MUFU.SIN R9, R107 ;  /* 0x0000006b00097308 */ /* 0x000fe20000000400 */
[----:B------:R-:W-:-:S07]  /*2820*/  FMUL.FTZ R4, R5, R78 ;  /* 0x0000004e05047220 */ /* 0x000fce0000410000 */
[----:B------:R1:W-:Y:S01]  /*2830*/  MUFU.COS R11, R107 ;  /* 0x0000006b000b7308 */ /* 0x0003e20000000000 */
[----:B------:R-:W-:Y:S02]  /*2840*/  FMUL.RZ R108, R4, 0.15915493667125701904 ;  /* 0x3e22f983046c7820 */ /* 0x000fe4000040c000 */
[----:B------:R-:W-:Y:S01]  /*2850*/  FMUL.FTZ R4, R5, R76 ;  /* 0x0000004c05047220 */ /* 0x000fe20000410000 */
[----:B-1----:R-:W-:Y:S01]  /*2860*/  IADD3 R107, R54, 0x100, RZ ;  /* 0x00000100366b7810 */ /* 0x002fe20007ffe0ff */
[----:B----4-:R-:W-:Y:S03]  /*2870*/  STS.U16 [R31], R8 ;  /* 0x000000081f007388 */ /* 0x010fe60000000400 */
[----:B------:R-:W-:Y:S01]  /*2880*/  LEA.HI.SX32 R107, R107, R54, 0x1b ;  /* 0x000000366b6b7211 */ /* 0x000fe200078fdaff */
[----:B---3--:R1:W-:Y:S01]  /*2890*/  STS.U16 [R30+0x40], R13 ;  /* 0x0000400d1e007388 */ /* 0x0083e20000000400 */
[----:B0-----:R-:W-:Y:S03]  /*28a0*/  MUFU.SIN R6, R108 ;  /* 0x0000006c00067308 */ /* 0x001fe60000000400 */
[----:B-----5:R-:W-:Y:S01]  /*28b0*/  STS.U16 [R29+0x80], R22 ;  /* 0x000080161d007388 */ /* 0x020fe20000000400 */
[----:B------:R-:W-:-:S03]  /*28c0*/  SHF.L.U32 R107, R107, 0x1, RZ ;  /* 0x000000016b6b7819 */ /* 0x000fc600000006ff */
[----:B------:R0:W-:Y:S01]  /*28d0*/  STS.U16 [R28+0xc0], R15 ;  /* 0x0000c00f1c007388 */ /* 0x0001e20000000400 */
[C---:B-1----:R-:W-:Y:S01]  /*28e0*/  IADD3 R13, R54.reuse, 0x160, RZ ;  /* 0x00000160360d7810 */ /* 0x042fe20007ffe0ff */
[----:B------:R1:W-:Y:S02]  /*28f0*/  MUFU.COS R7, R108 ;  /* 0x0000006c00077308 */ /* 0x0003e40000000000 */
[----:B------:R-:W-:Y:S01]  /*2900*/  STS.U16 [R27+0x100], R94 ;  /* 0x0001005e1b007388 */ /* 0x000fe20000000400 */
[----:B0-----:R-:W-:-:S03]  /*2910*/  IADD3 R15, R54, 0x180, RZ ;  /* 0x00000180360f7810 */ /* 0x001fc60007ffe0ff */
[----:B------:R0:W-:Y:S01]  /*2920*/  STS.U16 [R26+0x140], R71 ;  /* 0x000140471a007388 */ /* 0x0001e20000000400 */
[----:B-1----:R-:W-:Y:S01]  /*2930*/  FMUL.RZ R108, R4, 0.15915493667125701904 ;  /* 0x3e22f983046c7820 */ /* 0x002fe2000040c000 */
[-C--:B------:R-:W-:Y:S02]  /*2940*/  LEA.HI.SX32 R4, R13, R54.reuse, 0x1b ;  /* 0x000000360d047211 */ /* 0x080fe400078fdaff */
[----:B------:R1:W-:Y:S01]  /*2950*/  STS.U16 [R25+0x180], R96 ;  /* 0x0001806019007388 */ /* 0x0003e20000000400 */
[----:B------:R-:W-:Y:S01]  /*2960*/  LEA.HI.SX32 R15, R15, R54, 0x1b ;  /* 0x000000360f0f7211 */ /* 0x000fe200078fdaff */
[----:B------:R-:W-:Y:S02]  /*2970*/  MUFU.SIN R14, R106 ;  /* 0x0000006a000e7308 */ /* 0x000fe40000000400 */
[----:B------:R2:W-:Y:S01]  /*2980*/  STS.U16 [R24+0x1c0], R97 ;  /* 0x0001c06118007388 */ /* 0x0005e20000000400 */
[----:B0-----:R-:W-:-:S03]  /*2990*/  IADD3 R71, R54, 0x1a0, RZ ;  /* 0x000001a036477810 */ /* 0x001fc60007ffe0ff */
[----:B------:R0:W-:Y:S01]  /*29a0*/  STS.U16 [R107+0x200], R98 ;  /* 0x000200626b007388 */ /* 0x0001e20000000400 */
[----:B-1----:R-:W-:Y:S01]  /*29b0*/  SHF.L.U32 R96, R109, 0x1, RZ ;  /* 0x000000016d607819 */ /* 0x002fe200000006ff */
[----:B------:R1:W-:Y:S01]  /*29c0*/  MUFU.COS R20, R106 ;  /* 0x0000006a00147308 */ /* 0x0003e20000000000 */
[C---:B--2---:R-:W-:Y:S02]  /*29d0*/  IADD3 R97, R54.reuse, 0x1c0, RZ ;  /* 0x000001c036617810 */ /* 0x044fe40007ffe0ff */
[----:B------:R-:W-:Y:S02]  /*29e0*/  SHF.L.U32 R109, R15, 0x1, RZ ;  /* 0x000000010f6d7819 */ /* 0x000fe400000006ff */
[----:B0-----:R-:W-:Y:S02]  /*29f0*/  IADD3 R107, R54, 0x1e0, RZ ;  /* 0x000001e0366b7810 */ /* 0x001fe40007ffe0ff */
[----:B-1----:R-:W-:Y:S02]  /*2a00*/  SHF.L.U32 R106, R4, 0x1, RZ ;  /* 0x00000001046a7819 */ /* 0x002fe400000006ff */
[----:B------:R-:W-:-:S02]  /*2a10*/  SHF.L.U32 R4, R54, 0x4, RZ ;  /* 0x0000000436047819 */ /* 0x000fc400000006ff */
[-C--:B------:R-:W-:Y:S01]  /*2a20*/  LEA.HI.SX32 R71, R71, R54.reuse, 0x1b ;  /* 0x0000003647477211 */ /* 0x080fe200078fdaff */
[----:B------:R0:W-:Y:S01]  /*2a30*/  STS.U16 [R96+0x240], R99 ;  /* 0x0002406360007388 */ /* 0x0001e20000000400 */
[-C--:B------:R-:W-:Y:S02]  /*2a40*/  LEA.HI.SX32 R97, R97, R54.reuse, 0x1b ;  /* 0x0000003661617211 */ /* 0x080fe400078fdaff */
[----:B------:R-:W-:Y:S01]  /*2a50*/  LEA.HI.SX32 R107, R107, R54, 0x1b ;  /* 0x000000366b6b7211 */ /* 0x000fe200078fdaff */
[----:B------:R1:W-:Y:S01]  /*2a60*/  STS.U16 [R111+0x280], R100 ;  /* 0x000280646f007388 */ /* 0x0003e20000000400 */
[----:B------:R-:W-:-:S03]  /*2a70*/  LEA.HI.SX32 R4, R4, R4, 0x1b ;  /* 0x0000000404047211 */ /* 0x000fc600078fdaff */
[----:B------:R-:W-:Y:S01]  /*2a80*/  STS.U16 [R106+0x2c0], R101 ;  /* 0x0002c0656a007388 */ /* 0x000fe20000000400 */
[----:B0-----:R-:W-:-:S03]  /*2a90*/  SHF.L.U32 R99, R97, 0x1, RZ ;  /* 0x0000000161637819 */ /* 0x001fc600000006ff */
[----:B------:R0:W-:Y:S01]  /*2aa0*/  STS.U16 [R109+0x300], R102 ;  /* 0x000300666d007388 */ /* 0x0001e20000000400 */
[----:B-1----:R-:W-:Y:S01]  /*2ab0*/  SHF.L.U32 R100, R71, 0x1, RZ ;  /* 0x0000000147647819 */ /* 0x002fe200000006ff */
[----:B------:R-:W-:Y:S01]  /*2ac0*/  FMUL.FTZ R94, R5, R74 ;  /* 0x0000004a055e7220 */ /* 0x000fe20000410000 */
[----:B------:R-:W-:-:S03]  /*2ad0*/  SHF.L.U32 R4, R4, 0x1, RZ ;  /* 0x0000000104047819 */ /* 0x000fc600000006ff */
[----:B------:R-:W-:Y:S01]  /*2ae0*/  STS.U16 [R100+0x340], R103 ;  /* 0x0003406764007388 */ /* 0x000fe20000000400 */
[----:B0-----:R-:W-:-:S03]  /*2af0*/  SHF.L.U32 R102, R107, 0x1, RZ ;  /* 0x000000016b667819 */ /* 0x001fc600000006ff */
[----:B------:R-:W-:Y:S01]  /*2b00*/  STS.U16 [R99+0x380], R104 ;  /* 0x0003806863007388 */ /* 0x000fe20000000400 */
[----:B------:R-:W-:-:S03]  /*2b10*/  FMUL.RZ R101, R94, 0.15915493667125701904 ;  /* 0x3e22f9835e657820 */ /* 0x000fc6000040c000 */
[----:B------:R-:W-:Y:S01]  /*2b20*/  STS.U16 [R102+0x3c0], R105 ;  /* 0x0003c06966007388 */ /* 0x000fe20000000400 */
[----:B------:R-:W-:-:S06]  /*2b30*/  NOP ;  /* 0x0000000000007918 */ /* 0x000fcc0000000000 */
[----:B------:R-:W0:Y:S04]  /*2b40*/  LDS.U16 R94, [R4] ;  /* 0x00000000045e7984 */ /* 0x000e280000000400 */
[----:B------:R-:W1:Y:S04]  /*2b50*/  LDS.U16 R96, [R4+0x2] ;  /* 0x0000020004607984 */ /* 0x000e680000000400 */
[----:B------:R-:W2:Y:S04]  /*2b60*/  S2R R71, SR_TID.X ;  /* 0x0000000000477919 */ /* 0x000ea80000002100 */
[----:B------:R-:W3:Y:S01]  /*2b70*/  LDS.U16 R99, [R4+0x4] ;  /* 0x0000040004637984 */ /* 0x000ee20000000400 */
[----:B------:R-:W-:-:S02]  /*2b80*/  FMUL.FTZ R21, R23, R82 ;  /* 0x0000005217157220 */ /* 0x000fc40000410000 */
[----:B------:R-:W-:Y:S01]  /*2b90*/  FMUL.FTZ R12, R23, R80 ;  /* 0x00000050170c7220 */ /* 0x000fe20000410000 */
[----:B------:R-:W4:Y:S03]  /*2ba0*/  LDS.U16 R100, [R4+0x6] ;  /* 0x0000060004647984 */ /* 0x000f260000000400 */
[----:B------:R-:W5:Y:S01]  /*2bb0*/  MUFU.EX2 R21, R21 ;  /* 0x0000001500157308 */ /* 0x000f620000000800 */
[----:B------:R-:W-:-:S07]  /*2bc0*/  FMUL.FTZ R97, R5, R72 ;  /* 0x0000004805617220 */ /* 0x000fce0000410000 */
[----:B------:R-:W0:Y:S01]  /*2bd0*/  MUFU.EX2 R12, R12 ;  /* 0x0000000c000c7308 */ /* 0x000e220000000800 */
[----:B--2---:R-:W-:-:S07]  /*2be0*/  SHF.L.U32 R115, R71, 0x3, RZ ;  /* 0x0000000347737819 */ /* 0x004fce00000006ff */
[----:B------:R-:W-:Y:S01]  /*2bf0*/  MUFU.SIN R109, R101 ;  /* 0x00000065006d7308 */ /* 0x000fe20000000400 */
[----:B------:R-:W-:-:S07]  /*2c00*/  FMUL.FTZ R98, R23, R74 ;  /* 0x0000004a17627220 */ /* 0x000fce0000410000 */
[----:B------:R2:W-:Y:S01]  /*2c10*/  MUFU.COS R107, R101 ;  /* 0x00000065006b7308 */ /* 0x0005e20000000000 */
[----:B0-----:R-:W-:Y:S02]  /*2c20*/  PRMT R94, RZ, 0x5410, R94 ;  /* 0x00005410ff5e7816 */ /* 0x001fe4000000005e */
[----:B-1----:R-:W-:Y:S02]  /*2c30*/  PRMT R96, RZ, 0x5410, R96 ;  /* 0x00005410ff607816 */ /* 0x002fe40000000060 */
[----:B--2---:R-:W-:-:S03]  /*2c40*/  IADD3 R101, R115, 0x2, RZ ;  /* 0x0000000273657810 */ /* 0x004fc60007ffe0ff */
[----:B------:R-:W-:Y:S01]  /*2c50*/  MUFU.SIN R13, R108 ;  /* 0x0000006c000d7308 */ /* 0x000fe20000000400 */
[----:B------:R-:W-:Y:S02]  /*2c60*/  ISETP.GE.U32.AND P1, PT, R101, R32, PT ;  /* 0x000000206500720c */ /* 0x000fe40003f26070 */
[----:B------:R-:W-:-:S05]  /*2c70*/  IADD3 R101, R115, 0x4, RZ ;  /* 0x0000000473657810 */ /* 0x000fca0007ffe0ff */
[----:B------:R0:W-:Y:S01]  /*2c80*/  MUFU.COS R15, R108 ;  /* 0x0000006c000f7308 */ /* 0x0001e20000000000 */
[----:B------:R-:W-:Y:S01]  /*2c90*/  ISETP.GE.U32.AND P4, PT, R101, R32, PT ;  /* 0x000000206500720c */ /* 0x000fe20003f86070 */
[----:B-----5:R-:W-:Y:S01]  /*2ca0*/  FMUL.FTZ R20, R21, R20 ;  /* 0x0000001415147220 */ /* 0x020fe20000410000 */
[----:B------:R-:W-:Y:S01]  /*2cb0*/  IADD3 R105, R115, 0x5, RZ ;  /* 0x0000000573697810 */ /* 0x000fe20007ffe0ff */
[----:B------:R-:W-:Y:S01]  /*2cc0*/  FMUL.FTZ R14, R21, R14 ;  /* 0x0000000e150e7220 */ /* 0x000fe20000410000 */
[----:B------:R-:W-:Y:S01]  /*2cd0*/  ISETP.GE.U32.AND P6, PT, R115, R32, PT ;  /* 0x000000207300720c */ /* 0x000fe20003fc6070 */
[----:B------:R-:W-:Y:S02]  /*2ce0*/  FMUL.FTZ R94, R81, R94 ;  /* 0x0000005e515e7220 */ /* 0x000fe40000410000 */
[----:B0-----:R-:W-:Y:S01]  /*2cf0*/  FMUL.RZ R108, R97, 0.15915493667125701904 ;  /* 0x3e22f983616c7820 */ /* 0x001fe2000040c000 */
[----:B------:R-:W-:Y:S01]  /*2d00*/  IADD3 R97, R115, 0x1, RZ ;  /* 0x0000000173617810 */ /* 0x000fe20007ffe0ff */
[----:B------:R0:W-:Y:S01]  /*2d10*/  MUFU.EX2 R106, R98 ;  /* 0x00000062006a7308 */ /* 0x0001e20000000800 */
[----:B------:R-:W-:-:S02]  /*2d20*/  FMUL.FTZ R8, R23, R78 ;  /* 0x0000004e17087220 */ /* 0x000fc40000410000 */
[----:B------:R-:W-:Y:S01]  /*2d30*/  FMUL.FTZ R22, R23, R76 ;  /* 0x0000004c17167220 */ /* 0x000fe20000410000 */
[----:B------:R-:W-:Y:S01]  /*2d40*/  ISETP.GE.U32.AND P2, PT, R97, R32, PT ;  /* 0x000000206100720c */ /* 0x000fe20003f46070 */
[C---:B------:R-:W-:Y:S02]  /*2d50*/  FMUL.FTZ R102, R23.reuse, R72 ;  /* 0x0000004817667220 */ /* 0x040fe40000410000 */
[C---:B------:R-:W-:Y:S02]  /*2d60*/  FMUL.FTZ R101, R23.reuse, R68 ;  /* 0x0000004417657220 */ /* 0x040fe40000410000 */
[----:B0-----:R-:W-:Y:S02]  /*2d70*/  FMUL.FTZ R98, R23, R70 ;  /* 0x0000004617627220 */ /* 0x001fe40000410000 */
[----:B------:R-:W-:Y:S01]  /*2d80*/  FMUL.FTZ R21, R81, R96 ;  /* 0x0000006051157220 */ /* 0x000fe20000410000 */
[----:B------:R-:W-:Y:S01]  /*2d90*/  IADD3 R97, R115, 0x3, RZ ;  /* 0x0000000373617810 */ /* 0x000fe20007ffe0ff */
[----:B------:R-:W-:-:S02]  /*2da0*/  FMUL.FTZ R23, R5, R70 ;  /* 0x0000004605177220 */ /* 0x000fc40000410000 */
[C---:B------:R-:W-:Y:S02]  /*2db0*/  FMUL.FTZ R11, R12.reuse, R11 ;  /* 0x0000000b0c0b7220 */ /* 0x040fe40000410000 */
[----:B------:R-:W-:Y:S01]  /*2dc0*/  FMUL.FTZ R9, R12, R9 ;  /* 0x000000090c097220 */ /* 0x000fe20000410000 */
[----:B---3--:R-:W-:Y:S01]  /*2dd0*/  PRMT R12, RZ, 0x5410, R99 ;  /* 0x00005410ff0c7816 */ /* 0x008fe20000000063 */
[----:B------:R-:W-:Y:S01]  /*2de0*/  FMUL.FTZ R5, R5, R68 ;  /* 0x0000004405057220 */ /* 0x000fe20000410000 */
[-C--:B------:R-:W-:Y:S01]  /*2df0*/  ISETP.GE.U32.AND P3, PT, R105, R32.reuse, PT ;  /* 0x000000206900720c */ /* 0x080fe20003f66070 */
[----:B------:R-:W-:Y:S01]  /*2e00*/  FMUL.RZ R105, R23, 0.15915493667125701904 ;  /* 0x3e22f98317697820 */ /* 0x000fe2000040c000 */
[----:B------:R-:W-:Y:S02]  /*2e10*/  FSEL R96, R94, RZ, !P6 ;  /* 0x000000ff5e607208 */ /* 0x000fe40007000000 */
[----:B------:R-:W-:Y:S02]  /*2e20*/  FSEL R94, R21, RZ, !P6 ;  /* 0x000000ff155e7208 */ /* 0x000fe40007000000 */
[----:B------:R-:W-:-:S02]  /*2e30*/  ISETP.GE.U32.AND P5, PT, R97, R32, PT ;  /* 0x000000206100720c */ /* 0x000fc40003fa6070 */
[C---:B------:R-:W-:Y:S02]  /*2e40*/  IADD3 R23, R115.reuse, 0x6, RZ ;  /* 0x0000000673177810 */ /* 0x040fe40007ffe0ff */
[----:B------:R-:W-:Y:S01]  /*2e50*/  IADD3 R21, R115, 0x7, RZ ;  /* 0x0000000773157810 */ /* 0x000fe20007ffe0ff */
[----:B------:R-:W-:Y:S01]  /*2e60*/  FMUL.RZ R115, R5, 0.15915493667125701904 ;  /* 0x3e22f98305737820 */ /* 0x000fe2000040c000 */
[----:B------:R-:W-:Y:S01]  /*2e70*/  FSEL R97, R14, RZ, !P6 ;  /* 0x000000ff0e617208 */ /* 0x000fe20007000000 */
[----:B------:R-:W-:Y:S01]  /*2e80*/  FMUL.FTZ R5, R83, R12 ;  /* 0x0000000c53057220 */ /* 0x000fe20000410000 */
[----:B------:R-:W0:Y:S01]  /*2e90*/  LDS.U16 R14, [R4+0xa] ;  /* 0x00000a00040e7984 */ /* 0x000e220000000400 */
[----:B------:R-:W1:Y:S03]  /*2ea0*/  MUFU.EX2 R8, R8 ;  /* 0x0000000800087308 */ /* 0x000e660000000800 */
[----:B------:R-:W2:Y:S05]  /*2eb0*/  LDS.U16 R12, [R4+0x8] ;  /* 0x00000800040c7984 */ /* 0x000eaa0000000400 */
[----:B------:R-:W3:Y:S08]  /*2ec0*/  MUFU.EX2 R22, R22 ;  /* 0x0000001600167308 */ /* 0x000ef00000000800 */
[----:B------:R-:W-:Y:S08]  /*2ed0*/  MUFU.SIN R104, R108 ;  /* 0x0000006c00687308 */ /* 0x000ff00000000400 */
[----:B------:R5:W0:Y:S01]  /*2ee0*/  MUFU.EX2 R103, R102 ;  /* 0x0000006600677308 */ /* 0x000a220000000800 */
[----:B----4-:R-:W-:-:S02]  /*2ef0*/  PRMT R100, RZ, 0x5410, R100 ;  /* 0x00005410ff647816 */ /* 0x010fc40000000064 */
[----:B------:R-:W-:Y:S01]  /*2f00*/  FSEL R99, R9, RZ, !P2 ;  /* 0x000000ff09637208 */ /* 0x000fe20005000000 */
[----:B-1----:R-:W-:-:S04]  /*2f10*/  FMUL.FTZ R6, R8, R6 ;  /* 0x0000000608067220 */ /* 0x002fc80000410000 */
[----:B------:R1:W-:Y:S01]  /*2f20*/  MUFU.EX2 R111, R98 ;  /* 0x00000062006f7308 */ /* 0x0003e20000000800 */
[----:B-----5:R-:W-:Y:S02]  /*2f30*/  FMUL.FTZ R102, R83, R100 ;  /* 0x0000006453667220 */ /* 0x020fe40000410000 */
[----:B------:R-:W-:-:S05]  /*2f40*/  FMUL.FTZ R109, R106, R109 ;  /* 0x0000006d6a6d7220 */ /* 0x000fca0000410000 */
[----:B------:R3:W4:Y:S01]  /*2f50*/  MUFU.COS R110, R108 ;  /* 0x0000006c006e7308 */ /* 0x0007220000000000 */
[----:B-1----:R-:W-:Y:S01]  /*2f60*/  FSEL R98, R20, 1, !P6 ;  /* 0x3f80000014627808 */ /* 0x002fe20007000000 */
[----:B------:R-:W-:-:S06]  /*2f70*/  FMUL.FTZ R7, R8, R7 ;  /* 0x0000000708077220 */ /* 0x000fcc0000410000 */
[----:B------:R-:W1:Y:S01]  /*2f80*/  MUFU.COS R20, R105 ;  /* 0x0000006900147308 */ /* 0x000e620000000000 */
[----:B---3--:R-:W-:Y:S02]  /*2f90*/  FMUL.FTZ R108, R22, R15 ;  /* 0x0000000f166c7220 */ /* 0x008fe40000410000 */
[----:B------:R-:W-:-:S05]  /*2fa0*/  FMUL.FTZ R8, R96, R99 ;  /* 0x0000006360087220 */ /* 0x000fca0000410000 */
[----:B------:R3:W5:Y:S01]  /*2fb0*/  MUFU.SIN R112, R105 ;  /* 0x0000006900707308 */ /* 0x0007620000000400 */
[----:B------:R-:W-:Y:S01]  /*2fc0*/  ISETP.GE.U32.AND P6, PT, R23, R32, PT ;  /* 0x000000201700720c */ /* 0x000fe20003fc6070 */
[----:B------:R-:W2:Y:S01]  /*2fd0*/  LDS.U16 R15, [R4+0xe] ;  /* 0x00000e00040f7984 */ /* 0x000ea20000000400 */
[----:B------:R-:W-:-:S05]  /*2fe0*/  FSEL R102, R102, RZ, !P2 ;  /* 0x000000ff66667208 */ /* 0x000fca0005000000 */
[----:B------:R0:W-:Y:S01]  /*2ff0*/  MUFU.EX2 R113, R101 ;  /* 0x0000006500717308 */ /* 0x0001e20000000800 */
[----:B---3--:R-:W-:Y:S02]  /*3000*/  FMUL.FTZ R105, R22, R13 ;  /* 0x0000000d16697220 */ /* 0x008fe40000410000 */
[----:B------:R-:W-:Y:S01]  /*3010*/  FMUL.FTZ R22, R106, R107 ;  /* 0x0000006b6a167220 */ /* 0x000fe20000410000 */
[----:B------:R-:W-:Y:S01]  /*3020*/  FSEL R100, R5, RZ, !P2 ;  /* 0x000000ff05647208 */ /* 0x000fe20005000000 */
[----:B------:R-:W3:Y:S03]  /*3030*/  LDS.U16 R13, [R4+0xc] ;  /* 0x00000c00040d7984 */ /* 0x000ee60000000400 */
[----:B------:R-:W5:Y:S01]  /*3040*/  MUFU.COS R106, R115 ;  /* 0x00000073006a7308 */ /* 0x000f620000000000 */
[----:B0-----:R-:W-:Y:S01]  /*3050*/  FSEL R101, R11, 1, !P2 ;  /* 0x3f8000000b657808 */ /* 0x001fe20005000000 */
[----:B------:R-:W-:Y:S01]  /*3060*/  FMUL.FTZ R11, R103, R104 ;  /* 0x00000068670b7220 */ /* 0x000fe20000410000 */
[----:B------:R-:W-:Y:S01]  /*3070*/  FSEL R104, R6, RZ, !P1 ;  /* 0x000000ff06687208 */ /* 0x000fe20004800000 */
[----:B------:R-:W-:-:S02]  /*3080*/  FMUL.FTZ R6, R94, R99 ;  /* 0x000000635e067220 */ /* 0x000fc40000410000 */
[-C--:B------:R-:W-:Y:S01]  /*3090*/  FFMA.FTZ R23, R94, R101.reuse, R8 ;  /* 0x000000655e177223 */ /* 0x080fe20000010008 */
[----:B------:R-:W-:Y:S01]  /*30a0*/  ISETP.GE.U32.AND P2, PT, R21, R32, PT ;  /* 0x000000201500720c */ /* 0x000fe20003f46070 */
[----:B------:R-:W-:Y:S02]  /*30b0*/  FFMA.FTZ R21, R96, R101, -R6 ;  /* 0x0000006560157223 */ /* 0x000fe40000010806 */
[----:B------:R-:W-:Y:S02]  /*30c0*/  FADD.FTZ R23, R102, R23 ;  /* 0x0000001766177221 */ /* 0x000fe40000010000 */
[----:B----4-:R-:W-:Y:S01]  /*30d0*/  FMUL.FTZ R9, R103, R110 ;  /* 0x0000006e67097220 */ /* 0x010fe20000410000 */
[----:B------:R-:W-:Y:S01]  /*30e0*/  FSEL R103, R7, 1, !P1 ;  /* 0x3f80000007677808 */ /* 0x000fe20004800000 */
[----:B-1----:R-:W-:Y:S02]  /*30f0*/  FMUL.FTZ R5, R111, R20 ;  /* 0x000000146f057220 */ /* 0x002fe40000410000 */
[----:B------:R-:W-:-:S02]  /*3100*/  FADD.FTZ R21, R100, R21 ;  /* 0x0000001564157221 */ /* 0x000fc40000010000 */
[C---:B------:R-:W-:Y:S01]  /*3110*/  FMUL.FTZ R20, R104.reuse, R23 ;  /* 0x0000001768147220 */ /* 0x040fe20000410000 */
[----:B------:R-:W0:Y:S01]  /*3120*/  MUFU.SIN R114, R115 ;  /* 0x0000007300727308 */ /* 0x000e220000000400 */
[----:B-----5:R-:W-:Y:S02]  /*3130*/  FMUL.FTZ R8, R111, R112 ;  /* 0x000000706f087220 */ /* 0x020fe40000410000 */
[----:B------:R-:W-:Y:S02]  /*3140*/  FMUL.FTZ R6, R113, R106 ;  /* 0x0000006a71067220 */ /* 0x000fe40000410000 */
[-C--:B------:R-:W-:Y:S02]  /*3150*/  FMUL.FTZ R106, R104, R21.reuse ;  /* 0x00000015686a7220 */ /* 0x080fe40000410000 */
[C---:B------:R-:W-:Y:S01]  /*3160*/  FFMA.FTZ R112, R103.reuse, R21, -R20 ;  /* 0x0000001567707223 */ /* 0x040fe20000010814 */
[----:B------:R-:W-:Y:S01]  /*3170*/  PRMT R14, RZ, 0x5410, R14 ;  /* 0x00005410ff0e7816 */ /* 0x000fe2000000000e */
[----:B------:R-:W1:Y:S01]  /*3180*/  LDS.U16 R21, [R4+0x12] ;  /* 0x0000120004157984 */ /* 0x000e620000000400 */
[----:B--2---:R-:W-:Y:S01]  /*3190*/  PRMT R12, RZ, 0x5410, R12 ;  /* 0x00005410ff0c7816 */ /* 0x004fe2000000000c */
[----:B------:R-:W-:-:S02]  /*31a0*/  FFMA.FTZ R111, R103, R23, R106 ;  /* 0x00000017676f7223 */ /* 0x000fc4000001006a */
[----:B------:R-:W2:Y:S01]  /*31b0*/  LDS.U16 R20, [R4+0x10] ;  /* 0x0000100004147984 */ /* 0x000ea20000000400 */
[-C--:B------:R-:W-:Y:S02]  /*31c0*/  FMUL.FTZ R106, R98, R99.reuse ;  /* 0x00000063626a7220 */ /* 0x080fe40000410000 */
[C---:B------:R-:W-:Y:S02]  /*31d0*/  FMUL.FTZ R14, R85.reuse, R14 ;  /* 0x0000000e550e7220 */ /* 0x040fe40000410000 */
[----:B------:R-:W-:Y:S02]  /*31e0*/  FMUL.FTZ R12, R85, R12 ;  /* 0x0000000c550c7220 */ /* 0x000fe40000410000 */
[C---:B------:R-:W-:Y:S02]  /*31f0*/  FMUL.FTZ R23, R97.reuse, R99 ;  /* 0x0000006361177220 */ /* 0x040fe40000410000 */
[-C--:B------:R-:W-:Y:S01]  /*3200*/  FFMA.FTZ R110, R97, R101.reuse, R106 ;  /* 0x00000065616e7223 */ /* 0x080fe2000001006a */
[----:B------:R-:W-:Y:S01]  /*3210*/  FSEL R106, R14, RZ, !P1 ;  /* 0x000000ff0e6a7208 */ /* 0x000fe20004800000 */
[----:B------:R-:W-:Y:S01]  /*3220*/  FFMA.FTZ R23, R98, R101, -R23 ;  /* 0x0000006562177223 */ /* 0x000fe20000010817 */
[----:B------:R-:W-:Y:S01]  /*3230*/  FSEL R107, R12, RZ, !P1 ;  /* 0x000000ff0c6b7208 */ /* 0x000fe20004800000 */
[----:B------:R-:W-:Y:S01]  /*3240*/  FMUL.FTZ R12, R104, R110 ;  /* 0x0000006e680c7220 */ /* 0x000fe20000410000 */
[----:B------:R-:W-:Y:S01]  /*3250*/  FSEL R105, R105, RZ, !P5 ;  /* 0x000000ff69697208 */ /* 0x000fe20006800000 */
[----:B0-----:R-:W-:Y:S01]  /*3260*/  FMUL.FTZ R7, R113, R114 ;  /* 0x0000007271077220 */ /* 0x001fe20000410000 */
[----:B------:R-:W0:Y:S01]  /*3270*/  LDS.U16 R14, [R4+0x16] ;  /* 0x00001600040e7984 */ /* 0x000e220000000400 */
[----:B------:R-:W-:-:S02]  /*3280*/  FADD.FTZ R114, R106, R111 ;  /* 0x0000006f6a727221 */ /* 0x000fc40000010000 */
[-C--:B------:R-:W-:Y:S02]  /*3290*/  FMUL.FTZ R111, R104, R23.reuse ;  /* 0x00000017686f7220 */ /* 0x080fe40000410000 */
[----:B------:R-:W-:Y:S02]  /*32a0*/  FFMA.FTZ R23, R103, R23, -R12 ;  /* 0x0000001767177223 */ /* 0x000fe4000001080c */
[----:B------:R-:W4:Y:S01]  /*32b0*/  LDS.U16 R12, [R4+0x14] ;  /* 0x00001400040c7984 */ /* 0x000f220000000400 */
[----:B------:R-:W-:Y:S01]  /*32c0*/  FSEL R108, R108, 1, !P5 ;  /* 0x3f8000006c6c7808 */ /* 0x000fe20006800000 */
[----:B------:R-:W-:Y:S02]  /*32d0*/  FADD.FTZ R112, R107, R112 ;  /* 0x000000706b707221 */ /* 0x000fe40000010000 */
[----:B------:R-:W-:Y:S02]  /*32e0*/  FMUL.FTZ R115, R105, R114 ;  /* 0x0000007269737220 */ /* 0x000fe40000410000 */
[----:B------:R-:W-:Y:S01]  /*32f0*/  FFMA.FTZ R113, R103, R110, R111 ;  /* 0x0000006e67717223 */ /* 0x000fe2000001006f */
[----:B------:R-:W-:Y:S01]  /*3300*/  FSEL R110, R109, RZ, !P4 ;  /* 0x000000ff6d6e7208 */ /* 0x000fe20006000000 */
[-C--:B------:R-:W-:Y:S01]  /*3310*/  FMUL.FTZ R117, R105, R112.reuse ;  /* 0x0000007069757220 */ /* 0x080fe20000410000 */
[----:B------:R-:W-:Y:S01]  /*3320*/  FSEL R109, R22, 1, !P4 ;  /* 0x3f800000166d7808 */ /* 0x000fe20006000000 */
[----:B------:R-:W-:Y:S01]  /*3330*/  FFMA.FTZ R116, R108, R112, -R115 ;  /* 0x000000706c747223 */ /* 0x000fe20000010873 */
[----:B------:R-:W-:-:S02]  /*3340*/  PRMT R112, RZ, 0x5410, R15 ;  /* 0x00005410ff707816 */ /* 0x000fc4000000000f */
[----:B---3--:R-:W-:Y:S01]  /*3350*/  PRMT R22, RZ, 0x5410, R13 ;  /* 0x00005410ff167816 */ /* 0x008fe2000000000d */
[----:B------:R-:W3:Y:S01]  /*3360*/  LDS.U16 R15, [R4+0x1a] ;  /* 0x00001a00040f7984 */ /* 0x000ee20000000400 */
[----:B------:R-:W-:Y:S02]  /*3370*/  FMUL.FTZ R111, R105, R113 ;  /* 0x00000071696f7220 */ /* 0x000fe40000410000 */
[C---:B------:R-:W-:Y:S01]  /*3380*/  FMUL.FTZ R112, R87.reuse, R112 ;  /* 0x0000007057707220 */ /* 0x040fe20000410000 */
[----:B------:R-:W5:Y:S01]  /*3390*/  LDS.U16 R13, [R4+0x18] ;  /* 0x00001800040d7984 */ /* 0x000f620000000400 */
[----:B------:R-:W-:Y:S02]  /*33a0*/  FMUL.FTZ R22, R87, R22 ;  /* 0x0000001657167220 */ /* 0x000fe40000410000 */
[----:B------:R-:W-:Y:S01]  /*33b0*/  FFMA.FTZ R118, R108, R23, -R111 ;  /* 0x000000176c767223 */ /* 0x000fe2000001086f */
[----:B------:R-:W-:Y:S01]  /*33c0*/  FSEL R112, R112, RZ, !P5 ;  /* 0x000000ff70707208 */ /* 0x000fe20006800000 */
[----:B------:R-:W-:Y:S01]  /*33d0*/  FFMA.FTZ R117, R108, R114, R117 ;  /* 0x000000726c757223 */ /* 0x000fe20000010075 */
[----:B------:R-:W-:-:S02]  /*33e0*/  FSEL R111, R22, RZ, !P5 ;  /* 0x000000ff166f7208 */ /* 0x000fc40006800000 */
[----:B-1----:R-:W-:Y:S01]  /*33f0*/  PRMT R22, RZ, 0x5410, R21 ;  /* 0x00005410ff167816 */ /* 0x002fe20000000015 */
[----:B------:R-:W-:Y:S01]  /*3400*/  FADD.FTZ R117, R112, R117 ;  /* 0x0000007570757221 */ /* 0x000fe20000010000 */
[----:B--2---:R-:W-:Y:S01]  /*3410*/  PRMT R20, RZ, 0x5410, R20 ;  /* 0x00005410ff147816 */ /* 0x004fe20000000014 */
[----:B------:R-:W-:Y:S01]  /*3420*/  FADD.FTZ R116, R111, R116 ;  /* 0x000000746f747221 */ /* 0x000fe20000010000 */
[----:B------:R-:W-:Y:S01]  /*3430*/  FSEL R115, R11, RZ, !P3 ;  /* 0x000000ff0b737208 */ /* 0x000fe20005800000 */
[----:B------:R-:W-:Y:S01]  /*3440*/  FMUL.FTZ R23, R105, R23 ;  /* 0x0000001769177220 */ /* 0x000fe20000410000 */
[----:B------:R-:W1:Y:S01]  /*3450*/  LDS.U16 R11, [R4+0x1e] ;  /* 0x00001e00040b7984 */ /* 0x000e620000000400 */
[----:B------:R-:W-:Y:S02]  /*3460*/  FMUL.FTZ R22, R89, R22 ;  /* 0x0000001659167220 */ /* 0x000fe40000410000 */
[C---:B------:R-:W-:Y:S02]  /*3470*/  FMUL.FTZ R21, R110.reuse, R117 ;  /* 0x000000756e157220 */ /* 0x040fe40000410000 */
[----:B------:R-:W-:-:S02]  /*3480*/  FMUL.FTZ R114, R110, R116 ;  /* 0x000000746e727220 */ /* 0x000fc40000410000 */
[----:B------:R-:W-:Y:S02]  /*3490*/  FMUL.FTZ R20, R89, R20 ;  /* 0x0000001459147220 */ /* 0x000fe40000410000 */
[----:B------:R-:W-:Y:S01]  /*34a0*/  FFMA.FTZ R23, R108, R113, R23 ;  /* 0x000000716c177223 */ /* 0x000fe20000010017 */
[----:B------:R-:W-:Y:S01]  /*34b0*/  FSEL R113, R22, RZ, !P4 ;  /* 0x000000ff16717208 */ /* 0x000fe20006000000 */
[----:B------:R-:W-:Y:S01]  /*34c0*/  FFMA.FTZ R21, R109, R116, -R21 ;  /* 0x000000746d157223 */ /* 0x000fe20000010815 */
[----:B------:R-:W-:Y:S01]  /*34d0*/  FSEL R116, R9, 1, !P3 ;  /* 0x3f80000009747808 */ /* 0x000fe20005800000 */
[----:B------:R-:W-:Y:S01]  /*34e0*/  FFMA.FTZ R22, R109, R117, R114 ;  /* 0x000000756d167223 */ /* 0x000fe20000010072 */
[----:B------:R2:W1:Y:S01]  /*34f0*/  LDS.U16 R9, [R4+0x1c] ;  /* 0x00001c0004097984 */ /* 0x0004620000000400 */
[----:B------:R-:W-:Y:S02]  /*3500*/  FSEL R114, R20, RZ, !P4 ;  /* 0x000000ff14727208 */ /* 0x000fe40006000000 */
[----:B------:R-:W-:Y:S01]  /*3510*/  FADD.FTZ R22, R113, R22 ;  /* 0x0000001671167221 */ /* 0x000fe20000010000 */
[----:B0-----:R-:W-:-:S02]  /*3520*/  PRMT R14, RZ, 0x5410, R14 ;  /* 0x00005410ff0e7816 */ /* 0x001fc4000000000e */
[----:B------:R-:W-:Y:S01]  /*3530*/  FADD.FTZ R21, R114, R21 ;  /* 0x0000001572157221 */ /* 0x000fe20000010000 */
[----:B----4-:R-:W-:Y:S01]  /*3540*/  PRMT R12, RZ, 0x5410, R12 ;  /* 0x00005410ff0c7816 */ /* 0x010fe2000000000c */
[----:B------:R-:W-:Y:S02]  /*3550*/  FMUL.FTZ R20, R115, R22 ;  /* 0x0000001673147220 */ /* 0x000fe40000410000 */
[----:B------:R-:W-:Y:S02]  /*3560*/  FMUL.FTZ R14, R91, R14 ;  /* 0x0000000e5b0e7220 */ /* 0x000fe40000410000 */
[-C--:B------:R-:W-:Y:S02]  /*3570*/  FFMA.FTZ R121, R116, R21.reuse, -R20 ;  /* 0x0000001574797223 */ /* 0x080fe40000010814 */
[----:B------:R-:W-:Y:S02]  /*3580*/  FMUL.FTZ R21, R115, R21 ;  /* 0x0000001573157220 */ /* 0x000fe40000410000 */
[----:B------:R-:W-:-:S02]  /*3590*/  FMUL.FTZ R20, R110, R23 ;  /* 0x000000176e147220 */ /* 0x000fc40000410000 */
[----:B------:R-:W-:Y:S01]  /*35a0*/  FMUL.FTZ R12, R91, R12 ;  /* 0x0000000c5b0c7220 */ /* 0x000fe20000410000 */
[----:B------:R-:W-:Y:S01]  /*35b0*/  FSEL R117, R14, RZ, !P3 ;  /* 0x000000ff0e757208 */ /* 0x000fe20005800000 */
[----:B------:R-:W-:Y:S02]  /*35c0*/  FFMA.FTZ R22, R116, R22, R21 ;  /* 0x0000001674167223 */ /* 0x000fe40000010015 */
[-C--:B------:R-:W-:Y:S02]  /*35d0*/  FFMA.FTZ R20, R109, R118.reuse, -R20 ;  /* 0x000000766d147223 */ /* 0x080fe40000010814 */
[----:B--2---:R-:W-:Y:S01]  /*35e0*/  FMUL.FTZ R4, R110, R118 ;  /* 0x000000766e047220 */ /* 0x004fe20000410000 */
[----:B------:R-:W-:Y:S01]  /*35f0*/  FSEL R118, R12, RZ, !P3 ;  /* 0x000000ff0c767208 */ /* 0x000fe20005800000 */
[----:B------:R-:W-:Y:S01]  /*3600*/  FADD.FTZ R22, R117, R22 ;  /* 0x0000001675167221 */ /* 0x000fe20000010000 */
[----:B------:R-:W-:Y:S02]  /*3610*/  FSEL R119, R8, RZ, !P6 ;  /* 0x000000ff08777208 */ /* 0x000fe40007000000 */
[----:B---3--:R-:W-:Y:S01]  /*3620*/  PRMT R15, RZ, 0x5410, R15 ;  /* 0x00005410ff0f7816 */ /* 0x008fe2000000000f */
[----:B------:R-:W-:Y:S01]  /*3630*/  FADD.FTZ R121, R118, R121 ;  /* 0x0000007976797221 */ /* 0x000fe20000010000 */
[----:B------:R-:W-:Y:S01]  /*3640*/  FSEL R120, R5, 1, !P6 ;  /* 0x3f80000005787808 */ /* 0x000fe20007000000 */
[----:B------:R-:W-:Y:S01]  /*3650*/  FMUL.FTZ R5, R119, R22 ;  /* 0x0000001677057220 */ /* 0x000fe20000410000 */
[----:B-----5:R-:W-:Y:S01]  /*3660*/  PRMT R13, RZ, 0x5410, R13 ;  /* 0x00005410ff0d7816 */ /* 0x020fe2000000000d */
[----:B------:R-:W-:-:S02]  /*3670*/  FMUL.FTZ R15, R92, R15 ;  /* 0x0000000f5c0f7220 */ /* 0x000fc40000410000 */
[----:B------:R-:W-:Y:S02]  /*3680*/  FFMA.FTZ R4, R109, R23, R4 ;  /* 0x000000176d047223 */ /* 0x000fe40000010004 */
[-C--:B------:R-:W-:Y:S01]  /*3690*/  FMUL.FTZ R23, R119, R121.reuse ;  /* 0x0000007977177220 */ /* 0x080fe20000410000 */
[----:B------:R-:W-:Y:S01]  /*36a0*/  FSEL R123, R7, RZ, !P2 ;  /* 0x000000ff077b7208 */ /* 0x000fe20005000000 */
[----:B------:R-:W-:Y:S01]  /*36b0*/  FFMA.FTZ R21, R120, R121, -R5 ;  /* 0x0000007978157223 */ /* 0x000fe20000010805 */
[----:B------:R-:W-:Y:S01]  /*36c0*/  FSEL R121, R15, RZ, !P6 ;  /* 0x000000ff0f797208 */ /* 0x000fe20007000000 */
[----:B------:R-:W-:Y:S02]  /*36d0*/  FMUL.FTZ R13, R92, R13 ;  /* 0x0000000d5c0d7220 */ /* 0x000fe40000410000 */
[----:B------:R-:W-:Y:S02]  /*36e0*/  FMUL.FTZ R7, R115, R20 ;  /* 0x0000001473077220 */ /* 0x000fe40000410000 */
[----:B------:R-:W-:Y:S01]  /*36f0*/  FFMA.FTZ R22, R120, R22, R23 ;  /* 0x0000001678167223 */ /* 0x000fe20000010017 */
[----:B------:R-:W-:Y:S01]  /*3700*/  FSEL R124, R13, RZ, !P6 ;  /* 0x000000ff0d7c7208 */ /* 0x000fe20007000000 */
[----:B------:R-:W-:-:S02]  /*3710*/  FMUL.FTZ R5, R115, R4 ;  /* 0x0000000473057220 */ /* 0x000fc40000410000 */
[----:B------:R-:W-:Y:S01]  /*3720*/  FFMA.FTZ R12, R116, R4, R7 ;  /* 0x00000004740c7223 */ /* 0x000fe20000010007 */
[----:B-1----:R-:W-:Y:S01]  /*3730*/  PRMT R4, RZ, 0x5410, R11 ;  /* 0x00005410ff047816 */ /* 0x002fe2000000000b */
[----:B------:R-:W-:Y:S01]  /*3740*/  FADD.FTZ R22, R121, R22 ;  /* 0x0000001679167221 */ /* 0x000fe20000010000 */
[----:B------:R-:W-:Y:S01]  /*3750*/  FSEL R125, R6, 1, !P2 ;  /* 0x3f800000067d7808 */ /* 0x000fe20005000000 */
[----:B------:R-:W-:Y:S02]  /*3760*/  FADD.FTZ R6, R124, R21 ;  /* 0x000000157c067221 */ /* 0x000fe40000010000 */
[----:B------:R-:W-:Y:S02]  /*3770*/  FMUL.FTZ R8, R123, R22 ;  /* 0x000000167b087220 */ /* 0x000fe40000410000 */
[----:B------:R-:W-:Y:S01]  /*3780*/  FMUL.FTZ R126, R93, R4 ;  /* 0x000000045d7e7220 */ /* 0x000fe20000410000 */
[----:B------:R-:W-:Y:S01]  /*3790*/  PRMT R4, RZ, 0x5410, R9 ;  /* 0x00005410ff047816 */ /* 0x000fe20000000009 */
[----:B------:R-:W-:-:S02]  /*37a0*/  FFMA.FTZ R14, R125, R6, -R8 ;  /* 0x000000067d0e7223 */ /* 0x000fc40000010808 */
[----:B------:R-:W-:Y:S01]  /*37b0*/  FMUL.FTZ R6, R123, R6 ;  /* 0x000000067b067220 */ /* 0x000fe20000410000 */
[----:B------:R-:W-:Y:S01]  /*37c0*/  FSEL R126, R126, RZ, !P2 ;  /* 0x000000ff7e7e7208 */ /* 0x000fe20005000000 */
[----:B------:R-:W-:Y:S02]  /*37d0*/  FMUL.FTZ R4, R93, R4 ;  /* 0x000000045d047220 */ /* 0x000fe40000410000 */
[----:B------:R-:W-:Y:S02]  /*37e0*/  FFMA.FTZ R7, R125, R22, R6 ;  /* 0x000000167d077223 */ /* 0x000fe40000010006 */
[----:B------:R-:W-:Y:S01]  /*37f0*/  FFMA.FTZ R5, R116, R20, -R5 ;  /* 0x0000001474057223 */ /* 0x000fe20000010805 */
[----:B------:R-:W-:Y:S01]  /*3800*/  FSEL R127, R4, RZ, !P2 ;  /* 0x000000ff047f7208 */ /* 0x000fe20005000000 */
[----:B------:R-:W-:Y:S02]  /*3810*/  IMAD R6, R66, c[0x0][0x1b8], RZ ;  /* 0x00006e0042067a24 */ /* 0x000fe400078e02ff */
[----:B------:R-:W-:-:S02]  /*3820*/  FADD.FTZ R7, R126, R7 ;  /* 0x000000077e077221 */ /* 0x000fc40000010000 */
[----:B------:R-:W-:-:S04]  /*3830*/  IMAD.WIDE.U32 R8, R69, c[0x0][0x1b8], RZ ;  /* 0x00006e0045087a25 */ /* 0x000fc800078e00ff */
[----:B------:R-:W-:Y:S02]  /*3840*/  IMAD R13, R69, c[0x0][0x1bc], R6 ;  /* 0x00006f00450d7a24 */ /* 0x000fe400078e0206 */
[C---:B------:R-:W-:Y:S02]  /*3850*/  FMUL.FTZ R11, R119.reuse, R5 ;  /* 0x00000005770b7220 */ /* 0x040fe40000410000 */
[-C--:B------:R-:W-:Y:S02]  /*3860*/  FMUL.FTZ R4, R119, R12.reuse ;  /* 0x0000000c77047220 */ /* 0x080fe40000410000 */
[----:B------:R-:W-:Y:S02]  /*3870*/  FADD.FTZ R6, R127, R14 ;  /* 0x0000000e7f067221 */ /* 0x000fe40000010000 */
[----:B------:R-:W0:Y:S01]  /*3880*/  SHFL.UP PT, R14, R7, 0x1, RZ ;  /* 0x04200000070e7989 */ /* 0x000e2200000e00ff */
[C---:B------:R-:W-:Y:S01]  /*3890*/  FFMA.FTZ R12, R120.reuse, R12, R11 ;  /* 0x0000000c780c7223 */ /* 0x040fe2000001000b */
[----:B------:R-:W-:Y:S01]  /*38a0*/  IADD3 R9, R9, R13, RZ ;  /* 0x0000000d09097210 */ /* 0x000fe20007ffe0ff */
[----:B------:R-:W-:Y:S01]  /*38b0*/  FFMA.FTZ R4, R120, R5, -R4 ;  /* 0x0000000578047223 */ /* 0x000fe20000010804 */
[----:B------:R-:W1:Y:S01]  /*38c0*/  SHFL.UP PT, R13, R6, 0x1, RZ ;  /* 0x04200000060d7989 */ /* 0x000e6200000e00ff */
[----:B------:R-:W-:-:S02]  /*38d0*/  FMUL.FTZ R5, R123, R12 ;  /* 0x0000000c7b057220 */ /* 0x000fc40000410000 */
[-C--:B------:R-:W-:Y:S02]  /*38e0*/  FMUL.FTZ R11, R123, R4.reuse ;  /* 0x000000047b0b7220 */ /* 0x080fe40000410000 */
[----:B------:R-:W-:Y:S02]  /*38f0*/  IMAD R10, R10, c[0x0][0x1c0], RZ ;  /* 0x000070000a0a7a24 */ /* 0x000fe400078e02ff */
[C---:B------:R-:W-:Y:S02]  /*3900*/  FFMA.FTZ R4, R125.reuse, R4, -R5 ;  /* 0x000000047d047223 */ /* 0x040fe40000010805 */
[----:B------:R-:W-:Y:S02]  /*3910*/  FFMA.FTZ R11, R125, R12, R11 ;  /* 0x0000000c7d0b7223 */ /* 0x000fe4000001000b */
[C---:B------:R-:W-:Y:S01]  /*3920*/  IMAD R15, R95.reuse, c[0x0][0x1c4], R10 ;  /* 0x000071005f0f7a24 */ /* 0x040fe200078e020a */
[----:B------:R-:W2:Y:S01]  /*3930*/  SHFL.UP PT, R5, R4, 0x1, RZ ;  /* 0x0420000004057989 */ /* 0x000ea200000e00ff */
[----:B------:R-:W-:-:S03]  /*3940*/  IMAD.WIDE.U32 R8, R95, c[0x0][0x1c0], R8 ;  /* 0x000070005f087a25 */ /* 0x000fc600078e0008 */
[----:B------:R-:W3:Y:S01]  /*3950*/  SHFL.UP PT, R10, R11, 0x1, RZ ;  /* 0x042000000b0a7989 */ /* 0x000ee200000e00ff */
[----:B------:R-:W-:Y:S02]  /*3960*/  ISETP.GE.AND P1, PT, R54, 0x1, PT ;  /* 0x000000013600780c */ /* 0x000fe40003f26270 */
        /* <DEDUP_REMOVED lines=9> */
[C---:B--2---:R-:W-:Y:S01]  /*3a00*/  FMUL.FTZ R9, R11.reuse, R5 ;  /* 0x000000050b097220 */ /* 0x044fe20000410000 */
[----:B------:R-:W0:Y:S01]  /*3a10*/  SHFL.UP PT, R13, R6, 0x2, RZ ;  /* 0x04400000060d7989 */ /* 0x000e2200000e00ff */
[----:B---3--:R-:W-:-:S03]  /*3a20*/  FMUL.FTZ R8, R11, R10 ;  /* 0x0000000a0b087220 */ /* 0x008fc60000410000 */
[----:B------:R-:W1:Y:S01]  /*3a30*/  SHFL.UP PT, R15, R7, 0x2, RZ ;  /* 0x04400000070f7989 */ /* 0x000e6200000e00ff */
[C---:B------:R-:W-:Y:S02]  /*3a40*/  FFMA.FTZ R10, R4.reuse, R10, R9 ;  /* 0x0000000a040a7223 */ /* 0x040fe40000010009 */
[----:B------:R-:W-:Y:S01]  /*3a50*/  @P1 FFMA.FTZ R4, R4, R5, -R8 ;  /* 0x0000000504041223 */ /* 0x000fe20000010808 */
[----:B------:R-:W2:Y:S02]  /*3a60*/  LDG.E.64 R20, [R20.64] ;  /* 0x0000000414147981 */ /* 0x000ea4000c1e1b00 */
[----:B------:R-:W-:Y:S02]  /*3a70*/  FSEL R10, R11, R10, !P1 ;  /* 0x0000000a0b0a7208 */ /* 0x000fe40004800000 */
        /* <DEDUP_REMOVED lines=50> */
[----:B------:R-:W-:Y:S01]  /*3da0*/  HFMA2.MMA R13, -RZ, RZ, 0, 0 ;  /* 0x00000000ff0d7435 */ /* 0x000fe200000001ff */
[----:B------:R-:W-:Y:S01]  /*3db0*/  MOV R12, 0x3f800000 ;  /* 0x3f800000000c7802 */ /* 0x000fe20000000f00 */
[----:B------:R-:W-:Y:S01]  /*3dc0*/  CS2R R14, SRZ ;  /* 0x00000000000e7805 */ /* 0x000fe2000001ff00 */
[----:B------:R-:W-:Y:S01]  /*3dd0*/  IMAD.SHL.U32 R128, R95, 0x10, RZ ;  /* 0x000000105f807824 */ /* 0x000fe200078e00ff */
[----:B------:R-:W-:-:S02]  /*3de0*/  ISETP.GE.AND P1, PT, R54, 0x10, PT ;  /* 0x000000103600780c */ /* 0x000fc40003f26270 */
[----:B------:R-:W-:-:S04]  /*3df0*/  ISETP.NE.AND P2, PT, R54, 0x1f, PT ;  /* 0x0000001f3600780c */ /* 0x000fc80003f45270 */
[----:B------:R-:W5:Y:S01]  /*3e00*/  @!P0 LDS.128 R12, [R128+0x460] ;  /* 0x00046000800c8984 */ /* 0x000f620000000c00 */
[C---:B0-----:R-:W-:Y:S02]  /*3e10*/  FMUL.FTZ R22, R11.reuse, R10 ;  /* 0x0000000a0b167220 */ /* 0x041fe40000410000 */
        /* <DEDUP_REMOVED lines=88> */
.L_x_2179:
[----:B------:R-:W-:Y:S05]  /*43a0*/  BSYNC B0 ;  /* 0x0000000000007941 */ /* 0x000fea0003800000 */
.L_x_2178:
[----:B------:R-:W-:Y:S01]  /*43b0*/  FADD.FTZ R118, R118, R9 ;  /* 0x0000000976767221 */ /* 0x000fe20000010000 */
[----:B------:R-:W-:Y:S01]  /*43c0*/  IADD3 R95, R95, 0x1, RZ ;  /* 0x000000015f5f7810 */ /* 0x000fe20007ffe0ff */
[----:B------:R-:W-:Y:S02]  /*43d0*/  FADD.FTZ R116, R117, R116 ;  /* 0x0000007475747221 */ /* 0x000fe40000010000 */
[----:B0-----:R-:W-:Y:S01]  /*43e0*/  FMUL.FTZ R5, R119, R118 ;  /* 0x0000007677057220 */ /* 0x001fe20000410000 */
[----:B------:R-:W-:Y:S01]  /*43f0*/  ISETP.GE.AND P1, PT, R95, c[0x0][0x16c], PT ;  /* 0x00005b005f007a0c */ /* 0x000fe20003f26270 */
[----:B------:R-:W-:Y:S02]  /*4400*/  FMUL.FTZ R119, R119, R116 ;  /* 0x0000007477777220 */ /* 0x000fe40000410000 */
[----:B------:R-:W-:Y:S02]  /*4410*/  FMUL.FTZ R9, R21, R102 ;  /* 0x0000006615097220 */ /* 0x000fe40000410000 */
[----:B------:R-:W-:-:S02]  /*4420*/  FFMA.FTZ R4, R120, R116, R5 ;  /* 0x0000007478047223 */ /* 0x000fc40000010005 */
[----:B------:R-:W-:Y:S02]  /*4430*/  FFMA.FTZ R119, R120, R118, -R119 ;  /* 0x0000007678777223 */ /* 0x000fe40000010877 */
[----:B------:R-:W-:Y:S02]  /*4440*/  FFMA.FTZ R6, R20, R99, -R9 ;  /* 0x0000006314067223 */ /* 0x000fe40000010809 */
[----:B------:R-:W-:Y:S02]  /*4450*/  FADD.FTZ R10, R121, R4 ;  /* 0x00000004790a7221 */ /* 0x000fe40000010000 */
[----:B------:R-:W-:Y:S02]  /*4460*/  FADD.FTZ R124, R124, R119 ;  /* 0x000000777c7c7221 */ /* 0x000fe40000010000 */
[----:B------:R-:W-:Y:S02]  /*4470*/  FFMA.FTZ R7, R20, R96, -R7 ;  /* 0x0000006014077223 */ /* 0x000fe40000010807 */
[----:B------:R-:W-:-:S02]  /*4480*/  FFMA.FTZ R79, R6, 2, R79 ;  /* 0x40000000064f7823 */ /* 0x000fc4000001004f */
[C---:B------:R-:W-:Y:S02]  /*4490*/  FMUL.FTZ R4, R123.reuse, R10 ;  /* 0x0000000a7b047220 */ /* 0x040fe40000410000 */
[----:B------:R-:W-:Y:S02]  /*44a0*/  FMUL.FTZ R6, R123, R124 ;  /* 0x0000007c7b067220 */ /* 0x000fe40000410000 */
[----:B------:R-:W-:Y:S02]  /*44b0*/  FFMA.FTZ R90, R7, 2, R90 ;  /* 0x40000000075a7823 */ /* 0x000fe4000001005a */
[----:B------:R-:W-:Y:S02]  /*44c0*/  FMUL.FTZ R7, R21, R106 ;  /* 0x0000006a15077220 */ /* 0x000fe40000410000 */
[C---:B------:R-:W-:Y:S02]  /*44d0*/  FFMA.FTZ R4, R125.reuse, R124, -R4 ;  /* 0x0000007c7d047223 */ /* 0x040fe40000010804 */
[----:B------:R-:W-:-:S02]  /*44e0*/  FFMA.FTZ R125, R125, R10, R6 ;  /* 0x0000000a7d7d7223 */ /* 0x000fc40000010006 */
[----:B------:R-:W-:Y:S02]  /*44f0*/  FFMA.FTZ R7, R20, R22, -R7 ;  /* 0x0000001614077223 */ /* 0x000fe40000010807 */
[----:B------:R-:W-:Y:S02]  /*4500*/  FMUL.FTZ R5, R21, R112 ;  /* 0x0000007015057220 */ /* 0x000fe40000410000 */
[----:B------:R-:W-:Y:S02]  /*4510*/  FADD.FTZ R126, R126, R125 ;  /* 0x0000007d7e7e7221 */ /* 0x000fe40000010000 */
[----:B------:R-:W-:Y:S02]  /*4520*/  FFMA.FTZ R88, R7, 2, R88 ;  /* 0x4000000007587823 */ /* 0x000fe40000010058 */
[----:B------:R-:W-:Y:S02]  /*4530*/  FFMA.FTZ R8, R20, R111, -R5 ;  /* 0x0000006f14087223 */ /* 0x000fe40000010805 */
[----:B------:R-:W-:-:S02]  /*4540*/  FMUL.FTZ R5, R21, R110 ;  /* 0x0000006e15057220 */ /* 0x000fc40000410000 */
[C---:B------:R-:W-:Y:S02]  /*4550*/  FMUL.FTZ R7, R21.reuse, R116 ;  /* 0x0000007415077220 */ /* 0x040fe40000410000 */
[----:B------:R-:W-:Y:S02]  /*4560*/  FMUL.FTZ R9, R21, R10 ;  /* 0x0000000a15097220 */ /* 0x000fe40000410000 */
[----:B------:R-:W-:Y:S02]  /*4570*/  FADD.FTZ R127, R127, R4 ;  /* 0x000000047f7f7221 */ /* 0x000fe40000010000 */
[----:B------:R-:W-:Y:S02]  /*4580*/  FMUL.FTZ R21, R21, R126 ;  /* 0x0000007e15157220 */ /* 0x000fe40000410000 */
        /* <DEDUP_REMOVED lines=8> */
[----:B------:R-:W-:Y:S01]  /*4610*/  FFMA.FTZ R73, R20, 2, R73 ;  /* 0x4000000014497823 */ /* 0x000fe20000010049 */
[----:B------:R-:W-:Y:S01]  /*4620*/  @P1 CALL.REL.NOINC `(.L_x_2177) ;  /* 0x0000001000001944 */ /* 0x000fe20003c00000 */
[----:B------:R-:W-:Y:S05]  /*4630*/  BRA `(.L_x_2180) ;  /* 0xffffdce000007947 */ /* 0x000fea000383ffff */
.L_x_2177:
[----:B------:R-:W-:Y:S01]  /*4640*/  BAR.SYNC.DEFER_BLOCKING 0x0 ;  /* 0x0000000000007b1d */ /* 0x000fe20000010000 */
[----:B------:R-:W-:Y:S01]  /*4650*/  F2FP.BF16.PACK_AB R4, R79, R90 ;  /* 0x0000005a4f04723e */ /* 0x000fe200000010ff */
[----:B------:R-:W-:Y:S01]  /*4660*/  HFMA2.MMA R12, -RZ, RZ, 0, 1.1920928955078125e-07 ;  /* 0x00000002ff0c7435 */ /* 0x000fe200000001ff */
[----:B------:R-:W-:Y:S01]  /*4670*/  ISETP.NE.AND P0, PT, R71, RZ, PT ;  /* 0x000000ff4700720c */ /* 0x000fe20003f05270 */
[----:B------:R-:W-:Y:S01]  /*4680*/  IMAD R14, R66, c[0x0][0x1f8], RZ ;  /* 0x00007e00420e7a24 */ /* 0x000fe200078e02ff */
[C---:B------:R-:W-:Y:S01]  /*4690*/  PRMT R7, R4.reuse, 0x7610, R7 ;  /* 0x0000761004077816 */ /* 0x040fe20000000007 */
[----:B------:R-:W-:Y:S01]  /*46a0*/  BSSY B0, `(.L_x_2181) ;  /* 0x0000046000007945 */ /* 0x000fe20003800000 */
[----:B------:R-:W-:Y:S02]  /*46b0*/  PRMT R8, R4, 0x7632, R8 ;  /* 0x0000763204087816 */ /* 0x000fe40000000008 */
[----:B------:R-:W-:-:S02]  /*46c0*/  F2FP.BF16.PACK_AB R5, R77, R88 ;  /* 0x000000584d05723e */ /* 0x000fc400000010ff */
[----:B------:R-:W-:Y:S02]  /*46d0*/  F2FP.BF16.PACK_AB R4, R75, R86 ;  /* 0x000000564b04723e */ /* 0x000fe400000010ff */
[----:B------:R-:W-:Y:S02]  /*46e0*/  F2FP.BF16.PACK_AB R6, R73, R84 ;  /* 0x000000544906723e */ /* 0x000fe400000010ff */
[----:B------:R-:W-:Y:S02]  /*46f0*/  PRMT R9, R5, 0x7632, R9 ;  /* 0x0000763205097816 */ /* 0x000fe40000000009 */
[----:B------:R-:W-:Y:S02]  /*4700*/  PRMT R10, R4, 0x7632, R10 ;  /* 0x00007632040a7816 */ /* 0x000fe4000000000a */
[----:B------:R-:W-:Y:S02]  /*4710*/  PRMT R11, R6, 0x7632, R11 ;  /* 0x00007632060b7816 */ /* 0x000fe4000000000b */
[----:B------:R-:W-:Y:S01]  /*4720*/  ISETP.GE.AND P2, PT, R65, R32, PT ;  /* 0x000000204100720c */ /* 0x000fe20003f46270 */
[----:B------:R-:W-:Y:S04]  /*4730*/  STS.U16 [R0], R7 ;  /* 0x0000000700007388 */ /* 0x000fe80000000400 */
[----:B------:R0:W-:Y:S04]  /*4740*/  STS.U16 [R0+0x2], R8 ;  /* 0x0000020800007388 */ /* 0x0001e80000000400 */
[----:B------:R1:W-:Y:S04]  /*4750*/  STS.U16 [R0+0x4], R5 ;  /* 0x0000040500007388 */ /* 0x0003e80000000400 */
[----:B------:R-:W-:Y:S01]  /*4760*/  STS.U16 [R0+0x6], R9 ;  /* 0x0000060900007388 */ /* 0x000fe20000000400 */
[----:B0-----:R-:W-:-:S03]  /*4770*/  IMAD R8, R66, c[0x0][0x208], RZ ;  /* 0x0000820042087a24 */ /* 0x001fc600078e02ff */
[----:B------:R0:W-:Y:S01]  /*4780*/  STS.U16 [R0+0x8], R4 ;  /* 0x0000080400007388 */ /* 0x0001e20000000400 */
[----:B-1----:R-:W-:-:S03]  /*4790*/  IMAD R5, R122, c[0x0][0x200], RZ ;  /* 0x000080007a057a24 */ /* 0x002fc600078e02ff */
[----:B------:R-:W-:Y:S01]  /*47a0*/  STS.U16 [R0+0xa], R10 ;  /* 0x00000a0a00007388 */ /* 0x000fe20000000400 */
[----:B------:R-:W-:Y:S02]  /*47b0*/  IMAD R97, R69, c[0x0][0x20c], R8 ;  /* 0x0000830045617a24 */ /* 0x000fe400078e0208 */
[----:B------:R-:W-:Y:S01]  /*47c0*/  IMAD R93, R60, c[0x0][0x204], R5 ;  /* 0x000081003c5d7a24 */ /* 0x000fe200078e0205 */
[----:B------:R1:W-:Y:S01]  /*47d0*/  STS.U16 [R0+0xc], R6 ;  /* 0x00000c0600007388 */ /* 0x0003e20000000400 */
[----:B0-----:R-:W-:-:S03]  /*47e0*/  SHF.L.U32 R4, R52, 0x8, RZ ;  /* 0x0000000834047819 */ /* 0x001fc600000006ff */
[----:B------:R0:W-:Y:S01]  /*47f0*/  STS.U16 [R0+0xe], R11 ;  /* 0x00000e0b00007388 */ /* 0x0001e20000000400 */
[----:B------:R-:W-:-:S06]  /*4800*/  NOP ;  /* 0x0000000000007918 */ /* 0x000fcc0000000000 */
[----:B------:R-:W-:Y:S01]  /*4810*/  LDS.U16 R21, [R31] ;  /* 0x000000001f157984 */ /* 0x000fe20000000400 */
[----:B-1----:R-:W-:Y:S01]  /*4820*/  IMAD.WIDE.U32 R6, R60, c[0x0][0x200], RZ ;  /* 0x000080003c067a25 */ /* 0x002fe200078e00ff */
[----:B------:R-:W-:Y:S02]  /*4830*/  SHF.R.S32.HI R5, RZ, 0x1f, R4 ;  /* 0x0000001fff057819 */ /* 0x000fe40000011404 */
[----:B------:R-:W-:Y:S01]  /*4840*/  LDS.U16 R23, [R30+0x40] ;  /* 0x000040001e177984 */ /* 0x000fe20000000400 */
[----:B0-----:R-:W-:Y:S01]  /*4850*/  IMAD R11, R122, c[0x0][0x1f0], RZ ;  /* 0x00007c007a0b7a24 */ /* 0x001fe200078e02ff */
[----:B------:R-:W-:Y:S02]  /*4860*/  IADD3 R7, R7, R93, RZ ;  /* 0x0000005d07077210 */ /* 0x000fe40007ffe0ff */
[----:B------:R-:W-:Y:S01]  /*4870*/  LDS.U16 R81, [R29+0x80] ;  /* 0x000080001d517984 */ /* 0x000fe20000000400 */
[C---:B------:R-:W-:Y:S02]  /*4880*/  IMAD R95, R60.reuse, c[0x0][0x1f4], R11 ;  /* 0x00007d003c5f7a24 */ /* 0x040fe400078e020b */
[----:B------:R-:W-:Y:S01]  /*4890*/  IMAD.WIDE.U32 R8, R69, c[0x0][0x208], R6 ;  /* 0x0000820045087a25 */ /* 0x000fe200078e0006 */
[----:B------:R-:W-:Y:S03]  /*48a0*/  LDS.U16 R83, [R28+0xc0] ;  /* 0x0000c0001c537984 */ /* 0x000fe60000000400 */
[----:B------:R-:W-:Y:S01]  /*48b0*/  @!P2 IMAD.WIDE.U32 R10, R60, c[0x0][0x1f0], R4 ;  /* 0x00007c003c0aaa25 */ /* 0x000fe200078e0004 */
[----:B------:R-:W-:Y:S01]  /*48c0*/  LDS.U16 R85, [R27+0x100] ;  /* 0x000100001b557984 */ /* 0x000fe20000000400 */
[----:B------:R-:W-:-:S02]  /*48d0*/  IADD3 R15, P1, R4, R8, RZ ;  /* 0x00000008040f7210 */ /* 0x000fc40007f3e0ff */
[----:B------:R-:W-:Y:S01]  /*48e0*/  IMAD.WIDE R6, R65, R12, c[0x0][0x258] ;  /* 0x0000960041067625 */ /* 0x000fe200078e020c */
[----:B------:R-:W-:Y:S01]  /*48f0*/  LDS.U16 R87, [R26+0x140] ;  /* 0x000140001a577984 */ /* 0x000fe20000000400 */
[----:B------:R-:W-:Y:S02]  /*4900*/  @!P2 IADD3 R13, R95, R11, RZ ;  /* 0x0000000b5f0da210 */ /* 0x000fe40007ffe0ff */
[----:B------:R-:W-:Y:S01]  /*4910*/  @!P2 MOV R12, R10 ;  /* 0x0000000a000ca202 */ /* 0x000fe20000000f00 */
[----:B------:R-:W-:Y:S01]  /*4920*/  LDS.U16 R89, [R25+0x180] ;  /* 0x0001800019597984 */ /* 0x000fe20000000400 */
[----:B------:R-:W-:Y:S01]  /*4930*/  IADD3.X R8, R5, R97, R9, P1, !PT ;  /* 0x0000006105087210 */ /* 0x000fe20000ffe409 */
[----:B------:R-:W-:Y:S01]  /*4940*/  IMAD.WIDE.U32 R10, R60, c[0x0][0x1f0], RZ ;  /* 0x00007c003c0a7a25 */ /* 0x000fe200078e00ff */
[----:B------:R-:W-:Y:S01]  /*4950*/  LEA R6, P1, R15, R6, 0x1 ;  /* 0x000000060f067211 */ /* 0x000fe200078208ff */
[----:B------:R-:W-:Y:S02]  /*4960*/  LDS.U16 R91, [R24+0x1c0] ;  /* 0x0001c000185b7984 */ /* 0x000fe40000000400 */
[----:B------:R-:W-:Y:S01]  /*4970*/  @!P2 IMAD.WIDE.U32 R12, R69, c[0x0][0x1f8], R12 ;  /* 0x00007e00450caa25 */ /* 0x000fe200078e000c */
[----:B------:R-:W-:Y:S01]  /*4980*/  LEA.HI.X R7, R15, R7, R8, 0x1, P1 ;  /* 0x000000070f077211 */ /* 0x000fe200008f0c08 */
[----:B------:R-:W-:Y:S04]  /*4990*/  @!P0 STS [0x210], R32 ;  /* 0x00021020ff008388 */ /* 0x000fe80000000800 */
[----:B------:R-:W-:Y:S01]  /*49a0*/  BAR.SYNC.DEFER_BLOCKING 0x0 ;  /* 0x0000000000007b1d */ /* 0x000fe20000010000 */
[----:B------:R-:W-:Y:S01]  /*49b0*/  IADD3 R8, P1, R65, R4, RZ ;  /* 0x0000000441087210 */ /* 0x000fe20007f3e0ff */
[----:B------:R-:W-:Y:S01]  /*49c0*/  IMAD R97, R69, c[0x0][0x1fc], R14 ;  /* 0x00007f0045617a24 */ /* 0x000fe200078e020e */
[----:B------:R-:W-:-:S02]  /*49d0*/  @!P2 IADD3 R22, P6, R65, R12, RZ ;  /* 0x0000000c4116a210 */ /* 0x000fc40007fde0ff */
[----:B------:R-:W-:Y:S02]  /*49e0*/  IADD3.X R9, R56, R5, RZ, P1, !PT ;  /* 0x0000000538097210 */ /* 0x000fe40000ffe4ff */
[----:B------:R-:W-:Y:S01]  /*49f0*/  IADD3 R11, R11, R95, RZ ;  /* 0x0000005f0b0b7210 */ /* 0x000fe20007ffe0ff */
[----:B------:R-:W0:Y:S02]  /*4a00*/  LDS R20, [0x210] ;  /* 0x00021000ff147984 */ /* 0x000e240000000800 */
[-C--:B0-----:R-:W-:Y:S02]  /*4a10*/  ISETP.GE.AND P5, PT, R65, R20.reuse, PT ;  /* 0x000000144100720c */ /* 0x081fe40003fa6270 */
[-C--:B------:R-:W-:Y:S02]  /*4a20*/  ISETP.GE.AND P3, PT, R63, R20.reuse, PT ;  /* 0x000000143f00720c */ /* 0x080fe40003f66270 */
[-C--:B------:R-:W-:Y:S02]  /*4a30*/  ISETP.GE.AND P4, PT, R61, R20.reuse, PT ;  /* 0x000000143d00720c */ /* 0x080fe40003f86270 */
[----:B------:R-:W-:-:S02]  /*4a40*/  ISETP.GE.AND P1, PT, R59, R20, PT ;  /* 0x000000143b00720c */ /* 0x000fc40003f26270 */
[----:B------:R-:W-:-:S05]  /*4a50*/  @!P2 IADD3.X R63, R56, R13, R97, P6, !PT ;  /* 0x0000000d383fa210 */ /* 0x000fca00037fe461 */
        /* <DEDUP_REMOVED lines=10> */
.L_x_2182:
[----:B------:R-:W-:Y:S05]  /*4b00*/  BSYNC B0 ;  /* 0x0000000000007941 */ /* 0x000fea0003800000 */
.L_x_2181:
[C---:B------:R-:W-:Y:S01]  /*4b10*/  @!P2 LEA R12, P6, R22.reuse, c[0x0][0x268], 0x1 ;  /* 0x00009a00160caa11 */ /* 0x040fe200078c08ff */
[----:B------:R-:W-:Y:S01]  /*4b20*/  @!P3 STG.E.U16 [R6.64+0x40], R23 ;  /* 0x000040170600b986 */ /* 0x000fe2000c101504 */
[-C--:B------:R-:W-:Y:S01]  /*4b30*/  ISETP.GE.AND P3, PT, R57, R20.reuse, PT ;  /* 0x000000143900720c */ /* 0x080fe20003f66270 */
[----:B------:R-:W-:Y:S01]  /*4b40*/  IMAD.WIDE.U32 R10, R69, c[0x0][0x1f8], R10 ;  /* 0x00007e00450a7a25 */ /* 0x000fe200078e000a */
[----:B------:R-:W-:Y:S01]  /*4b50*/  @!P2 LEA.HI.X R13, R22, c[0x0][0x26c], R63, 0x1, P6 ;  /* 0x00009b00160daa11 */ /* 0x000fe200030f0c3f */
[----:B------:R-:W-:Y:S01]  /*4b60*/  @!P4 STG.E.U16 [R6.64+0x80], R81 ;  /* 0x000080510600c986 */ /* 0x000fe2000c101504 */
[-C--:B------:R-:W-:Y:S02]  /*4b70*/  ISETP.GE.AND P4, PT, R55, R20.reuse, PT ;  /* 0x000000143700720c */ /* 0x080fe40003f86270 */
[-C--:B------:R-:W-:Y:S01]  /*4b80*/  ISETP.GE.AND P5, PT, R53, R20.reuse, PT ;  /* 0x000000143500720c */ /* 0x080fe20003fa6270 */
[----:B------:R-:W-:Y:S01]  /*4b90*/  @!P1 STG.E.U16 [R6.64+0xc0], R83 ;  /* 0x0000c05306009986 */ /* 0x000fe2000c101504 */
[----:B------:R-:W-:-:S02]  /*4ba0*/  ISETP.GE.AND P6, PT, R51, R20, PT ;  /* 0x000000143300720c */ /* 0x000fc40003fc6270 */
[----:B------:R-:W-:Y:S02]  /*4bb0*/  LOP3.LUT R63, R58, 0x20, R67, 0xfe, !PT ;  /* 0x000000203a3f7812 */ /* 0x000fe400078efe43 */
[----:B0-----:R-:W-:Y:S01]  /*4bc0*/  IADD3 R21, P1, R4, R10, RZ ;  /* 0x0000000a04157210 */ /* 0x001fe20007f3e0ff */
[----:B------:R-:W-:Y:S01]  /*4bd0*/  @!P3 STG.E.U16 [R6.64+0x100], R85 ;  /* 0x000100550600b986 */ /* 0x000fe2000c101504 */
[----:B------:R-:W-:Y:S02]  /*4be0*/  SHF.L.U32 R10, R63, 0x1, RZ ;  /* 0x000000013f0a7819 */ /* 0x000fe400000006ff */
[----:B------:R-:W-:Y:S01]  /*4bf0*/  IADD3.X R22, R5, R97, R11, P1, !PT ;  /* 0x0000006105167210 */ /* 0x000fe20000ffe40b */
[----:B------:R-:W-:Y:S01]  /*4c00*/  @!P4 STG.E.U16 [R6.64+0x140], R87 ;  /* 0x000140570600c986 */ /* 0x000fe2000c101504 */
[----:B------:R-:W-:Y:S02]  /*4c10*/  IADD3 R14, P1, R10, c[0x0][0x268], RZ ;  /* 0x00009a000a0e7a10 */ /* 0x000fe40007f3e0ff */
[----:B------:R-:W-:Y:S01]  /*4c20*/  SHF.L.U64.HI R11, R63, 0x1, R56 ;  /* 0x000000013f0b7819 */ /* 0x000fe20000010238 */
[----:B------:R-:W-:Y:S01]  /*4c30*/  @!P5 STG.E.U16 [R6.64+0x180], R89 ;  /* 0x000180590600d986 */ /* 0x000fe2000c101504 */
[----:B------:R-:W-:-:S02]  /*4c40*/  LEA R14, P3, R21, R14, 0x1 ;  /* 0x0000000e150e7211 */ /* 0x000fc400078608ff */
[----:B------:R-:W-:Y:S01]  /*4c50*/  IADD3.X R15, R11, c[0x0][0x26c], RZ, P1, !PT ;  /* 0x00009b000b0f7a10 */ /* 0x000fe20000ffe4ff */
[----:B------:R0:W-:Y:S01]  /*4c60*/  @!P6 STG.E.U16 [R6.64+0x1c0], R91 ;  /* 0x0001c05b0600e986 */ /* 0x0001e2000c101504 */
[-C--:B------:R-:W-:Y:S02]  /*4c70*/  ISETP.GE.AND P1, PT, R63, R32.reuse, PT ;  /* 0x000000203f00720c */ /* 0x080fe40003f26270 */
[----:B------:R-:W-:Y:S01]  /*4c80*/  PRMT R20, RZ, 0x7610, R20 ;  /* 0x00007610ff147816 */ /* 0x000fe20000000014 */
[----:B------:R-:W-:Y:S01]  /*4c90*/  BAR.SYNC.DEFER_BLOCKING 0x0 ;  /* 0x0000000000007b1d */ /* 0x000fe20000010000 */
[----:B------:R-:W-:Y:S02]  /*4ca0*/  LEA.HI.X R15, R21, R15, R22, 0x1, P3 ;  /* 0x0000000f150f7211 */ /* 0x000fe400018f0c16 */
[----:B------:R-:W-:Y:S02]  /*4cb0*/  PRMT R21, RZ, 0x7610, R21 ;  /* 0x00007610ff157816 */ /* 0x000fe40000000015 */
[----:B------:R-:W-:-:S02]  /*4cc0*/  ISETP.GE.AND P6, PT, R61, R32, PT ;  /* 0x000000203d00720c */ /* 0x000fc40003fc6270 */
        /* <DEDUP_REMOVED lines=35> */
[----:B------:R-:W5:Y:S04]  /*4f00*/  LDS.U16 R13, [R0+0xe] ;  /* 0x00000e00000d7984 */ /* 0x000f680000000400 */
[----:B------:R-:W5:Y:S01]  /*4f10*/  LDS.U16 R12, [R0+0xc] ;  /* 0x00000c00000c7984 */ /* 0x000f620000000400 */
[----:B0-----:R-:W-:-:S02]  /*4f20*/  PRMT R14, RZ, 0x5410, R14 ;  /* 0x00005410ff0e7816 */ /* 0x001fc4000000000e */
[----:B-1----:R-:W-:-:S03]  /*4f30*/  PRMT R68, RZ, 0x5410, R68 ;  /* 0x00005410ff447816 */ /* 0x002fc60000000044 */
[----:B------:R-:W-:Y:S01]  /*4f40*/  FMUL.FTZ R22, R14, -1.4426950216293334961 ;  /* 0xbfb8aa3b0e167820 */ /* 0x000fe20000410000 */
[----:B--2---:R-:W-:Y:S01]  /*4f50*/  PRMT R15, RZ, 0x5410, R15 ;  /* 0x00005410ff0f7816 */ /* 0x004fe2000000000f */
[----:B------:R-:W-:Y:S01]  /*4f60*/  FMUL.FTZ R21, R68, -1.4426950216293334961 ;  /* 0xbfb8aa3b44157820 */ /* 0x000fe20000410000 */
[----:B---3--:R-:W-:-:S03]  /*4f70*/  PRMT R20, RZ, 0x5410, R20 ;  /* 0x00005410ff147816 */ /* 0x008fc60000000014 */
[----:B------:R-:W-:Y:S01]  /*4f80*/  FMUL.FTZ R23, R15, -1.4426950216293334961 ;  /* 0xbfb8aa3b0f177820 */ /* 0x000fe20000410000 */
[----:B----4-:R-:W-:Y:S02]  /*4f90*/  PRMT R6, RZ, 0x5410, R6 ;  /* 0x00005410ff067816 */ /* 0x010fe40000000006 */
[----:B-----5:R-:W-:Y:S02]  /*4fa0*/  PRMT R74, RZ, 0x5410, R7 ;  /* 0x00005410ff4a7816 */ /* 0x020fe40000000007 */
[----:B------:R-:W-:Y:S01]  /*4fb0*/  PRMT R80, RZ, 0x5410, R13 ;  /* 0x00005410ff507816 */ /* 0x000fe2000000000d */
[----:B------:R-:W-:Y:S01]  /*4fc0*/  FMUL.FTZ R70, R20, -1.4426950216293334961 ;  /* 0xbfb8aa3b14467820 */ /* 0x000fe20000410000 */
[----:B------:R-:W-:Y:S01]  /*4fd0*/  PRMT R76, RZ, 0x5410, R12 ;  /* 0x00005410ff4c7816 */ /* 0x000fe2000000000c */
[----:B------:R-:W-:Y:S01]  /*4fe0*/  FMUL.FTZ R72, R6, -1.4426950216293334961 ;  /* 0xbfb8aa3b06487820 */ /* 0x000fe20000410000 */
[----:B------:R-:W0:Y:S01]  /*4ff0*/  MUFU.EX2 R22, R22 ;  /* 0x0000001600167308 */ /* 0x000e220000000800 */
[----:B------:R-:W-:-:S02]  /*5000*/  FMUL.FTZ R7, R74, -1.4426950216293334961 ;  /* 0xbfb8aa3b4a077820 */ /* 0x000fc40000410000 */
[----:B------:R-:W-:Y:S02]  /*5010*/  FMUL.FTZ R13, R80, -1.4426950216293334961 ;  /* 0xbfb8aa3b500d7820 */ /* 0x000fe40000410000 */
[----:B------:R-:W-:-:S03]  /*5020*/  FMUL.FTZ R12, R76, -1.4426950216293334961 ;  /* 0xbfb8aa3b4c0c7820 */ /* 0x000fc60000410000 */
[----:B------:R-:W1:Y:S08]  /*5030*/  MUFU.EX2 R21, R21 ;  /* 0x0000001500157308 */ /* 0x000e700000000800 */
[----:B------:R-:W2:Y:S08]  /*5040*/  MUFU.EX2 R23, R23 ;  /* 0x0000001700177308 */ /* 0x000eb00000000800 */
[----:B------:R-:W3:Y:S08]  /*5050*/  MUFU.EX2 R70, R70 ;  /* 0x0000004600467308 */ /* 0x000ef00000000800 */
[----:B------:R-:W4:Y:S08]  /*5060*/  MUFU.EX2 R72, R72 ;  /* 0x0000004800487308 */ /* 0x000f300000000800 */
[----:B------:R-:W5:Y:S08]  /*5070*/  MUFU.EX2 R7, R7 ;  /* 0x0000000700077308 */ /* 0x000f700000000800 */
[----:B------:R5:W4:Y:S08]  /*5080*/  MUFU.EX2 R78, R12 ;  /* 0x0000000c004e7308 */ /* 0x000b300000000800 */
[----:B------:R-:W5:Y:S01]  /*5090*/  MUFU.EX2 R13, R13 ;  /* 0x0000000d000d7308 */ /* 0x000f620000000800 */
[----:B0-----:R-:W-:-:S02]  /*50a0*/  FADD.FTZ R22, R22, 1 ;  /* 0x3f80000016167421 */ /* 0x001fc40000010000 */
[----:B-1----:R-:W-:Y:S02]  /*50b0*/  FADD.FTZ R21, R21, 1 ;  /* 0x3f80000015157421 */ /* 0x002fe40000010000 */
[----:B--2---:R-:W-:Y:S02]  /*50c0*/  FADD.FTZ R23, R23, 1 ;  /* 0x3f80000017177421 */ /* 0x004fe40000010000 */
[----:B---3--:R-:W-:Y:S01]  /*50d0*/  FADD.FTZ R70, R70, 1 ;  /* 0x3f80000046467421 */ /* 0x008fe20000010000 */
[----:B------:R0:W-:Y:S01]  /*50e0*/  MUFU.RCP R81, R22 ;  /* 0x0000001600517308 */ /* 0x0001e20000001000 */
[----:B----4-:R-:W-:Y:S02]  /*50f0*/  FADD.FTZ R72, R72, 1 ;  /* 0x3f80000048487421 */ /* 0x010fe40000010000 */
[----:B-----5:R-:W-:Y:S02]  /*5100*/  FADD.FTZ R12, R7, 1 ;  /* 0x3f800000070c7421 */ /* 0x020fe40000010000 */
[----:B------:R-:W-:-:S02]  /*5110*/  FADD.FTZ R78, R78, 1 ;  /* 0x3f8000004e4e7421 */ /* 0x000fc40000010000 */
[----:B0-----:R-:W-:Y:S01]  /*5120*/  FADD.FTZ R22, R13, 1 ;  /* 0x3f8000000d167421 */ /* 0x001fe20000010000 */
[----:B------:R-:W0:Y:S08]  /*5130*/  MUFU.RCP R21, R21 ;  /* 0x0000001500157308 */ /* 0x000e300000001000 */
[----:B------:R-:W1:Y:S08]  /*5140*/  MUFU.RCP R82, R23 ;  /* 0x0000001700527308 */ /* 0x000e700000001000 */
[----:B------:R-:W2:Y:S08]  /*5150*/  MUFU.RCP R83, R70 ;  /* 0x0000004600537308 */ /* 0x000eb00000001000 */
[----:B------:R-:W3:Y:S08]  /*5160*/  MUFU.RCP R85, R72 ;  /* 0x0000004800557308 */ /* 0x000ef00000001000 */
[----:B------:R-:W4:Y:S08]  /*5170*/  MUFU.RCP R87, R12 ;  /* 0x0000000c00577308 */ /* 0x000f300000001000 */
[----:B------:R-:W5:Y:S08]  /*5180*/  MUFU.RCP R89, R78 ;  /* 0x0000004e00597308 */ /* 0x000f700000001000 */
[----:B------:R-:W5:Y:S01]  /*5190*/  MUFU.RCP R23, R22 ;  /* 0x0000001600177308 */ /* 0x000f620000001000 */
[----:B0-----:R-:W-:-:S02]  /*51a0*/  FMUL.FTZ R7, R68, R21 ;  /* 0x0000001544077220 */ /* 0x001fc40000410000 */
[----:B------:R-:W-:Y:S02]  /*51b0*/  FMUL.FTZ R14, R14, R81 ;  /* 0x000000510e0e7220 */ /* 0x000fe40000410000 */
[----:B-1----:R-:W-:Y:S02]  /*51c0*/  FMUL.FTZ R15, R15, R82 ;  /* 0x000000520f0f7220 */ /* 0x002fe40000410000 */
[----:B--2---:R-:W-:Y:S02]  /*51d0*/  FMUL.FTZ R20, R20, R83 ;  /* 0x0000005314147220 */ /* 0x004fe40000410000 */
[----:B---3--:R-:W-:Y:S02]  /*51e0*/  FMUL.FTZ R13, R6, R85 ;  /* 0x00000055060d7220 */ /* 0x008fe40000410000 */
[----:B----4-:R-:W-:Y:S02]  /*51f0*/  FMUL.FTZ R74, R74, R87 ;  /* 0x000000574a4a7220 */ /* 0x010fe40000410000 */
[----:B-----5:R-:W-:-:S02]  /*5200*/  FMUL.FTZ R21, R76, R89 ;  /* 0x000000594c157220 */ /* 0x020fc40000410000 */
[----:B------:R-:W-:Y:S01]  /*5210*/  FMUL.FTZ R80, R80, R23 ;  /* 0x0000001750507220 */ /* 0x000fe20000410000 */
[----:B------:R-:W-:Y:S01]  /*5220*/  BAR.SYNC.DEFER_BLOCKING 0x0 ;  /* 0x0000000000007b1d */ /* 0x000fe20000010000 */
        /* <DEDUP_REMOVED lines=15> */
[C---:B------:R-:W-:Y:S02]  /*5320*/  PRMT R20, R21.reuse, 0x7610, R20 ;  /* 0x0000761015147816 */ /* 0x040fe40000000014 */
[----:B------:R-:W-:Y:S01]  /*5330*/  PRMT R22, R21, 0x7632, R22 ;  /* 0x0000763215167816 */ /* 0x000fe20000000016 */
[----:B------:R-:W-:Y:S04]  /*5340*/  STS.U16 [R0], R7 ;  /* 0x0000000700007388 */ /* 0x000fe80000000400 */
[----:B------:R-:W-:Y:S04]  /*5350*/  STS.U16 [R0+0x2], R6 ;  /* 0x0000020600007388 */ /* 0x000fe80000000400 */
        /* <DEDUP_REMOVED lines=18> */
[----:B0-----:R-:W-:-:S02]  /*5480*/  IMAD R13, R122, c[0x0][0x210], RZ ;  /* 0x000084007a0d7a24 */ /* 0x001fc400078e02ff */
[----:B------:R-:W-:-:S04]  /*5490*/  IMAD.WIDE.U32 R6, R60, c[0x0][0x210], RZ ;  /* 0x000084003c067a25 */ /* 0x000fc800078e00ff */
        /* <DEDUP_REMOVED lines=13> */
.L_x_2184:
[----:B------:R-:W-:Y:S05]  /*5570*/  BSYNC B0 ;  /* 0x0000000000007941 */ /* 0x000fea0003800000 */
.L_x_2183:
[----:B------:R-:W-:Y:S01]  /*5580*/  MOV R7, R75 ;  /* 0x0000004b00077202 */ /* 0x000fe20000000f00 */
[----:B------:R-:W-:Y:S01]  /*5590*/  IMAD R8, R66, c[0x0][0x218], RZ ;  /* 0x0000860042087a24 */ /* 0x000fe200078e02ff */
[----:B------:R-:W-:Y:S02]  /*55a0*/  IADD3 R10, P1, R10, c[0x0][0x270], RZ ;  /* 0x00009c000a0a7a10 */ /* 0x000fe40007f3e0ff */
[-C--:B------:R-:W-:Y:S01]  /*55b0*/  ISETP.GE.AND P4, PT, R55, R0.reuse, PT ;  /* 0x000000003700720c */ /* 0x080fe20003f86270 */
[----:B------:R-:W-:Y:S01]  /*55c0*/  IMAD.WIDE.U32 R6, R69, c[0x0][0x218], R6 ;  /* 0x0000860045067a25 */ /* 0x000fe200078e0006 */
[-C--:B------:R-:W-:Y:S02]  /*55d0*/  ISETP.GE.AND P5, PT, R53, R0.reuse, PT ;  /* 0x000000003500720c */ /* 0x080fe40003fa6270 */
[----:B------:R-:W-:Y:S01]  /*55e0*/  ISETP.GE.AND P6, PT, R51, R0, PT ;  /* 0x000000003300720c */ /* 0x000fe20003fc6270 */
[----:B------:R-:W-:Y:S01]  /*55f0*/  IMAD R9, R69, c[0x0][0x21c], R8 ;  /* 0x0000870045097a24 */ /* 0x000fe200078e0208 */
[----:B------:R-:W-:-:S02]  /*5600*/  IADD3 R6, P0, R4, R6, RZ ;  /* 0x0000000604067210 */ /* 0x000fc40007f1e0ff */
[----:B------:R-:W-:Y:S02]  /*5610*/  IADD3.X R11, R11, c[0x0][0x274], RZ, P1, !PT ;  /* 0x00009d000b0b7a10 */ /* 0x000fe40000ffe4ff */
[----:B------:R-:W-:Y:S02]  /*5620*/  IADD3.X R5, R5, R9, R7, P0, !PT ;  /* 0x0000000905057210 */ /* 0x000fe400007fe407 */
[C---:B------:R-:W-:Y:S02]  /*5630*/  LEA R4, P2, R6.reuse, R10, 0x1 ;  /* 0x0000000a06047211 */ /* 0x040fe400078408ff */
[----:B------:R-:W-:Y:S02]  /*5640*/  ISETP.GE.AND P0, PT, R63, R0, PT ;  /* 0x000000003f00720c */ /* 0x000fe40003f06270 */
[----:B------:R-:W-:Y:S02]  /*5650*/  LEA.HI.X R5, R6, R11, R5, 0x1, P2 ;  /* 0x0000000b06057211 */ /* 0x000fe400010f0c05 */
[----:B------:R-:W-:-:S02]  /*5660*/  IADD3 R52, R52, 0x1, RZ ;  /* 0x0000000134347810 */ /* 0x000fc40007ffe0ff */
[-C--:B------:R-:W-:Y:S01]  /*5670*/  ISETP.GE.AND P1, PT, R61, R0.reuse, PT ;  /* 0x000000003d00720c */ /* 0x080fe20003f26270 */
[----:B------:R1:W-:Y:S01]  /*5680*/  @!P4 STG.E.U16 [R4.64+0x100], R23 ;  /* 0x000100170400c986 */ /* 0x0003e2000c101504 */
[-C--:B------:R-:W-:Y:S02]  /*5690*/  ISETP.GE.AND P2, PT, R59, R0.reuse, PT ;  /* 0x000000003b00720c */ /* 0x080fe40003f46270 */
[----:B------:R-:W-:Y:S01]  /*56a0*/  ISETP.GE.AND P3, PT, R57, R0, PT ;  /* 0x000000003900720c */ /* 0x000fe20003f66270 */
        /* <DEDUP_REMOVED lines=15> */
.L_x_2185:
[----:B------:R-:W-:Y:S05]  /*57a0*/  EXIT ;  /* 0x000000000000794d */ /* 0x000fea0003800000 */
.L_x_2187:
        /* <DEDUP_REMOVED lines=13> */
.L_x_5373:


//--------------------- .text._Z25selective_scan_fwd_kernelI32Selective_Scan_fwd_kernel_traitsILi32ELi8ELi1ELb0ELb1ELb1ELb0EN3c108BFloat16ENS1_7complexIfEEEEv13SSMParamsBase --------------------------
	.section	.text._Z25selective_scan_fwd_kernelI32Selective_Scan_fwd_kernel_traitsILi32ELi8ELi1ELb0ELb1ELb1ELb0EN3c108BFloat16ENS1_7complexIfEEEEv13SSMParamsBase,"ax",@progbits
	.sectioninfo	@"SHI_REGISTERS=143"
	.align	128
        .global         _Z25selective_scan_fwd_kernelI32Selective_Scan_fwd_kernel_traitsILi32ELi8ELi1ELb0ELb1ELb1ELb0EN3c108BFloat16ENS1_7complexIfEEEEv13SSMParamsBase
        .type           _Z25selective_scan_fwd_kernelI32Selective_Scan_fwd_kernel_traitsILi32ELi8ELi1ELb0ELb1ELb1ELb0EN3c108BFloat16ENS1_7complexIfEEEEv13SSMParamsBase,@function
        .size           _Z25selective_scan_fwd_kernelI32Selective_Scan_fwd_kernel_traitsILi32ELi8ELi1ELb0ELb1ELb1ELb0EN3c108BFloat16ENS1_7complexIfEEEEv13SSMParamsBase,(.L_x_5374 - _Z25selective_scan_fwd_kernelI32Selective_Scan_fwd_kernel_traitsILi32ELi8ELi1ELb0ELb1ELb1ELb0EN3c108BFloat16ENS1_7complexIfEEEEv13SSMParamsBase)
        .other          _Z25selective_scan_fwd_kernelI32Selective_Scan_fwd_kernel_traitsILi32ELi8ELi1ELb0ELb1ELb1ELb0EN3c108BFloat16ENS1_7complexIfEEEEv13SSMParamsBase,@"STO_CUDA_ENTRY STV_DEFAULT"
_Z25selective_scan_fwd_kernelI32Selective_Scan_fwd_kernel_traitsILi32ELi8ELi1ELb0ELb1ELb1ELb0EN3c108BFloat16ENS1_7complexIfEEEEv13SSMParamsBase:
.text._Z25selective_scan_fwd_kernelI32Selective_Scan_fwd_kernel_traitsILi32ELi8ELi1ELb0ELb1ELb1ELb0EN3c108BFloat16ENS1_7complexIfEEEEv13SSMParamsBase:
        /* <DEDUP_REMOVED lines=9> */
[----:B------:R-:W-:-:S03]  /*0090*/  ISETP.NE.AND.EX P1, PT, RZ, c[0x0][0x254], PT, P1 ;  /* 0x00009500ff007a0c */ /* 0x000fc60003f25310 */
[----:B-1----:R-:W1:Y:S01]  /*00a0*/  MUFU.RCP R8, R8 ;  /* 0x0000000800087308 */ /* 0x002e620000001000 */
[----:B0-----:R-:W-:Y:S01]  /*00b0*/  IMAD.U32 R0, RZ, RZ, UR4 ;  /* 0x00000004ff007e24 */ /* 0x001fe2000f8e00ff */
[----:B------:R-:W-:-:S04]  /*00c0*/  ULDC.64 UR4, c[0x0][0x118] ;  /* 0x0000460000047ab9 */ /* 0x000fc80000000a00 */
[----:B------:R-:W-:Y:S02]  /*00d0*/  SHF.R.S32.HI R23, RZ, 0x1f, R0 ;  /* 0x0000001fff177819 */ /* 0x000fe40000011400 */
[C---:B------:R-:W-:Y:S01]  /*00e0*/  @P0 LEA R2, P2, R0.reuse, c[0x0][0x238], 0x2 ;  /* 0x00008e0000020a11 */ /* 0x040fe200078410ff */
[----:B------:R-:W0:Y:S01]  /*00f0*/  S2UR UR6, SR_CTAID.X ;  /* 0x00000000000679c3 */ /* 0x000e220000002500 */
[----:B------:R-:W-:Y:S02]  /*0100*/  @P1 LEA R4, P3, R0, c[0x0][0x250], 0x2 ;  /* 0x0000940000041a11 */ /* 0x000fe400078610ff */
[----:B-1----:R-:W-:Y:S02]  /*0110*/  IADD3 R6, R8, 0xffffffe, RZ ;  /* 0x0ffffffe08067810 */ /* 0x002fe40007ffe0ff */
[C-C-:B------:R-:W-:Y:S02]  /*0120*/  @P0 LEA.HI.X R3, R0.reuse, c[0x0][0x23c], R23.reuse, 0x2, P2 ;  /* 0x00008f0000030a11 */ /* 0x140fe400010f1417 */
[----:B------:R1:W2:Y:S01]  /*0130*/  F2I.FTZ.U32.TRUNC.NTZ R7, R6 ;  /* 0x0000000600077305 */ /* 0x0002a2000021f000 */
[----:B------:R-:W-:-:S02]  /*0140*/  @P1 LEA.HI.X R5, R0, c[0x0][0x254], R23, 0x2, P3 ;  /* 0x0000950000051a11 */ /* 0x000fc400018f1417 */
[----:B------:R3:W5:Y:S04]  /*0150*/  @P0 LDG.E R22, [R2.64] ;  /* 0x0000000402160981 */ /* 0x000768000c1e1900 */
[----:B------:R4:W5:Y:S01]  /*0160*/  @P1 LDG.E R24, [R4.64] ;  /* 0x0000000404181981 */ /* 0x000962000c1e1900 */
[----:B-1----:R-:W-:Y:S01]  /*0170*/  IMAD.MOV.U32 R6, RZ, RZ, RZ ;  /* 0x000000ffff067224 */ /* 0x002fe200078e00ff */
[----:B---3--:R-:W-:Y:S02]  /*0180*/  IABS R2, R0 ;  /* 0x0000000000027213 */ /* 0x008fe40000000000 */
[----:B--2---:R-:W-:Y:S01]  /*0190*/  IADD3 R10, RZ, -R7, RZ ;  /* 0x80000007ff0a7210 */ /* 0x004fe20007ffe0ff */
[----:B0-----:R-:W-:-:S04]  /*01a0*/  IMAD.U32 R25, RZ, RZ, UR6 ;  /* 0x00000006ff197e24 */ /* 0x001fc8000f8e00ff */
[----:B------:R-:W-:Y:S01]  /*01b0*/  IMAD R11, R10, R9, RZ ;  /* 0x000000090a0b7224 */ /* 0x000fe200078e02ff */
[----:B------:R-:W-:-:S03]  /*01c0*/  SHF.R.S32.HI R130, RZ, 0x1f, R25 ;  /* 0x0000001fff827819 */ /* 0x000fc60000011419 */
[----:B------:R-:W-:-:S06]  /*01d0*/  IMAD.HI.U32 R7, R7, R11, R6 ;  /* 0x0000000b07077227 */ /* 0x000fcc00078e0006 */
[----:B------:R-:W-:-:S05]  /*01e0*/  IMAD.HI.U32 R12, R7, R2, RZ ;  /* 0x00000002070c7227 */ /* 0x000fca00078e00ff */
[----:B------:R-:W-:-:S05]  /*01f0*/  IADD3 R3, -R12, RZ, RZ ;  /* 0x000000ff0c037210 */ /* 0x000fca0007ffe1ff */
[----:B------:R-:W-:Y:S01]  /*0200*/  IMAD R2, R9, R3, R2 ;  /* 0x0000000309027224 */ /* 0x000fe200078e0202 */
[----:B------:R-:W-:-:S04]  /*0210*/  MOV R3, c[0x0][0x174] ;  /* 0x00005d0000037a02 */ /* 0x000fc80000000f00 */
[----:B------:R-:W-:Y:S02]  /*0220*/  ISETP.GE.AND P0, PT, R3, 0x1, PT ;  /* 0x000000010300780c */ /* 0x000fe40003f06270 */
[----:B------:R-:W-:-:S13]  /*0230*/  ISETP.GT.U32.AND P1, PT, R9, R2, PT ;  /* 0x000000020900720c */ /* 0x000fda0003f24070 */
[----:B------:R-:W-:Y:S01]  /*0240*/  @!P1 IADD3 R2, R2, -R9, RZ ;  /* 0x8000000902029210 */ /* 0x000fe20007ffe0ff */
[----:B------:R-:W-:Y:S06]  /*0250*/  @!P0 EXIT ;  /* 0x000000000000894d */ /* 0x000fec0003800000 */
[----:B----4-:R-:W0:Y:S01]  /*0260*/  S2R R65, SR_TID.X ;  /* 0x0000000000417919 */ /* 0x010e220000002100 */
[----:B------:R-:W-:Y:S01]  /*0270*/  ISETP.GE.U32.AND P0, PT, R2, R9, PT ;  /* 0x000000090200720c */ /* 0x000fe20003f06070 */
[----:B------:R-:W-:Y:S01]  /*0280*/  IMAD R4, R130, c[0x0][0x190], RZ ;  /* 0x0000640082047a24 */ /* 0x000fe200078e02ff */
[----:B------:R-:W-:Y:S01]  /*0290*/  LOP3.LUT R8, R0, c[0x0][0x178], RZ, 0x3c, !PT ;  /* 0x00005e0000087a12 */ /* 0x000fe200078e3cff */
[C---:B------:R-:W-:Y:S01]  /*02a0*/  IMAD R5, R23.reuse, c[0x0][0x1d8], RZ ;  /* 0x0000760017057a24 */ /* 0x040fe200078e02ff */
[----:B------:R-:W-:Y:S01]  /*02b0*/  @!P1 IADD3 R12, R12, 0x1, RZ ;  /* 0x000000010c0c9810 */ /* 0x000fe20007ffe0ff */
[----:B------:R-:W-:Y:S01]  /*02c0*/  IMAD R11, R23, c[0x0][0x1e8], RZ ;  /* 0x00007a00170b7a24 */ /* 0x000fe200078e02ff */
[----:B------:R-:W-:Y:S01]  /*02d0*/  ISETP.GE.AND P2, PT, R8, RZ, PT ;  /* 0x000000ff0800720c */ /* 0x000fe20003f46270 */
[C---:B------:R-:W-:Y:S01]  /*02e0*/  IMAD.WIDE.U32 R2, R0.reuse, c[0x0][0x1d8], RZ ;  /* 0x0000760000027a25 */ /* 0x040fe200078e00ff */
[----:B------:R-:W-:Y:S01]  /*02f0*/  ISETP.NE.AND P1, PT, RZ, c[0x0][0x178], PT ;  /* 0x00005e00ff007a0c */ /* 0x000fe20003f25270 */
[----:B------:R-:W1:Y:S01]  /*0300*/  S2R R31, SR_LANEID ;  /* 0x00000000001f7919 */ /* 0x000e620000000000 */
[----:B------:R-:W-:Y:S01]  /*0310*/  MOV R32, RZ ;  /* 0x000000ff00207202 */ /* 0x000fe20000000f00 */
[----:B------:R-:W-:Y:S01]  /*0320*/  IMAD R13, R25, c[0x0][0x194], R4 ;  /* 0x00006500190d7a24 */ /* 0x000fe200078e0204 */
[----:B------:R-:W-:Y:S01]  /*0330*/  MOV R8, R2 ;  /* 0x0000000200087202 */ /* 0x000fe20000000f00 */
[----:B------:R-:W-:Y:S01]  /*0340*/  IMAD R9, R0, c[0x0][0x1dc], R5 ;  /* 0x0000770000097a24 */ /* 0x000fe200078e0205 */
[----:B------:R-:W-:Y:S01]  /*0350*/  @P0 IADD3 R12, R12, 0x1, RZ ;  /* 0x000000010c0c0810 */ /* 0x000fe20007ffe0ff */
[----:B------:R-:W-:-:S04]  /*0360*/  IMAD.WIDE.U32 R4, R0, c[0x0][0x1e8], RZ ;  /* 0x00007a0000047a25 */ /* 0x000fc800078e00ff */
[----:B------:R-:W-:Y:S02]  /*0370*/  IMAD R11, R0, c[0x0][0x1ec], R11 ;  /* 0x00007b00000b7a24 */ /* 0x000fe400078e020b */
[----:B------:R-:W-:Y:S01]  /*0380*/  IMAD R10, R130, c[0x0][0x1b0], RZ ;  /* 0x00006c00820a7a24 */ /* 0x000fe200078e02ff */
[----:B0-----:R-:W-:Y:S01]  /*0390*/  SHF.L.U32 R28, R65, 0x3, RZ ;  /* 0x00000003411c7819 */ /* 0x001fe200000006ff */
[----:B------:R-:W-:Y:S01]  /*03a0*/  IMAD.IADD R9, R3, 0x1, R9 ;  /* 0x0000000103097824 */ /* 0x000fe200078e0209 */
[----:B------:R-:W-:Y:S01]  /*03b0*/  IADD3 R11, R5, R11, RZ ;  /* 0x0000000b050b7210 */ /* 0x000fe20007ffe0ff */
[----:B------:R-:W-:Y:S01]  /*03c0*/  IMAD.WIDE.U32 R2, R25, c[0x0][0x1b0], RZ ;  /* 0x00006c0019027a25 */ /* 0x000fe200078e00ff */
[----:B------:R-:W-:Y:S02]  /*03d0*/  LOP3.LUT R27, R65, 0x1f, RZ, 0xc0, !PT ;  /* 0x0000001f411b7812 */ /* 0x000fe400078ec0ff */
[----:B------:R-:W-:Y:S01]  /*03e0*/  LOP3.LUT R28, R28, 0xffffff00, RZ, 0xc0, !PT ;  /* 0xffffff001c1c7812 */ /* 0x000fe200078ec0ff */
[----:B------:R-:W-:-:S02]  /*03f0*/  IMAD R5, R25, c[0x0][0x1b4], R10 ;  /* 0x00006d0019057a24 */ /* 0x000fc400078e020a */
[----:B------:R-:W-:Y:S01]  /*0400*/  IMAD.MOV.U32 R10, RZ, RZ, R4 ;  /* 0x000000ffff0a7224 */ /* 0x000fe200078e0004 */
[----:B------:R-:W-:Y:S01]  /*0410*/  LOP3.LUT R29, R28, R27, RZ, 0xfc, !PT ;  /* 0x0000001b1c1d7212 */ /* 0x000fe200078efcff */
[----:B------:R-:W-:Y:S01]  /*0420*/  IMAD.WIDE.U32 R6, R25, c[0x0][0x190], RZ ;  /* 0x0000640019067a25 */ /* 0x000fe200078e00ff */
[----:B------:R-:W-:Y:S02]  /*0430*/  IADD3 R5, R3, R5, RZ ;  /* 0x0000000503057210 */ /* 0x000fe40007ffe0ff */
[----:B------:R-:W-:Y:S01]  /*0440*/  SHF.R.S32.HI R30, RZ, 0x1f, R29 ;  /* 0x0000001fff1e7819 */ /* 0x000fe2000001141d */
[----:B------:R-:W-:Y:S01]  /*0450*/  IMAD R4, R130, c[0x0][0x1d0], RZ ;  /* 0x0000740082047a24 */ /* 0x000fe200078e02ff */
[----:B------:R-:W-:Y:S01]  /*0460*/  IADD3 R7, R7, R13, RZ ;  /* 0x0000000d07077210 */ /* 0x000fe20007ffe0ff */
[----:B------:R-:W-:Y:S01]  /*0470*/  IMAD.WIDE.U32 R8, R25, c[0x0][0x1d0], R8 ;  /* 0x0000740019087a25 */ /* 0x000fe200078e0008 */
[----:B------:R-:W-:-:S03]  /*0480*/  IADD3 R18, R28, R29, RZ ;  /* 0x0000001d1c127210 */ /* 0x000fc60007ffe0ff */
[----:B------:R-:W-:Y:S01]  /*0490*/  @!P2 IMAD.MOV R12, RZ, RZ, -R12 ;  /* 0x000000ffff0ca224 */ /* 0x000fe200078e0a0c */
[----:B------:R-:W-:Y:S01]  /*04a0*/  @!P1 LOP3.LUT R12, RZ, c[0x0][0x178], RZ, 0x33, !PT ;  /* 0x00005e00ff0c9a12 */ /* 0x000fe200078e33ff */
[----:B------:R-:W-:Y:S01]  /*04b0*/  IMAD R14, R130, c[0x0][0x1e0], RZ ;  /* 0x00007800820e7a24 */ /* 0x000fe200078e02ff */
[----:B------:R-:W-:Y:S01]  /*04c0*/  IADD3 R17, P0, R29, R8, RZ ;  /* 0x000000081d117210 */ /* 0x000fe20007f1e0ff */
[C---:B------:R-:W-:Y:S01]  /*04d0*/  IMAD R3, R25.reuse, c[0x0][0x1d4], R4 ;  /* 0x0000750019037a24 */ /* 0x040fe200078e0204 */
[----:B------:R-:W-:Y:S01]  /*04e0*/  SHF.R.S32.HI R8, RZ, 0x1f, R12 ;  /* 0x0000001fff087819 */ /* 0x000fe2000001140c */
[C---:B------:R-:W-:Y:S01]  /*04f0*/  IMAD.WIDE.U32 R10, R25.reuse, c[0x0][0x1e0], R10 ;  /* 0x00007800190a7a25 */ /* 0x040fe200078e000a */
[----:B------:R-:W-:Y:S02]  /*0500*/  MOV R4, R2 ;  /* 0x0000000200047202 */ /* 0x000fe40000000f00 */
[----:B------:R-:W-:Y:S01]  /*0510*/  IADD3 R33, R18, 0x20, RZ ;  /* 0x0000002012217810 */ /* 0x000fe20007ffe0ff */
[----:B------:R-:W-:Y:S01]  /*0520*/  IMAD R13, R25, c[0x0][0x1e4], R14 ;  /* 0x00007900190d7a24 */ /* 0x000fe200078e020e */
[----:B------:R-:W-:Y:S01]  /*0530*/  IADD3.X R14, R30, R9, R3, P0, !PT ;  /* 0x000000091e0e7210 */ /* 0x000fe200007fe403 */
[----:B------:R-:W-:Y:S01]  /*0540*/  IMAD.WIDE.U32 R2, R12, c[0x0][0x1a8], R6 ;  /* 0x00006a000c027a25 */ /* 0x000fe200078e0006 */
[----:B------:R-:W-:-:S02]  /*0550*/  IADD3 R67, P1, R29, R10, RZ ;  /* 0x0000000a1d437210 */ /* 0x000fc40007f3e0ff */
[----:B------:R-:W-:Y:S01]  /*0560*/  LEA R16, P0, R17, c[0x0][0x240], 0x1 ;  /* 0x0000900011107a11 */ /* 0x000fe200078008ff */
[----:B------:R-:W-:Y:S01]  /*0570*/  IMAD R9, R8, c[0x0][0x1a8], RZ ;  /* 0x00006a0008097a24 */ /* 0x000fe200078e02ff */
[----:B------:R-:W-:Y:S01]  /*0580*/  IADD3.X R10, R30, R11, R13, P1, !PT ;  /* 0x0000000b1e0a7210 */ /* 0x000fe20000ffe40d */
[----:B------:R-:W-:Y:S01]  /*0590*/  IMAD R7, R8, c[0x0][0x1c8], RZ ;  /* 0x0000720008077a24 */ /* 0x000fe200078e02ff */
[----:B------:R-:W-:Y:S01]  /*05a0*/  LEA R56, P1, R67, c[0x0][0x248], 0x1 ;  /* 0x0000920043387a11 */ /* 0x000fe200078208ff */
[C---:B------:R-:W-:Y:S01]  /*05b0*/  IMAD R9, R12.reuse, c[0x0][0x1ac], R9 ;  /* 0x00006b000c097a24 */ /* 0x040fe200078e0209 */
[----:B------:R-:W-:Y:S01]  /*05c0*/  LEA.HI.X R17, R17, c[0x0][0x244], R14, 0x1, P0 ;  /* 0x0000910011117a11 */ /* 0x000fe200000f0c0e */
[----:B------:R-:W-:Y:S01]  /*05d0*/  IMAD.WIDE.U32 R4, R12, c[0x0][0x1c8], R4 ;  /* 0x000072000c047a25 */ /* 0x000fe200078e0004 */
[----:B------:R-:W-:Y:S02]  /*05e0*/  LEA.HI.X R67, R67, c[0x0][0x24c], R10, 0x1, P1 ;  /* 0x0000930043437a11 */ /* 0x000fe400008f0c0a */
[----:B------:R-:W-:Y:S01]  /*05f0*/  LEA R44, P0, R2, c[0x0][0x228], 0x1 ;  /* 0x00008a00022c7a11 */ /* 0x000fe200078008ff */
[----:B------:R-:W-:Y:S01]  /*0600*/  IMAD R7, R12, c[0x0][0x1cc], R7 ;  /* 0x000073000c077a24 */ /* 0x000fe200078e0207 */
[----:B------:R-:W-:-:S02]  /*0610*/  IADD3 R3, R3, R9, RZ ;  /* 0x0000000903037210 */ /* 0x000fc40007ffe0ff */
[----:B------:R-:W-:Y:S01]  /*0620*/  LEA R45, P1, R4, c[0x0][0x230], 0x1 ;  /* 0x00008c00042d7a11 */ /* 0x000fe200078208ff */
[----:B------:R-:W-:Y:S01]  /*0630*/  IMAD.IADD R47, R5, 0x1, R7 ;  /* 0x00000001052f7824 */ /* 0x000fe200078e0207 */
[----:B------:R-:W-:Y:S02]  /*0640*/  LEA.HI.X R46, R2, c[0x0][0x22c], R3, 0x1, P0 ;  /* 0x00008b00022e7a11 */ /* 0x000fe400000f0c03 */
[----:B------:R-:W-:Y:S02]  /*0650*/  IADD3 R34, R18, 0x40, RZ ;  /* 0x0000004012227810 */ /* 0x000fe40007ffe0ff */
[----:B------:R-:W-:Y:S02]  /*0660*/  LEA.HI.X R47, R4, c[0x0][0x234], R47, 0x1, P1 ;  /* 0x00008d00042f7a11 */ /* 0x000fe400008f0c2f */
        /* <DEDUP_REMOVED lines=9> */
.L_x_2211:
[----:B------:R-:W-:Y:S01]  /*0700*/  BAR.SYNC.DEFER_BLOCKING 0x0 ;  /* 0x0000000000007b1d */ /* 0x000fe20000010000 */
[----:B------:R-:W-:Y:S01]  /*0710*/  IMAD.MOV.U32 R3, RZ, RZ, -0x100 ;  /* 0xffffff00ff037424 */ /* 0x000fe200078e00ff */
[C-C-:B0-----:R-:W-:Y:S02]  /*0720*/  LOP3.LUT R5, R28.reuse, 0x20, R27.reuse, 0xfe, !PT ;  /* 0x000000201c057812 */ /* 0x141fe400078efe1b */
[--C-:B------:R-:W-:Y:S01]  /*0730*/  LOP3.LUT R7, R28, 0x40, R27.reuse, 0xfe, !PT ;  /* 0x000000401c077812 */ /* 0x100fe200078efe1b */
[----:B------:R-:W-:Y:S01]  /*0740*/  IMAD R48, R32, R3, c[0x0][0x168] ;  /* 0x00005a0020307624 */ /* 0x000fe200078e0203 */
[----:B------:R-:W-:Y:S02]  /*0750*/  LOP3.LUT R9, R28, 0x60, R27, 0xfe, !PT ;  /* 0x000000601c097812 */ /* 0x000fe400078efe1b */
[----:B------:R-:W-:Y:S02]  /*0760*/  PRMT R2, RZ, 0x7610, R2 ;  /* 0x00007610ff027816 */ /* 0x000fe40000000002 */
[----:B------:R-:W-:-:S02]  /*0770*/  ISETP.GE.AND P0, PT, R29, R48, PT ;  /* 0x000000301d00720c */ /* 0x000fc40003f06270 */
[-C--:B------:R-:W-:Y:S02]  /*0780*/  ISETP.GE.AND P1, PT, R5, R48.reuse, PT ;  /* 0x000000300500720c */ /* 0x080fe40003f26270 */
[-C--:B------:R-:W-:Y:S02]  /*0790*/  ISETP.GE.AND P2, PT, R7, R48.reuse, PT ;  /* 0x000000300700720c */ /* 0x080fe40003f46270 */
[----:B------:R-:W-:Y:S02]  /*07a0*/  ISETP.GE.AND P3, PT, R9, R48, PT ;  /* 0x000000300900720c */ /* 0x000fe40003f66270 */
[----:B------:R-:W-:Y:S02]  /*07b0*/  PRMT R3, RZ, 0x7610, R3 ;  /* 0x00007610ff037816 */ /* 0x000fe40000000003 */
[----:B------:R-:W-:Y:S02]  /*07c0*/  PRMT R4, RZ, 0x7610, R4 ;  /* 0x00007610ff047816 */ /* 0x000fe40000000004 */
[----:B------:R-:W-:-:S02]  /*07d0*/  PRMT R6, RZ, 0x7610, R6 ;  /* 0x00007610ff067816 */ /* 0x000fc40000000006 */
[C-C-:B------:R-:W-:Y:S01]  /*07e0*/  LOP3.LUT R11, R28.reuse, 0x80, R27.reuse, 0xfe, !PT ;  /* 0x000000801c0b7812 */ /* 0x140fe200078efe1b */
[----:B------:R-:W2:Y:S01]  /*07f0*/  @!P0 LDG.E.U16 R2, [R16.64] ;  /* 0x0000000410028981 */ /* 0x000ea2000c1e1500 */
[C-C-:B------:R-:W-:Y:S02]  /*0800*/  LOP3.LUT R13, R28.reuse, 0xa0, R27.reuse, 0xfe, !PT ;  /* 0x000000a01c0d7812 */ /* 0x140fe400078efe1b */
[C-C-:B------:R-:W-:Y:S01]  /*0810*/  LOP3.LUT R15, R28.reuse, 0xc0, R27.reuse, 0xfe, !PT ;  /* 0x000000c01c0f7812 */ /* 0x140fe200078efe1b */
[----:B------:R-:W3:Y:S01]  /*0820*/  @!P1 LDG.E.U16 R3, [R16.64+0x40] ;  /* 0x0000400410039981 */ /* 0x000ee2000c1e1500 */
[----:B------:R-:W-:Y:S02]  /*0830*/  LOP3.LUT R21, R28, 0xe0, R27, 0xfe, !PT ;  /* 0x000000e01c157812 */ /* 0x000fe400078efe1b */
        /* <DEDUP_REMOVED lines=16> */
[C---:B------:R-:W-:Y:S02]  /*0940*/  IADD3 R26, R31.reuse, 0x40, RZ ;  /* 0x000000401f1a7810 */ /* 0x040fe40007ffe0ff */
[-C--:B------:R-:W-:Y:S02]  /*0950*/  LEA.HI.SX32 R51, R31, R31.reuse, 0x1b ;  /* 0x0000001f1f337211 */ /* 0x080fe400078fdaff */
[-C--:B------:R-:W-:Y:S02]  /*0960*/  LEA.HI.SX32 R10, R10, R31.reuse, 0x1b ;  /* 0x0000001f0a0a7211 */ /* 0x080fe400078fdaff */
[-C--:B------:R-:W-:Y:S02]  /*0970*/  LEA.HI.SX32 R50, R50, R31.reuse, 0x1b ;  /* 0x0000001f32327211 */ /* 0x080fe400078fdaff */
[----:B------:R-:W-:-:S02]  /*0980*/  LEA.HI.SX32 R53, R26, R31, 0x1b ;  /* 0x0000001f1a357211 */ /* 0x000fc400078fdaff */
[----:B------:R-:W-:Y:S02]  /*0990*/  SHF.L.U32 R51, R51, 0x1, RZ ;  /* 0x0000000133337819 */ /* 0x000fe400000006ff */
[----:B------:R-:W-:Y:S02]  /*09a0*/  SHF.L.U32 R26, R10, 0x1, RZ ;  /* 0x000000010a1a7819 */ /* 0x000fe400000006ff */
[----:B------:R-:W-:Y:S02]  /*09b0*/  SHF.L.U32 R55, R50, 0x1, RZ ;  /* 0x0000000132377819 */ /* 0x000fe400000006ff */
[C---:B------:R-:W-:Y:S02]  /*09c0*/  IADD3 R10, R31.reuse, 0x80, RZ ;  /* 0x000000801f0a7810 */ /* 0x040fe40007ffe0ff */
[C---:B------:R-:W-:Y:S02]  /*09d0*/  IADD3 R50, R31.reuse, 0xa0, RZ ;  /* 0x000000a01f327810 */ /* 0x040fe40007ffe0ff */
[----:B------:R-:W-:-:S02]  /*09e0*/  IADD3 R52, R31, 0xc0, RZ ;  /* 0x000000c01f347810 */ /* 0x000fc40007ffe0ff */
[----:B------:R-:W-:Y:S02]  /*09f0*/  IADD3 R54, R31, 0xe0, RZ ;  /* 0x000000e01f367810 */ /* 0x000fe40007ffe0ff */
[-C--:B------:R-:W-:Y:S02]  /*0a00*/  LEA.HI.SX32 R10, R10, R31.reuse, 0x1b ;  /* 0x0000001f0a0a7211 */ /* 0x080fe400078fdaff */
[-C--:B------:R-:W-:Y:S01]  /*0a10*/  LEA.HI.SX32 R50, R50, R31.reuse, 0x1b ;  /* 0x0000001f32327211 */ /* 0x080fe200078fdaff */
[----:B------:R-:W-:Y:S01]  /*0a20*/  IMAD.SHL.U32 R53, R53, 0x2, RZ ;  /* 0x0000000235357824 */ /* 0x000fe200078e00ff */
[-C--:B------:R-:W-:Y:S02]  /*0a30*/  LEA.HI.SX32 R52, R52, R31.reuse, 0x1b ;  /* 0x0000001f34347211 */ /* 0x080fe400078fdaff */
[----:B------:R-:W-:Y:S01]  /*0a40*/  LEA.HI.SX32 R54, R54, R31, 0x1b ;  /* 0x0000001f36367211 */ /* 0x000fe200078fdaff */
[----:B------:R-:W-:Y:S01]  /*0a50*/  IMAD.SHL.U32 R57, R50, 0x2, RZ ;  /* 0x0000000232397824 */ /* 0x000fe200078e00ff */
[----:B------:R-:W-:-:S02]  /*0a60*/  SHF.L.U32 R63, R10, 0x1, RZ ;  /* 0x000000010a3f7819 */ /* 0x000fc400000006ff */
[----:B------:R-:W-:Y:S01]  /*0a70*/  SHF.L.U32 R61, R52, 0x1, RZ ;  /* 0x00000001343d7819 */ /* 0x000fe200000006ff */
[----:B------:R-:W-:Y:S01]  /*0a80*/  IMAD.SHL.U32 R59, R54, 0x2, RZ ;  /* 0x00000002363b7824 */ /* 0x000fe200078e00ff */
[-C--:B------:R-:W-:Y:S02]  /*0a90*/  ISETP.GE.AND P6, PT, R5, R48.reuse, PT ;  /* 0x000000300500720c */ /* 0x080fe40003fc6270 */
[-C--:B------:R-:W-:Y:S02]  /*0aa0*/  ISETP.GE.AND P4, PT, R7, R48.reuse, PT ;  /* 0x000000300700720c */ /* 0x080fe40003f86270 */
[-C--:B------:R-:W-:Y:S02]  /*0ab0*/  ISETP.GE.AND P3, PT, R9, R48.reuse, PT ;  /* 0x000000300900720c */ /* 0x080fe40003f66270 */
[-C--:B------:R-:W-:Y:S02]  /*0ac0*/  ISETP.GE.AND P2, PT, R11, R48.reuse, PT ;  /* 0x000000300b00720c */ /* 0x080fe40003f46270 */
[----:B------:R-:W-:-:S02]  /*0ad0*/  ISETP.GE.AND P1, PT, R13, R48, PT ;  /* 0x000000300d00720c */ /* 0x000fc40003f26270 */
[----:B------:R-:W-:Y:S02]  /*0ae0*/  PRMT R13, RZ, 0x7610, R13 ;  /* 0x00007610ff0d7816 */ /* 0x000fe4000000000d */
[-C--:B------:R-:W-:Y:S02]  /*0af0*/  ISETP.GE.AND P5, PT, R29, R48.reuse, PT ;  /* 0x000000301d00720c */ /* 0x080fe40003fa6270 */
[----:B------:R-:W-:Y:S02]  /*0b00*/  ISETP.GE.AND P0, PT, R15, R48, PT ;  /* 0x000000300f00720c */ /* 0x000fe40003f06270 */
[----:B------:R-:W-:Y:S02]  /*0b10*/  PRMT R50, RZ, 0x7610, R50 ;  /* 0x00007610ff327816 */ /* 0x000fe40000000032 */
[----:B------:R-:W-:Y:S02]  /*0b20*/  PRMT R52, RZ, 0x7610, R52 ;  /* 0x00007610ff347816 */ /* 0x000fe40000000034 */
[----:B------:R-:W-:Y:S01]  /*0b30*/  PRMT R54, RZ, 0x7610, R54 ;  /* 0x00007610ff367816 */ /* 0x000fe20000000036 */
[----:B--2---:R0:W-:Y:S04]  /*0b40*/  STS.U16 [R51], R2 ;  /* 0x0000000233007388 */ /* 0x0041e80000000400 */
[----:B---3--:R1:W-:Y:S01]  /*0b50*/  STS.U16 [R26+0x40], R3 ;  /* 0x000040031a007388 */ /* 0x0083e20000000400 */
[----:B0-----:R-:W-:-:S03]  /*0b60*/  SHF.L.U32 R2, R31, 0x3, RZ ;  /* 0x000000031f027819 */ /* 0x001fc600000006ff */
[----:B----4-:R-:W-:Y:S01]  /*0b70*/  STS.U16 [R53+0x80], R4 ;  /* 0x0000800435007388 */ /* 0x010fe20000000400 */
[----:B------:R-:W-:-:S03]  /*0b80*/  LEA.HI.SX32 R49, R2, R2, 0x1b ;  /* 0x0000000202317211 */ /* 0x000fc600078fdaff */
[----:B------:R-:W-:Y:S02]  /*0b90*/  STS.U16 [R55+0xc0], R6 ;  /* 0x0000c00637007388 */ /* 0x000fe40000000400 */
[----:B------:R-:W-:Y:S02]  /*0ba0*/  IMAD.SHL.U32 R49, R49, 0x2, RZ ;  /* 0x0000000231317824 */ /* 0x000fe400078e00ff */
[----:B------:R-:W-:Y:S04]  /*0bb0*/  STS.U16 [R63+0x100], R8 ;  /* 0x000100083f007388 */ /* 0x000fe80000000400 */
        /* <DEDUP_REMOVED lines=12> */
[----:B------:R-:W-:-:S02]  /*0c80*/  MOV R2, R56 ;  /* 0x0000003800027202 */ /* 0x000fc40000000f00 */
[----:B-1----:R-:W-:Y:S01]  /*0c90*/  MOV R3, R67 ;  /* 0x0000004300037202 */ /* 0x002fe20000000f00 */
[----:B------:R-:W-:Y:S01]  /*0ca0*/  BAR.SYNC.DEFER_BLOCKING 0x0 ;  /* 0x0000000000007b1d */ /* 0x000fe20000010000 */
[----:B0-----:R-:W-:Y:S02]  /*0cb0*/  PRMT R12, RZ, 0x7610, R12 ;  /* 0x00007610ff0c7816 */ /* 0x001fe4000000000c */
[----:B--2---:R-:W-:Y:S02]  /*0cc0*/  PRMT R14, RZ, 0x7610, R14 ;  /* 0x00007610ff0e7816 */ /* 0x004fe4000000000e */
[----:B---3--:R-:W-:Y:S02]  /*0cd0*/  PRMT R20, RZ, 0x7610, R20 ;  /* 0x00007610ff147816 */ /* 0x008fe40000000014 */
        /* <DEDUP_REMOVED lines=31> */
[----:B-----5:R-:W-:-:S05]  /*0ed0*/  FADD.FTZ R50, R15, R24 ;  /* 0x000000180f327221 */ /* 0x020fca0000010000 */
[----:B------:R-:W-:-:S04]  /*0ee0*/  FSETP.GTU.FTZ.AND P2, PT, R50, 20, PT ;  /* 0x41a000003200780b */ /* 0x000fc80003f5c000 */
[----:B------:R-:W-:Y:S02]  /*0ef0*/  ISETP.EQ.OR P4, PT, RZ, UR6, P2 ;  /* 0x00000006ff007c0c */ /* 0x000fe40009782670 */
[----:B--2---:R-:W-:Y:S02]  /*0f00*/  PRMT R13, RZ, 0x5410, R13 ;  /* 0x00005410ff0d7816 */ /* 0x004fe4000000000d */
[----:B---3--:R-:W-:Y:S02]  /*0f10*/  PRMT R21, RZ, 0x5410, R21 ;  /* 0x00005410ff157816 */ /* 0x008fe40000000015 */
[----:B----4-:R-:W-:Y:S02]  /*0f20*/  PRMT R67, RZ, 0x5410, R12 ;  /* 0x00005410ff437816 */ /* 0x010fe4000000000c */
[----:B------:R-:W-:Y:S02]  /*0f30*/  PRMT R69, RZ, 0x5410, R14 ;  /* 0x00005410ff457816 */ /* 0x000fe4000000000e */
[----:B------:R-:W-:Y:S01]  /*0f40*/  PRMT R71, RZ, 0x5410, R20 ;  /* 0x00005410ff477816 */ /* 0x000fe20000000014 */
[----:B------:R-:W-:-:S02]  /*0f50*/  FADD.FTZ R56, R13, R24 ;  /* 0x000000180d387221 */ /* 0x000fc40000010000 */
[----:B------:R-:W-:Y:S01]  /*0f60*/  FADD.FTZ R52, R21, R24 ;  /* 0x0000001815347221 */ /* 0x000fe20000010000 */
[----:B------:R-:W-:Y:S01]  /*0f70*/  PRMT R13, RZ, 0x5410, R64 ;  /* 0x00005410ff0d7816 */ /* 0x000fe20000000040 */
        /* <DEDUP_REMOVED lines=43> */
.L_x_2189:
[----:B------:R-:W-:Y:S05]  /*1230*/  BSYNC B0 ;  /* 0x0000000000007941 */ /* 0x000fea0003800000 */
.L_x_2188:
        /* <DEDUP_REMOVED lines=42> */
.L_x_2191:
[----:B------:R-:W-:Y:S05]  /*14e0*/  BSYNC B0 ;  /* 0x0000000000007941 */ /* 0x000fea0003800000 */
.L_x_2190:
        /* <DEDUP_REMOVED lines=33> */
.L_x_2193:
[----:B------:R-:W-:Y:S05]  /*1700*/  BSYNC B0 ;  /* 0x0000000000007941 */ /* 0x000fea0003800000 */
.L_x_2192:
        /* <DEDUP_REMOVED lines=33> */
.L_x_2195:
[----:B------:R-:W-:Y:S05]  /*1920*/  BSYNC B0 ;  /* 0x0000000000007941 */ /* 0x000fea0003800000 */
.L_x_2194:
        /* <DEDUP_REMOVED lines=33> */
.L_x_2197:
[----:B------:R-:W-:Y:S05]  /*1b40*/  BSYNC B0 ;  /* 0x0000000000007941 */ /* 0x000fea0003800000 */
.L_x_2196:
        /* <DEDUP_REMOVED lines=33> */
.L_x_2199:
[----:B------:R-:W-:Y:S05]  /*1d60*/  BSYNC B0 ;  /* 0x0000000000007941 */ /* 0x000fea0003800000 */
.L_x_2198:
        /* <DEDUP_REMOVED lines=33> */
.L_x_2201:
[----:B------:R-:W-:Y:S05]  /*1f80*/  BSYNC B0 ;  /* 0x0000000000007941 */ /* 0x000fea0003800000 */
.L_x_2200:
        /* <DEDUP_REMOVED lines=33> */
.L_x_2203:
[----:B------:R-:W-:Y:S05]  /*21a0*/  BSYNC B0 ;  /* 0x0000000000007941 */ /* 0x000fea0003800000 */
.L_x_2202:
        /* <DEDUP_REMOVED lines=19> */
[----:B------:R-:W-:Y:S01]  /*22e0*/  FMUL.FTZ R74, R11, R50 ;  /* 0x000000320b4a7220 */ /* 0x000fe20000410000 */
[----:B------:R-:W-:Y:S01]  /*22f0*/  MOV R83, RZ ;  /* 0x000000ff00537202 */ /* 0x000fe20000000f00 */
[----:B------:R-:W-:Y:S02]  /*2300*/  FMUL.FTZ R75, R75, R52 ;  /* 0x000000344b4b7220 */ /* 0x000fe40000410000 */
[----:B------:R-:W-:Y:S02]  /*2310*/  FMUL.FTZ R76, R9, R54 ;  /* 0x00000036094c7220 */ /* 0x000fe40000410000 */
[----:B------:R-:W-:Y:S02]  /*2320*/  FMUL.FTZ R77, R77, R56 ;  /* 0x000000384d4d7220 */ /* 0x000fe40000410000 */
[----:B------:R-:W-:-:S02]  /*2330*/  FMUL.FTZ R78, R7, R58 ;  /* 0x0000003a074e7220 */ /* 0x000fc40000410000 */
[----:B------:R-:W-:Y:S02]  /*2340*/  FMUL.FTZ R79, R79, R60 ;  /* 0x0000003c4f4f7220 */ /* 0x000fe40000410000 */
[----:B------:R-:W-:Y:S02]  /*2350*/  FMUL.FTZ R80, R13, R62 ;  /* 0x0000003e0d507220 */ /* 0x000fe40000410000 */
[----:B------:R-:W-:Y:S02]  /*2360*/  FMUL.FTZ R81, R5, R64 ;  /* 0x0000004005517220 */ /* 0x000fe40000410000 */
.L_x_2207:
[----:B------:R-:W-:Y:S01]  /*2370*/  IMAD R7, R23, c[0x0][0x180], RZ ;  /* 0x0000600017077a24 */ /* 0x000fe200078e02ff */
[----:B------:R-:W-:Y:S01]  /*2380*/  SHF.R.S32.HI R12, RZ, 0x1f, R83 ;  /* 0x0000001fff0c7819 */ /* 0x000fe20000011453 */
[----:B------:R-:W-:Y:S01]  /*2390*/  IMAD.WIDE.U32 R4, R0, c[0x0][0x180], RZ ;  /* 0x0000600000047a25 */ /* 0x000fe200078e00ff */
[----:B------:R-:W-:-:S03]  /*23a0*/  SHF.R.S32.HI R19, RZ, 0x1f, R18 ;  /* 0x0000001fff137819 */ /* 0x000fc60000011412 */
[----:B------:R-:W-:Y:S02]  /*23b0*/  IMAD R7, R0, c[0x0][0x184], R7 ;  /* 0x0000610000077a24 */ /* 0x000fe400078e0207 */
[----:B------:R-:W-:-:S03]  /*23c0*/  IMAD R6, R12, c[0x0][0x188], RZ ;  /* 0x000062000c067a24 */ /* 0x000fc600078e02ff */
[----:B------:R-:W-:Y:S01]  /*23d0*/  IADD3 R5, R5, R7, RZ ;  /* 0x0000000705057210 */ /* 0x000fe20007ffe0ff */
[C---:B------:R-:W-:Y:S01]  /*23e0*/  IMAD R7, R83.reuse, c[0x0][0x18c], R6 ;  /* 0x0000630053077a24 */ /* 0x040fe200078e0206 */
[----:B------:R-:W-:Y:S01]  /*23f0*/  MOV R13, 0xffffff00 ;  /* 0xffffff00000d7802 */ /* 0x000fe20000000f00 */
[----:B------:R-:W-:Y:S02]  /*2400*/  IMAD R6, R12, c[0x0][0x1a0], RZ ;  /* 0x000068000c067a24 */ /* 0x000fe400078e02ff */
[----:B------:R-:W-:-:S04]  /*2410*/  IMAD.WIDE.U32 R4, R83, c[0x0][0x188], R4 ;  /* 0x0000620053047a25 */ /* 0x000fc800078e0004 */
[----:B------:R-:W-:Y:S01]  /*2420*/  IMAD.IADD R5, R5, 0x1, R7 ;  /* 0x0000000105057824 */ /* 0x000fe200078e0207 */
[C---:B------:R-:W-:Y:S01]  /*2430*/  LEA R8, P0, R4.reuse, c[0x0][0x220], 0x3 ;  /* 0x0000880004087a11 */ /* 0x040fe200078018ff */
[C---:B------:R-:W-:Y:S02]  /*2440*/  IMAD R7, R83.reuse, c[0x0][0x1a4], R6 ;  /* 0x0000690053077a24 */ /* 0x040fe400078e0206 */
[----:B------:R-:W-:Y:S01]  /*2450*/  IMAD.WIDE.U32 R10, R83, c[0x0][0x1a0], R18 ;  /* 0x00006800530a7a25 */ /* 0x000fe200078e0012 */
[----:B------:R-:W-:-:S03]  /*2460*/  LEA.HI.X R9, R4, c[0x0][0x224], R5, 0x3, P0 ;  /* 0x0000890004097a11 */ /* 0x000fc600000f1c05 */
[----:B------:R-:W-:Y:S01]  /*2470*/  IMAD R48, R32, R13, c[0x0][0x168] ;  /* 0x00005a0020307624 */ /* 0x000fe200078e020d */
[----:B------:R-:W-:Y:S01]  /*2480*/  IADD3 R7, R11, R7, RZ ;  /* 0x000000070b077210 */ /* 0x000fe20007ffe0ff */
[----:B------:R-:W2:Y:S01]  /*2490*/  LDG.E.64 R4, [R8.64] ;  /* 0x0000000408047981 */ /* 0x000ea2000c1e1b00 */
[----:B------:R-:W-:Y:S01]  /*24a0*/  LEA R6, P0, R10, R44, 0x1 ;  /* 0x0000002c0a067211 */ /* 0x000fe200078008ff */
[----:B------:R-:W-:Y:S01]  /*24b0*/  IMAD.SHL.U32 R84, R48, 0x2, RZ ;  /* 0x0000000230547824 */ /* 0x000fe200078e00ff */
[----:B------:R-:W-:Y:S02]  /*24c0*/  PRMT R11, RZ, 0x7610, R11 ;  /* 0x00007610ff0b7816 */ /* 0x000fe4000000000b */
[----:B------:R-:W-:Y:S02]  /*24d0*/  LEA.HI.X R7, R10, R46, R7, 0x1, P0 ;  /* 0x0000002e0a077211 */ /* 0x000fe400000f0c07 */
[-C--:B------:R-:W-:Y:S02]  /*24e0*/  ISETP.GE.AND P0, PT, R33, R84.reuse, PT ;  /* 0x000000542100720c */ /* 0x080fe40003f06270 */
[----:B------:R-:W-:-:S02]  /*24f0*/  ISETP.GE.AND P6, PT, R18, R84, PT ;  /* 0x000000541200720c */ /* 0x000fc40003fc6270 */
[----:B------:R-:W-:Y:S02]  /*2500*/  IADD3 R87, R18, 0x60, RZ ;  /* 0x0000006012577810 */ /* 0x000fe40007ffe0ff */
[-C--:B------:R-:W-:Y:S02]  /*2510*/  ISETP.GE.AND P1, PT, R34, R84.reuse, PT ;  /* 0x000000542200720c */ /* 0x080fe40003f26270 */
[-C--:B------:R-:W-:Y:S02]  /*2520*/  ISETP.GE.AND P2, PT, R87, R84.reuse, PT ;  /* 0x000000545700720c */ /* 0x080fe40003f46270 */
[----:B------:R-:W-:Y:S02]  /*2530*/  PRMT R10, RZ, 0x7610, R10 ;  /* 0x00007610ff0a7816 */ /* 0x000fe4000000000a */
[----:B------:R-:W-:Y:S01]  /*2540*/  IADD3 R93, R18, 0x80, RZ ;  /* 0x00000080125d7810 */ /* 0x000fe20007ffe0ff */
[----:B------:R0:W3:Y:S01]  /*2550*/  @!P0 LDG.E.U16 R11, [R6.64+0x40] ;  /* 0x00004004060b8981 */ /* 0x0000e2000c1e1500 */
[----:B------:R-:W-:-:S02]  /*2560*/  ISETP.GE.AND P0, PT, R36, R84, PT ;  /* 0x000000542400720c */ /* 0x000fc40003f06270 */
[C---:B------:R-:W-:Y:S01]  /*2570*/  IADD3 R95, R18.reuse, 0xa0, RZ ;  /* 0x000000a0125f7810 */ /* 0x040fe20007ffe0ff */
[----:B------:R0:W4:Y:S01]  /*2580*/  @!P6 LDG.E.U16 R10, [R6.64] ;  /* 0x00000004060ae981 */ /* 0x000122000c1e1500 */
[----:B------:R-:W-:Y:S02]  /*2590*/  IADD3 R97, R18, 0xc0, RZ ;  /* 0x000000c012617810 */ /* 0x000fe40007ffe0ff */
[----:B------:R-:W-:Y:S02]  /*25a0*/  PRMT R13, RZ, 0x7610, R13 ;  /* 0x00007610ff0d7816 */ /* 0x000fe4000000000d */
[----:B------:R-:W-:Y:S02]  /*25b0*/  PRMT R20, RZ, 0x7610, R20 ;  /* 0x00007610ff147816 */ /* 0x000fe40000000014 */
[----:B------:R-:W-:Y:S02]  /*25c0*/  PRMT R86, RZ, 0x7610, R86 ;  /* 0x00007610ff567816 */ /* 0x000fe40000000056 */
[-C--:B------:R-:W-:Y:S01]  /*25d0*/  ISETP.GE.AND P3, PT, R93, R84.reuse, PT ;  /* 0x000000545d00720c */ /* 0x080fe20003f66270 */
[----:B------:R0:W5:Y:S01]  /*25e0*/  @!P0 LDG.E.U16 R13, [R6.64+0x200] ;  /* 0x00020004060d8981 */ /* 0x000162000c1e1500 */
[----:B------:R-:W-:-:S02]  /*25f0*/  ISETP.GE.AND P4, PT, R95, R84, PT ;  /* 0x000000545f00720c */ /* 0x000fc40003f86270 */
[-C--:B------:R-:W-:Y:S01]  /*2600*/  ISETP.GE.AND P5, PT, R97, R84.reuse, PT ;  /* 0x000000546100720c */ /* 0x080fe20003fa6270 */
[----:B------:R0:W5:Y:S01]  /*2610*/  @!P1 LDG.E.U16 R20, [R6.64+0x80] ;  /* 0x0000800406149981 */ /* 0x000162000c1e1500 */
[-C--:B------:R-:W-:Y:S02]  /*2620*/  ISETP.GE.AND P6, PT, R35, R84.reuse, PT ;  /* 0x000000542300720c */ /* 0x080fe40003fc6270 */
[-C--:B------:R-:W-:Y:S01]  /*2630*/  ISETP.GE.AND P0, PT, R37, R84.reuse, PT ;  /* 0x000000542500720c */ /* 0x080fe20003f06270 */
[----:B------:R0:W5:Y:S01]  /*2640*/  @!P2 LDG.E.U16 R86, [R6.64+0xc0] ;  /* 0x0000c0040656a981 */ /* 0x000162000c1e1500 */
[-C--:B------:R-:W-:Y:S02]  /*2650*/  ISETP.GE.AND P1, PT, R38, R84.reuse, PT ;  /* 0x000000542600720c */ /* 0x080fe40003f26270 */
[----:B------:R-:W-:Y:S02]  /*2660*/  PRMT R88, RZ, 0x7610, R88 ;  /* 0x00007610ff587816 */ /* 0x000fe40000000058 */
[----:B------:R-:W-:-:S02]  /*2670*/  ISETP.GE.AND P2, PT, R39, R84, PT ;  /* 0x000000542700720c */ /* 0x000fc40003f46270 */
[----:B------:R-:W-:Y:S02]  /*2680*/  PRMT R90, RZ, 0x7610, R90 ;  /* 0x00007610ff5a7816 */ /* 0x000fe4000000005a */
[----:B------:R-:W-:Y:S01]  /*2690*/  PRMT R92, RZ, 0x7610, R92 ;  /* 0x00007610ff5c7816 */ /* 0x000fe2000000005c */
[----:B------:R0:W5:Y:S01]  /*26a0*/  @!P3 LDG.E.U16 R88, [R6.64+0x100] ;  /* 0x000100040658b981 */ /* 0x000162000c1e1500 */
[----:B------:R-:W-:Y:S02]  /*26b0*/  PRMT R94, RZ, 0x7610, R94 ;  /* 0x00007610ff5e7816 */ /* 0x000fe4000000005e */
[----:B------:R-:W-:Y:S01]  /*26c0*/  PRMT R21, RZ, 0x7610, R21 ;  /* 0x00007610ff157816 */ /* 0x000fe20000000015 */
[----:B------:R0:W5:Y:S01]  /*26d0*/  @!P4 LDG.E.U16 R90, [R6.64+0x140] ;  /* 0x00014004065ac981 */ /* 0x000162000c1e1500 */
[----:B------:R-:W-:Y:S02]  /*26e0*/  PRMT R96, RZ, 0x7610, R96 ;  /* 0x00007610ff607816 */ /* 0x000fe40000000060 */
[----:B------:R-:W-:Y:S01]  /*26f0*/  PRMT R65, RZ, 0x7610, R65 ;  /* 0x00007610ff417816 */ /* 0x000fe20000000041 */
[----:B------:R0:W5:Y:S04]  /*2700*/  @!P5 LDG.E.U16 R92, [R6.64+0x180] ;  /* 0x00018004065cd981 */ /* 0x000168000c1e1500 */
[----:B------:R0:W5:Y:S04]  /*2710*/  @!P6 LDG.E.U16 R94, [R6.64+0x1c0] ;  /* 0x0001c004065ee981 */ /* 0x000168000c1e1500 */
[----:B------:R0:W5:Y:S01]  /*2720*/  @!P0 LDG.E.U16 R21, [R6.64+0x240] ;  /* 0x0002400406158981 */ /* 0x000162000c1e1500 */
[----:B------:R-:W-:-:S03]  /*2730*/  ISETP.GE.AND P0, PT, R40, R84, PT ;  /* 0x000000542800720c */ /* 0x000fc60003f06270 */
[----:B------:R0:W5:Y:S01]  /*2740*/  @!P1 LDG.E.U16 R96, [R6.64+0x280] ;  /* 0x0002800406609981 */ /* 0x000162000c1e1500 */
[----:B------:R-:W-:-:S03]  /*2750*/  ISETP.GE.AND P1, PT, R41, R84, PT ;  /* 0x000000542900720c */ /* 0x000fc60003f26270 */
[----:B------:R0:W5:Y:S01]  /*2760*/  @!P2 LDG.E.U16 R65, [R6.64+0x2c0] ;  /* 0x0002c0040641a981 */ /* 0x000162000c1e1500 */
[-C--:B------:R-:W-:Y:S02]  /*2770*/  ISETP.GE.AND P2, PT, R42, R84.reuse, PT ;  /* 0x000000542a00720c */ /* 0x080fe40003f46270 */
[-C--:B------:R-:W-:Y:S02]  /*2780*/  ISETP.GE.AND P3, PT, R43, R84.reuse, PT ;  /* 0x000000542b00720c */ /* 0x080fe40003f66270 */
[----:B------:R-:W-:Y:S02]  /*2790*/  PRMT R98, RZ, 0x7610, R98 ;  /* 0x00007610ff627816 */ /* 0x000fe40000000062 */
[----:B------:R-:W-:Y:S02]  /*27a0*/  PRMT R100, RZ, 0x7610, R100 ;  /* 0x00007610ff647816 */ /* 0x000fe40000000064 */
[----:B------:R-:W-:Y:S02]  /*27b0*/  PRMT R89, RZ, 0x7610, R89 ;  /* 0x00007610ff597816 */ /* 0x000fe40000000059 */
[----:B------:R-:W-:Y:S01]  /*27c0*/  PRMT R102, RZ, 0x7610, R102 ;  /* 0x00007610ff667816 */ /* 0x000fe20000000066 */
[----:B------:R0:W5:Y:S04]  /*27d0*/  @!P0 LDG.E.U16 R98, [R6.64+0x300] ;  /* 0x0003000406628981 */ /* 0x000168000c1e1500 */
[----:B------:R0:W5:Y:S04]  /*27e0*/  @!P1 LDG.E.U16 R100, [R6.64+0x340] ;  /* 0x0003400406649981 */ /* 0x000168000c1e1500 */
[----:B------:R0:W5:Y:S04]  /*27f0*/  @!P2 LDG.E.U16 R89, [R6.64+0x380] ;  /* 0x000380040659a981 */ /* 0x000168000c1e1500 */
[----:B------:R0:W5:Y:S01]  /*2800*/  @!P3 LDG.E.U16 R102, [R6.64+0x3c0] ;  /* 0x0003c0040666b981 */ /* 0x000162000c1e1500 */
[----:B------:R-:W-:-:S02]  /*2810*/  ISETP.GE.AND P0, PT, R93, R84, PT ;  /* 0x000000545d00720c */ /* 0x000fc40003f06270 */
[-C--:B------:R-:W-:Y:S02]  /*2820*/  ISETP.GE.AND P1, PT, R95, R84.reuse, PT ;  /* 0x000000545f00720c */ /* 0x080fe40003f26270 */
[-C--:B------:R-:W-:Y:S02]  /*2830*/  ISETP.GE.AND P2, PT, R97, R84.reuse, PT ;  /* 0x000000546100720c */ /* 0x080fe40003f46270 */
[----:B------:R-:W-:Y:S02]  /*2840*/  ISETP.GE.AND P6, PT, R87, R84, PT ;  /* 0x000000545700720c */ /* 0x000fe40003fc6270 */
[----:B------:R-:W-:Y:S02]  /*2850*/  PRMT R112, RZ, 0x7610, R112 ;  /* 0x00007610ff707816 */ /* 0x000fe40000000070 */
[----:B------:R-:W-:Y:S02]  /*2860*/  PRMT R114, RZ, 0x7610, R114 ;  /* 0x00007610ff727816 */ /* 0x000fe40000000072 */
[----:B------:R-:W-:-:S02]  /*2870*/  PRMT R110, RZ, 0x7610, R110 ;  /* 0x00007610ff6e7816 */ /* 0x000fc4000000006e */
[----:B------:R-:W-:Y:S02]  /*2880*/  PRMT R108, RZ, 0x7610, R108 ;  /* 0x00007610ff6c7816 */ /* 0x000fe4000000006c */
[-C--:B------:R-:W-:Y:S02]  /*2890*/  ISETP.GE.AND P4, PT, R33, R84.reuse, PT ;  /* 0x000000542100720c */ /* 0x080fe40003f86270 */
[----:B------:R-:W-:Y:S02]  /*28a0*/  PRMT R128, RZ, 0x7610, R128 ;  /* 0x00007610ff807816 */ /* 0x000fe40000000080 */
[----:B------:R-:W-:Y:S02]  /*28b0*/  ISETP.GE.AND P5, PT, R34, R84, PT ;  /* 0x000000542200720c */ /* 0x000fe40003fa6270 */
        /* <DEDUP_REMOVED lines=9> */
[----:B--2---:R-:W-:Y:S02]  /*2950*/  FMUL.FTZ R91, R4, 1.4426950216293334961 ;  /* 0x3fb8aa3b045b7820 */ /* 0x004fe40000410000 */
[C---:B------:R-:W-:Y:S02]  /*2960*/  FMUL.FTZ R4, R5.reuse, R52 ;  /* 0x0000003405047220 */ /* 0x040fe40000410000 */
[----:B------:R-:W-:Y:S02]  /*2970*/  FMUL.FTZ R8, R5, R50 ;  /* 0x0000003205087220 */ /* 0x000fe40000410000 */
[----:B------:R-:W-:Y:S02]  /*2980*/  FMUL.RZ R99, R4, 0.15915493667125701904 ;  /* 0x3e22f98304637820 */ /* 0x000fe4000040c000 */
[----:B------:R-:W-:Y:S02]  /*2990*/  IMAD R4, R12, c[0x0][0x1c0], RZ ;  /* 0x000070000c047a24 */ /* 0x000fe400078e02ff */
[----:B------:R-:W-:-:S02]  /*29a0*/  FMUL.RZ R14, R8, 0.15915493667125701904 ;  /* 0x3e22f983080e7820 */ /* 0x000fc4000040c000 */
[----:B------:R-:W-:-:S04]  /*29b0*/  IMAD.WIDE.U32 R8, R83, c[0x0][0x1c0], R18 ;  /* 0x0000700053087a25 */ /* 0x000fc800078e0012 */
[----:B0-----:R-:W-:Y:S01]  /*29c0*/  IMAD R7, R83, c[0x0][0x1c4], R4 ;  /* 0x0000710053077a24 */ /* 0x001fe200078e0204 */
[----:B------:R-:W-:-:S04]  /*29d0*/  LEA R6, P3, R8, R45, 0x1 ;  /* 0x0000002d08067211 */ /* 0x000fc800078608ff */
[----:B------:R-:W-:-:S04]  /*29e0*/  IADD3 R4, R9, R7, RZ ;  /* 0x0000000709047210 */ /* 0x000fc80007ffe0ff */
[----:B------:R-:W-:Y:S01]  /*29f0*/  LEA.HI.X R7, R8, R47, R4, 0x1, P3 ;  /* 0x0000002f08077211 */ /* 0x000fe200018f0c04 */
[----:B------:R-:W-:Y:S01]  /*2a00*/  FMUL.FTZ R8, R5, R54 ;  /* 0x0000003605087220 */ /* 0x000fe20000410000 */
[----:B----4-:R0:W-:Y:S01]  /*2a10*/  STS.U16 [R51], R10 ;  /* 0x0000000a33007388 */ /* 0x0101e20000000400 */
[C---:B------:R-:W-:Y:S02]  /*2a20*/  IADD3 R4, R31.reuse, 0x100, RZ ;  /* 0x000001001f047810 */ /* 0x040fe40007ffe0ff */
[----:B------:R-:W-:Y:S01]  /*2a30*/  FMUL.RZ R93, R8, 0.15915493667125701904 ;  /* 0x3e22f983085d7820 */ /* 0x000fe2000040c000 */
[----:B------:R-:W-:Y:S01]  /*2a40*/  IADD3 R8, R31, 0x120, RZ ;  /* 0x000001201f087810 */ /* 0x000fe20007ffe0ff */
[----:B---3--:R-:W-:Y:S01]  /*2a50*/  STS.U16 [R26+0x40], R11 ;  /* 0x0000400b1a007388 */ /* 0x008fe20000000400 */
[-C--:B------:R-:W-:Y:S02]  /*2a60*/  LEA.HI.SX32 R4, R4, R31.reuse, 0x1b ;  /* 0x0000001f04047211 */ /* 0x080fe400078fdaff */
[----:B------:R-:W-:-:S02]  /*2a70*/  LEA.HI.SX32 R8, R8, R31, 0x1b ;  /* 0x0000001f08087211 */ /* 0x000fc400078fdaff */
[C---:B0-----:R-:W-:Y:S01]  /*2a80*/  IADD3 R10, R31.reuse, 0x140, RZ ;  /* 0x000001401f0a7810 */ /* 0x041fe20007ffe0ff */
[----:B-----5:R0:W-:Y:S01]  /*2a90*/  STS.U16 [R53+0x80], R20 ;  /* 0x0000801435007388 */ /* 0x0201e20000000400 */
[----:B------:R-:W-:Y:S02]  /*2aa0*/  SHF.L.U32 R4, R4, 0x1, RZ ;  /* 0x0000000104047819 */ /* 0x000fe400000006ff */
[----:B------:R-:W-:Y:S01]  /*2ab0*/  LEA.HI.SX32 R9, R10, R31, 0x1b ;  /* 0x0000001f0a097211 */ /* 0x000fe200078fdaff */
[----:B------:R1:W-:Y:S01]  /*2ac0*/  STS.U16 [R55+0xc0], R86 ;  /* 0x0000c05637007388 */ /* 0x0003e20000000400 */
[----:B0-----:R-:W-:Y:S01]  /*2ad0*/  IADD3 R20, R31, 0x160, RZ ;  /* 0x000001601f147810 */ /* 0x001fe20007ffe0ff */
[----:B------:R-:W-:-:S03]  /*2ae0*/  IMAD.SHL.U32 R8, R8, 0x2, RZ ;  /* 0x0000000208087824 */ /* 0x000fc600078e00ff */
[----:B------:R-:W-:Y:S01]  /*2af0*/  LEA.HI.SX32 R10, R20, R31, 0x1b ;  /* 0x0000001f140a7211 */ /* 0x000fe200078fdaff */
[----:B------:R-:W-:Y:S01]  /*2b00*/  STS.U16 [R63+0x100], R88 ;  /* 0x000100583f007388 */ /* 0x000fe20000000400 */
[----:B------:R-:W-:Y:S01]  /*2b10*/  SHF.L.U32 R9, R9, 0x1, RZ ;  /* 0x0000000109097819 */ /* 0x000fe200000006ff */
[----:B------:R-:W-:Y:S01]  /*2b20*/  FMUL.FTZ R11, R5, R56 ;  /* 0x00000038050b7220 */ /* 0x000fe20000410000 */
[----:B------:R-:W-:Y:S01]  /*2b30*/  SHF.L.U32 R10, R10, 0x1, RZ ;  /* 0x000000010a0a7819 */ /* 0x000fe200000006ff */
[----:B------:R-:W-:Y:S01]  /*2b40*/  STS.U16 [R57+0x140], R90 ;  /* 0x0001405a39007388 */ /* 0x000fe20000000400 */
[----:B------:R-:W-:-:S03]  /*2b50*/  IADD3 R20, R31, 0x180, RZ ;  /* 0x000001801f147810 */ /* 0x000fc60007ffe0ff */
[----:B------:R0:W-:Y:S04]  /*2b60*/  STS.U16 [R61+0x180], R92 ;  /* 0x0001805c3d007388 */ /* 0x0001e80000000400 */
[----:B------:R-:W-:Y:S04]  /*2b70*/  STS.U16 [R59+0x1c0], R94 ;  /* 0x0001c05e3b007388 */ /* 0x000fe80000000400 */
[----:B------:R2:W-:Y:S01]  /*2b80*/  STS.U16 [R4+0x200], R13 ;  /* 0x0002000d04007388 */ /* 0x0005e20000000400 */
[----:B-1----:R-:W-:Y:S01]  /*2b90*/  IADD3 R86, R31, 0x1a0, RZ ;  /* 0x000001a01f567810 */ /* 0x002fe20007ffe0ff */
[----:B0-----:R-:W-:-:S02]  /*2ba0*/  FMUL.RZ R61, R11, 0.15915493667125701904 ;  /* 0x3e22f9830b3d7820 */ /* 0x001fc4000040c000 */
[----:B------:R-:W-:Y:S01]  /*2bb0*/  STS.U16 [R8+0x240], R21 ;  /* 0x0002401508007388 */ /* 0x000fe20000000400 */
[----:B------:R-:W-:-:S03]  /*2bc0*/  LEA.HI.SX32 R11, R20, R31, 0x1b ;  /* 0x0000001f140b7211 */ /* 0x000fc600078fdaff */
[----:B------:R-:W-:Y:S01]  /*2bd0*/  STS.U16 [R9+0x280], R96 ;  /* 0x0002806009007388 */ /* 0x000fe20000000400 */
[----:B------:R-:W-:-:S03]  /*2be0*/  IADD3 R20, R31, 0x1c0, RZ ;  /* 0x000001c01f147810 */ /* 0x000fc60007ffe0ff */
[----:B------:R0:W-:Y:S01]  /*2bf0*/  STS.U16 [R10+0x2c0], R65 ;  /* 0x0002c0410a007388 */ /* 0x0001e20000000400 */
[----:B------:R-:W-:Y:S02]  /*2c00*/  IADD3 R88, R31, 0x1e0, RZ ;  /* 0x000001e01f587810 */ /* 0x000fe40007ffe0ff */
[-C--:B--2---:R-:W-:Y:S02]  /*2c10*/  LEA.HI.SX32 R13, R86, R31.reuse, 0x1b ;  /* 0x0000001f560d7211 */ /* 0x084fe400078fdaff */
[-C--:B------:R-:W-:Y:S01]  /*2c20*/  LEA.HI.SX32 R20, R20, R31.reuse, 0x1b ;  /* 0x0000001f14147211 */ /* 0x080fe200078fdaff */
[----:B0-----:R-:W0:Y:S01]  /*2c30*/  S2R R65, SR_TID.X ;  /* 0x0000000000417919 */ /* 0x001e220000002100 */
[----:B------:R-:W-:Y:S01]  /*2c40*/  LEA.HI.SX32 R21, R88, R31, 0x1b ;  /* 0x0000001f58157211 */ /* 0x000fe200078fdaff */
[----:B------:R-:W-:Y:S01]  /*2c50*/  IMAD.SHL.U32 R11, R11, 0x2, RZ ;  /* 0x000000020b0b7824 */ /* 0x000fe200078e00ff */
[----:B------:R-:W-:Y:S02]  /*2c60*/  SHF.L.U32 R13, R13, 0x1, RZ ;  /* 0x000000010d0d7819 */ /* 0x000fe400000006ff */
[----:B------:R-:W-:Y:S01]  /*2c70*/  SHF.L.U32 R20, R20, 0x1, RZ ;  /* 0x0000000114147819 */ /* 0x000fe200000006ff */
[----:B------:R-:W-:Y:S01]  /*2c80*/  IMAD.SHL.U32 R21, R21, 0x2, RZ ;  /* 0x0000000215157824 */ /* 0x000fe200078e00ff */
[----:B------:R-:W-:Y:S01]  /*2c90*/  STS.U16 [R11+0x300], R98 ;  /* 0x000300620b007388 */ /* 0x000fe20000000400 */
[----:B------:R-:W-:-:S03]  /*2ca0*/  ISETP.GE.AND P3, PT, R18, R84, PT ;  /* 0x000000541200720c */ /* 0x000fc60003f66270 */
[----:B------:R-:W-:Y:S04]  /*2cb0*/  STS.U16 [R13+0x340], R100 ;  /* 0x000340640d007388 */ /* 0x000fe80000000400 */
[----:B------:R1:W-:Y:S04]  /*2cc0*/  STS.U16 [R20+0x380], R89 ;  /* 0x0003805914007388 */ /* 0x0003e80000000400 */
[----:B------:R-:W-:Y:S01]  /*2cd0*/  STS.U16 [R21+0x3c0], R102 ;  /* 0x0003c06615007388 */ /* 0x000fe20000000400 */
[----:B------:R-:W-:-:S06]  /*2ce0*/  NOP ;  /* 0x0000000000007918 */ /* 0x000fcc0000000000 */
[----:B------:R2:W3:Y:S01]  /*2cf0*/  @!P1 LDG.E.U16 R112, [R6.64+0x140] ;  /* 0x0001400406709981 */ /* 0x0004e2000c1e1500 */
[----:B------:R-:W-:Y:S01]  /*2d00*/  ISETP.GE.AND P1, PT, R37, R84, PT ;  /* 0x000000542500720c */ /* 0x000fe20003f26270 */
[----:B------:R-:W-:Y:S02]  /*2d10*/  FMUL.FTZ R55, R5, R58 ;  /* 0x0000003a05377220 */ /* 0x000fe40000410000 */
[----:B------:R2:W4:Y:S01]  /*2d20*/  @!P2 LDG.E.U16 R114, [R6.64+0x180] ;  /* 0x000180040672a981 */ /* 0x000522000c1e1500 */
[----:B------:R-:W-:Y:S01]  /*2d30*/  FMUL.FTZ R59, R91, R56 ;  /* 0x000000385b3b7220 */ /* 0x000fe20000410000 */
[-C--:B------:R-:W-:Y:S01]  /*2d40*/  ISETP.GE.AND P2, PT, R38, R84.reuse, PT ;  /* 0x000000542600720c */ /* 0x080fe20003f46270 */
[----:B------:R-:W-:Y:S01]  /*2d50*/  FMUL.RZ R63, R55, 0.15915493667125701904 ;  /* 0x3e22f983373f7820 */ /* 0x000fe2000040c000 */
[----:B------:R2:W5:Y:S01]  /*2d60*/  @!P6 LDG.E.U16 R110, [R6.64+0xc0] ;  /* 0x0000c004066ee981 */ /* 0x000562000c1e1500 */
[-C--:B------:R-:W-:Y:S01]  /*2d70*/  ISETP.GE.AND P6, PT, R35, R84.reuse, PT ;  /* 0x000000542300720c */ /* 0x080fe20003fc6270 */
[----:B------:R-:W-:Y:S01]  /*2d80*/  MUFU.SIN R85, R14 ;  /* 0x0000000e00557308 */ /* 0x000fe20000000400 */
[----:B0-----:R-:W-:Y:S01]  /*2d90*/  SHF.L.U32 R105, R65, 0x3, RZ ;  /* 0x0000000341697819 */ /* 0x001fe200000006ff */
[----:B------:R2:W3:Y:S01]  /*2da0*/  @!P0 LDG.E.U16 R108, [R6.64+0x100] ;  /* 0x00010004066c8981 */ /* 0x0004e2000c1e1500 */
[----:B------:R-:W-:-:S02]  /*2db0*/  ISETP.GE.AND P0, PT, R36, R84, PT ;  /* 0x000000542400720c */ /* 0x000fc40003f06270 */
[----:B------:R-:W-:Y:S01]  /*2dc0*/  PRMT R55, RZ, 0x7610, R55 ;  /* 0x00007610ff377816 */ /* 0x000fe20000000037 */
[----:B------:R2:W3:Y:S02]  /*2dd0*/  @!P3 LDG.E.U16 R128, [R6.64] ;  /* 0x000000040680b981 */ /* 0x0004e4000c1e1500 */
[----:B------:R-:W-:Y:S01]  /*2de0*/  MUFU.COS R15, R14 ;  /* 0x0000000e000f7308 */ /* 0x000fe20000000000 */
[-C--:B------:R-:W-:Y:S01]  /*2df0*/  ISETP.GE.AND P3, PT, R39, R84.reuse, PT ;  /* 0x000000542700720c */ /* 0x080fe20003f66270 */
[----:B------:R2:W3:Y:S04]  /*2e00*/  @!P1 LDG.E.U16 R119, [R6.64+0x240] ;  /* 0x0002400406779981 */ /* 0x0004e8000c1e1500 */
[----:B------:R2:W3:Y:S02]  /*2e10*/  @!P4 LDG.E.U16 R55, [R6.64+0x40] ;  /* 0x000040040637c981 */ /* 0x0004e4000c1e1500 */
[----:B------:R-:W-:Y:S01]  /*2e20*/  MUFU.SIN R12, R99 ;  /* 0x00000063000c7308 */ /* 0x000fe20000000400 */
[----:B------:R-:W-:Y:S01]  /*2e30*/  ISETP.GE.AND P4, PT, R40, R84, PT ;  /* 0x000000542800720c */ /* 0x000fe20003f86270 */
[----:B------:R2:W3:Y:S04]  /*2e40*/  @!P2 LDG.E.U16 R118, [R6.64+0x280] ;  /* 0x000280040676a981 */ /* 0x0004e8000c1e1500 */
[----:B------:R2:W3:Y:S02]  /*2e50*/  @!P5 LDG.E.U16 R124, [R6.64+0x80] ;  /* 0x00008004067cd981 */ /* 0x0004e4000c1e1500 */
[----:B------:R-:W-:Y:S02]  /*2e60*/  MUFU.COS R14, R99 ;  /* 0x00000063000e7308 */ /* 0x000fe40000000000 */
[----:B------:R2:W3:Y:S04]  /*2e70*/  @!P6 LDG.E.U16 R116, [R6.64+0x1c0] ;  /* 0x0001c0040674e981 */ /* 0x0004e8000c1e1500 */
[----:B------:R2:W3:Y:S02]  /*2e80*/  @!P0 LDG.E.U16 R109, [R6.64+0x200] ;  /* 0x00020004066d8981 */ /* 0x0004e4000c1e1500 */
[----:B------:R0:W-:Y:S02]  /*2e90*/  MUFU.EX2 R86, R59 ;  /* 0x0000003b00567308 */ /* 0x0001e40000000800 */
[----:B------:R2:W3:Y:S04]  /*2ea0*/  @!P3 LDG.E.U16 R117, [R6.64+0x2c0] ;  /* 0x0002c0040675b981 */ /* 0x0004e8000c1e1500 */
[----:B------:R2:W3:Y:S02]  /*2eb0*/  @!P4 LDG.E.U16 R122, [R6.64+0x300] ;  /* 0x00030004067ac981 */ /* 0x0004e4000c1e1500 */
[----:B------:R-:W-:Y:S01]  /*2ec0*/  MUFU.SIN R97, R63 ;  /* 0x0000003f00617308 */ /* 0x000fe20000000400 */
[----:B0-----:R-:W-:-:S07]  /*2ed0*/  SHF.L.U32 R59, R31, 0x4, RZ ;  /* 0x000000041f3b7819 */ /* 0x001fce00000006ff */
[----:B------:R0:W-:Y:S01]  /*2ee0*/  MUFU.COS R99, R63 ;  /* 0x0000003f00637308 */ /* 0x0001e20000000000 */
[----:B-1----:R-:W-:Y:S02]  /*2ef0*/  LEA.HI.SX32 R89, R59, R59, 0x1b ;  /* 0x0000003b3b597211 */ /* 0x002fe400078fdaff */
[----:B0-----:R-:W-:-:S05]  /*2f00*/  IADD3 R63, R105, 0x1, RZ ;  /* 0x00000001693f7810 */ /* 0x001fca0007ffe0ff */
[----:B------:R-:W-:Y:S01]  /*2f10*/  MUFU.SIN R57, R61 ;  /* 0x0000003d00397308 */ /* 0x000fe20000000400 */
[----:B------:R-:W-:Y:S02]  /*2f20*/  ISETP.GE.U32.AND P1, PT, R63, R48, PT ;  /* 0x000000303f00720c */ /* 0x000fe40003f26070 */
[----:B------:R-:W-:Y:S01]  /*2f30*/  IADD3 R63, R105, 0x2, RZ ;  /* 0x00000002693f7810 */ /* 0x000fe20007ffe0ff */
[----:B------:R-:W-:-:S04]  /*2f40*/  FMUL.FTZ R59, R91, R58 ;  /* 0x0000003a5b3b7220 */ /* 0x000fc80000410000 */
[----:B------:R0:W-:Y:S01]  /*2f50*/  MUFU.COS R95, R61 ;  /* 0x0000003d005f7308 */ /* 0x0001e20000000000 */
[----:B------:R-:W-:Y:S01]  /*2f60*/  IMAD.SHL.U32 R89, R89, 0x2, RZ ;  /* 0x0000000259597824 */ /* 0x000fe200078e00ff */
[----:B------:R-:W-:Y:S02]  /*2f70*/  ISETP.GE.U32.AND P2, PT, R63, R48, PT ;  /* 0x000000303f00720c */ /* 0x000fe40003f46070 */
[-C--:B------:R-:W-:Y:S02]  /*2f80*/  ISETP.GE.AND P5, PT, R41, R84.reuse, PT ;  /* 0x000000542900720c */ /* 0x080fe40003fa6270 */
[----:B------:R-:W-:Y:S01]  /*2f90*/  ISETP.GE.AND P6, PT, R42, R84, PT ;  /* 0x000000542a00720c */ /* 0x000fe20003fc6270 */
[----:B0-----:R-:W-:Y:S01]  /*2fa0*/  FMUL.FTZ R61, R5, R60 ;  /* 0x0000003c053d7220 */ /* 0x001fe20000410000 */
[----:B------:R-:W-:Y:S01]  /*2fb0*/  ISETP.GE.AND P0, PT, R43, R84, PT ;  /* 0x000000542b00720c */ /* 0x000fe20003f06270 */
[----:B------:R-:W-:Y:S01]  /*2fc0*/  FMUL.FTZ R84, R91, R60 ;  /* 0x0000003c5b547220 */ /* 0x000fe20000410000 */
[----:B------:R-:W-:Y:S01]  /*2fd0*/  IADD3 R63, R105, 0x3, RZ ;  /* 0x00000003693f7810 */ /* 0x000fe20007ffe0ff */
[----:B------:R-:W-:Y:S01]  /*2fe0*/  FMUL.RZ R61, R61, 0.15915493667125701904 ;  /* 0x3e22f9833d3d7820 */ /* 0x000fe2000040c000 */
[----:B------:R0:W-:Y:S02]  /*2ff0*/  MUFU.EX2 R94, R59 ;  /* 0x0000003b005e7308 */ /* 0x0001e40000000800 */
[----:B------:R-:W-:Y:S01]  /*3000*/  ISETP.GE.U32.AND P3, PT, R63, R48, PT ;  /* 0x000000303f00720c */ /* 0x000fe20003f66070 */
[----:B------:R-:W-:Y:S01]  /*3010*/  FMUL.FTZ R87, R91, R52 ;  /* 0x000000345b577220 */ /* 0x000fe20000410000 */
[----:B------:R-:W-:Y:S01]  /*3020*/  IADD3 R63, R105, 0x4, RZ ;  /* 0x00000004693f7810 */ /* 0x000fe20007ffe0ff */
[----:B------:R-:W-:Y:S01]  /*3030*/  FMUL.FTZ R53, R91, R54 ;  /* 0x000000365b357220 */ /* 0x000fe20000410000 */
[----:B------:R2:W3:Y:S02]  /*3040*/  @!P5 LDG.E.U16 R120, [R6.64+0x340] ;  /* 0x000340040678d981 */ /* 0x0004e4000c1e1500 */
[----:B------:R1:W-:Y:S02]  /*3050*/  MUFU.EX2 R96, R84 ;  /* 0x0000005400607308 */ /* 0x0003e40000000800 */
[----:B0-----:R-:W0:Y:S01]  /*3060*/  LDS.U16 R59, [R89] ;  /* 0x00000000593b7984 */ /* 0x001e220000000400 */
[----:B------:R-:W-:Y:S01]  /*3070*/  ISETP.GE.U32.AND P4, PT, R63, R48, PT ;  /* 0x000000303f00720c */ /* 0x000fe20003f86070 */
[----:B------:R-:W-:-:S02]  /*3080*/  FMUL.FTZ R63, R5, R64 ;  /* 0x00000040053f7220 */ /* 0x000fc40000410000 */
[----:B------:R-:W-:Y:S01]  /*3090*/  FMUL.FTZ R82, R91, R50 ;  /* 0x000000325b527220 */ /* 0x000fe20000410000 */
[----:B------:R2:W3:Y:S01]  /*30a0*/  @!P0 LDG.E.U16 R126, [R6.64+0x3c0] ;  /* 0x0003c004067e8981 */ /* 0x0004e2000c1e1500 */
[----:B------:R-:W-:Y:S01]  /*30b0*/  MUFU.SIN R103, R61 ;  /* 0x0000003d00677308 */ /* 0x000fe20000000400 */
[----:B-1----:R-:W-:-:S07]  /*30c0*/  FMUL.FTZ R84, R5, R62 ;  /* 0x0000003e05547220 */ /* 0x002fce0000410000 */
[----:B------:R1:W-:Y:S01]  /*30d0*/  MUFU.COS R101, R61 ;  /* 0x0000003d00657308 */ /* 0x0003e20000000000 */
[----:B------:R-:W-:Y:S02]  /*30e0*/  FMUL.RZ R92, R84, 0.15915493667125701904 ;  /* 0x3e22f983545c7820 */ /* 0x000fe4000040c000 */
[----:B------:R-:W-:Y:S04]  /*30f0*/  LDS.U16 R84, [R89+0x6] ;  /* 0x0000060059547984 */ /* 0x000fe80000000400 */
[----:B-1----:R-:W1:Y:S01]  /*3100*/  LDS.U16 R61, [R89+0x2] ;  /* 0x00000200593d7984 */ /* 0x002e620000000400 */
[----:B------:R-:W-:-:S03]  /*3110*/  FMUL.RZ R100, R63, 0.15915493667125701904 ;  /* 0x3e22f9833f647820 */ /* 0x000fc6000040c000 */
[----:B------:R-:W1:Y:S01]  /*3120*/  LDS.U16 R63, [R89+0x4] ;  /* 0x00000400593f7984 */ /* 0x000e620000000400 */
[----:B------:R-:W0:Y:S01]  /*3130*/  MUFU.EX2 R87, R87 ;  /* 0x0000005700577308 */ /* 0x000e220000000800 */
[----:B------:R-:W-:Y:S01]  /*3140*/  PRMT R5, RZ, 0x7610, R5 ;  /* 0x00007610ff057816 */ /* 0x000fe20000000005 */
[C---:B------:R-:W-:Y:S02]  /*3150*/  FMUL.FTZ R88, R91.reuse, R62 ;  /* 0x0000003e5b587220 */ /* 0x040fe40000410000 */
[----:B------:R-:W-:-:S04]  /*3160*/  FMUL.FTZ R90, R91, R64 ;  /* 0x000000405b5a7220 */ /* 0x000fc80000410000 */
[----:B------:R-:W-:Y:S01]  /*3170*/  MUFU.COS R26, R93 ;  /* 0x0000005d001a7308 */ /* 0x000fe20000000000 */
[----:B------:R-:W-:Y:S01]  /*3180*/  IADD3 R91, R105, 0x5, RZ ;  /* 0x00000005695b7810 */ /* 0x000fe20007ffe0ff */
[----:B------:R2:W3:Y:S06]  /*3190*/  @!P6 LDG.E.U16 R5, [R6.64+0x380] ;  /* 0x000380040605e981 */ /* 0x0004ec000c1e1500 */
[----:B------:R-:W1:Y:S01]  /*31a0*/  MUFU.EX2 R53, R53 ;  /* 0x0000003500357308 */ /* 0x000e620000000800 */
[----:B0-----:R-:W-:-:S07]  /*31b0*/  PRMT R59, RZ, 0x5410, R59 ;  /* 0x00005410ff3b7816 */ /* 0x001fce000000003b */
[----:B------:R-:W0:Y:S01]  /*31c0*/  MUFU.EX2 R82, R82 ;  /* 0x0000005200527308 */ /* 0x000e220000000800 */
[----:B--2---:R-:W2:Y:S01]  /*31d0*/  LDS.U16 R6, [R89+0x8] ;  /* 0x0000080059067984 */ /* 0x004ea20000000400 */
[----:B------:R-:W-:-:S06]  /*31e0*/  ISETP.GE.U32.AND P5, PT, R91, R48, PT ;  /* 0x000000305b00720c */ /* 0x000fcc0003fa6070 */
[----:B------:R-:W0:Y:S01]  /*31f0*/  MUFU.SIN R51, R93 ;  /* 0x0000005d00337308 */ /* 0x000e220000000400 */
[----:B------:R-:W-:Y:S01]  /*3200*/  IADD3 R91, R105, 0x6, RZ ;  /* 0x00000006695b7810 */ /* 0x000fe20007ffe0ff */
[----:B------:R-:W-:Y:S01]  /*3210*/  FMUL.FTZ R59, R74, R59 ;  /* 0x0000003b4a3b7220 */ /* 0x000fe20000410000 */
[----:B-1----:R-:W-:Y:S01]  /*3220*/  PRMT R61, RZ, 0x5410, R61 ;  /* 0x00005410ff3d7816 */ /* 0x002fe2000000003d */
[----:B------:R-:W-:Y:S01]  /*3230*/  FMUL.FTZ R12, R87, R12 ;  /* 0x0000000c570c7220 */ /* 0x000fe20000410000 */
[-C--:B------:R-:W-:Y:S01]  /*3240*/  ISETP.GE.U32.AND P0, PT, R105, R48.reuse, PT ;  /* 0x000000306900720c */ /* 0x080fe20003f06070 */
[----:B------:R-:W1:Y:S01]  /*3250*/  LDS.U16 R7, [R89+0xa] ;  /* 0x00000a0059077984 */ /* 0x000e620000000400 */
[----:B------:R-:W-:Y:S01]  /*3260*/  FMUL.FTZ R101, R96, R101 ;  /* 0x0000006560657220 */ /* 0x000fe20000410000 */
[----:B------:R-:W-:Y:S01]  /*3270*/  PRMT R84, RZ, 0x5410, R84 ;  /* 0x00005410ff547816 */ /* 0x000fe20000000054 */
[----:B------:R-:W-:Y:S01]  /*3280*/  FMUL.FTZ R61, R74, R61 ;  /* 0x0000003d4a3d7220 */ /* 0x000fe20000410000 */
[----:B------:R-:W-:Y:S01]  /*3290*/  ISETP.GE.U32.AND P6, PT, R91, R48, PT ;  /* 0x000000305b00720c */ /* 0x000fe20003fc6070 */
[----:B------:R-:W-:Y:S01]  /*32a0*/  FMUL.FTZ R104, R87, R14 ;  /* 0x0000000e57687220 */ /* 0x000fe20000410000 */
[----:B------:R-:W-:Y:S01]  /*32b0*/  FSEL R91, R59, RZ, !P0 ;  /* 0x000000ff3b5b7208 */ /* 0x000fe20004000000 */
[----:B------:R-:W-:Y:S01]  /*32c0*/  FMUL.FTZ R96, R96, R103 ;  /* 0x0000006760607220 */ /* 0x000fe20000410000 */
[----:B------:R-:W-:Y:S01]  /*32d0*/  FSEL R103, R12, RZ, !P1 ;  /* 0x000000ff0c677208 */ /* 0x000fe20004800000 */
[----:B------:R-:W-:Y:S01]  /*32e0*/  FMUL.FTZ R102, R53, R26 ;  /* 0x0000001a35667220 */ /* 0x000fe20000410000 */
[----:B------:R-:W-:Y:S01]  /*32f0*/  PRMT R26, RZ, 0x5410, R63 ;  /* 0x00005410ff1a7816 */ /* 0x000fe2000000003f */
[----:B------:R-:W-:Y:S01]  /*3300*/  MUFU.SIN R111, R92 ;  /* 0x0000005c006f7308 */ /* 0x000fe20000000400 */
[----:B0-----:R-:W-:Y:S01]  /*3310*/  FMUL.FTZ R15, R82, R15 ;  /* 0x0000000f520f7220 */ /* 0x001fe20000410000 */
[----:B------:R-:W-:Y:S01]  /*3320*/  FSEL R104, R104, 1, !P1 ;  /* 0x3f80000068687808 */ /* 0x000fe20004800000 */
[----:B------:R-:W-:-:S02]  /*3330*/  FMUL.FTZ R84, R75, R84 ;  /* 0x000000544b547220 */ /* 0x000fc40000410000 */
[----:B------:R-:W-:-:S03]  /*3340*/  FMUL.FTZ R51, R53, R51 ;  /* 0x0000003335337220 */ /* 0x000fc60000410000 */
[----:B------:R0:W-:Y:S01]  /*3350*/  MUFU.COS R113, R92 ;  /* 0x0000005c00717308 */ /* 0x0001e20000000000 */
[----:B------:R-:W-:Y:S01]  /*3360*/  FMUL.FTZ R85, R82, R85 ;  /* 0x0000005552557220 */ /* 0x000fe20000410000 */
[----:B------:R-:W-:Y:S01]  /*3370*/  IADD3 R105, R105, 0x7, RZ ;  /* 0x0000000769697810 */ /* 0x000fe20007ffe0ff */
[----:B------:R-:W-:Y:S01]  /*3380*/  FMUL.FTZ R53, R91, R103 ;  /* 0x000000675b357220 */ /* 0x000fe20000410000 */
[----:B------:R-:W1:Y:S01]  /*3390*/  LDS.U16 R12, [R89+0xc] ;  /* 0x00000c00590c7984 */ /* 0x000e620000000400 */
[----:B------:R-:W-:-:S03]  /*33a0*/  FMUL.FTZ R26, R75, R26 ;  /* 0x0000001a4b1a7220 */ /* 0x000fc60000410000 */
[----:B------:R2:W-:Y:S01]  /*33b0*/  MUFU.EX2 R115, R90 ;  /* 0x0000005a00737308 */ /* 0x0005e20000000800 */
[----:B0-----:R-:W-:Y:S01]  /*33c0*/  FSEL R92, R61, RZ, !P0 ;  /* 0x000000ff3d5c7208 */ /* 0x001fe20004000000 */
[----:B------:R-:W0:Y:S01]  /*33d0*/  LDS.U16 R14, [R89+0xe] ;  /* 0x00000e00590e7984 */ /* 0x000e220000000400 */
[----:B------:R-:W-:Y:S02]  /*33e0*/  FSEL R93, R15, 1, !P0 ;  /* 0x3f8000000f5d7808 */ /* 0x000fe40004000000 */
[----:B------:R-:W-:Y:S01]  /*33f0*/  FSEL R106, R84, RZ, !P1 ;  /* 0x000000ff546a7208 */ /* 0x000fe20004800000 */
[C---:B------:R-:W-:Y:S02]  /*3400*/  FMUL.FTZ R15, R92.reuse, R103 ;  /* 0x000000675c0f7220 */ /* 0x040fe40000410000 */
[----:B------:R-:W-:Y:S01]  /*3410*/  FFMA.FTZ R53, R92, R104, R53 ;  /* 0x000000685c357223 */ /* 0x000fe20000010035 */
[----:B------:R-:W1:Y:S01]  /*3420*/  MUFU.EX2 R88, R88 ;  /* 0x0000005800587308 */ /* 0x000e620000000800 */
[----:B--2---:R-:W-:-:S02]  /*3430*/  FSEL R90, R85, RZ, !P0 ;  /* 0x000000ff555a7208 */ /* 0x004fc40004000000 */
[----:B------:R-:W-:Y:S01]  /*3440*/  ISETP.GE.U32.AND P0, PT, R105, R48, PT ;  /* 0x000000306900720c */ /* 0x000fe20003f06070 */
[----:B------:R-:W-:Y:S01]  /*3450*/  FADD.FTZ R59, R106, R53 ;  /* 0x000000356a3b7221 */ /* 0x000fe20000010000 */
[----:B------:R-:W-:Y:S02]  /*3460*/  FSEL R105, R51, RZ, !P2 ;  /* 0x000000ff33697208 */ /* 0x000fe40005000000 */
[----:B------:R-:W-:Y:S01]  /*3470*/  FSEL R107, R26, RZ, !P1 ;  /* 0x000000ff1a6b7208 */ /* 0x000fe20004800000 */
[----:B------:R-:W-:Y:S01]  /*3480*/  FFMA.FTZ R26, R91, R104, -R15 ;  /* 0x000000685b1a7223 */ /* 0x000fe2000001080f */
[----:B------:R-:W2:Y:S01]  /*3490*/  MUFU.COS R98, R100 ;  /* 0x0000006400627308 */ /* 0x000ea20000000000 */
[----:B------:R-:W-:Y:S01]  /*34a0*/  FMUL.FTZ R51, R93, R103 ;  /* 0x000000675d337220 */ /* 0x000fe20000410000 */
[----:B------:R-:W-:Y:S01]  /*34b0*/  FSEL R102, R102, 1, !P2 ;  /* 0x3f80000066667808 */ /* 0x000fe20005000000 */
[----:B------:R-:W-:Y:S02]  /*34c0*/  FADD.FTZ R26, R107, R26 ;  /* 0x0000001a6b1a7221 */ /* 0x000fe40000010000 */
[----:B------:R-:W-:-:S03]  /*34d0*/  FMUL.FTZ R61, R105, R59 ;  /* 0x0000003b693d7220 */ /* 0x000fc60000410000 */
[----:B------:R-:W0:Y:S01]  /*34e0*/  MUFU.SIN R82, R100 ;  /* 0x0000006400527308 */ /* 0x000e220000000400 */
[C---:B------:R-:W-:Y:S02]  /*34f0*/  FMUL.FTZ R15, R90.reuse, R103 ;  /* 0x000000675a0f7220 */ /* 0x040fe40000410000 */
[----:B------:R-:W-:Y:S02]  /*3500*/  FFMA.FTZ R53, R90, R104, R51 ;  /* 0x000000685a357223 */ /* 0x000fe40000010033 */
[-C--:B------:R-:W-:Y:S02]  /*3510*/  FMUL.FTZ R51, R105, R26.reuse ;  /* 0x0000001a69337220 */ /* 0x080fe40000410000 */
[----:B------:R-:W-:Y:S02]  /*3520*/  FFMA.FTZ R61, R102, R26, -R61 ;  /* 0x0000001a663d7223 */ /* 0x000fe4000001083d */
[----:B------:R-:W-:Y:S02]  /*3530*/  FMUL.FTZ R57, R86, R57 ;  /* 0x0000003956397220 */ /* 0x000fe40000410000 */
[----:B------:R-:W-:-:S02]  /*3540*/  FFMA.FTZ R26, R93, R104, -R15 ;  /* 0x000000685d1a7223 */ /* 0x000fc4000001080f */
[----:B------:R-:W-:Y:S02]  /*3550*/  FMUL.FTZ R15, R105, R53 ;  /* 0x00000035690f7220 */ /* 0x000fe40000410000 */
[C---:B-1----:R-:W-:Y:S02]  /*3560*/  FMUL.FTZ R113, R88.reuse, R113 ;  /* 0x0000007158717220 */ /* 0x042fe40000410000 */
[----:B------:R-:W-:Y:S01]  /*3570*/  FMUL.FTZ R111, R88, R111 ;  /* 0x0000006f586f7220 */ /* 0x000fe20000410000 */
[----:B------:R-:W-:Y:S01]  /*3580*/  FSEL R88, R57, RZ, !P3 ;  /* 0x000000ff39587208 */ /* 0x000fe20005800000 */
[----:B------:R-:W-:Y:S02]  /*3590*/  FFMA.FTZ R57, R102, R26, -R15 ;  /* 0x0000001a66397223 */ /* 0x000fe4000001080f */
[----:B------:R-:W1:Y:S01]  /*35a0*/  LDS.U16 R15, [R89+0x10] ;  /* 0x00001000590f7984 */ /* 0x000e620000000400 */
[C---:B--2---:R-:W-:Y:S02]  /*35b0*/  FMUL.FTZ R121, R115.reuse, R98 ;  /* 0x0000006273797220 */ /* 0x044fe40000410000 */
[----:B0-----:R-:W-:-:S02]  /*35c0*/  FMUL.FTZ R115, R115, R82 ;  /* 0x0000005273737220 */ /* 0x001fc40000410000 */
[----:B------:R-:W-:Y:S01]  /*35d0*/  FFMA.FTZ R82, R102, R59, R51 ;  /* 0x0000003b66527223 */ /* 0x000fe20000010033 */
[----:B------:R-:W-:Y:S02]  /*35e0*/  PRMT R51, RZ, 0x5410, R6 ;  /* 0x00005410ff337816 */ /* 0x000fe40000000006 */
[----:B------:R-:W0:Y:S01]  /*35f0*/  LDS.U16 R6, [R89+0x12] ;  /* 0x0000120059067984 */ /* 0x000e220000000400 */
[----:B------:R-:W-:Y:S02]  /*3600*/  PRMT R7, RZ, 0x5410, R7 ;  /* 0x00005410ff077816 */ /* 0x000fe40000000007 */
[----:B------:R-:W-:Y:S02]  /*3610*/  FMUL.FTZ R51, R76, R51 ;  /* 0x000000334c337220 */ /* 0x000fe40000410000 */
[----:B------:R-:W-:Y:S02]  /*3620*/  FMUL.FTZ R87, R86, R95 ;  /* 0x0000005f56577220 */ /* 0x000fe40000410000 */
[----:B------:R-:W-:Y:S01]  /*3630*/  FMUL.FTZ R85, R76, R7 ;  /* 0x000000074c557220 */ /* 0x000fe20000410000 */
[----:B------:R-:W-:Y:S01]  /*3640*/  FSEL R86, R51, RZ, !P2 ;  /* 0x000000ff33567208 */ /* 0x000fe20005000000 */
[----:B------:R-:W-:Y:S01]  /*3650*/  FMUL.FTZ R59, R105, R26 ;  /* 0x0000001a693b7220 */ /* 0x000fe20000410000 */
[----:B------:R-:W-:Y:S04]  /*3660*/  LDS.U16 R7, [R89+0x14] ;  /* 0x0000140059077984 */ /* 0x000fe80000000400 */
[----:B------:R-:W2:Y:S01]  /*3670*/  LDS.U16 R26, [R89+0x16] ;  /* 0x00001600591a7984 */ /* 0x000ea20000000400 */
[----:B------:R-:W-:Y:S01]  /*3680*/  FSEL R85, R85, RZ, !P2 ;  /* 0x000000ff55557208 */ /* 0x000fe20005000000 */
[----:B------:R-:W-:Y:S01]  /*3690*/  FADD.FTZ R61, R86, R61 ;  /* 0x0000003d563d7221 */ /* 0x000fe20000010000 */
[----:B------:R-:W-:-:S02]  /*36a0*/  PRMT R12, RZ, 0x5410, R12 ;  /* 0x00005410ff0c7816 */ /* 0x000fc4000000000c */
[----:B------:R-:W-:Y:S01]  /*36b0*/  FSEL R87, R87, 1, !P3 ;  /* 0x3f80000057577808 */ /* 0x000fe20005800000 */
[----:B------:R-:W-:Y:S01]  /*36c0*/  FADD.FTZ R82, R85, R82 ;  /* 0x0000005255527221 */ /* 0x000fe20000010000 */
[----:B------:R-:W-:Y:S01]  /*36d0*/  PRMT R14, RZ, 0x5410, R14 ;  /* 0x00005410ff0e7816 */ /* 0x000fe2000000000e */
[----:B------:R-:W-:Y:S02]  /*36e0*/  FMUL.FTZ R51, R88, R61 ;  /* 0x0000003d58337220 */ /* 0x000fe40000410000 */
[C---:B------:R-:W-:Y:S02]  /*36f0*/  FMUL.FTZ R12, R77.reuse, R12 ;  /* 0x0000000c4d0c7220 */ /* 0x040fe40000410000 */
[----:B------:R-:W-:Y:S02]  /*3700*/  FFMA.FTZ R59, R102, R53, R59 ;  /* 0x00000035663b7223 */ /* 0x000fe4000001003b */
[----:B------:R-:W-:Y:S02]  /*3710*/  FMUL.FTZ R14, R77, R14 ;  /* 0x0000000e4d0e7220 */ /* 0x000fe40000410000 */
[----:B------:R-:W-:-:S02]  /*3720*/  FMUL.FTZ R98, R88, R82 ;  /* 0x0000005258627220 */ /* 0x000fc40000410000 */
[C---:B------:R-:W-:Y:S01]  /*3730*/  FFMA.FTZ R51, R87.reuse, R82, R51 ;  /* 0x0000005257337223 */ /* 0x040fe20000010033 */
[----:B------:R-:W-:Y:S01]  /*3740*/  FSEL R82, R12, RZ, !P3 ;  /* 0x000000ff0c527208 */ /* 0x000fe20005800000 */
[----:B------:R-:W-:Y:S02]  /*3750*/  FMUL.FTZ R95, R94, R99 ;  /* 0x000000635e5f7220 */ /* 0x000fe40000410000 */
[----:B------:R-:W-:Y:S02]  /*3760*/  FMUL.FTZ R12, R88, R59 ;  /* 0x0000003b580c7220 */ /* 0x000fe40000410000 */
[----:B------:R-:W-:Y:S01]  /*3770*/  FMUL.FTZ R94, R94, R97 ;  /* 0x000000615e5e7220 */ /* 0x000fe20000410000 */
[----:B------:R-:W-:Y:S01]  /*3780*/  FSEL R84, R14, RZ, !P3 ;  /* 0x000000ff0e547208 */ /* 0x000fe20005800000 */
[C---:B------:R-:W-:Y:S02]  /*3790*/  FFMA.FTZ R61, R87.reuse, R61, -R98 ;  /* 0x0000003d573d7223 */ /* 0x040fe40000010862 */
[-C--:B------:R-:W-:Y:S01]  /*37a0*/  FMUL.FTZ R14, R88, R57.reuse ;  /* 0x00000039580e7220 */ /* 0x080fe20000410000 */
[----:B------:R-:W-:Y:S01]  /*37b0*/  FSEL R94, R94, RZ, !P4 ;  /* 0x000000ff5e5e7208 */ /* 0x000fe20006000000 */
[----:B------:R-:W-:-:S02]  /*37c0*/  FFMA.FTZ R57, R87, R57, -R12 ;  /* 0x0000003957397223 */ /* 0x000fc4000001080c */
[----:B------:R-:W4:Y:S01]  /*37d0*/  LDS.U16 R12, [R89+0x18] ;  /* 0x00001800590c7984 */ /* 0x000f220000000400 */
[----:B------:R-:W-:Y:S01]  /*37e0*/  FADD.FTZ R61, R82, R61 ;  /* 0x0000003d523d7221 */ /* 0x000fe20000010000 */
[----:B------:R-:W-:Y:S01]  /*37f0*/  FSEL R95, R95, 1, !P4 ;  /* 0x3f8000005f5f7808 */ /* 0x000fe20006000000 */
[----:B------:R-:W-:Y:S01]  /*3800*/  FADD.FTZ R51, R84, R51 ;  /* 0x0000003354337221 */ /* 0x000fe20000010000 */
[----:B-1----:R-:W-:Y:S01]  /*3810*/  PRMT R15, RZ, 0x5410, R15 ;  /* 0x00005410ff0f7816 */ /* 0x002fe2000000000f */
[----:B------:R-:W-:Y:S02]  /*3820*/  FMUL.FTZ R100, R94, R61 ;  /* 0x0000003d5e647220 */ /* 0x000fe40000410000 */
[----:B------:R-:W-:Y:S02]  /*3830*/  FFMA.FTZ R59, R87, R59, R14 ;  /* 0x0000003b573b7223 */ /* 0x000fe4000001000e */
[----:B------:R-:W1:Y:S01]  /*3840*/  LDS.U16 R14, [R89+0x1a] ;  /* 0x00001a00590e7984 */ /* 0x000e620000000400 */
[----:B------:R-:W-:-:S02]  /*3850*/  FFMA.FTZ R134, R95, R51, R100 ;  /* 0x000000335f867223 */ /* 0x000fc40000010064 */
[----:B------:R-:W-:Y:S01]  /*3860*/  FMUL.FTZ R100, R78, R15 ;  /* 0x0000000f4e647220 */ /* 0x000fe20000410000 */
[----:B0-----:R-:W-:Y:S01]  /*3870*/  PRMT R15, RZ, 0x5410, R6 ;  /* 0x00005410ff0f7816 */ /* 0x001fe20000000006 */
[----:B------:R-:W-:Y:S01]  /*3880*/  FMUL.FTZ R98, R94, R51 ;  /* 0x000000335e627220 */ /* 0x000fe20000410000 */
[----:B------:R-:W0:Y:S02]  /*3890*/  LDS.U16 R6, [R89+0x1c] ;  /* 0x00001c0059067984 */ /* 0x000e240000000400 */
[----:B------:R-:W-:Y:S01]  /*38a0*/  FSEL R100, R100, RZ, !P4 ;  /* 0x000000ff64647208 */ /* 0x000fe20006000000 */
[----:B------:R-:W-:Y:S02]  /*38b0*/  FMUL.FTZ R99, R78, R15 ;  /* 0x0000000f4e637220 */ /* 0x000fe40000410000 */
[C---:B------:R-:W-:Y:S01]  /*38c0*/  FFMA.FTZ R61, R95.reuse, R61, -R98 ;  /* 0x0000003d5f3d7223 */ /* 0x040fe20000010862 */
[----:B------:R-:W0:Y:S01]  /*38d0*/  LDS.U16 R15, [R89+0x1e] ;  /* 0x00001e00590f7984 */ /* 0x000e220000000400 */
[----:B------:R-:W-:Y:S01]  /*38e0*/  FMUL.FTZ R98, R94, R59 ;  /* 0x0000003b5e627220 */ /* 0x000fe20000410000 */
[----:B--2---:R-:W-:Y:S01]  /*38f0*/  PRMT R26, RZ, 0x5410, R26 ;  /* 0x00005410ff1a7816 */ /* 0x004fe2000000001a */
[----:B------:R-:W-:Y:S01]  /*3900*/  FADD.FTZ R61, R100, R61 ;  /* 0x0000003d643d7221 */ /* 0x000fe20000010000 */
[----:B------:R-:W-:Y:S01]  /*3910*/  FSEL R96, R96, RZ, !P5 ;  /* 0x000000ff60607208 */ /* 0x000fe20006800000 */
[----:B------:R-:W-:Y:S01]  /*3920*/  FFMA.FTZ R51, R95, R57, -R98 ;  /* 0x000000395f337223 */ /* 0x000fe20000010862 */
[----:B------:R-:W-:Y:S01]  /*3930*/  FSEL R99, R99, RZ, !P4 ;  /* 0x000000ff63637208 */ /* 0x000fe20006000000 */
[----:B------:R-:W-:Y:S01]  /*3940*/  FMUL.FTZ R26, R79, R26 ;  /* 0x0000001a4f1a7220 */ /* 0x000fe20000410000 */
[----:B------:R-:W-:Y:S01]  /*3950*/  PRMT R98, RZ, 0x5410, R7 ;  /* 0x00005410ff627816 */ /* 0x000fe20000000007 */
[----:B------:R-:W-:Y:S01]  /*3960*/  FMUL.FTZ R7, R96, R61 ;  /* 0x0000003d60077220 */ /* 0x000fe20000410000 */
[----:B------:R-:W-:Y:S01]  /*3970*/  FSEL R101, R101, 1, !P5 ;  /* 0x3f80000065657808 */ /* 0x000fe20006800000 */
[----:B------:R-:W-:-:S02]  /*3980*/  FADD.FTZ R134, R99, R134 ;  /* 0x0000008663867221 */ /* 0x000fc40000010000 */
[----:B------:R-:W-:Y:S01]  /*3990*/  FMUL.FTZ R97, R79, R98 ;  /* 0x000000624f617220 */ /* 0x000fe20000410000 */
[----:B------:R-:W-:Y:S01]  /*39a0*/  FSEL R98, R26, RZ, !P5 ;  /* 0x000000ff1a627208 */ /* 0x000fe20006800000 */
[----:B------:R-:W-:Y:S02]  /*39b0*/  FMUL.FTZ R132, R94, R57 ;  /* 0x000000395e847220 */ /* 0x000fe40000410000 */
[-C--:B------:R-:W-:Y:S02]  /*39c0*/  FFMA.FTZ R7, R101, R134.reuse, R7 ;  /* 0x0000008665077223 */ /* 0x080fe40000010007 */
[----:B------:R-:W-:Y:S02]  /*39d0*/  FMUL.FTZ R136, R96, R134 ;  /* 0x0000008660887220 */ /* 0x000fe40000410000 */
[----:B------:R-:W-:Y:S02]  /*39e0*/  FFMA.FTZ R132, R95, R59, R132 ;  /* 0x0000003b5f847223 */ /* 0x000fe40000010084 */
[----:B------:R-:W-:-:S02]  /*39f0*/  FADD.FTZ R134, R98, R7 ;  /* 0x0000000762867221 */ /* 0x000fc40000010000 */
[C---:B------:R-:W-:Y:S02]  /*3a00*/  FMUL.FTZ R7, R96.reuse, R51 ;  /* 0x0000003360077220 */ /* 0x040fe40000410000 */
[-C--:B------:R-:W-:Y:S02]  /*3a10*/  FMUL.FTZ R26, R96, R132.reuse ;  /* 0x00000084601a7220 */ /* 0x080fe40000410000 */
[C---:B------:R-:W-:Y:S01]  /*3a20*/  FFMA.FTZ R132, R101.reuse, R132, R7 ;  /* 0x0000008465847223 */ /* 0x040fe20000010007 */
[----:B----4-:R-:W-:Y:S01]  /*3a30*/  PRMT R7, RZ, 0x5410, R12 ;  /* 0x00005410ff077816 */ /* 0x010fe2000000000c */
[----:B------:R-:W-:Y:S01]  /*3a40*/  FFMA.FTZ R136, R101, R61, -R136 ;  /* 0x0000003d65887223 */ /* 0x000fe20000010888 */
[----:B------:R-:W-:-:S03]  /*3a50*/  FSEL R97, R97, RZ, !P5 ;  /* 0x000000ff61617208 */ /* 0x000fc60006800000 */
[C---:B------:R-:W-:Y:S01]  /*3a60*/  FMUL.FTZ R123, R80.reuse, R7 ;  /* 0x00000007507b7220 */ /* 0x040fe20000410000 */
[----:B-1----:R-:W-:Y:S01]  /*3a70*/  PRMT R7, RZ, 0x5410, R14 ;  /* 0x00005410ff077816 */ /* 0x002fe2000000000e */
[----:B------:R-:W-:Y:S01]  /*3a80*/  FADD.FTZ R136, R97, R136 ;  /* 0x0000008861887221 */ /* 0x000fe20000010000 */
[----:B------:R-:W-:Y:S02]  /*3a90*/  FSEL R111, R111, RZ, !P6 ;  /* 0x000000ff6f6f7208 */ /* 0x000fe40007000000 */
[----:B------:R-:W-:Y:S01]  /*3aa0*/  FSEL R113, R113, 1, !P6 ;  /* 0x3f80000071717808 */ /* 0x000fe20007000000 */
[----:B------:R-:W-:Y:S02]  /*3ab0*/  FMUL.FTZ R7, R80, R7 ;  /* 0x0000000750077220 */ /* 0x000fe40000410000 */
[C---:B------:R-:W-:Y:S02]  /*3ac0*/  FMUL.FTZ R53, R111.reuse, R134 ;  /* 0x000000866f357220 */ /* 0x040fe40000410000 */
[----:B------:R-:W-:-:S02]  /*3ad0*/  FMUL.FTZ R57, R111, R136 ;  /* 0x000000886f397220 */ /* 0x000fc40000410000 */
[----:B------:R-:W-:Y:S02]  /*3ae0*/  FFMA.FTZ R26, R101, R51, -R26 ;  /* 0x00000033651a7223 */ /* 0x000fe4000001081a */
[----:B------:R-:W-:Y:S01]  /*3af0*/  FMUL.FTZ R12, R111, R132 ;  /* 0x000000846f0c7220 */ /* 0x000fe20000410000 */
[----:B------:R-:W-:Y:S01]  /*3b00*/  FSEL R123, R123, RZ, !P6 ;  /* 0x000000ff7b7b7208 */ /* 0x000fe20007000000 */
[----:B------:R-:W-:Y:S01]  /*3b10*/  FFMA.FTZ R136, R113, R136, -R53 ;  /* 0x0000008871887223 */ /* 0x000fe20000010835 */
[----:B------:R-:W-:Y:S01]  /*3b20*/  FSEL R125, R7, RZ, !P6 ;  /* 0x000000ff077d7208 */ /* 0x000fe20007000000 */
[C---:B------:R-:W-:Y:S01]  /*3b30*/  FFMA.FTZ R138, R113.reuse, R134, R57 ;  /* 0x00000086718a7223 */ /* 0x040fe20000010039 */
[----:B0-----:R-:W-:Y:S01]  /*3b40*/  PRMT R6, RZ, 0x5410, R6 ;  /* 0x00005410ff067816 */ /* 0x001fe20000000006 */
[-C--:B------:R-:W-:Y:S01]  /*3b50*/  FFMA.FTZ R134, R113, R26.reuse, -R12 ;  /* 0x0000001a71867223 */ /* 0x080fe2000001080c */
[----:B------:R-:W-:Y:S01]  /*3b60*/  PRMT R12, RZ, 0x5410, R15 ;  /* 0x00005410ff0c7816 */ /* 0x000fe2000000000f */
[----:B------:R-:W-:Y:S01]  /*3b70*/  FADD.FTZ R136, R123, R136 ;  /* 0x000000887b887221 */ /* 0x000fe20000010000 */
[----:B------:R-:W-:Y:S01]  /*3b80*/  FSEL R115, R115, RZ, !P0 ;  /* 0x000000ff73737208 */ /* 0x000fe20004000000 */
[----:B------:R-:W-:Y:S01]  /*3b90*/  FADD.FTZ R138, R125, R138 ;  /* 0x0000008a7d8a7221 */ /* 0x000fe20000010000 */
[----:B------:R-:W-:Y:S01]  /*3ba0*/  FSEL R121, R121, 1, !P0 ;  /* 0x3f80000079797808 */ /* 0x000fe20004000000 */
[----:B------:R-:W-:-:S02]  /*3bb0*/  FMUL.FTZ R26, R111, R26 ;  /* 0x0000001a6f1a7220 */ /* 0x000fc40000410000 */
[C---:B------:R-:W-:Y:S02]  /*3bc0*/  FMUL.FTZ R12, R81.reuse, R12 ;  /* 0x0000000c510c7220 */ /* 0x040fe40000410000 */
[----:B------:R-:W-:Y:S02]  /*3bd0*/  FMUL.FTZ R6, R81, R6 ;  /* 0x0000000651067220 */ /* 0x000fe40000410000 */
[C---:B------:R-:W-:Y:S02]  /*3be0*/  FMUL.FTZ R14, R115.reuse, R136 ;  /* 0x00000088730e7220 */ /* 0x040fe40000410000 */
[----:B------:R-:W-:Y:S02]  /*3bf0*/  FMUL.FTZ R7, R115, R138 ;  /* 0x0000008a73077220 */ /* 0x000fe40000410000 */
[----:B------:R-:W-:Y:S01]  /*3c00*/  FFMA.FTZ R26, R113, R132, R26 ;  /* 0x00000084711a7223 */ /* 0x000fe2000001001a */
[----:B------:R-:W-:Y:S01]  /*3c10*/  FSEL R129, R12, RZ, !P0 ;  /* 0x000000ff0c817208 */ /* 0x000fe20004000000 */
[C---:B------:R-:W-:Y:S01]  /*3c20*/  FFMA.FTZ R138, R121.reuse, R138, R14 ;  /* 0x0000008a798a7223 */ /* 0x040fe2000001000e */
[----:B------:R-:W-:Y:S01]  /*3c30*/  FSEL R127, R6, RZ, !P0 ;  /* 0x000000ff067f7208 */ /* 0x000fe20004000000 */
[----:B------:R-:W-:-:S02]  /*3c40*/  FFMA.FTZ R14, R121, R136, -R7 ;  /* 0x00000088790e7223 */ /* 0x000fc40000010807 */
[----:B------:R-:W-:Y:S02]  /*3c50*/  FMUL.FTZ R12, R115, R26 ;  /* 0x0000001a730c7220 */ /* 0x000fe40000410000 */
[----:B------:R-:W-:Y:S02]  /*3c60*/  FADD.FTZ R15, R129, R138 ;  /* 0x0000008a810f7221 */ /* 0x000fe40000010000 */
[----:B------:R-:W-:Y:S02]  /*3c70*/  FADD.FTZ R14, R127, R14 ;  /* 0x0000000e7f0e7221 */ /* 0x000fe40000010000 */
[-C--:B------:R-:W-:Y:S02]  /*3c80*/  FMUL.FTZ R6, R115, R134.reuse ;  /* 0x0000008673067220 */ /* 0x080fe40000410000 */
[C---:B------:R-:W-:Y:S01]  /*3c90*/  FFMA.FTZ R12, R121.reuse, R134, -R12 ;  /* 0x00000086790c7223 */ /* 0x040fe2000001080c */
[----:B------:R-:W0:Y:S01]  /*3ca0*/  SHFL.UP PT, R57, R15, 0x1, RZ ;  /* 0x042000000f397989 */ /* 0x000e2200000e00ff */
[----:B------:R-:W-:-:S03]  /*3cb0*/  FFMA.FTZ R6, R121, R26, R6 ;  /* 0x0000001a79067223 */ /* 0x000fc60000010006 */
[----:B------:R-:W1:Y:S04]  /*3cc0*/  SHFL.UP PT, R53, R14, 0x1, RZ ;  /* 0x042000000e357989 */ /* 0x000e6800000e00ff */
[----:B------:R-:W2:Y:S04]  /*3cd0*/  SHFL.UP PT, R7, R12, 0x1, RZ ;  /* 0x042000000c077989 */ /* 0x000ea800000e00ff */
[----:B------:R-:W4:Y:S01]  /*3ce0*/  SHFL.UP PT, R51, R6, 0x1, RZ ;  /* 0x0420000006337989 */ /* 0x000f2200000e00ff */
[----:B------:R-:W-:Y:S01]  /*3cf0*/  ISETP.GE.AND P0, PT, R31, 0x1, PT ;  /* 0x000000011f00780c */ /* 0x000fe20003f06270 */
[----:B0-----:R-:W-:-:S02]  /*3d00*/  FMUL.FTZ R59, R6, R57 ;  /* 0x00000039063b7220 */ /* 0x001fc40000410000 */
[C---:B-1----:R-:W-:Y:S02]  /*3d10*/  FMUL.FTZ R61, R6.reuse, R53 ;  /* 0x00000035063d7220 */ /* 0x042fe40000410000 */
[----:B--2---:R-:W-:Y:S02]  /*3d20*/  FMUL.FTZ R26, R6, R7 ;  /* 0x00000007061a7220 */ /* 0x004fe40000410000 */
[C---:B------:R-:W-:Y:S02]  /*3d30*/  FFMA.FTZ R59, R12.reuse, R53, -R59 ;  /* 0x000000350c3b7223 */ /* 0x040fe4000001083b */
[C---:B------:R-:W-:Y:S02]  /*3d40*/  FFMA.FTZ R132, R12.reuse, R57, R61 ;  /* 0x000000390c847223 */ /* 0x040fe4000001003d */
        /* <DEDUP_REMOVED lines=8> */
[----:B------:R-:W2:Y:S04]  /*3dd0*/  SHFL.UP PT, R6, R12, 0x2, RZ ;  /* 0x044000000c067989 */ /* 0x000ea800000e00ff */
[----:B------:R-:W4:Y:S01]  /*3de0*/  SHFL.UP PT, R7, R53, 0x2, RZ ;  /* 0x0440000035077989 */ /* 0x000f2200000e00ff */
[----:B------:R-:W-:Y:S01]  /*3df0*/  ISETP.GE.AND P0, PT, R31, 0x2, PT ;  /* 0x000000021f00780c */ /* 0x000fe20003f06270 */
[----:B0-----:R-:W-:-:S02]  /*3e00*/  FMUL.FTZ R61, R53, R51 ;  /* 0x00000033353d7220 */ /* 0x001fc40000410000 */
[CC--:B-1----:R-:W-:Y:S02]  /*3e10*/  FMUL.FTZ R63, R53.reuse, R26.reuse ;  /* 0x0000001a353f7220 */ /* 0x0c2fe40000410000 */
[C---:B------:R-:W-:Y:S02]  /*3e20*/  FFMA.FTZ R61, R12.reuse, R26, -R61 ;  /* 0x0000001a0c3d7223 */ /* 0x040fe4000001083d */
[C---:B--2---:R-:W-:Y:S02]  /*3e30*/  FMUL.FTZ R59, R53.reuse, R6 ;  /* 0x00000006353b7220 */ /* 0x044fe40000410000 */
[C---:B------:R-:W-:Y:S02]  /*3e40*/  FFMA.FTZ R26, R12.reuse, R51, R63 ;  /* 0x000000330c1a7223 */ /* 0x040fe4000001003f */
[-C--:B----4-:R-:W-:Y:S02]  /*3e50*/  FMUL.FTZ R57, R53, R7.reuse ;  /* 0x0000000735397220 */ /* 0x090fe40000410000 */
[----:B------:R-:W-:-:S02]  /*3e60*/  FFMA.FTZ R132, R12, R7, R59 ;  /* 0x000000070c847223 */ /* 0x000fc4000001003b */
[----:B------:R-:W-:Y:S02]  /*3e70*/  @P0 FFMA.FTZ R12, R12, R6, -R57 ;  /* 0x000000060c0c0223 */ /* 0x000fe40000010839 */
[----:B------:R-:W-:Y:S01]  /*3e80*/  @P0 FADD.FTZ R15, R15, R26 ;  /* 0x0000001a0f0f0221 */ /* 0x000fe20000010000 */
[----:B------:R-:W-:Y:S01]  /*3e90*/  FSEL R132, R53, R132, !P0 ;  /* 0x0000008435847208 */ /* 0x000fe20004000000 */
[----:B------:R-:W-:Y:S01]  /*3ea0*/  @P0 FADD.FTZ R14, R14, R61 ;  /* 0x0000003d0e0e0221 */ /* 0x000fe20000010000 */
[----:B------:R-:W0:Y:S04]  /*3eb0*/  SHFL.UP PT, R7, R12, 0x4, RZ ;  /* 0x048000000c077989 */ /* 0x000e2800000e00ff */
[----:B------:R-:W1:Y:S04]  /*3ec0*/  SHFL.UP PT, R61, R15, 0x4, RZ ;  /* 0x048000000f3d7989 */ /* 0x000e6800000e00ff */
[----:B------:R-:W2:Y:S04]  /*3ed0*/  SHFL.UP PT, R59, R14, 0x4, RZ ;  /* 0x048000000e3b7989 */ /* 0x000ea800000e00ff */
[----:B------:R-:W4:Y:S01]  /*3ee0*/  SHFL.UP PT, R57, R132, 0x4, RZ ;  /* 0x0480000084397989 */ /* 0x000f2200000e00ff */
[----:B------:R-:W-:-:S02]  /*3ef0*/  IADD3 R6, R31, 0x40, RZ ;  /* 0x000000401f067810 */ /* 0x000fc40007ffe0ff */
[C---:B------:R-:W-:Y:S02]  /*3f00*/  ISETP.GE.AND P0, PT, R31.reuse, 0x4, PT ;  /* 0x000000041f00780c */ /* 0x040fe40003f06270 */
[----:B------:R-:W-:Y:S02]  /*3f10*/  LEA.HI.SX32 R6, R6, R31, 0x1b ;  /* 0x0000001f06067211 */ /* 0x000fe400078fdaff */
[----:B------:R-:W-:-:S03]  /*3f20*/  IADD3 R26, R31, 0x20, RZ ;  /* 0x000000201f1a7810 */ /* 0x000fc60007ffe0ff */
[----:B------:R-:W-:Y:S02]  /*3f30*/  IMAD.SHL.U32 R53, R6, 0x2, RZ ;  /* 0x0000000206357824 */ /* 0x000fe400078e00ff */
[C---:B0-----:R-:W-:Y:S01]  /*3f40*/  FMUL.FTZ R6, R132.reuse, R7 ;  /* 0x0000000784067220 */ /* 0x041fe20000410000 */
[----:B------:R-:W-:Y:S01]  /*3f50*/  LEA.HI.SX32 R51, R31, R31, 0x1b ;  /* 0x0000001f1f337211 */ /* 0x000fe200078fdaff */
[----:B-1----:R-:W-:Y:S01]  /*3f60*/  FMUL.FTZ R63, R132, R61 ;  /* 0x0000003d843f7220 */ /* 0x002fe20000410000 */
[----:B------:R-:W-:Y:S01]  /*3f70*/  LEA.HI.SX32 R26, R26, R31, 0x1b ;  /* 0x0000001f1a1a7211 */ /* 0x000fe200078fdaff */
[-C--:B--2---:R-:W-:Y:S01]  /*3f80*/  FMUL.FTZ R131, R132, R59.reuse ;  /* 0x0000003b84837220 */ /* 0x084fe20000410000 */
[----:B------:R-:W-:Y:S01]  /*3f90*/  SHF.L.U32 R51, R51, 0x1, RZ ;  /* 0x0000000133337819 */ /* 0x000fe200000006ff */
[C---:B------:R-:W-:Y:S02]  /*3fa0*/  FFMA.FTZ R63, R12.reuse, R59, -R63 ;  /* 0x0000003b0c3f7223 */ /* 0x040fe4000001083f */
[----:B----4-:R-:W-:-:S02]  /*3fb0*/  FFMA.FTZ R133, R12, R57, R6 ;  /* 0x000000390c857223 */ /* 0x010fc40000010006 */
[----:B------:R-:W-:Y:S01]  /*3fc0*/  FMUL.FTZ R57, R132, R57 ;  /* 0x0000003984397220 */ /* 0x000fe20000410000 */
[----:B------:R-:W-:Y:S01]  /*3fd0*/  SHF.L.U32 R26, R26, 0x1, RZ ;  /* 0x000000011a1a7819 */ /* 0x000fe200000006ff */
[C---:B------:R-:W-:Y:S02]  /*3fe0*/  FFMA.FTZ R6, R12.reuse, R61, R131 ;  /* 0x0000003d0c067223 */ /* 0x040fe40000010083 */
[----:B------:R-:W-:Y:S02]  /*3ff0*/  @P0 FFMA.FTZ R12, R12, R7, -R57 ;  /* 0x000000070c0c0223 */ /* 0x000fe40000010839 */
[----:B------:R-:W-:Y:S01]  /*4000*/  @P0 FADD.FTZ R14, R14, R63 ;  /* 0x0000003f0e0e0221 */ /* 0x000fe20000010000 */
[----:B---3--:R-:W-:Y:S01]  /*4010*/  STS.U16 [R51+0x420], R128 ;  /* 0x0004208033007388 */ /* 0x008fe20000000400 */
[----:B------:R-:W-:Y:S01]  /*4020*/  @P0 FADD.FTZ R15, R15, R6 ;  /* 0x000000060f0f0221 */ /* 0x000fe20000010000 */
[----:B------:R-:W-:Y:S02]  /*4030*/  FSEL R133, R132, R133, !P0 ;  /* 0x0000008584857208 */ /* 0x000fe40004000000 */
[----:B------:R0:W-:Y:S04]  /*4040*/  STS.U16 [R26+0x460], R55 ;  /* 0x000460371a007388 */ /* 0x0001e80000000400 */
[----:B------:R-:W-:Y:S04]  /*4050*/  STS.U16 [R53+0x4a0], R124 ;  /* 0x0004a07c35007388 */ /* 0x000fe80000000400 */
[----:B------:R-:W1:Y:S04]  /*4060*/  SHFL.UP PT, R6, R12, 0x8, RZ ;  /* 0x050000000c067989 */ /* 0x000e6800000e00ff */
[----:B------:R-:W2:Y:S04]  /*4070*/  SHFL.UP PT, R124, R14, 0x8, RZ ;  /* 0x050000000e7c7989 */ /* 0x000ea800000e00ff */
[----:B------:R-:W3:Y:S04]  /*4080*/  SHFL.UP PT, R128, R15, 0x8, RZ ;  /* 0x050000000f807989 */ /* 0x000ee800000e00ff */
[----:B------:R-:W4:Y:S01]  /*4090*/  SHFL.UP PT, R7, R133, 0x8, RZ ;  /* 0x0500000085077989 */ /* 0x000f2200000e00ff */
[----:B------:R-:W-:-:S02]  /*40a0*/  IADD3 R140, R31, 0x60, RZ ;  /* 0x000000601f8c7810 */ /* 0x000fc40007ffe0ff */
[C---:B------:R-:W-:Y:S02]  /*40b0*/  IADD3 R138, R31.reuse, 0x80, RZ ;  /* 0x000000801f8a7810 */ /* 0x040fe40007ffe0ff */
[-C--:B------:R-:W-:Y:S02]  /*40c0*/  LEA.HI.SX32 R140, R140, R31.reuse, 0x1b ;  /* 0x0000001f8c8c7211 */ /* 0x080fe400078fdaff */
[C---:B------:R-:W-:Y:S02]  /*40d0*/  IADD3 R136, R31.reuse, 0xa0, RZ ;  /* 0x000000a01f887810 */ /* 0x040fe40007ffe0ff */
[----:B------:R-:W-:Y:S02]  /*40e0*/  LEA.HI.SX32 R138, R138, R31, 0x1b ;  /* 0x0000001f8a8a7211 */ /* 0x000fe400078fdaff */
[C---:B------:R-:W-:Y:S02]  /*40f0*/  IADD3 R134, R31.reuse, 0xc0, RZ ;  /* 0x000000c01f867810 */ /* 0x040fe40007ffe0ff */
[----:B------:R-:W-:-:S02]  /*4100*/  ISETP.GE.AND P0, PT, R31, 0x8, PT ;  /* 0x000000081f00780c */ /* 0x000fc40003f06270 */
[----:B------:R-:W-:Y:S02]  /*4110*/  IADD3 R132, R31, 0xe0, RZ ;  /* 0x000000e01f847810 */ /* 0x000fe40007ffe0ff */
[----:B0-----:R-:W-:Y:S02]  /*4120*/  SHF.L.U32 R55, R140, 0x1, RZ ;  /* 0x000000018c377819 */ /* 0x001fe400000006ff */
[-C--:B------:R-:W-:Y:S02]  /*4130*/  LEA.HI.SX32 R136, R136, R31.reuse, 0x1b ;  /* 0x0000001f88887211 */ /* 0x080fe400078fdaff */
[----:B------:R-:W-:Y:S01]  /*4140*/  SHF.L.U32 R63, R138, 0x1, RZ ;  /* 0x000000018a3f7819 */ /* 0x000fe200000006ff */
[C---:B-1----:R-:W-:Y:S01]  /*4150*/  FMUL.FTZ R131, R133.reuse, R6 ;  /* 0x0000000685837220 */ /* 0x042fe20000410000 */
[-C--:B------:R-:W-:Y:S01]  /*4160*/  LEA.HI.SX32 R134, R134, R31.reuse, 0x1b ;  /* 0x0000001f86867211 */ /* 0x080fe200078fdaff */
[C---:B--2---:R-:W-:Y:S01]  /*4170*/  FMUL.FTZ R137, R133.reuse, R124 ;  /* 0x0000007c85897220 */ /* 0x044fe20000410000 */
[----:B------:R-:W-:Y:S01]  /*4180*/  LEA.HI.SX32 R132, R132, R31, 0x1b ;  /* 0x0000001f84847211 */ /* 0x000fe200078fdaff */
[----:B-----5:R-:W-:Y:S01]  /*4190*/  STS.U16 [R55+0x4e0], R110 ;  /* 0x0004e06e37007388 */ /* 0x020fe20000000400 */
[-C--:B---3--:R-:W-:Y:S01]  /*41a0*/  FMUL.FTZ R135, R133, R128.reuse ;  /* 0x0000008085877220 */ /* 0x088fe20000410000 */
[----:B------:R-:W-:Y:S01]  /*41b0*/  SHF.L.U32 R61, R134, 0x1, RZ ;  /* 0x00000001863d7819 */ /* 0x000fe200000006ff */
[----:B------:R-:W-:Y:S01]  /*41c0*/  IMAD.SHL.U32 R57, R136, 0x2, RZ ;  /* 0x0000000288397824 */ /* 0x000fe200078e00ff */
[----:B------:R4:W-:Y:S01]  /*41d0*/  STS.U16 [R63+0x520], R108 ;  /* 0x0005206c3f007388 */ /* 0x0009e20000000400 */
[----:B------:R-:W-:Y:S01]  /*41e0*/  SHF.L.U32 R59, R132, 0x1, RZ ;  /* 0x00000001843b7819 */ /* 0x000fe200000006ff */
[----:B------:R-:W-:-:S02]  /*41f0*/  FFMA.FTZ R128, R12, R128, R137 ;  /* 0x000000800c807223 */ /* 0x000fc40000010089 */
[C---:B------:R-:W-:Y:S01]  /*4200*/  FFMA.FTZ R135, R12.reuse, R124, -R135 ;  /* 0x0000007c0c877223 */ /* 0x040fe20000010887 */
[----:B------:R-:W-:Y:S01]  /*4210*/  STS.U16 [R57+0x560], R112 ;  /* 0x0005607039007388 */ /* 0x000fe20000000400 */
[CC--:B----4-:R-:W-:Y:S02]  /*4220*/  FFMA.FTZ R108, R12.reuse, R7.reuse, R131 ;  /* 0x000000070c6c7223 */ /* 0x0d0fe40000010083 */
[----:B------:R-:W-:Y:S01]  /*4230*/  FMUL.FTZ R7, R133, R7 ;  /* 0x0000000785077220 */ /* 0x000fe20000410000 */
[----:B------:R-:W-:Y:S01]  /*4240*/  STS.U16 [R61+0x5a0], R114 ;  /* 0x0005a0723d007388 */ /* 0x000fe20000000400 */
[----:B------:R-:W-:Y:S02]  /*4250*/  @P0 FADD.FTZ R15, R15, R128 ;  /* 0x000000800f0f0221 */ /* 0x000fe40000010000 */
[----:B------:R-:W-:Y:S01]  /*4260*/  @P0 FFMA.FTZ R12, R12, R6, -R7 ;  /* 0x000000060c0c0223 */ /* 0x000fe20000010807 */
[----:B------:R-:W-:Y:S01]  /*4270*/  STS.U16 [R59+0x5e0], R116 ;  /* 0x0005e0743b007388 */ /* 0x000fe20000000400 */
[----:B------:R-:W-:Y:S01]  /*4280*/  @P0 FADD.FTZ R14, R14, R135 ;  /* 0x000000870e0e0221 */ /* 0x000fe20000010000 */
[----:B------:R-:W-:-:S02]  /*4290*/  FSEL R108, R133, R108, !P0 ;  /* 0x0000006c856c7208 */ /* 0x000fc40004000000 */
[----:B------:R-:W-:Y:S04]  /*42a0*/  STS.U16 [R4+0x620], R109 ;  /* 0x0006206d04007388 */ /* 0x000fe80000000400 */
[----:B------:R0:W-:Y:S01]  /*42b0*/  STS.U16 [R8+0x660], R119 ;  /* 0x0006607708007388 */ /* 0x0001e20000000400 */
[----:B------:R-:W-:-:S03]  /*42c0*/  ISETP.NE.AND P0, PT, R27, RZ, PT ;  /* 0x000000ff1b00720c */ /* 0x000fc60003f05270 */
[----:B------:R1:W-:Y:S04]  /*42d0*/  STS.U16 [R9+0x6a0], R118 ;  /* 0x0006a07609007388 */ /* 0x0003e80000000400 */
[----:B------:R-:W-:Y:S04]  /*42e0*/  STS.U16 [R10+0x6e0], R117 ;  /* 0x0006e0750a007388 */ /* 0x000fe80000000400 */
[----:B------:R-:W2:Y:S04]  /*42f0*/  SHFL.UP PT, R119, R15, 0x10, RZ ;  /* 0x060000000f777989 */ /* 0x000ea800000e00ff */
[----:B------:R-:W3:Y:S04]  /*4300*/  SHFL.UP PT, R7, R12, 0x10, RZ ;  /* 0x060000000c077989 */ /* 0x000ee800000e00ff */
[----:B------:R-:W4:Y:S01]  /*4310*/  SHFL.UP PT, R117, R14, 0x10, RZ ;  /* 0x060000000e757989 */ /* 0x000f2200000e00ff */
[----:B------:R-:W-:-:S03]  /*4320*/  ISETP.EQ.OR P0, PT, R32, RZ, P0 ;  /* 0x000000ff2000720c */ /* 0x000fc60000702670 */
[----:B------:R-:W5:Y:S01]  /*4330*/  SHFL.UP PT, R109, R108, 0x10, RZ ;  /* 0x060000006c6d7989 */ /* 0x000f6200000e00ff */
[----:B0-----:R-:W-:Y:S01]  /*4340*/  HFMA2.MMA R8, -RZ, RZ, 1.875, 0 ;  /* 0x3f800000ff087435 */ /* 0x001fe200000001ff */
[----:B-1----:R-:W-:Y:S02]  /*4350*/  IMAD.MOV.U32 R9, RZ, RZ, RZ ;  /* 0x000000ffff097224 */ /* 0x002fe400078e00ff */
[----:B------:R0:W-:Y:S04]  /*4360*/  STS.U16 [R11+0x720], R122 ;  /* 0x0007207a0b007388 */ /* 0x0001e80000000400 */
[----:B------:R-:W-:Y:S01]  /*4370*/  STS.U16 [R13+0x760], R120 ;  /* 0x000760780d007388 */ /* 0x000fe20000000400 */
[----:B0-----:R-:W-:-:S03]  /*4380*/  CS2R R10, SRZ ;  /* 0x00000000000a7805 */ /* 0x001fc6000001ff00 */
[----:B------:R3:W-:Y:S04]  /*4390*/  STS.U16 [R20+0x7a0], R5 ;  /* 0x0007a00514007388 */ /* 0x0007e80000000400 */
[----:B------:R-:W-:Y:S01]  /*43a0*/  STS.U16 [R21+0x7e0], R126 ;  /* 0x0007e07e15007388 */ /* 0x000fe20000000400 */
[----:B------:R-:W-:-:S06]  /*43b0*/  NOP ;  /* 0x0000000000007918 */ /* 0x000fcc0000000000 */
[----:B------:R-:W0:Y:S01]  /*43c0*/  @!P0 LDS.128 R8, [R83.X16+0x880] ;  /* 0x0008800053088984 */ /* 0x000e22000000cc00 */
[----:B------:R-:W-:Y:S01]  /*43d0*/  ISETP.GE.AND P0, PT, R31, 0x10, PT ;  /* 0x000000101f00780c */ /* 0x000fe20003f06270 */
[C---:B--2---:R-:W-:Y:S02]  /*43e0*/  FMUL.FTZ R4, R108.reuse, R119 ;  /* 0x000000776c047220 */ /* 0x044fe40000410000 */
[C---:B---3--:R-:W-:Y:S01]  /*43f0*/  FMUL.FTZ R5, R108.reuse, R7 ;  /* 0x000000076c057220 */ /* 0x048fe20000410000 */
[----:B------:R-:W-:Y:S01]  /*4400*/  LDS.U16 R131, [R89+0x420] ;  /* 0x0004200059837984 */ /* 0x000fe20000000400 */
[-C--:B----4-:R-:W-:Y:S02]  /*4410*/  FMUL.FTZ R6, R108, R117.reuse ;  /* 0x000000756c067220 */ /* 0x090fe40000410000 */
[C---:B------:R-:W-:Y:S01]  /*4420*/  FFMA.FTZ R117, R12.reuse, R117, -R4 ;  /* 0x000000750c757223 */ /* 0x040fe20000010804 */
[----:B------:R-:W-:Y:S01]  /*4430*/  LDS.U16 R132, [R89+0x422] ;  /* 0x0004220059847984 */ /* 0x000fe20000000400 */
[----:B-----5:R-:W-:-:S02]  /*4440*/  FFMA.FTZ R5, R12, R109, R5 ;  /* 0x0000006d0c057223 */ /* 0x020fc40000010005 */
[----:B------:R-:W-:Y:S01]  /*4450*/  FMUL.FTZ R4, R108, R109 ;  /* 0x0000006d6c047220 */ /* 0x000fe20000410000 */
[----:B------:R-:W-:Y:S01]  /*4460*/  LDS.U16 R126, [R89+0x424] ;  /* 0x00042400597e7984 */ /* 0x000fe20000000400 */
[----:B------:R-:W-:Y:S01]  /*4470*/  FFMA.FTZ R6, R12, R119, R6 ;  /* 0x000000770c067223 */ /* 0x000fe20000010006 */
[----:B------:R-:W-:Y:S01]  /*4480*/  FSEL R13, R108, R5, !P0 ;  /* 0x000000056c0d7208 */ /* 0x000fe20004000000 */
[----:B------:R-:W-:Y:S01]  /*4490*/  @P0 FFMA.FTZ R12, R12, R7, -R4 ;  /* 0x000000070c0c0223 */ /* 0x000fe20000010804 */
[----:B------:R-:W-:Y:S01]  /*44a0*/  LDS.U16 R128, [R89+0x426] ;  /* 0x0004260059807984 */ /* 0x000fe20000000400 */
[----:B------:R-:W-:Y:S02]  /*44b0*/  @P0 FADD.FTZ R14, R14, R117 ;  /* 0x000000750e0e0221 */ /* 0x000fe40000010000 */
[----:B------:R-:W-:Y:S01]  /*44c0*/  @P0 FADD.FTZ R15, R15, R6 ;  /* 0x000000060f0f0221 */ /* 0x000fe20000010000 */
[C---:B------:R-:W-:Y:S01]  /*44d0*/  ISETP.NE.AND P0, PT, R31.reuse, 0x1f, PT ;  /* 0x0000001f1f00780c */ /* 0x040fe20003f05270 */
        /* <DEDUP_REMOVED lines=30> */
[-C--:B------:R-:W-:Y:S02]  /*46c0*/  @P2 FFMA.FTZ R89, R20, R136.reuse, -R89 ;  /* 0x0000008814592223 */ /* 0x080fe40000010859 */
[----:B------:R-:W-:Y:S02]  /*46d0*/  @P2 FFMA.FTZ R136, R21, R136, R135 ;  /* 0x0000008815882223 */ /* 0x000fe40000010087 */
[----:B------:R-:W-:Y:S02]  /*46e0*/  @P2 FADD.FTZ R134, R134, R89 ;  /* 0x0000005986862221 */ /* 0x000fe40000010000 */
[----:B------:R-:W-:-:S02]  /*46f0*/  @P2 FADD.FTZ R133, R133, R136 ;  /* 0x0000008885852221 */ /* 0x000fc40000010000 */
[CC--:B------:R-:W-:Y:S02]  /*4700*/  FMUL.FTZ R12, R90.reuse, R134.reuse ;  /* 0x000000865a0c7220 */ /* 0x0c0fe40000410000 */
        /* <DEDUP_REMOVED lines=8> */
[----:B------:R-:W-:Y:S02]  /*4790*/  FMUL.FTZ R15, R5, R11 ;  /* 0x0000000b050f7220 */ /* 0x000fe40000410000 */
[C---:B------:R-:W-:Y:S02]  /*47a0*/  FFMA.FTZ R103, R104.reuse, R133, R103 ;  /* 0x0000008568677223 */ /* 0x040fe40000010067 */
[----:B------:R-:W-:Y:S02]  /*47b0*/  FFMA.FTZ R12, R104, R90, -R13 ;  /* 0x0000005a680c7223 */ /* 0x000fe4000001080d */
[----:B------:R-:W-:-:S02]  /*47c0*/  FFMA.FTZ R15, R4, R10, -R15 ;  /* 0x0000000a040f7223 */ /* 0x000fc4000001080f */
[C---:B------:R-:W-:Y:S02]  /*47d0*/  FMUL.FTZ R13, R5.reuse, R9 ;  /* 0x00000009050d7220 */ /* 0x040fe40000410000 */
[C---:B------:R-:W-:Y:S02]  /*47e0*/  FMUL.FTZ R10, R5.reuse, R10 ;  /* 0x0000000a050a7220 */ /* 0x040fe40000410000 */
[----:B------:R-:W-:Y:S02]  /*47f0*/  FADD.FTZ R103, R106, R103 ;  /* 0x000000676a677221 */ /* 0x000fe40000010000 */
[-C--:B------:R-:W-:Y:S02]  /*4800*/  FMUL.FTZ R5, R5, R8.reuse ;  /* 0x0000000805057220 */ /* 0x080fe40000410000 */
[----:B------:R-:W-:Y:S02]  /*4810*/  FADD.FTZ R12, R107, R12 ;  /* 0x0000000c6b0c7221 */ /* 0x000fe40000010000 */
[----:B------:R-:W-:-:S02]  /*4820*/  FFMA.FTZ R8, R4, R8, -R13 ;  /* 0x0000000804087223 */ /* 0x000fc4000001080d */
[C---:B------:R-:W-:Y:S02]  /*4830*/  FMUL.FTZ R13, R105.reuse, R103 ;  /* 0x00000067690d7220 */ /* 0x040fe40000410000 */
[C---:B------:R-:W-:Y:S01]  /*4840*/  FFMA.FTZ R9, R4.reuse, R9, R5 ;  /* 0x0000000904097223 */ /* 0x040fe20000010005 */
[----:B------:R-:W-:Y:S01]  /*4850*/  BSSY B0, `(.L_x_2205) ;  /* 0x0000017000007945 */ /* 0x000fe20003800000 */
[-C--:B------:R-:W-:Y:S02]  /*4860*/  FMUL.FTZ R105, R105, R12.reuse ;  /* 0x0000000c69697220 */ /* 0x080fe40000410000 */
[----:B------:R-:W-:Y:S02]  /*4870*/  FFMA.FTZ R4, R4, R11, R10 ;  /* 0x0000000b04047223 */ /* 0x000fe4000001000a */
[C---:B------:R-:W-:Y:S02]  /*4880*/  FFMA.FTZ R13, R102.reuse, R12, -R13 ;  /* 0x0000000c660d7223 */ /* 0x040fe4000001080d */
[----:B------:R-:W-:-:S02]  /*4890*/  FFMA.FTZ R102, R102, R103, R105 ;  /* 0x0000006766667223 */ /* 0x000fc40000010069 */
        /* <DEDUP_REMOVED lines=18> */
.L_x_2206:
[----:B------:R-:W-:Y:S05]  /*49c0*/  BSYNC B0 ;  /* 0x0000000000007941 */ /* 0x000fea0003800000 */
.L_x_2205:
[----:B------:R-:W-:Y:S01]  /*49d0*/  FADD.FTZ R13, R86, R13 ;  /* 0x0000000d560d7221 */ /* 0x000fe20000010000 */
[----:B------:R-:W-:Y:S01]  /*49e0*/  PRMT R116, RZ, 0x5410, R116 ;  /* 0x00005410ff747816 */ /* 0x000fe20000000074 */
[----:B------:R-:W-:Y:S01]  /*49f0*/  FADD.FTZ R85, R85, R102 ;  /* 0x0000006655557221 */ /* 0x000fe20000010000 */
[----:B-1----:R-:W-:Y:S01]  /*4a00*/  IADD3 R83, R83, 0x1, RZ ;  /* 0x0000000153537810 */ /* 0x002fe20007ffe0ff */
[C---:B------:R-:W-:Y:S01]  /*4a10*/  FMUL.FTZ R4, R88.reuse, R13 ;  /* 0x0000000d58047220 */ /* 0x040fe20000410000 */
[----:B------:R-:W-:Y:S01]  /*4a20*/  PRMT R128, RZ, 0x5410, R128 ;  /* 0x00005410ff807816 */ /* 0x000fe20000000080 */
[-C--:B------:R-:W-:Y:S01]  /*4a30*/  FMUL.FTZ R88, R88, R85.reuse ;  /* 0x0000005558587220 */ /* 0x080fe20000410000 */
[----:B------:R-:W-:Y:S01]  /*4a40*/  PRMT R114, RZ, 0x5410, R114 ;  /* 0x00005410ff727816 */ /* 0x000fe20000000072 */
[----:B------:R-:W-:Y:S01]  /*4a50*/  FFMA.FTZ R5, R87, R85, R4 ;  /* 0x0000005557057223 */ /* 0x000fe20000010004 */
[----:B------:R-:W-:Y:S01]  /*4a60*/  ISETP.GE.AND P0, PT, R83, c[0x0][0x16c], PT ;  /* 0x00005b0053007a0c */ /* 0x000fe20003f06270 */
[----:B------:R-:W-:Y:S01]  /*4a70*/  FFMA.FTZ R87, R87, R13, -R88 ;  /* 0x0000000d57577223 */ /* 0x000fe20000010858 */
[----:B------:R-:W-:Y:S01]  /*4a80*/  PRMT R126, RZ, 0x5410, R126 ;  /* 0x00005410ff7e7816 */ /* 0x000fe2000000007e */
[----:B------:R-:W-:Y:S01]  /*4a90*/  FADD.FTZ R9, R84, R5 ;  /* 0x0000000554097221 */ /* 0x000fe20000010000 */
[----:B------:R-:W-:Y:S01]  /*4aa0*/  PRMT R132, RZ, 0x5410, R132 ;  /* 0x00005410ff847816 */ /* 0x000fe20000000084 */
[----:B------:R-:W-:Y:S01]  /*4ab0*/  FADD.FTZ R87, R82, R87 ;  /* 0x0000005752577221 */ /* 0x000fe20000010000 */
[----:B------:R-:W-:Y:S01]  /*4ac0*/  PRMT R124, RZ, 0x5410, R124 ;  /* 0x00005410ff7c7816 */ /* 0x000fe2000000007c */
[C---:B------:R-:W-:Y:S01]  /*4ad0*/  FMUL.FTZ R4, R94.reuse, R9 ;  /* 0x000000095e047220 */ /* 0x040fe20000410000 */
[----:B------:R-:W-:Y:S01]  /*4ae0*/  PRMT R120, RZ, 0x5410, R120 ;  /* 0x00005410ff787816 */ /* 0x000fe20000000078 */
[-C--:B------:R-:W-:Y:S01]  /*4af0*/  FMUL.FTZ R94, R94, R87.reuse ;  /* 0x000000575e5e7220 */ /* 0x080fe20000410000 */
[----:B------:R-:W-:Y:S01]  /*4b00*/  PRMT R118, RZ, 0x5410, R118 ;  /* 0x00005410ff767816 */ /* 0x000fe20000000076 */
[C---:B------:R-:W-:Y:S01]  /*4b10*/  FFMA.FTZ R5, R95.reuse, R87, -R4 ;  /* 0x000000575f057223 */ /* 0x040fe20000010804 */
[----:B------:R-:W-:Y:S01]  /*4b20*/  PRMT R110, RZ, 0x5410, R110 ;  /* 0x00005410ff6e7816 */ /* 0x000fe2000000006e */
[----:B------:R-:W-:Y:S01]  /*4b30*/  FFMA.FTZ R94, R95, R9, R94 ;  /* 0x000000095f5e7223 */ /* 0x000fe2000001005e */
        /* <DEDUP_REMOVED lines=22> */
[----:B------:R-:W-:Y:S02]  /*4ca0*/  FMUL.FTZ R5, R116, R5 ;  /* 0x0000000574057220 */ /* 0x000fe40000410000 */
[-C--:B------:R-:W-:Y:S02]  /*4cb0*/  FMUL.FTZ R4, R115, R125.reuse ;  /* 0x0000007d73047220 */ /* 0x080fe40000410000 */
[----:B------:R-:W-:Y:S02]  /*4cc0*/  FFMA.FTZ R6, R121, R125, R6 ;  /* 0x0000007d79067223 */ /* 0x000fe40000010006 */
[----:B------:R-:W-:-:S02]  /*4cd0*/  FMUL.FTZ R7, R128, R103 ;  /* 0x0000006780077220 */ /* 0x000fc40000410000 */
[----:B------:R-:W-:Y:S02]  /*4ce0*/  FFMA.FTZ R114, R114, R96, -R5 ;  /* 0x0000006072727223 */ /* 0x000fe40000010805 */
[----:B------:R-:W-:Y:S02]  /*4cf0*/  FFMA.FTZ R4, R121, R8, -R4 ;  /* 0x0000000879047223 */ /* 0x000fe40000010804 */
[----:B------:R-:W-:Y:S02]  /*4d00*/  FADD.FTZ R5, R129, R6 ;  /* 0x0000000681057221 */ /* 0x000fe40000010000 */
[----:B------:R-:W-:Y:S02]  /*4d10*/  FFMA.FTZ R126, R126, R12, -R7 ;  /* 0x0000000c7e7e7223 */ /* 0x000fe40000010807 */
        /* <DEDUP_REMOVED lines=23> */
.L_x_2204:
[----:B------:R-:W-:Y:S01]  /*4e90*/  BAR.SYNC.DEFER_BLOCKING 0x0 ;  /* 0x0000000000007b1d */ /* 0x000fe20000010000 */
[----:B------:R-:W-:Y:S02]  /*4ea0*/  ISETP.NE.AND P0, PT, R65, RZ, PT ;  /* 0x000000ff4100720c */ /* 0x000fe40003f05270 */
[----:B------:R-:W-:Y:S02]  /*4eb0*/  F2FP.BF16.PACK_AB R66, R67, R66 ;  /* 0x000000424342723e */ /* 0x000fe400000010ff */
[----:B------:R-:W-:Y:S01]  /*4ec0*/  F2FP.BF16.PACK_AB R68, R69, R68 ;  /* 0x000000444544723e */ /* 0x000fe200000010ff */
[----:B------:R-:W-:Y:S01]  /*4ed0*/  BSSY B0, `(.L_x_2208) ;  /* 0x000002d000007945 */ /* 0x000fe20003800000 */
[----:B------:R-:W-:Y:S02]  /*4ee0*/  F2FP.BF16.PACK_AB R70, R71, R70 ;  /* 0x000000464746723e */ /* 0x000fe400000010ff */
        /* <DEDUP_REMOVED lines=43> */
.L_x_2209:
[----:B------:R-:W-:Y:S05]  /*51a0*/  BSYNC B0 ;  /* 0x0000000000007941 */ /* 0x000fea0003800000 */
.L_x_2208:
[C---:B0-----:R-:W-:Y:S01]  /*51b0*/  LOP3.LUT R9, R28.reuse, 0x40, R27, 0xfe, !PT ;  /* 0x000000401c097812 */ /* 0x041fe200078efe1b */
[----:B------:R-:W-:Y:S01]  /*51c0*/  IMAD.MOV.U32 R5, RZ, RZ, R13 ;  /* 0x000000ffff057224 */ /* 0x000fe200078e000d */
[----:B------:R-:W-:Y:S02]  /*51d0*/  LOP3.LUT R7, R28, 0x20, R27, 0xfe, !PT ;  /* 0x000000201c077812 */ /* 0x000fe400078efe1b */
[-C--:B------:R-:W-:Y:S01]  /*51e0*/  ISETP.GE.AND P2, PT, R9, R10.reuse, PT ;  /* 0x0000000a0900720c */ /* 0x080fe20003f46270 */
[----:B------:R-:W-:Y:S01]  /*51f0*/  IMAD R9, R23, c[0x0][0x208], RZ ;  /* 0x0000820017097a24 */ /* 0x000fe200078e02ff */
[----:B------:R-:W-:Y:S01]  /*5200*/  ISETP.GE.AND P0, PT, R7, R10, PT ;  /* 0x0000000a0700720c */ /* 0x000fe20003f06270 */
[----:B------:R-:W-:Y:S01]  /*5210*/  IMAD.WIDE.U32 R4, R0, c[0x0][0x208], R4 ;  /* 0x0000820000047a25 */ /* 0x000fe200078e0004 */
[----:B------:R-:W-:Y:S02]  /*5220*/  SHF.L.U32 R7, R32, 0x8, RZ ;  /* 0x0000000820077819 */ /* 0x000fe400000006ff */
[----:B------:R-:W-:Y:S01]  /*5230*/  LOP3.LUT R13, R28, 0x60, R27, 0xfe, !PT ;  /* 0x000000601c0d7812 */ /* 0x000fe200078efe1b */
[----:B------:R-:W-:Y:S01]  /*5240*/  IMAD R8, R0, c[0x0][0x20c], R9 ;  /* 0x0000830000087a24 */ /* 0x000fe200078e0209 */
[----:B------:R-:W-:-:S02]  /*5250*/  SHF.R.S32.HI R9, RZ, 0x1f, R7 ;  /* 0x0000001fff097819 */ /* 0x000fc40000011407 */
[----:B------:R-:W-:Y:S02]  /*5260*/  IADD3 R6, P5, R7, R4, RZ ;  /* 0x0000000407067210 */ /* 0x000fe40007fbe0ff */
[----:B------:R-:W-:Y:S02]  /*5270*/  LEA R7, P4, R29, c[0x0][0x258], 0x1 ;  /* 0x000096001d077a11 */ /* 0x000fe400078808ff */
[----:B------:R-:W-:Y:S02]  /*5280*/  IADD3.X R5, R9, R8, R5, P5, !PT ;  /* 0x0000000809057210 */ /* 0x000fe40002ffe405 */
[----:B------:R-:W-:Y:S02]  /*5290*/  ISETP.GE.AND P1, PT, R13, R10, PT ;  /* 0x0000000a0d00720c */ /* 0x000fe40003f26270 */
[----:B------:R-:W-:Y:S02]  /*52a0*/  LEA.HI.X R8, R29, c[0x0][0x25c], R30, 0x1, P4 ;  /* 0x000097001d087a11 */ /* 0x000fe400020f0c1e */
[----:B------:R-:W-:-:S02]  /*52b0*/  LEA R4, P6, R6, R7, 0x1 ;  /* 0x0000000706047211 */ /* 0x000fc400078c08ff */
[C-C-:B------:R-:W-:Y:S02]  /*52c0*/  LOP3.LUT R13, R28.reuse, 0xc0, R27.reuse, 0xfe, !PT ;  /* 0x000000c01c0d7812 */ /* 0x140fe400078efe1b */
[----:B------:R-:W-:Y:S02]  /*52d0*/  LOP3.LUT R7, R28, 0xe0, R27, 0xfe, !PT ;  /* 0x000000e01c077812 */ /* 0x000fe400078efe1b */
[----:B------:R-:W-:Y:S02]  /*52e0*/  LEA.HI.X R5, R6, R8, R5, 0x1, P6 ;  /* 0x0000000806057211 */ /* 0x000fe400030f0c05 */
[-C--:B------:R-:W-:Y:S02]  /*52f0*/  ISETP.GE.AND P5, PT, R13, R10.reuse, PT ;  /* 0x0000000a0d00720c */ /* 0x080fe40003fa6270 */
[----:B------:R-:W-:Y:S01]  /*5300*/  ISETP.GE.AND P6, PT, R7, R10, PT ;  /* 0x0000000a0700720c */ /* 0x000fe20003fc6270 */
[----:B------:R0:W-:Y:S01]  /*5310*/  @!P0 STG.E.U16 [R4.64+0x40], R11 ;  /* 0x0000400b04008986 */ /* 0x0001e2000c101504 */
[----:B------:R-:W-:-:S02]  /*5320*/  LOP3.LUT R15, R28, 0x80, R27, 0xfe, !PT ;  /* 0x000000801c0f7812 */ /* 0x000fc400078efe1b */
[----:B------:R-:W-:Y:S01]  /*5330*/  LOP3.LUT R9, R28, 0xa0, R27, 0xfe, !PT ;  /* 0x000000a01c097812 */ /* 0x000fe200078efe1b */
[----:B------:R0:W-:Y:S01]  /*5340*/  @!P2 STG.E.U16 [R4.64+0x80], R53 ;  /* 0x000080350400a986 */ /* 0x0001e2000c101504 */
[----:B------:R-:W-:Y:S02]  /*5350*/  IADD3 R32, R32, 0x1, RZ ;  /* 0x0000000120207810 */ /* 0x000fe40007ffe0ff */
[-C--:B------:R-:W-:Y:S01]  /*5360*/  ISETP.GE.AND P3, PT, R15, R10.reuse, PT ;  /* 0x0000000a0f00720c */ /* 0x080fe20003f66270 */
[----:B------:R0:W-:Y:S01]  /*5370*/  @!P1 STG.E.U16 [R4.64+0xc0], R55 ;  /* 0x0000c03704009986 */ /* 0x0001e2000c101504 */
[----:B------:R-:W-:Y:S02]  /*5380*/  ISETP.GE.AND P4, PT, R9, R10, PT ;  /* 0x0000000a0900720c */ /* 0x000fe40003f86270 */
[----:B------:R-:W-:Y:S01]  /*5390*/  ISETP.GE.AND P0, PT, R32, c[0x0][0x174], PT ;  /* 0x00005d0020007a0c */ /* 0x000fe20003f06270 */
[----:B------:R0:W-:Y:S01]  /*53a0*/  @!P5 STG.E.U16 [R4.64+0x180], R61 ;  /* 0x0001803d0400d986 */ /* 0x0001e2000c101504 */
[----:B------:R-:W-:-:S02]  /*53b0*/  IADD3 R16, P2, R16, 0x200, RZ ;  /* 0x0000020010107810 */ /* 0x000fc40007f5e0ff */
[----:B------:R-:W-:Y:S01]  /*53c0*/  IADD3 R56, P1, R2, 0x200, RZ ;  /* 0x0000020002387810 */ /* 0x000fe20007f3e0ff */
[----:B------:R0:W-:Y:S02]  /*53d0*/  @!P6 STG.E.U16 [R4.64+0x1c0], R59 ;  /* 0x0001c03b0400e986 */ /* 0x0001e4000c101504 */
[----:B------:R-:W-:Y:S01]  /*53e0*/  IMAD.X R17, RZ, RZ, R17, P2 ;  /* 0x000000ffff117224 */ /* 0x000fe200010e0611 */
[----:B------:R-:W-:Y:S01]  /*53f0*/  IADD3.X R67, RZ, R3, RZ, P1, !PT ;  /* 0x00000003ff437210 */ /* 0x000fe20000ffe4ff */
        /* <DEDUP_REMOVED lines=8> */
.L_x_2210:
[----:B------:R-:W-:Y:S05]  /*5480*/  EXIT ;  /* 0x000000000000794d */ /* 0x000fea0003800000 */
.L_x_2212:
        /* <DEDUP_REMOVED lines=15> */
.L_x_5374:


//--------------------- .text._Z25selective_scan_fwd_kernelI32Selective_Scan_fwd_kernel_traitsILi32ELi8ELi1ELb0ELb1ELb1ELb1EN3c108BFloat16ENS1_7complexIfEEEEv13SSMParamsBase --------------------------
	.section	.text._Z25selective_scan_fwd_kernelI32Selective_Scan_fwd_kernel_traitsILi32ELi8ELi1ELb0ELb1ELb1ELb1EN3c108BFloat16ENS1_7complexIfEEEEv13SSMParamsBase,"ax",@progbits
	.sectioninfo	@"SHI_REGISTERS=138"
	.align	128
        .global         _Z25selective_scan_fwd_kernelI32Selective_Scan_fwd_kernel_traitsILi32ELi8ELi1ELb0ELb1ELb1ELb1EN3c108BFloat16ENS1_7complexIfEEEEv13SSMParamsBase
        .type           _Z25selective_scan_fwd_kernelI32Selective_Scan_fwd_kernel_traitsILi32ELi8ELi1ELb0ELb1ELb1ELb1EN3c108BFloat16ENS1_7complexIfEEEEv13SSMParamsBase,@function
        .size           _Z25selective_scan_fwd_kernelI32Selective_Scan_fwd_kernel_traitsILi32ELi8ELi1ELb0ELb1ELb1ELb1EN3c108BFloat16ENS1_7complexIfEEEEv13SSMParamsBase,(.L_x_5375 - _Z25selective_scan_fwd_kernelI32Selective_Scan_fwd_kernel_traitsILi32ELi8ELi1ELb0ELb1ELb1ELb1EN3c108BFloat16ENS1_7complexIfEEEEv13SSMParamsBase)
        .other          _Z25selective_scan_fwd_kernelI32Selective_Scan_fwd_kernel_traitsILi32ELi8ELi1ELb0ELb1ELb1ELb1EN3c108BFloat16ENS1_7complexIfEEEEv13SSMParamsBase,@"STO_CUDA_ENTRY STV_DEFAULT"
_Z25selective_scan_fwd_kernelI32Selective_Scan_fwd_kernel_traitsILi32ELi8ELi1ELb0ELb1ELb1ELb1EN3c108BFloat16ENS1_7complexIfEEEEv13SSMParamsBase:
.text._Z25selective_scan_fwd_kernelI32Selective_Scan_fwd_kernel_traitsILi32ELi8ELi1ELb0ELb1ELb1ELb1EN3c108BFloat16ENS1_7complexIfEEEEv13SSMParamsBase:
[----:B------:R-:W-:Y:S02]  /*0000*/  MOV R1, c[0x0][0x28] ;  /* 0x00000a0000017a02 */ /* 0x000fe40000000f00 */
[----:B------:R-:W0:Y:S01]  /*0010*/  S2UR UR4, SR_CTAID.Y ;  /* 0x00000000000479c3 */ /* 0x000e220000002600 */
[----:B------:R-:W-:Y:S01]  /*0020*/  ISETP.NE.U32.AND P1, PT, RZ, c[0x0][0x250], PT ;  /* 0x00009400ff007a0c */ /* 0x000fe20003f25070 */
[----:B------:R-:W-:Y:S01]  /*0030*/  IMAD.MOV.U32 R24, RZ, RZ, RZ ;  /* 0x000000ffff187224 */ /* 0x000fe200078e00ff */
[----:B------:R-:W-:Y:S01]  /*0040*/  ISETP.NE.U32.AND P0, PT, RZ, c[0x0][0x238], PT ;  /* 0x00008e00ff007a0c */ /* 0x000fe20003f05070 */
[----:B------:R-:W-:Y:S01]  /*0050*/  HFMA2.MMA R22, -RZ, RZ, 0, 0 ;  /* 0x00000000ff167435 */ /* 0x000fe200000001ff */
[----:B------:R-:W-:Y:S02]  /*0060*/  ISETP.NE.AND.EX P1, PT, RZ, c[0x0][0x254], PT, P1 ;  /* 0x00009500ff007a0c */ /* 0x000fe40003f25310 */
[----:B------:R-:W-:Y:S02]  /*0070*/  IABS R15, c[0x0][0x178] ;  /* 0x00005e00000f7a13 */ /* 0x000fe40000000000 */
[----:B------:R-:W-:Y:S01]  /*0080*/  ISETP.NE.AND.EX P0, PT, RZ, c[0x0][0x23c], PT, P0 ;  /* 0x00008f00ff007a0c */ /* 0x000fe20003f05300 */
[----:B0-----:R-:W-:Y:S01]  /*0090*/  IMAD.U32 R0, RZ, RZ, UR4 ;  /* 0x00000004ff007e24 */ /* 0x001fe2000f8e00ff */
[----:B------:R-:W-:-:S04]  /*00a0*/  ULDC.64 UR4, c[0x0][0x118] ;  /* 0x0000460000047ab9 */ /* 0x000fc80000000a00 */
[----:B------:R-:W-:-:S03]  /*00b0*/  SHF.R.S32.HI R23, RZ, 0x1f, R0 ;  /* 0x0000001fff177819 */ /* 0x000fc60000011400 */
[C---:B------:R-:W-:Y:S01]  /*00c0*/  @P1 LEA R4, P3, R0.reuse, c[0x0][0x250], 0x2 ;  /* 0x0000940000041a11 */ /* 0x040fe200078610ff */
[----:B------:R-:W0:Y:S03]  /*00d0*/  I2F.RP R8, R15 ;  /* 0x0000000f00087306 */ /* 0x000e260000209400 */
[C---:B------:R-:W-:Y:S02]  /*00e0*/  @P0 LEA R2, P2, R0.reuse, c[0x0][0x238], 0x2 ;  /* 0x00008e0000020a11 */ /* 0x040fe400078410ff */
[C-C-:B------:R-:W-:Y:S02]  /*00f0*/  @P1 LEA.HI.X R5, R0.reuse, c[0x0][0x254], R23.reuse, 0x2, P3 ;  /* 0x0000950000051a11 */ /* 0x140fe400018f1417 */
[----:B------:R-:W-:-:S03]  /*0100*/  @P0 LEA.HI.X R3, R0, c[0x0][0x23c], R23, 0x2, P2 ;  /* 0x00008f0000030a11 */ /* 0x000fc600010f1417 */
[----:B------:R1:W5:Y:S01]  /*0110*/  @P1 LDG.E R24, [R4.64] ;  /* 0x0000000404181981 */ /* 0x000362000c1e1900 */
[----:B------:R-:W2:Y:S03]  /*0120*/  S2UR UR6, SR_CTAID.X ;  /* 0x00000000000679c3 */ /* 0x000ea60000002500 */
[----:B------:R3:W5:Y:S01]  /*0130*/  @P0 LDG.E R22, [R2.64] ;  /* 0x0000000402160981 */ /* 0x000762000c1e1900 */
[----:B0-----:R-:W0:Y:S02]  /*0140*/  MUFU.RCP R8, R8 ;  /* 0x0000000800087308 */ /* 0x001e240000001000 */
[----:B0-----:R-:W-:-:S06]  /*0150*/  IADD3 R6, R8, 0xffffffe, RZ ;  /* 0x0ffffffe08067810 */ /* 0x001fcc0007ffe0ff */
[----:B------:R0:W4:Y:S02]  /*0160*/  F2I.FTZ.U32.TRUNC.NTZ R7, R6 ;  /* 0x0000000600077305 */ /* 0x000124000021f000 */
[----:B0-----:R-:W-:Y:S01]  /*0170*/  IMAD.MOV.U32 R6, RZ, RZ, RZ ;  /* 0x000000ffff067224 */ /* 0x001fe200078e00ff */
[----:B----4-:R-:W-:-:S05]  /*0180*/  IADD3 R10, RZ, -R7, RZ ;  /* 0x80000007ff0a7210 */ /* 0x010fca0007ffe0ff */
[----:B---3--:R-:W-:-:S04]  /*0190*/  IMAD R3, R10, R15, RZ ;  /* 0x0000000f0a037224 */ /* 0x008fc800078e02ff */
[----:B------:R-:W-:Y:S01]  /*01a0*/  IMAD.HI.U32 R7, R7, R3, R6 ;  /* 0x0000000307077227 */ /* 0x000fe200078e0006 */
[----:B------:R-:W-:Y:S02]  /*01b0*/  MOV R3, c[0x0][0x174] ;  /* 0x00005d0000037a02 */ /* 0x000fe40000000f00 */
[----:B------:R-:W-:Y:S02]  /*01c0*/  IABS R2, R0 ;  /* 0x0000000000027213 */ /* 0x000fe40000000000 */
[----:B------:R-:W-:-:S03]  /*01d0*/  ISETP.GE.AND P0, PT, R3, 0x1, PT ;  /* 0x000000010300780c */ /* 0x000fc60003f06270 */
[----:B------:R-:W-:Y:S01]  /*01e0*/  IMAD.HI.U32 R12, R7, R2, RZ ;  /* 0x00000002070c7227 */ /* 0x000fe200078e00ff */
[----:B--2---:R-:W-:-:S03]  /*01f0*/  MOV R25, UR6 ;  /* 0x0000000600197c02 */ /* 0x004fc60008000f00 */
[----:B------:R-:W-:Y:S01]  /*0200*/  IMAD.MOV R8, RZ, RZ, -R12 ;  /* 0x000000ffff087224 */ /* 0x000fe200078e0a0c */
[----:B------:R-:W-:-:S03]  /*0210*/  SHF.R.S32.HI R128, RZ, 0x1f, R25 ;  /* 0x0000001fff807819 */ /* 0x000fc60000011419 */
[----:B------:R-:W-:Y:S02]  /*0220*/  IMAD R8, R15, R8, R2 ;  /* 0x000000080f087224 */ /* 0x000fe400078e0202 */
[----:B------:R-:W-:Y:S05]  /*0230*/  @!P0 EXIT ;  /* 0x000000000000894d */ /* 0x000fea0003800000 */
[----:B-1----:R-:W0:Y:S01]  /*0240*/  S2R R61, SR_TID.X ;  /* 0x00000000003d7919 */ /* 0x002e220000002100 */
[----:B------:R-:W-:Y:S01]  /*0250*/  ISETP.GT.U32.AND P2, PT, R15, R8, PT ;  /* 0x000000080f00720c */ /* 0x000fe20003f44070 */
[----:B------:R-:W-:Y:S01]  /*0260*/  IMAD R2, R128, c[0x0][0x190], RZ ;  /* 0x0000640080027a24 */ /* 0x000fe200078e02ff */
[----:B------:R-:W-:Y:S01]  /*0270*/  LOP3.LUT R10, R0, c[0x0][0x178], RZ, 0x3c, !PT ;  /* 0x00005e00000a7a12 */ /* 0x000fe200078e3cff */
[C---:B------:R-:W-:Y:S01]  /*0280*/  IMAD R9, R23.reuse, c[0x0][0x1d8], RZ ;  /* 0x0000760017097a24 */ /* 0x040fe200078e02ff */
[----:B------:R-:W-:Y:S01]  /*0290*/  ISETP.NE.AND P1, PT, RZ, c[0x0][0x178], PT ;  /* 0x00005e00ff007a0c */ /* 0x000fe20003f25270 */
[----:B------:R-:W-:Y:S01]  /*02a0*/  IMAD R11, R23, c[0x0][0x1e8], RZ ;  /* 0x00007a00170b7a24 */ /* 0x000fe200078e02ff */
[----:B------:R-:W-:Y:S01]  /*02b0*/  ISETP.GE.AND P3, PT, R10, RZ, PT ;  /* 0x000000ff0a00720c */ /* 0x000fe20003f66270 */
[----:B------:R-:W-:Y:S01]  /*02c0*/  IMAD R13, R25, c[0x0][0x194], R2 ;  /* 0x00006500190d7a24 */ /* 0x000fe200078e0202 */
[----:B------:R-:W1:Y:S01]  /*02d0*/  S2R R30, SR_LANEID ;  /* 0x00000000001e7919 */ /* 0x000e620000000000 */
[----:B------:R-:W-:-:S04]  /*02e0*/  IMAD.WIDE.U32 R2, R0, c[0x0][0x1d8], RZ ;  /* 0x0000760000027a25 */ /* 0x000fc800078e00ff */
[-C--:B------:R-:W-:Y:S01]  /*02f0*/  @!P2 IADD3 R8, R8, -R15.reuse, RZ ;  /* 0x8000000f0808a210 */ /* 0x080fe20007ffe0ff */
[----:B------:R-:W-:Y:S01]  /*0300*/  IMAD R9, R0, c[0x0][0x1dc], R9 ;  /* 0x0000770000097a24 */ /* 0x000fe200078e0209 */
[----:B------:R-:W-:Y:S01]  /*0310*/  @!P2 IADD3 R12, R12, 0x1, RZ ;  /* 0x000000010c0ca810 */ /* 0x000fe20007ffe0ff */
[----:B------:R-:W-:Y:S01]  /*0320*/  IMAD.WIDE.U32 R4, R0, c[0x0][0x1e8], RZ ;  /* 0x00007a0000047a25 */ /* 0x000fe200078e00ff */
[----:B------:R-:W-:-:S03]  /*0330*/  ISETP.GE.U32.AND P0, PT, R8, R15, PT ;  /* 0x0000000f0800720c */ /* 0x000fc60003f06070 */
[----:B------:R-:W-:Y:S01]  /*0340*/  IMAD R11, R0, c[0x0][0x1ec], R11 ;  /* 0x00007b00000b7a24 */ /* 0x000fe200078e020b */
[----:B------:R-:W-:Y:S01]  /*0350*/  MOV R10, R4 ;  /* 0x00000004000a7202 */ /* 0x000fe20000000f00 */
[----:B------:R-:W-:Y:S01]  /*0360*/  IMAD.IADD R9, R3, 0x1, R9 ;  /* 0x0000000103097824 */ /* 0x000fe200078e0209 */
[C---:B0-----:R-:W-:Y:S01]  /*0370*/  LOP3.LUT R26, R61.reuse, 0x1f, RZ, 0xc0, !PT ;  /* 0x0000001f3d1a7812 */ /* 0x041fe200078ec0ff */
[----:B------:R-:W-:Y:S01]  /*0380*/  IMAD.SHL.U32 R27, R61, 0x8, RZ ;  /* 0x000000083d1b7824 */ /* 0x000fe200078e00ff */
[----:B------:R-:W-:Y:S01]  /*0390*/  IADD3 R11, R5, R11, RZ ;  /* 0x0000000b050b7210 */ /* 0x000fe20007ffe0ff */
[----:B------:R-:W-:Y:S02]  /*03a0*/  IMAD.MOV.U32 R8, RZ, RZ, R2 ;  /* 0x000000ffff087224 */ /* 0x000fe400078e0002 */
[----:B------:R-:W-:Y:S01]  /*03b0*/  IMAD R16, R128, c[0x0][0x1d0], RZ ;  /* 0x0000740080107a24 */ /* 0x000fe200078e02ff */
[----:B------:R-:W-:Y:S01]  /*03c0*/  LOP3.LUT R27, R27, 0xffffff00, RZ, 0xc0, !PT ;  /* 0xffffff001b1b7812 */ /* 0x000fe200078ec0ff */
[----:B------:R-:W-:Y:S01]  /*03d0*/  IMAD.WIDE.U32 R4, R25, c[0x0][0x1d0], R8 ;  /* 0x0000740019047a25 */ /* 0x000fe200078e0008 */
[----:B------:R-:W-:-:S02]  /*03e0*/  @P0 IADD3 R12, R12, 0x1, RZ ;  /* 0x000000010c0c0810 */ /* 0x000fc40007ffe0ff */
[----:B------:R-:W-:Y:S01]  /*03f0*/  LOP3.LUT R28, R27, R26, RZ, 0xfc, !PT ;  /* 0x0000001a1b1c7212 */ /* 0x000fe200078efcff */
[C---:B------:R-:W-:Y:S01]  /*0400*/  IMAD R16, R25.reuse, c[0x0][0x1d4], R16 ;  /* 0x0000750019107a24 */ /* 0x040fe200078e0210 */
[----:B------:R-:W-:Y:S01]  /*0410*/  @!P3 IADD3 R12, -R12, RZ, RZ ;  /* 0x000000ff0c0cb210 */ /* 0x000fe20007ffe1ff */
[C---:B------:R-:W-:Y:S01]  /*0420*/  IMAD.WIDE.U32 R6, R25.reuse, c[0x0][0x190], RZ ;  /* 0x0000640019067a25 */ /* 0x040fe200078e00ff */
[----:B------:R-:W-:Y:S02]  /*0430*/  SHF.R.S32.HI R29, RZ, 0x1f, R28 ;  /* 0x0000001fff1d7819 */ /* 0x000fe4000001141c */
[----:B------:R-:W-:Y:S01]  /*0440*/  IADD3 R17, P0, R28, R4, RZ ;  /* 0x000000041c117210 */ /* 0x000fe20007f1e0ff */
[----:B------:R-:W-:Y:S01]  /*0450*/  IMAD R4, R128, c[0x0][0x1e0], RZ ;  /* 0x0000780080047a24 */ /* 0x000fe200078e02ff */
[----:B------:R-:W-:Y:S01]  /*0460*/  @!P1 LOP3.LUT R12, RZ, c[0x0][0x178], RZ, 0x33, !PT ;  /* 0x00005e00ff0c9a12 */ /* 0x000fe200078e33ff */
[----:B------:R-:W-:Y:S01]  /*0470*/  IMAD.WIDE.U32 R8, R25, c[0x0][0x1e0], R10 ;  /* 0x0000780019087a25 */ /* 0x000fe200078e000a */
[----:B------:R-:W-:-:S02]  /*0480*/  IADD3.X R10, R29, R5, R16, P0, !PT ;  /* 0x000000051d0a7210 */ /* 0x000fc400007fe410 */
[----:B------:R-:W-:Y:S01]  /*0490*/  LEA R16, P0, R17, c[0x0][0x240], 0x1 ;  /* 0x0000900011107a11 */ /* 0x000fe200078008ff */
[----:B------:R-:W-:Y:S01]  /*04a0*/  IMAD R14, R128, c[0x0][0x1b0], RZ ;  /* 0x00006c00800e7a24 */ /* 0x000fe200078e02ff */
[----:B------:R-:W-:Y:S01]  /*04b0*/  IADD3 R19, P1, R28, R8, RZ ;  /* 0x000000081c137210 */ /* 0x000fe20007f3e0ff */
[----:B------:R-:W-:Y:S01]  /*04c0*/  IMAD.IADD R7, R7, 0x1, R13 ;  /* 0x0000000107077824 */ /* 0x000fe200078e020d */
[----:B------:R-:W-:Y:S01]  /*04d0*/  LEA.HI.X R17, R17, c[0x0][0x244], R10, 0x1, P0 ;  /* 0x0000910011117a11 */ /* 0x000fe200000f0c0a */
[C---:B------:R-:W-:Y:S01]  /*04e0*/  IMAD R5, R25.reuse, c[0x0][0x1e4], R4 ;  /* 0x0000790019057a24 */ /* 0x040fe200078e0204 */
[----:B------:R-:W-:Y:S01]  /*04f0*/  SHF.R.S32.HI R4, RZ, 0x1f, R12 ;  /* 0x0000001fff047819 */ /* 0x000fe2000001140c */
[----:B------:R-:W-:Y:S01]  /*0500*/  IMAD.WIDE.U32 R2, R25, c[0x0][0x1b0], RZ ;  /* 0x00006c0019027a25 */ /* 0x000fe200078e00ff */
[----:B------:R-:W-:Y:S02]  /*0510*/  LEA R56, P0, R19, c[0x0][0x248], 0x1 ;  /* 0x0000920013387a11 */ /* 0x000fe400078008ff */
[----:B------:R-:W-:Y:S01]  /*0520*/  IADD3.X R8, R29, R9, R5, P1, !PT ;  /* 0x000000091d087210 */ /* 0x000fe20000ffe405 */
[----:B------:R-:W-:-:S02]  /*0530*/  IMAD R13, R25, c[0x0][0x1b4], R14 ;  /* 0x00006d00190d7a24 */ /* 0x000fc400078e020e */
[C---:B------:R-:W-:Y:S01]  /*0540*/  IMAD R9, R4.reuse, c[0x0][0x1a8], RZ ;  /* 0x00006a0004097a24 */ /* 0x040fe200078e02ff */
[----:B------:R-:W-:Y:S01]  /*0550*/  LEA.HI.X R19, R19, c[0x0][0x24c], R8, 0x1, P0 ;  /* 0x0000930013137a11 */ /* 0x000fe200000f0c08 */
[----:B------:R-:W-:Y:S02]  /*0560*/  IMAD.IADD R3, R3, 0x1, R13 ;  /* 0x0000000103037824 */ /* 0x000fe400078e020d */
[----:B------:R-:W-:Y:S02]  /*0570*/  IMAD R11, R4, c[0x0][0x1c8], RZ ;  /* 0x00007200040b7a24 */ /* 0x000fe400078e02ff */
[----:B------:R-:W-:-:S04]  /*0580*/  IMAD.WIDE.U32 R4, R12, c[0x0][0x1a8], R6 ;  /* 0x00006a000c047a25 */ /* 0x000fc800078e0006 */
[----:B------:R-:W-:Y:S01]  /*0590*/  IMAD.WIDE.U32 R6, R12, c[0x0][0x1c8], R2 ;  /* 0x000072000c067a25 */ /* 0x000fe200078e0002 */
[----:B------:R-:W-:Y:S02]  /*05a0*/  LEA R42, P0, R4, c[0x0][0x228], 0x1 ;  /* 0x00008a00042a7a11 */ /* 0x000fe400078008ff */
[----:B------:R-:W-:Y:S01]  /*05b0*/  IADD3 R2, R27, R28, RZ ;  /* 0x0000001c1b027210 */ /* 0x000fe20007ffe0ff */
[----:B------:R-:W-:Y:S01]  /*05c0*/  IMAD R3, R12, c[0x0][0x1ac], R9 ;  /* 0x00006b000c037a24 */ /* 0x000fe200078e0209 */
[----:B------:R-:W-:Y:S01]  /*05d0*/  LEA R43, P1, R6, c[0x0][0x230], 0x1 ;  /* 0x00008c00062b7a11 */ /* 0x000fe200078208ff */
[----:B------:R-:W-:Y:S01]  /*05e0*/  IMAD R11, R12, c[0x0][0x1cc], R11 ;  /* 0x000073000c0b7a24 */ /* 0x000fe200078e020b */
[C---:B------:R-:W-:Y:S01]  /*05f0*/  IADD3 R32, R2.reuse, 0x20, RZ ;  /* 0x0000002002207810 */ /* 0x040fe20007ffe0ff */
[----:B------:R-:W-:Y:S01]  /*0600*/  IMAD.MOV.U32 R31, RZ, RZ, RZ ;  /* 0x000000ffff1f7224 */ /* 0x000fe200078e00ff */
[----:B------:R-:W-:Y:S01]  /*0610*/  IADD3 R3, R5, R3, RZ ;  /* 0x0000000305037210 */ /* 0x000fe20007ffe0ff */
[----:B------:R-:W-:Y:S01]  /*0620*/  IMAD.IADD R45, R7, 0x1, R11 ;  /* 0x00000001072d7824 */ /* 0x000fe200078e020b */
[----:B------:R-:W-:-:S02]  /*0630*/  IADD3 R33, R2, 0x40, RZ ;  /* 0x0000004002217810 */ /* 0x000fc40007ffe0ff */
[----:B------:R-:W-:Y:S02]  /*0640*/  LEA.HI.X R44, R4, c[0x0][0x22c], R3, 0x1, P0 ;  /* 0x00008b00042c7a11 */ /* 0x000fe400000f0c03 */
[----:B------:R-:W-:Y:S02]  /*0650*/  LEA.HI.X R45, R6, c[0x0][0x234], R45, 0x1, P1 ;  /* 0x00008d00062d7a11 */ /* 0x000fe400008f0c2d */
[C---:B------:R-:W-:Y:S02]  /*0660*/  IADD3 R34, R2.reuse, 0x100, RZ ;  /* 0x0000010002227810 */ /* 0x040fe40007ffe0ff */
[C---:B------:R-:W-:Y:S02]  /*0670*/  IADD3 R35, R2.reuse, 0x120, RZ ;  /* 0x0000012002237810 */ /* 0x040fe40007ffe0ff */
[C---:B------:R-:W-:Y:S02]  /*0680*/  IADD3 R36, R2.reuse, 0x140, RZ ;  /* 0x0000014002247810 */ /* 0x040fe40007ffe0ff */
[----:B------:R-:W-:-:S02]  /*0690*/  IADD3 R37, R2, 0x160, RZ ;  /* 0x0000016002257810 */ /* 0x000fc40007ffe0ff */
[C---:B------:R-:W-:Y:S02]  /*06a0*/  IADD3 R38, R2.reuse, 0x180, RZ ;  /* 0x0000018002267810 */ /* 0x040fe40007ffe0ff */
[C---:B------:R-:W-:Y:S02]  /*06b0*/  IADD3 R39, R2.reuse, 0x1a0, RZ ;  /* 0x000001a002277810 */ /* 0x040fe40007ffe0ff */
[C---:B------:R-:W-:Y:S02]  /*06c0*/  IADD3 R40, R2.reuse, 0x1c0, RZ ;  /* 0x000001c002287810 */ /* 0x040fe40007ffe0ff */
[----:B-1----:R-:W-:Y:S02]  /*06d0*/  IADD3 R41, R2, 0x1e0, RZ ;  /* 0x000001e002297810 */ /* 0x002fe40007ffe0ff */
.L_x_2238:
[----:B------:R-:W-:Y:S01]  /*06e0*/  BAR.SYNC.DEFER_BLOCKING 0x0 ;  /* 0x0000000000007b1d */ /* 0x000fe20000010000 */
[----:B0-----:R-:W-:Y:S02]  /*06f0*/  MOV R4, 0xffffff00 ;  /* 0xffffff0000047802 */ /* 0x001fe40000000f00 */
[C-C-:B------:R-:W-:Y:S02]  /*0700*/  LOP3.LUT R10, R27.reuse, 0x20, R26.reuse, 0xfe, !PT ;  /* 0x000000201b0a7812 */ /* 0x140fe400078efe1a */
[--C-:B------:R-:W-:Y:S01]  /*0710*/  LOP3.LUT R20, R27, 0x40, R26.reuse, 0xfe, !PT ;  /* 0x000000401b147812 */ /* 0x100fe200078efe1a */
[----:B------:R-:W-:Y:S01]  /*0720*/  IMAD R47, R31, R4, c[0x0][0x168] ;  /* 0x00005a001f2f7624 */ /* 0x000fe200078e0204 */
[----:B------:R-:W-:-:S02]  /*0730*/  LOP3.LUT R46, R27, 0x60, R26, 0xfe, !PT ;  /* 0x000000601b2e7812 */ /* 0x000fc400078efe1a */
[----:B------:R-:W-:Y:S02]  /*0740*/  PRMT R5, RZ, 0x7610, R5 ;  /* 0x00007610ff057816 */ /* 0x000fe40000000005 */
[-C--:B------:R-:W-:Y:S02]  /*0750*/  ISETP.GE.AND P0, PT, R28, R47.reuse, PT ;  /* 0x0000002f1c00720c */ /* 0x080fe40003f06270 */
[-C--:B------:R-:W-:Y:S02]  /*0760*/  ISETP.GE.AND P1, PT, R10, R47.reuse, PT ;  /* 0x0000002f0a00720c */ /* 0x080fe40003f26270 */
[-C--:B------:R-:W-:Y:S02]  /*0770*/  ISETP.GE.AND P2, PT, R20, R47.reuse, PT ;  /* 0x0000002f1400720c */ /* 0x080fe40003f46270 */
[----:B------:R-:W-:Y:S02]  /*0780*/  ISETP.GE.AND P3, PT, R46, R47, PT ;  /* 0x0000002f2e00720c */ /* 0x000fe40003f66270 */
[----:B------:R-:W-:-:S02]  /*0790*/  PRMT R4, RZ, 0x7610, R4 ;  /* 0x00007610ff047816 */ /* 0x000fc40000000004 */
[----:B------:R-:W-:Y:S02]  /*07a0*/  PRMT R7, RZ, 0x7610, R7 ;  /* 0x00007610ff077816 */ /* 0x000fe40000000007 */
[----:B------:R-:W-:Y:S01]  /*07b0*/  PRMT R6, RZ, 0x7610, R6 ;  /* 0x00007610ff067816 */ /* 0x000fe20000000006 */
[----:B------:R-:W2:Y:S01]  /*07c0*/  @!P0 LDG.E.U16 R5, [R16.64] ;  /* 0x0000000410058981 */ /* 0x000ea2000c1e1500 */
[C-C-:B------:R-:W-:Y:S02]  /*07d0*/  LOP3.LUT R48, R27.reuse, 0x80, R26.reuse, 0xfe, !PT ;  /* 0x000000801b307812 */ /* 0x140fe400078efe1a */
[C-C-:B------:R-:W-:Y:S01]  /*07e0*/  LOP3.LUT R50, R27.reuse, 0xa0, R26.reuse, 0xfe, !PT ;  /* 0x000000a01b327812 */ /* 0x140fe200078efe1a */
[----:B------:R-:W3:Y:S01]  /*07f0*/  @!P1 LDG.E.U16 R4, [R16.64+0x40] ;  /* 0x0000400410049981 */ /* 0x000ee2000c1e1500 */
[C-C-:B------:R-:W-:Y:S02]  /*0800*/  LOP3.LUT R52, R27.reuse, 0xc0, R26.reuse, 0xfe, !PT ;  /* 0x000000c01b347812 */ /* 0x140fe400078efe1a */
[----:B------:R-:W-:Y:S01]  /*0810*/  LOP3.LUT R54, R27, 0xe0, R26, 0xfe, !PT ;  /* 0x000000e01b367812 */ /* 0x000fe200078efe1a */
[----:B------:R-:W4:Y:S01]  /*0820*/  @!P2 LDG.E.U16 R7, [R16.64+0x80] ;  /* 0x000080041007a981 */ /* 0x000f22000c1e1500 */
[----:B------:R-:W-:-:S02]  /*0830*/  ISETP.GE.AND P0, PT, R48, R47, PT ;  /* 0x0000002f3000720c */ /* 0x000fc40003f06270 */
[-C--:B------:R-:W-:Y:S01]  /*0840*/  ISETP.GE.AND P1, PT, R50, R47.reuse, PT ;  /* 0x0000002f3200720c */ /* 0x080fe20003f26270 */
[----:B------:R-:W4:Y:S01]  /*0850*/  @!P3 LDG.E.U16 R6, [R16.64+0xc0] ;  /* 0x0000c0041006b981 */ /* 0x000f22000c1e1500 */
[-C--:B------:R-:W-:Y:S02]  /*0860*/  ISETP.GE.AND P2, PT, R52, R47.reuse, PT ;  /* 0x0000002f3400720c */ /* 0x080fe40003f46270 */
[----:B------:R-:W-:Y:S02]  /*0870*/  ISETP.GE.AND P3, PT, R54, R47, PT ;  /* 0x0000002f3600720c */ /* 0x000fe40003f66270 */
[----:B------:R-:W-:Y:S02]  /*0880*/  PRMT R8, RZ, 0x7610, R8 ;  /* 0x00007610ff087816 */ /* 0x000fe40000000008 */
[----:B------:R-:W-:Y:S02]  /*0890*/  PRMT R12, RZ, 0x7610, R12 ;  /* 0x00007610ff0c7816 */ /* 0x000fe4000000000c */
[----:B------:R-:W-:-:S02]  /*08a0*/  PRMT R14, RZ, 0x7610, R14 ;  /* 0x00007610ff0e7816 */ /* 0x000fc4000000000e */
[----:B------:R-:W-:Y:S01]  /*08b0*/  PRMT R18, RZ, 0x7610, R18 ;  /* 0x00007610ff127816 */ /* 0x000fe20000000012 */
[----:B------:R-:W4:Y:S04]  /*08c0*/  @!P0 LDG.E.U16 R8, [R16.64+0x100] ;  /* 0x0001000410088981 */ /* 0x000f28000c1e1500 */
[----:B------:R-:W4:Y:S04]  /*08d0*/  @!P1 LDG.E.U16 R12, [R16.64+0x140] ;  /* 0x00014004100c9981 */ /* 0x000f28000c1e1500 */
[----:B------:R-:W4:Y:S04]  /*08e0*/  @!P2 LDG.E.U16 R14, [R16.64+0x180] ;  /* 0x00018004100ea981 */ /* 0x000f28000c1e1500 */
[----:B------:R-:W4:Y:S01]  /*08f0*/  @!P3 LDG.E.U16 R18, [R16.64+0x1c0] ;  /* 0x0001c0041012b981 */ /* 0x000f22000c1e1500 */
[----:B------:R-:W-:-:S02]  /*0900*/  IADD3 R9, R30, 0x20, RZ ;  /* 0x000000201e097810 */ /* 0x000fc40007ffe0ff */
[----:B------:R-:W-:Y:S02]  /*0910*/  ISETP.GE.AND P3, PT, R46, R47, PT ;  /* 0x0000002f2e00720c */ /* 0x000fe40003f66270 */
[C---:B------:R-:W-:Y:S02]  /*0920*/  IADD3 R11, R30.reuse, 0x40, RZ ;  /* 0x000000401e0b7810 */ /* 0x040fe40007ffe0ff */
[C---:B------:R-:W-:Y:S02]  /*0930*/  IADD3 R13, R30.reuse, 0x60, RZ ;  /* 0x000000601e0d7810 */ /* 0x040fe40007ffe0ff */
[-C--:B------:R-:W-:Y:S02]  /*0940*/  LEA.HI.SX32 R46, R30, R30.reuse, 0x1b ;  /* 0x0000001e1e2e7211 */ /* 0x080fe400078fdaff */
[-C--:B------:R-:W-:Y:S02]  /*0950*/  LEA.HI.SX32 R9, R9, R30.reuse, 0x1b ;  /* 0x0000001e09097211 */ /* 0x080fe400078fdaff */
[-C--:B------:R-:W-:Y:S01]  /*0960*/  LEA.HI.SX32 R11, R11, R30.reuse, 0x1b ;  /* 0x0000001e0b0b7211 */ /* 0x080fe200078fdaff */
[----:B------:R-:W-:Y:S01]  /*0970*/  IMAD.SHL.U32 R46, R46, 0x2, RZ ;  /* 0x000000022e2e7824 */ /* 0x000fe200078e00ff */
[----:B------:R-:W-:-:S02]  /*0980*/  LEA.HI.SX32 R13, R13, R30, 0x1b ;  /* 0x0000001e0d0d7211 */ /* 0x000fc400078fdaff */
[----:B------:R-:W-:Y:S02]  /*0990*/  SHF.L.U32 R49, R9, 0x1, RZ ;  /* 0x0000000109317819 */ /* 0x000fe400000006ff */
[----:B------:R-:W-:Y:S01]  /*09a0*/  ISETP.GE.AND P1, PT, R50, R47, PT ;  /* 0x0000002f3200720c */ /* 0x000fe20003f26270 */
[----:B------:R-:W-:Y:S01]  /*09b0*/  IMAD.SHL.U32 R50, R11, 0x2, RZ ;  /* 0x000000020b327824 */ /* 0x000fe200078e00ff */
[C---:B------:R-:W-:Y:S02]  /*09c0*/  IADD3 R9, R30.reuse, 0x80, RZ ;  /* 0x000000801e097810 */ /* 0x040fe40007ffe0ff */
[----:B------:R-:W-:Y:S02]  /*09d0*/  SHF.L.U32 R59, R13, 0x1, RZ ;  /* 0x000000010d3b7819 */ /* 0x000fe400000006ff */
[C---:B------:R-:W-:Y:S02]  /*09e0*/  IADD3 R11, R30.reuse, 0xa0, RZ ;  /* 0x000000a01e0b7810 */ /* 0x040fe40007ffe0ff */
[----:B------:R-:W-:-:S02]  /*09f0*/  IADD3 R13, R30, 0xc0, RZ ;  /* 0x000000c01e0d7810 */ /* 0x000fc40007ffe0ff */
[----:B------:R-:W-:Y:S02]  /*0a00*/  IADD3 R15, R30, 0xe0, RZ ;  /* 0x000000e01e0f7810 */ /* 0x000fe40007ffe0ff */
[-C--:B------:R-:W-:Y:S02]  /*0a10*/  LEA.HI.SX32 R9, R9, R30.reuse, 0x1b ;  /* 0x0000001e09097211 */ /* 0x080fe400078fdaff */
[-C--:B------:R-:W-:Y:S02]  /*0a20*/  LEA.HI.SX32 R11, R11, R30.reuse, 0x1b ;  /* 0x0000001e0b0b7211 */ /* 0x080fe400078fdaff */
[-C--:B------:R-:W-:Y:S02]  /*0a30*/  LEA.HI.SX32 R13, R13, R30.reuse, 0x1b ;  /* 0x0000001e0d0d7211 */ /* 0x080fe400078fdaff */
[----:B------:R-:W-:Y:S01]  /*0a40*/  LEA.HI.SX32 R15, R15, R30, 0x1b ;  /* 0x0000001e0f0f7211 */ /* 0x000fe200078fdaff */
[----:B------:R-:W-:Y:S01]  /*0a50*/  IMAD.SHL.U32 R51, R9, 0x2, RZ ;  /* 0x0000000209337824 */ /* 0x000fe200078e00ff */
[-C--:B------:R-:W-:Y:S01]  /*0a60*/  ISETP.GE.AND P2, PT, R48, R47.reuse, PT ;  /* 0x0000002f3000720c */ /* 0x080fe20003f46270 */
[----:B------:R-:W-:Y:S01]  /*0a70*/  IMAD.SHL.U32 R55, R13, 0x2, RZ ;  /* 0x000000020d377824 */ /* 0x000fe200078e00ff */
[----:B------:R-:W-:Y:S01]  /*0a80*/  SHF.L.U32 R57, R11, 0x1, RZ ;  /* 0x000000010b397819 */ /* 0x000fe200000006ff */
[----:B------:R-:W-:Y:S01]  /*0a90*/  IMAD.SHL.U32 R53, R15, 0x2, RZ ;  /* 0x000000020f357824 */ /* 0x000fe200078e00ff */
[----:B------:R-:W-:-:S02]  /*0aa0*/  ISETP.GE.AND P6, PT, R10, R47, PT ;  /* 0x0000002f0a00720c */ /* 0x000fc40003fc6270 */
[-C--:B------:R-:W-:Y:S02]  /*0ab0*/  ISETP.GE.AND P4, PT, R20, R47.reuse, PT ;  /* 0x0000002f1400720c */ /* 0x080fe40003f86270 */
[----:B------:R-:W-:Y:S02]  /*0ac0*/  PRMT R20, RZ, 0x7610, R20 ;  /* 0x00007610ff147816 */ /* 0x000fe40000000014 */
[-C--:B------:R-:W-:Y:S02]  /*0ad0*/  ISETP.GE.AND P5, PT, R28, R47.reuse, PT ;  /* 0x0000002f1c00720c */ /* 0x080fe40003fa6270 */
[----:B------:R-:W-:Y:S02]  /*0ae0*/  ISETP.GE.AND P0, PT, R52, R47, PT ;  /* 0x0000002f3400720c */ /* 0x000fe40003f06270 */
[----:B------:R-:W-:Y:S02]  /*0af0*/  PRMT R13, RZ, 0x7610, R13 ;  /* 0x00007610ff0d7816 */ /* 0x000fe4000000000d */
[----:B------:R-:W-:-:S02]  /*0b00*/  PRMT R15, RZ, 0x7610, R15 ;  /* 0x00007610ff0f7816 */ /* 0x000fc4000000000f */
[----:B------:R-:W-:Y:S01]  /*0b10*/  PRMT R52, RZ, 0x7610, R52 ;  /* 0x00007610ff347816 */ /* 0x000fe20000000034 */
[----:B--2---:R-:W-:Y:S04]  /*0b20*/  STS.U16 [R46], R5 ;  /* 0x000000052e007388 */ /* 0x004fe80000000400 */
[----:B---3--:R0:W-:Y:S02]  /*0b30*/  STS.U16 [R49+0x40], R4 ;  /* 0x0000400431007388 */ /* 0x0081e40000000400 */
[----:B0-----:R-:W-:Y:S02]  /*0b40*/  SHF.L.U32 R4, R30, 0x3, RZ ;  /* 0x000000031e047819 */ /* 0x001fe400000006ff */
[----:B----4-:R-:W-:Y:S02]  /*0b50*/  STS.U16 [R50+0x80], R7 ;  /* 0x0000800732007388 */ /* 0x010fe40000000400 */
[----:B------:R-:W-:-:S02]  /*0b60*/  LEA.HI.SX32 R48, R4, R4, 0x1b ;  /* 0x0000000404307211 */ /* 0x000fc400078fdaff */
[----:B------:R-:W-:Y:S03]  /*0b70*/  STS.U16 [R59+0xc0], R6 ;  /* 0x0000c0063b007388 */ /* 0x000fe60000000400 */
[----:B------:R-:W-:Y:S01]  /*0b80*/  IMAD.SHL.U32 R48, R48, 0x2, RZ ;  /* 0x0000000230307824 */ /* 0x000fe200078e00ff */
        /* <DEDUP_REMOVED lines=13> */
[----:B0-----:R-:W-:-:S03]  /*0c60*/  MOV R18, R56 ;  /* 0x0000003800127202 */ /* 0x001fc60000000f00 */
[----:B------:R-:W-:Y:S01]  /*0c70*/  BAR.SYNC.DEFER_BLOCKING 0x0 ;  /* 0x0000000000007b1d */ /* 0x000fe20000010000 */
[----:B------:R-:W-:Y:S02]  /*0c80*/  PRMT R12, RZ, 0x7610, R12 ;  /* 0x00007610ff0c7816 */ /* 0x000fe4000000000c */
[----:B------:R-:W-:Y:S02]  /*0c90*/  PRMT R14, RZ, 0x7610, R14 ;  /* 0x00007610ff0e7816 */ /* 0x000fe4000000000e */
[----:B------:R-:W-:Y:S01]  /*0ca0*/  PRMT R56, RZ, 0x7610, R56 ;  /* 0x00007610ff387816 */ /* 0x000fe20000000038 */
[----:B------:R-:W2:Y:S01]  /*0cb0*/  @!P6 LDG.E.U16 R20, [R18.64+0x40] ;  /* 0x000040041214e981 */ /* 0x000ea2000c1e1500 */
[----:B------:R-:W-:Y:S02]  /*0cc0*/  ISETP.GE.AND P6, PT, R54, R47, PT ;  /* 0x0000002f3600720c */ /* 0x000fe40003fc6270 */
[----:B------:R-:W-:Y:S01]  /*0cd0*/  PRMT R54, RZ, 0x7610, R54 ;  /* 0x00007610ff367816 */ /* 0x000fe20000000036 */
        /* <DEDUP_REMOVED lines=82> */
.L_x_2214:
[----:B------:R-:W-:Y:S05]  /*1200*/  BSYNC B0 ;  /* 0x0000000000007941 */ /* 0x000fea0003800000 */
.L_x_2213:
        /* <DEDUP_REMOVED lines=42> */
.L_x_2216:
[----:B------:R-:W-:Y:S05]  /*14b0*/  BSYNC B0 ;  /* 0x0000000000007941 */ /* 0x000fea0003800000 */
.L_x_2215:
        /* <DEDUP_REMOVED lines=33> */
.L_x_2218:
[----:B------:R-:W-:Y:S05]  /*16d0*/  BSYNC B0 ;  /* 0x0000000000007941 */ /* 0x000fea0003800000 */
.L_x_2217:
        /* <DEDUP_REMOVED lines=33> */
.L_x_2220:
[----:B------:R-:W-:Y:S05]  /*18f0*/  BSYNC B0 ;  /* 0x0000000000007941 */ /* 0x000fea0003800000 */
.L_x_2219:
        /* <DEDUP_REMOVED lines=33> */
.L_x_2222:
[----:B------:R-:W-:Y:S05]  /*1b10*/  BSYNC B0 ;  /* 0x0000000000007941 */ /* 0x000fea0003800000 */
.L_x_2221:
        /* <DEDUP_REMOVED lines=33> */
.L_x_2224:
[----:B------:R-:W-:Y:S05]  /*1d30*/  BSYNC B0 ;  /* 0x0000000000007941 */ /* 0x000fea0003800000 */
.L_x_2223:
        /* <DEDUP_REMOVED lines=33> */
.L_x_2226:
[----:B------:R-:W-:Y:S05]  /*1f50*/  BSYNC B0 ;  /* 0x0000000000007941 */ /* 0x000fea0003800000 */
.L_x_2225:
        /* <DEDUP_REMOVED lines=33> */
.L_x_2228:
[----:B------:R-:W-:Y:S05]  /*2170*/  BSYNC B0 ;  /* 0x0000000000007941 */ /* 0x000fea0003800000 */
.L_x_2227:
        /* <DEDUP_REMOVED lines=28> */
.L_x_2232:
        /* <DEDUP_REMOVED lines=8> */
[----:B------:R-:W-:Y:S01]  /*23c0*/  IMAD.IADD R3, R5, 0x1, R3 ;  /* 0x0000000105037824 */ /* 0x000fe200078e0203 */
[----:B------:R-:W-:Y:S01]  /*23d0*/  LEA R8, P0, R4, c[0x0][0x220], 0x3 ;  /* 0x0000880004087a11 */ /* 0x000fe200078018ff */
[----:B------:R-:W-:Y:S01]  /*23e0*/  IMAD R6, R110, c[0x0][0x1a0], RZ ;  /* 0x000068006e067a24 */ /* 0x000fe200078e02ff */
[----:B------:R-:W-:Y:S02]  /*23f0*/  MOV R12, 0xffffff00 ;  /* 0xffffff00000c7802 */ /* 0x000fe40000000f00 */
[----:B------:R-:W-:Y:S02]  /*2400*/  LEA.HI.X R9, R4, c[0x0][0x224], R3, 0x3, P0 ;  /* 0x0000890004097a11 */ /* 0x000fe400000f1c03 */
[----:B------:R-:W-:Y:S01]  /*2410*/  SHF.R.S32.HI R3, RZ, 0x1f, R2 ;  /* 0x0000001fff037819 */ /* 0x000fe20000011402 */
[----:B------:R-:W-:Y:S02]  /*2420*/  IMAD R7, R81, c[0x0][0x1a4], R6 ;  /* 0x0000690051077a24 */ /* 0x000fe400078e0206 */
[----:B------:R-:W-:Y:S01]  /*2430*/  IMAD R47, R31, R12, c[0x0][0x168] ;  /* 0x00005a001f2f7624 */ /* 0x000fe200078e020c */
[C---:B------:R-:W-:Y:S01]  /*2440*/  IADD3 R84, R2.reuse, 0x60, RZ ;  /* 0x0000006002547810 */ /* 0x040fe20007ffe0ff */
[----:B------:R-:W-:Y:S01]  /*2450*/  IMAD.WIDE.U32 R10, R81, c[0x0][0x1a0], R2 ;  /* 0x00006800510a7a25 */ /* 0x000fe200078e0002 */
[----:B------:R-:W2:Y:S01]  /*2460*/  LDG.E.64 R4, [R8.64] ;  /* 0x0000000408047981 */ /* 0x000ea2000c1e1b00 */
[----:B------:R-:W-:-:S02]  /*2470*/  IADD3 R86, R2, 0x80, RZ ;  /* 0x0000008002567810 */ /* 0x000fc40007ffe0ff */
[----:B------:R-:W-:Y:S01]  /*2480*/  IMAD.SHL.U32 R87, R47, 0x2, RZ ;  /* 0x000000022f577824 */ /* 0x000fe200078e00ff */
[----:B------:R-:W-:Y:S02]  /*2490*/  IADD3 R7, R11, R7, RZ ;  /* 0x000000070b077210 */ /* 0x000fe40007ffe0ff */
[----:B------:R-:W-:Y:S02]  /*24a0*/  LEA R6, P0, R10, R42, 0x1 ;  /* 0x0000002a0a067211 */ /* 0x000fe400078008ff */
[-C--:B------:R-:W-:Y:S02]  /*24b0*/  ISETP.GE.AND P6, PT, R2, R87.reuse, PT ;  /* 0x000000570200720c */ /* 0x080fe40003fc6270 */
[----:B------:R-:W-:Y:S02]  /*24c0*/  LEA.HI.X R7, R10, R44, R7, 0x1, P0 ;  /* 0x0000002c0a077211 */ /* 0x000fe400000f0c07 */
[----:B------:R-:W-:Y:S02]  /*24d0*/  ISETP.GE.AND P0, PT, R32, R87, PT ;  /* 0x000000572000720c */ /* 0x000fe40003f06270 */
[----:B------:R-:W-:-:S02]  /*24e0*/  PRMT R10, RZ, 0x7610, R10 ;  /* 0x00007610ff0a7816 */ /* 0x000fc4000000000a */
[-C--:B------:R-:W-:Y:S02]  /*24f0*/  ISETP.GE.AND P1, PT, R33, R87.reuse, PT ;  /* 0x000000572100720c */ /* 0x080fe40003f26270 */
[-C--:B------:R-:W-:Y:S02]  /*2500*/  ISETP.GE.AND P2, PT, R84, R87.reuse, PT ;  /* 0x000000575400720c */ /* 0x080fe40003f46270 */
[----:B------:R-:W-:Y:S02]  /*2510*/  PRMT R11, RZ, 0x7610, R11 ;  /* 0x00007610ff0b7816 */ /* 0x000fe4000000000b */
[----:B------:R-:W-:Y:S02]  /*2520*/  IADD3 R104, R2, 0xa0, RZ ;  /* 0x000000a002687810 */ /* 0x000fe40007ffe0ff */
[----:B------:R-:W-:Y:S01]  /*2530*/  PRMT R21, RZ, 0x7610, R21 ;  /* 0x00007610ff157816 */ /* 0x000fe20000000015 */
[----:B------:R0:W3:Y:S01]  /*2540*/  @!P0 LDG.E.U16 R10, [R6.64+0x40] ;  /* 0x00004004060a8981 */ /* 0x0000e2000c1e1500 */
[----:B------:R-:W-:-:S02]  /*2550*/  ISETP.GE.AND P0, PT, R34, R87, PT ;  /* 0x000000572200720c */ /* 0x000fc40003f06270 */
[----:B------:R-:W-:Y:S01]  /*2560*/  PRMT R13, RZ, 0x7610, R13 ;  /* 0x00007610ff0d7816 */ /* 0x000fe2000000000d */
[----:B------:R0:W4:Y:S01]  /*2570*/  @!P6 LDG.E.U16 R11, [R6.64] ;  /* 0x00000004060be981 */ /* 0x000122000c1e1500 */
[C---:B------:R-:W-:Y:S02]  /*2580*/  IADD3 R106, R2.reuse, 0xc0, RZ ;  /* 0x000000c0026a7810 */ /* 0x040fe40007ffe0ff */
[----:B------:R-:W-:Y:S02]  /*2590*/  IADD3 R108, R2, 0xe0, RZ ;  /* 0x000000e0026c7810 */ /* 0x000fe40007ffe0ff */
[----:B------:R-:W-:Y:S01]  /*25a0*/  PRMT R20, RZ, 0x7610, R20 ;  /* 0x00007610ff147816 */ /* 0x000fe20000000014 */
[----:B------:R0:W5:Y:S01]  /*25b0*/  @!P1 LDG.E.U16 R13, [R6.64+0x80] ;  /* 0x00008004060d9981 */ /* 0x000162000c1e1500 */
[-C--:B------:R-:W-:Y:S02]  /*25c0*/  ISETP.GE.AND P3, PT, R86, R87.reuse, PT ;  /* 0x000000575600720c */ /* 0x080fe40003f66270 */
[-C--:B------:R-:W-:Y:S01]  /*25d0*/  ISETP.GE.AND P4, PT, R104, R87.reuse, PT ;  /* 0x000000576800720c */ /* 0x080fe20003f86270 */
[----:B------:R0:W5:Y:S01]  /*25e0*/  @!P0 LDG.E.U16 R21, [R6.64+0x200] ;  /* 0x0002000406158981 */ /* 0x000162000c1e1500 */
[----:B------:R-:W-:-:S02]  /*25f0*/  ISETP.GE.AND P5, PT, R106, R87, PT ;  /* 0x000000576a00720c */ /* 0x000fc40003fa6270 */
[-C--:B------:R-:W-:Y:S01]  /*2600*/  ISETP.GE.AND P6, PT, R108, R87.reuse, PT ;  /* 0x000000576c00720c */ /* 0x080fe20003fc6270 */
[----:B------:R0:W5:Y:S01]  /*2610*/  @!P2 LDG.E.U16 R20, [R6.64+0xc0] ;  /* 0x0000c0040614a981 */ /* 0x000162000c1e1500 */
[-C--:B------:R-:W-:Y:S02]  /*2620*/  ISETP.GE.AND P0, PT, R35, R87.reuse, PT ;  /* 0x000000572300720c */ /* 0x080fe40003f06270 */
[-C--:B------:R-:W-:Y:S02]  /*2630*/  ISETP.GE.AND P1, PT, R36, R87.reuse, PT ;  /* 0x000000572400720c */ /* 0x080fe40003f26270 */
[----:B------:R-:W-:Y:S02]  /*2640*/  ISETP.GE.AND P2, PT, R37, R87, PT ;  /* 0x000000572500720c */ /* 0x000fe40003f46270 */
        /* <DEDUP_REMOVED lines=9> */
[----:B------:R0:W5:Y:S01]  /*26e0*/  @!P5 LDG.E.U16 R92, [R6.64+0x180] ;  /* 0x00018004065cd981 */ /* 0x000162000c1e1500 */
[----:B------:R-:W-:-:S03]  /*26f0*/  ISETP.GE.AND P3, PT, R38, R87, PT ;  /* 0x000000572600720c */ /* 0x000fc60003f66270 */
[----:B------:R0:W5:Y:S04]  /*2700*/  @!P6 LDG.E.U16 R94, [R6.64+0x1c0] ;  /* 0x0001c004065ee981 */ /* 0x000168000c1e1500 */
        /* <DEDUP_REMOVED lines=14> */
[----:B------:R-:W-:-:S04]  /*27f0*/  IMAD R110, R110, c[0x0][0x1c0], RZ ;  /* 0x000070006e6e7a24 */ /* 0x000fc800078e02ff */
[--C-:B0-----:R-:W-:Y:S01]  /*2800*/  IMAD R7, R81, c[0x0][0x1c4], R110.reuse ;  /* 0x0000710051077a24 */ /* 0x101fe200078e026e */
[-C--:B------:R-:W-:Y:S02]  /*2810*/  ISETP.GE.AND P6, PT, R84, R87.reuse, PT ;  /* 0x000000575400720c */ /* 0x080fe40003fc6270 */
[-C--:B------:R-:W-:Y:S02]  /*2820*/  ISETP.GE.AND P0, PT, R86, R87.reuse, PT ;  /* 0x000000575600720c */ /* 0x080fe40003f06270 */
[-C--:B------:R-:W-:Y:S02]  /*2830*/  ISETP.GE.AND P3, PT, R108, R87.reuse, PT ;  /* 0x000000576c00720c */ /* 0x080fe40003f66270 */
[----:B------:R-:W-:Y:S02]  /*2840*/  PRMT R110, RZ, 0x7610, R110 ;  /* 0x00007610ff6e7816 */ /* 0x000fe4000000006e */
[----:B------:R-:W-:Y:S02]  /*2850*/  PRMT R108, RZ, 0x7610, R108 ;  /* 0x00007610ff6c7816 */ /* 0x000fe4000000006c */
        /* <DEDUP_REMOVED lines=14> */
[----:B--2---:R-:W-:Y:S02]  /*2940*/  FMUL.FTZ R8, R5, R52 ;  /* 0x0000003405087220 */ /* 0x004fe40000410000 */
[----:B------:R-:W-:Y:S02]  /*2950*/  FMUL.FTZ R85, R4, 1.4426950216293334961 ;  /* 0x3fb8aa3b04557820 */ /* 0x000fe40000410000 */
[----:B------:R-:W-:Y:S02]  /*2960*/  FMUL.RZ R15, R8, 0.15915493667125701904 ;  /* 0x3e22f983080f7820 */ /* 0x000fe4000040c000 */
[----:B------:R-:W-:-:S04]  /*2970*/  IMAD.WIDE.U32 R8, R81, c[0x0][0x1c0], R2 ;  /* 0x0000700051087a25 */ /* 0x000fc800078e0002 */
[----:B------:R-:W-:Y:S01]  /*2980*/  FMUL.FTZ R4, R5, R54 ;  /* 0x0000003605047220 */ /* 0x000fe20000410000 */
[----:B------:R-:W-:Y:S02]  /*2990*/  IADD3 R7, R9, R7, RZ ;  /* 0x0000000709077210 */ /* 0x000fe40007ffe0ff */
[----:B------:R-:W-:Y:S01]  /*29a0*/  IADD3 R9, R30, 0x100, RZ ;  /* 0x000001001e097810 */ /* 0x000fe20007ffe0ff */
[----:B------:R-:W-:Y:S01]  /*29b0*/  FMUL.RZ R4, R4, 0.15915493667125701904 ;  /* 0x3e22f98304047820 */ /* 0x000fe2000040c000 */
[----:B------:R-:W-:Y:S01]  /*29c0*/  MUFU.SIN R82, R15 ;  /* 0x0000000f00527308 */ /* 0x000fe20000000400 */
[----:B------:R-:W-:-:S07]  /*29d0*/  LEA R6, P4, R8, R43, 0x1 ;  /* 0x0000002b08067211 */ /* 0x000fce00078808ff */
[----:B------:R-:W-:Y:S01]  /*29e0*/  MUFU.COS R14, R15 ;  /* 0x0000000f000e7308 */ /* 0x000fe20000000000 */
[----:B----4-:R-:W-:Y:S07]  /*29f0*/  STS.U16 [R46], R11 ;  /* 0x0000000b2e007388 */ /* 0x010fee0000000400 */
[----:B------:R-:W-:Y:S01]  /*2a00*/  MUFU.SIN R12, R4 ;  /* 0x00000004000c7308 */ /* 0x000fe20000000400 */
[----:B---3--:R-:W-:Y:S04]  /*2a10*/  STS.U16 [R49+0x40], R10 ;  /* 0x0000400a31007388 */ /* 0x008fe80000000400 */
[----:B-----5:R0:W-:Y:S03]  /*2a20*/  STS.U16 [R50+0x80], R13 ;  /* 0x0000800d32007388 */ /* 0x0201e60000000400 */
[----:B------:R1:W-:Y:S01]  /*2a30*/  MUFU.COS R15, R4 ;  /* 0x00000004000f7308 */ /* 0x0003e20000000000 */
[----:B------:R-:W-:Y:S01]  /*2a40*/  LEA.HI.X R7, R8, R45, R7, 0x1, P4 ;  /* 0x0000002d08077211 */ /* 0x000fe200020f0c07 */
[----:B------:R-:W-:Y:S01]  /*2a50*/  FMUL.FTZ R8, R5, R56 ;  /* 0x0000003805087220 */ /* 0x000fe20000410000 */
[----:B------:R2:W-:Y:S01]  /*2a60*/  STS.U16 [R59+0xc0], R20 ;  /* 0x0000c0143b007388 */ /* 0x0005e20000000400 */
[----:B0-----:R-:W-:-:S02]  /*2a70*/  IADD3 R13, R30, 0x160, RZ ;  /* 0x000001601e0d7810 */ /* 0x001fc40007ffe0ff */
[-C--:B-1----:R-:W-:Y:S02]  /*2a80*/  LEA.HI.SX32 R4, R9, R30.reuse, 0x1b ;  /* 0x0000001e09047211 */ /* 0x082fe400078fdaff */
[----:B------:R-:W-:Y:S01]  /*2a90*/  LEA.HI.SX32 R10, R13, R30, 0x1b ;  /* 0x0000001e0d0a7211 */ /* 0x000fe200078fdaff */
[----:B------:R-:W-:Y:S01]  /*2aa0*/  FMUL.FTZ R13, R5, R58 ;  /* 0x0000003a050d7220 */ /* 0x000fe20000410000 */
[----:B------:R-:W-:Y:S02]  /*2ab0*/  SHF.L.U32 R4, R4, 0x1, RZ ;  /* 0x0000000104047819 */ /* 0x000fe400000006ff */
[C---:B------:R-:W-:Y:S01]  /*2ac0*/  IADD3 R9, R30.reuse, 0x120, RZ ;  /* 0x000001201e097810 */ /* 0x040fe20007ffe0ff */
[----:B------:R-:W-:Y:S01]  /*2ad0*/  STS.U16 [R51+0x100], R88 ;  /* 0x0001005833007388 */ /* 0x000fe20000000400 */
[----:B------:R-:W-:Y:S01]  /*2ae0*/  IADD3 R11, R30, 0x140, RZ ;  /* 0x000001401e0b7810 */ /* 0x000fe20007ffe0ff */
[----:B------:R-:W-:Y:S02]  /*2af0*/  FMUL.RZ R93, R8, 0.15915493667125701904 ;  /* 0x3e22f983085d7820 */ /* 0x000fe4000040c000 */
[----:B------:R-:W-:Y:S01]  /*2b00*/  STS.U16 [R57+0x140], R90 ;  /* 0x0001405a39007388 */ /* 0x000fe20000000400 */
[----:B--2---:R-:W-:-:S03]  /*2b10*/  IADD3 R59, R30, 0x180, RZ ;  /* 0x000001801e3b7810 */ /* 0x004fc60007ffe0ff */
[----:B------:R0:W-:Y:S01]  /*2b20*/  STS.U16 [R55+0x180], R92 ;  /* 0x0001805c37007388 */ /* 0x0001e20000000400 */
[----:B------:R-:W-:-:S03]  /*2b30*/  LEA.HI.SX32 R8, R9, R30, 0x1b ;  /* 0x0000001e09087211 */ /* 0x000fc600078fdaff */
[----:B------:R-:W-:Y:S01]  /*2b40*/  STS.U16 [R53+0x1c0], R94 ;  /* 0x0001c05e35007388 */ /* 0x000fe20000000400 */
[----:B------:R-:W-:-:S03]  /*2b50*/  LEA.HI.SX32 R9, R11, R30, 0x1b ;  /* 0x0000001e0b097211 */ /* 0x000fc600078fdaff */
[----:B------:R1:W-:Y:S01]  /*2b60*/  STS.U16 [R4+0x200], R21 ;  /* 0x0002001504007388 */ /* 0x0003e20000000400 */
[----:B0-----:R-:W-:Y:S01]  /*2b70*/  FMUL.RZ R55, R13, 0.15915493667125701904 ;  /* 0x3e22f9830d377820 */ /* 0x001fe2000040c000 */
[C---:B------:R-:W-:Y:S02]  /*2b80*/  IADD3 R13, R30.reuse, 0x1a0, RZ ;  /* 0x000001a01e0d7810 */ /* 0x040fe40007ffe0ff */
[C---:B------:R-:W-:Y:S02]  /*2b90*/  IADD3 R51, R30.reuse, 0x1e0, RZ ;  /* 0x000001e01e337810 */ /* 0x040fe40007ffe0ff */
[-C--:B------:R-:W-:Y:S02]  /*2ba0*/  LEA.HI.SX32 R11, R59, R30.reuse, 0x1b ;  /* 0x0000001e3b0b7211 */ /* 0x080fe400078fdaff */
[----:B-1----:R-:W-:Y:S01]  /*2bb0*/  IADD3 R21, R30, 0x1c0, RZ ;  /* 0x000001c01e157810 */ /* 0x002fe20007ffe0ff */
[----:B------:R-:W-:Y:S01]  /*2bc0*/  IMAD.SHL.U32 R8, R8, 0x2, RZ ;  /* 0x0000000208087824 */ /* 0x000fe200078e00ff */
[-C--:B------:R-:W-:Y:S01]  /*2bd0*/  LEA.HI.SX32 R13, R13, R30.reuse, 0x1b ;  /* 0x0000001e0d0d7211 */ /* 0x080fe200078fdaff */
[----:B------:R-:W-:Y:S01]  /*2be0*/  MUFU.SIN R50, R55 ;  /* 0x0000003700327308 */ /* 0x000fe20000000400 */
[----:B------:R-:W-:-:S02]  /*2bf0*/  LEA.HI.SX32 R20, R21, R30, 0x1b ;  /* 0x0000001e15147211 */ /* 0x000fc400078fdaff */
[----:B------:R-:W-:Y:S02]  /*2c00*/  SHF.L.U32 R9, R9, 0x1, RZ ;  /* 0x0000000109097819 */ /* 0x000fe400000006ff */
[----:B------:R-:W-:Y:S01]  /*2c10*/  LEA.HI.SX32 R21, R51, R30, 0x1b ;  /* 0x0000001e33157211 */ /* 0x000fe200078fdaff */
[----:B------:R-:W-:Y:S01]  /*2c20*/  IMAD.SHL.U32 R11, R11, 0x2, RZ ;  /* 0x000000020b0b7824 */ /* 0x000fe200078e00ff */
[----:B------:R-:W-:Y:S01]  /*2c30*/  SHF.L.U32 R10, R10, 0x1, RZ ;  /* 0x000000010a0a7819 */ /* 0x000fe200000006ff */
[----:B------:R0:W-:Y:S01]  /*2c40*/  MUFU.COS R94, R55 ;  /* 0x00000037005e7308 */ /* 0x0001e20000000000 */
[----:B------:R-:W-:Y:S01]  /*2c50*/  SHF.L.U32 R13, R13, 0x1, RZ ;  /* 0x000000010d0d7819 */ /* 0x000fe200000006ff */
[----:B------:R1:W-:Y:S01]  /*2c60*/  STS.U16 [R8+0x240], R61 ;  /* 0x0002403d08007388 */ /* 0x0003e20000000400 */
[----:B------:R-:W-:Y:S01]  /*2c70*/  SHF.L.U32 R20, R20, 0x1, RZ ;  /* 0x0000000114147819 */ /* 0x000fe200000006ff */
[----:B------:R-:W-:Y:S01]  /*2c80*/  IMAD.SHL.U32 R21, R21, 0x2, RZ ;  /* 0x0000000215157824 */ /* 0x000fe200078e00ff */
[----:B0-----:R-:W-:Y:S01]  /*2c90*/  SHF.L.U32 R55, R30, 0x4, RZ ;  /* 0x000000041e377819 */ /* 0x001fe200000006ff */
[----:B------:R0:W-:Y:S03]  /*2ca0*/  STS.U16 [R9+0x280], R96 ;  /* 0x0002806009007388 */ /* 0x0001e60000000400 */
[----:B------:R-:W-:Y:S01]  /*2cb0*/  LEA.HI.SX32 R88, R55, R55, 0x1b ;  /* 0x0000003737587211 */ /* 0x000fe200078fdaff */
[----:B------:R2:W-:Y:S01]  /*2cc0*/  STS.U16 [R10+0x2c0], R89 ;  /* 0x0002c0590a007388 */ /* 0x0005e20000000400 */
[----:B------:R-:W-:-:S03]  /*2cd0*/  FMUL.FTZ R55, R85, R60 ;  /* 0x0000003c55377220 */ /* 0x000fc60000410000 */
[----:B------:R3:W-:Y:S01]  /*2ce0*/  STS.U16 [R11+0x300], R98 ;  /* 0x000300620b007388 */ /* 0x0007e20000000400 */
[----:B------:R-:W-:-:S03]  /*2cf0*/  ISETP.GE.AND P4, PT, R2, R87, PT ;  /* 0x000000570200720c */ /* 0x000fc60003f86270 */
[----:B-1----:R-:W1:Y:S01]  /*2d00*/  S2R R61, SR_TID.X ;  /* 0x00000000003d7919 */ /* 0x002e620000002100 */
[----:B------:R-:W-:-:S03]  /*2d10*/  IMAD.SHL.U32 R88, R88, 0x2, RZ ;  /* 0x0000000258587824 */ /* 0x000fc600078e00ff */
[----:B------:R4:W-:Y:S01]  /*2d20*/  STS.U16 [R13+0x340], R100 ;  /* 0x000340640d007388 */ /* 0x0009e20000000400 */
[----:B------:R-:W-:-:S03]  /*2d30*/  FMUL.FTZ R53, R5, R60 ;  /* 0x0000003c05357220 */ /* 0x000fc60000410000 */
[----:B------:R-:W-:Y:S04]  /*2d40*/  STS.U16 [R20+0x380], R91 ;  /* 0x0003805b14007388 */ /* 0x000fe80000000400 */
[----:B------:R2:W-:Y:S01]  /*2d50*/  STS.U16 [R21+0x3c0], R102 ;  /* 0x0003c06615007388 */ /* 0x0005e20000000400 */
[----:B------:R-:W-:-:S06]  /*2d60*/  NOP ;  /* 0x0000000000007918 */ /* 0x000fcc0000000000 */
[----:B------:R0:W5:Y:S01]  /*2d70*/  @!P6 LDG.E.U16 R110, [R6.64+0xc0] ;  /* 0x0000c004066ee981 */ /* 0x000162000c1e1500 */
[-C--:B------:R-:W-:Y:S01]  /*2d80*/  ISETP.GE.AND P6, PT, R33, R87.reuse, PT ;  /* 0x000000572100720c */ /* 0x080fe20003fc6270 */
[----:B------:R0:W-:Y:S02]  /*2d90*/  MUFU.EX2 R95, R55 ;  /* 0x00000037005f7308 */ /* 0x0001e40000000800 */
[----:B------:R1:W5:Y:S01]  /*2da0*/  @!P0 LDG.E.U16 R108, [R6.64+0x100] ;  /* 0x00010004066c8981 */ /* 0x000362000c1e1500 */
[----:B------:R-:W-:Y:S01]  /*2db0*/  ISETP.GE.AND P0, PT, R34, R87, PT ;  /* 0x000000572200720c */ /* 0x000fe20003f06270 */
[----:B------:R-:W-:Y:S02]  /*2dc0*/  FMUL.FTZ R51, R85, R58 ;  /* 0x0000003a55337220 */ /* 0x000fe40000410000 */
[----:B------:R-:W-:Y:S01]  /*2dd0*/  FMUL.RZ R59, R53, 0.15915493667125701904 ;  /* 0x3e22f983353b7820 */ /* 0x000fe2000040c000 */
[----:B------:R-:W-:Y:S01]  /*2de0*/  PRMT R53, RZ, 0x7610, R53 ;  /* 0x00007610ff357816 */ /* 0x000fe20000000035 */
[----:B------:R-:W-:Y:S01]  /*2df0*/  MUFU.SIN R86, R93 ;  /* 0x0000005d00567308 */ /* 0x000fe20000000400 */
[----:B0-----:R-:W0:Y:S01]  /*2e00*/  LDS.U16 R55, [R88] ;  /* 0x0000000058377984 */ /* 0x001e220000000400 */
[----:B------:R-:W-:-:S03]  /*2e10*/  FMUL.FTZ R57, R5, R62 ;  /* 0x0000003e05397220 */ /* 0x000fc60000410000 */
[----:B------:R0:W5:Y:S03]  /*2e20*/  @!P4 LDG.E.U16 R53, [R6.64] ;  /* 0x000000040635c981 */ /* 0x000166000c1e1500 */
[----:B------:R-:W-:Y:S01]  /*2e30*/  MUFU.COS R46, R93 ;  /* 0x0000005d002e7308 */ /* 0x000fe20000000000 */
[----:B------:R0:W5:Y:S01]  /*2e40*/  @!P1 LDG.E.U16 R112, [R6.64+0x140] ;  /* 0x0001400406709981 */ /* 0x000162000c1e1500 */
[----:B------:R-:W-:-:S03]  /*2e50*/  ISETP.GE.AND P1, PT, R35, R87, PT ;  /* 0x000000572300720c */ /* 0x000fc60003f26270 */
[----:B------:R0:W5:Y:S03]  /*2e60*/  @!P5 LDG.E.U16 R124, [R6.64+0x40] ;  /* 0x00004004067cd981 */ /* 0x000166000c1e1500 */
[----:B------:R1:W-:Y:S01]  /*2e70*/  MUFU.EX2 R93, R51 ;  /* 0x00000033005d7308 */ /* 0x0003e20000000800 */
[----:B------:R-:W-:Y:S01]  /*2e80*/  FMUL.RZ R57, R57, 0.15915493667125701904 ;  /* 0x3e22f98339397820 */ /* 0x000fe2000040c000 */
[----:B------:R0:W5:Y:S01]  /*2e90*/  @!P2 LDG.E.U16 R114, [R6.64+0x180] ;  /* 0x000180040672a981 */ /* 0x000162000c1e1500 */
[C---:B------:R-:W-:Y:S01]  /*2ea0*/  FMUL.FTZ R83, R85.reuse, R52 ;  /* 0x0000003455537220 */ /* 0x040fe20000410000 */
[-C--:B------:R-:W-:Y:S01]  /*2eb0*/  ISETP.GE.AND P4, PT, R38, R87.reuse, PT ;  /* 0x000000572600720c */ /* 0x080fe20003f86270 */
[C---:B------:R-:W-:Y:S01]  /*2ec0*/  FMUL.FTZ R84, R85.reuse, R54 ;  /* 0x0000003655547220 */ /* 0x040fe20000410000 */
[----:B------:R0:W5:Y:S01]  /*2ed0*/  @!P3 LDG.E.U16 R116, [R6.64+0x1c0] ;  /* 0x0001c0040674b981 */ /* 0x000162000c1e1500 */
[----:B-1----:R-:W-:Y:S01]  /*2ee0*/  PRMT R51, RZ, 0x7610, R51 ;  /* 0x00007610ff337816 */ /* 0x002fe20000000033 */
[----:B------:R-:W-:Y:S02]  /*2ef0*/  MUFU.SIN R96, R59 ;  /* 0x0000003b00607308 */ /* 0x000fe40000000400 */
[----:B------:R0:W5:Y:S01]  /*2f00*/  @!P0 LDG.E.U16 R107, [R6.64+0x200] ;  /* 0x00020004066b8981 */ /* 0x000162000c1e1500 */
[C---:B------:R-:W-:Y:S01]  /*2f10*/  FMUL.FTZ R49, R85.reuse, R56 ;  /* 0x0000003855317220 */ /* 0x040fe20000410000 */
[-C--:B------:R-:W-:Y:S01]  /*2f20*/  ISETP.GE.AND P2, PT, R36, R87.reuse, PT ;  /* 0x000000572400720c */ /* 0x080fe20003f46270 */
[----:B--2---:R-:W-:Y:S01]  /*2f30*/  FMUL.FTZ R89, R85, R64 ;  /* 0x0000004055597220 */ /* 0x004fe20000410000 */
[----:B------:R0:W2:Y:S02]  /*2f40*/  @!P6 LDG.E.U16 R51, [R6.64+0x80] ;  /* 0x000080040633e981 */ /* 0x0000a4000c1e1500 */
[----:B---3--:R1:W-:Y:S01]  /*2f50*/  MUFU.COS R98, R59 ;  /* 0x0000003b00627308 */ /* 0x0083e20000000000 */
[-C--:B------:R-:W-:Y:S01]  /*2f60*/  ISETP.GE.AND P3, PT, R37, R87.reuse, PT ;  /* 0x000000572500720c */ /* 0x080fe20003f66270 */
[----:B------:R0:W3:Y:S01]  /*2f70*/  @!P1 LDG.E.U16 R117, [R6.64+0x240] ;  /* 0x0002400406759981 */ /* 0x0000e2000c1e1500 */
[----:B------:R-:W-:-:S02]  /*2f80*/  ISETP.GE.AND P5, PT, R39, R87, PT ;  /* 0x000000572700720c */ /* 0x000fc40003fa6270 */
[-C--:B------:R-:W-:Y:S01]  /*2f90*/  ISETP.GE.AND P6, PT, R40, R87.reuse, PT ;  /* 0x000000572800720c */ /* 0x080fe20003fc6270 */
[----:B------:R0:W2:Y:S01]  /*2fa0*/  @!P4 LDG.E.U16 R120, [R6.64+0x300] ;  /* 0x000300040678c981 */ /* 0x0000a2000c1e1500 */
[----:B-1----:R-:W-:Y:S01]  /*2fb0*/  FMUL.FTZ R59, R85, R62 ;  /* 0x0000003e553b7220 */ /* 0x002fe20000410000 */
[----:B------:R-:W-:Y:S01]  /*2fc0*/  ISETP.GE.AND P0, PT, R41, R87, PT ;  /* 0x000000572900720c */ /* 0x000fe20003f06270 */
[----:B------:R-:W-:Y:S01]  /*2fd0*/  FMUL.FTZ R85, R85, R66 ;  /* 0x0000004255557220 */ /* 0x000fe20000410000 */
[----:B----4-:R-:W-:Y:S01]  /*2fe0*/  MUFU.SIN R100, R57 ;  /* 0x0000003900647308 */ /* 0x010fe20000000400 */
[----:B------:R-:W-:Y:S01]  /*2ff0*/  SHF.L.U32 R132, R61, 0x3, RZ ;  /* 0x000000033d847819 */ /* 0x000fe200000006ff */
[----:B------:R0:W4:Y:S04]  /*3000*/  @!P2 LDG.E.U16 R118, [R6.64+0x280] ;  /* 0x000280040676a981 */ /* 0x000128000c1e1500 */
[----:B------:R0:W2:Y:S02]  /*3010*/  @!P3 LDG.E.U16 R115, [R6.64+0x2c0] ;  /* 0x0002c0040673b981 */ /* 0x0000a4000c1e1500 */
[----:B------:R1:W-:Y:S01]  /*3020*/  MUFU.EX2 R87, R59 ;  /* 0x0000003b00577308 */ /* 0x0003e20000000800 */
[----:B------:R-:W-:Y:S01]  /*3030*/  IADD3 R90, R132, 0x1, RZ ;  /* 0x00000001845a7810 */ /* 0x000fe20007ffe0ff */
[----:B------:R0:W2:Y:S04]  /*3040*/  @!P5 LDG.E.U16 R122, [R6.64+0x340] ;  /* 0x00034004067ad981 */ /* 0x0000a8000c1e1500 */
[----:B------:R0:W2:Y:S01]  /*3050*/  @!P0 LDG.E.U16 R126, [R6.64+0x3c0] ;  /* 0x0003c004067e8981 */ /* 0x0000a2000c1e1500 */
[----:B-1----:R-:W-:Y:S01]  /*3060*/  FMUL.FTZ R59, R5, R64 ;  /* 0x00000040053b7220 */ /* 0x002fe20000410000 */
[----:B------:R1:W-:Y:S03]  /*3070*/  MUFU.COS R102, R57 ;  /* 0x0000003900667308 */ /* 0x0003e60000000000 */
[----:B------:R-:W-:-:S02]  /*3080*/  FMUL.RZ R91, R59, 0.15915493667125701904 ;  /* 0x3e22f9833b5b7820 */ /* 0x000fc4000040c000 */
[----:B------:R-:W-:-:S03]  /*3090*/  FMUL.FTZ R59, R5, R66 ;  /* 0x00000042053b7220 */ /* 0x000fc60000410000 */
[----:B------:R0:W-:Y:S01]  /*30a0*/  MUFU.EX2 R113, R85 ;  /* 0x0000005500717308 */ /* 0x0001e20000000800 */
[----:B-1----:R-:W-:Y:S01]  /*30b0*/  LDS.U16 R57, [R88+0x2] ;  /* 0x0000020058397984 */ /* 0x002fe20000000400 */
[-C--:B------:R-:W-:Y:S01]  /*30c0*/  ISETP.GE.U32.AND P1, PT, R90, R47.reuse, PT ;  /* 0x0000002f5a00720c */ /* 0x080fe20003f26070 */
[----:B------:R-:W-:Y:S02]  /*30d0*/  FMUL.RZ R99, R59, 0.15915493667125701904 ;  /* 0x3e22f9833b637820 */ /* 0x000fe4000040c000 */
[----:B0-----:R-:W0:Y:S03]  /*30e0*/  LDS.U16 R85, [R88+0x6] ;  /* 0x0000060058557984 */ /* 0x001e260000000400 */
[----:B------:R-:W1:Y:S01]  /*30f0*/  MUFU.EX2 R83, R83 ;  /* 0x0000005300537308 */ /* 0x000e620000000800 */
[----:B------:R-:W-:Y:S01]  /*3100*/  IADD3 R90, R132, 0x2, RZ ;  /* 0x00000002845a7810 */ /* 0x000fe20007ffe0ff */
[----:B------:R-:W0:Y:S03]  /*3110*/  LDS.U16 R59, [R88+0x4] ;  /* 0x00000400583b7984 */ /* 0x000e260000000400 */
[----:B------:R-:W-:-:S02]  /*3120*/  ISETP.GE.U32.AND P2, PT, R90, R47, PT ;  /* 0x0000002f5a00720c */ /* 0x000fc40003f46070 */
[----:B------:R-:W-:Y:S02]  /*3130*/  IADD3 R90, R132, 0x3, RZ ;  /* 0x00000003845a7810 */ /* 0x000fe40007ffe0ff */
[----:B------:R-:W-:Y:S02]  /*3140*/  PRMT R5, RZ, 0x7610, R5 ;  /* 0x00007610ff057816 */ /* 0x000fe40000000005 */
[-C--:B------:R-:W-:Y:S02]  /*3150*/  ISETP.GE.U32.AND P3, PT, R90, R47.reuse, PT ;  /* 0x0000002f5a00720c */ /* 0x080fe40003f66070 */
[C---:B------:R-:W-:Y:S01]  /*3160*/  IADD3 R90, R132.reuse, 0x4, RZ ;  /* 0x00000004845a7810 */ /* 0x040fe20007ffe0ff */
[----:B------:R-:W0:Y:S01]  /*3170*/  MUFU.EX2 R84, R84 ;  /* 0x0000005400547308 */ /* 0x000e220000000800 */
[----:B------:R-:W-:Y:S01]  /*3180*/  IADD3 R92, R132, 0x5, RZ ;  /* 0x00000005845c7810 */ /* 0x000fe20007ffe0ff */
[----:B-1----:R-:W-:Y:S01]  /*3190*/  FMUL.FTZ R14, R83, R14 ;  /* 0x0000000e530e7220 */ /* 0x002fe20000410000 */
[-C--:B------:R-:W-:Y:S01]  /*31a0*/  ISETP.GE.U32.AND P4, PT, R90, R47.reuse, PT ;  /* 0x0000002f5a00720c */ /* 0x080fe20003f86070 */
[----:B------:R1:W2:Y:S01]  /*31b0*/  @!P6 LDG.E.U16 R5, [R6.64+0x380] ;  /* 0x000380040605e981 */ /* 0x0002a2000c1e1500 */
[----:B------:R-:W-:-:S02]  /*31c0*/  ISETP.GE.U32.AND P0, PT, R132, R47, PT ;  /* 0x0000002f8400720c */ /* 0x000fc40003f06070 */
[----:B------:R-:W-:Y:S01]  /*31d0*/  IADD3 R90, R132, 0x6, RZ ;  /* 0x00000006845a7810 */ /* 0x000fe20007ffe0ff */
[----:B------:R-:W0:Y:S01]  /*31e0*/  MUFU.EX2 R49, R49 ;  /* 0x0000003100317308 */ /* 0x000e220000000800 */
[-C--:B------:R-:W-:Y:S02]  /*31f0*/  ISETP.GE.U32.AND P5, PT, R92, R47.reuse, PT ;  /* 0x0000002f5c00720c */ /* 0x080fe40003fa6070 */
[----:B------:R-:W-:Y:S02]  /*3200*/  FSEL R92, R14, 1, !P0 ;  /* 0x3f8000000e5c7808 */ /* 0x000fe40004000000 */
[----:B-1----:R-:W-:Y:S01]  /*3210*/  PRMT R6, RZ, 0x5410, R55 ;  /* 0x00005410ff067816 */ /* 0x002fe20000000037 */
[----:B------:R-:W-:Y:S02]  /*3220*/  LDS.U16 R7, [R88+0xa] ;  /* 0x00000a0058077984 */ /* 0x000fe40000000400 */
[----:B------:R-:W1:Y:S01]  /*3230*/  MUFU.COS R130, R99 ;  /* 0x0000006300827308 */ /* 0x000e620000000000 */
[----:B------:R-:W-:Y:S01]  /*3240*/  ISETP.GE.U32.AND P6, PT, R90, R47, PT ;  /* 0x0000002f5a00720c */ /* 0x000fe20003fc6070 */
[----:B------:R-:W-:-:S02]  /*3250*/  FMUL.FTZ R90, R71, R6 ;  /* 0x00000006475a7220 */ /* 0x000fc40000410000 */
[----:B------:R-:W1:Y:S04]  /*3260*/  LDS.U16 R6, [R88+0x8] ;  /* 0x0000080058067984 */ /* 0x000e680000000400 */
[----:B------:R-:W1:Y:S01]  /*3270*/  MUFU.SIN R14, R99 ;  /* 0x00000063000e7308 */ /* 0x000e620000000400 */
[----:B0-----:R-:W-:Y:S02]  /*3280*/  FMUL.FTZ R12, R84, R12 ;  /* 0x0000000c540c7220 */ /* 0x001fe40000410000 */
[C---:B------:R-:W-:Y:S02]  /*3290*/  FMUL.FTZ R97, R49.reuse, R46 ;  /* 0x0000002e31617220 */ /* 0x040fe40000410000 */
[----:B------:R-:W-:-:S03]  /*32a0*/  FMUL.FTZ R86, R49, R86 ;  /* 0x0000005631567220 */ /* 0x000fc60000410000 */
[----:B------:R0:W-:Y:S01]  /*32b0*/  MUFU.EX2 R109, R89 ;  /* 0x00000059006d7308 */ /* 0x0001e20000000800 */
[C---:B------:R-:W-:Y:S01]  /*32c0*/  FMUL.FTZ R49, R93.reuse, R94 ;  /* 0x0000005e5d317220 */ /* 0x040fe20000410000 */
[----:B------:R-:W-:Y:S01]  /*32d0*/  PRMT R46, RZ, 0x5410, R85 ;  /* 0x00005410ff2e7816 */ /* 0x000fe20000000055 */
[----:B------:R-:W-:Y:S02]  /*32e0*/  FMUL.FTZ R50, R93, R50 ;  /* 0x000000325d327220 */ /* 0x000fe40000410000 */
[----:B------:R-:W-:Y:S02]  /*32f0*/  FMUL.FTZ R93, R95, R96 ;  /* 0x000000605f5d7220 */ /* 0x000fe40000410000 */
[----:B0-----:R-:W-:Y:S01]  /*3300*/  FMUL.FTZ R89, R83, R82 ;  /* 0x0000005253597220 */ /* 0x001fe20000410000 */
[----:B------:R-:W-:Y:S01]  /*3310*/  PRMT R82, RZ, 0x5410, R57 ;  /* 0x00005410ff527816 */ /* 0x000fe20000000039 */
[C---:B-1----:R-:W-:Y:S01]  /*3320*/  FMUL.FTZ R119, R113.reuse, R130 ;  /* 0x0000008271777220 */ /* 0x042fe20000410000 */
[----:B------:R-:W-:Y:S01]  /*3330*/  FSEL R96, R12, RZ, !P1 ;  /* 0x000000ff0c607208 */ /* 0x000fe20004800000 */
[----:B------:R-:W-:Y:S01]  /*3340*/  FMUL.FTZ R113, R113, R14 ;  /* 0x0000000e71717220 */ /* 0x000fe20000410000 */
[----:B------:R-:W0:Y:S01]  /*3350*/  LDS.U16 R12, [R88+0xc] ;  /* 0x00000c00580c7984 */ /* 0x000e220000000400 */
[----:B------:R-:W-:-:S02]  /*3360*/  FMUL.FTZ R82, R71, R82 ;  /* 0x0000005247527220 */ /* 0x000fc40000410000 */
[----:B------:R-:W-:Y:S01]  /*3370*/  FMUL.FTZ R94, R95, R98 ;  /* 0x000000625f5e7220 */ /* 0x000fe20000410000 */
[----:B------:R-:W1:Y:S01]  /*3380*/  LDS.U16 R14, [R88+0xe] ;  /* 0x00000e00580e7984 */ /* 0x000e620000000400 */
[----:B------:R-:W-:Y:S01]  /*3390*/  FMUL.FTZ R95, R87, R100 ;  /* 0x00000064575f7220 */ /* 0x000fe20000410000 */
[----:B------:R-:W0:Y:S01]  /*33a0*/  MUFU.COS R106, R91 ;  /* 0x0000005b006a7308 */ /* 0x000e220000000000 */
[----:B------:R-:W-:Y:S01]  /*33b0*/  FMUL.FTZ R100, R73, R46 ;  /* 0x0000002e49647220 */ /* 0x000fe20000410000 */
[----:B------:R-:W-:Y:S01]  /*33c0*/  PRMT R46, RZ, 0x5410, R59 ;  /* 0x00005410ff2e7816 */ /* 0x000fe2000000003b */
[----:B------:R-:W-:Y:S01]  /*33d0*/  FMUL.FTZ R15, R84, R15 ;  /* 0x0000000f540f7220 */ /* 0x000fe20000410000 */
[----:B------:R-:W-:-:S04]  /*33e0*/  FSEL R90, R90, RZ, !P0 ;  /* 0x000000ff5a5a7208 */ /* 0x000fc80004000000 */
[----:B------:R0:W0:Y:S01]  /*33f0*/  MUFU.SIN R104, R91 ;  /* 0x0000005b00687308 */ /* 0x0000220000000400 */
[----:B------:R-:W-:Y:S01]  /*3400*/  FMUL.FTZ R46, R73, R46 ;  /* 0x0000002e492e7220 */ /* 0x000fe20000410000 */
[----:B------:R-:W-:Y:S02]  /*3410*/  FSEL R98, R15, 1, !P1 ;  /* 0x3f8000000f627808 */ /* 0x000fe40004800000 */
[----:B0-----:R-:W-:Y:S01]  /*3420*/  FSEL R91, R82, RZ, !P0 ;  /* 0x000000ff525b7208 */ /* 0x001fe20004000000 */
[----:B------:R-:W-:Y:S01]  /*3430*/  FMUL.FTZ R55, R90, R96 ;  /* 0x000000605a377220 */ /* 0x000fe20000410000 */
[----:B------:R-:W-:-:S03]  /*3440*/  FSEL R101, R46, RZ, !P1 ;  /* 0x000000ff2e657208 */ /* 0x000fc60004800000 */
[C---:B------:R-:W-:Y:S01]  /*3450*/  FMUL.FTZ R15, R91.reuse, R96 ;  /* 0x000000605b0f7220 */ /* 0x040fe20000410000 */
[----:B------:R-:W-:Y:S01]  /*3460*/  FSEL R100, R100, RZ, !P1 ;  /* 0x000000ff64647208 */ /* 0x000fe20004800000 */
[-C--:B------:R-:W-:Y:S02]  /*3470*/  FFMA.FTZ R55, R91, R98.reuse, R55 ;  /* 0x000000625b377223 */ /* 0x080fe40000010037 */
[----:B------:R-:W-:Y:S01]  /*3480*/  FFMA.FTZ R82, R90, R98, -R15 ;  /* 0x000000625a527223 */ /* 0x000fe2000001080f */
[----:B------:R-:W-:Y:S01]  /*3490*/  FSEL R89, R89, RZ, !P0 ;  /* 0x000000ff59597208 */ /* 0x000fe20004000000 */
[----:B------:R-:W-:Y:S01]  /*34a0*/  FMUL.FTZ R46, R92, R96 ;  /* 0x000000605c2e7220 */ /* 0x000fe20000410000 */
[----:B------:R-:W-:Y:S01]  /*34b0*/  FSEL R99, R86, RZ, !P2 ;  /* 0x000000ff56637208 */ /* 0x000fe20005000000 */
[----:B------:R-:W-:Y:S02]  /*34c0*/  FADD.FTZ R82, R101, R82 ;  /* 0x0000005265527221 */ /* 0x000fe40000010000 */
[----:B------:R-:W-:Y:S01]  /*34d0*/  FMUL.FTZ R111, R109, R106 ;  /* 0x0000006a6d6f7220 */ /* 0x000fe20000410000 */
[----:B------:R-:W-:Y:S01]  /*34e0*/  FSEL R97, R97, 1, !P2 ;  /* 0x3f80000061617808 */ /* 0x000fe20005000000 */
[----:B------:R-:W-:-:S02]  /*34f0*/  FMUL.FTZ R109, R109, R104 ;  /* 0x000000686d6d7220 */ /* 0x000fc40000410000 */
[----:B------:R-:W-:Y:S02]  /*3500*/  FADD.FTZ R84, R100, R55 ;  /* 0x0000003764547221 */ /* 0x000fe40000010000 */
[----:B------:R-:W-:Y:S02]  /*3510*/  FFMA.FTZ R104, R89, R98, R46 ;  /* 0x0000006259687223 */ /* 0x000fe4000001002e */
[C---:B------:R-:W-:Y:S01]  /*3520*/  FMUL.FTZ R46, R99.reuse, R82 ;  /* 0x00000052632e7220 */ /* 0x040fe20000410000 */
[----:B------:R-:W-:Y:S01]  /*3530*/  PRMT R6, RZ, 0x5410, R6 ;  /* 0x00005410ff067816 */ /* 0x000fe20000000006 */
[----:B------:R-:W-:Y:S02]  /*3540*/  FMUL.FTZ R55, R99, R84 ;  /* 0x0000005463377220 */ /* 0x000fe40000410000 */
[----:B------:R-:W-:Y:S02]  /*3550*/  FMUL.FTZ R15, R89, R96 ;  /* 0x00000060590f7220 */ /* 0x000fe40000410000 */
[C---:B------:R-:W-:Y:S01]  /*3560*/  FFMA.FTZ R57, R97.reuse, R84, R46 ;  /* 0x0000005461397223 */ /* 0x040fe2000001002e */
[----:B------:R-:W-:Y:S01]  /*3570*/  PRMT R46, RZ, 0x5410, R7 ;  /* 0x00005410ff2e7816 */ /* 0x000fe20000000007 */
[----:B------:R-:W-:-:S02]  /*3580*/  FFMA.FTZ R106, R97, R82, -R55 ;  /* 0x00000052616a7223 */ /* 0x000fc40000010837 */
[----:B------:R-:W-:Y:S01]  /*3590*/  FMUL.FTZ R102, R87, R102 ;  /* 0x0000006657667220 */ /* 0x000fe20000410000 */
[----:B------:R-:W-:Y:S01]  /*35a0*/  FSEL R86, R49, 1, !P3 ;  /* 0x3f80000031567808 */ /* 0x000fe20005800000 */
[----:B------:R-:W-:Y:S01]  /*35b0*/  FFMA.FTZ R82, R92, R98, -R15 ;  /* 0x000000625c527223 */ /* 0x000fe2000001080f */
[----:B------:R-:W-:Y:S01]  /*35c0*/  LDS.U16 R7, [R88+0x14] ;  /* 0x0000140058077984 */ /* 0x000fe20000000400 */
[----:B------:R-:W-:Y:S02]  /*35d0*/  FMUL.FTZ R85, R75, R6 ;  /* 0x000000064b557220 */ /* 0x000fe40000410000 */
[----:B------:R-:W-:Y:S01]  /*35e0*/  FMUL.FTZ R15, R99, R104 ;  /* 0x00000068630f7220 */ /* 0x000fe20000410000 */
[----:B------:R-:W0:Y:S01]  /*35f0*/  LDS.U16 R6, [R88+0x12] ;  /* 0x0000120058067984 */ /* 0x000e220000000400 */
[----:B------:R-:W-:Y:S01]  /*3600*/  FMUL.FTZ R84, R75, R46 ;  /* 0x0000002e4b547220 */ /* 0x000fe20000410000 */
[----:B------:R-:W-:Y:S01]  /*3610*/  FSEL R87, R50, RZ, !P3 ;  /* 0x000000ff32577208 */ /* 0x000fe20005800000 */
[----:B------:R-:W-:Y:S01]  /*3620*/  FFMA.FTZ R50, R97, R82, -R15 ;  /* 0x0000005261327223 */ /* 0x000fe2000001080f */
[----:B------:R-:W-:Y:S01]  /*3630*/  FSEL R85, R85, RZ, !P2 ;  /* 0x000000ff55557208 */ /* 0x000fe20005000000 */
[----:B------:R-:W0:Y:S01]  /*3640*/  LDS.U16 R15, [R88+0x10] ;  /* 0x00001000580f7984 */ /* 0x000e220000000400 */
[----:B------:R-:W-:-:S02]  /*3650*/  FSEL R84, R84, RZ, !P2 ;  /* 0x000000ff54547208 */ /* 0x000fc40005000000 */
[----:B------:R-:W-:Y:S02]  /*3660*/  PRMT R49, RZ, 0x5410, R12 ;  /* 0x00005410ff317816 */ /* 0x000fe4000000000c */
[----:B-1----:R-:W-:Y:S01]  /*3670*/  PRMT R55, RZ, 0x5410, R14 ;  /* 0x00005410ff377816 */ /* 0x002fe2000000000e */
[----:B------:R-:W-:Y:S01]  /*3680*/  FADD.FTZ R106, R85, R106 ;  /* 0x0000006a556a7221 */ /* 0x000fe20000010000 */
[----:B------:R-:W1:Y:S01]  /*3690*/  LDS.U16 R46, [R88+0x16] ;  /* 0x00001600582e7984 */ /* 0x000e620000000400 */
[----:B------:R-:W-:Y:S02]  /*36a0*/  FADD.FTZ R57, R84, R57 ;  /* 0x0000003954397221 */ /* 0x000fe40000010000 */
[----:B------:R-:W-:Y:S02]  /*36b0*/  FMUL.FTZ R82, R99, R82 ;  /* 0x0000005263527220 */ /* 0x000fe40000410000 */
[C---:B------:R-:W-:Y:S02]  /*36c0*/  FMUL.FTZ R55, R76.reuse, R55 ;  /* 0x000000374c377220 */ /* 0x040fe40000410000 */
[----:B------:R-:W-:-:S02]  /*36d0*/  FMUL.FTZ R49, R76, R49 ;  /* 0x000000314c317220 */ /* 0x000fc40000410000 */
[C---:B------:R-:W-:Y:S02]  /*36e0*/  FMUL.FTZ R12, R87.reuse, R106 ;  /* 0x0000006a570c7220 */ /* 0x040fe40000410000 */
[-C--:B------:R-:W-:Y:S01]  /*36f0*/  FMUL.FTZ R59, R87, R57.reuse ;  /* 0x00000039573b7220 */ /* 0x080fe20000410000 */
[----:B------:R-:W-:Y:S01]  /*3700*/  FSEL R83, R55, RZ, !P3 ;  /* 0x000000ff37537208 */ /* 0x000fe20005800000 */
[----:B------:R-:W-:Y:S01]  /*3710*/  FFMA.FTZ R104, R97, R104, R82 ;  /* 0x0000006861687223 */ /* 0x000fe20000010052 */
[----:B------:R-:W-:Y:S01]  /*3720*/  FSEL R82, R49, RZ, !P3 ;  /* 0x000000ff31527208 */ /* 0x000fe20005800000 */
[C---:B------:R-:W-:Y:S02]  /*3730*/  FFMA.FTZ R12, R86.reuse, R57, R12 ;  /* 0x00000039560c7223 */ /* 0x040fe4000001000c */
[----:B------:R-:W-:Y:S01]  /*3740*/  FFMA.FTZ R59, R86, R106, -R59 ;  /* 0x0000006a563b7223 */ /* 0x000fe2000001083b */
[----:B------:R-:W-:Y:S01]  /*3750*/  FSEL R93, R93, RZ, !P4 ;  /* 0x000000ff5d5d7208 */ /* 0x000fe20006000000 */
[----:B------:R-:W-:-:S02]  /*3760*/  FADD.FTZ R12, R83, R12 ;  /* 0x0000000c530c7221 */ /* 0x000fc40000010000 */
[----:B------:R-:W-:Y:S01]  /*3770*/  FADD.FTZ R59, R82, R59 ;  /* 0x0000003b523b7221 */ /* 0x000fe20000010000 */
[----:B------:R-:W-:Y:S01]  /*3780*/  FSEL R94, R94, 1, !P4 ;  /* 0x3f8000005e5e7808 */ /* 0x000fe20006000000 */
[CC--:B------:R-:W-:Y:S02]  /*3790*/  FMUL.FTZ R14, R93.reuse, R12.reuse ;  /* 0x0000000c5d0e7220 */ /* 0x0c0fe40000410000 */
[-C--:B------:R-:W-:Y:S02]  /*37a0*/  FMUL.FTZ R57, R93, R59.reuse ;  /* 0x0000003b5d397220 */ /* 0x080fe40000410000 */
[C---:B------:R-:W-:Y:S02]  /*37b0*/  FFMA.FTZ R59, R94.reuse, R59, -R14 ;  /* 0x0000003b5e3b7223 */ /* 0x040fe4000001080e */
[----:B------:R-:W-:Y:S01]  /*37c0*/  FFMA.FTZ R106, R94, R12, R57 ;  /* 0x0000000c5e6a7223 */ /* 0x000fe20000010039 */
[----:B------:R-:W-:Y:S04]  /*37d0*/  LDS.U16 R14, [R88+0x1a] ;  /* 0x00001a00580e7984 */ /* 0x000fe80000000400 */
[----:B------:R-:W1:Y:S01]  /*37e0*/  LDS.U16 R12, [R88+0x18] ;  /* 0x00001800580c7984 */ /* 0x000e620000000400 */
[----:B0-----:R-:W-:Y:S01]  /*37f0*/  PRMT R6, RZ, 0x5410, R6 ;  /* 0x00005410ff067816 */ /* 0x001fe20000000006 */
[----:B------:R-:W-:-:S02]  /*3800*/  FMUL.FTZ R49, R87, R104 ;  /* 0x0000006857317220 */ /* 0x000fc40000410000 */
[-C--:B------:R-:W-:Y:S02]  /*3810*/  FMUL.FTZ R55, R87, R50.reuse ;  /* 0x0000003257377220 */ /* 0x080fe40000410000 */
[C---:B------:R-:W-:Y:S01]  /*3820*/  FFMA.FTZ R49, R86.reuse, R50, -R49 ;  /* 0x0000003256317223 */ /* 0x040fe20000010831 */
[----:B------:R-:W-:Y:S01]  /*3830*/  PRMT R50, RZ, 0x5410, R15 ;  /* 0x00005410ff327816 */ /* 0x000fe2000000000f */
[----:B------:R-:W-:Y:S01]  /*3840*/  FMUL.FTZ R103, R77, R6 ;  /* 0x000000064d677220 */ /* 0x000fe20000410000 */
[----:B------:R-:W-:Y:S04]  /*3850*/  LDS.U16 R15, [R88+0x1e] ;  /* 0x00001e00580f7984 */ /* 0x000fe80000000400 */
[----:B------:R-:W0:Y:S01]  /*3860*/  LDS.U16 R6, [R88+0x1c] ;  /* 0x00001c0058067984 */ /* 0x000e220000000400 */
[----:B------:R-:W-:-:S02]  /*3870*/  FFMA.FTZ R55, R86, R104, R55 ;  /* 0x0000006856377223 */ /* 0x000fc40000010037 */
[----:B------:R-:W-:Y:S02]  /*3880*/  FMUL.FTZ R50, R77, R50 ;  /* 0x000000324d327220 */ /* 0x000fe40000410000 */
[----:B------:R-:W-:-:S03]  /*3890*/  FMUL.FTZ R57, R93, R55 ;  /* 0x000000375d397220 */ /* 0x000fc60000410000 */
[----:B------:R-:W-:Y:S01]  /*38a0*/  FSEL R104, R50, RZ, !P4 ;  /* 0x000000ff32687208 */ /* 0x000fe20006000000 */
[-C--:B------:R-:W-:Y:S01]  /*38b0*/  FFMA.FTZ R57, R94, R49.reuse, -R57 ;  /* 0x000000315e397223 */ /* 0x080fe20000010839 */
[----:B------:R-:W-:Y:S01]  /*38c0*/  FSEL R103, R103, RZ, !P4 ;  /* 0x000000ff67677208 */ /* 0x000fe20006000000 */
[----:B------:R-:W-:Y:S01]  /*38d0*/  FMUL.FTZ R50, R93, R49 ;  /* 0x000000315d327220 */ /* 0x000fe20000410000 */
[----:B------:R-:W-:Y:S01]  /*38e0*/  FSEL R95, R95, RZ, !P5 ;  /* 0x000000ff5f5f7208 */ /* 0x000fe20006800000 */
[----:B------:R-:W-:Y:S01]  /*38f0*/  FADD.FTZ R59, R104, R59 ;  /* 0x0000003b683b7221 */ /* 0x000fe20000010000 */
[----:B-1----:R-:W-:Y:S02]  /*3900*/  PRMT R49, RZ, 0x5410, R46 ;  /* 0x00005410ff317816 */ /* 0x002fe4000000002e */
[----:B------:R-:W-:Y:S01]  /*3910*/  PRMT R7, RZ, 0x5410, R7 ;  /* 0x00005410ff077816 */ /* 0x000fe20000000007 */
[----:B------:R-:W-:Y:S01]  /*3920*/  FADD.FTZ R106, R103, R106 ;  /* 0x0000006a676a7221 */ /* 0x000fe20000010000 */
[----:B------:R-:W-:Y:S01]  /*3930*/  FSEL R102, R102, 1, !P5 ;  /* 0x3f80000066667808 */ /* 0x000fe20006800000 */
[----:B------:R-:W-:-:S02]  /*3940*/  FMUL.FTZ R49, R78, R49 ;  /* 0x000000314e317220 */ /* 0x000fc40000410000 */
[C---:B------:R-:W-:Y:S02]  /*3950*/  FMUL.FTZ R105, R95.reuse, R59 ;  /* 0x0000003b5f697220 */ /* 0x040fe40000410000 */
[----:B------:R-:W-:Y:S02]  /*3960*/  FMUL.FTZ R7, R78, R7 ;  /* 0x000000074e077220 */ /* 0x000fe40000410000 */
[----:B------:R-:W-:Y:S02]  /*3970*/  FFMA.FTZ R50, R94, R55, R50 ;  /* 0x000000375e327223 */ /* 0x000fe40000010032 */
[-C--:B------:R-:W-:Y:S01]  /*3980*/  FMUL.FTZ R46, R95, R106.reuse ;  /* 0x0000006a5f2e7220 */ /* 0x080fe20000410000 */
[----:B------:R-:W-:Y:S01]  /*3990*/  IADD3 R132, R132, 0x7, RZ ;  /* 0x0000000784847810 */ /* 0x000fe20007ffe0ff */
[C---:B------:R-:W-:Y:S01]  /*39a0*/  FFMA.FTZ R55, R102.reuse, R106, R105 ;  /* 0x0000006a66377223 */ /* 0x040fe20000010069 */
[----:B------:R-:W-:Y:S01]  /*39b0*/  FSEL R106, R49, RZ, !P5 ;  /* 0x000000ff316a7208 */ /* 0x000fe20006800000 */
[----:B------:R-:W-:Y:S01]  /*39c0*/  FFMA.FTZ R46, R102, R59, -R46 ;  /* 0x0000003b662e7223 */ /* 0x000fe2000001082e */
[----:B------:R-:W-:Y:S01]  /*39d0*/  FSEL R105, R7, RZ, !P5 ;  /* 0x000000ff07697208 */ /* 0x000fe20006800000 */
[----:B------:R-:W-:Y:S01]  /*39e0*/  FMUL.FTZ R49, R95, R57 ;  /* 0x000000395f317220 */ /* 0x000fe20000410000 */
[----:B------:R-:W-:-:S02]  /*39f0*/  PRMT R12, RZ, 0x5410, R12 ;  /* 0x00005410ff0c7816 */ /* 0x000fc4000000000c */
[----:B------:R-:W-:Y:S01]  /*3a00*/  PRMT R14, RZ, 0x5410, R14 ;  /* 0x00005410ff0e7816 */ /* 0x000fe2000000000e */
[-C--:B------:R-:W-:Y:S01]  /*3a10*/  FMUL.FTZ R7, R95, R50.reuse ;  /* 0x000000325f077220 */ /* 0x080fe20000410000 */
[----:B------:R-:W-:Y:S01]  /*3a20*/  ISETP.GE.U32.AND P0, PT, R132, R47, PT ;  /* 0x0000002f8400720c */ /* 0x000fe20003f06070 */
[----:B------:R-:W-:Y:S01]  /*3a30*/  FADD.FTZ R132, R106, R55 ;  /* 0x000000376a847221 */ /* 0x000fe20000010000 */
[----:B------:R-:W-:Y:S01]  /*3a40*/  FSEL R109, R109, RZ, !P6 ;  /* 0x000000ff6d6d7208 */ /* 0x000fe20007000000 */
[----:B------:R-:W-:Y:S02]  /*3a50*/  FADD.FTZ R130, R105, R46 ;  /* 0x0000002e69827221 */ /* 0x000fe40000010000 */
[----:B------:R-:W-:Y:S01]  /*3a60*/  FFMA.FTZ R50, R102, R50, R49 ;  /* 0x0000003266327223 */ /* 0x000fe20000010031 */
[----:B------:R-:W-:Y:S01]  /*3a70*/  FSEL R111, R111, 1, !P6 ;  /* 0x3f8000006f6f7808 */ /* 0x000fe20007000000 */
[C---:B------:R-:W-:Y:S02]  /*3a80*/  FMUL.FTZ R12, R79.reuse, R12 ;  /* 0x0000000c4f0c7220 */ /* 0x040fe40000410000 */
[----:B------:R-:W-:-:S02]  /*3a90*/  FMUL.FTZ R14, R79, R14 ;  /* 0x0000000e4f0e7220 */ /* 0x000fc40000410000 */
[C---:B------:R-:W-:Y:S02]  /*3aa0*/  FMUL.FTZ R55, R109.reuse, R132 ;  /* 0x000000846d377220 */ /* 0x040fe40000410000 */
[----:B------:R-:W-:Y:S02]  /*3ab0*/  FFMA.FTZ R46, R102, R57, -R7 ;  /* 0x00000039662e7223 */ /* 0x000fe40000010807 */
[C---:B------:R-:W-:Y:S02]  /*3ac0*/  FMUL.FTZ R59, R109.reuse, R130 ;  /* 0x000000826d3b7220 */ /* 0x040fe40000410000 */
[----:B------:R-:W-:Y:S01]  /*3ad0*/  FMUL.FTZ R7, R109, R50 ;  /* 0x000000326d077220 */ /* 0x000fe20000410000 */
[----:B------:R-:W-:Y:S01]  /*3ae0*/  FSEL R123, R12, RZ, !P6 ;  /* 0x000000ff0c7b7208 */ /* 0x000fe20007000000 */
[C---:B------:R-:W-:Y:S01]  /*3af0*/  FFMA.FTZ R130, R111.reuse, R130, -R55 ;  /* 0x000000826f827223 */ /* 0x040fe20000010837 */
[----:B------:R-:W-:Y:S01]  /*3b00*/  FSEL R121, R14, RZ, !P6 ;  /* 0x000000ff0e797208 */ /* 0x000fe20007000000 */
[----:B------:R-:W-:-:S02]  /*3b10*/  FFMA.FTZ R132, R111, R132, R59 ;  /* 0x000000846f847223 */ /* 0x000fc4000001003b */
[-C--:B------:R-:W-:Y:S01]  /*3b20*/  FFMA.FTZ R12, R111, R46.reuse, -R7 ;  /* 0x0000002e6f0c7223 */ /* 0x080fe20000010807 */
[----:B0-----:R-:W-:Y:S01]  /*3b30*/  PRMT R7, RZ, 0x5410, R6 ;  /* 0x00005410ff077816 */ /* 0x001fe20000000006 */
[----:B------:R-:W-:Y:S01]  /*3b40*/  FADD.FTZ R130, R123, R130 ;  /* 0x000000827b827221 */ /* 0x000fe20000010000 */
[----:B------:R-:W-:Y:S02]  /*3b50*/  FSEL R113, R113, RZ, !P0 ;  /* 0x000000ff71717208 */ /* 0x000fe40004000000 */
[----:B------:R-:W-:Y:S01]  /*3b60*/  PRMT R15, RZ, 0x5410, R15 ;  /* 0x00005410ff0f7816 */ /* 0x000fe2000000000f */
[----:B------:R-:W-:Y:S01]  /*3b70*/  FADD.FTZ R132, R121, R132 ;  /* 0x0000008479847221 */ /* 0x000fe20000010000 */
[----:B------:R-:W-:Y:S01]  /*3b80*/  FSEL R119, R119, 1, !P0 ;  /* 0x3f80000077777808 */ /* 0x000fe20004000000 */
[----:B------:R-:W-:Y:S02]  /*3b90*/  FMUL.FTZ R46, R109, R46 ;  /* 0x0000002e6d2e7220 */ /* 0x000fe40000410000 */
[----:B------:R-:W-:-:S02]  /*3ba0*/  FMUL.FTZ R7, R80, R7 ;  /* 0x0000000750077220 */ /* 0x000fc40000410000 */
[----:B------:R-:W-:Y:S02]  /*3bb0*/  FMUL.FTZ R15, R80, R15 ;  /* 0x0000000f500f7220 */ /* 0x000fe40000410000 */
[C---:B------:R-:W-:Y:S02]  /*3bc0*/  FMUL.FTZ R14, R113.reuse, R130 ;  /* 0x00000082710e7220 */ /* 0x040fe40000410000 */
[----:B------:R-:W-:Y:S01]  /*3bd0*/  FMUL.FTZ R6, R113, R132 ;  /* 0x0000008471067220 */ /* 0x000fe20000410000 */
[----:B------:R-:W-:Y:S01]  /*3be0*/  FSEL R125, R7, RZ, !P0 ;  /* 0x000000ff077d7208 */ /* 0x000fe20004000000 */
[----:B------:R-:W-:Y:S01]  /*3bf0*/  FFMA.FTZ R46, R111, R50, R46 ;  /* 0x000000326f2e7223 */ /* 0x000fe2000001002e */
[----:B------:R-:W-:Y:S01]  /*3c00*/  FSEL R127, R15, RZ, !P0 ;  /* 0x000000ff0f7f7208 */ /* 0x000fe20004000000 */
[C---:B------:R-:W-:Y:S02]  /*3c10*/  FFMA.FTZ R132, R119.reuse, R132, R14 ;  /* 0x0000008477847223 */ /* 0x040fe4000001000e */
[----:B------:R-:W-:-:S02]  /*3c20*/  FFMA.FTZ R14, R119, R130, -R6 ;  /* 0x00000082770e7223 */ /* 0x000fc40000010806 */
[----:B------:R-:W-:Y:S02]  /*3c30*/  FMUL.FTZ R6, R113, R46 ;  /* 0x0000002e71067220 */ /* 0x000fe40000410000 */
[----:B------:R-:W-:Y:S02]  /*3c40*/  FADD.FTZ R14, R125, R14 ;  /* 0x0000000e7d0e7221 */ /* 0x000fe40000010000 */
[-C--:B------:R-:W-:Y:S02]  /*3c50*/  FMUL.FTZ R7, R113, R12.reuse ;  /* 0x0000000c71077220 */ /* 0x080fe40000410000 */
[----:B------:R-:W-:Y:S02]  /*3c60*/  FADD.FTZ R15, R127, R132 ;  /* 0x000000847f0f7221 */ /* 0x000fe40000010000 */
[C---:B------:R-:W-:Y:S01]  /*3c70*/  FFMA.FTZ R12, R119.reuse, R12, -R6 ;  /* 0x0000000c770c7223 */ /* 0x040fe20000010806 */
[----:B------:R-:W0:Y:S01]  /*3c80*/  SHFL.UP PT, R49, R14, 0x1, RZ ;  /* 0x042000000e317989 */ /* 0x000e2200000e00ff */
[----:B------:R-:W-:-:S03]  /*3c90*/  FFMA.FTZ R7, R119, R46, R7 ;  /* 0x0000002e77077223 */ /* 0x000fc60000010007 */
[----:B------:R-:W1:Y:S04]  /*3ca0*/  SHFL.UP PT, R50, R15, 0x1, RZ ;  /* 0x042000000f327989 */ /* 0x000e6800000e00ff */
[----:B------:R-:W3:Y:S04]  /*3cb0*/  SHFL.UP PT, R6, R12, 0x1, RZ ;  /* 0x042000000c067989 */ /* 0x000ee800000e00ff */
[----:B------:R-:W4:Y:S01]  /*3cc0*/  SHFL.UP PT, R46, R7, 0x1, RZ ;  /* 0x04200000072e7989 */ /* 0x000f2200000e00ff */
[----:B------:R-:W-:Y:S01]  /*3cd0*/  ISETP.GE.AND P0, PT, R30, 0x1, PT ;  /* 0x000000011e00780c */ /* 0x000fe20003f06270 */
[----:B0-----:R-:W-:-:S02]  /*3ce0*/  FMUL.FTZ R59, R7, R49 ;  /* 0x00000031073b7220 */ /* 0x001fc40000410000 */
[CC--:B-1----:R-:W-:Y:S02]  /*3cf0*/  FMUL.FTZ R57, R7.reuse, R50.reuse ;  /* 0x0000003207397220 */ /* 0x0c2fe40000410000 */
[C---:B------:R-:W-:Y:S02]  /*3d00*/  FFMA.FTZ R50, R12.reuse, R50, R59 ;  /* 0x000000320c327223 */ /* 0x040fe4000001003b */
[C---:B---3--:R-:W-:Y:S02]  /*3d10*/  FMUL.FTZ R55, R7.reuse, R6 ;  /* 0x0000000607377220 */ /* 0x048fe40000410000 */
[C---:B------:R-:W-:Y:S02]  /*3d20*/  FFMA.FTZ R57, R12.reuse, R49, -R57 ;  /* 0x000000310c397223 */ /* 0x040fe40000010839 */
[-C--:B----4-:R-:W-:Y:S02]  /*3d30*/  FFMA.FTZ R130, R12, R46.reuse, R55 ;  /* 0x0000002e0c827223 */ /* 0x090fe40000010037 */
[----:B------:R-:W-:-:S02]  /*3d40*/  FMUL.FTZ R49, R7, R46 ;  /* 0x0000002e07317220 */ /* 0x000fc40000410000 */
[----:B------:R-:W-:Y:S02]  /*3d50*/  @P0 FADD.FTZ R15, R15, R50 ;  /* 0x000000320f0f0221 */ /* 0x000fe40000010000 */
[----:B------:R-:W-:Y:S01]  /*3d60*/  @P0 FADD.FTZ R14, R14, R57 ;  /* 0x000000390e0e0221 */ /* 0x000fe20000010000 */
[----:B------:R-:W-:Y:S01]  /*3d70*/  FSEL R130, R7, R130, !P0 ;  /* 0x0000008207827208 */ /* 0x000fe20004000000 */
[----:B------:R-:W-:Y:S01]  /*3d80*/  @P0 FFMA.FTZ R12, R12, R6, -R49 ;  /* 0x000000060c0c0223 */ /* 0x000fe20000010831 */
[----:B------:R-:W0:Y:S04]  /*3d90*/  SHFL.UP PT, R57, R15, 0x2, RZ ;  /* 0x044000000f397989 */ /* 0x000e2800000e00ff */
[----:B------:R-:W1:Y:S04]  /*3da0*/  SHFL.UP PT, R55, R14, 0x2, RZ ;  /* 0x044000000e377989 */ /* 0x000e6800000e00ff */
[----:B------:R-:W3:Y:S04]  /*3db0*/  SHFL.UP PT, R7, R12, 0x2, RZ ;  /* 0x044000000c077989 */ /* 0x000ee800000e00ff */
[----:B------:R-:W4:Y:S01]  /*3dc0*/  SHFL.UP PT, R49, R130, 0x2, RZ ;  /* 0x0440000082317989 */ /* 0x000f2200000e00ff */
[----:B------:R-:W-:Y:S01]  /*3dd0*/  ISETP.GE.AND P0, PT, R30, 0x2, PT ;  /* 0x000000021e00780c */ /* 0x000fe20003f06270 */
[----:B0-----:R-:W-:-:S02]  /*3de0*/  FMUL.FTZ R50, R130, R57 ;  /* 0x0000003982327220 */ /* 0x001fc40000410000 */
[-C--:B-1----:R-:W-:Y:S02]  /*3df0*/  FMUL.FTZ R59, R130, R55.reuse ;  /* 0x00000037823b7220 */ /* 0x082fe40000410000 */
[----:B------:R-:W-:Y:S02]  /*3e00*/  FFMA.FTZ R55, R12, R55, -R50 ;  /* 0x000000370c377223 */ /* 0x000fe40000010832 */
[----:B---3--:R-:W-:Y:S02]  /*3e10*/  FMUL.FTZ R46, R130, R7 ;  /* 0x00000007822e7220 */ /* 0x008fe40000410000 */
[----:B------:R-:W-:Y:S02]  /*3e20*/  FFMA.FTZ R50, R12, R57, R59 ;  /* 0x000000390c327223 */ /* 0x000fe4000001003b */
        /* <DEDUP_REMOVED lines=8> */
[----:B------:R-:W3:Y:S04]  /*3eb0*/  SHFL.UP PT, R57, R14, 0x4, RZ ;  /* 0x048000000e397989 */ /* 0x000ee800000e00ff */
[----:B------:R-:W4:Y:S01]  /*3ec0*/  SHFL.UP PT, R55, R130, 0x4, RZ ;  /* 0x0480000082377989 */ /* 0x000f2200000e00ff */
[----:B------:R-:W-:-:S02]  /*3ed0*/  IADD3 R129, R30, 0x20, RZ ;  /* 0x000000201e817810 */ /* 0x000fc40007ffe0ff */
[C---:B------:R-:W-:Y:S02]  /*3ee0*/  IADD3 R49, R30.reuse, 0x40, RZ ;  /* 0x000000401e317810 */ /* 0x040fe40007ffe0ff */
[----:B------:R-:W-:Y:S02]  /*3ef0*/  ISETP.GE.AND P0, PT, R30, 0x4, PT ;  /* 0x000000041e00780c */ /* 0x000fe40003f06270 */
[-C--:B------:R-:W-:Y:S02]  /*3f00*/  LEA.HI.SX32 R129, R129, R30.reuse, 0x1b ;  /* 0x0000001e81817211 */ /* 0x080fe400078fdaff */
[-C--:B------:R-:W-:Y:S02]  /*3f10*/  LEA.HI.SX32 R50, R49, R30.reuse, 0x1b ;  /* 0x0000001e31327211 */ /* 0x080fe400078fdaff */
[----:B------:R-:W-:Y:S01]  /*3f20*/  SHF.L.U32 R49, R129, 0x1, RZ ;  /* 0x0000000181317819 */ /* 0x000fe200000006ff */
[----:B0-----:R-:W-:Y:S01]  /*3f30*/  FMUL.FTZ R6, R130, R7 ;  /* 0x0000000782067220 */ /* 0x001fe20000410000 */
[----:B------:R-:W-:Y:S01]  /*3f40*/  LEA.HI.SX32 R46, R30, R30, 0x1b ;  /* 0x0000001e1e2e7211 */ /* 0x000fe200078fdaff */
[----:B-1----:R-:W-:-:S02]  /*3f50*/  FMUL.FTZ R129, R130, R59 ;  /* 0x0000003b82817220 */ /* 0x002fc40000410000 */
[-C--:B---3--:R-:W-:Y:S02]  /*3f60*/  FMUL.FTZ R131, R130, R57.reuse ;  /* 0x0000003982837220 */ /* 0x088fe40000410000 */
[C---:B------:R-:W-:Y:S02]  /*3f70*/  FFMA.FTZ R129, R12.reuse, R57, -R129 ;  /* 0x000000390c817223 */ /* 0x040fe40000010881 */
[-C--:B----4-:R-:W-:Y:S02]  /*3f80*/  FFMA.FTZ R133, R12, R55.reuse, R6 ;  /* 0x000000370c857223 */ /* 0x090fe40000010006 */
[----:B------:R-:W-:Y:S01]  /*3f90*/  FMUL.FTZ R55, R130, R55 ;  /* 0x0000003782377220 */ /* 0x000fe20000410000 */
[----:B------:R-:W-:Y:S01]  /*3fa0*/  SHF.L.U32 R46, R46, 0x1, RZ ;  /* 0x000000012e2e7819 */ /* 0x000fe200000006ff */
[C---:B------:R-:W-:Y:S02]  /*3fb0*/  FFMA.FTZ R6, R12.reuse, R59, R131 ;  /* 0x0000003b0c067223 */ /* 0x040fe40000010083 */
[----:B------:R-:W-:-:S02]  /*3fc0*/  @P0 FFMA.FTZ R12, R12, R7, -R55 ;  /* 0x000000070c0c0223 */ /* 0x000fc40000010837 */
[----:B------:R-:W-:Y:S01]  /*3fd0*/  @P0 FADD.FTZ R14, R14, R129 ;  /* 0x000000810e0e0221 */ /* 0x000fe20000010000 */
[----:B------:R-:W-:Y:S01]  /*3fe0*/  IADD3 R7, R30, 0xe0, RZ ;  /* 0x000000e01e077810 */ /* 0x000fe20007ffe0ff */
[----:B------:R-:W-:Y:S01]  /*3ff0*/  @P0 FADD.FTZ R15, R15, R6 ;  /* 0x000000060f0f0221 */ /* 0x000fe20000010000 */
[----:B-----5:R0:W-:Y:S01]  /*4000*/  STS.U16 [R46+0x420], R53 ;  /* 0x000420352e007388 */ /* 0x0201e20000000400 */
[----:B------:R-:W-:-:S03]  /*4010*/  FSEL R133, R130, R133, !P0 ;  /* 0x0000008582857208 */ /* 0x000fc60004000000 */
[----:B------:R-:W-:Y:S04]  /*4020*/  STS.U16 [R49+0x460], R124 ;  /* 0x0004607c31007388 */ /* 0x000fe80000000400 */
[----:B------:R-:W1:Y:S01]  /*4030*/  SHFL.UP PT, R6, R12, 0x8, RZ ;  /* 0x050000000c067989 */ /* 0x000e6200000e00ff */
[----:B0-----:R-:W-:-:S03]  /*4040*/  LEA.HI.SX32 R53, R7, R30, 0x1b ;  /* 0x0000001e07357211 */ /* 0x001fc600078fdaff */
[----:B------:R-:W0:Y:S04]  /*4050*/  SHFL.UP PT, R124, R14, 0x8, RZ ;  /* 0x050000000e7c7989 */ /* 0x000e2800000e00ff */
[----:B------:R-:W3:Y:S04]  /*4060*/  SHFL.UP PT, R129, R15, 0x8, RZ ;  /* 0x050000000f817989 */ /* 0x000ee800000e00ff */
[----:B------:R-:W4:Y:S01]  /*4070*/  SHFL.UP PT, R7, R133, 0x8, RZ ;  /* 0x0500000085077989 */ /* 0x000f2200000e00ff */
[----:B------:R-:W-:Y:S01]  /*4080*/  IMAD.SHL.U32 R50, R50, 0x2, RZ ;  /* 0x0000000232327824 */ /* 0x000fe200078e00ff */
[----:B------:R-:W-:-:S02]  /*4090*/  IADD3 R59, R30, 0x60, RZ ;  /* 0x000000601e3b7810 */ /* 0x000fc40007ffe0ff */
[C---:B------:R-:W-:Y:S02]  /*40a0*/  IADD3 R57, R30.reuse, 0xa0, RZ ;  /* 0x000000a01e397810 */ /* 0x040fe40007ffe0ff */
[----:B--2---:R2:W-:Y:S01]  /*40b0*/  STS.U16 [R50+0x4a0], R51 ;  /* 0x0004a03332007388 */ /* 0x0045e20000000400 */
[C---:B------:R-:W-:Y:S02]  /*40c0*/  IADD3 R55, R30.reuse, 0xc0, RZ ;  /* 0x000000c01e377810 */ /* 0x040fe40007ffe0ff */
[C---:B------:R-:W-:Y:S02]  /*40d0*/  ISETP.GE.AND P0, PT, R30.reuse, 0x8, PT ;  /* 0x000000081e00780c */ /* 0x040fe40003f06270 */
[-C--:B------:R-:W-:Y:S02]  /*40e0*/  LEA.HI.SX32 R59, R59, R30.reuse, 0x1b ;  /* 0x0000001e3b3b7211 */ /* 0x080fe400078fdaff */
[----:B--2---:R-:W-:Y:S02]  /*40f0*/  IADD3 R51, R30, 0x80, RZ ;  /* 0x000000801e337810 */ /* 0x004fe40007ffe0ff */
[----:B------:R-:W-:-:S02]  /*4100*/  LEA.HI.SX32 R57, R57, R30, 0x1b ;  /* 0x0000001e39397211 */ /* 0x000fc400078fdaff */
[----:B------:R-:W-:Y:S01]  /*4110*/  LEA.HI.SX32 R51, R51, R30, 0x1b ;  /* 0x0000001e33337211 */ /* 0x000fe200078fdaff */
[----:B-1----:R-:W-:Y:S01]  /*4120*/  FMUL.FTZ R130, R133, R6 ;  /* 0x0000000685827220 */ /* 0x002fe20000410000 */
[----:B------:R-:W-:Y:S01]  /*4130*/  LEA.HI.SX32 R55, R55, R30, 0x1b ;  /* 0x0000001e37377211 */ /* 0x000fe200078fdaff */
[----:B0-----:R-:W-:Y:S01]  /*4140*/  FMUL.FTZ R132, R133, R124 ;  /* 0x0000007c85847220 */ /* 0x001fe20000410000 */
[----:B------:R-:W-:Y:S01]  /*4150*/  SHF.L.U32 R59, R59, 0x1, RZ ;  /* 0x000000013b3b7819 */ /* 0x000fe200000006ff */
[----:B---3--:R-:W-:Y:S01]  /*4160*/  FMUL.FTZ R131, R133, R129 ;  /* 0x0000008185837220 */ /* 0x008fe20000410000 */
[----:B------:R-:W-:Y:S01]  /*4170*/  SHF.L.U32 R51, R51, 0x1, RZ ;  /* 0x0000000133337819 */ /* 0x000fe200000006ff */
[----:B------:R-:W-:Y:S01]  /*4180*/  IMAD.SHL.U32 R57, R57, 0x2, RZ ;  /* 0x0000000239397824 */ /* 0x000fe200078e00ff */
[----:B------:R-:W-:Y:S01]  /*4190*/  SHF.L.U32 R55, R55, 0x1, RZ ;  /* 0x0000000137377819 */ /* 0x000fe200000006ff */
[C---:B----4-:R-:W-:Y:S01]  /*41a0*/  FFMA.FTZ R130, R12.reuse, R7, R130 ;  /* 0x000000070c827223 */ /* 0x050fe20000010082 */
[----:B------:R-:W-:Y:S01]  /*41b0*/  SHF.L.U32 R53, R53, 0x1, RZ ;  /* 0x0000000135357819 */ /* 0x000fe200000006ff */
[----:B------:R-:W-:Y:S01]  /*41c0*/  FFMA.FTZ R132, R12, R129, R132 ;  /* 0x000000810c847223 */ /* 0x000fe20000010084 */
[----:B------:R-:W-:Y:S01]  /*41d0*/  STS.U16 [R59+0x4e0], R110 ;  /* 0x0004e06e3b007388 */ /* 0x000fe20000000400 */
[----:B------:R-:W-:-:S02]  /*41e0*/  FMUL.FTZ R7, R133, R7 ;  /* 0x0000000785077220 */ /* 0x000fc40000410000 */
[C---:B------:R-:W-:Y:S01]  /*41f0*/  FFMA.FTZ R131, R12.reuse, R124, -R131 ;  /* 0x0000007c0c837223 */ /* 0x040fe20000010883 */
[----:B------:R-:W-:Y:S01]  /*4200*/  STS.U16 [R51+0x520], R108 ;  /* 0x0005206c33007388 */ /* 0x000fe20000000400 */
[----:B------:R-:W-:Y:S02]  /*4210*/  @P0 FADD.FTZ R15, R15, R132 ;  /* 0x000000840f0f0221 */ /* 0x000fe40000010000 */
[----:B------:R-:W-:Y:S01]  /*4220*/  @P0 FFMA.FTZ R12, R12, R6, -R7 ;  /* 0x000000060c0c0223 */ /* 0x000fe20000010807 */
[----:B------:R-:W-:Y:S01]  /*4230*/  STS.U16 [R57+0x560], R112 ;  /* 0x0005607039007388 */ /* 0x000fe20000000400 */
[----:B------:R-:W-:-:S03]  /*4240*/  @P0 FADD.FTZ R14, R14, R131 ;  /* 0x000000830e0e0221 */ /* 0x000fc60000010000 */
[----:B------:R-:W-:Y:S01]  /*4250*/  STS.U16 [R55+0x5a0], R114 ;  /* 0x0005a07237007388 */ /* 0x000fe20000000400 */
[----:B------:R-:W-:-:S03]  /*4260*/  FSEL R130, R133, R130, !P0 ;  /* 0x0000008285827208 */ /* 0x000fc60004000000 */
[----:B------:R-:W-:Y:S04]  /*4270*/  STS.U16 [R53+0x5e0], R116 ;  /* 0x0005e07435007388 */ /* 0x000fe80000000400 */
        /* <DEDUP_REMOVED lines=78> */
[C---:B------:R-:W-:Y:S01]  /*4760*/  FFMA.FTZ R12, R98.reuse, R89, -R13 ;  /* 0x00000059620c7223 */ /* 0x040fe2000001080d */
[----:B------:R-:W-:Y:S01]  /*4770*/  ISETP.NE.AND P0, PT, R61, RZ, PT ;  /* 0x000000ff3d00720c */ /* 0x000fe20003f05270 */
[----:B------:R-:W-:Y:S02]  /*4780*/  FFMA.FTZ R13, R98, R132, R15 ;  /* 0x00000084620d7223 */ /* 0x000fe4000001000f */
[----:B------:R-:W-:Y:S02]  /*4790*/  FMUL.FTZ R15, R5, R11 ;  /* 0x0000000b050f7220 */ /* 0x000fe40000410000 */
[----:B------:R-:W-:-:S02]  /*47a0*/  FADD.FTZ R100, R100, R13 ;  /* 0x0000000d64647221 */ /* 0x000fc40000010000 */
[CC--:B------:R-:W-:Y:S02]  /*47b0*/  FFMA.FTZ R15, R4.reuse, R10.reuse, -R15 ;  /* 0x0000000a040f7223 */ /* 0x0c0fe4000001080f */
[C---:B------:R-:W-:Y:S02]  /*47c0*/  FMUL.FTZ R13, R5.reuse, R9 ;  /* 0x00000009050d7220 */ /* 0x040fe40000410000 */
[C---:B------:R-:W-:Y:S02]  /*47d0*/  FMUL.FTZ R10, R5.reuse, R10 ;  /* 0x0000000a050a7220 */ /* 0x040fe40000410000 */
        /* <DEDUP_REMOVED lines=28> */
.L_x_2231:
[----:B------:R-:W-:Y:S05]  /*49a0*/  BSYNC B0 ;  /* 0x0000000000007941 */ /* 0x000fea0003800000 */
.L_x_2230:
[----:B------:R-:W-:Y:S01]  /*49b0*/  FADD.FTZ R12, R85, R12 ;  /* 0x0000000c550c7221 */ /* 0x000fe20000010000 */
[----:B------:R-:W-:Y:S01]  /*49c0*/  PRMT R124, RZ, 0x5410, R124 ;  /* 0x00005410ff7c7816 */ /* 0x000fe2000000007c */
[----:B------:R-:W-:Y:S01]  /*49d0*/  FADD.FTZ R97, R84, R97 ;  /* 0x0000006154617221 */ /* 0x000fe20000010000 */
[----:B------:R-:W-:Y:S01]  /*49e0*/  PRMT R122, RZ, 0x5410, R122 ;  /* 0x00005410ff7a7816 */ /* 0x000fe2000000007a */
[CC--:B-1----:R-:W-:Y:S01]  /*49f0*/  FMUL.FTZ R5, R87.reuse, R12.reuse ;  /* 0x0000000c57057220 */ /* 0x0c2fe20000410000 */
[----:B------:R-:W-:Y:S01]  /*4a00*/  PRMT R120, RZ, 0x5410, R120 ;  /* 0x00005410ff787816 */ /* 0x000fe20000000078 */
[-C--:B------:R-:W-:Y:S01]  /*4a10*/  FMUL.FTZ R87, R87, R97.reuse ;  /* 0x0000006157577220 */ /* 0x080fe20000410000 */
[----:B------:R-:W-:Y:S01]  /*4a20*/  IADD3 R81, R81, 0x1, RZ ;  /* 0x0000000151517810 */ /* 0x000fe20007ffe0ff */
[CC--:B------:R-:W-:Y:S01]  /*4a30*/  FFMA.FTZ R4, R86.reuse, R97.reuse, R5 ;  /* 0x0000006156047223 */ /* 0x0c0fe20000010005 */
[----:B------:R-:W-:Y:S01]  /*4a40*/  PRMT R131, RZ, 0x5410, R131 ;  /* 0x00005410ff837816 */ /* 0x000fe20000000083 */
[----:B------:R-:W-:Y:S01]  /*4a50*/  FFMA.FTZ R87, R86, R12, -R87 ;  /* 0x0000000c56577223 */ /* 0x000fe20000010857 */
[----:B------:R-:W-:Y:S01]  /*4a60*/  ISETP.GE.AND P0, PT, R81, c[0x0][0x16c], PT ;  /* 0x00005b0051007a0c */ /* 0x000fe20003f06270 */
        /* <DEDUP_REMOVED lines=20> */
[----:B------:R-:W-:Y:S01]  /*4bb0*/  FFMA.FTZ R5, R102, R94, R5 ;  /* 0x0000005e66057223 */ /* 0x000fe20000010005 */
[----:B------:R-:W-:Y:S01]  /*4bc0*/  PRMT R108, RZ, 0x5410, R108 ;  /* 0x00005410ff6c7816 */ /* 0x000fe2000000006c */
[----:B------:R-:W-:Y:S01]  /*4bd0*/  FMUL.FTZ R7, R124, R97 ;  /* 0x000000617c077220 */ /* 0x000fe20000410000 */
[----:B------:R-:W-:Y:S01]  /*4be0*/  PRMT R107, RZ, 0x5410, R107 ;  /* 0x00005410ff6b7816 */ /* 0x000fe2000000006b */
[----:B------:R-:W-:-:S02]  /*4bf0*/  FFMA.FTZ R102, R102, R104, -R95 ;  /* 0x0000006866667223 */ /* 0x000fc4000001085f */
[----:B------:R-:W-:Y:S02]  /*4c00*/  FADD.FTZ R106, R106, R5 ;  /* 0x000000056a6a7221 */ /* 0x000fe40000010000 */
[----:B------:R-:W-:Y:S02]  /*4c10*/  FFMA.FTZ R122, R122, R12, -R7 ;  /* 0x0000000c7a7a7223 */ /* 0x000fe40000010807 */
[----:B------:R-:W-:Y:S02]  /*4c20*/  FMUL.FTZ R7, R120, R4 ;  /* 0x0000000478077220 */ /* 0x000fe40000410000 */
[----:B------:R-:W-:Y:S02]  /*4c30*/  FADD.FTZ R102, R105, R102 ;  /* 0x0000006669667221 */ /* 0x000fe40000010000 */
[C---:B------:R-:W-:Y:S02]  /*4c40*/  FMUL.FTZ R4, R109.reuse, R106 ;  /* 0x0000006a6d047220 */ /* 0x040fe40000410000 */
[----:B------:R-:W-:-:S02]  /*4c50*/  FMUL.FTZ R6, R109, R102 ;  /* 0x000000666d067220 */ /* 0x000fc40000410000 */
[C---:B------:R-:W-:Y:S02]  /*4c60*/  FFMA.FTZ R4, R111.reuse, R102, -R4 ;  /* 0x000000666f047223 */ /* 0x040fe40000010804 */
        /* <DEDUP_REMOVED lines=8> */
[----:B------:R-:W-:Y:S02]  /*4cf0*/  FMUL.FTZ R131, R131, R132 ;  /* 0x0000008483837220 */ /* 0x000fe40000410000 */
[----:B------:R-:W-:Y:S02]  /*4d00*/  FMUL.FTZ R129, R129, R100 ;  /* 0x0000006481817220 */ /* 0x000fe40000410000 */
[----:B------:R-:W-:-:S02]  /*4d10*/  FMUL.FTZ R117, R117, R94 ;  /* 0x0000005e75757220 */ /* 0x000fc40000410000 */
[----:B------:R-:W-:Y:S02]  /*4d20*/  FMUL.FTZ R115, R115, R106 ;  /* 0x0000006a73737220 */ /* 0x000fe40000410000 */
[----:B------:R-:W-:Y:S02]  /*4d30*/  FMUL.FTZ R5, R110, R5 ;  /* 0x000000056e057220 */ /* 0x000fe40000410000 */
[----:B------:R-:W-:Y:S02]  /*4d40*/  FADD.FTZ R4, R125, R4 ;  /* 0x000000047d047221 */ /* 0x000fe40000010000 */
        /* <DEDUP_REMOVED lines=18> */
.L_x_2229:
[----:B------:R-:W-:Y:S01]  /*4e70*/  BAR.SYNC.DEFER_BLOCKING 0x0 ;  /* 0x0000000000007b1d */ /* 0x000fe20000010000 */
[----:B------:R-:W-:Y:S01]  /*4e80*/  F2FP.BF16.PACK_AB R4, R68, R63 ;  /* 0x0000003f4404723e */ /* 0x000fe200000010ff */
[----:B------:R-:W-:Y:S01]  /*4e90*/  IMAD.WIDE.U32 R78, R25, c[0x0][0x1f0], RZ ;  /* 0x00007c00194e7a25 */ /* 0x000fe200078e00ff */
[----:B------:R-:W-:Y:S02]  /*4ea0*/  ISETP.NE.AND P0, PT, R61, RZ, PT ;  /* 0x000000ff3d00720c */ /* 0x000fe40003f05270 */
[C---:B------:R-:W-:Y:S01]  /*4eb0*/  PRMT R7, R4.reuse, 0x7610, R7 ;  /* 0x0000761004077816 */ /* 0x040fe20000000007 */
[----:B------:R-:W-:Y:S01]  /*4ec0*/  BSSY B0, `(.L_x_2233) ;  /* 0x000004b000007945 */ /* 0x000fe20003800000 */
[----:B------:R-:W-:Y:S02]  /*4ed0*/  PRMT R8, R4, 0x7632, R8 ;  /* 0x0000763204087816 */ /* 0x000fe40000000008 */
[----:B------:R-:W-:-:S02]  /*4ee0*/  F2FP.BF16.PACK_AB R5, R70, R65 ;  /* 0x000000414605723e */ /* 0x000fc400000010ff */
[----:B------:R-:W-:Y:S02]  /*4ef0*/  F2FP.BF16.PACK_AB R4, R72, R67 ;  /* 0x000000434804723e */ /* 0x000fe400000010ff */
[----:B------:R-:W-:Y:S02]  /*4f00*/  F2FP.BF16.PACK_AB R6, R74, R69 ;  /* 0x000000454a06723e */ /* 0x000fe400000010ff */
[----:B------:R-:W-:Y:S02]  /*4f10*/  PRMT R9, R5, 0x7632, R9 ;  /* 0x0000763205097816 */ /* 0x000fe40000000009 */
[C---:B------:R-:W-:Y:S02]  /*4f20*/  PRMT R10, R4.reuse, 0x7610, R10 ;  /* 0x00007610040a7816 */ /* 0x040fe4000000000a */
[----:B------:R-:W-:Y:S01]  /*4f30*/  PRMT R12, R4, 0x7632, R12 ;  /* 0x00007632040c7816 */ /* 0x000fe2000000000c */
[----:B------:R-:W-:Y:S01]  /*4f40*/  IMAD R4, R128, c[0x0][0x200], RZ ;  /* 0x0000800080047a24 */ /* 0x000fe200078e02ff */
[----:B------:R-:W-:-:S02]  /*4f50*/  PRMT R14, R6, 0x7632, R14 ;  /* 0x00007632060e7816 */ /* 0x000fc4000000000e */
[C---:B------:R-:W-:Y:S01]  /*4f60*/  ISETP.GE.AND P1, PT, R28.reuse, R47, PT ;  /* 0x0000002f1c00720c */ /* 0x040fe20003f26270 */
[----:B------:R-:W-:Y:S01]  /*4f70*/  STS.U16 [R48], R7 ;  /* 0x0000000730007388 */ /* 0x000fe20000000400 */
[----:B------:R-:W-:Y:S01]  /*4f80*/  IMAD R21, R25, c[0x0][0x204], R4 ;  /* 0x0000810019157a24 */ /* 0x000fe200078e0204 */
[----:B------:R-:W-:Y:S02]  /*4f90*/  SHF.L.U32 R4, R31, 0x8, RZ ;  /* 0x000000081f047819 */ /* 0x000fe400000006ff */
[----:B------:R0:W-:Y:S01]  /*4fa0*/  STS.U16 [R48+0x2], R8 ;  /* 0x0000020830007388 */ /* 0x0001e20000000400 */
[----:B------:R-:W-:-:S03]  /*4fb0*/  LEA R77, P2, R28, c[0x0][0x258], 0x1 ;  /* 0x000096001c4d7a11 */ /* 0x000fc600078408ff */
[----:B------:R1:W-:Y:S04]  /*4fc0*/  STS.U16 [R48+0x4], R5 ;  /* 0x0000040530007388 */ /* 0x0003e80000000400 */
[----:B------:R2:W-:Y:S01]  /*4fd0*/  STS.U16 [R48+0x6], R9 ;  /* 0x0000060930007388 */ /* 0x0005e20000000400 */
[----:B0-----:R-:W-:-:S03]  /*4fe0*/  IMAD R8, R128, c[0x0][0x1f0], RZ ;  /* 0x00007c0080087a24 */ /* 0x001fc600078e02ff */
[----:B------:R0:W-:Y:S01]  /*4ff0*/  STS.U16 [R48+0x8], R10 ;  /* 0x0000080a30007388 */ /* 0x0001e20000000400 */
[----:B-1----:R-:W-:Y:S01]  /*5000*/  SHF.R.S32.HI R5, RZ, 0x1f, R4 ;  /* 0x0000001fff057819 */ /* 0x002fe20000011404 */
[----:B------:R-:W-:Y:S02]  /*5010*/  IMAD R89, R25, c[0x0][0x1f4], R8 ;  /* 0x00007d0019597a24 */ /* 0x000fe400078e0208 */
[----:B------:R-:W-:Y:S01]  /*5020*/  STS.U16 [R48+0xa], R12 ;  /* 0x00000a0c30007388 */ /* 0x000fe20000000400 */
[----:B--2---:R-:W-:-:S03]  /*5030*/  IMAD R9, R23, c[0x0][0x208], RZ ;  /* 0x0000820017097a24 */ /* 0x004fc600078e02ff */
[----:B------:R1:W-:Y:S01]  /*5040*/  STS.U16 [R48+0xc], R6 ;  /* 0x00000c0630007388 */ /* 0x0003e20000000400 */
[----:B------:R-:W-:Y:S01]  /*5050*/  IADD3 R79, R79, R89, RZ ;  /* 0x000000594f4f7210 */ /* 0x000fe20007ffe0ff */
[----:B------:R-:W-:Y:S01]  /*5060*/  IMAD R15, R0, c[0x0][0x20c], R9 ;  /* 0x00008300000f7a24 */ /* 0x000fe200078e0209 */
[----:B0-----:R-:W-:Y:S01]  /*5070*/  LOP3.LUT R10, R27, 0x40, R26, 0xfe, !PT ;  /* 0x000000401b0a7812 */ /* 0x001fe200078efe1a */
[----:B------:R0:W-:Y:S01]  /*5080*/  STS.U16 [R48+0xe], R14 ;  /* 0x00000e0e30007388 */ /* 0x0001e20000000400 */
[----:B------:R-:W-:-:S06]  /*5090*/  NOP ;  /* 0x0000000000007918 */ /* 0x000fcc0000000000 */
[----:B------:R-:W-:Y:S01]  /*50a0*/  LDS.U16 R11, [R46] ;  /* 0x000000002e0b7984 */ /* 0x000fe20000000400 */
[----:B-1----:R-:W-:Y:S01]  /*50b0*/  IMAD.WIDE.U32 R6, R25, c[0x0][0x200], RZ ;  /* 0x0000800019067a25 */ /* 0x002fe200078e00ff */
[----:B------:R-:W-:Y:S02]  /*50c0*/  LOP3.LUT R12, R27, 0x60, R26, 0xfe, !PT ;  /* 0x000000601b0c7812 */ /* 0x000fe400078efe1a */
[----:B------:R-:W-:Y:S01]  /*50d0*/  LDS.U16 R13, [R49+0x40] ;  /* 0x00004000310d7984 */ /* 0x000fe20000000400 */
[----:B------:R-:W-:Y:S02]  /*50e0*/  IMAD.IADD R7, R7, 0x1, R21 ;  /* 0x0000000107077824 */ /* 0x000fe400078e0215 */
[----:B------:R-:W-:Y:S01]  /*50f0*/  @!P1 IMAD.WIDE.U32 R8, R25, c[0x0][0x1f0], R4 ;  /* 0x00007c0019089a25 */ /* 0x000fe200078e0004 */
[----:B------:R-:W-:Y:S03]  /*5100*/  LDS.U16 R71, [R50+0x80] ;  /* 0x0000800032477984 */ /* 0x000fe60000000400 */
[----:B------:R-:W-:Y:S01]  /*5110*/  IMAD.WIDE.U32 R6, R0, c[0x0][0x208], R6 ;  /* 0x0000820000067a25 */ /* 0x000fe200078e0006 */
[----:B------:R-:W-:Y:S01]  /*5120*/  LDS.U16 R73, [R59+0xc0] ;  /* 0x0000c0003b497984 */ /* 0x000fe20000000400 */
[----:B0-----:R-:W-:-:S02]  /*5130*/  @!P1 MOV R14, R8 ;  /* 0x00000008000e9202 */ /* 0x001fc40000000f00 */
[----:B------:R-:W-:Y:S01]  /*5140*/  LOP3.LUT R8, R27, 0x20, R26, 0xfe, !PT ;  /* 0x000000201b087812 */ /* 0x000fe200078efe1a */
[----:B------:R-:W-:Y:S01]  /*5150*/  LDS.U16 R75, [R51+0x100] ;  /* 0x00010000334b7984 */ /* 0x000fe20000000400 */
[----:B------:R-:W-:-:S03]  /*5160*/  IADD3 R6, P3, R4, R6, RZ ;  /* 0x0000000604067210 */ /* 0x000fc60007f7e0ff */
[----:B------:R-:W-:Y:S01]  /*5170*/  LDS.U16 R83, [R57+0x140] ;  /* 0x0001400039537984 */ /* 0x000fe20000000400 */
[----:B------:R-:W-:Y:S02]  /*5180*/  IADD3.X R7, R5, R15, R7, P3, !PT ;  /* 0x0000000f05077210 */ /* 0x000fe40001ffe407 */
[----:B------:R-:W-:Y:S01]  /*5190*/  @!P1 IADD3 R15, R89, R9, RZ ;  /* 0x00000009590f9210 */ /* 0x000fe20007ffe0ff */
[----:B------:R-:W-:Y:S01]  /*51a0*/  LDS.U16 R85, [R55+0x180] ;  /* 0x0001800037557984 */ /* 0x000fe20000000400 */
[----:B------:R-:W-:Y:S02]  /*51b0*/  LEA.HI.X R9, R28, c[0x0][0x25c], R29, 0x1, P2 ;  /* 0x000097001c097a11 */ /* 0x000fe400010f0c1d */
[----:B------:R-:W-:Y:S01]  /*51c0*/  LEA R76, P2, R6, R77, 0x1 ;  /* 0x0000004d064c7211 */ /* 0x000fe200078408ff */
[----:B------:R-:W-:Y:S01]  /*51d0*/  LDS.U16 R87, [R53+0x1c0] ;  /* 0x0001c00035577984 */ /* 0x000fe20000000400 */
[----:B------:R-:W-:Y:S02]  /*51e0*/  @!P1 IMAD.WIDE.U32 R14, R0, c[0x0][0x1f8], R14 ;  /* 0x00007e00000e9a25 */ /* 0x000fe400078e000e */
[----:B------:R-:W-:Y:S01]  /*51f0*/  LEA.HI.X R77, R6, R9, R7, 0x1, P2 ;  /* 0x00000009064d7211 */ /* 0x000fe200010f0c07 */
[----:B------:R-:W-:Y:S01]  /*5200*/  @!P0 STS [0x210], R47 ;  /* 0x0002102fff008388 */ /* 0x000fe20000000800 */
[----:B------:R-:W-:-:S03]  /*5210*/  IMAD R7, R23, c[0x0][0x1f8], RZ ;  /* 0x00007e0017077a24 */ /* 0x000fc600078e02ff */
[----:B------:R-:W-:Y:S01]  /*5220*/  BAR.SYNC.DEFER_BLOCKING 0x0 ;  /* 0x0000000000007b1d */ /* 0x000fe20000010000 */
[----:B------:R-:W-:Y:S01]  /*5230*/  IADD3 R6, P2, R28, R4, RZ ;  /* 0x000000041c067210 */ /* 0x000fe20007f5e0ff */
[----:B------:R-:W-:Y:S01]  /*5240*/  IMAD R91, R0, c[0x0][0x1fc], R7 ;  /* 0x00007f00005b7a24 */ /* 0x000fe200078e0207 */
[----:B------:R-:W-:-:S03]  /*5250*/  @!P1 IADD3 R58, P6, R28, R14, RZ ;  /* 0x0000000e1c3a9210 */ /* 0x000fc60007fde0ff */
[C---:B------:R-:W-:Y:S01]  /*5260*/  IMAD.X R7, R29.reuse, 0x1, R5, P2 ;  /* 0x000000011d077824 */ /* 0x040fe200010e0605 */
[----:B------:R-:W-:Y:S01]  /*5270*/  @!P1 IADD3.X R89, R29, R15, R91, P6, !PT ;  /* 0x0000000f1d599210 */ /* 0x000fe200037fe45b */
        /* <DEDUP_REMOVED lines=10> */
[----:B------:R-:W-:-:S04]  /*5320*/  IMAD.WIDE.U32 R14, R0, c[0x0][0x208], R14 ;  /* 0x00008200000e7a25 */ /* 0x000fc800078e000e */
[----:B------:R-:W-:Y:S01]  /*5330*/  IMAD.IADD R9, R15, 0x1, R9 ;  /* 0x000000010f097824 */ /* 0x000fe200078e0209 */
[----:B------:R-:W-:-:S04]  /*5340*/  LEA R20, P5, R14, c[0x0][0x258], 0x1 ;  /* 0x000096000e147a11 */ /* 0x000fc800078a08ff */
[----:B------:R-:W-:-:S05]  /*5350*/  LEA.HI.X R21, R14, c[0x0][0x25c], R9, 0x1, P5 ;  /* 0x000097000e157a11 */ /* 0x000fca00028f0c09 */
[----:B------:R0:W-:Y:S04]  /*5360*/  STG.E.U16 [R20.64], R11 ;  /* 0x0000000b14007986 */ /* 0x0001e8000c101504 */
.L_x_2234:
[----:B------:R-:W-:Y:S05]  /*5370*/  BSYNC B0 ;  /* 0x0000000000007941 */ /* 0x000fea0003800000 */
.L_x_2233:
[----:B0-----:R-:W-:Y:S01]  /*5380*/  IADD3 R11, P5, R28, 0x20, RZ ;  /* 0x000000201c0b7810 */ /* 0x001fe20007fbe0ff */
[----:B------:R0:W-:Y:S01]  /*5390*/  @!P4 STG.E.U16 [R76.64+0x40], R13 ;  /* 0x0000400d4c00c986 */ /* 0x0001e2000c101504 */
[C---:B------:R-:W-:Y:S01]  /*53a0*/  LOP3.LUT R14, R27.reuse, 0x80, R26, 0xfe, !PT ;  /* 0x000000801b0e7812 */ /* 0x040fe200078efe1a */
        /* <DEDUP_REMOVED lines=12> */
[----:B------:R-:W-:-:S03]  /*5470*/  SHF.L.U32 R11, R11, 0x1, RZ ;  /* 0x000000010b0b7819 */ /* 0x000fc600000006ff */
[----:B------:R-:W-:Y:S01]  /*5480*/  @!P4 STG.E.U16 [R76.64+0x100], R75 ;  /* 0x0001004b4c00c986 */ /* 0x000fe2000c101504 */
[----:B------:R-:W-:Y:S02]  /*5490*/  IADD3 R80, P6, R11, c[0x0][0x268], RZ ;  /* 0x00009a000b507a10 */ /* 0x000fe40007fde0ff */
[----:B------:R-:W-:Y:S01]  /*54a0*/  IADD3 R15, P4, R4, R78, RZ ;  /* 0x0000004e040f7210 */ /* 0x000fe20007f9e0ff */
[----:B------:R-:W-:Y:S01]  /*54b0*/  @!P5 STG.E.U16 [R76.64+0x140], R83 ;  /* 0x000140534c00d986 */ /* 0x000fe2000c101504 */
[----:B0-----:R-:W-:Y:S02]  /*54c0*/  IADD3.X R13, R9, c[0x0][0x26c], RZ, P6, !PT ;  /* 0x00009b00090d7a10 */ /* 0x001fe400037fe4ff */
[----:B------:R-:W-:Y:S01]  /*54d0*/  IADD3.X R56, R5, R91, R79, P4, !PT ;  /* 0x0000005b05387210 */ /* 0x000fe200027fe44f */
[----:B------:R-:W-:Y:S01]  /*54e0*/  @!P2 STG.E.U16 [R76.64+0x180], R85 ;  /* 0x000180554c00a986 */ /* 0x000fe2000c101504 */
[C---:B------:R-:W-:Y:S02]  /*54f0*/  LEA R80, P6, R15.reuse, R80, 0x1 ;  /* 0x000000500f507211 */ /* 0x040fe400078c08ff */
[----:B------:R-:W-:Y:S01]  /*5500*/  ISETP.GE.AND P5, PT, R8, R47, PT ;  /* 0x0000002f0800720c */ /* 0x000fe20003fa6270 */
[----:B------:R-:W-:Y:S01]  /*5510*/  @!P3 STG.E.U16 [R76.64+0x1c0], R87 ;  /* 0x0001c0574c00b986 */ /* 0x000fe2000c101504 */
[----:B------:R-:W-:-:S02]  /*5520*/  LEA.HI.X R81, R15, R13, R56, 0x1, P6 ;  /* 0x0000000d0f517211 */ /* 0x000fc400030f0c38 */
[-C--:B------:R-:W-:Y:S02]  /*5530*/  ISETP.GE.AND P6, PT, R10, R47.reuse, PT ;  /* 0x0000002f0a00720c */ /* 0x080fe40003fc6270 */
[----:B------:R-:W-:Y:S01]  /*5540*/  PRMT R56, RZ, 0x7610, R56 ;  /* 0x00007610ff387816 */ /* 0x000fe20000000038 */
[----:B------:R-:W-:Y:S01]  /*5550*/  BAR.SYNC.DEFER_BLOCKING 0x0 ;  /* 0x0000000000007b1d */ /* 0x000fe20000010000 */
[----:B------:R-:W-:Y:S02]  /*5560*/  @!P1 LEA R78, P4, R58, c[0x0][0x268], 0x1 ;  /* 0x00009a003a4e9a11 */ /* 0x000fe400078808ff */
[----:B------:R-:W-:Y:S02]  /*5570*/  PRMT R15, RZ, 0x7610, R15 ;  /* 0x00007610ff0f7816 */ /* 0x000fe4000000000f */
[----:B------:R-:W-:Y:S02]  /*5580*/  ISETP.GE.AND P3, PT, R12, R47, PT ;  /* 0x0000002f0c00720c */ /* 0x000fe40003f66270 */
[----:B------:R-:W-:-:S02]  /*5590*/  @!P1 LEA.HI.X R79, R58, c[0x0][0x26c], R89, 0x1, P4 ;  /* 0x00009b003a4f9a11 */ /* 0x000fc400020f0c59 */
[-C--:B------:R-:W-:Y:S02]  /*55a0*/  ISETP.GE.AND P2, PT, R14, R47.reuse, PT ;  /* 0x0000002f0e00720c */ /* 0x080fe40003f46270 */
[-C--:B------:R-:W-:Y:S02]  /*55b0*/  ISETP.GE.AND P4, PT, R54, R47.reuse, PT ;  /* 0x0000002f3600720c */ /* 0x080fe40003f86270 */
[----:B------:R-:W-:Y:S02]  /*55c0*/  PRMT R13, RZ, 0x7610, R13 ;  /* 0x00007610ff0d7816 */ /* 0x000fe4000000000d */
[----:B------:R-:W-:Y:S02]  /*55d0*/  PRMT R58, RZ, 0x7610, R58 ;  /* 0x00007610ff3a7816 */ /* 0x000fe4000000003a */
        /* <DEDUP_REMOVED lines=53> */
[----:B------:R-:W0:Y:S01]  /*5930*/  MUFU.EX2 R56, R56 ;  /* 0x0000003800387308 */ /* 0x000e220000000800 */
[----:B---3--:R-:W-:Y:S02]  /*5940*/  FADD.FTZ R76, R76, 1 ;  /* 0x3f8000004c4c7421 */ /* 0x008fe40000010000 */
[----:B------:R-:W-:-:S05]  /*5950*/  FMUL.FTZ R79, R21, -1.4426950216293334961 ;  /* 0xbfb8aa3b154f7820 */ /* 0x000fca0000410000 */
[----:B------:R-:W2:Y:S01]  /*5960*/  MUFU.EX2 R58, R58 ;  /* 0x0000003a003a7308 */ /* 0x000ea20000000800 */
[----:B-1----:R-:W-:-:S07]  /*5970*/  FADD.FTZ R73, R73, 1 ;  /* 0x3f80000049497421 */ /* 0x002fce0000010000 */
[----:B------:R-:W1:Y:S01]  /*5980*/  MUFU.EX2 R78, R78 ;  /* 0x0000004e004e7308 */ /* 0x000e620000000800 */
[----:B0-----:R-:W-:-:S07]  /*5990*/  FADD.FTZ R56, R56, 1 ;  /* 0x3f80000038387421 */ /* 0x001fce0000010000 */
[----:B------:R-:W0:Y:S01]  /*59a0*/  MUFU.EX2 R79, R79 ;  /* 0x0000004f004f7308 */ /* 0x000e220000000800 */
[----:B--2---:R-:W-:Y:S02]  /*59b0*/  FADD.FTZ R58, R58, 1 ;  /* 0x3f8000003a3a7421 */ /* 0x004fe40000010000 */
[----:B-1----:R-:W-:-:S05]  /*59c0*/  FADD.FTZ R78, R78, 1 ;  /* 0x3f8000004e4e7421 */ /* 0x002fca0000010000 */
[----:B------:R-:W1:Y:S01]  /*59d0*/  MUFU.RCP R81, R64 ;  /* 0x0000004000517308 */ /* 0x000e620000001000 */
[----:B0-----:R-:W-:-:S07]  /*59e0*/  FADD.FTZ R79, R79, 1 ;  /* 0x3f8000004f4f7421 */ /* 0x001fce0000010000 */
[----:B------:R-:W0:Y:S08]  /*59f0*/  MUFU.RCP R66, R66 ;  /* 0x0000004200427308 */ /* 0x000e300000001000 */
[----:B------:R-:W2:Y:S01]  /*5a00*/  MUFU.RCP R80, R73 ;  /* 0x0000004900507308 */ /* 0x000ea20000001000 */
[----:B-1----:R-:W-:-:S04]  /*5a10*/  FMUL.FTZ R62, R62, R81 ;  /* 0x000000513e3e7220 */ /* 0x002fc80000410000 */
[----:B------:R-:W-:-:S03]  /*5a20*/  FMUL.FTZ R62, R62, R63 ;  /* 0x0000003f3e3e7220 */ /* 0x000fc60000410000 */
[----:B------:R2:W1:Y:S01]  /*5a30*/  MUFU.RCP R82, R56 ;  /* 0x0000003800527308 */ /* 0x0004620000001000 */
        /* <DEDUP_REMOVED lines=9> */
[----:B------:R0:W1:Y:S02]  /*5ad0*/  MUFU.RCP R84, R58 ;  /* 0x0000003a00547308 */ /* 0x0000640000001000 */
[----:B------:R-:W-:-:S06]  /*5ae0*/  FMUL.FTZ R75, R75, R70 ;  /* 0x000000464b4b7220 */ /* 0x000fcc0000410000 */
[----:B------:R-:W2:Y:S01]  /*5af0*/  MUFU.RCP R83, R78 ;  /* 0x0000004e00537308 */ /* 0x000ea20000001000 */
[----:B0-----:R-:W-:Y:S01]  /*5b00*/  FMUL.FTZ R58, R15, R76 ;  /* 0x0000004c0f3a7220 */ /* 0x001fe20000410000 */
[----:B------:R-:W-:-:S03]  /*5b10*/  F2FP.BF16.PACK_AB R56, R75, R56 ;  /* 0x000000384b38723e */ /* 0x000fc600000010ff */
[----:B------:R-:W-:-:S03]  /*5b20*/  FMUL.FTZ R58, R58, R67 ;  /* 0x000000433a3a7220 */ /* 0x000fc60000410000 */
[----:B------:R-:W0:Y:S01]  /*5b30*/  MUFU.RCP R64, R79 ;  /* 0x0000004f00407308 */ /* 0x000e220000001000 */
[----:B-1----:R-:W-:Y:S01]  /*5b40*/  FMUL.FTZ R77, R77, R84 ;  /* 0x000000544d4d7220 */ /* 0x002fe20000410000 */
[----:B------:R-:W-:Y:S03]  /*5b50*/  STS.U16 [R48], R62 ;  /* 0x0000003e30007388 */ /* 0x000fe60000000400 */
[----:B------:R-:W-:Y:S01]  /*5b60*/  FMUL.FTZ R77, R77, R72 ;  /* 0x000000484d4d7220 */ /* 0x000fe20000410000 */
[----:B------:R-:W-:Y:S01]  /*5b70*/  STS.U16 [R48+0x2], R13 ;  /* 0x0000020d30007388 */ /* 0x000fe20000000400 */
[----:B--2---:R-:W-:-:S03]  /*5b80*/  FMUL.FTZ R60, R60, R83 ;  /* 0x000000533c3c7220 */ /* 0x004fc60000410000 */
[----:B------:R-:W-:Y:S01]  /*5b90*/  F2FP.BF16.PACK_AB R58, R77, R58 ;  /* 0x0000003a4d3a723e */ /* 0x000fe200000010ff */
[----:B------:R-:W-:Y:S01]  /*5ba0*/  STS.U16 [R48+0x4], R56 ;  /* 0x0000043830007388 */ /* 0x000fe20000000400 */
[----:B------:R-:W-:Y:S02]  /*5bb0*/  FMUL.FTZ R60, R60, R69 ;  /* 0x000000453c3c7220 */ /* 0x000fe40000410000 */
[----:B------:R-:W-:Y:S01]  /*5bc0*/  PRMT R63, R58, 0x7632, R63 ;  /* 0x000076323a3f7816 */ /* 0x000fe2000000003f */
[----:B------:R-:W-:Y:S01]  /*5bd0*/  STS.U16 [R48+0x8], R58 ;  /* 0x0000083a30007388 */ /* 0x000fe20000000400 */
[----:B0-----:R-:W-:-:S03]  /*5be0*/  FMUL.FTZ R21, R21, R64 ;  /* 0x0000004015157220 */ /* 0x001fc60000410000 */
[----:B------:R-:W-:Y:S01]  /*5bf0*/  STS.U16 [R48+0xa], R63 ;  /* 0x00000a3f30007388 */ /* 0x000fe20000000400 */
[----:B------:R-:W-:-:S05]  /*5c00*/  FMUL.FTZ R21, R21, R74 ;  /* 0x0000004a15157220 */ /* 0x000fca0000410000 */
[----:B------:R-:W-:Y:S02]  /*5c10*/  F2FP.BF16.PACK_AB R21, R21, R60 ;  /* 0x0000003c1515723e */ /* 0x000fe400000010ff */
[----:B------:R-:W-:Y:S02]  /*5c20*/  PRMT R60, R56, 0x7632, R60 ;  /* 0x00007632383c7816 */ /* 0x000fe4000000003c */
[C---:B------:R-:W-:Y:S02]  /*5c30*/  PRMT R64, R21.reuse, 0x7610, R64 ;  /* 0x0000761015407816 */ /* 0x040fe40000000040 */
[----:B------:R-:W-:Y:S01]  /*5c40*/  PRMT R65, R21, 0x7632, R65 ;  /* 0x0000763215417816 */ /* 0x000fe20000000041 */
[----:B------:R-:W-:Y:S04]  /*5c50*/  STS.U16 [R48+0x6], R60 ;  /* 0x0000063c30007388 */ /* 0x000fe80000000400 */
[----:B------:R-:W-:Y:S04]  /*5c60*/  STS.U16 [R48+0xc], R64 ;  /* 0x00000c4030007388 */ /* 0x000fe80000000400 */
[----:B------:R-:W-:Y:S01]  /*5c70*/  STS.U16 [R48+0xe], R65 ;  /* 0x00000e4130007388 */ /* 0x000fe20000000400 */
[----:B------:R-:W-:-:S06]  /*5c80*/  NOP ;  /* 0x0000000000007918 */ /* 0x000fcc0000000000 */
[----:B------:R0:W-:Y:S04]  /*5c90*/  LDS.U16 R13, [R46] ;  /* 0x000000002e0d7984 */ /* 0x0001e80000000400 */
[----:B------:R1:W-:Y:S04]  /*5ca0*/  LDS.U16 R15, [R49+0x40] ;  /* 0x00004000310f7984 */ /* 0x0003e80000000400 */
[----:B------:R-:W-:Y:S01]  /*5cb0*/  LDS.U16 R21, [R50+0x80] ;  /* 0x0000800032157984 */ /* 0x000fe20000000400 */
[----:B0-----:R-:W-:-:S03]  /*5cc0*/  IMAD R46, R128, c[0x0][0x210], RZ ;  /* 0x00008400802e7a24 */ /* 0x001fc600078e02ff */
[----:B------:R-:W-:Y:S01]  /*5cd0*/  LDS.U16 R59, [R59+0xc0] ;  /* 0x0000c0003b3b7984 */ /* 0x000fe20000000400 */
[----:B-1----:R-:W-:-:S03]  /*5ce0*/  IMAD.WIDE.U32 R48, R25, c[0x0][0x210], RZ ;  /* 0x0000840019307a25 */ /* 0x002fc600078e00ff */
[----:B------:R-:W-:Y:S01]  /*5cf0*/  LDS.U16 R51, [R51+0x100] ;  /* 0x0001000033337984 */ /* 0x000fe20000000400 */
[----:B------:R-:W-:-:S03]  /*5d00*/  IMAD R67, R25, c[0x0][0x214], R46 ;  /* 0x0000850019437a24 */ /* 0x000fc600078e022e */
[----:B------:R-:W-:Y:S01]  /*5d10*/  LDS.U16 R57, [R57+0x140] ;  /* 0x0001400039397984 */ /* 0x000fe20000000400 */
[----:B------:R-:W-:-:S03]  /*5d20*/  IMAD.IADD R65, R49, 0x1, R67 ;  /* 0x0000000131417824 */ /* 0x000fc600078e0243 */
        /* <DEDUP_REMOVED lines=16> */
.L_x_2236:
[----:B------:R-:W-:Y:S05]  /*5e30*/  BSYNC B0 ;  /* 0x0000000000007941 */ /* 0x000fea0003800000 */
.L_x_2235:
[----:B------:R-:W-:Y:S01]  /*5e40*/  MOV R7, R65 ;  /* 0x0000004100077202 */ /* 0x000fe20000000f00 */
[----:B------:R-:W-:Y:S01]  /*5e50*/  IMAD.MOV.U32 R6, RZ, RZ, R48 ;  /* 0x000000ffff067224 */ /* 0x000fe200078e0030 */
[-C--:B------:R-:W-:Y:S01]  /*5e60*/  ISETP.GE.AND P5, PT, R52, R63.reuse, PT ;  /* 0x0000003f3400720c */ /* 0x080fe20003fa6270 */
[----:B0-----:R-:W-:Y:S01]  /*5e70*/  IMAD R13, R23, c[0x0][0x218], RZ ;  /* 0x00008600170d7a24 */ /* 0x001fe200078e02ff */
[-C--:B------:R-:W-:Y:S01]  /*5e80*/  ISETP.GE.AND P0, PT, R8, R63.reuse, PT ;  /* 0x0000003f0800720c */ /* 0x080fe20003f06270 */
[----:B------:R-:W-:Y:S01]  /*5e90*/  IMAD.WIDE.U32 R6, R0, c[0x0][0x218], R6 ;  /* 0x0000860000067a25 */ /* 0x000fe200078e0006 */
[----:B------:R-:W-:Y:S02]  /*5ea0*/  ISETP.GE.AND P2, PT, R12, R63, PT ;  /* 0x0000003f0c00720c */ /* 0x000fe40003f46270 */
[----:B------:R-:W-:Y:S01]  /*5eb0*/  IADD3 R31, R31, 0x1, RZ ;  /* 0x000000011f1f7810 */ /* 0x000fe20007ffe0ff */
        /* <DEDUP_REMOVED lines=11> */
[----:B------:R-:W-:-:S03]  /*5f70*/  ISETP.GE.AND P4, PT, R54, R63, PT ;  /* 0x0000003f3600720c */ /* 0x000fc60003f86270 */
[----:B------:R0:W-:Y:S01]  /*5f80*/  @!P0 STG.E.U16 [R4.64], R15 ;  /* 0x0000000f04008986 */ /* 0x0001e2000c101504 */
[----:B------:R-:W-:-:S03]  /*5f90*/  ISETP.GE.AND P0, PT, R31, c[0x0][0x174], PT ;  /* 0x00005d001f007a0c */ /* 0x000fc60003f06270 */
[----:B------:R0:W-:Y:S01]  /*5fa0*/  @!P2 STG.E.U16 [R4.64+0x80], R59 ;  /* 0x0000803b0400a986 */ /* 0x0001e2000c101504 */
[----:B------:R-:W-:-:S03]  /*5fb0*/  IADD3 R16, P2, R16, 0x200, RZ ;  /* 0x0000020010107810 */ /* 0x000fc60007f5e0ff */
[----:B------:R0:W-:Y:S02]  /*5fc0*/  @!P6 STG.E.U16 [R4.64+0x180], R53 ;  /* 0x000180350400e986 */ /* 0x0001e4000c101504 */
[----:B------:R-:W-:Y:S02]  /*5fd0*/  IMAD.X R17, RZ, RZ, R17, P2 ;  /* 0x000000ffff117224 */ /* 0x000fe400010e0611 */
        /* <DEDUP_REMOVED lines=11> */
.L_x_2237:
[----:B------:R-:W-:Y:S05]  /*6090*/  EXIT ;  /* 0x000000000000794d */ /* 0x000fea0003800000 */
.L_x_2239:
        /* <DEDUP_REMOVED lines=14> */
.L_x_5375:


//--------------------- .text._Z25selective_scan_fwd_kernelI32Selective_Scan_fwd_kernel_traitsILi32ELi8ELi1ELb1ELb0ELb0ELb0EN3c108BFloat16ENS1_7complexIfEEEEv13SSMParamsBase --------------------------
	.section	.text._Z25selective_scan_fwd_kernelI32Selective_Scan_fwd_kernel_traitsILi32ELi8ELi1ELb1ELb0ELb0ELb0EN3c108BFloat16ENS1_7complexIfEEEEv13SSMParamsBase,"ax",@progbits
	.sectioninfo	@"SHI_REGISTERS=88"
	.align	128
        .global         _Z25selective_scan_fwd_kernelI32Selective_Scan_fwd_kernel_traitsILi32ELi8ELi1ELb1ELb0ELb0ELb0EN3c108BFloat16ENS1_7complexIfEEEEv13SSMParamsBase
        .type           _Z25selective_scan_fwd_kernelI32Selective_Scan_fwd_kernel_traitsILi32ELi8ELi1ELb1ELb0ELb0ELb0EN3c108BFloat16ENS1_7complexIfEEEEv13SSMParamsBase,@function
        .size           _Z25selective_scan_fwd_kernelI32Selective_Scan_fwd_kernel_traitsILi32ELi8ELi1ELb1ELb0ELb0ELb0EN3c108BFloat16ENS1_7complexIfEEEEv13SSMParamsBase,(.L_x_5376 - _Z25selective_scan_fwd_kernelI32Selective_Scan_fwd_kernel_traitsILi32ELi8ELi1ELb1ELb0ELb0ELb0EN3c108BFloat16ENS1_7complexIfEEEEv13SSMParamsBase)
        .other          _Z25selective_scan_fwd_kernelI32Selective_Scan_fwd_kernel_traitsILi32ELi8ELi1ELb1ELb0ELb0ELb0EN3c108BFloat16ENS1_7complexIfEEEEv13SSMParamsBase,@"STO_CUDA_ENTRY STV_DEFAULT"
_Z25selective_scan_fwd_kernelI32Selective_Scan_fwd_kernel_traitsILi32ELi8ELi1ELb1ELb0ELb0ELb0EN3c108BFloat16ENS1_7complexIfEEEEv13SSMParamsBase:
.text._Z25selective_scan_fwd_kernelI32Selective_Scan_fwd_kernel_traitsILi32ELi8ELi1ELb1ELb0ELb0ELb0EN3c108BFloat16ENS1_7complexIfEEEEv13SSMParamsBase:
[----:B------:R-:W-:Y:S02]  /*0000*/  MOV R1, c[0x0][0x28] ;  /* 0x00000a0000017a02 */ /* 0x000fe40000000f00 */
[----:B------:R-:W0:Y:S01]  /*0010*/  S2R R0, SR_CTAID.Y ;  /* 0x0000000000007919 */ /* 0x000e220000002600 */
[----:B------:R-:W1:Y:S01]  /*0020*/  S2UR UR4, SR_CTAID.X ;  /* 0x00000000000479c3 */ /* 0x000e620000002500 */
[----:B------:R-:W-:Y:S01]  /*0030*/  ISETP.NE.U32.AND P0, PT, RZ, c[0x0][0x238], PT ;  /* 0x00008e00ff007a0c */ /* 0x000fe20003f05070 */
[----:B------:R-:W-:Y:S01]  /*0040*/  HFMA2.MMA R20, -RZ, RZ, 0, 0 ;  /* 0x00000000ff147435 */ /* 0x000fe200000001ff */
[----:B------:R-:W-:Y:S01]  /*0050*/  ISETP.NE.U32.AND P1, PT, RZ, c[0x0][0x250], PT ;  /* 0x00009400ff007a0c */ /* 0x000fe20003f25070 */
[----:B------:R-:W-:Y:S01]  /*0060*/  ULDC.64 UR6, c[0x0][0x118] ;  /* 0x0000460000067ab9 */ /* 0x000fe20000000a00 */
[----:B------:R-:W-:Y:S02]  /*0070*/  ISETP.NE.AND.EX P0, PT, RZ, c[0x0][0x23c], PT, P0 ;  /* 0x00008f00ff007a0c */ /* 0x000fe40003f05300 */
[----:B------:R-:W-:Y:S02]  /*0080*/  ISETP.NE.AND.EX P1, PT, RZ, c[0x0][0x254], PT, P1 ;  /* 0x00009500ff007a0c */ /* 0x000fe40003f25310 */
[----:B------:R-:W-:-:S02]  /*0090*/  MOV R13, c[0x0][0x174] ;  /* 0x00005d00000d7a02 */ /* 0x000fc40000000f00 */
[----:B------:R-:W-:Y:S02]  /*00a0*/  MOV R22, RZ ;  /* 0x000000ff00167202 */ /* 0x000fe40000000f00 */
[----:B0-----:R-:W-:-:S05]  /*00b0*/  SHF.R.S32.HI R21, RZ, 0x1f, R0 ;  /* 0x0000001fff157819 */ /* 0x001fca0000011400 */
[C---:B------:R-:W-:Y:S02]  /*00c0*/  @P0 LEA R6, P2, R0.reuse, c[0x0][0x238], 0x2 ;  /* 0x00008e0000060a11 */ /* 0x040fe400078410ff */
[----:B-1----:R-:W-:Y:S02]  /*00d0*/  MOV R23, UR4 ;  /* 0x0000000400177c02 */ /* 0x002fe40008000f00 */
[C---:B------:R-:W-:Y:S02]  /*00e0*/  @P0 LEA.HI.X R7, R0.reuse, c[0x0][0x23c], R21, 0x2, P2 ;  /* 0x00008f0000070a11 */ /* 0x040fe400010f1415 */
[----:B------:R-:W-:Y:S02]  /*00f0*/  SHF.R.S32.HI R24, RZ, 0x1f, R23 ;  /* 0x0000001fff187819 */ /* 0x000fe40000011417 */
[----:B------:R-:W-:Y:S01]  /*0100*/  @P1 LEA R8, P3, R0, c[0x0][0x250], 0x2 ;  /* 0x0000940000081a11 */ /* 0x000fe200078610ff */
[----:B------:R0:W5:Y:S01]  /*0110*/  @P0 LDG.E R20, [R6.64] ;  /* 0x0000000606140981 */ /* 0x000162000c1e1900 */
[----:B------:R-:W-:Y:S01]  /*0120*/  ISETP.GE.AND P0, PT, R13, 0x1, PT ;  /* 0x000000010d00780c */ /* 0x000fe20003f06270 */
[----:B------:R-:W-:Y:S01]  /*0130*/  IMAD R12, R24, c[0x0][0x1e0], RZ ;  /* 0x00007800180c7a24 */ /* 0x000fe200078e02ff */
[----:B------:R-:W-:Y:S01]  /*0140*/  @P1 LEA.HI.X R9, R0, c[0x0][0x254], R21, 0x2, P3 ;  /* 0x0000950000091a11 */ /* 0x000fe200018f1415 */
[----:B------:R-:W-:-:S04]  /*0150*/  IMAD.WIDE.U32 R4, R23, c[0x0][0x1e0], RZ ;  /* 0x0000780017047a25 */ /* 0x000fc800078e00ff */
[----:B------:R-:W-:Y:S01]  /*0160*/  IMAD R10, R24, c[0x0][0x1d0], RZ ;  /* 0x00007400180a7a24 */ /* 0x000fe200078e02ff */
[----:B------:R1:W5:Y:S01]  /*0170*/  @P1 LDG.E R22, [R8.64] ;  /* 0x0000000608161981 */ /* 0x000362000c1e1900 */
[C---:B0-----:R-:W-:Y:S02]  /*0180*/  IMAD R7, R23.reuse, c[0x0][0x1e4], R12 ;  /* 0x0000790017077a24 */ /* 0x041fe400078e020c */
[----:B------:R-:W-:-:S03]  /*0190*/  IMAD.WIDE.U32 R2, R23, c[0x0][0x1d0], RZ ;  /* 0x0000740017027a25 */ /* 0x000fc600078e00ff */
[----:B------:R-:W-:Y:S01]  /*01a0*/  IADD3 R5, R5, R7, RZ ;  /* 0x0000000705057210 */ /* 0x000fe20007ffe0ff */
[----:B------:R-:W-:Y:S02]  /*01b0*/  IMAD R11, R23, c[0x0][0x1d4], R10 ;  /* 0x00007500170b7a24 */ /* 0x000fe400078e020a */
[C---:B------:R-:W-:Y:S02]  /*01c0*/  IMAD R7, R21.reuse, c[0x0][0x1d8], RZ ;  /* 0x0000760015077a24 */ /* 0x040fe400078e02ff */
[----:B-1----:R-:W-:Y:S01]  /*01d0*/  IMAD R9, R21, c[0x0][0x1e8], RZ ;  /* 0x00007a0015097a24 */ /* 0x002fe200078e02ff */
[----:B------:R-:W-:Y:S01]  /*01e0*/  IADD3 R3, R3, R11, RZ ;  /* 0x0000000b03037210 */ /* 0x000fe20007ffe0ff */
[C---:B------:R-:W-:Y:S02]  /*01f0*/  IMAD R7, R0.reuse, c[0x0][0x1dc], R7 ;  /* 0x0000770000077a24 */ /* 0x040fe400078e0207 */
[----:B------:R-:W-:Y:S01]  /*0200*/  IMAD R9, R0, c[0x0][0x1ec], R9 ;  /* 0x00007b0000097a24 */ /* 0x000fe200078e0209 */
[----:B------:R-:W-:Y:S06]  /*0210*/  @!P0 EXIT ;  /* 0x000000000000894d */ /* 0x000fec0003800000 */
[----:B------:R-:W0:Y:S01]  /*0220*/  S2R R25, SR_TID.X ;  /* 0x0000000000197919 */ /* 0x000e220000002100 */
[----:B------:R-:W-:Y:S01]  /*0230*/  IMAD.WIDE.U32 R2, R0, c[0x0][0x1d8], R2 ;  /* 0x0000760000027a25 */ /* 0x000fe200078e0002 */
[----:B------:R-:W-:-:S02]  /*0240*/  MOV R26, RZ ;  /* 0x000000ff001a7202 */ /* 0x000fc40000000f00 */
[----:B------:R-:W1:Y:S01]  /*0250*/  S2R R75, SR_LANEID ;  /* 0x00000000004b7919 */ /* 0x000e620000000000 */
[----:B------:R-:W-:Y:S01]  /*0260*/  IMAD.WIDE.U32 R4, R0, c[0x0][0x1e8], R4 ;  /* 0x00007a0000047a25 */ /* 0x000fe200078e0004 */
[----:B------:R-:W-:Y:S02]  /*0270*/  IADD3 R29, R3, R7, RZ ;  /* 0x00000007031d7210 */ /* 0x000fe40007ffe0ff */
[----:B------:R-:W-:Y:S02]  /*0280*/  LEA R28, P0, R2, c[0x0][0x240], 0x1 ;  /* 0x00009000021c7a11 */ /* 0x000fe400078008ff */
[----:B------:R-:W-:Y:S02]  /*0290*/  IADD3 R31, R5, R9, RZ ;  /* 0x00000009051f7210 */ /* 0x000fe40007ffe0ff */
[----:B------:R-:W-:Y:S02]  /*02a0*/  LEA R30, P1, R4, c[0x0][0x248], 0x1 ;  /* 0x00009200041e7a11 */ /* 0x000fe400078208ff */
[----:B------:R-:W-:-:S02]  /*02b0*/  LEA.HI.X R29, R2, c[0x0][0x244], R29, 0x1, P0 ;  /* 0x00009100021d7a11 */ /* 0x000fc400000f0c1d */
[----:B------:R-:W-:-:S04]  /*02c0*/  LEA.HI.X R31, R4, c[0x0][0x24c], R31, 0x1, P1 ;  /* 0x00009300041f7a11 */ /* 0x000fc800008f0c1f */
.L_x_2259:
[----:B------:R-:W-:Y:S01]  /*02d0*/  BAR.SYNC.DEFER_BLOCKING 0x0 ;  /* 0x0000000000007b1d */ /* 0x000fe20000010000 */
[----:B0-----:R-:W-:-:S06]  /*02e0*/  IMAD.WIDE R8, R25, 0x10, R30 ;  /* 0x0000001019087825 */ /* 0x001fcc00078e021e */
[----:B------:R-:W2:Y:S01]  /*02f0*/  LDG.E.128 R8, [R8.64] ;  /* 0x0000000608087981 */ /* 0x000ea2000c1e1d00 */
[----:B------:R-:W-:-:S06]  /*0300*/  IMAD.WIDE R4, R25, 0x10, R28 ;  /* 0x0000001019047825 */ /* 0x000fcc00078e021c */
[----:B-----5:R-:W5:Y:S01]  /*0310*/  LDG.E.128 R4, [R4.64] ;  /* 0x0000000604047981 */ /* 0x020f62000c1e1d00 */
[----:B------:R-:W-:Y:S01]  /*0320*/  ULDC.U8 UR4, c[0x0][0x17e] ;  /* 0x00005f8000047ab9 */ /* 0x000fe20000000000 */
[----:B------:R-:W-:Y:S01]  /*0330*/  MOV R2, c[0x0][0x16c] ;  /* 0x00005b0000027a02 */ /* 0x000fe20000000f00 */
[----:B------:R-:W-:Y:S03]  /*0340*/  BSSY B0, `(.L_x_2240) ;  /* 0x0000038000007945 */ /* 0x000fe60003800000 */
[----:B------:R-:W-:Y:S02]  /*0350*/  ISETP.GE.AND P6, PT, R2, 0x1, PT ;  /* 0x000000010200780c */ /* 0x000fe40003fc6270 */
[--C-:B--2---:R-:W-:Y:S02]  /*0360*/  PRMT R27, RZ, 0x5410, R8.reuse ;  /* 0x00005410ff1b7816 */ /* 0x104fe40000000008 */
[----:B------:R-:W-:-:S02]  /*0370*/  PRMT R3, RZ, 0x7610, R8 ;  /* 0x00007610ff037816 */ /* 0x000fc40000000008 */
[--C-:B------:R-:W-:Y:S01]  /*0380*/  PRMT R33, RZ, 0x5410, R9.reuse ;  /* 0x00005410ff217816 */ /* 0x100fe20000000009 */
[--C-:B------:R-:W-:Y:S01]  /*0390*/  FADD.FTZ R27, R27, R22.reuse ;  /* 0x000000161b1b7221 */ /* 0x100fe20000010000 */
        /* <DEDUP_REMOVED lines=18> */
[----:B-1----:R-:W-:Y:S07]  /*04c0*/  @P0 BRA `(.L_x_2241) ;  /* 0x000001f000000947 */ /* 0x002fee0003800000 */
        /* <DEDUP_REMOVED lines=31> */
.L_x_2241:
[----:B------:R-:W-:Y:S05]  /*06c0*/  BSYNC B0 ;  /* 0x0000000000007941 */ /* 0x000fea0003800000 */
.L_x_2240:
        /* <DEDUP_REMOVED lines=36> */
.L_x_2243:
[----:B------:R-:W-:Y:S05]  /*0910*/  BSYNC B0 ;  /* 0x0000000000007941 */ /* 0x000fea0003800000 */
.L_x_2242:
[----:B------:R-:W-:Y:S01]  /*0920*/  ISETP.EQ.OR P4, PT, RZ, UR4, P4 ;  /* 0x00000004ff007c0c */ /* 0x000fe2000a782670 */
[----:B------:R-:W-:Y:S01]  /*0930*/  BSSY B0, `(.L_x_2244) ;  /* 0x000002d000007945 */ /* 0x000fe20003800000 */
[----:B------:R-:W-:Y:S02]  /*0940*/  FSETP.GTU.FTZ.AND P3, PT, R38, 20, PT ;  /* 0x41a000002600780b */ /* 0x000fe40003f7c000 */
[----:B-----5:R-:W-:Y:S02]  /*0950*/  PRMT R54, RZ, 0x5410, R5 ;  /* 0x00005410ff367816 */ /* 0x020fe40000000005 */
        /* <DEDUP_REMOVED lines=42> */
.L_x_2245:
[----:B------:R-:W-:Y:S05]  /*0c00*/  BSYNC B0 ;  /* 0x0000000000007941 */ /* 0x000fea0003800000 */
.L_x_2244:
        /* <DEDUP_REMOVED lines=33> */
.L_x_2247:
[----:B------:R-:W-:Y:S05]  /*0e20*/  BSYNC B0 ;  /* 0x0000000000007941 */ /* 0x000fea0003800000 */
.L_x_2246:
        /* <DEDUP_REMOVED lines=33> */
.L_x_2249:
[----:B------:R-:W-:Y:S05]  /*1040*/  BSYNC B0 ;  /* 0x0000000000007941 */ /* 0x000fea0003800000 */
.L_x_2248:
        /* <DEDUP_REMOVED lines=33> */
.L_x_2251:
[----:B------:R-:W-:Y:S05]  /*1260*/  BSYNC B0 ;  /* 0x0000000000007941 */ /* 0x000fea0003800000 */
.L_x_2250:
        /* <DEDUP_REMOVED lines=33> */
.L_x_2253:
[----:B------:R-:W-:Y:S05]  /*1480*/  BSYNC B0 ;  /* 0x0000000000007941 */ /* 0x000fea0003800000 */
.L_x_2252:
        /* <DEDUP_REMOVED lines=33> */
.L_x_2255:
[----:B------:R-:W-:Y:S05]  /*16a0*/  BSYNC B0 ;  /* 0x0000000000007941 */ /* 0x000fea0003800000 */
.L_x_2254:
[--C-:B------:R-:W-:Y:S01]  /*16b0*/  PRMT R58, RZ, 0x5410, R7.reuse ;  /* 0x00005410ff3a7816 */ /* 0x100fe20000000007 */
[----:B------:R-:W-:Y:S01]  /*16c0*/  BAR.SYNC.DEFER_BLOCKING 0x0 ;  /* 0x0000000000007b1d */ /* 0x000fe20000010000 */
[----:B------:R-:W-:Y:S01]  /*16d0*/  PRMT R13, RZ, 0x7610, R7 ;  /* 0x00007610ff0d7816 */ /* 0x000fe20000000007 */
[-C--:B------:R-:W-:Y:S02]  /*16e0*/  FMUL.FTZ R41, R52, R20.reuse ;  /* 0x0000001434297220 */ /* 0x080fe40000410000 */
[-C--:B------:R-:W-:Y:S02]  /*16f0*/  FMUL.FTZ R40, R53, R20.reuse ;  /* 0x0000001435287220 */ /* 0x080fe40000410000 */
[-C--:B------:R-:W-:Y:S02]  /*1700*/  FMUL.FTZ R39, R54, R20.reuse ;  /* 0x0000001436277220 */ /* 0x080fe40000410000 */
[-C--:B------:R-:W-:Y:S02]  /*1710*/  FMUL.FTZ R59, R56, R20.reuse ;  /* 0x00000014383b7220 */ /* 0x080fe40000410000 */
[----:B------:R-:W-:-:S02]  /*1720*/  FMUL.FTZ R48, R57, R20 ;  /* 0x0000001439307220 */ /* 0x000fc40000410000 */
[-C--:B------:R-:W-:Y:S02]  /*1730*/  FMUL.FTZ R49, R58, R20.reuse ;  /* 0x000000143a317220 */ /* 0x080fe40000410000 */
[-C--:B------:R-:W-:Y:S02]  /*1740*/  FMUL.FTZ R64, R5, R20.reuse ;  /* 0x0000001405407220 */ /* 0x080fe40000410000 */
[----:B------:R-:W-:Y:S02]  /*1750*/  FMUL.FTZ R50, R13, R20 ;  /* 0x000000140d327220 */ /* 0x000fe40000410000 */
[----:B------:R-:W-:Y:S02]  /*1760*/  FMUL.FTZ R52, R52, R27 ;  /* 0x0000001b34347220 */ /* 0x000fe40000410000 */
[----:B------:R-:W-:Y:S02]  /*1770*/  FMUL.FTZ R53, R53, R32 ;  /* 0x0000002035357220 */ /* 0x000fe40000410000 */
[----:B------:R-:W-:-:S02]  /*1780*/  FMUL.FTZ R54, R54, R33 ;  /* 0x0000002136367220 */ /* 0x000fc40000410000 */
        /* <DEDUP_REMOVED lines=8> */
[----:B------:R-:W-:Y:S01]  /*1810*/  HFMA2.MMA R79, -RZ, RZ, 0, 0 ;  /* 0x00000000ff4f7435 */ /* 0x000fe200000001ff */
[----:B------:R-:W2:Y:S01]  /*1820*/  S2R R23, SR_CTAID.X ;  /* 0x0000000000177919 */ /* 0x000ea20000002500 */
[C---:B------:R-:W-:Y:S01]  /*1830*/  IMAD R9, R21.reuse, c[0x0][0x1b8], RZ ;  /* 0x00006e0015097a24 */ /* 0x040fe200078e02ff */
[----:B------:R-:W-:Y:S01]  /*1840*/  UMOV UR4, URZ ;  /* 0x0000003f00047c82 */ /* 0x000fe20008000000 */
[----:B------:R-:W-:-:S02]  /*1850*/  IMAD R11, R21, c[0x0][0x198], RZ ;  /* 0x00006600150b7a24 */ /* 0x000fc400078e02ff */
[----:B------:R-:W-:Y:S02]  /*1860*/  IMAD R5, R26, c[0x0][0x16c], RZ ;  /* 0x00005b001a057a24 */ /* 0x000fe400078e02ff */
[----:B------:R-:W-:Y:S02]  /*1870*/  FMUL.FTZ R60, R13, R38 ;  /* 0x000000260d3c7220 */ /* 0x000fe40000410000 */
[C---:B0-----:R-:W-:Y:S02]  /*1880*/  IMAD R7, R0.reuse, c[0x0][0x184], R3 ;  /* 0x0000610000077a24 */ /* 0x041fe400078e0203 */
[----:B------:R-:W-:-:S04]  /*1890*/  IMAD.WIDE.U32 R42, R0, c[0x0][0x180], RZ ;  /* 0x00006000002a7a25 */ /* 0x000fc800078e00ff */
[----:B--2---:R-:W-:Y:S01]  /*18a0*/  IMAD R2, R23, c[0x0][0x164], R0 ;  /* 0x0000590017027a24 */ /* 0x004fe200078e0200 */
[----:B------:R-:W-:Y:S01]  /*18b0*/  LEA R45, P0, R42, c[0x0][0x220], 0x3 ;  /* 0x000088002a2d7a11 */ /* 0x000fe200078018ff */
[----:B------:R-:W-:Y:S02]  /*18c0*/  IMAD R9, R0, c[0x0][0x1bc], R9 ;  /* 0x00006f0000097a24 */ /* 0x000fe400078e0209 */
[----:B------:R-:W-:Y:S02]  /*18d0*/  IMAD R2, R2, c[0x0][0x174], RZ ;  /* 0x00005d0002027a24 */ /* 0x000fe400078e02ff */
[----:B------:R-:W-:Y:S02]  /*18e0*/  IMAD R11, R0, c[0x0][0x19c], R11 ;  /* 0x00006700000b7a24 */ /* 0x000fe400078e020b */
[----:B------:R-:W-:Y:S02]  /*18f0*/  IMAD R2, R2, c[0x0][0x16c], RZ ;  /* 0x00005b0002027a24 */ /* 0x000fe400078e02ff */
[----:B------:R-:W-:-:S04]  /*1900*/  IMAD.WIDE.U32 R46, R0, c[0x0][0x198], RZ ;  /* 0x00006600002e7a25 */ /* 0x000fc800078e00ff */
[----:B------:R-:W-:-:S04]  /*1910*/  IMAD.WIDE R62, R2, R63, c[0x0][0x260] ;  /* 0x00009800023e7625 */ /* 0x000fc800078e023f */
[----:B------:R-:W-:-:S04]  /*1920*/  IMAD.WIDE.U32 R2, R0, c[0x0][0x1b8], RZ ;  /* 0x00006e0000027a25 */ /* 0x000fc800078e00ff */
[----:B------:R-:W-:Y:S01]  /*1930*/  IMAD.WIDE R62, R5, 0x10, R62 ;  /* 0x00000010053e7825 */ /* 0x000fe200078e023e */
[----:B------:R-:W-:Y:S02]  /*1940*/  IADD3 R5, R43, R7, RZ ;  /* 0x000000072b057210 */ /* 0x000fe40007ffe0ff */
[----:B------:R-:W-:Y:S02]  /*1950*/  IADD3 R43, R3, R9, RZ ;  /* 0x00000009032b7210 */ /* 0x000fe40007ffe0ff */
[----:B------:R-:W-:Y:S02]  /*1960*/  IADD3 R3, R47, R11, RZ ;  /* 0x0000000b2f037210 */ /* 0x000fe40007ffe0ff */
[----:B------:R-:W-:Y:S02]  /*1970*/  LEA R44, P1, R2, c[0x0][0x230], 0x3 ;  /* 0x00008c00022c7a11 */ /* 0x000fe400078218ff */
[----:B------:R-:W-:Y:S02]  /*1980*/  LEA R47, P2, R46, c[0x0][0x228], 0x3 ;  /* 0x00008a002e2f7a11 */ /* 0x000fe400078418ff */
[----:B------:R-:W-:-:S02]  /*1990*/  LEA.HI.X R42, R42, c[0x0][0x224], R5, 0x3, P0 ;  /* 0x000089002a2a7a11 */ /* 0x000fc400000f1c05 */
[----:B------:R-:W-:Y:S02]  /*19a0*/  LEA.HI.X R43, R2, c[0x0][0x234], R43, 0x3, P1 ;  /* 0x00008d00022b7a11 */ /* 0x000fe400008f1c2b */
[----:B------:R-:W-:Y:S02]  /*19b0*/  LEA.HI.X R46, R46, c[0x0][0x22c], R3, 0x3, P2 ;  /* 0x00008b002e2e7a11 */ /* 0x000fe400010f1c03 */
[----:B------:R-:W-:Y:S02]  /*19c0*/  MOV R51, R63 ;  /* 0x0000003f00337202 */ /* 0x000fe40000000f00 */
.L_x_2257:
[----:B------:R-:W-:Y:S02]  /*19d0*/  MOV R2, R45 ;  /* 0x0000002d00027202 */ /* 0x000fe40000000f00 */
[----:B------:R-:W-:-:S06]  /*19e0*/  MOV R3, R42 ;  /* 0x0000002a00037202 */ /* 0x000fcc0000000f00 */
[----:B------:R-:W2:Y:S01]  /*19f0*/  LDG.E.64 R2, [R2.64] ;  /* 0x0000000602027981 */ /* 0x000ea2000c1e1b00 */
[C---:B-1----:R-:W-:Y:S02]  /*1a00*/  ISETP.GE.AND P0, PT, R75.reuse, 0x1, PT ;  /* 0x000000014b00780c */ /* 0x042fe40003f06270 */
[----:B------:R-:W-:Y:S01]  /*1a10*/  ISETP.GE.AND P1, PT, R75, 0x8, PT ;  /* 0x000000084b00780c */ /* 0x000fe20003f26270 */
[C---:B--2---:R-:W-:Y:S02]  /*1a20*/  FMUL.FTZ R4, R3.reuse, R27 ;  /* 0x0000001b03047220 */ /* 0x044fe40000410000 */
[----:B------:R-:W-:Y:S02]  /*1a30*/  FMUL.FTZ R5, R2, 1.4426950216293334961 ;  /* 0x3fb8aa3b02057820 */ /* 0x000fe40000410000 */
[----:B------:R-:W-:Y:S02]  /*1a40*/  FMUL.RZ R6, R4, 0.15915493667125701904 ;  /* 0x3e22f98304067820 */ /* 0x000fe4000040c000 */
[----:B------:R-:W-:-:S02]  /*1a50*/  FMUL.FTZ R4, R3, R32 ;  /* 0x0000002003047220 */ /* 0x000fc40000410000 */
[----:B------:R-:W-:Y:S01]  /*1a60*/  FMUL.FTZ R2, R5, R32 ;  /* 0x0000002005027220 */ /* 0x000fe20000410000 */
        /* <DEDUP_REMOVED lines=8> */
[----:B------:R-:W-:Y:S02]  /*1af0*/  FMUL.RZ R12, R4, 0.15915493667125701904 ;  /* 0x3e22f983040c7820 */ /* 0x000fe4000040c000 */
[C---:B------:R-:W-:Y:S01]  /*1b00*/  FMUL.FTZ R4, R5.reuse, R35 ;  /* 0x0000002305047220 */ /* 0x040fe20000410000 */
[----:B------:R0:W1:Y:S01]  /*1b10*/  MUFU.EX2 R65, R2 ;  /* 0x0000000200417308 */ /* 0x0000620000000800 */
[----:B------:R-:W-:-:S07]  /*1b20*/  FMUL.FTZ R80, R5, R38 ;  /* 0x0000002605507220 */ /* 0x000fce0000410000 */
[----:B------:R2:W3:Y:S01]  /*1b30*/  MUFU.COS R10, R7 ;  /* 0x00000007000a7308 */ /* 0x0004e20000000000 */
[----:B0-----:R-:W-:-:S04]  /*1b40*/  FMUL.FTZ R2, R3, R35 ;  /* 0x0000002303027220 */ /* 0x001fc80000410000 */
[----:B------:R-:W-:Y:S02]  /*1b50*/  FMUL.RZ R13, R2, 0.15915493667125701904 ;  /* 0x3e22f983020d7820 */ /* 0x000fe4000040c000 */
[----:B------:R-:W-:Y:S01]  /*1b60*/  FMUL.FTZ R2, R3, R36 ;  /* 0x0000002403027220 */ /* 0x000fe20000410000 */
[----:B------:R0:W-:Y:S01]  /*1b70*/  MUFU.COS R66, R6 ;  /* 0x0000000600427308 */ /* 0x0001e20000000000 */
[----:B-1----:R-:W-:Y:S02]  /*1b80*/  FMUL.FTZ R63, R65, R8 ;  /* 0x00000008413f7220 */ /* 0x002fe40000410000 */
[C---:B--2---:R-:W-:Y:S02]  /*1b90*/  FMUL.FTZ R7, R5.reuse, R34 ;  /* 0x0000002205077220 */ /* 0x044fe40000410000 */
[----:B------:R-:W-:Y:S02]  /*1ba0*/  FMUL.RZ R14, R2, 0.15915493667125701904 ;  /* 0x3e22f983020e7820 */ /* 0x000fe4000040c000 */
[----:B------:R-:W-:Y:S01]  /*1bb0*/  FMUL.FTZ R8, RZ, R63 ;  /* 0x0000003fff087220 */ /* 0x000fe20000410000 */
[----:B------:R-:W-:Y:S01]  /*1bc0*/  MUFU.SIN R67, R11 ;  /* 0x0000000b00437308 */ /* 0x000fe20000000400 */
[----:B0-----:R-:W-:-:S02]  /*1bd0*/  FMUL.FTZ R6, R5, R33 ;  /* 0x0000002105067220 */ /* 0x001fc40000410000 */
[----:B---3--:R-:W-:Y:S02]  /*1be0*/  FMUL.FTZ R65, R65, R10 ;  /* 0x0000000a41417220 */ /* 0x008fe40000410000 */
[C---:B------:R-:W-:Y:S02]  /*1bf0*/  FMUL.FTZ R10, R52.reuse, R63 ;  /* 0x0000003f340a7220 */ /* 0x040fe40000410000 */
[----:B------:R-:W-:Y:S01]  /*1c00*/  FMUL.FTZ R2, R5, R36 ;  /* 0x0000002405027220 */ /* 0x000fe20000410000 */
[----:B------:R-:W0:Y:S01]  /*1c10*/  MUFU.EX2 R6, R6 ;  /* 0x0000000600067308 */ /* 0x000e220000000800 */
[-C--:B------:R-:W-:Y:S02]  /*1c20*/  FFMA.FTZ R10, RZ, R65.reuse, R10 ;  /* 0x00000041ff0a7223 */ /* 0x080fe4000001000a */
[----:B------:R-:W-:Y:S02]  /*1c30*/  FFMA.FTZ R8, R52, R65, -R8 ;  /* 0x0000004134087223 */ /* 0x000fe40000010808 */
[----:B------:R-:W-:-:S02]  /*1c40*/  FMUL.FTZ R5, R3, R37 ;  /* 0x0000002503057220 */ /* 0x000fc40000410000 */
[----:B------:R-:W-:Y:S01]  /*1c50*/  FADD.FTZ R10, RZ, R10 ;  /* 0x0000000aff0a7221 */ /* 0x000fe20000010000 */
[----:B------:R1:W2:Y:S01]  /*1c60*/  MUFU.COS R69, R11 ;  /* 0x0000000b00457308 */ /* 0x0002a20000000000 */
[----:B------:R-:W-:-:S07]  /*1c70*/  FADD.FTZ R8, R53, R8 ;  /* 0x0000000835087221 */ /* 0x000fce0000010000 */
[----:B------:R-:W3:Y:S01]  /*1c80*/  MUFU.EX2 R9, R9 ;  /* 0x0000000900097308 */ /* 0x000ee20000000800 */
[----:B-1----:R-:W-:Y:S02]  /*1c90*/  FMUL.FTZ R11, R3, R38 ;  /* 0x00000026030b7220 */ /* 0x002fe40000410000 */
[----:B0-----:R-:W-:-:S05]  /*1ca0*/  FMUL.FTZ R67, R6, R67 ;  /* 0x0000004306437220 */ /* 0x001fca0000410000 */
[----:B------:R-:W-:Y:S01]  /*1cb0*/  MUFU.SIN R72, R12 ;  /* 0x0000000c00487308 */ /* 0x000fe20000000400 */
[----:B--2---:R-:W-:Y:S02]  /*1cc0*/  FMUL.FTZ R69, R6, R69 ;  /* 0x0000004506457220 */ /* 0x004fe40000410000 */
[----:B------:R-:W-:-:S05]  /*1cd0*/  FMUL.FTZ R6, R67, R10 ;  /* 0x0000000a43067220 */ /* 0x000fca0000410000 */
[----:B------:R-:W0:Y:S01]  /*1ce0*/  MUFU.EX2 R7, R7 ;  /* 0x0000000700077308 */ /* 0x000e220000000800 */
[C---:B---3--:R-:W-:Y:S02]  /*1cf0*/  FMUL.FTZ R66, R9.reuse, R66 ;  /* 0x0000004209427220 */ /* 0x048fe40000410000 */
[----:B------:R-:W-:Y:S02]  /*1d00*/  FMUL.FTZ R68, R9, R68 ;  /* 0x0000004409447220 */ /* 0x000fe40000410000 */
[----:B------:R-:W-:-:S03]  /*1d10*/  FFMA.FTZ R9, R69, R8, -R6 ;  /* 0x0000000845097223 */ /* 0x000fc60000010806 */
[----:B------:R1:W2:Y:S01]  /*1d20*/  MUFU.COS R70, R12 ;  /* 0x0000000c00467308 */ /* 0x0002a20000000000 */
[----:B------:R-:W-:-:S07]  /*1d30*/  FADD.FTZ R9, R54, R9 ;  /* 0x0000000936097221 */ /* 0x000fce0000010000 */
[----:B------:R-:W-:Y:S01]  /*1d40*/  MUFU.SIN R76, R13 ;  /* 0x0000000d004c7308 */ /* 0x000fe20000000400 */
[----:B-1----:R-:W-:Y:S02]  /*1d50*/  FMUL.RZ R12, R5, 0.15915493667125701904 ;  /* 0x3e22f983050c7820 */ /* 0x002fe4000040c000 */
[----:B0-----:R-:W-:-:S05]  /*1d60*/  FMUL.FTZ R72, R7, R72 ;  /* 0x0000004807487220 */ /* 0x001fca0000410000 */
[----:B------:R0:W-:Y:S01]  /*1d70*/  MUFU.COS R71, R13 ;  /* 0x0000000d00477308 */ /* 0x0001e20000000000 */
[----:B--2---:R-:W-:-:S07]  /*1d80*/  FMUL.FTZ R70, R7, R70 ;  /* 0x0000004607467220 */ /* 0x004fce0000410000 */
[----:B------:R-:W1:Y:S01]  /*1d90*/  MUFU.EX2 R4, R4 ;  /* 0x0000000400047308 */ /* 0x000e620000000800 */
[----:B0-----:R-:W-:Y:S02]  /*1da0*/  FMUL.RZ R13, R11, 0.15915493667125701904 ;  /* 0x3e22f9830b0d7820 */ /* 0x001fe4000040c000 */
[----:B------:R-:W-:-:S04]  /*1db0*/  FMUL.FTZ R11, R67, R8 ;  /* 0x00000008430b7220 */ /* 0x000fc80000410000 */
[----:B------:R-:W-:Y:S01]  /*1dc0*/  FFMA.FTZ R11, R69, R10, R11 ;  /* 0x0000000a450b7223 */ /* 0x000fe2000001000b */
[----:B------:R-:W-:Y:S03]  /*1dd0*/  MUFU.SIN R73, R14 ;  /* 0x0000000e00497308 */ /* 0x000fe60000000400 */
[----:B------:R-:W-:-:S05]  /*1de0*/  FADD.FTZ R11, RZ, R11 ;  /* 0x0000000bff0b7221 */ /* 0x000fca0000010000 */
[----:B------:R-:W-:Y:S01]  /*1df0*/  MUFU.COS R61, R14 ;  /* 0x0000000e003d7308 */ /* 0x000fe20000000000 */
[C---:B-1----:R-:W-:Y:S02]  /*1e00*/  FMUL.FTZ R71, R4.reuse, R71 ;  /* 0x0000004704477220 */ /* 0x042fe40000410000 */
[----:B------:R-:W-:Y:S02]  /*1e10*/  FMUL.FTZ R76, R4, R76 ;  /* 0x0000004c044c7220 */ /* 0x000fe40000410000 */
[----:B------:R-:W-:-:S03]  /*1e20*/  FMUL.FTZ R4, R72, R9 ;  /* 0x0000000948047220 */ /* 0x000fc60000410000 */
[----:B------:R-:W0:Y:S01]  /*1e30*/  MUFU.EX2 R2, R2 ;  /* 0x0000000200027308 */ /* 0x000e220000000800 */
[----:B------:R-:W-:-:S04]  /*1e40*/  FFMA.FTZ R4, R70, R11, R4 ;  /* 0x0000000b46047223 */ /* 0x000fc80000010004 */
[----:B------:R-:W-:-:S03]  /*1e50*/  FADD.FTZ R6, RZ, R4 ;  /* 0x00000004ff067221 */ /* 0x000fc60000010000 */
[----:B------:R-:W-:Y:S01]  /*1e60*/  MUFU.EX2 R78, R78 ;  /* 0x0000004e004e7308 */ /* 0x000fe20000000800 */
[----:B------:R-:W-:-:S07]  /*1e70*/  FMUL.FTZ R8, R76, R6 ;  /* 0x000000064c087220 */ /* 0x000fce0000410000 */
[----:B------:R-:W1:Y:S01]  /*1e80*/  MUFU.COS R3, R12 ;  /* 0x0000000c00037308 */ /* 0x000e620000000000 */
[C---:B0-----:R-:W-:Y:S02]  /*1e90*/  FMUL.FTZ R61, R2.reuse, R61 ;  /* 0x0000003d023d7220 */ /* 0x041fe40000410000 */
[----:B------:R-:W-:Y:S02]  /*1ea0*/  FMUL.FTZ R73, R2, R73 ;  /* 0x0000004902497220 */ /* 0x000fe40000410000 */
[----:B------:R-:W-:-:S03]  /*1eb0*/  FMUL.FTZ R2, R72, R11 ;  /* 0x0000000b48027220 */ /* 0x000fc60000410000 */
[----:B------:R-:W0:Y:S01]  /*1ec0*/  MUFU.SIN R5, R12 ;  /* 0x0000000c00057308 */ /* 0x000e220000000400 */
[----:B------:R-:W-:-:S07]  /*1ed0*/  FFMA.FTZ R2, R70, R9, -R2 ;  /* 0x0000000946027223 */ /* 0x000fce0000010802 */
[----:B------:R-:W-:Y:S01]  /*1ee0*/  MUFU.EX2 R80, R80 ;  /* 0x0000005000507308 */ /* 0x000fe20000000800 */
[----:B-1----:R-:W-:Y:S02]  /*1ef0*/  FMUL.FTZ R74, R78, R3 ;  /* 0x000000034e4a7220 */ /* 0x002fe40000410000 */
[----:B------:R-:W-:-:S04]  /*1f00*/  FMUL.FTZ R3, R66, R63 ;  /* 0x0000003f42037220 */ /* 0x000fc80000410000 */
[----:B------:R-:W-:Y:S01]  /*1f10*/  FFMA.FTZ R4, R68, R65, R3 ;  /* 0x0000004144047223 */ /* 0x000fe20000010003 */
[----:B------:R-:W1:Y:S01]  /*1f20*/  MUFU.COS R77, R13 ;  /* 0x0000000d004d7308 */ /* 0x000e620000000000 */
[----:B0-----:R-:W-:Y:S02]  /*1f30*/  FMUL.FTZ R78, R78, R5 ;  /* 0x000000054e4e7220 */ /* 0x001fe40000410000 */
[----:B------:R-:W-:Y:S02]  /*1f40*/  FADD.FTZ R5, R55, R2 ;  /* 0x0000000237057221 */ /* 0x000fe40000010000 */
[----:B------:R-:W-:Y:S02]  /*1f50*/  FMUL.FTZ R2, R68, R63 ;  /* 0x0000003f44027220 */ /* 0x000fe40000410000 */
[----:B------:R-:W-:Y:S01]  /*1f60*/  FMUL.FTZ R9, R76, R5 ;  /* 0x000000054c097220 */ /* 0x000fe20000410000 */
[----:B------:R-:W0:Y:S01]  /*1f70*/  MUFU.SIN R7, R13 ;  /* 0x0000000d00077308 */ /* 0x000e220000000400 */
[----:B------:R-:W-:-:S02]  /*1f80*/  FFMA.FTZ R2, R66, R65, -R2 ;  /* 0x0000004142027223 */ /* 0x000fc40000010802 */
[----:B------:R-:W-:Y:S02]  /*1f90*/  FFMA.FTZ R9, R71, R6, R9 ;  /* 0x0000000647097223 */ /* 0x000fe40000010009 */
[----:B------:R-:W-:Y:S02]  /*1fa0*/  FMUL.FTZ R3, R67, R4 ;  /* 0x0000000443037220 */ /* 0x000fe40000410000 */
[C---:B-1----:R-:W-:Y:S02]  /*1fb0*/  FMUL.FTZ R77, R80.reuse, R77 ;  /* 0x0000004d504d7220 */ /* 0x042fe40000410000 */
[----:B------:R-:W-:Y:S02]  /*1fc0*/  FFMA.FTZ R3, R69, R2, -R3 ;  /* 0x0000000245037223 */ /* 0x000fe40000010803 */
[----:B0-----:R-:W-:Y:S02]  /*1fd0*/  FMUL.FTZ R80, R80, R7 ;  /* 0x0000000750507220 */ /* 0x001fe40000410000 */
[----:B------:R-:W-:-:S02]  /*1fe0*/  FFMA.FTZ R7, R71, R5, -R8 ;  /* 0x0000000547077223 */ /* 0x000fc40000010808 */
[----:B------:R-:W-:Y:S02]  /*1ff0*/  FADD.FTZ R8, RZ, R9 ;  /* 0x00000009ff087221 */ /* 0x000fe40000010000 */
[----:B------:R-:W-:Y:S02]  /*2000*/  FADD.FTZ R6, R56, R7 ;  /* 0x0000000738067221 */ /* 0x000fe40000010000 */
[----:B------:R-:W-:Y:S02]  /*2010*/  FMUL.FTZ R5, R67, R2 ;  /* 0x0000000243057220 */ /* 0x000fe40000410000 */
[C---:B------:R-:W-:Y:S02]  /*2020*/  FMUL.FTZ R9, R73.reuse, R6 ;  /* 0x0000000649097220 */ /* 0x040fe40000410000 */
[-C--:B------:R-:W-:Y:S02]  /*2030*/  FMUL.FTZ R7, R73, R8.reuse ;  /* 0x0000000849077220 */ /* 0x080fe40000410000 */
[----:B------:R-:W-:-:S02]  /*2040*/  FFMA.FTZ R9, R61, R8, R9 ;  /* 0x000000083d097223 */ /* 0x000fc40000010009 */
[----:B------:R-:W-:Y:S02]  /*2050*/  FFMA.FTZ R5, R69, R4, R5 ;  /* 0x0000000445057223 */ /* 0x000fe40000010005 */
[----:B------:R-:W-:Y:S02]  /*2060*/  FFMA.FTZ R6, R61, R6, -R7 ;  /* 0x000000063d067223 */ /* 0x000fe40000010807 */
[----:B------:R-:W-:Y:S02]  /*2070*/  FADD.FTZ R9, RZ, R9 ;  /* 0x00000009ff097221 */ /* 0x000fe40000010000 */
[C---:B------:R-:W-:Y:S02]  /*2080*/  FMUL.FTZ R2, R72.reuse, R5 ;  /* 0x0000000548027220 */ /* 0x040fe40000410000 */
[----:B------:R-:W-:Y:S02]  /*2090*/  FADD.FTZ R7, R57, R6 ;  /* 0x0000000639077221 */ /* 0x000fe40000010000 */
[----:B------:R-:W-:-:S02]  /*20a0*/  FMUL.FTZ R4, R72, R3 ;  /* 0x0000000348047220 */ /* 0x000fc40000410000 */
[----:B------:R-:W-:Y:S02]  /*20b0*/  FMUL.FTZ R10, R78, R9 ;  /* 0x000000094e0a7220 */ /* 0x000fe40000410000 */
[----:B------:R-:W-:Y:S02]  /*20c0*/  FFMA.FTZ R2, R70, R3, -R2 ;  /* 0x0000000346027223 */ /* 0x000fe40000010802 */
[----:B------:R-:W-:Y:S02]  /*20d0*/  FMUL.FTZ R11, R78, R7 ;  /* 0x000000074e0b7220 */ /* 0x000fe40000410000 */
[----:B------:R-:W-:Y:S02]  /*20e0*/  FFMA.FTZ R4, R70, R5, R4 ;  /* 0x0000000546047223 */ /* 0x000fe40000010004 */
[----:B------:R-:W-:Y:S02]  /*20f0*/  FFMA.FTZ R7, R74, R7, -R10 ;  /* 0x000000074a077223 */ /* 0x000fe4000001080a */
[----:B------:R-:W-:-:S02]  /*2100*/  FMUL.FTZ R5, R76, R2 ;  /* 0x000000024c057220 */ /* 0x000fc40000410000 */
[----:B------:R-:W-:Y:S02]  /*2110*/  FFMA.FTZ R11, R74, R9, R11 ;  /* 0x000000094a0b7223 */ /* 0x000fe4000001000b */
[-C--:B------:R-:W-:Y:S02]  /*2120*/  FMUL.FTZ R3, R76, R4.reuse ;  /* 0x000000044c037220 */ /* 0x080fe40000410000 */
[----:B------:R-:W-:Y:S02]  /*2130*/  FADD.FTZ R10, R58, R7 ;  /* 0x000000073a0a7221 */ /* 0x000fe40000010000 */
[C---:B------:R-:W-:Y:S01]  /*2140*/  FFMA.FTZ R8, R71.reuse, R4, R5 ;  /* 0x0000000447087223 */ /* 0x040fe20000010005 */
[----:B------:R-:W-:Y:S01]  /*2150*/  MOV R4, R44 ;  /* 0x0000002c00047202 */ /* 0x000fe20000000f00 */
[----:B------:R-:W-:Y:S01]  /*2160*/  FADD.FTZ R11, RZ, R11 ;  /* 0x0000000bff0b7221 */ /* 0x000fe20000010000 */
[----:B------:R-:W-:Y:S01]  /*2170*/  MOV R5, R43 ;  /* 0x0000002b00057202 */ /* 0x000fe20000000f00 */
[----:B------:R-:W-:Y:S01]  /*2180*/  FFMA.FTZ R6, R71, R2, -R3 ;  /* 0x0000000247067223 */ /* 0x000fe20000010803 */
[----:B------:R-:W-:Y:S01]  /*2190*/  MOV R2, R47 ;  /* 0x0000002f00027202 */ /* 0x000fe20000000f00 */
[C---:B------:R-:W-:Y:S01]  /*21a0*/  FMUL.FTZ R14, R80.reuse, R10 ;  /* 0x0000000a500e7220 */ /* 0x040fe20000410000 */
[----:B------:R-:W-:Y:S01]  /*21b0*/  MOV R3, R46 ;  /* 0x0000002e00037202 */ /* 0x000fe20000000f00 */
[----:B------:R-:W-:Y:S01]  /*21c0*/  FMUL.FTZ R7, R73, R8 ;  /* 0x0000000849077220 */ /* 0x000fe20000410000 */
[----:B------:R0:W2:Y:S01]  /*21d0*/  LDG.E.64 R16, [R4.64] ;  /* 0x0000000604107981 */ /* 0x0000a2000c1e1b00 */
[----:B------:R-:W-:-:S02]  /*21e0*/  FMUL.FTZ R12, R80, R11 ;  /* 0x0000000b500c7220 */ /* 0x000fc40000410000 */
[-C--:B------:R-:W-:Y:S01]  /*21f0*/  FMUL.FTZ R9, R73, R6.reuse ;  /* 0x0000000649097220 */ /* 0x080fe20000410000 */
[----:B------:R-:W2:Y:S01]  /*2200*/  LDG.E.64 R2, [R2.64] ;  /* 0x0000000602027981 */ /* 0x000ea2000c1e1b00 */
[----:B------:R-:W-:Y:S02]  /*2210*/  FFMA.FTZ R14, R77, R11, R14 ;  /* 0x0000000b4d0e7223 */ /* 0x000fe4000001000e */
[----:B------:R-:W-:Y:S02]  /*2220*/  FFMA.FTZ R7, R61, R6, -R7 ;  /* 0x000000063d077223 */ /* 0x000fe40000010807 */
[----:B------:R-:W-:Y:S02]  /*2230*/  FFMA.FTZ R11, R77, R10, -R12 ;  /* 0x0000000a4d0b7223 */ /* 0x000fe4000001080c */
[----:B------:R-:W-:Y:S02]  /*2240*/  FFMA.FTZ R9, R61, R8, R9 ;  /* 0x000000083d097223 */ /* 0x000fe40000010009 */
[----:B------:R-:W-:-:S02]  /*2250*/  FADD.FTZ R15, RZ, R14 ;  /* 0x0000000eff0f7221 */ /* 0x000fc40000010000 */
[----:B0-----:R-:W-:Y:S02]  /*2260*/  FMUL.FTZ R5, R78, R7 ;  /* 0x000000074e057220 */ /* 0x001fe40000410000 */
[----:B------:R-:W-:Y:S02]  /*2270*/  FADD.FTZ R14, R60, R11 ;  /* 0x0000000b3c0e7221 */ /* 0x000fe40000010000 */
[-C--:B------:R-:W-:Y:S02]  /*2280*/  FMUL.FTZ R4, R78, R9.reuse ;  /* 0x000000094e047220 */ /* 0x080fe40000410000 */
[C---:B------:R-:W-:Y:S02]  /*2290*/  FFMA.FTZ R5, R74.reuse, R9, R5 ;  /* 0x000000094a057223 */ /* 0x040fe40000010005 */
[----:B------:R-:W-:Y:S01]  /*22a0*/  FFMA.FTZ R4, R74, R7, -R4 ;  /* 0x000000074a047223 */ /* 0x000fe20000010804 */
        /* <DEDUP_REMOVED lines=55> */
[CC--:B0-----:R-:W-:Y:S02]  /*2620*/  FMUL.FTZ R6, R7.reuse, R10.reuse ;  /* 0x0000000a07067220 */ /* 0x0c1fe40000410000 */
[-C--:B-1----:R-:W-:Y:S02]  /*2630*/  FMUL.FTZ R11, R7, R9.reuse ;  /* 0x00000009070b7220 */ /* 0x082fe40000410000 */
[C---:B------:R-:W-:Y:S02]  /*2640*/  FFMA.FTZ R9, R12.reuse, R9, -R6 ;  /* 0x000000090c097223 */ /* 0x040fe40000010806 */
[----:B------:R-:W-:-:S02]  /*2650*/  FFMA.FTZ R10, R12, R10, R11 ;  /* 0x0000000a0c0a7223 */ /* 0x000fc4000001000b */
[-C--:B---3--:R-:W-:Y:S02]  /*2660*/  FMUL.FTZ R6, R7, R4.reuse ;  /* 0x0000000407067220 */ /* 0x088fe40000410000 */
[----:B------:R-:W-:Y:S02]  /*2670*/  @P1 FADD.FTZ R15, R15, R10 ;  /* 0x0000000a0f0f1221 */ /* 0x000fe40000010000 */
[-C--:B----4-:R-:W-:Y:S02]  /*2680*/  FFMA.FTZ R6, R12, R5.reuse, R6 ;  /* 0x000000050c067223 */ /* 0x090fe40000010006 */
[C---:B------:R-:W-:Y:S01]  /*2690*/  FMUL.FTZ R5, R7.reuse, R5 ;  /* 0x0000000507057220 */ /* 0x040fe20000410000 */
[----:B------:R-:W0:Y:S01]  /*26a0*/  SHFL.UP PT, R19, R15, 0x10, RZ ;  /* 0x060000000f137989 */ /* 0x000e2200000e00ff */
[----:B------:R-:W-:Y:S02]  /*26b0*/  @P1 FADD.FTZ R14, R14, R9 ;  /* 0x000000090e0e1221 */ /* 0x000fe40000010000 */
[----:B------:R-:W-:Y:S01]  /*26c0*/  @P1 FFMA.FTZ R12, R12, R4, -R5 ;  /* 0x000000040c0c1223 */ /* 0x000fe20000010805 */
[----:B------:R-:W-:-:S02]  /*26d0*/  FSEL R6, R7, R6, !P1 ;  /* 0x0000000607067208 */ /* 0x000fc40004800000 */
[----:B------:R-:W1:Y:S01]  /*26e0*/  SHFL.UP PT, R13, R14, 0x10, RZ ;  /* 0x060000000e0d7989 */ /* 0x000e6200000e00ff */
[----:B------:R-:W-:-:S03]  /*26f0*/  LOP3.LUT P0, RZ, R25, 0x1f, RZ, 0xc0, !PT ;  /* 0x0000001f19ff7812 */ /* 0x000fc6000780c0ff */
[----:B------:R-:W3:Y:S01]  /*2700*/  SHFL.UP PT, R5, R12, 0x10, RZ ;  /* 0x060000000c057989 */ /* 0x000ee200000e00ff */
[----:B------:R-:W-:-:S03]  /*2710*/  ISETP.EQ.OR P0, PT, R26, RZ, P0 ;  /* 0x000000ff1a00720c */ /* 0x000fc60000702670 */
[----:B------:R-:W4:Y:S01]  /*2720*/  SHFL.UP PT, R7, R6, 0x10, RZ ;  /* 0x0600000006077989 */ /* 0x000f2200000e00ff */
[----:B------:R-:W-:Y:S01]  /*2730*/  MOV R9, RZ ;  /* 0x000000ff00097202 */ /* 0x000fe20000000f00 */
[----:B------:R-:W-:Y:S01]  /*2740*/  CS2R R10, SRZ ;  /* 0x00000000000a7805 */ /* 0x000fe2000001ff00 */
[----:B------:R-:W-:-:S07]  /*2750*/  MOV R8, 0x3f800000 ;  /* 0x3f80000000087802 */ /* 0x000fce0000000f00 */
[----:B------:R-:W5:Y:S01]  /*2760*/  @!P0 LDS.128 R8, [UR4+0x260] ;  /* 0x00026004ff088984 */ /* 0x000f620008000c00 */
[----:B0-----:R-:W-:Y:S01]  /*2770*/  FMUL.FTZ R4, R6, R19 ;  /* 0x0000001306047220 */ /* 0x001fe20000410000 */
[C---:B------:R-:W-:Y:S02]  /*2780*/  ISETP.GE.AND P0, PT, R75.reuse, 0x10, PT ;  /* 0x000000104b00780c */ /* 0x040fe40003f06270 */
[----:B------:R-:W-:Y:S01]  /*2790*/  ISETP.NE.AND P1, PT, R75, 0x1f, PT ;  /* 0x0000001f4b00780c */ /* 0x000fe20003f25270 */
[-C--:B-1----:R-:W-:Y:S02]  /*27a0*/  FFMA.FTZ R81, R12, R13.reuse, -R4 ;  /* 0x0000000d0c517223 */ /* 0x082fe40000010804 */
[C---:B------:R-:W-:Y:S02]  /*27b0*/  FMUL.FTZ R18, R6.reuse, R13 ;  /* 0x0000000d06127220 */ /* 0x040fe40000410000 */
[----:B---3--:R-:W-:Y:S02]  /*27c0*/  FMUL.FTZ R13, R6, R5 ;  /* 0x00000005060d7220 */ /* 0x008fe40000410000 */
[----:B------:R-:W-:-:S02]  /*27d0*/  FFMA.FTZ R18, R12, R19, R18 ;  /* 0x000000130c127223 */ /* 0x000fc40000010012 */
[-C--:B----4-:R-:W-:Y:S02]  /*27e0*/  FFMA.FTZ R13, R12, R7.reuse, R13 ;  /* 0x000000070c0d7223 */ /* 0x090fe4000001000d */
[----:B------:R-:W-:Y:S02]  /*27f0*/  FMUL.FTZ R4, R6, R7 ;  /* 0x0000000706047220 */ /* 0x000fe40000410000 */
        /* <DEDUP_REMOVED lines=29> */
[----:B------:R-:W-:Y:S01]  /*29d0*/  FFMA.FTZ R83, R66, R83, -R68 ;  /* 0x0000005342537223 */ /* 0x000fe20000010844 */
[----:B------:R-:W-:Y:S01]  /*29e0*/  MOV R15, c[0x0][0x1a0] ;  /* 0x00006800000f7a02 */ /* 0x000fe20000000f00 */
[----:B------:R-:W-:-:S02]  /*29f0*/  FADD.FTZ R12, RZ, R12 ;  /* 0x0000000cff0c7221 */ /* 0x000fc40000010000 */
[----:B------:R-:W-:Y:S01]  /*2a00*/  FADD.FTZ R14, R52, R83 ;  /* 0x00000053340e7221 */ /* 0x000fe20000010000 */
[----:B------:R-:W-:Y:S01]  /*2a10*/  MOV R18, c[0x0][0x1a4] ;  /* 0x0000690000127a02 */ /* 0x000fe20000000f00 */
[----:B------:R-:W-:Y:S01]  /*2a20*/  FMUL.FTZ R13, R63, R12 ;  /* 0x0000000c3f0d7220 */ /* 0x000fe20000410000 */
[----:B------:R-:W-:Y:S01]  /*2a30*/  LEA R47, P0, R15, R47, 0x3 ;  /* 0x0000002f0f2f7211 */ /* 0x000fe200078018ff */
[-C--:B------:R-:W-:Y:S02]  /*2a40*/  FMUL.FTZ R63, R63, R14.reuse ;  /* 0x0000000e3f3f7220 */ /* 0x080fe40000410000 */
[----:B------:R-:W-:Y:S01]  /*2a50*/  FFMA.FTZ R66, R65, R14, -R13 ;  /* 0x0000000e41427223 */ /* 0x000fe2000001080d */
[----:B------:R-:W-:Y:S01]  /*2a60*/  LEA.HI.X R46, R15, R46, R18, 0x3, P0 ;  /* 0x0000002e0f2e7211 */ /* 0x000fe200000f1c12 */
[----:B------:R-:W-:Y:S02]  /*2a70*/  FFMA.FTZ R18, R65, R12, R63 ;  /* 0x0000000c41127223 */ /* 0x000fe4000001003f */
[----:B------:R-:W-:-:S02]  /*2a80*/  FADD.FTZ R66, R53, R66 ;  /* 0x0000004235427221 */ /* 0x000fc40000010000 */
[----:B------:R-:W-:Y:S02]  /*2a90*/  FADD.FTZ R18, RZ, R18 ;  /* 0x00000012ff127221 */ /* 0x000fe40000010000 */
[C---:B------:R-:W-:Y:S02]  /*2aa0*/  FMUL.FTZ R13, R67.reuse, R66 ;  /* 0x00000042430d7220 */ /* 0x040fe40000410000 */
[-C--:B------:R-:W-:Y:S01]  /*2ab0*/  FMUL.FTZ R67, R67, R18.reuse ;  /* 0x0000001243437220 */ /* 0x080fe20000410000 */
[----:B------:R-:W-:Y:S01]  /*2ac0*/  MOV R63, c[0x0][0x188] ;  /* 0x00006200003f7a02 */ /* 0x000fe20000000f00 */
[C---:B------:R-:W-:Y:S02]  /*2ad0*/  FFMA.FTZ R13, R69.reuse, R18, R13 ;  /* 0x00000012450d7223 */ /* 0x040fe4000001000d */
[----:B------:R-:W-:Y:S01]  /*2ae0*/  FFMA.FTZ R15, R69, R66, -R67 ;  /* 0x00000042450f7223 */ /* 0x000fe20000010843 */
[----:B------:R-:W-:Y:S01]  /*2af0*/  MOV R65, c[0x0][0x18c] ;  /* 0x0000630000417a02 */ /* 0x000fe20000000f00 */
[----:B------:R-:W-:Y:S01]  /*2b00*/  FADD.FTZ R13, RZ, R13 ;  /* 0x0000000dff0d7221 */ /* 0x000fe20000010000 */
[----:B------:R-:W-:Y:S01]  /*2b10*/  LEA R45, P1, R63, R45, 0x3 ;  /* 0x0000002d3f2d7211 */ /* 0x000fe200078218ff */
[----:B------:R-:W-:Y:S01]  /*2b20*/  FADD.FTZ R15, R54, R15 ;  /* 0x0000000f360f7221 */ /* 0x000fe20000010000 */
[----:B------:R-:W-:-:S02]  /*2b30*/  MOV R19, c[0x0][0x1c0] ;  /* 0x0000700000137a02 */ /* 0x000fc40000000f00 */
[----:B------:R-:W-:Y:S01]  /*2b40*/  LEA.HI.X R42, R63, R42, R65, 0x3, P1 ;  /* 0x0000002a3f2a7211 */ /* 0x000fe200008f1c41 */
[C---:B------:R-:W-:Y:S02]  /*2b50*/  FMUL.FTZ R65, R72.reuse, R13 ;  /* 0x0000000d48417220 */ /* 0x040fe40000410000 */
[----:B------:R-:W-:Y:S01]  /*2b60*/  FMUL.FTZ R72, R72, R15 ;  /* 0x0000000f48487220 */ /* 0x000fe20000410000 */
[----:B------:R-:W-:Y:S01]  /*2b70*/  MOV R68, c[0x0][0x1c4] ;  /* 0x0000710000447a02 */ /* 0x000fe20000000f00 */
[----:B------:R-:W-:Y:S01]  /*2b80*/  FMUL.FTZ R63, R5, R11 ;  /* 0x0000000b053f7220 */ /* 0x000fe20000410000 */
[C---:B------:R-:W-:Y:S01]  /*2b90*/  LEA R44, P0, R19.reuse, R44, 0x3 ;  /* 0x0000002c132c7211 */ /* 0x040fe200078018ff */
[----:B------:R-:W-:Y:S02]  /*2ba0*/  FFMA.FTZ R72, R70, R13, R72 ;  /* 0x0000000d46487223 */ /* 0x000fe40000010048 */
[----:B------:R-:W-:Y:S01]  /*2bb0*/  FFMA.FTZ R67, R4, R10, -R63 ;  /* 0x0000000a04437223 */ /* 0x000fe2000001083f */
[----:B------:R-:W-:Y:S01]  /*2bc0*/  LEA.HI.X R43, R19, R43, R68, 0x3, P0 ;  /* 0x0000002b132b7211 */ /* 0x000fe200000f1c44 */
[----:B--2---:R-:W-:-:S02]  /*2bd0*/  FMUL.FTZ R19, R3, R17 ;  /* 0x0000001103137220 */ /* 0x004fc40000410000 */
[----:B------:R-:W-:Y:S02]  /*2be0*/  FFMA.FTZ R68, R70, R15, -R65 ;  /* 0x0000000f46447223 */ /* 0x000fe40000010841 */
[----:B------:R-:W-:Y:S02]  /*2bf0*/  FADD.FTZ R63, RZ, R72 ;  /* 0x00000048ff3f7221 */ /* 0x000fe40000010000 */
[C---:B------:R-:W-:Y:S02]  /*2c00*/  FMUL.FTZ R10, R5.reuse, R10 ;  /* 0x0000000a050a7220 */ /* 0x040fe40000410000 */
[----:B------:R-:W-:Y:S02]  /*2c10*/  FMUL.FTZ R65, R5, R9 ;  /* 0x0000000905417220 */ /* 0x000fe40000410000 */
[C---:B------:R-:W-:Y:S02]  /*2c20*/  FMUL.FTZ R17, R2.reuse, R17 ;  /* 0x0000001102117220 */ /* 0x040fe40000410000 */
[----:B------:R-:W-:-:S02]  /*2c30*/  FFMA.FTZ R19, R2, R16, -R19 ;  /* 0x0000001002137223 */ /* 0x000fc40000010813 */
[----:B------:R-:W-:Y:S02]  /*2c40*/  FMUL.FTZ R5, R5, R8 ;  /* 0x0000000805057220 */ /* 0x000fe40000410000 */
[----:B------:R-:W-:Y:S02]  /*2c50*/  FADD.FTZ R68, R55, R68 ;  /* 0x0000004437447221 */ /* 0x000fe40000010000 */
[----:B------:R-:W-:Y:S02]  /*2c60*/  FMUL.FTZ R2, R76, R63 ;  /* 0x0000003f4c027220 */ /* 0x000fe40000410000 */
[----:B------:R-:W-:Y:S02]  /*2c70*/  FFMA.FTZ R9, R4, R9, R5 ;  /* 0x0000000904097223 */ /* 0x000fe40000010005 */
[-C--:B------:R-:W-:Y:S02]  /*2c80*/  FMUL.FTZ R76, R76, R68.reuse ;  /* 0x000000444c4c7220 */ /* 0x080fe40000410000 */
[----:B------:R-:W-:-:S02]  /*2c90*/  FFMA.FTZ R5, R71, R68, -R2 ;  /* 0x0000004447057223 */ /* 0x000fc40000010802 */
[C---:B------:R-:W-:Y:S02]  /*2ca0*/  FFMA.FTZ R8, R4.reuse, R8, -R65 ;  /* 0x0000000804087223 */ /* 0x040fe40000010841 */
[----:B------:R-:W-:Y:S01]  /*2cb0*/  FFMA.FTZ R2, R4, R11, R10 ;  /* 0x0000000b04027223 */ /* 0x000fe2000001000a */
[----:B------:R-:W-:Y:S01]  /*2cc0*/  ISETP.NE.AND P0, PT, R25, RZ, PT ;  /* 0x000000ff1900720c */ /* 0x000fe20003f05270 */
[----:B------:R-:W-:Y:S02]  /*2cd0*/  FFMA.FTZ R76, R71, R63, R76 ;  /* 0x0000003f474c7223 */ /* 0x000fe4000001004c */
[----:B------:R-:W-:Y:S02]  /*2ce0*/  FADD.FTZ R4, R56, R5 ;  /* 0x0000000538047221 */ /* 0x000fe40000010000 */
[----:B------:R-:W-:Y:S02]  /*2cf0*/  FADD.FTZ R10, R6, R67 ;  /* 0x00000043060a7221 */ /* 0x000fe40000010000 */
[----:B------:R-:W-:-:S02]  /*2d00*/  FADD.FTZ R76, RZ, R76 ;  /* 0x0000004cff4c7221 */ /* 0x000fc40000010000 */
[C---:B------:R-:W-:Y:S02]  /*2d10*/  FMUL.FTZ R6, R73.reuse, R4 ;  /* 0x0000000449067220 */ /* 0x040fe40000410000 */
[-C--:B------:R-:W-:Y:S02]  /*2d20*/  FMUL.FTZ R73, R73, R76.reuse ;  /* 0x0000004c49497220 */ /* 0x080fe40000410000 */
[----:B------:R-:W-:Y:S02]  /*2d30*/  FFMA.FTZ R5, R61, R76, R6 ;  /* 0x0000004c3d057223 */ /* 0x000fe40000010006 */
[----:B------:R-:W-:Y:S02]  /*2d40*/  FFMA.FTZ R17, R3, R16, R17 ;  /* 0x0000001003117223 */ /* 0x000fe40000010011 */
[----:B------:R-:W-:Y:S02]  /*2d50*/  FFMA.FTZ R6, R61, R4, -R73 ;  /* 0x000000043d067223 */ /* 0x000fe40000010849 */
[----:B------:R-:W-:Y:S01]  /*2d60*/  FADD.FTZ R16, RZ, R5 ;  /* 0x00000005ff107221 */ /* 0x000fe20000010000 */
[----:B------:R-:W-:Y:S01]  /*2d70*/  @!P0 MOV R3, R51 ;  /* 0x0000003300038202 */ /* 0x000fe20000000f00 */
[----:B------:R-:W-:Y:S01]  /*2d80*/  FADD.FTZ R11, R7, R2 ;  /* 0x00000002070b7221 */ /* 0x000fe20000010000 */
[----:B------:R-:W-:Y:S01]  /*2d90*/  @!P0 MOV R2, R62 ;  /* 0x0000003e00028202 */ /* 0x000fe20000000f00 */
[----:B------:R-:W-:-:S02]  /*2da0*/  FADD.FTZ R61, R57, R6 ;  /* 0x00000006393d7221 */ /* 0x000fc40000010000 */
[----:B------:R-:W-:Y:S02]  /*2db0*/  FMUL.FTZ R5, R78, R16 ;  /* 0x000000104e057220 */ /* 0x000fe40000410000 */
[----:B------:R0:W-:Y:S01]  /*2dc0*/  @!P0 STG.E.128 [R2.64], R8 ;  /* 0x0000000802008986 */ /* 0x0001e2000c101d06 */
[----:B------:R-:W-:Y:S02]  /*2dd0*/  FMUL.FTZ R18, R17, R18 ;  /* 0x0000001211127220 */ /* 0x000fe40000410000 */
[----:B------:R-:W-:Y:S02]  /*2de0*/  FFMA.FTZ R5, R74, R61, -R5 ;  /* 0x0000003d4a057223 */ /* 0x000fe40000010805 */
[----:B------:R-:W-:Y:S02]  /*2df0*/  FFMA.FTZ R7, R19, R66, -R18 ;  /* 0x0000004213077223 */ /* 0x000fe40000010812 */
[----:B------:R-:W-:Y:S02]  /*2e00*/  FADD.FTZ R5, R58, R5 ;  /* 0x000000053a057221 */ /* 0x000fe40000010000 */
[----:B------:R-:W-:-:S02]  /*2e10*/  FFMA.FTZ R40, R7, 2, R40 ;  /* 0x4000000007287823 */ /* 0x000fc40000010028 */
[----:B0-----:R-:W-:Y:S02]  /*2e20*/  FMUL.FTZ R3, R78, R61 ;  /* 0x0000003d4e037220 */ /* 0x001fe40000410000 */
[----:B------:R-:W-:Y:S02]  /*2e30*/  FMUL.FTZ R2, R17, R13 ;  /* 0x0000000d11027220 */ /* 0x000fe40000410000 */
[----:B------:R-:W-:Y:S02]  /*2e40*/  FFMA.FTZ R3, R74, R16, R3 ;  /* 0x000000104a037223 */ /* 0x000fe40000010003 */
[----:B------:R-:W-:Y:S01]  /*2e50*/  FFMA.FTZ R6, R19, R15, -R2 ;  /* 0x0000000f13067223 */ /* 0x000fe20000010802 */
[----:B------:R-:W-:Y:S01]  /*2e60*/  IADD3 R79, R79, 0x1, RZ ;  /* 0x000000014f4f7810 */ /* 0x000fe20007ffe0ff */
[----:B------:R-:W-:Y:S02]  /*2e70*/  FADD.FTZ R7, RZ, R3 ;  /* 0x00000003ff077221 */ /* 0x000fe40000010000 */
[C---:B------:R-:W-:Y:S01]  /*2e80*/  FMUL.FTZ R2, R80.reuse, R5 ;  /* 0x0000000550027220 */ /* 0x040fe20000410000 */
[----:B------:R0:W-:Y:S01]  /*2e90*/  @!P0 STS.128 [UR4+0x260], R8 ;  /* 0x00026008ff008988 */ /* 0x0001e20008000c04 */
[-C--:B------:R-:W-:Y:S01]  /*2ea0*/  FMUL.FTZ R80, R80, R7.reuse ;  /* 0x0000000750507220 */ /* 0x080fe20000410000 */
[----:B------:R-:W-:Y:S01]  /*2eb0*/  ISETP.GE.AND P0, PT, R79, c[0x0][0x16c], PT ;  /* 0x00005b004f007a0c */ /* 0x000fe20003f06270 */
[----:B------:R-:W-:-:S02]  /*2ec0*/  FFMA.FTZ R2, R77, R7, R2 ;  /* 0x000000074d027223 */ /* 0x000fc40000010002 */
[----:B------:R-:W-:Y:S02]  /*2ed0*/  FFMA.FTZ R77, R77, R5, -R80 ;  /* 0x000000054d4d7223 */ /* 0x000fe40000010850 */
[----:B------:R-:W-:Y:S02]  /*2ee0*/  FFMA.FTZ R39, R6, 2, R39 ;  /* 0x4000000006277823 */ /* 0x000fe40000010027 */
[C---:B------:R-:W-:Y:S02]  /*2ef0*/  FMUL.FTZ R3, R17.reuse, R76 ;  /* 0x0000004c11037220 */ /* 0x040fe40000410000 */
[C---:B------:R-:W-:Y:S02]  /*2f00*/  FMUL.FTZ R12, R17.reuse, R12 ;  /* 0x0000000c110c7220 */ /* 0x040fe40000410000 */
[----:B0-----:R-:W-:Y:S02]  /*2f10*/  FADD.FTZ R8, RZ, R2 ;  /* 0x00000002ff087221 */ /* 0x001fe40000010000 */
[----:B------:R-:W-:-:S02]  /*2f20*/  FMUL.FTZ R63, R17, R63 ;  /* 0x0000003f113f7220 */ /* 0x000fc40000410000 */
[C---:B------:R-:W-:Y:S02]  /*2f30*/  FMUL.FTZ R2, R17.reuse, R16 ;  /* 0x0000001011027220 */ /* 0x040fe40000410000 */
[C---:B------:R-:W-:Y:S02]  /*2f40*/  FMUL.FTZ R6, R17.reuse, R7 ;  /* 0x0000000711067220 */ /* 0x040fe40000410000 */
[----:B------:R-:W-:Y:S02]  /*2f50*/  FMUL.FTZ R8, R17, R8 ;  /* 0x0000000811087220 */ /* 0x000fe40000410000 */
[----:B------:R-:W-:Y:S02]  /*2f60*/  FADD.FTZ R77, R60, R77 ;  /* 0x0000004d3c4d7221 */ /* 0x000fe40000010000 */
[C---:B------:R-:W-:Y:S01]  /*2f70*/  FFMA.FTZ R4, R19.reuse, R4, -R3 ;  /* 0x0000000413047223 */ /* 0x040fe20000010803 */
[----:B------:R-:W-:Y:S01]  /*2f80*/  IADD3 R62, P1, R62, 0x10, RZ ;  /* 0x000000103e3e7810 */ /* 0x000fe20007f3e0ff */
[----:B------:R-:W-:-:S02]  /*2f90*/  FFMA.FTZ R12, R19, R14, -R12 ;  /* 0x0000000e130c7223 */ /* 0x000fc4000001080c */
[C---:B------:R-:W-:Y:S02]  /*2fa0*/  FFMA.FTZ R63, R19.reuse, R68, -R63 ;  /* 0x00000044133f7223 */ /* 0x040fe4000001083f */
[C---:B------:R-:W-:Y:S02]  /*2fb0*/  FFMA.FTZ R3, R19.reuse, R61, -R2 ;  /* 0x0000003d13037223 */ /* 0x040fe40000010802 */
[C---:B------:R-:W-:Y:S01]  /*2fc0*/  FFMA.FTZ R6, R19.reuse, R5, -R6 ;  /* 0x0000000513067223 */ /* 0x040fe20000010806 */
[----:B------:R-:W-:Y:S01]  /*2fd0*/  UIADD3 UR4, UR4, 0x10, URZ ;  /* 0x0000001004047890 */ /* 0x000fe2000fffe03f */
[----:B------:R-:W-:Y:S01]  /*2fe0*/  FFMA.FTZ R19, R19, R77, -R8 ;  /* 0x0000004d13137223 */ /* 0x000fe20000010808 */
[----:B------:R-:W-:Y:S01]  /*2ff0*/  IADD3.X R51, RZ, R51, RZ, P1, !PT ;  /* 0x00000033ff337210 */ /* 0x000fe20000ffe4ff */
        /* <DEDUP_REMOVED lines=8> */
.L_x_2256:
[----:B------:R-:W-:Y:S01]  /*3080*/  SHF.L.U32 R2, R26, 0x8, RZ ;  /* 0x000000081a027819 */ /* 0x000fe200000006ff */
[----:B------:R-:W-:Y:S01]  /*3090*/  IMAD R4, R24, c[0x0][0x200], RZ ;  /* 0x0000800018047a24 */ /* 0x000fe200078e02ff */
[----:B------:R-:W-:Y:S01]  /*30a0*/  BAR.SYNC.DEFER_BLOCKING 0x0 ;  /* 0x0000000000007b1d */ /* 0x000fe20000010000 */
[----:B------:R-:W-:Y:S01]  /*30b0*/  IMAD R7, R21, c[0x0][0x208], RZ ;  /* 0x0000820015077a24 */ /* 0x000fe200078e02ff */
[----:B------:R-:W-:Y:S01]  /*30c0*/  SHF.R.S32.HI R3, RZ, 0x1f, R2 ;  /* 0x0000001fff037819 */ /* 0x000fe20000011402 */
[C---:B------:R-:W-:Y:S01]  /*30d0*/  IMAD R5, R23.reuse, c[0x0][0x204], R4 ;  /* 0x0000810017057a24 */ /* 0x040fe200078e0204 */
[----:B------:R-:W-:Y:S01]  /*30e0*/  F2FP.BF16.PACK_AB R11, R50, R49 ;  /* 0x00000031320b723e */ /* 0x000fe200000010ff */
[----:B------:R-:W-:Y:S01]  /*30f0*/  IMAD R7, R0, c[0x0][0x20c], R7 ;  /* 0x0000830000077a24 */ /* 0x000fe200078e0207 */
[----:B------:R-:W-:Y:S01]  /*3100*/  F2FP.BF16.PACK_AB R10, R48, R59 ;  /* 0x0000003b300a723e */ /* 0x000fe200000010ff */
[----:B------:R-:W-:Y:S01]  /*3110*/  IMAD.WIDE.U32 R2, R23, c[0x0][0x200], R2 ;  /* 0x0000800017027a25 */ /* 0x000fe200078e0002 */
[----:B------:R-:W-:-:S02]  /*3120*/  F2FP.BF16.PACK_AB R9, R64, R39 ;  /* 0x000000274009723e */ /* 0x000fc400000010ff */
[----:B------:R-:W-:Y:S02]  /*3130*/  F2FP.BF16.PACK_AB R8, R40, R41 ;  /* 0x000000292808723e */ /* 0x000fe400000010ff */
[----:B------:R-:W-:Y:S02]  /*3140*/  IADD3 R3, R3, R5, RZ ;  /* 0x0000000503037210 */ /* 0x000fe40007ffe0ff */
[----:B------:R-:W-:Y:S02]  /*3150*/  IADD3 R26, R26, 0x1, RZ ;  /* 0x000000011a1a7810 */ /* 0x000fe40007ffe0ff */
[----:B------:R-:W-:Y:S01]  /*3160*/  IADD3 R28, P1, R28, 0x200, RZ ;  /* 0x000002001c1c7810 */ /* 0x000fe20007f3e0ff */
[----:B------:R-:W-:Y:S01]  /*3170*/  IMAD.WIDE.U32 R2, R0, c[0x0][0x208], R2 ;  /* 0x0000820000027a25 */ /* 0x000fe200078e0002 */
[----:B------:R-:W-:Y:S02]  /*3180*/  IADD3 R30, P2, R30, 0x200, RZ ;  /* 0x000002001e1e7810 */ /* 0x000fe40007f5e0ff */
[----:B------:R-:W-:-:S02]  /*3190*/  IADD3.X R29, RZ, R29, RZ, P1, !PT ;  /* 0x0000001dff1d7210 */ /* 0x000fc40000ffe4ff */
[----:B------:R-:W-:Y:S02]  /*31a0*/  IADD3 R3, R3, R7, RZ ;  /* 0x0000000703037210 */ /* 0x000fe40007ffe0ff */
[C---:B------:R-:W-:Y:S02]  /*31b0*/  LEA R4, P0, R2.reuse, c[0x0][0x258], 0x1 ;  /* 0x0000960002047a11 */ /* 0x040fe400078008ff */
[----:B------:R-:W-:Y:S02]  /*31c0*/  IADD3.X R31, RZ, R31, RZ, P2, !PT ;  /* 0x0000001fff1f7210 */ /* 0x000fe400017fe4ff */
[----:B------:R-:W-:Y:S02]  /*31d0*/  LEA.HI.X R5, R2, c[0x0][0x25c], R3, 0x1, P0 ;  /* 0x0000970002057a11 */ /* 0x000fe400000f0c03 */
[----:B------:R-:W-:-:S03]  /*31e0*/  ISETP.GE.AND P0, PT, R26, c[0x0][0x174], PT ;  /* 0x00005d001a007a0c */ /* 0x000fc60003f06270 */
[----:B------:R-:W-:-:S05]  /*31f0*/  IMAD.WIDE R2, R25, 0x10, R4 ;  /* 0x0000001019027825 */ /* 0x000fca00078e0204 */
[----:B------:R0:W-:Y:S05]  /*3200*/  STG.E.128 [R2.64], R8 ;  /* 0x0000000802007986 */ /* 0x0001ea000c101d06 */
[----:B------:R-:W-:Y:S01]  /*3210*/  @P0 CALL.REL.NOINC `(.L_x_2258) ;  /* 0x0000001000000944 */ /* 0x000fe20003c00000 */
[----:B------:R-:W-:Y:S05]  /*3220*/  BRA `(.L_x_2259) ;  /* 0xffffd0a000007947 */ /* 0x000fea000383ffff */
.L_x_2258:
[----:B------:R-:W-:Y:S05]  /*3230*/  EXIT ;  /* 0x000000000000794d */ /* 0x000fea0003800000 */
.L_x_2260:
        /* <DEDUP_REMOVED lines=12> */
.L_x_5376:


//--------------------- .text._Z25selective_scan_fwd_kernelI32Selective_Scan_fwd_kernel_traitsILi32ELi8ELi1ELb1ELb0ELb0ELb1EN3c108BFloat16ENS1_7complexIfEEEEv13SSMParamsBase --------------------------
	.section	.text._Z25selective_scan_fwd_kernelI32Selective_Scan_fwd_kernel_traitsILi32ELi8ELi1ELb1ELb0ELb0ELb1EN3c108BFloat16ENS1_7complexIfEEEEv13SSMParamsBase,"ax",@progbits
	.sectioninfo	@"SHI_REGISTERS=88"
	.align	128
        .global         _Z25selective_scan_fwd_kernelI32Selective_Scan_fwd_kernel_traitsILi32ELi8ELi1ELb1ELb0ELb0ELb1EN3c108BFloat16ENS1_7complexIfEEEEv13SSMParamsBase
        .type           _Z25selective_scan_fwd_kernelI32Selective_Scan_fwd_kernel_traitsILi32ELi8ELi1ELb1ELb0ELb0ELb1EN3c108BFloat16ENS1_7complexIfEEEEv13SSMParamsBase,@function
        .size           _Z25selective_scan_fwd_kernelI32Selective_Scan_fwd_kernel_traitsILi32ELi8ELi1ELb1ELb0ELb0ELb1EN3c108BFloat16ENS1_7complexIfEEEEv13SSMParamsBase,(.L_x_5377 - _Z25selective_scan_fwd_kernelI32Selective_Scan_fwd_kernel_traitsILi32ELi8ELi1ELb1ELb0ELb0ELb1EN3c108BFloat16ENS1_7complexIfEEEEv13SSMParamsBase)
        .other          _Z25selective_scan_fwd_kernelI32Selective_Scan_fwd_kernel_traitsILi32ELi8ELi1ELb1ELb0ELb0ELb1EN3c108BFloat16ENS1_7complexIfEEEEv13SSMParamsBase,@"STO_CUDA_ENTRY STV_DEFAULT"
_Z25selective_scan_fwd_kernelI32Selective_Scan_fwd_kernel_traitsILi32ELi8ELi1ELb1ELb0ELb0ELb1EN3c108BFloat16ENS1_7complexIfEEEEv13SSMParamsBase:
.text._Z25selective_scan_fwd_kernelI32Selective_Scan_fwd_kernel_traitsILi32ELi8ELi1ELb1ELb0ELb0ELb1EN3c108BFloat16ENS1_7complexIfEEEEv13SSMParamsBase:
        /* <DEDUP_REMOVED lines=45> */
.L_x_2280:
        /* <DEDUP_REMOVED lines=63> */
.L_x_2262:
[----:B------:R-:W-:Y:S05]  /*06c0*/  BSYNC B0 ;  /* 0x0000000000007941 */ /* 0x000fea0003800000 */
.L_x_2261:
        /* <DEDUP_REMOVED lines=36> */
.L_x_2264:
[----:B------:R-:W-:Y:S05]  /*0910*/  BSYNC B0 ;  /* 0x0000000000007941 */ /* 0x000fea0003800000 */
.L_x_2263:
        /* <DEDUP_REMOVED lines=46> */
.L_x_2266:
[----:B------:R-:W-:Y:S05]  /*0c00*/  BSYNC B0 ;  /* 0x0000000000007941 */ /* 0x000fea0003800000 */
.L_x_2265:
        /* <DEDUP_REMOVED lines=33> */
.L_x_2268:
[----:B------:R-:W-:Y:S05]  /*0e20*/  BSYNC B0 ;  /* 0x0000000000007941 */ /* 0x000fea0003800000 */
.L_x_2267:
        /* <DEDUP_REMOVED lines=33> */
.L_x_2270:
[----:B------:R-:W-:Y:S05]  /*1040*/  BSYNC B0 ;  /* 0x0000000000007941 */ /* 0x000fea0003800000 */
.L_x_2269:
        /* <DEDUP_REMOVED lines=33> */
.L_x_2272:
[----:B------:R-:W-:Y:S05]  /*1260*/  BSYNC B0 ;  /* 0x0000000000007941 */ /* 0x000fea0003800000 */
.L_x_2271:
        /* <DEDUP_REMOVED lines=33> */
.L_x_2274:
[----:B------:R-:W-:Y:S05]  /*1480*/  BSYNC B0 ;  /* 0x0000000000007941 */ /* 0x000fea0003800000 */
.L_x_2273:
        /* <DEDUP_REMOVED lines=33> */
.L_x_2276:
[----:B------:R-:W-:Y:S05]  /*16a0*/  BSYNC B0 ;  /* 0x0000000000007941 */ /* 0x000fea0003800000 */
.L_x_2275:
        /* <DEDUP_REMOVED lines=50> */
.L_x_2278:
        /* <DEDUP_REMOVED lines=363> */
.L_x_2277:
[----:B------:R-:W-:Y:S01]  /*3080*/  SHF.L.U32 R2, R26, 0x8, RZ ;  /* 0x000000081a027819 */ /* 0x000fe200000006ff */
[C---:B------:R-:W-:Y:S01]  /*3090*/  IMAD R4, R24.reuse, c[0x0][0x200], RZ ;  /* 0x0000800018047a24 */ /* 0x040fe200078e02ff */
[----:B------:R-:W-:Y:S01]  /*30a0*/  BAR.SYNC.DEFER_BLOCKING 0x0 ;  /* 0x0000000000007b1d */ /* 0x000fe20000010000 */
[----:B------:R-:W-:Y:S01]  /*30b0*/  IMAD R6, R24, c[0x0][0x1f0], RZ ;  /* 0x00007c0018067a24 */ /* 0x000fe200078e02ff */
[----:B------:R-:W-:Y:S01]  /*30c0*/  SHF.R.S32.HI R3, RZ, 0x1f, R2 ;  /* 0x0000001fff037819 */ /* 0x000fe20000011402 */
[----:B------:R-:W-:-:S02]  /*30d0*/  IMAD R9, R23, c[0x0][0x204], R4 ;  /* 0x0000810017097a24 */ /* 0x000fc400078e0204 */
[C---:B------:R-:W-:Y:S02]  /*30e0*/  IMAD R11, R23.reuse, c[0x0][0x1f4], R6 ;  /* 0x00007d00170b7a24 */ /* 0x040fe400078e0206 */
[----:B------:R-:W-:-:S04]  /*30f0*/  IMAD.WIDE.U32 R4, R23, c[0x0][0x200], R2 ;  /* 0x0000800017047a25 */ /* 0x000fc800078e0002 */
[----:B------:R-:W-:Y:S01]  /*3100*/  IMAD.WIDE.U32 R6, R23, c[0x0][0x1f0], R2 ;  /* 0x00007c0017067a25 */ /* 0x000fe200078e0002 */
[----:B------:R-:W-:-:S03]  /*3110*/  IADD3 R5, R5, R9, RZ ;  /* 0x0000000905057210 */ /* 0x000fc60007ffe0ff */
[----:B------:R-:W-:Y:S01]  /*3120*/  IMAD R9, R21, c[0x0][0x208], RZ ;  /* 0x0000820015097a24 */ /* 0x000fe200078e02ff */
[----:B------:R-:W-:Y:S01]  /*3130*/  IADD3 R7, R7, R11, RZ ;  /* 0x0000000b07077210 */ /* 0x000fe20007ffe0ff */
[----:B------:R-:W-:Y:S02]  /*3140*/  IMAD R11, R21, c[0x0][0x1f8], RZ ;  /* 0x00007e00150b7a24 */ /* 0x000fe400078e02ff */
[C---:B------:R-:W-:Y:S02]  /*3150*/  IMAD R9, R0.reuse, c[0x0][0x20c], R9 ;  /* 0x0000830000097a24 */ /* 0x040fe400078e0209 */
[----:B------:R-:W-:-:S04]  /*3160*/  IMAD.WIDE.U32 R4, R0, c[0x0][0x208], R4 ;  /* 0x0000820000047a25 */ /* 0x000fc800078e0004 */
[C---:B------:R-:W-:Y:S01]  /*3170*/  IMAD R11, R0.reuse, c[0x0][0x1fc], R11 ;  /* 0x00007f00000b7a24 */ /* 0x040fe200078e020b */
[----:B------:R-:W-:Y:S01]  /*3180*/  IADD3 R9, R5, R9, RZ ;  /* 0x0000000905097210 */ /* 0x000fe20007ffe0ff */
[----:B------:R-:W-:Y:S01]  /*3190*/  IMAD.WIDE.U32 R6, R0, c[0x0][0x1f8], R6 ;  /* 0x00007e0000067a25 */ /* 0x000fe200078e0006 */
[----:B------:R-:W-:-:S04]  /*31a0*/  LEA R12, P0, R4, c[0x0][0x258], 0x1 ;  /* 0x00009600040c7a11 */ /* 0x000fc800078008ff */
[----:B------:R-:W-:Y:S02]  /*31b0*/  IADD3 R5, R7, R11, RZ ;  /* 0x0000000b07057210 */ /* 0x000fe40007ffe0ff */
[----:B------:R-:W-:Y:S02]  /*31c0*/  LEA R8, P1, R6, c[0x0][0x268], 0x1 ;  /* 0x00009a0006087a11 */ /* 0x000fe400078208ff */
[----:B------:R-:W-:Y:S02]  /*31d0*/  LEA.HI.X R13, R4, c[0x0][0x25c], R9, 0x1, P0 ;  /* 0x00009700040d7a11 */ /* 0x000fe400000f0c09 */
[----:B------:R-:W-:Y:S02]  /*31e0*/  LEA.HI.X R9, R6, c[0x0][0x26c], R5, 0x1, P1 ;  /* 0x00009b0006097a11 */ /* 0x000fe400008f0c05 */
[----:B------:R-:W-:Y:S01]  /*31f0*/  F2FP.BF16.PACK_AB R7, R50, R49 ;  /* 0x000000313207723e */ /* 0x000fe200000010ff */
[----:B------:R-:W-:Y:S01]  /*3200*/  IMAD.WIDE R12, R25, 0x10, R12 ;  /* 0x00000010190c7825 */ /* 0x000fe200078e020c */
[----:B------:R-:W-:-:S02]  /*3210*/  F2FP.BF16.PACK_AB R6, R48, R59 ;  /* 0x0000003b3006723e */ /* 0x000fc400000010ff */
[----:B------:R-:W-:Y:S01]  /*3220*/  F2FP.BF16.PACK_AB R5, R64, R39 ;  /* 0x000000274005723e */ /* 0x000fe200000010ff */
[----:B------:R-:W-:Y:S01]  /*3230*/  IMAD.WIDE R8, R25, 0x10, R8 ;  /* 0x0000001019087825 */ /* 0x000fe200078e0208 */
[----:B------:R-:W-:-:S05]  /*3240*/  F2FP.BF16.PACK_AB R4, R40, R41 ;  /* 0x000000292804723e */ /* 0x000fca00000010ff */
[----:B------:R0:W-:Y:S04]  /*3250*/  STG.E.128 [R12.64], R4 ;  /* 0x000000040c007986 */ /* 0x0001e8000c101d06 */
[----:B------:R-:W-:Y:S06]  /*3260*/  BAR.SYNC.DEFER_BLOCKING 0x0 ;  /* 0x0000000000007b1d */ /* 0x000fec0000010000 */
[----:B------:R-:W0:Y:S01]  /*3270*/  LDG.E.128 R8, [R8.64] ;  /* 0x0000000608087981 */ /* 0x000e22000c1e1d00 */
[----:B------:R-:W-:Y:S01]  /*3280*/  IMAD.WIDE.U32 R2, R23, c[0x0][0x210], R2 ;  /* 0x0000840017027a25 */ /* 0x000fe200078e0002 */
[----:B------:R-:W-:-:S02]  /*3290*/  IADD3 R26, R26, 0x1, RZ ;  /* 0x000000011a1a7810 */ /* 0x000fc40007ffe0ff */
[----:B------:R-:W-:Y:S01]  /*32a0*/  BAR.SYNC.DEFER_BLOCKING 0x0 ;  /* 0x0000000000007b1d */ /* 0x000fe20000010000 */
[----:B------:R-:W-:Y:S02]  /*32b0*/  IADD3 R28, P1, R28, 0x200, RZ ;  /* 0x000002001c1c7810 */ /* 0x000fe40007f3e0ff */
[----:B------:R-:W-:Y:S02]  /*32c0*/  IADD3 R30, P2, R30, 0x200, RZ ;  /* 0x000002001e1e7810 */ /* 0x000fe40007f5e0ff */
[----:B------:R-:W-:Y:S02]  /*32d0*/  IADD3.X R29, RZ, R29, RZ, P1, !PT ;  /* 0x0000001dff1d7210 */ /* 0x000fe40000ffe4ff */
[----:B------:R-:W-:Y:S02]  /*32e0*/  IADD3.X R31, RZ, R31, RZ, P2, !PT ;  /* 0x0000001fff1f7210 */ /* 0x000fe400017fe4ff */
[--C-:B0-----:R-:W-:Y:S02]  /*32f0*/  PRMT R4, RZ, 0x5410, R8.reuse ;  /* 0x00005410ff047816 */ /* 0x101fe40000000008 */
[----:B------:R-:W-:-:S02]  /*3300*/  PRMT R8, RZ, 0x7610, R8 ;  /* 0x00007610ff087816 */ /* 0x000fc40000000008 */
        /* <DEDUP_REMOVED lines=9> */
[----:B------:R-:W0:Y:S01]  /*33a0*/  MUFU.EX2 R15, R15 ;  /* 0x0000000f000f7308 */ /* 0x000e220000000800 */
[----:B------:R-:W-:Y:S01]  /*33b0*/  PRMT R11, RZ, 0x7610, R11 ;  /* 0x00007610ff0b7816 */ /* 0x000fe2000000000b */
[----:B------:R-:W-:-:S02]  /*33c0*/  FMUL.FTZ R18, R17, -1.4426950216293334961 ;  /* 0xbfb8aa3b11127820 */ /* 0x000fc40000410000 */
[----:B------:R-:W-:Y:S02]  /*33d0*/  FMUL.FTZ R16, R6, -1.4426950216293334961 ;  /* 0xbfb8aa3b06107820 */ /* 0x000fe40000410000 */
[----:B------:R-:W-:Y:S02]  /*33e0*/  FMUL.FTZ R5, R9, -1.4426950216293334961 ;  /* 0xbfb8aa3b09057820 */ /* 0x000fe40000410000 */
[----:B------:R-:W2:Y:S01]  /*33f0*/  MUFU.EX2 R12, R12 ;  /* 0x0000000c000c7308 */ /* 0x000ea20000000800 */
[----:B------:R-:W-:-:S07]  /*3400*/  FMUL.FTZ R19, R11, -1.4426950216293334961 ;  /* 0xbfb8aa3b0b137820 */ /* 0x000fce0000410000 */
[----:B------:R-:W3:Y:S01]  /*3410*/  MUFU.EX2 R13, R13 ;  /* 0x0000000d000d7308 */ /* 0x000ee20000000800 */
[----:B0-----:R-:W-:-:S07]  /*3420*/  FADD.FTZ R15, R15, 1 ;  /* 0x3f8000000f0f7421 */ /* 0x001fce0000010000 */
[----:B------:R-:W0:Y:S01]  /*3430*/  MUFU.EX2 R14, R14 ;  /* 0x0000000e000e7308 */ /* 0x000e220000000800 */
[----:B--2---:R-:W-:-:S07]  /*3440*/  FADD.FTZ R12, R12, 1 ;  /* 0x3f8000000c0c7421 */ /* 0x004fce0000010000 */
[----:B------:R-:W2:Y:S01]  /*3450*/  MUFU.EX2 R18, R18 ;  /* 0x0000001200127308 */ /* 0x000ea20000000800 */
[----:B---3--:R-:W-:-:S07]  /*3460*/  FADD.FTZ R13, R13, 1 ;  /* 0x3f8000000d0d7421 */ /* 0x008fce0000010000 */
[----:B------:R-:W3:Y:S01]  /*3470*/  MUFU.EX2 R16, R16 ;  /* 0x0000001000107308 */ /* 0x000ee20000000800 */
[----:B0-----:R-:W-:-:S07]  /*3480*/  FADD.FTZ R14, R14, 1 ;  /* 0x3f8000000e0e7421 */ /* 0x001fce0000010000 */
[----:B------:R-:W0:Y:S01]  /*3490*/  MUFU.EX2 R5, R5 ;  /* 0x0000000500057308 */ /* 0x000e220000000800 */
[----:B--2---:R-:W-:-:S07]  /*34a0*/  FADD.FTZ R18, R18, 1 ;  /* 0x3f80000012127421 */ /* 0x004fce0000010000 */
[----:B------:R-:W2:Y:S01]  /*34b0*/  MUFU.EX2 R19, R19 ;  /* 0x0000001300137308 */ /* 0x000ea20000000800 */
[----:B---3--:R-:W-:-:S07]  /*34c0*/  FADD.FTZ R16, R16, 1 ;  /* 0x3f80000010107421 */ /* 0x008fce0000010000 */
[----:B------:R-:W-:Y:S01]  /*34d0*/  MUFU.RCP R15, R15 ;  /* 0x0000000f000f7308 */ /* 0x000fe20000001000 */
[----:B0-----:R-:W-:-:S07]  /*34e0*/  FADD.FTZ R5, R5, 1 ;  /* 0x3f80000005057421 */ /* 0x001fce0000010000 */
[----:B------:R-:W-:Y:S01]  /*34f0*/  MUFU.RCP R12, R12 ;  /* 0x0000000c000c7308 */ /* 0x000fe20000001000 */
[----:B--2---:R-:W-:-:S07]  /*3500*/  FADD.FTZ R19, R19, 1 ;  /* 0x3f80000013137421 */ /* 0x004fce0000010000 */
[----:B------:R-:W-:Y:S08]  /*3510*/  MUFU.RCP R13, R13 ;  /* 0x0000000d000d7308 */ /* 0x000ff00000001000 */
[----:B------:R0:W2:Y:S08]  /*3520*/  MUFU.RCP R27, R14 ;  /* 0x0000000e001b7308 */ /* 0x0000b00000001000 */
[----:B------:R-:W3:Y:S01]  /*3530*/  MUFU.RCP R33, R16 ;  /* 0x0000001000217308 */ /* 0x000ee20000001000 */
[----:B0-----:R-:W-:-:S04]  /*3540*/  IMAD R14, R24, c[0x0][0x210], RZ ;  /* 0x00008400180e7a24 */ /* 0x001fc800078e02ff */
[----:B------:R-:W-:-:S03]  /*3550*/  IMAD R35, R23, c[0x0][0x214], R14 ;  /* 0x0000850017237a24 */ /* 0x000fc600078e020e */
[----:B------:R0:W4:Y:S01]  /*3560*/  MUFU.RCP R32, R5 ;  /* 0x0000000500207308 */ /* 0x0001220000001000 */
[----:B--2---:R-:W-:Y:S01]  /*3570*/  FMUL.FTZ R4, R4, R27 ;  /* 0x0000001b04047220 */ /* 0x004fe20000410000 */
[----:B------:R-:W-:-:S03]  /*3580*/  IADD3 R3, R3, R35, RZ ;  /* 0x0000002303037210 */ /* 0x000fc60007ffe0ff */
[----:B------:R-:W-:Y:S02]  /*3590*/  FMUL.FTZ R41, R4, R41 ;  /* 0x0000002904297220 */ /* 0x000fe40000410000 */
[----:B------:R-:W-:Y:S01]  /*35a0*/  IMAD.WIDE.U32 R2, R0, c[0x0][0x218], R2 ;  /* 0x0000860000027a25 */ /* 0x000fe200078e0002 */
[----:B------:R-:W2:Y:S03]  /*35b0*/  MUFU.RCP R18, R18 ;  /* 0x0000001200127308 */ /* 0x000ea60000001000 */
[----:B0-----:R-:W-:Y:S01]  /*35c0*/  FMUL.FTZ R5, R8, R15 ;  /* 0x0000000f08057220 */ /* 0x001fe20000410000 */
[----:B------:R-:W-:Y:S01]  /*35d0*/  LEA R4, P0, R2, c[0x0][0x270], 0x1 ;  /* 0x00009c0002047a11 */ /* 0x000fe200078008ff */
[----:B------:R-:W-:Y:S02]  /*35e0*/  FMUL.FTZ R8, R7, R12 ;  /* 0x0000000c07087220 */ /* 0x000fe40000410000 */
[----:B------:R-:W-:Y:S01]  /*35f0*/  FMUL.FTZ R7, R10, R13 ;  /* 0x0000000d0a077220 */ /* 0x000fe20000410000 */
[----:B------:R-:W0:Y:S01]  /*3600*/  MUFU.RCP R14, R19 ;  /* 0x00000013000e7308 */ /* 0x000e220000001000 */
[----:B------:R-:W-:-:S02]  /*3610*/  IMAD R13, R21, c[0x0][0x218], RZ ;  /* 0x00008600150d7a24 */ /* 0x000fc400078e02ff */
[----:B---3--:R-:W-:Y:S02]  /*3620*/  FMUL.FTZ R6, R6, R33 ;  /* 0x0000002106067220 */ /* 0x008fe40000410000 */
[----:B------:R-:W-:Y:S02]  /*3630*/  IMAD R13, R0, c[0x0][0x21c], R13 ;  /* 0x00008700000d7a24 */ /* 0x000fe400078e020d */
[----:B----4-:R-:W-:Y:S02]  /*3640*/  FMUL.FTZ R9, R9, R32 ;  /* 0x0000002009097220 */ /* 0x010fe40000410000 */
[----:B--2---:R-:W-:Y:S01]  /*3650*/  FMUL.FTZ R10, R17, R18 ;  /* 0x00000012110a7220 */ /* 0x004fe20000410000 */
[----:B------:R-:W-:Y:S01]  /*3660*/  IADD3 R3, R3, R13, RZ ;  /* 0x0000000d03037210 */ /* 0x000fe20007ffe0ff */
[----:B------:R-:W-:Y:S02]  /*3670*/  FMUL.FTZ R40, R5, R40 ;  /* 0x0000002805287220 */ /* 0x000fe40000410000 */
[----:B------:R-:W-:Y:S01]  /*3680*/  FMUL.FTZ R6, R6, R39 ;  /* 0x0000002706067220 */ /* 0x000fe20000410000 */
[----:B------:R-:W-:Y:S01]  /*3690*/  LEA.HI.X R5, R2, c[0x0][0x274], R3, 0x1, P0 ;  /* 0x00009d0002057a11 */ /* 0x000fe200000f0c03 */
[----:B------:R-:W-:Y:S01]  /*36a0*/  FMUL.FTZ R9, R9, R64 ;  /* 0x0000004009097220 */ /* 0x000fe20000410000 */
[----:B------:R-:W-:Y:S01]  /*36b0*/  F2FP.BF16.PACK_AB R40, R40, R41 ;  /* 0x000000292828723e */ /* 0x000fe200000010ff */
[----:B0-----:R-:W-:Y:S01]  /*36c0*/  FMUL.FTZ R11, R11, R14 ;  /* 0x0000000e0b0b7220 */ /* 0x001fe20000410000 */
[----:B------:R-:W-:Y:S01]  /*36d0*/  ISETP.GE.AND P0, PT, R26, c[0x0][0x174], PT ;  /* 0x00005d001a007a0c */ /* 0x000fe20003f06270 */
[----:B------:R-:W-:Y:S01]  /*36e0*/  FMUL.FTZ R8, R8, R59 ;  /* 0x0000003b08087220 */ /* 0x000fe20000410000 */
[----:B------:R-:W-:Y:S01]  /*36f0*/  F2FP.BF16.PACK_AB R41, R9, R6 ;  /* 0x000000060929723e */ /* 0x000fe200000010ff */
[----:B------:R-:W-:-:S02]  /*3700*/  FMUL.FTZ R7, R7, R48 ;  /* 0x0000003007077220 */ /* 0x000fc40000410000 */
[----:B------:R-:W-:Y:S02]  /*3710*/  FMUL.FTZ R10, R10, R49 ;  /* 0x000000310a0a7220 */ /* 0x000fe40000410000 */
[----:B------:R-:W-:Y:S01]  /*3720*/  FMUL.FTZ R11, R11, R50 ;  /* 0x000000320b0b7220 */ /* 0x000fe20000410000 */
[----:B------:R-:W-:Y:S01]  /*3730*/  F2FP.BF16.PACK_AB R42, R7, R8 ;  /* 0x00000008072a723e */ /* 0x000fe200000010ff */
[----:B------:R-:W-:-:S03]  /*3740*/  IMAD.WIDE R2, R25, 0x10, R4 ;  /* 0x0000001019027825 */ /* 0x000fc600078e0204 */
[----:B------:R-:W-:-:S05]  /*3750*/  F2FP.BF16.PACK_AB R43, R11, R10 ;  /* 0x0000000a0b2b723e */ /* 0x000fca00000010ff */
[----:B------:R0:W-:Y:S01]  /*3760*/  STG.E.128 [R2.64], R40 ;  /* 0x0000002802007986 */ /* 0x0001e2000c101d06 */
[----:B------:R-:W-:Y:S01]  /*3770*/  @P0 CALL.REL.NOINC `(.L_x_2279) ;  /* 0x0000001000000944 */ /* 0x000fe20003c00000 */
[----:B------:R-:W-:Y:S05]  /*3780*/  BRA `(.L_x_2280) ;  /* 0xffffcb4000007947 */ /* 0x000fea000383ffff */
.L_x_2279:
[----:B------:R-:W-:Y:S05]  /*3790*/  EXIT ;  /* 0x000000000000794d */ /* 0x000fea0003800000 */
.L_x_2281:
        /* <DEDUP_REMOVED lines=14> */
.L_x_5377:


//--------------------- .text._Z25selective_scan_fwd_kernelI32Selective_Scan_fwd_kernel_traitsILi32ELi8ELi1ELb1ELb0ELb1ELb0EN3c108BFloat16ENS1_7complexIfEEEEv13SSMParamsBase --------------------------
	.section	.text._Z25selective_scan_fwd_kernelI32Selective_Scan_fwd_kernel_traitsILi32ELi8ELi1ELb1ELb0ELb1ELb0EN3c108BFloat16ENS1_7complexIfEEEEv13SSMParamsBase,"ax",@progbits
	.sectioninfo	@"SHI_REGISTERS=91"
	.align	128
        .global         _Z25selective_scan_fwd_kernelI32Selective_Scan_fwd_kernel_traitsILi32ELi8ELi1ELb1ELb0ELb1ELb0EN3c108BFloat16ENS1_7complexIfEEEEv13SSMParamsBase
        .type           _Z25selective_scan_fwd_kernelI32Selective_Scan_fwd_kernel_traitsILi32ELi8ELi1ELb1ELb0ELb1ELb0EN3c108BFloat16ENS1_7complexIfEEEEv13SSMParamsBase,@function
        .size           _Z25selective_scan_fwd_kernelI32Selective_Scan_fwd_kernel_traitsILi32ELi8ELi1ELb1ELb0ELb1ELb0EN3c108BFloat16ENS1_7complexIfEEEEv13SSMParamsBase,(.L_x_5378 - _Z25selective_scan_fwd_kernelI32Selective_Scan_fwd_kernel_traitsILi32ELi8ELi1ELb1ELb0ELb1ELb0EN3c108BFloat16ENS1_7complexIfEEEEv13SSMParamsBase)
        .other          _Z25selective_scan_fwd_kernelI32Selective_Scan_fwd_kernel_traitsILi32ELi8ELi1ELb1ELb0ELb1ELb0EN3c108BFloat16ENS1_7complexIfEEEEv13SSMParamsBase,@"STO_CUDA_ENTRY STV_DEFAULT"
_Z25selective_scan_fwd_kernelI32Selective_Scan_fwd_kernel_traitsILi32ELi8ELi1ELb1ELb0ELb1ELb0EN3c108BFloat16ENS1_7complexIfEEEEv13SSMParamsBase:
.text._Z25selective_scan_fwd_kernelI32Selective_Scan_fwd_kernel_traitsILi32ELi8ELi1ELb1ELb0ELb1ELb0EN3c108BFloat16ENS1_7complexIfEEEEv13SSMParamsBase:
        /* <DEDUP_REMOVED lines=16> */
[--C-:B------:R-:W-:Y:S02]  /*0100*/  @P0 LEA.HI.X R3, R0, c[0x0][0x23c], R27.reuse, 0x2, P2 ;  /* 0x00008f0000030a11 */ /* 0x100fe400010f141b */
[----:B-1----:R-:W-:Y:S01]  /*0110*/  IADD3 R6, R8, 0xffffffe, RZ ;  /* 0x0ffffffe08067810 */ /* 0x002fe20007ffe0ff */
[----:B------:R-:W0:Y:S01]  /*0120*/  S2UR UR6, SR_CTAID.X ;  /* 0x00000000000679c3 */ /* 0x000e220000002500 */
[----:B------:R-:W-:Y:S01]  /*0130*/  @P1 LEA.HI.X R5, R0, c[0x0][0x254], R27, 0x2, P3 ;  /* 0x0000950000051a11 */ /* 0x000fe200018f141b */
[----:B------:R1:W5:Y:S01]  /*0140*/  @P0 LDG.E R26, [R2.64] ;  /* 0x00000004021a0981 */ /* 0x000362000c1e1900 */
[----:B------:R2:W3:Y:S03]  /*0150*/  F2I.FTZ.U32.TRUNC.NTZ R7, R6 ;  /* 0x0000000600077305 */ /* 0x0004e6000021f000 */
[----:B------:R4:W5:Y:S01]  /*0160*/  @P1 LDG.E R28, [R4.64] ;  /* 0x00000004041c1981 */ /* 0x000962000c1e1900 */
[----:B--2---:R-:W-:Y:S01]  /*0170*/  HFMA2.MMA R6, -RZ, RZ, 0, 0 ;  /* 0x00000000ff067435 */ /* 0x004fe200000001ff */
[----:B-1----:R-:W-:-:S02]  /*0180*/  IABS R2, R0 ;  /* 0x0000000000027213 */ /* 0x002fc40000000000 */
[----:B---3--:R-:W-:-:S05]  /*0190*/  IADD3 R10, RZ, -R7, RZ ;  /* 0x80000007ff0a7210 */ /* 0x008fca0007ffe0ff */
[----:B------:R-:W-:Y:S01]  /*01a0*/  IMAD R9, R10, R11, RZ ;  /* 0x0000000b0a097224 */ /* 0x000fe200078e02ff */
[----:B0-----:R-:W-:-:S03]  /*01b0*/  MOV R29, UR6 ;  /* 0x00000006001d7c02 */ /* 0x001fc60008000f00 */
[----:B------:R-:W-:Y:S01]  /*01c0*/  IMAD.HI.U32 R7, R7, R9, R6 ;  /* 0x0000000907077227 */ /* 0x000fe200078e0006 */
[----:B------:R-:W-:-:S03]  /*01d0*/  SHF.R.S32.HI R69, RZ, 0x1f, R29 ;  /* 0x0000001fff457819 */ /* 0x000fc6000001141d */
[----:B----4-:R-:W-:-:S04]  /*01e0*/  IMAD.WIDE.U32 R4, R29, c[0x0][0x1e0], RZ ;  /* 0x000078001d047a25 */ /* 0x010fc800078e00ff */
[----:B------:R-:W-:-:S04]  /*01f0*/  IMAD.HI.U32 R9, R7, R2, RZ ;  /* 0x0000000207097227 */ /* 0x000fc800078e00ff */
[----:B------:R-:W-:Y:S01]  /*0200*/  IMAD R10, R69, c[0x0][0x1e0], RZ ;  /* 0x00007800450a7a24 */ /* 0x000fe200078e02ff */
[----:B------:R-:W-:Y:S01]  /*0210*/  IADD3 R3, -R9, RZ, RZ ;  /* 0x000000ff09037210 */ /* 0x000fe20007ffe1ff */
[----:B------:R-:W-:Y:S02]  /*0220*/  IMAD R12, R69, c[0x0][0x1b0], RZ ;  /* 0x00006c00450c7a24 */ /* 0x000fe400078e02ff */
[----:B------:R-:W-:Y:S01]  /*0230*/  IMAD R13, R29, c[0x0][0x1e4], R10 ;  /* 0x000079001d0d7a24 */ /* 0x000fe200078e020a */
[----:B------:R-:W-:Y:S01]  /*0240*/  MOV R10, c[0x0][0x174] ;  /* 0x00005d00000a7a02 */ /* 0x000fe20000000f00 */
[----:B------:R-:W-:Y:S02]  /*0250*/  IMAD R2, R11, R3, R2 ;  /* 0x000000030b027224 */ /* 0x000fe400078e0202 */
[----:B------:R-:W-:Y:S01]  /*0260*/  IMAD R8, R69, c[0x0][0x1d0], RZ ;  /* 0x0000740045087a24 */ /* 0x000fe200078e02ff */
[----:B------:R-:W-:Y:S01]  /*0270*/  IADD3 R5, R5, R13, RZ ;  /* 0x0000000d05057210 */ /* 0x000fe20007ffe0ff */
[----:B------:R-:W-:Y:S01]  /*0280*/  IMAD.WIDE.U32 R6, R29, c[0x0][0x1b0], RZ ;  /* 0x00006c001d067a25 */ /* 0x000fe200078e00ff */
[----:B------:R-:W-:-:S03]  /*0290*/  ISETP.GT.U32.AND P1, PT, R11, R2, PT ;  /* 0x000000020b00720c */ /* 0x000fc60003f24070 */
[----:B------:R-:W-:Y:S02]  /*02a0*/  IMAD R15, R29, c[0x0][0x1b4], R12 ;  /* 0x00006d001d0f7a24 */ /* 0x000fe400078e020c */
[----:B------:R-:W-:Y:S02]  /*02b0*/  IMAD R13, R27, c[0x0][0x1e8], RZ ;  /* 0x00007a001b0d7a24 */ /* 0x000fe400078e02ff */
[----:B------:R-:W-:Y:S01]  /*02c0*/  IMAD.WIDE.U32 R4, R0, c[0x0][0x1e8], R4 ;  /* 0x00007a0000047a25 */ /* 0x000fe200078e0004 */
[----:B------:R-:W-:-:S03]  /*02d0*/  IADD3 R7, R7, R15, RZ ;  /* 0x0000000f07077210 */ /* 0x000fc60007ffe0ff */
[----:B------:R-:W-:Y:S02]  /*02e0*/  IMAD R13, R0, c[0x0][0x1ec], R13 ;  /* 0x00007b00000d7a24 */ /* 0x000fe400078e020d */
[-C--:B------:R-:W-:Y:S02]  /*02f0*/  @!P1 IADD3 R2, R2, -R11.reuse, RZ ;  /* 0x8000000b02029210 */ /* 0x080fe40007ffe0ff */
[----:B------:R-:W-:Y:S02]  /*0300*/  @!P1 IADD3 R9, R9, 0x1, RZ ;  /* 0x0000000109099810 */ /* 0x000fe40007ffe0ff */
[----:B------:R-:W-:Y:S01]  /*0310*/  ISETP.GE.U32.AND P0, PT, R2, R11, PT ;  /* 0x0000000b0200720c */ /* 0x000fe20003f06070 */
[----:B------:R-:W-:Y:S01]  /*0320*/  IMAD R11, R29, c[0x0][0x1d4], R8 ;  /* 0x000075001d0b7a24 */ /* 0x000fe200078e0208 */
[----:B------:R-:W-:Y:S02]  /*0330*/  LOP3.LUT R2, R0, c[0x0][0x178], RZ, 0x3c, !PT ;  /* 0x00005e0000027a12 */ /* 0x000fe400078e3cff */
[----:B------:R-:W-:-:S02]  /*0340*/  ISETP.NE.AND P1, PT, RZ, c[0x0][0x178], PT ;  /* 0x00005e00ff007a0c */ /* 0x000fc40003f25270 */
[----:B------:R-:W-:Y:S01]  /*0350*/  ISETP.GE.AND P2, PT, R2, RZ, PT ;  /* 0x000000ff0200720c */ /* 0x000fe20003f46270 */
[----:B------:R-:W-:-:S05]  /*0360*/  IMAD.WIDE.U32 R2, R29, c[0x0][0x1d0], RZ ;  /* 0x000074001d027a25 */ /* 0x000fca00078e00ff */
[----:B------:R-:W-:Y:S01]  /*0370*/  IADD3 R3, R3, R11, RZ ;  /* 0x0000000b03037210 */ /* 0x000fe20007ffe0ff */
[----:B------:R-:W-:Y:S01]  /*0380*/  IMAD R11, R27, c[0x0][0x1d8], RZ ;  /* 0x000076001b0b7a24 */ /* 0x000fe200078e02ff */
[----:B------:R-:W-:Y:S02]  /*0390*/  @P0 IADD3 R9, R9, 0x1, RZ ;  /* 0x0000000109090810 */ /* 0x000fe40007ffe0ff */
[----:B------:R-:W-:Y:S01]  /*03a0*/  ISETP.GE.AND P0, PT, R10, 0x1, PT ;  /* 0x000000010a00780c */ /* 0x000fe20003f06270 */
[C---:B------:R-:W-:Y:S02]  /*03b0*/  IMAD R11, R0.reuse, c[0x0][0x1dc], R11 ;  /* 0x00007700000b7a24 */ /* 0x040fe400078e020b */
[----:B------:R-:W-:Y:S01]  /*03c0*/  @!P2 IADD3 R9, -R9, RZ, RZ ;  /* 0x000000ff0909a210 */ /* 0x000fe20007ffe1ff */
[----:B------:R-:W-:Y:S01]  /*03d0*/  IMAD.WIDE.U32 R2, R0, c[0x0][0x1d8], R2 ;  /* 0x0000760000027a25 */ /* 0x000fe200078e0002 */
[----:B------:R-:W-:-:S04]  /*03e0*/  @!P1 LOP3.LUT R9, RZ, c[0x0][0x178], RZ, 0x33, !PT ;  /* 0x00005e00ff099a12 */ /* 0x000fc800078e33ff */
[----:B------:R-:W-:Y:S01]  /*03f0*/  SHF.R.S32.HI R8, RZ, 0x1f, R9 ;  /* 0x0000001fff087819 */ /* 0x000fe20000011409 */
[----:B------:R-:W-:-:S04]  /*0400*/  IMAD.WIDE.U32 R6, R9, c[0x0][0x1c8], R6 ;  /* 0x0000720009067a25 */ /* 0x000fc800078e0006 */
[----:B------:R-:W-:-:S04]  /*0410*/  IMAD R8, R8, c[0x0][0x1c8], RZ ;  /* 0x0000720008087a24 */ /* 0x000fc800078e02ff */
[----:B------:R-:W-:Y:S01]  /*0420*/  IMAD R37, R9, c[0x0][0x1cc], R8 ;  /* 0x0000730009257a24 */ /* 0x000fe200078e0208 */
[----:B------:R-:W-:Y:S06]  /*0430*/  @!P0 EXIT ;  /* 0x000000000000894d */ /* 0x000fec0003800000 */
[----:B------:R-:W0:Y:S01]  /*0440*/  S2R R30, SR_TID.X ;  /* 0x00000000001e7919 */ /* 0x000e220000002100 */
[----:B------:R-:W-:Y:S02]  /*0450*/  IADD3 R33, R3, R11, RZ ;  /* 0x0000000b03217210 */ /* 0x000fe40007ffe0ff */
[----:B------:R-:W-:Y:S01]  /*0460*/  IADD3 R35, R5, R13, RZ ;  /* 0x0000000d05237210 */ /* 0x000fe20007ffe0ff */
[----:B------:R-:W1:Y:S01]  /*0470*/  S2R R71, SR_LANEID ;  /* 0x0000000000477919 */ /* 0x000e620000000000 */
[----:B------:R-:W-:Y:S02]  /*0480*/  LEA R32, P0, R2, c[0x0][0x240], 0x1 ;  /* 0x0000900002207a11 */ /* 0x000fe400078008ff */
[----:B------:R-:W-:Y:S02]  /*0490*/  LEA R34, P1, R4, c[0x0][0x248], 0x1 ;  /* 0x0000920004227a11 */ /* 0x000fe400078208ff */
[----:B------:R-:W-:-:S02]  /*04a0*/  LEA R36, P2, R6, c[0x0][0x230], 0x1 ;  /* 0x00008c0006247a11 */ /* 0x000fc400078408ff */
[----:B------:R-:W-:Y:S02]  /*04b0*/  IADD3 R37, R7, R37, RZ ;  /* 0x0000002507257210 */ /* 0x000fe40007ffe0ff */
[----:B------:R-:W-:Y:S02]  /*04c0*/  LEA.HI.X R33, R2, c[0x0][0x244], R33, 0x1, P0 ;  /* 0x0000910002217a11 */ /* 0x000fe400000f0c21 */
[----:B------:R-:W-:Y:S02]  /*04d0*/  LEA.HI.X R35, R4, c[0x0][0x24c], R35, 0x1, P1 ;  /* 0x0000930004237a11 */ /* 0x000fe400008f0c23 */
[----:B------:R-:W-:Y:S02]  /*04e0*/  LEA.HI.X R37, R6, c[0x0][0x234], R37, 0x1, P2 ;  /* 0x00008d0006257a11 */ /* 0x000fe400010f0c25 */
[----:B------:R-:W-:Y:S02]  /*04f0*/  MOV R31, RZ ;  /* 0x000000ff001f7202 */ /* 0x000fe40000000f00 */
.L_x_2303:
        /* <DEDUP_REMOVED lines=63> */
.L_x_2283:
[----:B------:R-:W-:Y:S05]  /*08f0*/  BSYNC B0 ;  /* 0x0000000000007941 */ /* 0x000fea0003800000 */
.L_x_2282:
        /* <DEDUP_REMOVED lines=36> */
.L_x_2285:
[----:B------:R-:W-:Y:S05]  /*0b40*/  BSYNC B0 ;  /* 0x0000000000007941 */ /* 0x000fea0003800000 */
.L_x_2284:
        /* <DEDUP_REMOVED lines=46> */
.L_x_2287:
[----:B------:R-:W-:Y:S05]  /*0e30*/  BSYNC B0 ;  /* 0x0000000000007941 */ /* 0x000fea0003800000 */
.L_x_2286:
        /* <DEDUP_REMOVED lines=33> */
.L_x_2289:
[----:B------:R-:W-:Y:S05]  /*1050*/  BSYNC B0 ;  /* 0x0000000000007941 */ /* 0x000fea0003800000 */
.L_x_2288:
        /* <DEDUP_REMOVED lines=33> */
.L_x_2291:
[----:B------:R-:W-:Y:S05]  /*1270*/  BSYNC B0 ;  /* 0x0000000000007941 */ /* 0x000fea0003800000 */
.L_x_2290:
        /* <DEDUP_REMOVED lines=33> */
.L_x_2293:
[----:B------:R-:W-:Y:S05]  /*1490*/  BSYNC B0 ;  /* 0x0000000000007941 */ /* 0x000fea0003800000 */
.L_x_2292:
        /* <DEDUP_REMOVED lines=33> */
.L_x_2295:
[----:B------:R-:W-:Y:S05]  /*16b0*/  BSYNC B0 ;  /* 0x0000000000007941 */ /* 0x000fea0003800000 */
.L_x_2294:
        /* <DEDUP_REMOVED lines=33> */
.L_x_2297:
[----:B------:R-:W-:Y:S05]  /*18d0*/  BSYNC B0 ;  /* 0x0000000000007941 */ /* 0x000fea0003800000 */
.L_x_2296:
        /* <DEDUP_REMOVED lines=19> */
[----:B------:R-:W-:Y:S01]  /*1a10*/  HFMA2.MMA R54, -RZ, RZ, 0, 0 ;  /* 0x00000000ff367435 */ /* 0x000fe200000001ff */
[----:B------:R-:W-:-:S08]  /*1a20*/  FMUL.FTZ R39, R7, R52 ;  /* 0x0000003407277220 */ /* 0x000fd00000410000 */
.L_x_2301:
        /* <DEDUP_REMOVED lines=15> */
[----:B------:R-:W-:Y:S01]  /*1b20*/  IMAD R23, R54, c[0x0][0x1a4], R23 ;  /* 0x0000690036177a24 */ /* 0x000fe200078e0217 */
[----:B-1----:R-:W-:Y:S01]  /*1b30*/  ISETP.GE.AND P1, PT, R71, 0x8, PT ;  /* 0x000000084700780c */ /* 0x002fe20003f26270 */
[----:B--2---:R-:W-:Y:S02]  /*1b40*/  FMUL.FTZ R2, R5, R38 ;  /* 0x0000002605027220 */ /* 0x004fe40000410000 */
[----:B------:R-:W-:-:S02]  /*1b50*/  FMUL.FTZ R21, R4, 1.4426950216293334961 ;  /* 0x3fb8aa3b04157820 */ /* 0x000fc40000410000 */
[----:B------:R-:W-:Y:S02]  /*1b60*/  FMUL.RZ R3, R2, 0.15915493667125701904 ;  /* 0x3e22f98302037820 */ /* 0x000fe4000040c000 */
[-C--:B------:R-:W-:Y:S02]  /*1b70*/  FMUL.FTZ R2, R5, R40.reuse ;  /* 0x0000002805027220 */ /* 0x080fe40000410000 */
[----:B------:R-:W-:Y:S01]  /*1b80*/  MUFU.SIN R81, R3 ;  /* 0x0000000300517308 */ /* 0x000fe20000000400 */
[----:B------:R-:W-:Y:S02]  /*1b90*/  FMUL.FTZ R19, R21, R40 ;  /* 0x0000002815137220 */ /* 0x000fe40000410000 */
[----:B------:R-:W-:Y:S02]  /*1ba0*/  FMUL.RZ R6, R2, 0.15915493667125701904 ;  /* 0x3e22f98302067820 */ /* 0x000fe4000040c000 */
[-C--:B------:R-:W-:Y:S02]  /*1bb0*/  FMUL.FTZ R2, R5, R42.reuse ;  /* 0x0000002a05027220 */ /* 0x080fe40000410000 */
[----:B------:R-:W-:Y:S01]  /*1bc0*/  FMUL.FTZ R17, R21, R42 ;  /* 0x0000002a15117220 */ /* 0x000fe20000410000 */
[----:B------:R0:W-:Y:S01]  /*1bd0*/  MUFU.COS R79, R3 ;  /* 0x00000003004f7308 */ /* 0x0001e20000000000 */
[----:B------:R-:W-:-:S02]  /*1be0*/  FMUL.RZ R7, R2, 0.15915493667125701904 ;  /* 0x3e22f98302077820 */ /* 0x000fc4000040c000 */
[-C--:B------:R-:W-:Y:S02]  /*1bf0*/  FMUL.FTZ R2, R5, R44.reuse ;  /* 0x0000002c05027220 */ /* 0x080fe40000410000 */
[C---:B------:R-:W-:Y:S02]  /*1c00*/  FMUL.FTZ R15, R21.reuse, R44 ;  /* 0x0000002c150f7220 */ /* 0x040fe40000410000 */
[-C--:B------:R-:W-:Y:S01]  /*1c10*/  FMUL.FTZ R11, R21, R46.reuse ;  /* 0x0000002e150b7220 */ /* 0x080fe20000410000 */
[----:B------:R-:W-:Y:S01]  /*1c20*/  MUFU.SIN R70, R6 ;  /* 0x0000000600467308 */ /* 0x000fe20000000400 */
[----:B0-----:R-:W-:Y:S02]  /*1c30*/  FMUL.RZ R3, R2, 0.15915493667125701904 ;  /* 0x3e22f98302037820 */ /* 0x001fe4000040c000 */
[----:B------:R-:W-:Y:S02]  /*1c40*/  FMUL.FTZ R2, R5, R46 ;  /* 0x0000002e05027220 */ /* 0x000fe40000410000 */
[----:B------:R-:W-:-:S02]  /*1c50*/  FMUL.FTZ R14, R21, R38 ;  /* 0x00000026150e7220 */ /* 0x000fc40000410000 */
[----:B------:R-:W-:Y:S01]  /*1c60*/  FMUL.RZ R12, R2, 0.15915493667125701904 ;  /* 0x3e22f983020c7820 */ /* 0x000fe2000040c000 */
[----:B------:R-:W-:Y:S01]  /*1c70*/  MUFU.SIN R16, R3 ;  /* 0x0000000300107308 */ /* 0x000fe20000000400 */
[-C--:B------:R-:W-:Y:S02]  /*1c80*/  FMUL.FTZ R2, R5, R48.reuse ;  /* 0x0000003005027220 */ /* 0x080fe40000410000 */
[C---:B------:R-:W-:Y:S02]  /*1c90*/  FMUL.FTZ R18, R21.reuse, R48 ;  /* 0x0000003015127220 */ /* 0x040fe40000410000 */
[----:B------:R-:W-:Y:S02]  /*1ca0*/  FMUL.RZ R20, R2, 0.15915493667125701904 ;  /* 0x3e22f98302147820 */ /* 0x000fe4000040c000 */
[C---:B------:R-:W-:Y:S01]  /*1cb0*/  FMUL.FTZ R65, R21.reuse, R50 ;  /* 0x0000003215417220 */ /* 0x040fe20000410000 */
[----:B------:R0:W-:Y:S01]  /*1cc0*/  MUFU.COS R76, R3 ;  /* 0x00000003004c7308 */ /* 0x0001e20000000000 */
[----:B------:R-:W-:-:S07]  /*1cd0*/  FMUL.FTZ R63, R21, R52 ;  /* 0x00000034153f7220 */ /* 0x000fce0000410000 */
[----:B------:R-:W-:Y:S01]  /*1ce0*/  MUFU.COS R72, R6 ;  /* 0x0000000600487308 */ /* 0x000fe20000000000 */
[----:B0-----:R-:W-:-:S04]  /*1cf0*/  IMAD R3, R27, c[0x0][0x198], RZ ;  /* 0x000066001b037a24 */ /* 0x001fc800078e02ff */
[----:B------:R-:W-:-:S03]  /*1d00*/  IMAD R3, R0, c[0x0][0x19c], R3 ;  /* 0x0000670000037a24 */ /* 0x000fc600078e0203 */
[----:B------:R-:W-:Y:S08]  /*1d10*/  MUFU.SIN R74, R7 ;  /* 0x00000007004a7308 */ /* 0x000ff00000000400 */
[----:B------:R0:W-:Y:S08]  /*1d20*/  MUFU.COS R4, R7 ;  /* 0x0000000700047308 */ /* 0x0001f00000000000 */
[----:B------:R-:W1:Y:S01]  /*1d30*/  MUFU.EX2 R19, R19 ;  /* 0x0000001300137308 */ /* 0x000e620000000800 */
[----:B0-----:R-:W-:-:S05]  /*1d40*/  IMAD.WIDE.U32 R6, R0, c[0x0][0x198], RZ ;  /* 0x0000660000067a25 */ /* 0x001fca00078e00ff */
[----:B------:R-:W-:Y:S01]  /*1d50*/  IADD3 R7, R7, R3, RZ ;  /* 0x0000000307077210 */ /* 0x000fe20007ffe0ff */
[C---:B------:R-:W-:Y:S01]  /*1d60*/  IMAD.WIDE.U32 R2, R54.reuse, c[0x0][0x1c0], RZ ;  /* 0x0000700036027a25 */ /* 0x040fe200078e00ff */
[----:B------:R-:W0:Y:S03]  /*1d70*/  MUFU.EX2 R17, R17 ;  /* 0x0000001100117308 */ /* 0x000e260000000800 */
[----:B------:R-:W-:Y:S01]  /*1d80*/  IMAD.WIDE.U32 R6, R54, c[0x0][0x1a0], R6 ;  /* 0x0000680036067a25 */ /* 0x000fe200078e0006 */
[----:B------:R-:W-:-:S04]  /*1d90*/  IADD3 R3, R3, R13, RZ ;  /* 0x0000000d03037210 */ /* 0x000fc80007ffe0ff */
[----:B------:R-:W-:Y:S01]  /*1da0*/  MUFU.SIN R78, R12 ;  /* 0x0000000c004e7308 */ /* 0x000fe20000000400 */
[C---:B-1----:R-:W-:Y:S02]  /*1db0*/  FMUL.FTZ R70, R19.reuse, R70 ;  /* 0x0000004613467220 */ /* 0x042fe40000410000 */
[----:B------:R-:W-:-:S05]  /*1dc0*/  FMUL.FTZ R72, R19, R72 ;  /* 0x0000004813487220 */ /* 0x000fca0000410000 */
[----:B------:R1:W-:Y:S01]  /*1dd0*/  MUFU.COS R10, R12 ;  /* 0x0000000c000a7308 */ /* 0x0003e20000000000 */
[C---:B0-----:R-:W-:Y:S02]  /*1de0*/  FMUL.FTZ R73, R17.reuse, R4 ;  /* 0x0000000411497220 */ /* 0x041fe40000410000 */
[----:B------:R-:W-:Y:S02]  /*1df0*/  FMUL.FTZ R4, RZ, R70 ;  /* 0x00000046ff047220 */ /* 0x000fe40000410000 */
[----:B------:R-:W-:Y:S02]  /*1e00*/  FMUL.FTZ R74, R17, R74 ;  /* 0x0000004a114a7220 */ /* 0x000fe40000410000 */
[----:B------:R-:W-:Y:S01]  /*1e10*/  FMUL.FTZ R17, R5, R52 ;  /* 0x0000003405117220 */ /* 0x000fe20000410000 */
[----:B------:R-:W0:Y:S01]  /*1e20*/  MUFU.EX2 R15, R15 ;  /* 0x0000000f000f7308 */ /* 0x000e220000000800 */
[----:B-1----:R-:W-:-:S04]  /*1e30*/  LEA R12, P0, R2, R36, 0x1 ;  /* 0x00000024020c7211 */ /* 0x002fc800078008ff */
[----:B------:R-:W-:Y:S02]  /*1e40*/  LEA.HI.X R13, R2, R37, R3, 0x1, P0 ;  /* 0x00000025020d7211 */ /* 0x000fe400000f0c03 */
[----:B------:R-:W-:Y:S01]  /*1e50*/  IADD3 R3, R7, R23, RZ ;  /* 0x0000001707037210 */ /* 0x000fe20007ffe0ff */
[----:B------:R-:W-:Y:S01]  /*1e60*/  MUFU.SIN R67, R20 ;  /* 0x0000001400437308 */ /* 0x000fe20000000400 */
[----:B------:R-:W-:Y:S02]  /*1e70*/  SHF.L.U32 R7, R30, 0x1, RZ ;  /* 0x000000011e077819 */ /* 0x000fe400000006ff */
[----:B------:R-:W-:-:S03]  /*1e80*/  LEA R2, P0, R6, c[0x0][0x228], 0x3 ;  /* 0x00008a0006027a11 */ /* 0x000fc600078018ff */
[----:B------:R-:W-:Y:S01]  /*1e90*/  IMAD.WIDE R12, R7, 0x10, R12 ;  /* 0x00000010070c7825 */ /* 0x000fe200078e020c */
[----:B------:R-:W-:Y:S01]  /*1ea0*/  LEA.HI.X R3, R6, c[0x0][0x22c], R3, 0x3, P0 ;  /* 0x00008b0006037a11 */ /* 0x000fe200000f1c03 */
[----:B------:R1:W-:Y:S02]  /*1eb0*/  MUFU.COS R9, R20 ;  /* 0x0000001400097308 */ /* 0x0003e40000000000 */
[----:B------:R-:W-:Y:S02]  /*1ec0*/  FMUL.FTZ R7, R53, R70 ;  /* 0x0000004635077220 */ /* 0x000fe40000410000 */
[----:B------:R-:W-:Y:S01]  /*1ed0*/  FMUL.RZ R23, R17, 0.15915493667125701904 ;  /* 0x3e22f98311177820 */ /* 0x000fe2000040c000 */
[----:B------:R-:W2:Y:S01]  /*1ee0*/  LDG.E.64 R2, [R2.64] ;  /* 0x0000000402027981 */ /* 0x000ea2000c1e1b00 */
[-C--:B------:R-:W-:Y:S02]  /*1ef0*/  FFMA.FTZ R19, RZ, R72.reuse, R7 ;  /* 0x00000048ff137223 */ /* 0x080fe40000010007 */
[----:B------:R-:W3:Y:S01]  /*1f00*/  MUFU.EX2 R11, R11 ;  /* 0x0000000b000b7308 */ /* 0x000ee20000000800 */
[----:B-1----:R-:W-:-:S02]  /*1f10*/  FFMA.FTZ R20, R53, R72, -R4 ;  /* 0x0000004835147223 */ /* 0x002fc40000010804 */
[----:B------:R-:W-:Y:S02]  /*1f20*/  FADD.FTZ R19, RZ, R19 ;  /* 0x00000013ff137221 */ /* 0x000fe40000010000 */
[----:B------:R-:W-:Y:S02]  /*1f30*/  FADD.FTZ R20, R51, R20 ;  /* 0x0000001433147221 */ /* 0x000fe40000010000 */
[CC--:B------:R-:W-:Y:S01]  /*1f40*/  FMUL.FTZ R17, R74.reuse, R19.reuse ;  /* 0x000000134a117220 */ /* 0x0c0fe20000410000 */
[----:B------:R1:W4:Y:S01]  /*1f50*/  MUFU.EX2 R8, R18 ;  /* 0x0000001200087308 */ /* 0x0003220000000800 */
[-C--:B------:R-:W-:Y:S02]  /*1f60*/  FMUL.FTZ R22, R74, R20.reuse ;  /* 0x000000144a167220 */ /* 0x080fe40000410000 */
[C---:B------:R-:W-:Y:S02]  /*1f70*/  FFMA.FTZ R20, R73.reuse, R20, -R17 ;  /* 0x0000001449147223 */ /* 0x040fe40000010811 */
[----:B------:R-:W-:-:S02]  /*1f80*/  FFMA.FTZ R22, R73, R19, R22 ;  /* 0x0000001349167223 */ /* 0x000fc40000010016 */
[----:B0-----:R-:W-:Y:S01]  /*1f90*/  FMUL.FTZ R75, R15, R16 ;  /* 0x000000100f4b7220 */ /* 0x001fe20000410000 */
[----:B------:R-:W0:Y:S01]  /*1fa0*/  MUFU.EX2 R14, R14 ;  /* 0x0000000e000e7308 */ /* 0x000e220000000800 */
[----:B------:R-:W-:Y:S02]  /*1fb0*/  FADD.FTZ R20, R49, R20 ;  /* 0x0000001431147221 */ /* 0x000fe40000010000 */
[----:B------:R-:W-:Y:S02]  /*1fc0*/  FADD.FTZ R22, RZ, R22 ;  /* 0x00000016ff167221 */ /* 0x000fe40000010000 */
[----:B-1----:R-:W-:Y:S02]  /*1fd0*/  FMUL.FTZ R18, R5, R50 ;  /* 0x0000003205127220 */ /* 0x002fe40000410000 */
[----:B------:R-:W-:Y:S01]  /*1fe0*/  FMUL.FTZ R76, R15, R76 ;  /* 0x0000004c0f4c7220 */ /* 0x000fe20000410000 */
[----:B------:R-:W-:Y:S01]  /*1ff0*/  MUFU.EX2 R65, R65 ;  /* 0x0000004100417308 */ /* 0x000fe20000000800 */
[C---:B------:R-:W-:Y:S01]  /*2000*/  FMUL.FTZ R17, R75.reuse, R20 ;  /* 0x000000144b117220 */ /* 0x040fe20000410000 */
[----:B------:R1:W5:Y:S01]  /*2010*/  LDG.E.128 R4, [R12.64] ;  /* 0x000000040c047981 */ /* 0x000362000c1e1d00 */
[----:B------:R-:W-:-:S02]  /*2020*/  FMUL.FTZ R15, R75, R22 ;  /* 0x000000164b0f7220 */ /* 0x000fc40000410000 */
[----:B------:R-:W-:Y:S02]  /*2030*/  FMUL.RZ R21, R18, 0.15915493667125701904 ;  /* 0x3e22f98312157820 */ /* 0x000fe4000040c000 */
[C---:B------:R-:W-:Y:S01]  /*2040*/  FFMA.FTZ R17, R76.reuse, R22, R17 ;  /* 0x000000164c117223 */ /* 0x040fe20000010011 */
[----:B------:R-:W-:Y:S01]  /*2050*/  MUFU.EX2 R63, R63 ;  /* 0x0000003f003f7308 */ /* 0x000fe20000000800 */
[----:B------:R-:W-:Y:S02]  /*2060*/  FFMA.FTZ R20, R76, R20, -R15 ;  /* 0x000000144c147223 */ /* 0x000fe4000001080f */
[----:B---3--:R-:W-:Y:S02]  /*2070*/  FMUL.FTZ R78, R11, R78 ;  /* 0x0000004e0b4e7220 */ /* 0x008fe40000410000 */
[----:B------:R-:W-:-:S03]  /*2080*/  FADD.FTZ R17, RZ, R17 ;  /* 0x00000011ff117221 */ /* 0x000fc60000010000 */
[----:B------:R-:W3:Y:S01]  /*2090*/  MUFU.COS R66, R21 ;  /* 0x0000001500427308 */ /* 0x000ee20000000000 */
[C---:B----4-:R-:W-:Y:S02]  /*20a0*/  FMUL.FTZ R68, R8.reuse, R9 ;  /* 0x0000000908447220 */ /* 0x050fe40000410000 */
[----:B------:R-:W-:Y:S02]  /*20b0*/  FMUL.FTZ R67, R8, R67 ;  /* 0x0000004308437220 */ /* 0x000fe40000410000 */
[----:B------:R-:W-:-:S03]  /*20c0*/  FADD.FTZ R20, R47, R20 ;  /* 0x000000142f147221 */ /* 0x000fc60000010000 */
[----:B------:R-:W4:Y:S01]  /*20d0*/  MUFU.SIN R18, R21 ;  /* 0x0000001500127308 */ /* 0x000f220000000400 */
[----:B------:R-:W-:Y:S02]  /*20e0*/  FMUL.FTZ R77, R11, R10 ;  /* 0x0000000a0b4d7220 */ /* 0x000fe40000410000 */
[----:B------:R-:W-:Y:S02]  /*20f0*/  FMUL.FTZ R8, R78, R17 ;  /* 0x000000114e087220 */ /* 0x000fe40000410000 */
[C---:B0-----:R-:W-:Y:S02]  /*2100*/  FMUL.FTZ R81, R14.reuse, R81 ;  /* 0x000000510e517220 */ /* 0x041fe40000410000 */
[----:B------:R-:W-:Y:S02]  /*2110*/  FMUL.FTZ R79, R14, R79 ;  /* 0x0000004f0e4f7220 */ /* 0x000fe40000410000 */
[-C--:B------:R-:W-:Y:S02]  /*2120*/  FMUL.FTZ R10, R78, R20.reuse ;  /* 0x000000144e0a7220 */ /* 0x080fe40000410000 */
[----:B------:R-:W-:-:S02]  /*2130*/  FFMA.FTZ R20, R77, R20, -R8 ;  /* 0x000000144d147223 */ /* 0x000fc40000010808 */
[-C--:B------:R-:W-:Y:S02]  /*2140*/  FMUL.FTZ R8, R81, R70.reuse ;  /* 0x0000004651087220 */ /* 0x080fe40000410000 */
[----:B------:R-:W-:Y:S02]  /*2150*/  FFMA.FTZ R10, R77, R17, R10 ;  /* 0x000000114d0a7223 */ /* 0x000fe4000001000a */
[C---:B------:R-:W-:Y:S02]  /*2160*/  FMUL.FTZ R9, R79.reuse, R70 ;  /* 0x000000464f097220 */ /* 0x040fe40000410000 */
[-C--:B------:R-:W-:Y:S02]  /*2170*/  FFMA.FTZ R8, R79, R72.reuse, -R8 ;  /* 0x000000484f087223 */ /* 0x080fe40000010808 */
[----:B------:R-:W-:Y:S02]  /*2180*/  FADD.FTZ R20, R45, R20 ;  /* 0x000000142d147221 */ /* 0x000fe40000010000 */
[----:B------:R-:W-:-:S02]  /*2190*/  FFMA.FTZ R9, R81, R72, R9 ;  /* 0x0000004851097223 */ /* 0x000fc40000010009 */
[----:B------:R-:W-:Y:S02]  /*21a0*/  FADD.FTZ R11, RZ, R10 ;  /* 0x0000000aff0b7221 */ /* 0x000fe40000010000 */
[C---:B---3--:R-:W-:Y:S02]  /*21b0*/  FMUL.FTZ R66, R65.reuse, R66 ;  /* 0x0000004241427220 */ /* 0x048fe40000410000 */
[----:B----4-:R-:W-:Y:S02]  /*21c0*/  FMUL.FTZ R65, R65, R18 ;  /* 0x0000001241417220 */ /* 0x010fe40000410000 */
[C---:B------:R-:W-:Y:S02]  /*21d0*/  FMUL.FTZ R16, R74.reuse, R8 ;  /* 0x000000084a107220 */ /* 0x040fe40000410000 */
[----:B------:R-:W-:Y:S02]  /*21e0*/  FMUL.FTZ R18, R67, R20 ;  /* 0x0000001443127220 */ /* 0x000fe40000410000 */
[----:B------:R-:W-:-:S02]  /*21f0*/  FMUL.FTZ R10, R74, R9 ;  /* 0x000000094a0a7220 */ /* 0x000fc40000410000 */
[----:B------:R-:W-:Y:S01]  /*2200*/  FMUL.FTZ R17, R67, R11 ;  /* 0x0000000b43117220 */ /* 0x000fe20000410000 */
[----:B------:R-:W0:Y:S01]  /*2210*/  MUFU.COS R64, R23 ;  /* 0x0000001700407308 */ /* 0x000e220000000000 */
[C---:B------:R-:W-:Y:S02]  /*2220*/  FFMA.FTZ R16, R73.reuse, R9, R16 ;  /* 0x0000000949107223 */ /* 0x040fe40000010010 */
[C---:B------:R-:W-:Y:S02]  /*2230*/  FFMA.FTZ R18, R68.reuse, R11, R18 ;  /* 0x0000000b44127223 */ /* 0x040fe40000010012 */
[----:B------:R-:W-:Y:S02]  /*2240*/  FFMA.FTZ R10, R73, R8, -R10 ;  /* 0x00000008490a7223 */ /* 0x000fe4000001080a */
[----:B------:R-:W-:Y:S01]  /*2250*/  FFMA.FTZ R20, R68, R20, -R17 ;  /* 0x0000001444147223 */ /* 0x000fe20000010811 */
[----:B------:R-:W3:Y:S01]  /*2260*/  MUFU.SIN R14, R23 ;  /* 0x00000017000e7308 */ /* 0x000ee20000000400 */
[----:B------:R-:W-:-:S02]  /*2270*/  FMUL.FTZ R9, R75, R16 ;  /* 0x000000104b097220 */ /* 0x000fc40000410000 */
[----:B------:R-:W-:Y:S02]  /*2280*/  FADD.FTZ R18, RZ, R18 ;  /* 0x00000012ff127221 */ /* 0x000fe40000010000 */
[-C--:B------:R-:W-:Y:S02]  /*2290*/  FMUL.FTZ R11, R75, R10.reuse ;  /* 0x0000000a4b0b7220 */ /* 0x080fe40000410000 */
[----:B------:R-:W-:Y:S02]  /*22a0*/  FADD.FTZ R20, R43, R20 ;  /* 0x000000142b147221 */ /* 0x000fe40000010000 */
[C---:B------:R-:W-:Y:S02]  /*22b0*/  FFMA.FTZ R9, R76.reuse, R10, -R9 ;  /* 0x0000000a4c097223 */ /* 0x040fe40000010809 */
[----:B------:R-:W-:Y:S02]  /*22c0*/  FMUL.FTZ R17, R65, R18 ;  /* 0x0000001241117220 */ /* 0x000fe40000410000 */
[----:B------:R-:W-:-:S02]  /*22d0*/  FFMA.FTZ R11, R76, R16, R11 ;  /* 0x000000104c0b7223 */ /* 0x000fc4000001000b */
[-C--:B------:R-:W-:Y:S02]  /*22e0*/  FMUL.FTZ R19, R65, R20.reuse ;  /* 0x0000001441137220 */ /* 0x080fe40000410000 */
[----:B------:R-:W-:Y:S02]  /*22f0*/  FMUL.FTZ R10, R78, R9 ;  /* 0x000000094e0a7220 */ /* 0x000fe40000410000 */
[----:B------:R-:W-:Y:S02]  /*2300*/  FFMA.FTZ R20, R66, R20, -R17 ;  /* 0x0000001442147223 */ /* 0x000fe40000010811 */
[----:B------:R-:W-:Y:S02]  /*2310*/  FMUL.FTZ R8, R78, R11 ;  /* 0x0000000b4e087220 */ /* 0x000fe40000410000 */
[----:B------:R-:W-:Y:S02]  /*2320*/  FFMA.FTZ R19, R66, R18, R19 ;  /* 0x0000001242137223 */ /* 0x000fe40000010013 */
[----:B0-----:R-:W-:-:S02]  /*2330*/  FMUL.FTZ R64, R63, R64 ;  /* 0x000000403f407220 */ /* 0x001fc40000410000 */
[----:B------:R-:W-:Y:S02]  /*2340*/  FFMA.FTZ R10, R77, R11, R10 ;  /* 0x0000000b4d0a7223 */ /* 0x000fe4000001000a */
[----:B---3--:R-:W-:Y:S02]  /*2350*/  FMUL.FTZ R63, R63, R14 ;  /* 0x0000000e3f3f7220 */ /* 0x008fe40000410000 */
[----:B------:R-:W-:Y:S01]  /*2360*/  FADD.FTZ R20, R41, R20 ;  /* 0x0000001429147221 */ /* 0x000fe20000010000 */
[----:B-1----:R-:W3:Y:S01]  /*2370*/  LDG.E.128 R12, [R12.64+0x10] ;  /* 0x000010040c0c7981 */ /* 0x002ee2000c1e1d00 */
[----:B------:R-:W-:Y:S02]  /*2380*/  FFMA.FTZ R8, R77, R9, -R8 ;  /* 0x000000094d087223 */ /* 0x000fe40000010808 */
[----:B------:R-:W-:Y:S02]  /*2390*/  FADD.FTZ R19, RZ, R19 ;  /* 0x00000013ff137221 */ /* 0x000fe40000010000 */
[----:B------:R-:W-:-:S02]  /*23a0*/  FMUL.FTZ R9, R67, R10 ;  /* 0x0000000a43097220 */ /* 0x000fc40000410000 */
[----:B------:R-:W-:Y:S02]  /*23b0*/  FMUL.FTZ R16, R63, R20 ;  /* 0x000000143f107220 */ /* 0x000fe40000410000 */
[-C--:B------:R-:W-:Y:S02]  /*23c0*/  FMUL.FTZ R11, R67, R8.reuse ;  /* 0x00000008430b7220 */ /* 0x080fe40000410000 */
[-C--:B------:R-:W-:Y:S02]  /*23d0*/  FMUL.FTZ R17, R63, R19.reuse ;  /* 0x000000133f117220 */ /* 0x080fe40000410000 */
[----:B------:R-:W-:Y:S02]  /*23e0*/  FFMA.FTZ R9, R68, R8, -R9 ;  /* 0x0000000844097223 */ /* 0x000fe40000010809 */
        /* <DEDUP_REMOVED lines=24> */
[CC--:B----4-:R-:W-:Y:S01]  /*2570*/  FMUL.FTZ R10, R11.reuse, R8.reuse ;  /* 0x000000080b0a7220 */ /* 0x0d0fe20000410000 */
[----:B------:R-:W0:Y:S01]  /*2580*/  SHFL.UP PT, R19, R22, 0x2, RZ ;  /* 0x0440000016137989 */ /* 0x000e2200000e00ff */
[-C--:B------:R-:W-:Y:S02]  /*2590*/  FMUL.FTZ R17, R11, R9.reuse ;  /* 0x000000090b117220 */ /* 0x080fe40000410000 */
[C---:B------:R-:W-:Y:S01]  /*25a0*/  FFMA.FTZ R10, R20.reuse, R9, R10 ;  /* 0x00000009140a7223 */ /* 0x040fe2000001000a */
[----:B------:R-:W1:Y:S01]  /*25b0*/  SHFL.UP PT, R21, R23, 0x2, RZ ;  /* 0x0440000017157989 */ /* 0x000e6200000e00ff */
[----:B------:R-:W-:-:S03]  /*25c0*/  @P0 FFMA.FTZ R20, R20, R8, -R17 ;  /* 0x0000000814140223 */ /* 0x000fc60000010811 */
[----:B------:R-:W-:Y:S02]  /*25d0*/  FSEL R10, R11, R10, !P0 ;  /* 0x0000000a0b0a7208 */ /* 0x000fe40004000000 */
[----:B------:R-:W4:Y:S04]  /*25e0*/  SHFL.UP PT, R9, R20, 0x2, RZ ;  /* 0x0440000014097989 */ /* 0x000f2800000e00ff */
        /* <DEDUP_REMOVED lines=8> */
[C---:B----4-:R-:W-:Y:S02]  /*2670*/  FMUL.FTZ R16, R10.reuse, R9 ;  /* 0x000000090a107220 */ /* 0x050fe40000410000 */
[-C--:B------:R-:W-:Y:S01]  /*2680*/  FMUL.FTZ R8, R10, R11.reuse ;  /* 0x0000000b0a087220 */ /* 0x080fe20000410000 */
[----:B------:R-:W0:Y:S01]  /*2690*/  SHFL.UP PT, R18, R23, 0x4, RZ ;  /* 0x0480000017127989 */ /* 0x000e2200000e00ff */
[----:B------:R-:W-:-:S03]  /*26a0*/  FFMA.FTZ R11, R20, R11, R16 ;  /* 0x0000000b140b7223 */ /* 0x000fc60000010010 */
[----:B------:R-:W1:Y:S01]  /*26b0*/  SHFL.UP PT, R17, R22, 0x4, RZ ;  /* 0x0480000016117989 */ /* 0x000e6200000e00ff */
[----:B------:R-:W-:Y:S01]  /*26c0*/  @P0 FFMA.FTZ R20, R20, R9, -R8 ;  /* 0x0000000914140223 */ /* 0x000fe20000010808 */
[----:B------:R-:W-:-:S04]  /*26d0*/  FSEL R11, R10, R11, !P0 ;  /* 0x0000000b0a0b7208 */ /* 0x000fc80004000000 */
        /* <DEDUP_REMOVED lines=9> */
[CC--:B----4-:R-:W-:Y:S02]  /*2770*/  FMUL.FTZ R10, R11.reuse, R8.reuse ;  /* 0x000000080b0a7220 */ /* 0x0d0fe40000410000 */
        /* <DEDUP_REMOVED lines=8> */
[C---:B0-----:R-:W-:Y:S02]  /*2800*/  FMUL.FTZ R8, R10.reuse, R21 ;  /* 0x000000150a087220 */ /* 0x041fe40000410000 */
[-C--:B-1----:R-:W-:Y:S02]  /*2810*/  FMUL.FTZ R16, R10, R19.reuse ;  /* 0x000000130a107220 */ /* 0x082fe40000410000 */
[C---:B------:R-:W-:Y:S02]  /*2820*/  FFMA.FTZ R19, R20.reuse, R19, -R8 ;  /* 0x0000001314137223 */ /* 0x040fe40000010808 */
[----:B------:R-:W-:-:S02]  /*2830*/  FFMA.FTZ R16, R20, R21, R16 ;  /* 0x0000001514107223 */ /* 0x000fc40000010010 */
[----:B----4-:R-:W-:Y:S02]  /*2840*/  FMUL.FTZ R8, R10, R9 ;  /* 0x000000090a087220 */ /* 0x010fe40000410000 */
[----:B------:R-:W-:Y:S02]  /*2850*/  @P1 FADD.FTZ R23, R23, R16 ;  /* 0x0000001017171221 */ /* 0x000fe40000010000 */
[-C--:B--2---:R-:W-:Y:S02]  /*2860*/  FFMA.FTZ R21, R20, R11.reuse, R8 ;  /* 0x0000000b14157223 */ /* 0x084fe40000010008 */
[----:B------:R-:W-:Y:S01]  /*2870*/  FMUL.FTZ R11, R10, R11 ;  /* 0x0000000b0a0b7220 */ /* 0x000fe20000410000 */
[----:B------:R-:W0:Y:S01]  /*2880*/  SHFL.UP PT, R24, R23, 0x10, RZ ;  /* 0x0600000017187989 */ /* 0x000e2200000e00ff */
[----:B------:R-:W-:Y:S02]  /*2890*/  @P1 FADD.FTZ R22, R22, R19 ;  /* 0x0000001316161221 */ /* 0x000fe40000010000 */
[----:B------:R-:W-:Y:S01]  /*28a0*/  @P1 FFMA.FTZ R20, R20, R9, -R11 ;  /* 0x0000000914141223 */ /* 0x000fe2000001080b */
[----:B------:R-:W-:-:S02]  /*28b0*/  FSEL R21, R10, R21, !P1 ;  /* 0x000000150a157208 */ /* 0x000fc40004800000 */
[----:B------:R-:W1:Y:S01]  /*28c0*/  SHFL.UP PT, R10, R22, 0x10, RZ ;  /* 0x06000000160a7989 */ /* 0x000e6200000e00ff */
[----:B------:R-:W-:-:S03]  /*28d0*/  LOP3.LUT P0, RZ, R30, 0x1f, RZ, 0xc0, !PT ;  /* 0x0000001f1eff7812 */ /* 0x000fc6000780c0ff */
[----:B------:R-:W2:Y:S01]  /*28e0*/  SHFL.UP PT, R8, R20, 0x10, RZ ;  /* 0x0600000014087989 */ /* 0x000ea200000e00ff */
[----:B------:R-:W-:-:S03]  /*28f0*/  ISETP.EQ.OR P0, PT, R31, RZ, P0 ;  /* 0x000000ff1f00720c */ /* 0x000fc60000702670 */
[----:B------:R-:W4:Y:S01]  /*2900*/  SHFL.UP PT, R9, R21, 0x10, RZ ;  /* 0x0600000015097989 */ /* 0x000f2200000e00ff */
[----:B------:R-:W-:Y:S01]  /*2910*/  MOV R17, RZ ;  /* 0x000000ff00117202 */ /* 0x000fe20000000f00 */
[----:B------:R-:W-:Y:S01]  /*2920*/  CS2R R18, SRZ ;  /* 0x0000000000127805 */ /* 0x000fe2000001ff00 */
[----:B------:R-:W-:-:S07]  /*2930*/  MOV R16, 0x3f800000 ;  /* 0x3f80000000107802 */ /* 0x000fce0000000f00 */
[----:B------:R-:W5:Y:S01]  /*2940*/  @!P0 LDS.128 R16, [R54.X16+0x460] ;  /* 0x0004600036108984 */ /* 0x000f62000000cc00 */
[----:B0-----:R-:W-:Y:S01]  /*2950*/  FMUL.FTZ R11, R21, R24 ;  /* 0x00000018150b7220 */ /* 0x001fe20000410000 */
[C---:B------:R-:W-:Y:S02]  /*2960*/  ISETP.GE.AND P0, PT, R71.reuse, 0x10, PT ;  /* 0x000000104700780c */ /* 0x040fe40003f06270 */
[----:B------:R-:W-:Y:S01]  /*2970*/  ISETP.NE.AND P1, PT, R71, 0x1f, PT ;  /* 0x0000001f4700780c */ /* 0x000fe20003f25270 */
[CC--:B-1----:R-:W-:Y:S02]  /*2980*/  FFMA.FTZ R25, R20.reuse, R10.reuse, -R11 ;  /* 0x0000000a14197223 */ /* 0x0c2fe4000001080b */
[C---:B------:R-:W-:Y:S02]  /*2990*/  FMUL.FTZ R83, R21.reuse, R10 ;  /* 0x0000000a15537220 */ /* 0x040fe40000410000 */
[----:B--2---:R-:W-:Y:S02]  /*29a0*/  FMUL.FTZ R10, R21, R8 ;  /* 0x00000008150a7220 */ /* 0x004fe40000410000 */
        /* <DEDUP_REMOVED lines=17> */
[----:B------:R2:W4:Y:S04]  /*2ac0*/  SHFL.UP PT, R82, R23, 0x1, RZ ;  /* 0x0420000017527989 */ /* 0x00052800000e00ff */
[----:B------:R5:W3:Y:S01]  /*2ad0*/  SHFL.UP PT, R80, R22, 0x1, RZ ;  /* 0x0420000016507989 */ /* 0x000ae200000e00ff */
[----:B------:R-:W-:-:S02]  /*2ae0*/  PRMT R85, RZ, 0x5410, R4 ;  /* 0x00005410ff557816 */ /* 0x000fc40000000004 */
[----:B--2---:R-:W-:Y:S02]  /*2af0*/  PRMT R23, RZ, 0x7610, R4 ;  /* 0x00007610ff177816 */ /* 0x004fe40000000004 */
[--C-:B------:R-:W-:Y:S02]  /*2b00*/  PRMT R4, RZ, 0x5410, R5.reuse ;  /* 0x00005410ff047816 */ /* 0x100fe40000000005 */
[----:B------:R-:W-:Y:S01]  /*2b10*/  PRMT R86, RZ, 0x7610, R5 ;  /* 0x00007610ff567816 */ /* 0x000fe20000000005 */
[C---:B------:R-:W-:Y:S01]  /*2b20*/  FMUL.FTZ R5, R23.reuse, R3 ;  /* 0x0000000317057220 */ /* 0x040fe20000410000 */
[--C-:B------:R-:W-:Y:S02]  /*2b30*/  PRMT R20, RZ, 0x5410, R6.reuse ;  /* 0x00005410ff147816 */ /* 0x100fe40000000006 */
[----:B------:R-:W-:Y:S01]  /*2b40*/  PRMT R21, RZ, 0x7610, R6 ;  /* 0x00007610ff157816 */ /* 0x000fe20000000006 */
[----:B------:R-:W-:Y:S01]  /*2b50*/  FMUL.FTZ R6, R23, R2 ;  /* 0x0000000217067220 */ /* 0x000fe20000410000 */
[----:B0-----:R-:W-:-:S02]  /*2b60*/  @!P2 MOV R84, R17 ;  /* 0x000000110054a202 */ /* 0x001fc40000000f00 */
[--C-:B-----5:R-:W-:Y:S01]  /*2b70*/  PRMT R22, RZ, 0x5410, R7.reuse ;  /* 0x00005410ff167816 */ /* 0x120fe20000000007 */
[CC--:B------:R-:W-:Y:S01]  /*2b80*/  FFMA.FTZ R6, R85.reuse, R3.reuse, R6 ;  /* 0x0000000355067223 */ /* 0x0c0fe20000010006 */
[----:B------:R-:W-:Y:S01]  /*2b90*/  PRMT R23, RZ, 0x7610, R7 ;  /* 0x00007610ff177816 */ /* 0x000fe20000000007 */
[----:B------:R-:W-:Y:S01]  /*2ba0*/  FFMA.FTZ R7, R85, R2, -R5 ;  /* 0x0000000255077223 */ /* 0x000fe20000010805 */
[----:B-1----:R-:W-:Y:S01]  /*2bb0*/  @!P2 MOV R83, R16 ;  /* 0x000000100053a202 */ /* 0x002fe20000000f00 */
[C---:B------:R-:W-:Y:S02]  /*2bc0*/  FMUL.FTZ R5, R86.reuse, R3 ;  /* 0x0000000356057220 */ /* 0x040fe40000410000 */
[----:B------:R-:W-:Y:S01]  /*2bd0*/  FMUL.FTZ R85, R86, R2 ;  /* 0x0000000256557220 */ /* 0x000fe20000410000 */
[----:B----4-:R-:W-:Y:S01]  /*2be0*/  @!P2 MOV R82, R19 ;  /* 0x000000130052a202 */ /* 0x010fe20000000f00 */
[-C--:B------:R-:W-:Y:S02]  /*2bf0*/  @P3 FMUL.FTZ R86, R24, R84.reuse ;  /* 0x0000005418563220 */ /* 0x080fe40000410000 */
[C---:B------:R-:W-:Y:S01]  /*2c00*/  @P3 FMUL.FTZ R84, R25.reuse, R84 ;  /* 0x0000005419543220 */ /* 0x040fe20000410000 */
[----:B---3--:R-:W-:Y:S01]  /*2c10*/  @!P2 MOV R80, R18 ;  /* 0x000000120050a202 */ /* 0x008fe20000000f00 */
[----:B------:R-:W-:-:S02]  /*2c20*/  @P3 FFMA.FTZ R25, R25, R83, R86 ;  /* 0x0000005319193223 */ /* 0x000fc40000010056 */
[----:B------:R-:W-:Y:S02]  /*2c30*/  @P3 FFMA.FTZ R83, R24, R83, -R84 ;  /* 0x0000005318533223 */ /* 0x000fe40000010854 */
[----:B------:R-:W-:Y:S02]  /*2c40*/  @P3 FADD.FTZ R82, R82, R25 ;  /* 0x0000001952523221 */ /* 0x000fe40000010000 */
[----:B------:R-:W-:Y:S02]  /*2c50*/  @P3 FADD.FTZ R80, R80, R83 ;  /* 0x0000005350503221 */ /* 0x000fe40000010000 */
[----:B------:R-:W-:Y:S02]  /*2c60*/  FFMA.FTZ R5, R4, R2, -R5 ;  /* 0x0000000204057223 */ /* 0x000fe40000010805 */
[----:B------:R-:W-:Y:S02]  /*2c70*/  FMUL.FTZ R25, R23, R3 ;  /* 0x0000000317197220 */ /* 0x000fe40000410000 */
[----:B------:R-:W-:-:S02]  /*2c80*/  FMUL.FTZ R24, R81, R82 ;  /* 0x0000005251187220 */ /* 0x000fc40000410000 */
[-C--:B------:R-:W-:Y:S02]  /*2c90*/  FFMA.FTZ R4, R4, R3.reuse, R85 ;  /* 0x0000000304047223 */ /* 0x080fe40000010055 */
[----:B------:R-:W-:Y:S02]  /*2ca0*/  FMUL.FTZ R81, R81, R80 ;  /* 0x0000005051517220 */ /* 0x000fe40000410000 */
[C---:B------:R-:W-:Y:S02]  /*2cb0*/  FMUL.FTZ R85, R21.reuse, R3 ;  /* 0x0000000315557220 */ /* 0x040fe40000410000 */
[-C--:B------:R-:W-:Y:S02]  /*2cc0*/  FMUL.FTZ R86, R21, R2.reuse ;  /* 0x0000000215567220 */ /* 0x080fe40000410000 */
[-C--:B------:R-:W-:Y:S02]  /*2cd0*/  FMUL.FTZ R83, R23, R2.reuse ;  /* 0x0000000217537220 */ /* 0x080fe40000410000 */
[----:B------:R-:W-:-:S02]  /*2ce0*/  FFMA.FTZ R23, R22, R2, -R25 ;  /* 0x0000000216177223 */ /* 0x000fc40000010819 */
[C---:B------:R-:W-:Y:S02]  /*2cf0*/  FFMA.FTZ R25, R79.reuse, R82, R81 ;  /* 0x000000524f197223 */ /* 0x040fe40000010051 */
[C---:B------:R-:W-:Y:S02]  /*2d00*/  FFMA.FTZ R21, R20.reuse, R2, -R85 ;  /* 0x0000000214157223 */ /* 0x040fe40000010855 */
[----:B------:R-:W-:Y:S01]  /*2d10*/  FFMA.FTZ R84, R79, R80, -R24 ;  /* 0x000000504f547223 */ /* 0x000fe20000010818 */
[----:B------:R-:W-:Y:S01]  /*2d20*/  PRMT R24, RZ, 0x5410, R12 ;  /* 0x00005410ff187816 */ /* 0x000fe2000000000c */
[-C--:B------:R-:W-:Y:S01]  /*2d30*/  FFMA.FTZ R20, R20, R3.reuse, R86 ;  /* 0x0000000314147223 */ /* 0x080fe20000010056 */
[----:B------:R-:W-:Y:S01]  /*2d40*/  PRMT R86, RZ, 0x7610, R12 ;  /* 0x00007610ff567816 */ /* 0x000fe2000000000c */
[----:B------:R-:W-:Y:S01]  /*2d50*/  FADD.FTZ R25, RZ, R25 ;  /* 0x00000019ff197221 */ /* 0x000fe20000010000 */
[--C-:B------:R-:W-:Y:S02]  /*2d60*/  PRMT R79, RZ, 0x5410, R13.reuse ;  /* 0x00005410ff4f7816 */ /* 0x100fe4000000000d */
[----:B------:R-:W-:Y:S01]  /*2d70*/  PRMT R12, RZ, 0x7610, R13 ;  /* 0x00007610ff0c7816 */ /* 0x000fe2000000000d */
[----:B------:R-:W-:Y:S01]  /*2d80*/  FADD.FTZ R13, R53, R84 ;  /* 0x00000054350d7221 */ /* 0x000fe20000010000 */
[--C-:B------:R-:W-:Y:S01]  /*2d90*/  PRMT R80, RZ, 0x5410, R14.reuse ;  /* 0x00005410ff507816 */ /* 0x100fe2000000000e */
[----:B------:R-:W-:Y:S01]  /*2da0*/  FFMA.FTZ R22, R22, R3, R83 ;  /* 0x0000000316167223 */ /* 0x000fe20000010053 */
[----:B------:R-:W-:Y:S01]  /*2db0*/  PRMT R83, RZ, 0x7610, R14 ;  /* 0x00007610ff537816 */ /* 0x000fe2000000000e */
[----:B------:R-:W-:-:S02]  /*2dc0*/  FMUL.FTZ R14, R70, R25 ;  /* 0x00000019460e7220 */ /* 0x000fc40000410000 */
[----:B------:R-:W-:Y:S01]  /*2dd0*/  FMUL.FTZ R70, R70, R13 ;  /* 0x0000000d46467220 */ /* 0x000fe20000410000 */
[--C-:B------:R-:W-:Y:S02]  /*2de0*/  PRMT R81, RZ, 0x5410, R15.reuse ;  /* 0x00005410ff517816 */ /* 0x100fe4000000000f */
[----:B------:R-:W-:Y:S01]  /*2df0*/  PRMT R82, RZ, 0x7610, R15 ;  /* 0x00007610ff527816 */ /* 0x000fe2000000000f */
[----:B------:R-:W-:Y:S02]  /*2e00*/  FFMA.FTZ R15, R72, R25, R70 ;  /* 0x00000019480f7223 */ /* 0x000fe40000010046 */
[C---:B------:R-:W-:Y:S02]  /*2e10*/  FMUL.FTZ R85, R86.reuse, R3 ;  /* 0x0000000356557220 */ /* 0x040fe40000410000 */
[----:B------:R-:W-:Y:S02]  /*2e20*/  FMUL.FTZ R84, R86, R2 ;  /* 0x0000000256547220 */ /* 0x000fe40000410000 */
[----:B------:R-:W-:-:S02]  /*2e30*/  FFMA.FTZ R14, R72, R13, -R14 ;  /* 0x0000000d480e7223 */ /* 0x000fc4000001080e */
[----:B------:R-:W-:Y:S02]  /*2e40*/  FADD.FTZ R15, RZ, R15 ;  /* 0x0000000fff0f7221 */ /* 0x000fe40000010000 */
[C---:B------:R-:W-:Y:S02]  /*2e50*/  FFMA.FTZ R70, R24.reuse, R2, -R85 ;  /* 0x0000000218467223 */ /* 0x040fe40000010855 */
[----:B------:R-:W-:Y:S02]  /*2e60*/  FFMA.FTZ R24, R24, R3, R84 ;  /* 0x0000000318187223 */ /* 0x000fe40000010054 */
[----:B------:R-:W-:Y:S02]  /*2e70*/  FADD.FTZ R14, R51, R14 ;  /* 0x0000000e330e7221 */ /* 0x000fe40000010000 */
[----:B------:R-:W-:Y:S02]  /*2e80*/  FMUL.FTZ R84, R74, R15 ;  /* 0x0000000f4a547220 */ /* 0x000fe40000410000 */
[----:B------:R-:W-:-:S02]  /*2e90*/  FMUL.FTZ R72, R12, R3 ;  /* 0x000000030c487220 */ /* 0x000fc40000410000 */
[----:B------:R-:W-:Y:S02]  /*2ea0*/  FMUL.FTZ R86, R74, R14 ;  /* 0x0000000e4a567220 */ /* 0x000fe40000410000 */
[----:B------:R-:W-:Y:S02]  /*2eb0*/  FMUL.FTZ R88, R12, R2 ;  /* 0x000000020c587220 */ /* 0x000fe40000410000 */
[----:B------:R-:W-:Y:S02]  /*2ec0*/  FFMA.FTZ R74, R73, R14, -R84 ;  /* 0x0000000e494a7223 */ /* 0x000fe40000010854 */
[----:B------:R-:W-:Y:S02]  /*2ed0*/  FFMA.FTZ R12, R79, R2, -R72 ;  /* 0x000000024f0c7223 */ /* 0x000fe40000010848 */
[----:B------:R-:W-:Y:S02]  /*2ee0*/  FFMA.FTZ R73, R73, R15, R86 ;  /* 0x0000000f49497223 */ /* 0x000fe40000010056 */
[----:B------:R-:W-:-:S02]  /*2ef0*/  FFMA.FTZ R72, R79, R3, R88 ;  /* 0x000000034f487223 */ /* 0x000fc40000010058 */
[----:B------:R-:W-:Y:S02]  /*2f00*/  FADD.FTZ R74, R49, R74 ;  /* 0x0000004a314a7221 */ /* 0x000fe40000010000 */
[C---:B------:R-:W-:Y:S02]  /*2f10*/  FMUL.FTZ R79, R83.reuse, R3 ;  /* 0x00000003534f7220 */ /* 0x040fe40000410000 */
[----:B------:R-:W-:Y:S02]  /*2f20*/  FMUL.FTZ R83, R83, R2 ;  /* 0x0000000253537220 */ /* 0x000fe40000410000 */
[----:B------:R-:W-:Y:S02]  /*2f30*/  FADD.FTZ R73, RZ, R73 ;  /* 0x00000049ff497221 */ /* 0x000fe40000010000 */
[----:B------:R-:W-:Y:S02]  /*2f40*/  FMUL.FTZ R84, R75, R74 ;  /* 0x0000004a4b547220 */ /* 0x000fe40000410000 */
[----:B------:R-:W-:-:S02]  /*2f50*/  FFMA.FTZ R79, R80, R2, -R79 ;  /* 0x00000002504f7223 */ /* 0x000fc4000001084f */
[----:B------:R-:W-:Y:S02]  /*2f60*/  FFMA.FTZ R80, R80, R3, R83 ;  /* 0x0000000350507223 */ /* 0x000fe40000010053 */
[----:B------:R-:W-:Y:S02]  /*2f70*/  FMUL.FTZ R83, R75, R73 ;  /* 0x000000494b537220 */ /* 0x000fe40000410000 */
[----:B------:R-:W-:Y:S02]  /*2f80*/  FMUL.FTZ R85, R82, R3 ;  /* 0x0000000352557220 */ /* 0x000fe40000410000 */
[C---:B------:R-:W-:Y:S02]  /*2f90*/  FFMA.FTZ R84, R76.reuse, R73, R84 ;  /* 0x000000494c547223 */ /* 0x040fe40000010054 */
[----:B------:R-:W-:Y:S01]  /*2fa0*/  FFMA.FTZ R76, R76, R74, -R83 ;  /* 0x0000004a4c4c7223 */ /* 0x000fe20000010853 */
[----:B------:R-:W-:Y:S01]  /*2fb0*/  ISETP.NE.AND P0, PT, R30, RZ, PT ;  /* 0x000000ff1e00720c */ /* 0x000fe20003f05270 */
[----:B------:R-:W-:-:S02]  /*2fc0*/  FFMA.FTZ R75, R81, R2, -R85 ;  /* 0x00000002514b7223 */ /* 0x000fc40000010855 */
[----:B------:R-:W-:Y:S02]  /*2fd0*/  FADD.FTZ R83, RZ, R84 ;  /* 0x00000054ff537221 */ /* 0x000fe40000010000 */
[----:B------:R-:W-:Y:S02]  /*2fe0*/  FMUL.FTZ R82, R82, R2 ;  /* 0x0000000252527220 */ /* 0x000fe40000410000 */
[----:B------:R-:W-:Y:S02]  /*2ff0*/  FMUL.FTZ R85, R9, R19 ;  /* 0x0000001309557220 */ /* 0x000fe40000410000 */
[----:B------:R-:W-:Y:S02]  /*3000*/  FADD.FTZ R76, R47, R76 ;  /* 0x0000004c2f4c7221 */ /* 0x000fe40000010000 */
[----:B------:R-:W-:Y:S02]  /*3010*/  FMUL.FTZ R2, R78, R83 ;  /* 0x000000534e027220 */ /* 0x000fe40000410000 */
[----:B------:R-:W-:-:S02]  /*3020*/  FFMA.FTZ R81, R81, R3, R82 ;  /* 0x0000000351517223 */ /* 0x000fc40000010052 */
[-C--:B------:R-:W-:Y:S02]  /*3030*/  FFMA.FTZ R85, R8, R18.reuse, -R85 ;  /* 0x0000001208557223 */ /* 0x080fe40000010855 */
[C---:B------:R-:W-:Y:S02]  /*3040*/  FMUL.FTZ R18, R9.reuse, R18 ;  /* 0x0000001209127220 */ /* 0x040fe40000410000 */
[C---:B------:R-:W-:Y:S02]  /*3050*/  FMUL.FTZ R3, R9.reuse, R17 ;  /* 0x0000001109037220 */ /* 0x040fe40000410000 */
[----:B------:R-:W-:Y:S02]  /*3060*/  FMUL.FTZ R9, R9, R16 ;  /* 0x0000001009097220 */ /* 0x000fe40000410000 */
[-C--:B------:R-:W-:Y:S02]  /*3070*/  FMUL.FTZ R78, R78, R76.reuse ;  /* 0x0000004c4e4e7220 */ /* 0x080fe40000410000 */
[----:B------:R-:W-:-:S02]  /*3080*/  FFMA.FTZ R2, R77, R76, -R2 ;  /* 0x0000004c4d027223 */ /* 0x000fc40000010802 */
[C---:B------:R-:W-:Y:S02]  /*3090*/  FFMA.FTZ R16, R8.reuse, R16, -R3 ;  /* 0x0000001008107223 */ /* 0x040fe40000010803 */
[C---:B------:R-:W-:Y:S01]  /*30a0*/  FFMA.FTZ R17, R8.reuse, R17, R9 ;  /* 0x0000001108117223 */ /* 0x040fe20000010009 */
[----:B------:R-:W-:Y:S01]  /*30b0*/  BSSY B0, `(.L_x_2299) ;  /* 0x0000018000007945 */ /* 0x000fe20003800000 */
[----:B------:R-:W-:Y:S02]  /*30c0*/  FFMA.FTZ R77, R77, R83, R78 ;  /* 0x000000534d4d7223 */ /* 0x000fe4000001004e */
[----:B------:R-:W-:Y:S02]  /*30d0*/  FADD.FTZ R9, R45, R2 ;  /* 0x000000022d097221 */ /* 0x000fe40000010000 */
[----:B------:R-:W-:Y:S02]  /*30e0*/  FFMA.FTZ R8, R8, R19, R18 ;  /* 0x0000001308087223 */ /* 0x000fe40000010012 */
[----:B------:R-:W-:-:S02]  /*30f0*/  FADD.FTZ R18, R10, R85 ;  /* 0x000000550a127221 */ /* 0x000fc40000010000 */
        /* <DEDUP_REMOVED lines=19> */
.L_x_2300:
[----:B------:R-:W-:Y:S05]  /*3230*/  BSYNC B0 ;  /* 0x0000000000007941 */ /* 0x000fea0003800000 */
.L_x_2299:
[-C--:B------:R-:W-:Y:S01]  /*3240*/  FMUL.FTZ R67, R67, R77.reuse ;  /* 0x0000004d43437220 */ /* 0x080fe20000410000 */
[----:B-1----:R-:W-:Y:S01]  /*3250*/  IADD3 R54, R54, 0x1, RZ ;  /* 0x0000000136367810 */ /* 0x002fe20007ffe0ff */
[C---:B------:R-:W-:Y:S02]  /*3260*/  FFMA.FTZ R10, R68.reuse, R77, R10 ;  /* 0x0000004d440a7223 */ /* 0x040fe4000001000a */
[----:B------:R-:W-:Y:S01]  /*3270*/  FFMA.FTZ R68, R68, R9, -R67 ;  /* 0x0000000944447223 */ /* 0x000fe20000010843 */
[----:B------:R-:W-:Y:S01]  /*3280*/  ISETP.GE.AND P0, PT, R54, c[0x0][0x16c], PT ;  /* 0x00005b0036007a0c */ /* 0x000fe20003f06270 */
[----:B------:R-:W-:Y:S02]  /*3290*/  FADD.FTZ R10, RZ, R10 ;  /* 0x0000000aff0a7221 */ /* 0x000fe40000010000 */
[----:B------:R-:W-:Y:S02]  /*32a0*/  FMUL.FTZ R4, R15, R4 ;  /* 0x000000040f047220 */ /* 0x000fe40000410000 */
[----:B------:R-:W-:-:S02]  /*32b0*/  FADD.FTZ R68, R43, R68 ;  /* 0x000000442b447221 */ /* 0x000fc40000010000 */
[C---:B------:R-:W-:Y:S02]  /*32c0*/  FMUL.FTZ R3, R65.reuse, R10 ;  /* 0x0000000a41037220 */ /* 0x040fe40000410000 */
[----:B------:R-:W-:Y:S02]  /*32d0*/  FFMA.FTZ R4, R14, R5, -R4 ;  /* 0x000000050e047223 */ /* 0x000fe40000010804 */
[-C--:B------:R-:W-:Y:S02]  /*32e0*/  FMUL.FTZ R65, R65, R68.reuse ;  /* 0x0000004441417220 */ /* 0x080fe40000410000 */
[----:B------:R-:W-:Y:S02]  /*32f0*/  FFMA.FTZ R2, R66, R68, -R3 ;  /* 0x0000004442027223 */ /* 0x000fe40000010803 */
[----:B------:R-:W-:Y:S02]  /*3300*/  FFMA.FTZ R61, R4, 2, R61 ;  /* 0x40000000043d7823 */ /* 0x000fe4000001003d */
        /* <DEDUP_REMOVED lines=8> */
[----:B------:R-:W-:Y:S02]  /*3390*/  FMUL.FTZ R6, R25, R6 ;  /* 0x0000000619067220 */ /* 0x000fe40000410000 */
[----:B------:R-:W-:Y:S02]  /*33a0*/  FMUL.FTZ R20, R73, R20 ;  /* 0x0000001449147220 */ /* 0x000fe40000410000 */
[----:B------:R-:W-:Y:S02]  /*33b0*/  FMUL.FTZ R22, R83, R22 ;  /* 0x0000001653167220 */ /* 0x000fe40000410000 */
[----:B------:R-:W-:Y:S02]  /*33c0*/  FMUL.FTZ R24, R77, R24 ;  /* 0x000000184d187220 */ /* 0x000fe40000410000 */
[----:B------:R-:W-:-:S02]  /*33d0*/  FMUL.FTZ R3, R10, R72 ;  /* 0x000000480a037220 */ /* 0x000fc40000410000 */
[----:B------:R-:W-:Y:S02]  /*33e0*/  FMUL.FTZ R80, R65, R80 ;  /* 0x0000005041507220 */ /* 0x000fe40000410000 */
[----:B------:R-:W-:Y:S02]  /*33f0*/  FMUL.FTZ R2, R81, R2 ;  /* 0x0000000251027220 */ /* 0x000fe40000410000 */
[----:B------:R-:W-:Y:S02]  /*3400*/  FADD.FTZ R64, R39, R64 ;  /* 0x0000004027407221 */ /* 0x000fe40000010000 */
[----:B------:R-:W-:Y:S02]  /*3410*/  FFMA.FTZ R7, R13, R7, -R6 ;  /* 0x000000070d077223 */ /* 0x000fe40000010806 */
[----:B------:R-:W-:Y:S02]  /*3420*/  FFMA.FTZ R21, R74, R21, -R20 ;  /* 0x000000154a157223 */ /* 0x000fe40000010814 */
[----:B------:R-:W-:-:S02]  /*3430*/  FFMA.FTZ R22, R76, R23, -R22 ;  /* 0x000000174c167223 */ /* 0x000fc40000010816 */
[----:B------:R-:W-:Y:S02]  /*3440*/  FFMA.FTZ R9, R9, R70, -R24 ;  /* 0x0000004609097223 */ /* 0x000fe40000010818 */
[----:B------:R-:W-:Y:S02]  /*3450*/  FFMA.FTZ R12, R68, R12, -R3 ;  /* 0x0000000c440c7223 */ /* 0x000fe40000010803 */
[----:B------:R-:W-:Y:S02]  /*3460*/  FFMA.FTZ R79, R4, R79, -R80 ;  /* 0x0000004f044f7223 */ /* 0x000fe40000010850 */
[----:B------:R-:W-:Y:S02]  /*3470*/  FFMA.FTZ R2, R64, R75, -R2 ;  /* 0x0000004b40027223 */ /* 0x000fe40000010802 */
        /* <DEDUP_REMOVED lines=9> */
.L_x_2298:
[----:B------:R-:W-:Y:S01]  /*3510*/  SHF.L.U32 R2, R31, 0x8, RZ ;  /* 0x000000081f027819 */ /* 0x000fe200000006ff */
[----:B------:R-:W-:Y:S01]  /*3520*/  IMAD R4, R69, c[0x0][0x200], RZ ;  /* 0x0000800045047a24 */ /* 0x000fe200078e02ff */
[----:B------:R-:W-:Y:S01]  /*3530*/  BAR.SYNC.DEFER_BLOCKING 0x0 ;  /* 0x0000000000007b1d */ /* 0x000fe20000010000 */
[----:B------:R-:W-:Y:S01]  /*3540*/  IMAD R7, R27, c[0x0][0x208], RZ ;  /* 0x000082001b077a24 */ /* 0x000fe200078e02ff */
[----:B------:R-:W-:Y:S01]  /*3550*/  SHF.R.S32.HI R3, RZ, 0x1f, R2 ;  /* 0x0000001fff037819 */ /* 0x000fe20000011402 */
[----:B------:R-:W-:Y:S01]  /*3560*/  IMAD R5, R29, c[0x0][0x204], R4 ;  /* 0x000081001d057a24 */ /* 0x000fe200078e0204 */
        /* <DEDUP_REMOVED lines=11> */
[----:B------:R-:W-:-:S02]  /*3620*/  IADD3 R34, P3, R34, 0x200, RZ ;  /* 0x0000020022227810 */ /* 0x000fc40007f7e0ff */
[----:B------:R-:W-:Y:S02]  /*3630*/  IADD3 R3, R3, R7, RZ ;  /* 0x0000000703037210 */ /* 0x000fe40007ffe0ff */
[C---:B------:R-:W-:Y:S02]  /*3640*/  LEA R4, P0, R2.reuse, c[0x0][0x258], 0x1 ;  /* 0x0000960002047a11 */ /* 0x040fe400078008ff */
[----:B------:R-:W-:Y:S02]  /*3650*/  IADD3.X R37, RZ, R37, RZ, P1, !PT ;  /* 0x00000025ff257210 */ /* 0x000fe40000ffe4ff */
[----:B------:R-:W-:Y:S02]  /*3660*/  LEA.HI.X R5, R2, c[0x0][0x25c], R3, 0x1, P0 ;  /* 0x0000970002057a11 */ /* 0x000fe400000f0c03 */
[----:B------:R-:W-:Y:S02]  /*3670*/  ISETP.GE.AND P0, PT, R31, c[0x0][0x174], PT ;  /* 0x00005d001f007a0c */ /* 0x000fe40003f06270 */
[----:B------:R-:W-:Y:S01]  /*3680*/  IADD3.X R33, RZ, R33, RZ, P2, !PT ;  /* 0x00000021ff217210 */ /* 0x000fe200017fe4ff */
[----:B------:R-:W-:Y:S01]  /*3690*/  IMAD.WIDE R2, R30, 0x10, R4 ;  /* 0x000000101e027825 */ /* 0x000fe200078e0204 */
[----:B------:R-:W-:-:S04]  /*36a0*/  IADD3.X R35, RZ, R35, RZ, P3, !PT ;  /* 0x00000023ff237210 */ /* 0x000fc80001ffe4ff */
[----:B------:R0:W-:Y:S05]  /*36b0*/  STG.E.128 [R2.64], R52 ;  /* 0x0000003402007986 */ /* 0x0001ea000c101d04 */
[----:B------:R-:W-:Y:S01]  /*36c0*/  @P0 CALL.REL.NOINC `(.L_x_2302) ;  /* 0x0000001000000944 */ /* 0x000fe20003c00000 */
[----:B------:R-:W-:Y:S05]  /*36d0*/  BRA `(.L_x_2303) ;  /* 0xffffce2000007947 */ /* 0x000fea000383ffff */
.L_x_2302:
[----:B------:R-:W-:Y:S05]  /*36e0*/  EXIT ;  /* 0x000000000000794d */ /* 0x000fea0003800000 */
.L_x_2304:
        /* <DEDUP_REMOVED lines=9> */
.L_x_5378:


//--------------------- .text._Z25selective_scan_fwd_kernelI32Selective_Scan_fwd_kernel_traitsILi32ELi8ELi1ELb1ELb0ELb1ELb1EN3c108BFloat16ENS1_7complexIfEEEEv13SSMParamsBase --------------------------
	.section	.text._Z25selective_scan_fwd_kernelI32Selective_Scan_fwd_kernel_traitsILi32ELi8ELi1ELb1ELb0ELb1ELb1EN3c108BFloat16ENS1_7complexIfEEEEv13SSMParamsBase,"ax",@progbits
	.sectioninfo	@"SHI_REGISTERS=89"
	.align	128
        .global         _Z25selective_scan_fwd_kernelI32Selective_Scan_fwd_kernel_traitsILi32ELi8ELi1ELb1ELb0ELb1ELb1EN3c108BFloat16ENS1_7complexIfEEEEv13SSMParamsBase
        .type           _Z25selective_scan_fwd_kernelI32Selective_Scan_fwd_kernel_traitsILi32ELi8ELi1ELb1ELb0ELb1ELb1EN3c108BFloat16ENS1_7complexIfEEEEv13SSMParamsBase,@function
        .size           _Z25selective_scan_fwd_kernelI32Selective_Scan_fwd_kernel_traitsILi32ELi8ELi1ELb1ELb0ELb1ELb1EN3c108BFloat16ENS1_7complexIfEEEEv13SSMParamsBase,(.L_x_5379 - _Z25selective_scan_fwd_kernelI32Selective_Scan_fwd_kernel_traitsILi32ELi8ELi1ELb1ELb0ELb1ELb1EN3c108BFloat16ENS1_7complexIfEEEEv13SSMParamsBase)
        .other          _Z25selective_scan_fwd_kernelI32Selective_Scan_fwd_kernel_traitsILi32ELi8ELi1ELb1ELb0ELb1ELb1EN3c108BFloat16ENS1_7complexIfEEEEv13SSMParamsBase,@"STO_CUDA_ENTRY STV_DEFAULT"
_Z25selective_scan_fwd_kernelI32Selective_Scan_fwd_kernel_traitsILi32ELi8ELi1ELb1ELb0ELb1ELb1EN3c108BFloat16ENS1_7complexIfEEEEv13SSMParamsBase:
.text._Z25selective_scan_fwd_kernelI32Selective_Scan_fwd_kernel_traitsILi32ELi8ELi1ELb1ELb0ELb1ELb1EN3c108BFloat16ENS1_7complexIfEEEEv13SSMParamsBase:
        /* <DEDUP_REMOVED lines=31> */
[C---:B------:R-:W-:Y:S01]  /*01f0*/  IMAD R10, R65.reuse, c[0x0][0x1e0], RZ ;  /* 0x00007800410a7a24 */ /* 0x040fe200078e02ff */
[----:B------:R-:W-:Y:S01]  /*0200*/  IADD3 R0, -R8, RZ, RZ ;  /* 0x000000ff08007210 */ /* 0x000fe20007ffe1ff */
[----:B------:R-:W-:Y:S02]  /*0210*/  IMAD R12, R65, c[0x0][0x1b0], RZ ;  /* 0x00006c00410c7a24 */ /* 0x000fe400078e02ff */
[----:B------:R-:W-:Y:S01]  /*0220*/  IMAD R11, R33, c[0x0][0x1e4], R10 ;  /* 0x00007900210b7a24 */ /* 0x000fe200078e020a */
[----:B------:R-:W-:Y:S01]  /*0230*/  MOV R10, c[0x0][0x174] ;  /* 0x00005d00000a7a02 */ /* 0x000fe20000000f00 */
[----:B------:R-:W-:Y:S02]  /*0240*/  IMAD R0, R9, R0, R2 ;  /* 0x0000000009007224 */ /* 0x000fe400078e0202 */
[----:B------:R-:W-:Y:S01]  /*0250*/  IMAD.WIDE.U32 R2, R33, c[0x0][0x1d0], RZ ;  /* 0x0000740021027a25 */ /* 0x000fe200078e00ff */
[----:B------:R-:W-:Y:S02]  /*0260*/  IADD3 R5, R5, R11, RZ ;  /* 0x0000000b05057210 */ /* 0x000fe40007ffe0ff */
[----:B------:R-:W-:Y:S01]  /*0270*/  ISETP.GT.U32.AND P1, PT, R9, R0, PT ;  /* 0x000000000900720c */ /* 0x000fe20003f24070 */
[----:B------:R-:W-:-:S04]  /*0280*/  IMAD.WIDE.U32 R6, R33, c[0x0][0x1b0], RZ ;  /* 0x00006c0021067a25 */ /* 0x000fc800078e00ff */
[----:B------:R-:W-:Y:S02]  /*0290*/  IMAD R13, R33, c[0x0][0x1b4], R12 ;  /* 0x00006d00210d7a24 */ /* 0x000fe400078e020c */
[----:B------:R-:W-:-:S03]  /*02a0*/  IMAD.WIDE.U32 R4, R37, c[0x0][0x1e8], R4 ;  /* 0x00007a0025047a25 */ /* 0x000fc600078e0004 */
[----:B------:R-:W-:-:S03]  /*02b0*/  IADD3 R7, R7, R13, RZ ;  /* 0x0000000d07077210 */ /* 0x000fc60007ffe0ff */
[-C--:B------:R-:W-:Y:S02]  /*02c0*/  @!P1 IADD3 R0, R0, -R9.reuse, RZ ;  /* 0x8000000900009210 */ /* 0x080fe40007ffe0ff */
[----:B------:R-:W-:Y:S02]  /*02d0*/  @!P1 IADD3 R8, R8, 0x1, RZ ;  /* 0x0000000108089810 */ /* 0x000fe40007ffe0ff */
[----:B------:R-:W-:Y:S02]  /*02e0*/  ISETP.GE.U32.AND P0, PT, R0, R9, PT ;  /* 0x000000090000720c */ /* 0x000fe40003f06070 */
[----:B------:R-:W-:Y:S02]  /*02f0*/  LOP3.LUT R0, R37, c[0x0][0x178], RZ, 0x3c, !PT ;  /* 0x00005e0025007a12 */ /* 0x000fe400078e3cff */
[----:B------:R-:W-:Y:S02]  /*0300*/  ISETP.NE.AND P1, PT, RZ, c[0x0][0x178], PT ;  /* 0x00005e00ff007a0c */ /* 0x000fe40003f25270 */
[----:B------:R-:W-:Y:S01]  /*0310*/  ISETP.GE.AND P2, PT, R0, RZ, PT ;  /* 0x000000ff0000720c */ /* 0x000fe20003f46270 */
[----:B------:R-:W-:-:S04]  /*0320*/  IMAD R0, R65, c[0x0][0x1d0], RZ ;  /* 0x0000740041007a24 */ /* 0x000fc800078e02ff */
[----:B------:R-:W-:Y:S02]  /*0330*/  IMAD R9, R33, c[0x0][0x1d4], R0 ;  /* 0x0000750021097a24 */ /* 0x000fe400078e0200 */
[----:B------:R-:W-:Y:S02]  /*0340*/  @P0 IADD3 R8, R8, 0x1, RZ ;  /* 0x0000000108080810 */ /* 0x000fe40007ffe0ff */
[----:B------:R-:W-:Y:S01]  /*0350*/  ISETP.GE.AND P0, PT, R10, 0x1, PT ;  /* 0x000000010a00780c */ /* 0x000fe20003f06270 */
[----:B------:R-:W-:Y:S01]  /*0360*/  IMAD R10, R36, c[0x0][0x1e8], RZ ;  /* 0x00007a00240a7a24 */ /* 0x000fe200078e02ff */
[----:B------:R-:W-:Y:S02]  /*0370*/  IADD3 R3, R3, R9, RZ ;  /* 0x0000000903037210 */ /* 0x000fe40007ffe0ff */
[----:B------:R-:W-:Y:S01]  /*0380*/  @!P2 IADD3 R8, -R8, RZ, RZ ;  /* 0x000000ff0808a210 */ /* 0x000fe20007ffe1ff */
[C---:B------:R-:W-:Y:S01]  /*0390*/  IMAD R27, R37.reuse, c[0x0][0x1ec], R10 ;  /* 0x00007b00251b7a24 */ /* 0x040fe200078e020a */
[----:B------:R-:W-:Y:S01]  /*03a0*/  @!P1 LOP3.LUT R8, RZ, c[0x0][0x178], RZ, 0x33, !PT ;  /* 0x00005e00ff089a12 */ /* 0x000fe200078e33ff */
[----:B------:R-:W-:-:S03]  /*03b0*/  IMAD.WIDE.U32 R2, R37, c[0x0][0x1d8], R2 ;  /* 0x0000760025027a25 */ /* 0x000fc600078e0002 */
[----:B------:R-:W-:Y:S01]  /*03c0*/  SHF.R.S32.HI R0, RZ, 0x1f, R8 ;  /* 0x0000001fff007819 */ /* 0x000fe20000011408 */
[----:B------:R-:W-:-:S04]  /*03d0*/  IMAD.WIDE.U32 R6, R8, c[0x0][0x1c8], R6 ;  /* 0x0000720008067a25 */ /* 0x000fc800078e0006 */
[----:B------:R-:W-:Y:S02]  /*03e0*/  IMAD R9, R0, c[0x0][0x1c8], RZ ;  /* 0x0000720000097a24 */ /* 0x000fe400078e02ff */
[----:B------:R-:W-:Y:S02]  /*03f0*/  IMAD R0, R36, c[0x0][0x1d8], RZ ;  /* 0x0000760024007a24 */ /* 0x000fe400078e02ff */
[----:B------:R-:W-:Y:S02]  /*0400*/  IMAD R9, R8, c[0x0][0x1cc], R9 ;  /* 0x0000730008097a24 */ /* 0x000fe400078e0209 */
[----:B------:R-:W-:Y:S01]  /*0410*/  IMAD R29, R37, c[0x0][0x1dc], R0 ;  /* 0x00007700251d7a24 */ /* 0x000fe200078e0200 */
[----:B------:R-:W-:Y:S06]  /*0420*/  @!P0 EXIT ;  /* 0x000000000000894d */ /* 0x000fec0003800000 */
[----:B------:R-:W0:Y:S01]  /*0430*/  S2R R32, SR_TID.X ;  /* 0x0000000000207919 */ /* 0x000e220000002100 */
[----:B------:R-:W-:Y:S02]  /*0440*/  IADD3 R29, R3, R29, RZ ;  /* 0x0000001d031d7210 */ /* 0x000fe40007ffe0ff */
[----:B------:R-:W-:Y:S01]  /*0450*/  IADD3 R27, R5, R27, RZ ;  /* 0x0000001b051b7210 */ /* 0x000fe20007ffe0ff */
[----:B------:R-:W1:Y:S01]  /*0460*/  S2R R64, SR_LANEID ;  /* 0x0000000000407919 */ /* 0x000e620000000000 */
[----:B------:R-:W-:-:S02]  /*0470*/  LEA R30, P0, R2, c[0x0][0x240], 0x1 ;  /* 0x00009000021e7a11 */ /* 0x000fc400078008ff */
[----:B------:R-:W-:Y:S02]  /*0480*/  LEA R28, P1, R4, c[0x0][0x248], 0x1 ;  /* 0x00009200041c7a11 */ /* 0x000fe400078208ff */
[----:B------:R-:W-:Y:S02]  /*0490*/  LEA R26, P2, R6, c[0x0][0x230], 0x1 ;  /* 0x00008c00061a7a11 */ /* 0x000fe400078408ff */
[----:B------:R-:W-:Y:S02]  /*04a0*/  IADD3 R3, R7, R9, RZ ;  /* 0x0000000907037210 */ /* 0x000fe40007ffe0ff */
[----:B------:R-:W-:Y:S02]  /*04b0*/  LEA.HI.X R29, R2, c[0x0][0x244], R29, 0x1, P0 ;  /* 0x00009100021d7a11 */ /* 0x000fe400000f0c1d */
[----:B------:R-:W-:Y:S02]  /*04c0*/  LEA.HI.X R27, R4, c[0x0][0x24c], R27, 0x1, P1 ;  /* 0x00009300041b7a11 */ /* 0x000fe400008f0c1b */
[----:B------:R-:W-:-:S02]  /*04d0*/  LEA.HI.X R0, R6, c[0x0][0x234], R3, 0x1, P2 ;  /* 0x00008d0006007a11 */ /* 0x000fc400010f0c03 */
[----:B------:R-:W-:Y:S02]  /*04e0*/  MOV R31, RZ ;  /* 0x000000ff001f7202 */ /* 0x000fe40000000f00 */
.L_x_2326:
[----:B------:R-:W-:Y:S01]  /*04f0*/  BAR.SYNC.DEFER_BLOCKING 0x0 ;  /* 0x0000000000007b1d */ /* 0x000fe20000010000 */
[----:B0-----:R-:W-:Y:S02]  /*0500*/  MOV R2, R28 ;  /* 0x0000001c00027202 */ /* 0x001fe40000000f00 */
[----:B------:R-:W-:-:S05]  /*0510*/  MOV R3, R27 ;  /* 0x0000001b00037202 */ /* 0x000fca0000000f00 */
[----:B0-----:R-:W-:-:S06]  /*0520*/  IMAD.WIDE R8, R32, 0x10, R2 ;  /* 0x0000001020087825 */ /* 0x001fcc00078e0202 */
[----:B------:R-:W2:Y:S01]  /*0530*/  LDG.E.128 R8, [R8.64] ;  /* 0x0000000408087981 */ /* 0x000ea2000c1e1d00 */
[----:B------:R-:W-:Y:S02]  /*0540*/  MOV R2, R30 ;  /* 0x0000001e00027202 */ /* 0x000fe40000000f00 */
[----:B------:R-:W-:-:S05]  /*0550*/  MOV R3, R29 ;  /* 0x0000001d00037202 */ /* 0x000fca0000000f00 */
        /* <DEDUP_REMOVED lines=60> */
.L_x_2306:
[----:B------:R-:W-:Y:S05]  /*0920*/  BSYNC B0 ;  /* 0x0000000000007941 */ /* 0x000fea0003800000 */
.L_x_2305:
        /* <DEDUP_REMOVED lines=36> */
.L_x_2308:
[----:B------:R-:W-:Y:S05]  /*0b70*/  BSYNC B0 ;  /* 0x0000000000007941 */ /* 0x000fea0003800000 */
.L_x_2307:
[----:B------:R-:W-:Y:S01]  /*0b80*/  ISETP.EQ.OR P4, PT, RZ, UR6, P4 ;  /* 0x00000006ff007c0c */ /* 0x000fe2000a782670 */
[----:B------:R-:W-:Y:S01]  /*0b90*/  BSSY B0, `(.L_x_2309) ;  /* 0x000002d000007945 */ /* 0x000fe20003800000 */
[----:B------:R-:W-:Y:S02]  /*0ba0*/  FSETP.GTU.FTZ.AND P3, PT, R60, 20, PT ;  /* 0x41a000003c00780b */ /* 0x000fe40003f7c000 */
[----:B-----5:R-:W-:Y:S02]  /*0bb0*/  PRMT R61, RZ, 0x5410, R4 ;  /* 0x00005410ff3d7816 */ /* 0x020fe40000000004 */
        /* <DEDUP_REMOVED lines=42> */
.L_x_2310:
[----:B------:R-:W-:Y:S05]  /*0e60*/  BSYNC B0 ;  /* 0x0000000000007941 */ /* 0x000fea0003800000 */
.L_x_2309:
        /* <DEDUP_REMOVED lines=33> */
.L_x_2312:
[----:B------:R-:W-:Y:S05]  /*1080*/  BSYNC B0 ;  /* 0x0000000000007941 */ /* 0x000fea0003800000 */
.L_x_2311:
        /* <DEDUP_REMOVED lines=33> */
.L_x_2314:
[----:B------:R-:W-:Y:S05]  /*12a0*/  BSYNC B0 ;  /* 0x0000000000007941 */ /* 0x000fea0003800000 */
.L_x_2313:
        /* <DEDUP_REMOVED lines=33> */
.L_x_2316:
[----:B------:R-:W-:Y:S05]  /*14c0*/  BSYNC B0 ;  /* 0x0000000000007941 */ /* 0x000fea0003800000 */
.L_x_2315:
        /* <DEDUP_REMOVED lines=33> */
.L_x_2318:
[----:B------:R-:W-:Y:S05]  /*16e0*/  BSYNC B0 ;  /* 0x0000000000007941 */ /* 0x000fea0003800000 */
.L_x_2317:
        /* <DEDUP_REMOVED lines=33> */
.L_x_2320:
[----:B------:R-:W-:Y:S05]  /*1900*/  BSYNC B0 ;  /* 0x0000000000007941 */ /* 0x000fea0003800000 */
.L_x_2319:
        /* <DEDUP_REMOVED lines=21> */
.L_x_2324:
        /* <DEDUP_REMOVED lines=33> */
[-C--:B------:R-:W-:Y:S02]  /*1c70*/  FMUL.FTZ R2, R5, R54.reuse ;  /* 0x0000003605027220 */ /* 0x080fe40000410000 */
[----:B------:R-:W-:-:S02]  /*1c80*/  FMUL.FTZ R11, R19, R54 ;  /* 0x00000036130b7220 */ /* 0x000fc40000410000 */
[----:B------:R-:W-:Y:S01]  /*1c90*/  FMUL.RZ R12, R2, 0.15915493667125701904 ;  /* 0x3e22f983020c7820 */ /* 0x000fe2000040c000 */
[----:B------:R-:W-:Y:S01]  /*1ca0*/  MUFU.COS R74, R6 ;  /* 0x00000006004a7308 */ /* 0x000fe20000000000 */
[-C--:B------:R-:W-:Y:S02]  /*1cb0*/  FMUL.FTZ R2, R5, R56.reuse ;  /* 0x0000003805027220 */ /* 0x080fe40000410000 */
[C---:B------:R-:W-:Y:S02]  /*1cc0*/  FMUL.FTZ R18, R19.reuse, R56 ;  /* 0x0000003813127220 */ /* 0x040fe40000410000 */
[----:B------:R-:W-:Y:S02]  /*1cd0*/  FMUL.RZ R20, R2, 0.15915493667125701904 ;  /* 0x3e22f98302147820 */ /* 0x000fe4000040c000 */
[----:B------:R-:W-:Y:S01]  /*1ce0*/  IMAD R2, R36, c[0x0][0x198], RZ ;  /* 0x0000660024027a24 */ /* 0x000fe200078e02ff */
[----:B------:R-:W-:Y:S01]  /*1cf0*/  MUFU.SIN R73, R7 ;  /* 0x0000000700497308 */ /* 0x000fe20000000400 */
[----:B------:R-:W-:-:S02]  /*1d00*/  FMUL.FTZ R67, R19, R58 ;  /* 0x0000003a13437220 */ /* 0x000fc40000410000 */
[----:B------:R-:W-:-:S05]  /*1d10*/  FMUL.FTZ R63, R19, R60 ;  /* 0x0000003c133f7220 */ /* 0x000fca0000410000 */
[----:B------:R0:W-:Y:S08]  /*1d20*/  MUFU.COS R71, R7 ;  /* 0x0000000700477308 */ /* 0x0001f00000000000 */
[----:B------:R-:W-:Y:S01]  /*1d30*/  MUFU.SIN R16, R3 ;  /* 0x0000000300107308 */ /* 0x000fe20000000400 */
[----:B0-----:R-:W-:-:S07]  /*1d40*/  IMAD.WIDE.U32 R6, R37, c[0x0][0x198], RZ ;  /* 0x0000660025067a25 */ /* 0x001fce00078e00ff */
[----:B------:R0:W-:Y:S08]  /*1d50*/  MUFU.COS R76, R3 ;  /* 0x00000003004c7308 */ /* 0x0001f00000000000 */
[----:B------:R-:W1:Y:S01]  /*1d60*/  MUFU.EX2 R17, R17 ;  /* 0x0000001100117308 */ /* 0x000e620000000800 */
[----:B0-----:R-:W-:-:S05]  /*1d70*/  IMAD R3, R37, c[0x0][0x19c], R2 ;  /* 0x0000670025037a24 */ /* 0x001fca00078e0202 */
[----:B------:R-:W-:Y:S01]  /*1d80*/  IADD3 R7, R7, R3, RZ ;  /* 0x0000000307077210 */ /* 0x000fe20007ffe0ff */
[C---:B------:R-:W-:Y:S01]  /*1d90*/  IMAD.WIDE.U32 R2, R62.reuse, c[0x0][0x1c0], RZ ;  /* 0x000070003e027a25 */ /* 0x040fe200078e00ff */
[----:B------:R-:W-:Y:S03]  /*1da0*/  MUFU.SIN R78, R12 ;  /* 0x0000000c004e7308 */ /* 0x000fe60000000400 */
[----:B------:R-:W-:Y:S01]  /*1db0*/  IMAD.WIDE.U32 R6, R62, c[0x0][0x1a0], R6 ;  /* 0x000068003e067a25 */ /* 0x000fe200078e0006 */
[----:B------:R-:W-:-:S04]  /*1dc0*/  IADD3 R3, R3, R13, RZ ;  /* 0x0000000d03037210 */ /* 0x000fc80007ffe0ff */
[----:B------:R0:W-:Y:S01]  /*1dd0*/  MUFU.COS R10, R12 ;  /* 0x0000000c000a7308 */ /* 0x0001e20000000000 */
[C---:B-1----:R-:W-:Y:S02]  /*1de0*/  FMUL.FTZ R72, R17.reuse, R72 ;  /* 0x0000004811487220 */ /* 0x042fe40000410000 */
[----:B------:R-:W-:Y:S02]  /*1df0*/  FMUL.FTZ R74, R17, R74 ;  /* 0x0000004a114a7220 */ /* 0x000fe40000410000 */
[----:B------:R-:W-:-:S03]  /*1e00*/  FMUL.FTZ R17, R5, R60 ;  /* 0x0000003c05117220 */ /* 0x000fc60000410000 */
[----:B------:R-:W1:Y:S01]  /*1e10*/  MUFU.EX2 R4, R4 ;  /* 0x0000000400047308 */ /* 0x000e620000000800 */
[----:B0-----:R-:W-:-:S04]  /*1e20*/  LEA R12, P0, R2, R26, 0x1 ;  /* 0x0000001a020c7211 */ /* 0x001fc800078008ff */
[----:B------:R-:W-:Y:S02]  /*1e30*/  LEA.HI.X R13, R2, R0, R3, 0x1, P0 ;  /* 0x00000000020d7211 */ /* 0x000fe400000f0c03 */
[----:B------:R-:W-:Y:S01]  /*1e40*/  IADD3 R3, R7, R21, RZ ;  /* 0x0000001507037210 */ /* 0x000fe20007ffe0ff */
[----:B------:R-:W0:Y:S01]  /*1e50*/  MUFU.EX2 R15, R15 ;  /* 0x0000000f000f7308 */ /* 0x000e220000000800 */
[----:B------:R-:W-:Y:S02]  /*1e60*/  SHF.L.U32 R7, R32, 0x1, RZ ;  /* 0x0000000120077819 */ /* 0x000fe400000006ff */
[----:B------:R-:W-:-:S03]  /*1e70*/  LEA R2, P0, R6, c[0x0][0x228], 0x3 ;  /* 0x00008a0006027a11 */ /* 0x000fc600078018ff */
[----:B------:R-:W-:Y:S01]  /*1e80*/  IMAD.WIDE R12, R7, 0x10, R12 ;  /* 0x00000010070c7825 */ /* 0x000fe200078e020c */
[----:B------:R-:W-:Y:S01]  /*1e90*/  LEA.HI.X R3, R6, c[0x0][0x22c], R3, 0x3, P0 ;  /* 0x00008b0006037a11 */ /* 0x000fe200000f1c03 */
[----:B------:R-:W-:Y:S02]  /*1ea0*/  MUFU.SIN R69, R20 ;  /* 0x0000001400457308 */ /* 0x000fe40000000400 */
[-C--:B------:R-:W-:Y:S02]  /*1eb0*/  FMUL.FTZ R7, R61, R72.reuse ;  /* 0x000000483d077220 */ /* 0x080fe40000410000 */
[----:B------:R-:W-:Y:S01]  /*1ec0*/  FMUL.FTZ R6, RZ, R72 ;  /* 0x00000048ff067220 */ /* 0x000fe20000410000 */
[----:B------:R-:W2:Y:S01]  /*1ed0*/  LDG.E.64 R2, [R2.64] ;  /* 0x0000000402027981 */ /* 0x000ea2000c1e1b00 */
[----:B------:R-:W-:Y:S02]  /*1ee0*/  FFMA.FTZ R19, RZ, R74, R7 ;  /* 0x0000004aff137223 */ /* 0x000fe40000010007 */
[----:B------:R3:W-:Y:S01]  /*1ef0*/  MUFU.COS R9, R20 ;  /* 0x0000001400097308 */ /* 0x0007e20000000000 */
[----:B-1----:R-:W-:-:S02]  /*1f00*/  FMUL.FTZ R73, R4, R73 ;  /* 0x0000004904497220 */ /* 0x002fc40000410000 */
[----:B------:R-:W-:Y:S02]  /*1f10*/  FADD.FTZ R22, RZ, R19 ;  /* 0x00000013ff167221 */ /* 0x000fe40000010000 */
[----:B------:R-:W-:Y:S02]  /*1f20*/  FMUL.RZ R23, R17, 0.15915493667125701904 ;  /* 0x3e22f98311177820 */ /* 0x000fe4000040c000 */
[----:B------:R-:W-:Y:S01]  /*1f30*/  FMUL.FTZ R71, R4, R71 ;  /* 0x0000004704477220 */ /* 0x000fe20000410000 */
[----:B------:R-:W1:Y:S01]  /*1f40*/  MUFU.EX2 R11, R11 ;  /* 0x0000000b000b7308 */ /* 0x000e620000000800 */
[----:B---3--:R-:W-:-:S04]  /*1f50*/  FFMA.FTZ R20, R61, R74, -R6 ;  /* 0x0000004a3d147223 */ /* 0x008fc80000010806 */
[----:B------:R-:W-:Y:S02]  /*1f60*/  FADD.FTZ R20, R59, R20 ;  /* 0x000000143b147221 */ /* 0x000fe40000010000 */
[C---:B------:R-:W-:Y:S01]  /*1f70*/  FMUL.FTZ R17, R73.reuse, R22 ;  /* 0x0000001649117220 */ /* 0x040fe20000410000 */
[----:B------:R3:W4:Y:S01]  /*1f80*/  MUFU.EX2 R8, R18 ;  /* 0x0000001200087308 */ /* 0x0007220000000800 */
[-C--:B------:R-:W-:Y:S02]  /*1f90*/  FMUL.FTZ R19, R73, R20.reuse ;  /* 0x0000001449137220 */ /* 0x080fe40000410000 */
[C---:B------:R-:W-:Y:S02]  /*1fa0*/  FFMA.FTZ R20, R71.reuse, R20, -R17 ;  /* 0x0000001447147223 */ /* 0x040fe40000010811 */
[----:B------:R-:W-:Y:S02]  /*1fb0*/  FFMA.FTZ R19, R71, R22, R19 ;  /* 0x0000001647137223 */ /* 0x000fe40000010013 */
[----:B0-----:R-:W-:Y:S01]  /*1fc0*/  FMUL.FTZ R75, R15, R16 ;  /* 0x000000100f4b7220 */ /* 0x001fe20000410000 */
[----:B------:R-:W0:Y:S01]  /*1fd0*/  MUFU.EX2 R14, R14 ;  /* 0x0000000e000e7308 */ /* 0x000e220000000800 */
[----:B------:R-:W-:-:S02]  /*1fe0*/  FADD.FTZ R20, R57, R20 ;  /* 0x0000001439147221 */ /* 0x000fc40000010000 */
[----:B------:R-:W-:Y:S02]  /*1ff0*/  FADD.FTZ R19, RZ, R19 ;  /* 0x00000013ff137221 */ /* 0x000fe40000010000 */
[----:B------:R-:W-:Y:S02]  /*2000*/  FMUL.FTZ R76, R15, R76 ;  /* 0x0000004c0f4c7220 */ /* 0x000fe40000410000 */
[CC--:B------:R-:W-:Y:S01]  /*2010*/  FMUL.FTZ R16, R75.reuse, R20.reuse ;  /* 0x000000144b107220 */ /* 0x0c0fe20000410000 */
[----:B------:R-:W-:Y:S01]  /*2020*/  MUFU.EX2 R67, R67 ;  /* 0x0000004300437308 */ /* 0x000fe20000000800 */
[-C--:B------:R-:W-:Y:S02]  /*2030*/  FMUL.FTZ R15, R75, R19.reuse ;  /* 0x000000134b0f7220 */ /* 0x080fe40000410000 */
[C---:B------:R-:W-:Y:S02]  /*2040*/  FFMA.FTZ R16, R76.reuse, R19, R16 ;  /* 0x000000134c107223 */ /* 0x040fe40000010010 */
[----:B------:R-:W-:-:S02]  /*2050*/  FFMA.FTZ R20, R76, R20, -R15 ;  /* 0x000000144c147223 */ /* 0x000fc4000001080f */
[----:B---3--:R-:W-:Y:S01]  /*2060*/  FMUL.FTZ R18, R5, R58 ;  /* 0x0000003a05127220 */ /* 0x008fe20000410000 */
[----:B------:R-:W-:Y:S01]  /*2070*/  MUFU.EX2 R63, R63 ;  /* 0x0000003f003f7308 */ /* 0x000fe20000000800 */
[----:B-1----:R-:W-:Y:S01]  /*2080*/  FMUL.FTZ R78, R11, R78 ;  /* 0x0000004e0b4e7220 */ /* 0x002fe20000410000 */
[----:B------:R1:W3:Y:S01]  /*2090*/  LDG.E.128 R4, [R12.64] ;  /* 0x000000040c047981 */ /* 0x0002e2000c1e1d00 */
[----:B------:R-:W-:Y:S02]  /*20a0*/  FADD.FTZ R16, RZ, R16 ;  /* 0x00000010ff107221 */ /* 0x000fe40000010000 */
[----:B------:R-:W-:Y:S02]  /*20b0*/  FADD.FTZ R20, R55, R20 ;  /* 0x0000001437147221 */ /* 0x000fe40000010000 */
[C---:B----4-:R-:W-:Y:S02]  /*20c0*/  FMUL.FTZ R70, R8.reuse, R9 ;  /* 0x0000000908467220 */ /* 0x050fe40000410000 */
[----:B------:R-:W-:-:S02]  /*20d0*/  FMUL.FTZ R69, R8, R69 ;  /* 0x0000004508457220 */ /* 0x000fc40000410000 */
[----:B------:R-:W-:Y:S02]  /*20e0*/  FMUL.RZ R21, R18, 0.15915493667125701904 ;  /* 0x3e22f98312157820 */ /* 0x000fe4000040c000 */
[----:B------:R-:W-:Y:S02]  /*20f0*/  FMUL.FTZ R77, R11, R10 ;  /* 0x0000000a0b4d7220 */ /* 0x000fe40000410000 */
[----:B------:R-:W-:Y:S02]  /*2100*/  FMUL.FTZ R8, R78, R16 ;  /* 0x000000104e087220 */ /* 0x000fe40000410000 */
[----:B0-----:R-:W-:Y:S02]  /*2110*/  FMUL.FTZ R81, R14, R81 ;  /* 0x000000510e517220 */ /* 0x001fe40000410000 */
[-C--:B------:R-:W-:Y:S02]  /*2120*/  FMUL.FTZ R9, R78, R20.reuse ;  /* 0x000000144e097220 */ /* 0x080fe40000410000 */
[----:B------:R-:W-:Y:S01]  /*2130*/  FMUL.FTZ R79, R14, R79 ;  /* 0x0000004f0e4f7220 */ /* 0x000fe20000410000 */
[----:B------:R-:W0:Y:S01]  /*2140*/  MUFU.COS R68, R21 ;  /* 0x0000001500447308 */ /* 0x000e220000000000 */
[----:B------:R-:W-:-:S02]  /*2150*/  FFMA.FTZ R20, R77, R20, -R8 ;  /* 0x000000144d147223 */ /* 0x000fc40000010808 */
[----:B------:R-:W-:Y:S02]  /*2160*/  FFMA.FTZ R16, R77, R16, R9 ;  /* 0x000000104d107223 */ /* 0x000fe40000010009 */
[-C--:B------:R-:W-:Y:S02]  /*2170*/  FMUL.FTZ R8, R81, R72.reuse ;  /* 0x0000004851087220 */ /* 0x080fe40000410000 */
[C---:B------:R-:W-:Y:S01]  /*2180*/  FMUL.FTZ R9, R79.reuse, R72 ;  /* 0x000000484f097220 */ /* 0x040fe20000410000 */
[----:B------:R-:W4:Y:S01]  /*2190*/  MUFU.SIN R18, R21 ;  /* 0x0000001500127308 */ /* 0x000f220000000400 */
[-C--:B------:R-:W-:Y:S02]  /*21a0*/  FFMA.FTZ R8, R79, R74.reuse, -R8 ;  /* 0x0000004a4f087223 */ /* 0x080fe40000010808 */
[----:B------:R-:W-:Y:S02]  /*21b0*/  FADD.FTZ R16, RZ, R16 ;  /* 0x00000010ff107221 */ /* 0x000fe40000010000 */
[----:B------:R-:W-:-:S02]  /*21c0*/  FFMA.FTZ R10, R81, R74, R9 ;  /* 0x0000004a510a7223 */ /* 0x000fc40000010009 */
[----:B------:R-:W-:Y:S02]  /*21d0*/  FADD.FTZ R20, R53, R20 ;  /* 0x0000001435147221 */ /* 0x000fe40000010000 */
[----:B------:R-:W-:Y:S02]  /*21e0*/  FMUL.FTZ R11, R73, R8 ;  /* 0x00000008490b7220 */ /* 0x000fe40000410000 */
[----:B------:R-:W-:Y:S02]  /*21f0*/  FMUL.FTZ R17, R69, R16 ;  /* 0x0000001045117220 */ /* 0x000fe40000410000 */
[----:B------:R-:W-:Y:S01]  /*2200*/  FMUL.FTZ R9, R73, R10 ;  /* 0x0000000a49097220 */ /* 0x000fe20000410000 */
[----:B------:R-:W5:Y:S01]  /*2210*/  MUFU.COS R66, R23 ;  /* 0x0000001700427308 */ /* 0x000f620000000000 */
[----:B------:R-:W-:Y:S02]  /*2220*/  FMUL.FTZ R19, R69, R20 ;  /* 0x0000001445137220 */ /* 0x000fe40000410000 */
[----:B------:R-:W-:-:S02]  /*2230*/  FFMA.FTZ R11, R71, R10, R11 ;  /* 0x0000000a470b7223 */ /* 0x000fc4000001000b */
[C---:B------:R-:W-:Y:S02]  /*2240*/  FFMA.FTZ R20, R70.reuse, R20, -R17 ;  /* 0x0000001446147223 */ /* 0x040fe40000010811 */
[----:B------:R-:W-:Y:S01]  /*2250*/  FFMA.FTZ R9, R71, R8, -R9 ;  /* 0x0000000847097223 */ /* 0x000fe20000010809 */
[----:B------:R-:W1:Y:S01]  /*2260*/  MUFU.SIN R14, R23 ;  /* 0x00000017000e7308 */ /* 0x000e620000000400 */
[----:B------:R-:W-:Y:S02]  /*2270*/  FFMA.FTZ R19, R70, R16, R19 ;  /* 0x0000001046137223 */ /* 0x000fe40000010013 */
[C---:B0-----:R-:W-:Y:S02]  /*2280*/  FMUL.FTZ R68, R67.reuse, R68 ;  /* 0x0000004443447220 */ /* 0x041fe40000410000 */
[----:B----4-:R-:W-:Y:S02]  /*2290*/  FMUL.FTZ R67, R67, R18 ;  /* 0x0000001243437220 */ /* 0x010fe40000410000 */
[----:B------:R-:W-:-:S02]  /*22a0*/  FMUL.FTZ R8, R75, R11 ;  /* 0x0000000b4b087220 */ /* 0x000fc40000410000 */
[----:B------:R-:W-:Y:S02]  /*22b0*/  FADD.FTZ R20, R51, R20 ;  /* 0x0000001433147221 */ /* 0x000fe40000010000 */
[-C--:B------:R-:W-:Y:S02]  /*22c0*/  FMUL.FTZ R10, R75, R9.reuse ;  /* 0x000000094b0a7220 */ /* 0x080fe40000410000 */
[----:B------:R-:W-:Y:S02]  /*22d0*/  FADD.FTZ R19, RZ, R19 ;  /* 0x00000013ff137221 */ /* 0x000fe40000010000 */
[C---:B------:R-:W-:Y:S02]  /*22e0*/  FFMA.FTZ R8, R76.reuse, R9, -R8 ;  /* 0x000000094c087223 */ /* 0x040fe40000010808 */
[----:B------:R-:W-:Y:S02]  /*22f0*/  FMUL.FTZ R16, R67, R20 ;  /* 0x0000001443107220 */ /* 0x000fe40000410000 */
[----:B------:R-:W-:-:S02]  /*2300*/  FFMA.FTZ R10, R76, R11, R10 ;  /* 0x0000000b4c0a7223 */ /* 0x000fc4000001000a */
[-C--:B------:R-:W-:Y:S02]  /*2310*/  FMUL.FTZ R17, R67, R19.reuse ;  /* 0x0000001343117220 */ /* 0x080fe40000410000 */
[----:B------:R-:W-:Y:S02]  /*2320*/  FMUL.FTZ R11, R78, R8 ;  /* 0x000000084e0b7220 */ /* 0x000fe40000410000 */
[----:B------:R-:W-:Y:S02]  /*2330*/  FFMA.FTZ R16, R68, R19, R16 ;  /* 0x0000001344107223 */ /* 0x000fe40000010010 */
[----:B------:R-:W-:Y:S02]  /*2340*/  FMUL.FTZ R9, R78, R10 ;  /* 0x0000000a4e097220 */ /* 0x000fe40000410000 */
[----:B------:R-:W-:Y:S02]  /*2350*/  FFMA.FTZ R20, R68, R20, -R17 ;  /* 0x0000001444147223 */ /* 0x000fe40000010811 */
[----:B-----5:R-:W-:-:S02]  /*2360*/  FMUL.FTZ R66, R63, R66 ;  /* 0x000000423f427220 */ /* 0x020fc40000410000 */
[----:B-1----:R-:W-:Y:S02]  /*2370*/  FMUL.FTZ R63, R63, R14 ;  /* 0x0000000e3f3f7220 */ /* 0x002fe40000410000 */
[C---:B------:R-:W-:Y:S01]  /*2380*/  FFMA.FTZ R11, R77.reuse, R10, R11 ;  /* 0x0000000a4d0b7223 */ /* 0x040fe2000001000b */
[----:B------:R-:W4:Y:S01]  /*2390*/  LDG.E.128 R12, [R12.64+0x10] ;  /* 0x000010040c0c7981 */ /* 0x000f22000c1e1d00 */
[----:B------:R-:W-:Y:S02]  /*23a0*/  FADD.FTZ R16, RZ, R16 ;  /* 0x00000010ff107221 */ /* 0x000fe40000010000 */
[----:B------:R-:W-:Y:S02]  /*23b0*/  FFMA.FTZ R9, R77, R8, -R9 ;  /* 0x000000084d097223 */ /* 0x000fe40000010809 */
[----:B------:R-:W-:Y:S02]  /*23c0*/  FADD.FTZ R20, R49, R20 ;  /* 0x0000001431147221 */ /* 0x000fe40000010000 */
[----:B------:R-:W-:-:S02]  /*23d0*/  FMUL.FTZ R8, R69, R11 ;  /* 0x0000000b45087220 */ /* 0x000fc40000410000 */
[----:B------:R-:W-:Y:S02]  /*23e0*/  FMUL.FTZ R17, R63, R16 ;  /* 0x000000103f117220 */ /* 0x000fe40000410000 */
[-C--:B------:R-:W-:Y:S02]  /*23f0*/  FMUL.FTZ R10, R69, R9.reuse ;  /* 0x00000009450a7220 */ /* 0x080fe40000410000 */
[-C--:B------:R-:W-:Y:S02]  /*2400*/  FMUL.FTZ R19, R63, R20.reuse ;  /* 0x000000143f137220 */ /* 0x080fe40000410000 */
[----:B------:R-:W-:Y:S02]  /*2410*/  FFMA.FTZ R8, R70, R9, -R8 ;  /* 0x0000000946087223 */ /* 0x000fe40000010808 */
[----:B------:R-:W-:Y:S02]  /*2420*/  FFMA.FTZ R20, R66, R20, -R17 ;  /* 0x0000001442147223 */ /* 0x000fe40000010811 */
[----:B------:R-:W-:-:S02]  /*2430*/  FFMA.FTZ R10, R70, R11, R10 ;  /* 0x0000000b460a7223 */ /* 0x000fc4000001000a */
[----:B------:R-:W-:Y:S02]  /*2440*/  FFMA.FTZ R19, R66, R16, R19 ;  /* 0x0000001042137223 */ /* 0x000fe40000010013 */
[----:B------:R-:W-:Y:S02]  /*2450*/  FMUL.FTZ R11, R67, R8 ;  /* 0x00000008430b7220 */ /* 0x000fe40000410000 */
[----:B------:R-:W-:Y:S02]  /*2460*/  FADD.FTZ R22, R47, R20 ;  /* 0x000000142f167221 */ /* 0x000fe40000010000 */
[-C--:B------:R-:W-:Y:S02]  /*2470*/  FMUL.FTZ R9, R67, R10.reuse ;  /* 0x0000000a43097220 */ /* 0x080fe40000410000 */
[----:B------:R-:W-:Y:S01]  /*2480*/  FADD.FTZ R23, RZ, R19 ;  /* 0x00000013ff177221 */ /* 0x000fe20000010000 */
        /* <DEDUP_REMOVED lines=8> */
[----:B------:R-:W5:Y:S04]  /*2510*/  SHFL.UP PT, R9, R20, 0x1, RZ ;  /* 0x0420000014097989 */ /* 0x000f6800000e00ff */
[----:B------:R-:W5:Y:S01]  /*2520*/  SHFL.UP PT, R11, R8, 0x1, RZ ;  /* 0x04200000080b7989 */ /* 0x000f6200000e00ff */
[----:B------:R-:W-:Y:S01]  /*2530*/  ISETP.GE.AND P0, PT, R64, 0x1, PT ;  /* 0x000000014000780c */ /* 0x000fe20003f06270 */
[C---:B0-----:R-:W-:Y:S02]  /*2540*/  FMUL.FTZ R16, R8.reuse, R17 ;  /* 0x0000001108107220 */ /* 0x041fe40000410000 */
[-C--:B-1----:R-:W-:Y:S02]  /*2550*/  FMUL.FTZ R10, R8, R19.reuse ;  /* 0x00000013080a7220 */ /* 0x082fe40000410000 */
[----:B------:R-:W-:-:S02]  /*2560*/  FFMA.FTZ R16, R20, R19, R16 ;  /* 0x0000001314107223 */ /* 0x000fc40000010010 */
[----:B------:R-:W-:-:S06]  /*2570*/  FFMA.FTZ R17, R20, R17, -R10 ;  /* 0x0000001114117223 */ /* 0x000fcc000001080a */
[----:B------:R-:W-:Y:S02]  /*2580*/  @P0 FADD.FTZ R23, R23, R16 ;  /* 0x0000001017170221 */ /* 0x000fe40000010000 */
[----:B------:R-:W-:Y:S02]  /*2590*/  @P0 FADD.FTZ R22, R22, R17 ;  /* 0x0000001116160221 */ /* 0x000fe40000010000 */
[C---:B-----5:R-:W-:Y:S01]  /*25a0*/  FMUL.FTZ R16, R8.reuse, R9 ;  /* 0x0000000908107220 */ /* 0x060fe20000410000 */
[----:B------:R-:W0:Y:S01]  /*25b0*/  SHFL.UP PT, R18, R23, 0x2, RZ ;  /* 0x0440000017127989 */ /* 0x000e2200000e00ff */
[----:B------:R-:W-:-:S03]  /*25c0*/  FMUL.FTZ R10, R8, R11 ;  /* 0x0000000b080a7220 */ /* 0x000fc60000410000 */
[----:B------:R-:W1:Y:S01]  /*25d0*/  SHFL.UP PT, R17, R22, 0x2, RZ ;  /* 0x0440000016117989 */ /* 0x000e6200000e00ff */
[C---:B------:R-:W-:Y:S02]  /*25e0*/  FFMA.FTZ R11, R20.reuse, R11, R16 ;  /* 0x0000000b140b7223 */ /* 0x040fe40000010010 */
[----:B------:R-:W-:-:S03]  /*25f0*/  @P0 FFMA.FTZ R20, R20, R9, -R10 ;  /* 0x0000000914140223 */ /* 0x000fc6000001080a */
[----:B------:R-:W-:Y:S02]  /*2600*/  FSEL R11, R8, R11, !P0 ;  /* 0x0000000b080b7208 */ /* 0x000fe40004000000 */
[----:B------:R-:W5:Y:S04]  /*2610*/  SHFL.UP PT, R8, R20, 0x2, RZ ;  /* 0x0440000014087989 */ /* 0x000f6800000e00ff */
[----:B------:R-:W5:Y:S01]  /*2620*/  SHFL.UP PT, R9, R11, 0x2, RZ ;  /* 0x044000000b097989 */ /* 0x000f6200000e00ff */
[----:B------:R-:W-:Y:S01]  /*2630*/  ISETP.GE.AND P0, PT, R64, 0x2, PT ;  /* 0x000000024000780c */ /* 0x000fe20003f06270 */
[C---:B0-----:R-:W-:Y:S02]  /*2640*/  FMUL.FTZ R10, R11.reuse, R18 ;  /* 0x000000120b0a7220 */ /* 0x041fe40000410000 */
[----:B-1----:R-:W-:-:S02]  /*2650*/  FMUL.FTZ R19, R11, R17 ;  /* 0x000000110b137220 */ /* 0x002fc40000410000 */
[C---:B------:R-:W-:Y:S02]  /*2660*/  FFMA.FTZ R17, R20.reuse, R17, -R10 ;  /* 0x0000001114117223 */ /* 0x040fe4000001080a */
[----:B------:R-:W-:-:S06]  /*2670*/  FFMA.FTZ R18, R20, R18, R19 ;  /* 0x0000001214127223 */ /* 0x000fcc0000010013 */
[----:B------:R-:W-:Y:S02]  /*2680*/  @P0 FADD.FTZ R22, R22, R17 ;  /* 0x0000001116160221 */ /* 0x000fe40000010000 */
[-C--:B-----5:R-:W-:Y:S02]  /*2690*/  FMUL.FTZ R10, R11, R8.reuse ;  /* 0x000000080b0a7220 */ /* 0x0a0fe40000410000 */
[----:B------:R-:W-:Y:S01]  /*26a0*/  @P0 FADD.FTZ R23, R23, R18 ;  /* 0x0000001217170221 */ /* 0x000fe20000010000 */
[----:B------:R-:W0:Y:S01]  /*26b0*/  SHFL.UP PT, R19, R22, 0x4, RZ ;  /* 0x0480000016137989 */ /* 0x000e2200000e00ff */
[-C--:B------:R-:W-:Y:S02]  /*26c0*/  FMUL.FTZ R17, R11, R9.reuse ;  /* 0x000000090b117220 */ /* 0x080fe40000410000 */
[C---:B------:R-:W-:Y:S01]  /*26d0*/  FFMA.FTZ R10, R20.reuse, R9, R10 ;  /* 0x00000009140a7223 */ /* 0x040fe2000001000a */
[----:B------:R-:W1:Y:S01]  /*26e0*/  SHFL.UP PT, R21, R23, 0x4, RZ ;  /* 0x0480000017157989 */ /* 0x000e6200000e00ff */
[----:B------:R-:W-:-:S03]  /*26f0*/  @P0 FFMA.FTZ R20, R20, R8, -R17 ;  /* 0x0000000814140223 */ /* 0x000fc60000010811 */
[----:B------:R-:W-:Y:S02]  /*2700*/  FSEL R10, R11, R10, !P0 ;  /* 0x0000000a0b0a7208 */ /* 0x000fe40004000000 */
[----:B------:R-:W5:Y:S04]  /*2710*/  SHFL.UP PT, R9, R20, 0x4, RZ ;  /* 0x0480000014097989 */ /* 0x000f6800000e00ff */
[----:B------:R-:W5:Y:S01]  /*2720*/  SHFL.UP PT, R11, R10, 0x4, RZ ;  /* 0x048000000a0b7989 */ /* 0x000f6200000e00ff */
[----:B------:R-:W-:Y:S01]  /*2730*/  ISETP.GE.AND P0, PT, R64, 0x4, PT ;  /* 0x000000044000780c */ /* 0x000fe20003f06270 */
[C---:B0-----:R-:W-:Y:S02]  /*2740*/  FMUL.FTZ R16, R10.reuse, R19 ;  /* 0x000000130a107220 */ /* 0x041fe40000410000 */
[----:B-1----:R-:W-:-:S02]  /*2750*/  FMUL.FTZ R8, R10, R21 ;  /* 0x000000150a087220 */ /* 0x002fc40000410000 */
[C---:B------:R-:W-:Y:S02]  /*2760*/  FFMA.FTZ R16, R20.reuse, R21, R16 ;  /* 0x0000001514107223 */ /* 0x040fe40000010010 */
[----:B------:R-:W-:-:S06]  /*2770*/  FFMA.FTZ R19, R20, R19, -R8 ;  /* 0x0000001314137223 */ /* 0x000fcc0000010808 */
[----:B------:R-:W-:Y:S02]  /*2780*/  @P0 FADD.FTZ R23, R23, R16 ;  /* 0x0000001017170221 */ /* 0x000fe40000010000 */
[----:B-----5:R-:W-:Y:S02]  /*2790*/  FMUL.FTZ R16, R10, R9 ;  /* 0x000000090a107220 */ /* 0x020fe40000410000 */
[----:B------:R-:W-:Y:S02]  /*27a0*/  @P0 FADD.FTZ R22, R22, R19 ;  /* 0x0000001316160221 */ /* 0x000fe40000010000 */
[-C--:B------:R-:W-:Y:S01]  /*27b0*/  FMUL.FTZ R8, R10, R11.reuse ;  /* 0x0000000b0a087220 */ /* 0x080fe20000410000 */
[----:B------:R-:W0:Y:S01]  /*27c0*/  SHFL.UP PT, R18, R23, 0x8, RZ ;  /* 0x0500000017127989 */ /* 0x000e2200000e00ff */
[C---:B------:R-:W-:Y:S02]  /*27d0*/  FFMA.FTZ R11, R20.reuse, R11, R16 ;  /* 0x0000000b140b7223 */ /* 0x040fe40000010010 */
[----:B------:R-:W-:Y:S01]  /*27e0*/  @P0 FFMA.FTZ R20, R20, R9, -R8 ;  /* 0x0000000914140223 */ /* 0x000fe20000010808 */
[----:B------:R-:W1:Y:S02]  /*27f0*/  SHFL.UP PT, R17, R22, 0x8, RZ ;  /* 0x0500000016117989 */ /* 0x000e6400000e00ff */
[----:B------:R-:W-:-:S02]  /*2800*/  FSEL R11, R10, R11, !P0 ;  /* 0x0000000b0a0b7208 */ /* 0x000fc40004000000 */
[----:B------:R-:W5:Y:S04]  /*2810*/  SHFL.UP PT, R8, R20, 0x8, RZ ;  /* 0x0500000014087989 */ /* 0x000f6800000e00ff */
[----:B------:R-:W2:Y:S01]  /*2820*/  SHFL.UP PT, R9, R11, 0x8, RZ ;  /* 0x050000000b097989 */ /* 0x000ea200000e00ff */
[CC--:B0-----:R-:W-:Y:S02]  /*2830*/  FMUL.FTZ R10, R11.reuse, R18.reuse ;  /* 0x000000120b0a7220 */ /* 0x0c1fe40000410000 */
[-C--:B-1----:R-:W-:Y:S02]  /*2840*/  FMUL.FTZ R19, R11, R17.reuse ;  /* 0x000000110b137220 */ /* 0x082fe40000410000 */
[C---:B------:R-:W-:Y:S02]  /*2850*/  FFMA.FTZ R17, R20.reuse, R17, -R10 ;  /* 0x0000001114117223 */ /* 0x040fe4000001080a */
[----:B------:R-:W-:-:S02]  /*2860*/  FFMA.FTZ R18, R20, R18, R19 ;  /* 0x0000001214127223 */ /* 0x000fc40000010013 */
[-C--:B-----5:R-:W-:Y:S02]  /*2870*/  FMUL.FTZ R10, R11, R8.reuse ;  /* 0x000000080b0a7220 */ /* 0x0a0fe40000410000 */
[----:B------:R-:W-:Y:S02]  /*2880*/  @P1 FADD.FTZ R23, R23, R18 ;  /* 0x0000001217171221 */ /* 0x000fe40000010000 */
[-C--:B--2---:R-:W-:Y:S02]  /*2890*/  FFMA.FTZ R10, R20, R9.reuse, R10 ;  /* 0x00000009140a7223 */ /* 0x084fe4000001000a */
[C---:B------:R-:W-:Y:S01]  /*28a0*/  FMUL.FTZ R9, R11.reuse, R9 ;  /* 0x000000090b097220 */ /* 0x040fe20000410000 */
        /* <DEDUP_REMOVED lines=8> */
[----:B------:R-:W5:Y:S01]  /*2930*/  SHFL.UP PT, R11, R10, 0x10, RZ ;  /* 0x060000000a0b7989 */ /* 0x000f6200000e00ff */
[----:B------:R-:W-:Y:S01]  /*2940*/  MOV R17, RZ ;  /* 0x000000ff00117202 */ /* 0x000fe20000000f00 */
[----:B------:R-:W-:Y:S01]  /*2950*/  CS2R R18, SRZ ;  /* 0x0000000000127805 */ /* 0x000fe2000001ff00 */
[----:B------:R-:W-:-:S07]  /*2960*/  MOV R16, 0x3f800000 ;  /* 0x3f80000000107802 */ /* 0x000fce0000000f00 */
[----:B------:R-:W3:Y:S01]  /*2970*/  @!P0 LDS.128 R16, [R62.X16+0x460] ;  /* 0x000460003e108984 */ /* 0x000ee2000000cc00 */
[----:B0-----:R-:W-:Y:S01]  /*2980*/  FMUL.FTZ R8, R10, R25 ;  /* 0x000000190a087220 */ /* 0x001fe20000410000 */
[C---:B------:R-:W-:Y:S02]  /*2990*/  ISETP.GE.AND P0, PT, R64.reuse, 0x10, PT ;  /* 0x000000104000780c */ /* 0x040fe40003f06270 */
[----:B------:R-:W-:Y:S01]  /*29a0*/  ISETP.NE.AND P1, PT, R64, 0x1f, PT ;  /* 0x0000001f4000780c */ /* 0x000fe20003f25270 */
[-C--:B-1----:R-:W-:Y:S02]  /*29b0*/  FFMA.FTZ R83, R20, R21.reuse, -R8 ;  /* 0x0000001514537223 */ /* 0x082fe40000010808 */
[C---:B------:R-:W-:Y:S02]  /*29c0*/  FMUL.FTZ R24, R10.reuse, R21 ;  /* 0x000000150a187220 */ /* 0x040fe40000410000 */
[----:B--2---:R-:W-:Y:S02]  /*29d0*/  FMUL.FTZ R21, R10, R9 ;  /* 0x000000090a157220 */ /* 0x004fe40000410000 */
[----:B------:R-:W-:-:S02]  /*29e0*/  FFMA.FTZ R24, R20, R25, R24 ;  /* 0x0000001914187223 */ /* 0x000fc40000010018 */
[-C--:B-----5:R-:W-:Y:S02]  /*29f0*/  FFMA.FTZ R21, R20, R11.reuse, R21 ;  /* 0x0000000b14157223 */ /* 0x0a0fe40000010015 */
        /* <DEDUP_REMOVED lines=9> */
[----:B---3--:R-:W-:Y:S04]  /*2a90*/  @!P2 STS.128 [0x440], R16 ;  /* 0x00044010ff00a388 */ /* 0x008fe80000000c00 */
[----:B------:R-:W-:Y:S04]  /*2aa0*/  LDS.128 R8, [0x420] ;  /* 0x00042000ff087984 */ /* 0x000fe80000000c00 */
[----:B------:R-:W-:Y:S06]  /*2ab0*/  BAR.SYNC.DEFER_BLOCKING 0x0 ;  /* 0x0000000000007b1d */ /* 0x000fec0000010000 */
[----:B------:R-:W0:Y:S04]  /*2ac0*/  SHFL.UP PT, R84, R21, 0x1, RZ ;  /* 0x0420000015547989 */ /* 0x000e2800000e00ff */
[----:B------:R-:W-:Y:S04]  /*2ad0*/  @P3 LDS.64 R24, [0x448] ;  /* 0x00044800ff183984 */ /* 0x000fe80000000a00 */
[----:B------:R-:W1:Y:S04]  /*2ae0*/  SHFL.UP PT, R83, R20, 0x1, RZ ;  /* 0x0420000014537989 */ /* 0x000e6800000e00ff */
[----:B------:R2:W3:Y:S04]  /*2af0*/  SHFL.UP PT, R82, R23, 0x1, RZ ;  /* 0x0420000017527989 */ /* 0x0004e800000e00ff */
        /* <DEDUP_REMOVED lines=17> */
[----:B---3--:R-:W-:Y:S01]  /*2c10*/  @!P2 MOV R82, R19 ;  /* 0x000000130052a202 */ /* 0x008fe20000000f00 */
[-C--:B------:R-:W-:Y:S02]  /*2c20*/  @P3 FMUL.FTZ R86, R24, R84.reuse ;  /* 0x0000005418563220 */ /* 0x080fe40000410000 */
[C---:B------:R-:W-:Y:S01]  /*2c30*/  @P3 FMUL.FTZ R84, R25.reuse, R84 ;  /* 0x0000005419543220 */ /* 0x040fe20000410000 */
[----:B------:R-:W-:Y:S01]  /*2c40*/  @!P2 MOV R80, R18 ;  /* 0x000000120050a202 */ /* 0x000fe20000000f00 */
[----:B------:R-:W-:-:S02]  /*2c50*/  @P3 FFMA.FTZ R25, R25, R83, R86 ;  /* 0x0000005319193223 */ /* 0x000fc40000010056 */
[----:B------:R-:W-:Y:S02]  /*2c60*/  @P3 FFMA.FTZ R83, R24, R83, -R84 ;  /* 0x0000005318533223 */ /* 0x000fe40000010854 */
[----:B------:R-:W-:Y:S02]  /*2c70*/  @P3 FADD.FTZ R82, R82, R25 ;  /* 0x0000001952523221 */ /* 0x000fe40000010000 */
[----:B------:R-:W-:Y:S02]  /*2c80*/  @P3 FADD.FTZ R80, R80, R83 ;  /* 0x0000005350503221 */ /* 0x000fe40000010000 */
[----:B------:R-:W-:Y:S02]  /*2c90*/  FMUL.FTZ R25, R23, R3 ;  /* 0x0000000317197220 */ /* 0x000fe40000410000 */
[----:B------:R-:W-:Y:S02]  /*2ca0*/  FMUL.FTZ R24, R81, R82 ;  /* 0x0000005251187220 */ /* 0x000fe40000410000 */
[----:B------:R-:W-:-:S02]  /*2cb0*/  FFMA.FTZ R5, R4, R2, -R5 ;  /* 0x0000000204057223 */ /* 0x000fc40000010805 */
[----:B------:R-:W-:Y:S02]  /*2cc0*/  FMUL.FTZ R81, R81, R80 ;  /* 0x0000005051517220 */ /* 0x000fe40000410000 */
[-C--:B------:R-:W-:Y:S02]  /*2cd0*/  FFMA.FTZ R4, R4, R3.reuse, R85 ;  /* 0x0000000304047223 */ /* 0x080fe40000010055 */
[----:B------:R-:W-:Y:S02]  /*2ce0*/  FMUL.FTZ R85, R21, R3 ;  /* 0x0000000315557220 */ /* 0x000fe40000410000 */
[-C--:B------:R-:W-:Y:S02]  /*2cf0*/  FMUL.FTZ R83, R23, R2.reuse ;  /* 0x0000000217537220 */ /* 0x080fe40000410000 */
[----:B------:R-:W-:Y:S02]  /*2d00*/  FFMA.FTZ R23, R22, R2, -R25 ;  /* 0x0000000216177223 */ /* 0x000fe40000010819 */
[----:B------:R-:W-:-:S02]  /*2d10*/  FFMA.FTZ R25, R79, R82, R81 ;  /* 0x000000524f197223 */ /* 0x000fc40000010051 */
[----:B------:R-:W-:Y:S02]  /*2d20*/  FMUL.FTZ R86, R21, R2 ;  /* 0x0000000215567220 */ /* 0x000fe40000410000 */
[----:B------:R-:W-:Y:S01]  /*2d30*/  FFMA.FTZ R84, R79, R80, -R24 ;  /* 0x000000504f547223 */ /* 0x000fe20000010818 */
[--C-:B----4-:R-:W-:Y:S01]  /*2d40*/  PRMT R24, RZ, 0x5410, R12.reuse ;  /* 0x00005410ff187816 */ /* 0x110fe2000000000c */
[----:B------:R-:W-:Y:S01]  /*2d50*/  FFMA.FTZ R21, R20, R2, -R85 ;  /* 0x0000000214157223 */ /* 0x000fe20000010855 */
        /* <DEDUP_REMOVED lines=8> */
[C---:B------:R-:W-:Y:S01]  /*2de0*/  FMUL.FTZ R14, R72.reuse, R25 ;  /* 0x00000019480e7220 */ /* 0x040fe20000410000 */
[--C-:B------:R-:W-:Y:S01]  /*2df0*/  PRMT R81, RZ, 0x5410, R15.reuse ;  /* 0x00005410ff517816 */ /* 0x100fe2000000000f */
[----:B------:R-:W-:Y:S01]  /*2e00*/  FMUL.FTZ R72, R72, R13 ;  /* 0x0000000d48487220 */ /* 0x000fe20000410000 */
[----:B------:R-:W-:Y:S01]  /*2e10*/  PRMT R82, RZ, 0x7610, R15 ;  /* 0x00007610ff527816 */ /* 0x000fe2000000000f */
[----:B------:R-:W-:-:S02]  /*2e20*/  FMUL.FTZ R15, R85, R3 ;  /* 0x00000003550f7220 */ /* 0x000fc40000410000 */
[-C--:B------:R-:W-:Y:S02]  /*2e30*/  FMUL.FTZ R84, R85, R2.reuse ;  /* 0x0000000255547220 */ /* 0x080fe40000410000 */
[C---:B------:R-:W-:Y:S02]  /*2e40*/  FFMA.FTZ R14, R74.reuse, R13, -R14 ;  /* 0x0000000d4a0e7223 */ /* 0x040fe4000001080e */
[----:B------:R-:W-:Y:S02]  /*2e50*/  FFMA.FTZ R74, R74, R25, R72 ;  /* 0x000000194a4a7223 */ /* 0x000fe40000010048 */
[C---:B------:R-:W-:Y:S02]  /*2e60*/  FFMA.FTZ R72, R24.reuse, R2, -R15 ;  /* 0x0000000218487223 */ /* 0x040fe4000001080f */
[----:B------:R-:W-:Y:S02]  /*2e70*/  FFMA.FTZ R15, R24, R3, R84 ;  /* 0x00000003180f7223 */ /* 0x000fe40000010054 */
[----:B------:R-:W-:-:S02]  /*2e80*/  FADD.FTZ R24, RZ, R74 ;  /* 0x0000004aff187221 */ /* 0x000fc40000010000 */
[-C--:B------:R-:W-:Y:S02]  /*2e90*/  FMUL.FTZ R84, R12, R3.reuse ;  /* 0x000000030c547220 */ /* 0x080fe40000410000 */
[----:B------:R-:W-:Y:S02]  /*2ea0*/  FADD.FTZ R14, R59, R14 ;  /* 0x0000000e3b0e7221 */ /* 0x000fe40000010000 */
[----:B------:R-:W-:Y:S02]  /*2eb0*/  FFMA.FTZ R20, R20, R3, R86 ;  /* 0x0000000314147223 */ /* 0x000fe40000010056 */
[----:B------:R-:W-:Y:S02]  /*2ec0*/  FMUL.FTZ R74, R73, R24 ;  /* 0x00000018494a7220 */ /* 0x000fe40000410000 */
[-C--:B------:R-:W-:Y:S02]  /*2ed0*/  FMUL.FTZ R86, R12, R2.reuse ;  /* 0x000000020c567220 */ /* 0x080fe40000410000 */
[----:B------:R-:W-:-:S02]  /*2ee0*/  FFMA.FTZ R12, R79, R2, -R84 ;  /* 0x000000024f0c7223 */ /* 0x000fc40000010854 */
[-C--:B------:R-:W-:Y:S02]  /*2ef0*/  FMUL.FTZ R84, R73, R14.reuse ;  /* 0x0000000e49547220 */ /* 0x080fe40000410000 */
[C---:B------:R-:W-:Y:S02]  /*2f00*/  FFMA.FTZ R74, R71.reuse, R14, -R74 ;  /* 0x0000000e474a7223 */ /* 0x040fe4000001084a */
[----:B------:R-:W-:Y:S02]  /*2f10*/  FFMA.FTZ R71, R71, R24, R84 ;  /* 0x0000001847477223 */ /* 0x000fe40000010054 */
[-C--:B------:R-:W-:Y:S02]  /*2f20*/  FFMA.FTZ R73, R79, R3.reuse, R86 ;  /* 0x000000034f497223 */ /* 0x080fe40000010056 */
[----:B------:R-:W-:Y:S02]  /*2f30*/  FADD.FTZ R74, R57, R74 ;  /* 0x0000004a394a7221 */ /* 0x000fe40000010000 */
[----:B------:R-:W-:-:S02]  /*2f40*/  FMUL.FTZ R79, R83, R3 ;  /* 0x00000003534f7220 */ /* 0x000fc40000410000 */
[----:B------:R-:W-:Y:S02]  /*2f50*/  FMUL.FTZ R83, R83, R2 ;  /* 0x0000000253537220 */ /* 0x000fe40000410000 */
[----:B------:R-:W-:Y:S02]  /*2f60*/  FADD.FTZ R71, RZ, R71 ;  /* 0x00000047ff477221 */ /* 0x000fe40000010000 */
[C---:B------:R-:W-:Y:S02]  /*2f70*/  FMUL.FTZ R84, R75.reuse, R74 ;  /* 0x0000004a4b547220 */ /* 0x040fe40000410000 */
[C---:B------:R-:W-:Y:S02]  /*2f80*/  FFMA.FTZ R79, R80.reuse, R2, -R79 ;  /* 0x00000002504f7223 */ /* 0x040fe4000001084f */
[----:B------:R-:W-:Y:S02]  /*2f90*/  FFMA.FTZ R80, R80, R3, R83 ;  /* 0x0000000350507223 */ /* 0x000fe40000010053 */
[----:B------:R-:W-:-:S02]  /*2fa0*/  FMUL.FTZ R83, R75, R71 ;  /* 0x000000474b537220 */ /* 0x000fc40000410000 */
[----:B------:R-:W-:Y:S02]  /*2fb0*/  FMUL.FTZ R85, R82, R3 ;  /* 0x0000000352557220 */ /* 0x000fe40000410000 */
[C---:B------:R-:W-:Y:S02]  /*2fc0*/  FFMA.FTZ R84, R76.reuse, R71, R84 ;  /* 0x000000474c547223 */ /* 0x040fe40000010054 */
[----:B------:R-:W-:Y:S02]  /*2fd0*/  FFMA.FTZ R76, R76, R74, -R83 ;  /* 0x0000004a4c4c7223 */ /* 0x000fe40000010853 */
[-C--:B------:R-:W-:Y:S02]  /*2fe0*/  FFMA.FTZ R75, R81, R2.reuse, -R85 ;  /* 0x00000002514b7223 */ /* 0x080fe40000010855 */
[----:B------:R-:W-:Y:S01]  /*2ff0*/  FADD.FTZ R83, RZ, R84 ;  /* 0x00000054ff537221 */ /* 0x000fe20000010000 */
[----:B------:R-:W-:Y:S01]  /*3000*/  ISETP.NE.AND P0, PT, R32, RZ, PT ;  /* 0x000000ff2000720c */ /* 0x000fe20003f05270 */
[----:B------:R-:W-:-:S02]  /*3010*/  FMUL.FTZ R82, R82, R2 ;  /* 0x0000000252527220 */ /* 0x000fc40000410000 */
[----:B------:R-:W-:Y:S02]  /*3020*/  FMUL.FTZ R85, R9, R19 ;  /* 0x0000001309557220 */ /* 0x000fe40000410000 */
[----:B------:R-:W-:Y:S02]  /*3030*/  FADD.FTZ R76, R55, R76 ;  /* 0x0000004c374c7221 */ /* 0x000fe40000010000 */
[----:B------:R-:W-:Y:S02]  /*3040*/  FMUL.FTZ R2, R78, R83 ;  /* 0x000000534e027220 */ /* 0x000fe40000410000 */
[----:B------:R-:W-:Y:S02]  /*3050*/  FFMA.FTZ R81, R81, R3, R82 ;  /* 0x0000000351517223 */ /* 0x000fe40000010052 */
[-C--:B------:R-:W-:Y:S02]  /*3060*/  FFMA.FTZ R85, R8, R18.reuse, -R85 ;  /* 0x0000001208557223 */ /* 0x080fe40000010855 */
[----:B------:R-:W-:-:S02]  /*3070*/  FMUL.FTZ R18, R9, R18 ;  /* 0x0000001209127220 */ /* 0x000fc40000410000 */
[CC--:B------:R-:W-:Y:S02]  /*3080*/  FMUL.FTZ R3, R9.reuse, R17.reuse ;  /* 0x0000001109037220 */ /* 0x0c0fe40000410000 */
[----:B------:R-:W-:Y:S02]  /*3090*/  FMUL.FTZ R9, R9, R16 ;  /* 0x0000001009097220 */ /* 0x000fe40000410000 */
[-C--:B------:R-:W-:Y:S02]  /*30a0*/  FFMA.FTZ R2, R77, R76.reuse, -R2 ;  /* 0x0000004c4d027223 */ /* 0x080fe40000010802 */
[----:B------:R-:W-:Y:S02]  /*30b0*/  FMUL.FTZ R78, R78, R76 ;  /* 0x0000004c4e4e7220 */ /* 0x000fe40000410000 */
[----:B------:R-:W-:Y:S02]  /*30c0*/  FFMA.FTZ R17, R8, R17, R9 ;  /* 0x0000001108117223 */ /* 0x000fe40000010009 */
[----:B------:R-:W-:Y:S01]  /*30d0*/  FADD.FTZ R9, R53, R2 ;  /* 0x0000000235097221 */ /* 0x000fe20000010000 */
[----:B------:R-:W-:Y:S01]  /*30e0*/  BSSY B0, `(.L_x_2322) ;  /* 0x0000018000007945 */ /* 0x000fe20003800000 */
[----:B------:R-:W-:-:S02]  /*30f0*/  FFMA.FTZ R78, R77, R83, R78 ;  /* 0x000000534d4e7223 */ /* 0x000fc4000001004e */
[C---:B------:R-:W-:Y:S02]  /*3100*/  FFMA.FTZ R2, R8.reuse, R19, R18 ;  /* 0x0000001308027223 */ /* 0x040fe40000010012 */
[----:B------:R-:W-:Y:S02]  /*3110*/  FFMA.FTZ R16, R8, R16, -R3 ;  /* 0x0000001008107223 */ /* 0x000fe40000010803 */
        /* <DEDUP_REMOVED lines=20> */
.L_x_2323:
[----:B------:R-:W-:Y:S05]  /*3260*/  BSYNC B0 ;  /* 0x0000000000007941 */ /* 0x000fea0003800000 */
.L_x_2322:
        /* <DEDUP_REMOVED lines=45> */
.L_x_2321:
        /* <DEDUP_REMOVED lines=10> */
[C---:B------:R-:W-:Y:S01]  /*35e0*/  IMAD R8, R36.reuse, c[0x0][0x208], RZ ;  /* 0x0000820024087a24 */ /* 0x040fe200078e02ff */
[----:B------:R-:W-:Y:S01]  /*35f0*/  IADD3 R7, R7, R11, RZ ;  /* 0x0000000b07077210 */ /* 0x000fe20007ffe0ff */
[----:B------:R-:W-:Y:S02]  /*3600*/  IMAD R10, R36, c[0x0][0x1f8], RZ ;  /* 0x00007e00240a7a24 */ /* 0x000fe400078e02ff */
[C---:B------:R-:W-:Y:S02]  /*3610*/  IMAD R9, R37.reuse, c[0x0][0x20c], R8 ;  /* 0x0000830025097a24 */ /* 0x040fe400078e0208 */
[----:B------:R-:W-:-:S04]  /*3620*/  IMAD.WIDE.U32 R4, R37, c[0x0][0x208], R4 ;  /* 0x0000820025047a25 */ /* 0x000fc800078e0004 */
[----:B------:R-:W-:Y:S01]  /*3630*/  IMAD R11, R37, c[0x0][0x1fc], R10 ;  /* 0x00007f00250b7a24 */ /* 0x000fe200078e020a */
        /* <DEDUP_REMOVED lines=21> */
[----:B------:R-:W-:Y:S02]  /*3790*/  IADD3 R28, P3, R28, 0x200, RZ ;  /* 0x000002001c1c7810 */ /* 0x000fe40007f7e0ff */
[----:B------:R-:W-:Y:S02]  /*37a0*/  IADD3.X R0, RZ, R0, RZ, P1, !PT ;  /* 0x00000000ff007210 */ /* 0x000fe40000ffe4ff */
[----:B------:R-:W-:Y:S02]  /*37b0*/  IADD3.X R29, RZ, R29, RZ, P2, !PT ;  /* 0x0000001dff1d7210 */ /* 0x000fe400017fe4ff */
[----:B------:R-:W-:-:S02]  /*37c0*/  IADD3.X R27, RZ, R27, RZ, P3, !PT ;  /* 0x0000001bff1b7210 */ /* 0x000fc40001ffe4ff */
[--C-:B0-----:R-:W-:Y:S02]  /*37d0*/  PRMT R4, RZ, 0x5410, R8.reuse ;  /* 0x00005410ff047816 */ /* 0x101fe40000000008 */
[--C-:B------:R-:W-:Y:S02]  /*37e0*/  PRMT R6, RZ, 0x5410, R9.reuse ;  /* 0x00005410ff067816 */ /* 0x100fe40000000009 */
[----:B------:R-:W-:Y:S01]  /*37f0*/  PRMT R9, RZ, 0x7610, R9 ;  /* 0x00007610ff097816 */ /* 0x000fe20000000009 */
[----:B------:R-:W-:Y:S01]  /*3800*/  FMUL.FTZ R14, R4, -1.4426950216293334961 ;  /* 0xbfb8aa3b040e7820 */ /* 0x000fe20000410000 */
[----:B------:R-:W-:Y:S01]  /*3810*/  PRMT R8, RZ, 0x7610, R8 ;  /* 0x00007610ff087816 */ /* 0x000fe20000000008 */
[----:B------:R-:W-:Y:S01]  /*3820*/  FMUL.FTZ R16, R6, -1.4426950216293334961 ;  /* 0xbfb8aa3b06107820 */ /* 0x000fe20000410000 */
[--C-:B------:R-:W-:Y:S01]  /*3830*/  PRMT R12, RZ, 0x5410, R10.reuse ;  /* 0x00005410ff0c7816 */ /* 0x100fe2000000000a */
[----:B------:R-:W-:Y:S01]  /*3840*/  FMUL.FTZ R5, R9, -1.4426950216293334961 ;  /* 0xbfb8aa3b09057820 */ /* 0x000fe20000410000 */
[--C-:B------:R-:W-:Y:S01]  /*3850*/  PRMT R17, RZ, 0x5410, R11.reuse ;  /* 0x00005410ff117816 */ /* 0x100fe2000000000b */
[----:B------:R-:W0:Y:S01]  /*3860*/  MUFU.EX2 R14, R14 ;  /* 0x0000000e000e7308 */ /* 0x000e220000000800 */
[----:B------:R-:W-:Y:S01]  /*3870*/  PRMT R11, RZ, 0x7610, R11 ;  /* 0x00007610ff0b7816 */ /* 0x000fe2000000000b */
[----:B------:R-:W-:Y:S01]  /*3880*/  FMUL.FTZ R15, R8, -1.4426950216293334961 ;  /* 0xbfb8aa3b080f7820 */ /* 0x000fe20000410000 */
[----:B------:R-:W-:Y:S01]  /*3890*/  PRMT R10, RZ, 0x7610, R10 ;  /* 0x00007610ff0a7816 */ /* 0x000fe2000000000a */
[----:B------:R-:W-:-:S02]  /*38a0*/  FMUL.FTZ R7, R12, -1.4426950216293334961 ;  /* 0xbfb8aa3b0c077820 */ /* 0x000fc40000410000 */
[----:B------:R-:W-:Y:S02]  /*38b0*/  FMUL.FTZ R19, R11, -1.4426950216293334961 ;  /* 0xbfb8aa3b0b137820 */ /* 0x000fe40000410000 */
[----:B------:R-:W2:Y:S01]  /*38c0*/  MUFU.EX2 R16, R16 ;  /* 0x0000001000107308 */ /* 0x000ea20000000800 */
[----:B------:R-:W-:Y:S02]  /*38d0*/  FMUL.FTZ R13, R10, -1.4426950216293334961 ;  /* 0xbfb8aa3b0a0d7820 */ /* 0x000fe40000410000 */
[----:B------:R-:W-:-:S05]  /*38e0*/  FMUL.FTZ R18, R17, -1.4426950216293334961 ;  /* 0xbfb8aa3b11127820 */ /* 0x000fca0000410000 */
        /* <DEDUP_REMOVED lines=12> */
[----:B------:R3:W4:Y:S01]  /*39b0*/  MUFU.RCP R21, R14 ;  /* 0x0000000e00157308 */ /* 0x0007220000001000 */
[----:B0-----:R-:W-:-:S07]  /*39c0*/  FADD.FTZ R13, R13, 1 ;  /* 0x3f8000000d0d7421 */ /* 0x001fce0000010000 */
[----:B------:R0:W5:Y:S01]  /*39d0*/  MUFU.RCP R23, R16 ;  /* 0x0000001000177308 */ /* 0x0001620000001000 */
[----:B---3--:R-:W-:Y:S02]  /*39e0*/  IMAD R14, R65, c[0x0][0x210], RZ ;  /* 0x00008400410e7a24 */ /* 0x008fe400078e02ff */
[----:B--2---:R-:W-:Y:S02]  /*39f0*/  FADD.FTZ R18, R18, 1 ;  /* 0x3f80000012127421 */ /* 0x004fe40000010000 */
[----:B------:R-:W-:-:S03]  /*3a00*/  IMAD R47, R33, c[0x0][0x214], R14 ;  /* 0x00008500212f7a24 */ /* 0x000fc600078e020e */
[----:B------:R4:W2:Y:S01]  /*3a10*/  MUFU.RCP R20, R5 ;  /* 0x0000000500147308 */ /* 0x0008a20000001000 */
[----:B0-----:R-:W-:Y:S01]  /*3a20*/  IMAD R16, R36, c[0x0][0x218], RZ ;  /* 0x0000860024107a24 */ /* 0x001fe200078e02ff */
[----:B------:R-:W-:-:S05]  /*3a30*/  IADD3 R3, R3, R47, RZ ;  /* 0x0000002f03037210 */ /* 0x000fca0007ffe0ff */
[----:B------:R-:W-:Y:S01]  /*3a40*/  IMAD.WIDE.U32 R2, R37, c[0x0][0x218], R2 ;  /* 0x0000860025027a25 */ /* 0x000fe200078e0002 */
[----:B------:R5:W0:Y:S03]  /*3a50*/  MUFU.RCP R25, R7 ;  /* 0x0000000700197308 */ /* 0x000a260000001000 */
[----:B----4-:R-:W-:-:S04]  /*3a60*/  FMUL.FTZ R5, R4, R21 ;  /* 0x0000001504057220 */ /* 0x010fc80000410000 */
[----:B------:R-:W-:Y:S01]  /*3a70*/  FMUL.FTZ R4, R5, R38 ;  /* 0x0000002605047220 */ /* 0x000fe20000410000 */
[----:B------:R-:W3:Y:S01]  /*3a80*/  MUFU.RCP R14, R19 ;  /* 0x00000013000e7308 */ /* 0x000ee20000001000 */
[----:B-----5:R-:W-:Y:S02]  /*3a90*/  FMUL.FTZ R7, R6, R23 ;  /* 0x0000001706077220 */ /* 0x020fe40000410000 */
[----:B--2---:R-:W-:Y:S02]  /*3aa0*/  FMUL.FTZ R6, R9, R20 ;  /* 0x0000001409067220 */ /* 0x004fe40000410000 */
[----:B------:R-:W-:Y:S02]  /*3ab0*/  FMUL.FTZ R5, R7, R40 ;  /* 0x0000002807057220 */ /* 0x000fe40000410000 */
[----:B------:R-:W-:Y:S01]  /*3ac0*/  FMUL.FTZ R6, R6, R41 ;  /* 0x0000002906067220 */ /* 0x000fe20000410000 */
[----:B------:R-:W2:Y:S01]  /*3ad0*/  MUFU.RCP R15, R15 ;  /* 0x0000000f000f7308 */ /* 0x000ea20000001000 */
[----:B0-----:R-:W-:-:S03]  /*3ae0*/  FMUL.FTZ R9, R12, R25 ;  /* 0x000000190c097220 */ /* 0x001fc60000410000 */
[----:B------:R-:W-:Y:S01]  /*3af0*/  F2FP.BF16.PACK_AB R5, R6, R5 ;  /* 0x000000050605723e */ /* 0x000fe200000010ff */
[----:B------:R-:W-:-:S03]  /*3b00*/  FMUL.FTZ R42, R9, R42 ;  /* 0x0000002a092a7220 */ /* 0x000fc60000410000 */
[----:B------:R-:W0:Y:S01]  /*3b10*/  MUFU.RCP R13, R13 ;  /* 0x0000000d000d7308 */ /* 0x000e220000001000 */
[----:B---3--:R-:W-:Y:S02]  /*3b20*/  FMUL.FTZ R12, R11, R14 ;  /* 0x0000000e0b0c7220 */ /* 0x008fe40000410000 */
[----:B------:R-:W-:Y:S02]  /*3b30*/  IMAD R11, R37, c[0x0][0x21c], R16 ;  /* 0x00008700250b7a24 */ /* 0x000fe400078e0210 */
[----:B------:R-:W-:-:S03]  /*3b40*/  FMUL.FTZ R12, R12, R45 ;  /* 0x0000002d0c0c7220 */ /* 0x000fc60000410000 */
[----:B------:R-:W3:Y:S01]  /*3b50*/  MUFU.RCP R18, R18 ;  /* 0x0000001200127308 */ /* 0x000ee20000001000 */
[----:B--2---:R-:W-:Y:S01]  /*3b60*/  FMUL.FTZ R8, R8, R15 ;  /* 0x0000000f08087220 */ /* 0x004fe20000410000 */
[----:B------:R-:W-:-:S03]  /*3b70*/  IADD3 R3, R3, R11, RZ ;  /* 0x0000000b03037210 */ /* 0x000fc60007ffe0ff */
[----:B------:R-:W-:Y:S01]  /*3b80*/  FMUL.FTZ R39, R8, R39 ;  /* 0x0000002708277220 */ /* 0x000fe20000410000 */
[----:B------:R-:W-:Y:S01]  /*3b90*/  LEA R8, P0, R2, c[0x0][0x270], 0x1 ;  /* 0x00009c0002087a11 */ /* 0x000fe200078008ff */
[----:B0-----:R-:W-:-:S03]  /*3ba0*/  FMUL.FTZ R10, R10, R13 ;  /* 0x0000000d0a0a7220 */ /* 0x001fc60000410000 */
[----:B------:R-:W-:Y:S01]  /*3bb0*/  LEA.HI.X R9, R2, c[0x0][0x274], R3, 0x1, P0 ;  /* 0x00009d0002097a11 */ /* 0x000fe200000f0c03 */
[----:B------:R-:W-:Y:S01]  /*3bc0*/  FMUL.FTZ R43, R10, R43 ;  /* 0x0000002b0a2b7220 */ /* 0x000fe20000410000 */
[----:B------:R-:W-:-:S03]  /*3bd0*/  F2FP.BF16.PACK_AB R4, R39, R4 ;  /* 0x000000042704723e */ /* 0x000fc600000010ff */
[----:B------:R-:W-:Y:S01]  /*3be0*/  IMAD.WIDE R2, R32, 0x10, R8 ;  /* 0x0000001020027825 */ /* 0x000fe200078e0208 */
[----:B------:R-:W-:Y:S02]  /*3bf0*/  ISETP.GE.AND P0, PT, R31, c[0x0][0x174], PT ;  /* 0x00005d001f007a0c */ /* 0x000fe40003f06270 */
[----:B------:R-:W-:Y:S01]  /*3c00*/  F2FP.BF16.PACK_AB R6, R43, R42 ;  /* 0x0000002a2b06723e */ /* 0x000fe200000010ff */
[----:B---3--:R-:W-:-:S04]  /*3c10*/  FMUL.FTZ R17, R17, R18 ;  /* 0x0000001211117220 */ /* 0x008fc80000410000 */
[----:B------:R-:W-:-:S05]  /*3c20*/  FMUL.FTZ R7, R17, R44 ;  /* 0x0000002c11077220 */ /* 0x000fca0000410000 */
[----:B------:R-:W-:-:S05]  /*3c30*/  F2FP.BF16.PACK_AB R7, R12, R7 ;  /* 0x000000070c07723e */ /* 0x000fca00000010ff */
[----:B------:R0:W-:Y:S01]  /*3c40*/  STG.E.128 [R2.64], R4 ;  /* 0x0000000402007986 */ /* 0x0001e2000c101d04 */
[----:B------:R-:W-:Y:S01]  /*3c50*/  @P0 CALL.REL.NOINC `(.L_x_2325) ;  /* 0x0000001000000944 */ /* 0x000fe20003c00000 */
[----:B------:R-:W-:Y:S05]  /*3c60*/  BRA `(.L_x_2326) ;  /* 0xffffc88000007947 */ /* 0x000fea000383ffff */
.L_x_2325:
[----:B------:R-:W-:Y:S05]  /*3c70*/  EXIT ;  /* 0x000000000000794d */ /* 0x000fea0003800000 */
.L_x_2327:
        /* <DEDUP_REMOVED lines=16> */
.L_x_5379:


//--------------------- .text._Z25selective_scan_fwd_kernelI32Selective_Scan_fwd_kernel_traitsILi32ELi8ELi1ELb1ELb1ELb0ELb0EN3c108BFloat16ENS1_7complexIfEEEEv13SSMParamsBase --------------------------
	.section	.text._Z25selective_scan_fwd_kernelI32Selective_Scan_fwd_kernel_traitsILi32ELi8ELi1ELb1ELb1ELb0ELb0EN3c108BFloat16ENS1_7complexIfEEEEv13SSMParamsBase,"ax",@progbits
	.sectioninfo	@"SHI_REGISTERS=96"
	.align	128
        .global         _Z25selective_scan_fwd_kernelI32Selective_Scan_fwd_kernel_traitsILi32ELi8ELi1ELb1ELb1ELb0ELb0EN3c108BFloat16ENS1_7complexIfEEEEv13SSMParamsBase
        .type           _Z25selective_scan_fwd_kernelI32Selective_Scan_fwd_kernel_traitsILi32ELi8ELi1ELb1ELb1ELb0ELb0EN3c108BFloat16ENS1_7complexIfEEEEv13SSMParamsBase,@function
        .size           _Z25selective_scan_fwd_kernelI32Selective_Scan_fwd_kernel_traitsILi32ELi8ELi1ELb1ELb1ELb0ELb0EN3c108BFloat16ENS1_7complexIfEEEEv13SSMParamsBase,(.L_x_5380 - _Z25selective_scan_fwd_kernelI32Selective_Scan_fwd_kernel_traitsILi32ELi8ELi1ELb1ELb1ELb0ELb0EN3c108BFloat16ENS1_7complexIfEEEEv13SSMParamsBase)
        .other          _Z25selective_scan_fwd_kernelI32Selective_Scan_fwd_kernel_traitsILi32ELi8ELi1ELb1ELb1ELb0ELb0EN3c108BFloat16ENS1_7complexIfEEEEv13SSMParamsBase,@"STO_CUDA_ENTRY STV_DEFAULT"
_Z25selective_scan_fwd_kernelI32Selective_Scan_fwd_kernel_traitsILi32ELi8ELi1ELb1ELb1ELb0ELb0EN3c108BFloat16ENS1_7complexIfEEEEv13SSMParamsBase:
.text._Z25selective_scan_fwd_kernelI32Selective_Scan_fwd_kernel_traitsILi32ELi8ELi1ELb1ELb1ELb0ELb0EN3c108BFloat16ENS1_7complexIfEEEEv13SSMParamsBase:
        /* <DEDUP_REMOVED lines=25> */
[----:B------:R-:W-:-:S04]  /*0190*/  IMAD R11, R8, R9, RZ ;  /* 0x00000009080b7224 */ /* 0x000fc800078e02ff */
[----:B------:R-:W-:Y:S01]  /*01a0*/  IMAD.HI.U32 R7, R7, R11, R6 ;  /* 0x0000000b07077227 */ /* 0x000fe200078e0006 */
[----:B0-----:R-:W-:-:S04]  /*01b0*/  MOV R11, UR6 ;  /* 0x00000006000b7c02 */ /* 0x001fc80008000f00 */
[----:B------:R-:W-:Y:S01]  /*01c0*/  SHF.R.S32.HI R10, RZ, 0x1f, R11 ;  /* 0x0000001fff0a7819 */ /* 0x000fe2000001140b */
[----:B------:R-:W-:-:S04]  /*01d0*/  IMAD.HI.U32 R8, R7, R2, RZ ;  /* 0x0000000207087227 */ /* 0x000fc800078e00ff */
[----:B------:R-:W-:Y:S01]  /*01e0*/  IMAD R16, R10, c[0x0][0x1e0], RZ ;  /* 0x000078000a107a24 */ /* 0x000fe200078e02ff */
[----:B------:R-:W-:Y:S01]  /*01f0*/  IADD3 R0, -R8, RZ, RZ ;  /* 0x000000ff08007210 */ /* 0x000fe20007ffe1ff */
[----:B------:R-:W-:Y:S02]  /*0200*/  IMAD R18, R10, c[0x0][0x190], RZ ;  /* 0x000064000a127a24 */ /* 0x000fe400078e02ff */
[----:B------:R-:W-:Y:S01]  /*0210*/  IMAD R17, R11, c[0x0][0x1e4], R16 ;  /* 0x000079000b117a24 */ /* 0x000fe200078e0210 */
[----:B------:R-:W-:Y:S01]  /*0220*/  MOV R16, c[0x0][0x174] ;  /* 0x00005d0000107a02 */ /* 0x000fe20000000f00 */
[----:B------:R-:W-:Y:S02]  /*0230*/  IMAD R0, R9, R0, R2 ;  /* 0x0000000009007224 */ /* 0x000fe400078e0202 */
[----:B------:R-:W-:-:S03]  /*0240*/  IMAD.WIDE.U32 R2, R11, c[0x0][0x1d0], RZ ;  /* 0x000074000b027a25 */ /* 0x000fc600078e00ff */
[----:B------:R-:W-:Y:S01]  /*0250*/  ISETP.GT.U32.AND P1, PT, R9, R0, PT ;  /* 0x000000000900720c */ /* 0x000fe20003f24070 */
[----:B------:R-:W-:-:S04]  /*0260*/  IMAD.WIDE.U32 R6, R11, c[0x0][0x190], RZ ;  /* 0x000064000b067a25 */ /* 0x000fc800078e00ff */
[----:B----4-:R-:W-:-:S04]  /*0270*/  IMAD.WIDE.U32 R4, R11, c[0x0][0x1e0], RZ ;  /* 0x000078000b047a25 */ /* 0x010fc800078e00ff */
[----:B------:R-:W-:Y:S01]  /*0280*/  IMAD R19, R11, c[0x0][0x194], R18 ;  /* 0x000065000b137a24 */ /* 0x000fe200078e0212 */
[----:B------:R-:W-:-:S03]  /*0290*/  IADD3 R5, R5, R17, RZ ;  /* 0x0000001105057210 */ /* 0x000fc60007ffe0ff */
[-C--:B------:R-:W-:Y:S02]  /*02a0*/  @!P1 IADD3 R0, R0, -R9.reuse, RZ ;  /* 0x8000000900009210 */ /* 0x080fe40007ffe0ff */
[----:B------:R-:W-:Y:S01]  /*02b0*/  @!P1 IADD3 R8, R8, 0x1, RZ ;  /* 0x0000000108089810 */ /* 0x000fe20007ffe0ff */
[C---:B------:R-:W-:Y:S01]  /*02c0*/  IMAD.WIDE.U32 R4, R15.reuse, c[0x0][0x1e8], R4 ;  /* 0x00007a000f047a25 */ /* 0x040fe200078e0004 */
[----:B------:R-:W-:Y:S02]  /*02d0*/  ISETP.GE.U32.AND P0, PT, R0, R9, PT ;  /* 0x000000090000720c */ /* 0x000fe40003f06070 */
[----:B------:R-:W-:Y:S02]  /*02e0*/  LOP3.LUT R0, R15, c[0x0][0x178], RZ, 0x3c, !PT ;  /* 0x00005e000f007a12 */ /* 0x000fe400078e3cff */
[----:B------:R-:W-:Y:S02]  /*02f0*/  ISETP.NE.AND P1, PT, RZ, c[0x0][0x178], PT ;  /* 0x00005e00ff007a0c */ /* 0x000fe40003f25270 */
[----:B------:R-:W-:Y:S01]  /*0300*/  ISETP.GE.AND P2, PT, R0, RZ, PT ;  /* 0x000000ff0000720c */ /* 0x000fe20003f46270 */
[----:B------:R-:W-:Y:S01]  /*0310*/  IMAD R0, R10, c[0x0][0x1d0], RZ ;  /* 0x000074000a007a24 */ /* 0x000fe200078e02ff */
[----:B------:R-:W-:-:S03]  /*0320*/  IADD3 R7, R7, R19, RZ ;  /* 0x0000001307077210 */ /* 0x000fc60007ffe0ff */
        /* <DEDUP_REMOVED lines=27> */
[----:B------:R-:W-:Y:S02]  /*04e0*/  MOV R3, R2 ;  /* 0x0000000200037202 */ /* 0x000fe40000000f00 */
[----:B------:R-:W-:Y:S02]  /*04f0*/  MOV R4, R5 ;  /* 0x0000000500047202 */ /* 0x000fe40000000f00 */
[----:B------:R-:W-:Y:S02]  /*0500*/  MOV R2, R0 ;  /* 0x0000000000027202 */ /* 0x000fe40000000f00 */
[----:B------:R-:W-:Y:S02]  /*0510*/  MOV R7, RZ ;  /* 0x000000ff00077202 */ /* 0x000fe40000000f00 */
[----:B------:R-:W-:Y:S02]  /*0520*/  MOV R6, R18 ;  /* 0x0000001200067202 */ /* 0x000fe40000000f00 */
[----:B------:R-:W-:-:S02]  /*0530*/  MOV R5, R19 ;  /* 0x0000001300057202 */ /* 0x000fc40000000f00 */
[----:B01----:R-:W-:Y:S02]  /*0540*/  MOV R0, R16 ;  /* 0x0000001000007202 */ /* 0x003fe40000000f00 */
.L_x_2349:
[----:B------:R-:W-:Y:S01]  /*0550*/  BAR.SYNC.DEFER_BLOCKING 0x0 ;  /* 0x0000000000007b1d */ /* 0x000fe20000010000 */
[----:B0-----:R-:W-:Y:S02]  /*0560*/  MOV R16, R4 ;  /* 0x0000000400107202 */ /* 0x001fe40000000f00 */
[----:B------:R-:W-:-:S05]  /*0570*/  MOV R17, R3 ;  /* 0x0000000300117202 */ /* 0x000fca0000000f00 */
[----:B------:R-:W-:-:S06]  /*0580*/  IMAD.WIDE R24, R9, 0x10, R16 ;  /* 0x0000001009187825 */ /* 0x000fcc00078e0210 */
[----:B------:R-:W2:Y:S01]  /*0590*/  LDG.E.128 R24, [R24.64] ;  /* 0x0000000418187981 */ /* 0x000ea2000c1e1d00 */
[----:B------:R-:W-:Y:S02]  /*05a0*/  MOV R16, R6 ;  /* 0x0000000600107202 */ /* 0x000fe40000000f00 */
[----:B------:R-:W-:-:S05]  /*05b0*/  MOV R17, R5 ;  /* 0x0000000500117202 */ /* 0x000fca0000000f00 */
[----:B------:R-:W-:-:S06]  /*05c0*/  IMAD.WIDE R20, R9, 0x10, R16 ;  /* 0x0000001009147825 */ /* 0x000fcc00078e0210 */
[----:B-----5:R-:W5:Y:S01]  /*05d0*/  LDG.E.128 R20, [R20.64] ;  /* 0x0000000414147981 */ /* 0x020f62000c1e1d00 */
[----:B------:R-:W-:Y:S01]  /*05e0*/  ULDC.U8 UR6, c[0x0][0x17e] ;  /* 0x00005f8000067ab9 */ /* 0x000fe20000000000 */
[----:B------:R-:W-:Y:S01]  /*05f0*/  BSSY B0, `(.L_x_2328) ;  /* 0x0000039000007945 */ /* 0x000fe20003800000 */
[--C-:B--2---:R-:W-:Y:S02]  /*0600*/  PRMT R17, RZ, 0x5410, R24.reuse ;  /* 0x00005410ff117816 */ /* 0x104fe40000000018 */
[----:B------:R-:W-:Y:S02]  /*0610*/  PRMT R19, RZ, 0x7610, R24 ;  /* 0x00007610ff137816 */ /* 0x000fe40000000018 */
        /* <DEDUP_REMOVED lines=11> */
[--C-:B------:R-:W-:Y:S01]  /*06d0*/  PRMT R35, RZ, 0x5410, R27.reuse ;  /* 0x00005410ff237816 */ /* 0x100fe2000000001b */
[--C-:B------:R-:W-:Y:S01]  /*06e0*/  FADD.FTZ R33, R33, R12.reuse ;  /* 0x0000000c21217221 */ /* 0x100fe20000010000 */
[----:B------:R-:W-:Y:S02]  /*06f0*/  PRMT R27, RZ, 0x7610, R27 ;  /* 0x00007610ff1b7816 */ /* 0x000fe4000000001b */
[----:B------:R-:W-:Y:S01]  /*0700*/  FSETP.GTU.FTZ.AND P5, PT, R17, 20, PT ;  /* 0x41a000001100780b */ /* 0x000fe20003fbc000 */
[--C-:B------:R-:W-:Y:S01]  /*0710*/  FADD.FTZ R34, R35, R12.reuse ;  /* 0x0000000c23227221 */ /* 0x100fe20000010000 */
[----:B------:R-:W-:Y:S01]  /*0720*/  FSETP.GTU.FTZ.AND P1, PT, R18, 20, PT ;  /* 0x41a000001200780b */ /* 0x000fe20003f3c000 */
[----:B------:R-:W-:Y:S01]  /*0730*/  FADD.FTZ R35, R27, R12 ;  /* 0x0000000c1b237221 */ /* 0x000fe20000010000 */
[----:B------:R-:W-:Y:S02]  /*0740*/  FSETP.GTU.FTZ.AND P0, PT, R19, 20, PT ;  /* 0x41a000001300780b */ /* 0x000fe40003f1c000 */
[----:B------:R-:W-:-:S02]  /*0750*/  FSETP.GTU.FTZ.AND P6, PT, R32, 20, PT ;  /* 0x41a000002000780b */ /* 0x000fc40003fdc000 */
        /* <DEDUP_REMOVED lines=34> */
.L_x_2329:
[----:B------:R-:W-:Y:S05]  /*0980*/  BSYNC B0 ;  /* 0x0000000000007941 */ /* 0x000fea0003800000 */
.L_x_2328:
        /* <DEDUP_REMOVED lines=42> */
.L_x_2331:
[----:B------:R-:W-:Y:S05]  /*0c30*/  BSYNC B0 ;  /* 0x0000000000007941 */ /* 0x000fea0003800000 */
.L_x_2330:
        /* <DEDUP_REMOVED lines=33> */
.L_x_2333:
[----:B------:R-:W-:Y:S05]  /*0e50*/  BSYNC B0 ;  /* 0x0000000000007941 */ /* 0x000fea0003800000 */
.L_x_2332:
        /* <DEDUP_REMOVED lines=33> */
.L_x_2335:
[----:B------:R-:W-:Y:S05]  /*1070*/  BSYNC B0 ;  /* 0x0000000000007941 */ /* 0x000fea0003800000 */
.L_x_2334:
        /* <DEDUP_REMOVED lines=33> */
.L_x_2337:
[----:B------:R-:W-:Y:S05]  /*1290*/  BSYNC B0 ;  /* 0x0000000000007941 */ /* 0x000fea0003800000 */
.L_x_2336:
        /* <DEDUP_REMOVED lines=33> */
.L_x_2339:
[----:B------:R-:W-:Y:S05]  /*14b0*/  BSYNC B0 ;  /* 0x0000000000007941 */ /* 0x000fea0003800000 */
.L_x_2338:
        /* <DEDUP_REMOVED lines=33> */
.L_x_2341:
[----:B------:R-:W-:Y:S05]  /*16d0*/  BSYNC B0 ;  /* 0x0000000000007941 */ /* 0x000fea0003800000 */
.L_x_2340:
        /* <DEDUP_REMOVED lines=33> */
.L_x_2343:
[----:B------:R-:W-:Y:S05]  /*18f0*/  BSYNC B0 ;  /* 0x0000000000007941 */ /* 0x000fea0003800000 */
.L_x_2342:
[----:B------:R-:W-:Y:S01]  /*1900*/  BAR.SYNC.DEFER_BLOCKING 0x0 ;  /* 0x0000000000007b1d */ /* 0x000fe20000010000 */
[----:B------:R-:W-:Y:S02]  /*1910*/  ISETP.GE.AND P0, PT, R27, 0x1, PT ;  /* 0x000000011b00780c */ /* 0x000fe40003f06270 */
[----:B-----5:R-:W-:Y:S02]  /*1920*/  PRMT R44, RZ, 0x5410, R20 ;  /* 0x00005410ff2c7816 */ /* 0x020fe40000000014 */
[----:B------:R-:W-:Y:S02]  /*1930*/  PRMT R48, RZ, 0x5410, R22 ;  /* 0x00005410ff307816 */ /* 0x000fe40000000016 */
[----:B------:R-:W-:Y:S01]  /*1940*/  PRMT R20, RZ, 0x7610, R20 ;  /* 0x00007610ff147816 */ /* 0x000fe20000000014 */
[-C--:B------:R-:W-:Y:S01]  /*1950*/  FMUL.FTZ R36, R44, R13.reuse ;  /* 0x0000000d2c247220 */ /* 0x080fe20000410000 */
[--C-:B------:R-:W-:Y:S01]  /*1960*/  PRMT R46, RZ, 0x5410, R21.reuse ;  /* 0x00005410ff2e7816 */ /* 0x100fe20000000015 */
[-C--:B------:R-:W-:Y:S01]  /*1970*/  FMUL.FTZ R40, R48, R13.reuse ;  /* 0x0000000d30287220 */ /* 0x080fe20000410000 */
[----:B------:R-:W-:Y:S01]  /*1980*/  PRMT R24, RZ, 0x7610, R21 ;  /* 0x00007610ff187816 */ /* 0x000fe20000000015 */
[-C--:B------:R-:W-:Y:S01]  /*1990*/  FMUL.FTZ R37, R20, R13.reuse ;  /* 0x0000000d14257220 */ /* 0x080fe20000410000 */
[----:B------:R-:W-:Y:S01]  /*19a0*/  PRMT R22, RZ, 0x7610, R22 ;  /* 0x00007610ff167816 */ /* 0x000fe20000000016 */
[-C--:B------:R-:W-:Y:S01]  /*19b0*/  FMUL.FTZ R38, R46, R13.reuse ;  /* 0x0000000d2e267220 */ /* 0x080fe20000410000 */
[--C-:B------:R-:W-:Y:S01]  /*19c0*/  PRMT R52, RZ, 0x5410, R23.reuse ;  /* 0x00005410ff347816 */ /* 0x100fe20000000017 */
[-C--:B------:R-:W-:Y:S01]  /*19d0*/  FMUL.FTZ R39, R24, R13.reuse ;  /* 0x0000000d18277220 */ /* 0x080fe20000410000 */
[----:B------:R-:W-:Y:S01]  /*19e0*/  PRMT R26, RZ, 0x7610, R23 ;  /* 0x00007610ff1a7816 */ /* 0x000fe20000000017 */
[----:B------:R-:W-:-:S02]  /*19f0*/  FMUL.FTZ R41, R22, R13 ;  /* 0x0000000d16297220 */ /* 0x000fc40000410000 */
[-C--:B------:R-:W-:Y:S02]  /*1a00*/  FMUL.FTZ R42, R52, R13.reuse ;  /* 0x0000000d342a7220 */ /* 0x080fe40000410000 */
[----:B------:R-:W-:Y:S01]  /*1a10*/  FMUL.FTZ R43, R26, R13 ;  /* 0x0000000d1a2b7220 */ /* 0x000fe20000410000 */
[----:B------:R-:W-:Y:S05]  /*1a20*/  @!P0 BRA `(.L_x_2344) ;  /* 0x00001a7000008947 */ /* 0x000fea0003800000 */
[----:B------:R-:W-:Y:S01]  /*1a30*/  HFMA2.MMA R56, -RZ, RZ, 0, 0 ;  /* 0x00000000ff387435 */ /* 0x000fe200000001ff */
        /* <DEDUP_REMOVED lines=8> */
.L_x_2347:
        /* <DEDUP_REMOVED lines=10> */
[----:B------:R-:W-:Y:S01]  /*1b60*/  LEA.HI.X R29, R20, c[0x0][0x224], R21, 0x3, P0 ;  /* 0x00008900141d7a11 */ /* 0x000fe200000f1c15 */
[----:B------:R-:W-:-:S05]  /*1b70*/  IMAD R23, R30, c[0x0][0x1a0], RZ ;  /* 0x000068001e177a24 */ /* 0x000fca00078e02ff */
[----:B------:R-:W2:Y:S01]  /*1b80*/  LDG.E.64 R28, [R28.64] ;  /* 0x000000041c1c7981 */ /* 0x000ea2000c1e1b00 */
[----:B------:R-:W-:Y:S01]  /*1b90*/  IMAD.WIDE.U32 R20, R56, c[0x0][0x1a0], RZ ;  /* 0x0000680038147a25 */ /* 0x000fe200078e00ff */
[----:B------:R-:W-:-:S03]  /*1ba0*/  SHF.L.U32 R51, R9, 0x1, RZ ;  /* 0x0000000109337819 */ /* 0x000fc600000006ff */
[----:B------:R-:W-:Y:S01]  /*1bb0*/  IMAD R23, R56, c[0x0][0x1a4], R23 ;  /* 0x0000690038177a24 */ /* 0x000fe200078e0217 */
[----:B------:R-:W-:-:S04]  /*1bc0*/  LEA R22, P0, R20, R2, 0x1 ;  /* 0x0000000214167211 */ /* 0x000fc800078008ff */
[----:B------:R-:W-:-:S04]  /*1bd0*/  IADD3 R21, R21, R23, RZ ;  /* 0x0000001715157210 */ /* 0x000fc80007ffe0ff */
[----:B------:R-:W-:-:S05]  /*1be0*/  LEA.HI.X R23, R20, R0, R21, 0x1, P0 ;  /* 0x0000000014177211 */ /* 0x000fca00000f0c15 */
[----:B------:R-:W-:-:S05]  /*1bf0*/  IMAD.WIDE R50, R51, 0x10, R22 ;  /* 0x0000001033327825 */ /* 0x000fca00078e0216 */
[----:B------:R0:W3:Y:S04]  /*1c00*/  LDG.E.128 R20, [R50.64] ;  /* 0x0000000432147981 */ /* 0x0000e8000c1e1d00 */
[----:B------:R0:W4:Y:S01]  /*1c10*/  LDG.E.128 R24, [R50.64+0x10] ;  /* 0x0000100432187981 */ /* 0x000122000c1e1d00 */
[----:B------:R-:W-:Y:S01]  /*1c20*/  ISETP.GE.AND P0, PT, R8, 0x1, PT ;  /* 0x000000010800780c */ /* 0x000fe20003f06270 */
[----:B--2---:R-:W-:Y:S02]  /*1c30*/  FMUL.FTZ R59, R28, 1.4426950216293334961 ;  /* 0x3fb8aa3b1c3b7820 */ /* 0x004fe40000410000 */
[C---:B------:R-:W-:Y:S02]  /*1c40*/  FMUL.FTZ R28, R29.reuse, R17 ;  /* 0x000000111d1c7220 */ /* 0x040fe40000410000 */
[----:B------:R-:W-:-:S02]  /*1c50*/  FMUL.FTZ R31, R29, R16 ;  /* 0x000000101d1f7220 */ /* 0x000fc40000410000 */
[----:B------:R-:W-:Y:S02]  /*1c60*/  FMUL.RZ R61, R28, 0.15915493667125701904 ;  /* 0x3e22f9831c3d7820 */ /* 0x000fe4000040c000 */
[----:B------:R-:W-:Y:S02]  /*1c70*/  FMUL.FTZ R28, R59, R17 ;  /* 0x000000113b1c7220 */ /* 0x000fe40000410000 */
[----:B------:R-:W-:Y:S01]  /*1c80*/  MUFU.COS R57, R61 ;  /* 0x0000003d00397308 */ /* 0x000fe20000000000 */
[----:B------:R-:W-:Y:S02]  /*1c90*/  FMUL.RZ R55, R31, 0.15915493667125701904 ;  /* 0x3e22f9831f377820 */ /* 0x000fe4000040c000 */
[-C--:B------:R-:W-:Y:S02]  /*1ca0*/  FMUL.FTZ R31, R29, R18.reuse ;  /* 0x000000121d1f7220 */ /* 0x080fe40000410000 */
[----:B------:R-:W-:Y:S02]  /*1cb0*/  FMUL.FTZ R71, R59, R18 ;  /* 0x000000123b477220 */ /* 0x000fe40000410000 */
[----:B0-----:R-:W-:Y:S01]  /*1cc0*/  FMUL.RZ R51, R31, 0.15915493667125701904 ;  /* 0x3e22f9831f337820 */ /* 0x001fe2000040c000 */
[----:B------:R0:W1:Y:S01]  /*1cd0*/  MUFU.EX2 R58, R28 ;  /* 0x0000001c003a7308 */ /* 0x0000620000000800 */
[----:B------:R-:W-:-:S02]  /*1ce0*/  FMUL.FTZ R69, R59, R16 ;  /* 0x000000103b457220 */ /* 0x000fc40000410000 */
[-C--:B------:R-:W-:Y:S02]  /*1cf0*/  FMUL.FTZ R31, R29, R19.reuse ;  /* 0x000000131d1f7220 */ /* 0x080fe40000410000 */
[----:B------:R-:W-:Y:S01]  /*1d00*/  FMUL.FTZ R50, R59, R19 ;  /* 0x000000133b327220 */ /* 0x000fe20000410000 */
[----:B---3--:R-:W-:Y:S01]  /*1d10*/  PRMT R67, RZ, 0x5410, R20 ;  /* 0x00005410ff437816 */ /* 0x008fe20000000014 */
[----:B------:R-:W-:Y:S01]  /*1d20*/  FMUL.RZ R62, R31, 0.15915493667125701904 ;  /* 0x3e22f9831f3e7820 */ /* 0x000fe2000040c000 */
[----:B------:R-:W2:Y:S01]  /*1d30*/  MUFU.SIN R63, R61 ;  /* 0x0000003d003f7308 */ /* 0x000ea20000000400 */
[C---:B0-----:R-:W-:Y:S01]  /*1d40*/  FMUL.FTZ R28, R29.reuse, R32 ;  /* 0x000000201d1c7220 */ /* 0x041fe20000410000 */
[----:B------:R-:W-:Y:S01]  /*1d50*/  PRMT R68, RZ, 0x5410, R21 ;  /* 0x00005410ff447816 */ /* 0x000fe20000000015 */
[----:B------:R-:W-:Y:S01]  /*1d60*/  FMUL.FTZ R67, R44, R67 ;  /* 0x000000432c437220 */ /* 0x000fe20000410000 */
[----:B------:R-:W-:Y:S01]  /*1d70*/  PRMT R77, RZ, 0x7610, R22 ;  /* 0x00007610ff4d7816 */ /* 0x000fe20000000016 */
[----:B------:R-:W-:Y:S01]  /*1d80*/  FMUL.RZ R64, R28, 0.15915493667125701904 ;  /* 0x3e22f9831c407820 */ /* 0x000fe2000040c000 */
[----:B------:R-:W-:Y:S01]  /*1d90*/  PRMT R86, RZ, 0x7610, R23 ;  /* 0x00007610ff567816 */ /* 0x000fe20000000017 */
[----:B------:R-:W-:Y:S01]  /*1da0*/  FMUL.FTZ R31, R29, R33 ;  /* 0x000000211d1f7220 */ /* 0x000fe20000410000 */
[----:B------:R-:W-:Y:S01]  /*1db0*/  MUFU.SIN R66, R51 ;  /* 0x0000003300427308 */ /* 0x000fe20000000400 */
[----:B-1----:R-:W-:Y:S01]  /*1dc0*/  FMUL.FTZ R57, R58, R57 ;  /* 0x000000393a397220 */ /* 0x002fe20000410000 */
[----:B----4-:R-:W-:Y:S01]  /*1dd0*/  PRMT R87, RZ, 0x5410, R24 ;  /* 0x00005410ff577816 */ /* 0x010fe20000000018 */
[----:B------:R-:W-:Y:S01]  /*1de0*/  FMUL.RZ R65, R31, 0.15915493667125701904 ;  /* 0x3e22f9831f417820 */ /* 0x000fe2000040c000 */
[----:B------:R-:W-:Y:S01]  /*1df0*/  PRMT R84, RZ, 0x7610, R27 ;  /* 0x00007610ff547816 */ /* 0x000fe2000000001b */
[----:B------:R-:W-:-:S02]  /*1e00*/  FMUL.FTZ R68, R45, R68 ;  /* 0x000000442d447220 */ /* 0x000fc40000410000 */
[C---:B------:R-:W-:Y:S01]  /*1e10*/  FMUL.FTZ R28, R59.reuse, R32 ;  /* 0x000000203b1c7220 */ /* 0x040fe20000410000 */
[----:B------:R-:W0:Y:S01]  /*1e20*/  MUFU.EX2 R71, R71 ;  /* 0x0000004700477308 */ /* 0x000e220000000800 */
[----:B--2---:R-:W-:Y:S01]  /*1e30*/  FMUL.FTZ R58, R58, R63 ;  /* 0x0000003f3a3a7220 */ /* 0x004fe20000410000 */
[----:B------:R-:W-:Y:S01]  /*1e40*/  PRMT R63, RZ, 0x7610, R20 ;  /* 0x00007610ff3f7816 */ /* 0x000fe20000000014 */
[-C--:B------:R-:W-:Y:S01]  /*1e50*/  FMUL.FTZ R61, R59, R34.reuse ;  /* 0x000000223b3d7220 */ /* 0x080fe20000410000 */
[----:B------:R-:W-:Y:S01]  /*1e60*/  PRMT R20, RZ, 0x7610, R21 ;  /* 0x00007610ff147816 */ /* 0x000fe20000000015 */
[C---:B------:R-:W-:Y:S02]  /*1e70*/  FMUL.FTZ R21, R29.reuse, R34 ;  /* 0x000000221d157220 */ /* 0x040fe40000410000 */
[----:B------:R-:W-:Y:S01]  /*1e80*/  FMUL.FTZ R29, R29, R35 ;  /* 0x000000231d1d7220 */ /* 0x000fe20000410000 */
[----:B------:R-:W-:Y:S01]  /*1e90*/  MUFU.COS R60, R51 ;  /* 0x00000033003c7308 */ /* 0x000fe20000000000 */
[----:B------:R-:W-:-:S02]  /*1ea0*/  FMUL.RZ R75, R21, 0.15915493667125701904 ;  /* 0x3e22f983154b7820 */ /* 0x000fc4000040c000 */
[----:B------:R-:W-:Y:S02]  /*1eb0*/  FMUL.FTZ R21, R67, R58 ;  /* 0x0000003a43157220 */ /* 0x000fe40000410000 */
[C---:B------:R-:W-:Y:S02]  /*1ec0*/  FMUL.FTZ R82, R59.reuse, R33 ;  /* 0x000000213b527220 */ /* 0x040fe40000410000 */
[----:B------:R-:W-:Y:S01]  /*1ed0*/  FMUL.FTZ R59, R59, R35 ;  /* 0x000000233b3b7220 */ /* 0x000fe20000410000 */
[----:B------:R-:W-:Y:S01]  /*1ee0*/  MUFU.SIN R72, R55 ;  /* 0x0000003700487308 */ /* 0x000fe20000000400 */
[----:B0-----:R-:W-:Y:S02]  /*1ef0*/  FMUL.FTZ R66, R71, R66 ;  /* 0x0000004247427220 */ /* 0x001fe40000410000 */
[----:B------:R-:W-:Y:S02]  /*1f00*/  FMUL.FTZ R77, R46, R77 ;  /* 0x0000004d2e4d7220 */ /* 0x000fe40000410000 */
[----:B------:R-:W-:-:S02]  /*1f10*/  FMUL.FTZ R86, R47, R86 ;  /* 0x000000562f567220 */ /* 0x000fc40000410000 */
[----:B------:R-:W-:Y:S01]  /*1f20*/  FMUL.FTZ R87, R48, R87 ;  /* 0x0000005730577220 */ /* 0x000fe20000410000 */
[----:B------:R-:W-:Y:S01]  /*1f30*/  MUFU.COS R54, R55 ;  /* 0x0000003700367308 */ /* 0x000fe20000000000 */
[----:B------:R-:W-:-:S07]  /*1f40*/  FMUL.FTZ R84, R53, R84 ;  /* 0x0000005435547220 */ /* 0x000fce0000410000 */
[----:B------:R-:W0:Y:S08]  /*1f50*/  MUFU.EX2 R69, R69 ;  /* 0x0000004500457308 */ /* 0x000e300000000800 */
[----:B------:R-:W-:Y:S08]  /*1f60*/  MUFU.SIN R81, R64 ;  /* 0x0000004000517308 */ /* 0x000ff00000000400 */
[----:B------:R1:W-:Y:S01]  /*1f70*/  MUFU.COS R51, R64 ;  /* 0x0000004000337308 */ /* 0x0003e20000000000 */
[----:B0-----:R-:W-:-:S07]  /*1f80*/  FMUL.FTZ R72, R69, R72 ;  /* 0x0000004845487220 */ /* 0x001fce0000410000 */
[----:B------:R-:W-:Y:S01]  /*1f90*/  MUFU.SIN R79, R62 ;  /* 0x0000003e004f7308 */ /* 0x000fe20000000400 */
[----:B-1----:R-:W-:Y:S02]  /*1fa0*/  FMUL.FTZ R64, R44, R63 ;  /* 0x0000003f2c407220 */ /* 0x002fe40000410000 */
[----:B------:R-:W-:Y:S02]  /*1fb0*/  FMUL.FTZ R63, R45, R20 ;  /* 0x000000142d3f7220 */ /* 0x000fe40000410000 */
[----:B------:R-:W-:-:S03]  /*1fc0*/  FFMA.FTZ R70, R64, R57, R21 ;  /* 0x0000003940467223 */ /* 0x000fc60000010015 */
[----:B------:R0:W-:Y:S01]  /*1fd0*/  MUFU.COS R55, R62 ;  /* 0x0000003e00377308 */ /* 0x0001e20000000000 */
[----:B------:R-:W-:-:S07]  /*1fe0*/  FADD.FTZ R70, R63, R70 ;  /* 0x000000463f467221 */ /* 0x000fce0000010000 */
[----:B------:R-:W1:Y:S01]  /*1ff0*/  MUFU.EX2 R50, R50 ;  /* 0x0000003200327308 */ /* 0x000e620000000800 */
[----:B0-----:R-:W-:-:S04]  /*2000*/  FMUL.FTZ R62, R64, R58 ;  /* 0x0000003a403e7220 */ /* 0x001fc80000410000 */
[----:B------:R-:W-:-:S03]  /*2010*/  FFMA.FTZ R21, R67, R57, -R62 ;  /* 0x0000003943157223 */ /* 0x000fc6000001083e */
[----:B------:R-:W-:Y:S01]  /*2020*/  MUFU.SIN R31, R65 ;  /* 0x00000041001f7308 */ /* 0x000fe20000000400 */
[----:B------:R-:W-:-:S04]  /*2030*/  FADD.FTZ R21, R68, R21 ;  /* 0x0000001544157221 */ /* 0x000fc80000010000 */
[----:B------:R-:W-:-:S03]  /*2040*/  FMUL.FTZ R74, R66, R21 ;  /* 0x00000015424a7220 */ /* 0x000fc60000410000 */
[----:B------:R0:W-:Y:S01]  /*2050*/  MUFU.COS R73, R65 ;  /* 0x0000004100497308 */ /* 0x0001e20000000000 */
[C---:B-1----:R-:W-:Y:S02]  /*2060*/  FMUL.FTZ R79, R50.reuse, R79 ;  /* 0x0000004f324f7220 */ /* 0x042fe40000410000 */
[----:B------:R-:W-:-:S05]  /*2070*/  FMUL.FTZ R78, R50, R55 ;  /* 0x00000037324e7220 */ /* 0x000fca0000410000 */
[----:B------:R-:W1:Y:S01]  /*2080*/  MUFU.EX2 R28, R28 ;  /* 0x0000001c001c7308 */ /* 0x000e620000000800 */
[----:B0-----:R-:W-:Y:S02]  /*2090*/  FMUL.FTZ R65, R71, R60 ;  /* 0x0000003c47417220 */ /* 0x001fe40000410000 */
[----:B------:R-:W-:Y:S02]  /*20a0*/  FMUL.FTZ R60, R66, R70 ;  /* 0x00000046423c7220 */ /* 0x000fe40000410000 */
[----:B------:R-:W-:Y:S02]  /*20b0*/  FMUL.FTZ R71, R69, R54 ;  /* 0x0000003645477220 */ /* 0x000fe40000410000 */
[C---:B------:R-:W-:Y:S01]  /*20c0*/  FFMA.FTZ R69, R65.reuse, R21, -R60 ;  /* 0x0000001541457223 */ /* 0x040fe2000001083c */
[----:B------:R-:W-:Y:S01]  /*20d0*/  PRMT R21, RZ, 0x5410, R22 ;  /* 0x00005410ff157816 */ /* 0x000fe20000000016 */
[----:B------:R-:W-:Y:S01]  /*20e0*/  FFMA.FTZ R74, R65, R70, R74 ;  /* 0x00000046414a7223 */ /* 0x000fe2000001004a */
[----:B------:R-:W-:Y:S01]  /*20f0*/  MUFU.EX2 R61, R61 ;  /* 0x0000003d003d7308 */ /* 0x000fe20000000800 */
[----:B------:R-:W-:Y:S01]  /*2100*/  FMUL.RZ R54, R29, 0.15915493667125701904 ;  /* 0x3e22f9831d367820 */ /* 0x000fe2000040c000 */
[----:B------:R-:W-:Y:S01]  /*2110*/  PRMT R70, RZ, 0x7610, R25 ;  /* 0x00007610ff467816 */ /* 0x000fe20000000019 */
[----:B------:R-:W-:-:S02]  /*2120*/  FMUL.FTZ R76, R46, R21 ;  /* 0x000000152e4c7220 */ /* 0x000fc40000410000 */
[----:B------:R-:W-:Y:S02]  /*2130*/  FADD.FTZ R74, R77, R74 ;  /* 0x0000004a4d4a7221 */ /* 0x000fe40000010000 */
[----:B------:R-:W-:Y:S01]  /*2140*/  FADD.FTZ R69, R76, R69 ;  /* 0x000000454c457221 */ /* 0x000fe20000010000 */
[----:B------:R-:W0:Y:S01]  /*2150*/  MUFU.COS R62, R75 ;  /* 0x0000004b003e7308 */ /* 0x000e220000000000 */
[C---:B-1----:R-:W-:Y:S02]  /*2160*/  FMUL.FTZ R80, R28.reuse, R51 ;  /* 0x000000331c507220 */ /* 0x042fe40000410000 */
[C---:B------:R-:W-:Y:S02]  /*2170*/  FMUL.FTZ R29, R79.reuse, R69 ;  /* 0x000000454f1d7220 */ /* 0x040fe40000410000 */
[----:B------:R-:W-:Y:S01]  /*2180*/  FMUL.FTZ R81, R28, R81 ;  /* 0x000000511c517220 */ /* 0x000fe20000410000 */
[----:B------:R-:W-:Y:S01]  /*2190*/  PRMT R28, RZ, 0x5410, R23 ;  /* 0x00005410ff1c7816 */ /* 0x000fe20000000017 */
[-C--:B------:R-:W-:Y:S01]  /*21a0*/  FMUL.FTZ R21, R79, R74.reuse ;  /* 0x0000004a4f157220 */ /* 0x080fe20000410000 */
[----:B------:R1:W2:Y:S01]  /*21b0*/  MUFU.SIN R20, R75 ;  /* 0x0000004b00147308 */ /* 0x0002a20000000400 */
[----:B------:R-:W-:-:S02]  /*21c0*/  FFMA.FTZ R29, R78, R74, R29 ;  /* 0x0000004a4e1d7223 */ /* 0x000fc4000001001d */
[----:B------:R-:W-:Y:S02]  /*21d0*/  FFMA.FTZ R50, R78, R69, -R21 ;  /* 0x000000454e327223 */ /* 0x000fe40000010815 */
[----:B------:R-:W-:Y:S02]  /*21e0*/  FMUL.FTZ R85, R47, R28 ;  /* 0x0000001c2f557220 */ /* 0x000fe40000410000 */
[----:B------:R-:W-:Y:S01]  /*21f0*/  FADD.FTZ R29, R86, R29 ;  /* 0x0000001d561d7221 */ /* 0x000fe20000010000 */
[----:B------:R-:W-:Y:S01]  /*2200*/  MUFU.EX2 R59, R59 ;  /* 0x0000003b003b7308 */ /* 0x000fe20000000800 */
[----:B------:R-:W-:Y:S01]  /*2210*/  FADD.FTZ R50, R85, R50 ;  /* 0x0000003255327221 */ /* 0x000fe20000010000 */
[----:B-1----:R-:W-:Y:S01]  /*2220*/  PRMT R75, RZ, 0x7610, R26 ;  /* 0x00007610ff4b7816 */ /* 0x002fe2000000001a */
[----:B------:R-:W-:Y:S02]  /*2230*/  FMUL.FTZ R21, R81, R29 ;  /* 0x0000001d51157220 */ /* 0x000fe40000410000 */
[----:B0-----:R-:W-:-:S02]  /*2240*/  FMUL.FTZ R62, R61, R62 ;  /* 0x0000003e3d3e7220 */ /* 0x001fc40000410000 */
[----:B------:R-:W-:Y:S01]  /*2250*/  FMUL.FTZ R70, R49, R70 ;  /* 0x0000004631467220 */ /* 0x000fe20000410000 */
[----:B------:R-:W0:Y:S01]  /*2260*/  MUFU.COS R60, R54 ;  /* 0x00000036003c7308 */ /* 0x000e220000000000 */
[----:B--2---:R-:W-:Y:S02]  /*2270*/  FMUL.FTZ R61, R61, R20 ;  /* 0x000000143d3d7220 */ /* 0x004fe40000410000 */
[-C--:B------:R-:W-:Y:S02]  /*2280*/  FMUL.FTZ R20, R81, R50.reuse ;  /* 0x0000003251147220 */ /* 0x080fe40000410000 */
[C---:B------:R-:W-:Y:S01]  /*2290*/  FFMA.FTZ R50, R80.reuse, R50, -R21 ;  /* 0x0000003250327223 */ /* 0x040fe20000010815 */
[----:B------:R-:W-:Y:S01]  /*22a0*/  PRMT R21, RZ, 0x7610, R24 ;  /* 0x00007610ff157816 */ /* 0x000fe20000000018 */
[----:B------:R-:W-:Y:S01]  /*22b0*/  FFMA.FTZ R29, R80, R29, R20 ;  /* 0x0000001d501d7223 */ /* 0x000fe20000010014 */
[----:B------:R-:W1:Y:S01]  /*22c0*/  MUFU.SIN R22, R54 ;  /* 0x0000003600167308 */ /* 0x000e620000000400 */
[----:B------:R-:W-:-:S02]  /*22d0*/  FMUL.FTZ R20, R72, R58 ;  /* 0x0000003a48147220 */ /* 0x000fc40000410000 */
[----:B------:R-:W-:Y:S02]  /*22e0*/  FMUL.FTZ R88, R48, R21 ;  /* 0x0000001530587220 */ /* 0x000fe40000410000 */
[----:B------:R-:W-:Y:S02]  /*22f0*/  FFMA.FTZ R20, R71, R57, -R20 ;  /* 0x0000003947147223 */ /* 0x000fe40000010814 */
[----:B------:R-:W-:Y:S01]  /*2300*/  FADD.FTZ R29, R88, R29 ;  /* 0x0000001d581d7221 */ /* 0x000fe20000010000 */
[----:B------:R-:W2:Y:S01]  /*2310*/  MUFU.EX2 R82, R82 ;  /* 0x0000005200527308 */ /* 0x000ea20000000800 */
[----:B0-----:R-:W-:Y:S02]  /*2320*/  FMUL.FTZ R60, R59, R60 ;  /* 0x0000003c3b3c7220 */ /* 0x001fe40000410000 */
[----:B------:R-:W-:Y:S02]  /*2330*/  FADD.FTZ R50, R87, R50 ;  /* 0x0000003257327221 */ /* 0x000fe40000010000 */
[----:B------:R-:W-:-:S02]  /*2340*/  FMUL.FTZ R23, R66, R20 ;  /* 0x0000001442177220 */ /* 0x000fc40000410000 */
[----:B------:R-:W-:Y:S02]  /*2350*/  FMUL.FTZ R75, R52, R75 ;  /* 0x0000004b344b7220 */ /* 0x000fe40000410000 */
[----:B-1----:R-:W-:Y:S02]  /*2360*/  FMUL.FTZ R59, R59, R22 ;  /* 0x000000163b3b7220 */ /* 0x002fe40000410000 */
[----:B------:R-:W-:Y:S02]  /*2370*/  FMUL.FTZ R22, R71, R58 ;  /* 0x0000003a47167220 */ /* 0x000fe40000410000 */
[----:B------:R-:W-:Y:S02]  /*2380*/  IMAD R51, R30, c[0x0][0x1c0], RZ ;  /* 0x000070001e337a24 */ /* 0x000fe400078e02ff */
[----:B------:R-:W-:Y:S02]  /*2390*/  FFMA.FTZ R22, R72, R57, R22 ;  /* 0x0000003948167223 */ /* 0x000fe40000010016 */
[----:B--2---:R-:W-:-:S02]  /*23a0*/  FMUL.FTZ R73, R82, R73 ;  /* 0x0000004952497220 */ /* 0x004fc40000410000 */
[----:B------:R-:W-:Y:S02]  /*23b0*/  FMUL.FTZ R82, R82, R31 ;  /* 0x0000001f52527220 */ /* 0x000fe40000410000 */
[----:B------:R-:W-:Y:S02]  /*23c0*/  FMUL.FTZ R21, R66, R22 ;  /* 0x0000001642157220 */ /* 0x000fe40000410000 */
[C---:B------:R-:W-:Y:S02]  /*23d0*/  FMUL.FTZ R24, R82.reuse, R29 ;  /* 0x0000001d52187220 */ /* 0x040fe40000410000 */
[C---:B------:R-:W-:Y:S01]  /*23e0*/  FFMA.FTZ R21, R65.reuse, R20, -R21 ;  /* 0x0000001441157223 */ /* 0x040fe20000010815 */
[----:B------:R-:W-:Y:S01]  /*23f0*/  PRMT R20, RZ, 0x5410, R25 ;  /* 0x00005410ff147816 */ /* 0x000fe20000000019 */
[----:B------:R-:W-:Y:S02]  /*2400*/  FMUL.FTZ R28, R82, R50 ;  /* 0x00000032521c7220 */ /* 0x000fe40000410000 */
[----:B------:R-:W-:-:S02]  /*2410*/  FFMA.FTZ R23, R65, R22, R23 ;  /* 0x0000001641177223 */ /* 0x000fc40000010017 */
[----:B------:R-:W-:Y:S02]  /*2420*/  FFMA.FTZ R50, R73, R50, -R24 ;  /* 0x0000003249327223 */ /* 0x000fe40000010818 */
[C---:B------:R-:W-:Y:S02]  /*2430*/  FMUL.FTZ R24, R79.reuse, R21 ;  /* 0x000000154f187220 */ /* 0x040fe40000410000 */
[-C--:B------:R-:W-:Y:S02]  /*2440*/  FMUL.FTZ R22, R79, R23.reuse ;  /* 0x000000174f167220 */ /* 0x080fe40000410000 */
[----:B------:R-:W-:Y:S02]  /*2450*/  FFMA.FTZ R24, R78, R23, R24 ;  /* 0x000000174e187223 */ /* 0x000fe40000010018 */
[----:B------:R-:W-:Y:S02]  /*2460*/  FFMA.FTZ R29, R73, R29, R28 ;  /* 0x0000001d491d7223 */ /* 0x000fe4000001001c */
[----:B------:R-:W-:-:S02]  /*2470*/  FMUL.FTZ R69, R49, R20 ;  /* 0x0000001431457220 */ /* 0x000fc40000410000 */
[----:B------:R-:W-:Y:S02]  /*2480*/  FFMA.FTZ R22, R78, R21, -R22 ;  /* 0x000000154e167223 */ /* 0x000fe40000010816 */
[----:B------:R-:W-:Y:S02]  /*2490*/  FMUL.FTZ R21, R81, R24 ;  /* 0x0000001851157220 */ /* 0x000fe40000410000 */
[----:B------:R-:W-:Y:S02]  /*24a0*/  FADD.FTZ R29, R70, R29 ;  /* 0x0000001d461d7221 */ /* 0x000fe40000010000 */
[----:B------:R-:W-:Y:S02]  /*24b0*/  FADD.FTZ R50, R69, R50 ;  /* 0x0000003245327221 */ /* 0x000fe40000010000 */
[-C--:B------:R-:W-:Y:S02]  /*24c0*/  FMUL.FTZ R23, R81, R22.reuse ;  /* 0x0000001651177220 */ /* 0x080fe40000410000 */
[----:B------:R-:W-:Y:S01]  /*24d0*/  FFMA.FTZ R22, R80, R22, -R21 ;  /* 0x0000001650167223 */ /* 0x000fe20000010815 */
[----:B------:R-:W-:Y:S01]  /*24e0*/  PRMT R21, RZ, 0x5410, R26 ;  /* 0x00005410ff157816 */ /* 0x000fe2000000001a */
[----:B------:R-:W-:-:S02]  /*24f0*/  FMUL.FTZ R25, R61, R29 ;  /* 0x0000001d3d197220 */ /* 0x000fc40000410000 */
[----:B------:R-:W-:Y:S02]  /*2500*/  FMUL.FTZ R20, R61, R50 ;  /* 0x000000323d147220 */ /* 0x000fe40000410000 */
[----:B------:R-:W-:Y:S02]  /*2510*/  FFMA.FTZ R23, R80, R24, R23 ;  /* 0x0000001850177223 */ /* 0x000fe40000010017 */
[----:B------:R-:W-:Y:S02]  /*2520*/  FFMA.FTZ R25, R62, R50, -R25 ;  /* 0x000000323e197223 */ /* 0x000fe40000010819 */
[----:B------:R-:W-:Y:S02]  /*2530*/  FMUL.FTZ R74, R52, R21 ;  /* 0x00000015344a7220 */ /* 0x000fe40000410000 */
[----:B------:R-:W-:Y:S02]  /*2540*/  FFMA.FTZ R28, R62, R29, R20 ;  /* 0x0000001d3e1c7223 */ /* 0x000fe40000010014 */
[----:B------:R-:W-:-:S02]  /*2550*/  FMUL.FTZ R20, R82, R23 ;  /* 0x0000001752147220 */ /* 0x000fc40000410000 */
[-C--:B------:R-:W-:Y:S02]  /*2560*/  FMUL.FTZ R24, R82, R22.reuse ;  /* 0x0000001652187220 */ /* 0x080fe40000410000 */
[----:B------:R-:W-:Y:S02]  /*2570*/  FADD.FTZ R21, R74, R25 ;  /* 0x000000194a157221 */ /* 0x000fe40000010000 */
[C---:B------:R-:W-:Y:S02]  /*2580*/  FFMA.FTZ R25, R73.reuse, R22, -R20 ;  /* 0x0000001649197223 */ /* 0x040fe40000010814 */
[----:B------:R-:W-:Y:S01]  /*2590*/  FFMA.FTZ R22, R73, R23, R24 ;  /* 0x0000001749167223 */ /* 0x000fe20000010018 */
[----:B------:R-:W-:Y:S01]  /*25a0*/  PRMT R24, RZ, 0x5410, R27 ;  /* 0x00005410ff187816 */ /* 0x000fe2000000001b */
[----:B------:R-:W-:Y:S02]  /*25b0*/  FADD.FTZ R28, R75, R28 ;  /* 0x0000001c4b1c7221 */ /* 0x000fe40000010000 */
[----:B------:R-:W-:-:S02]  /*25c0*/  FMUL.FTZ R23, R59, R21 ;  /* 0x000000153b177220 */ /* 0x000fc40000410000 */
[-C--:B------:R-:W-:Y:S02]  /*25d0*/  FMUL.FTZ R20, R59, R28.reuse ;  /* 0x0000001c3b147220 */ /* 0x080fe40000410000 */
[----:B------:R-:W-:Y:S02]  /*25e0*/  FFMA.FTZ R27, R60, R28, R23 ;  /* 0x0000001c3c1b7223 */ /* 0x000fe40000010017 */
[----:B------:R-:W-:Y:S02]  /*25f0*/  FMUL.FTZ R23, R61, R22 ;  /* 0x000000163d177220 */ /* 0x000fe40000410000 */
[----:B------:R-:W-:Y:S02]  /*2600*/  IMAD R28, R14, c[0x0][0x1b8], RZ ;  /* 0x00006e000e1c7a24 */ /* 0x000fe400078e02ff */
[----:B------:R-:W-:Y:S02]  /*2610*/  FMUL.FTZ R83, R53, R24 ;  /* 0x0000001835537220 */ /* 0x000fe40000410000 */
[----:B------:R-:W-:-:S02]  /*2620*/  FFMA.FTZ R26, R60, R21, -R20 ;  /* 0x000000153c1a7223 */ /* 0x000fc40000010814 */
[-C--:B------:R-:W-:Y:S02]  /*2630*/  FFMA.FTZ R24, R62, R25.reuse, -R23 ;  /* 0x000000193e187223 */ /* 0x080fe40000010817 */
[----:B------:R-:W-:Y:S02]  /*2640*/  FMUL.FTZ R25, R61, R25 ;  /* 0x000000193d197220 */ /* 0x000fe40000410000 */
[----:B------:R-:W-:-:S04]  /*2650*/  IMAD.WIDE.U32 R20, R15, c[0x0][0x1b8], RZ ;  /* 0x00006e000f147a25 */ /* 0x000fc800078e00ff */
[----:B------:R-:W-:Y:S02]  /*2660*/  IMAD R29, R15, c[0x0][0x1bc], R28 ;  /* 0x00006f000f1d7a24 */ /* 0x000fe400078e021c */
[----:B------:R-:W-:Y:S02]  /*2670*/  FADD.FTZ R27, R84, R27 ;  /* 0x0000001b541b7221 */ /* 0x000fe40000010000 */
[----:B------:R-:W-:Y:S01]  /*2680*/  FADD.FTZ R26, R83, R26 ;  /* 0x0000001a531a7221 */ /* 0x000fe20000010000 */
[----:B------:R-:W-:Y:S01]  /*2690*/  IADD3 R21, R21, R29, RZ ;  /* 0x0000001d15157210 */ /* 0x000fe20007ffe0ff */
[----:B------:R-:W-:Y:S01]  /*26a0*/  FFMA.FTZ R22, R62, R22, R25 ;  /* 0x000000163e167223 */ /* 0x000fe20000010019 */
[----:B------:R-:W0:Y:S01]  /*26b0*/  SHFL.UP PT, R23, R27, 0x1, RZ ;  /* 0x042000001b177989 */ /* 0x000e2200000e00ff */
[C---:B------:R-:W-:Y:S02]  /*26c0*/  FMUL.FTZ R31, R59.reuse, R24 ;  /* 0x000000183b1f7220 */ /* 0x040fe40000410000 */
[----:B------:R-:W-:Y:S01]  /*26d0*/  FMUL.FTZ R29, R59, R22 ;  /* 0x000000163b1d7220 */ /* 0x000fe20000410000 */
[----:B------:R-:W1:Y:S01]  /*26e0*/  SHFL.UP PT, R25, R26, 0x1, RZ ;  /* 0x042000001a197989 */ /* 0x000e6200000e00ff */
[----:B------:R-:W-:-:S02]  /*26f0*/  IMAD R51, R56, c[0x0][0x1c4], R51 ;  /* 0x0000710038337a24 */ /* 0x000fc400078e0233 */
[----:B------:R-:W-:-:S04]  /*2700*/  IMAD.WIDE.U32 R20, R56, c[0x0][0x1c0], R20 ;  /* 0x0000700038147a25 */ /* 0x000fc800078e0014 */
[----:B------:R-:W-:Y:S01]  /*2710*/  FFMA.FTZ R24, R60, R24, -R29 ;  /* 0x000000183c187223 */ /* 0x000fe2000001081d */
[----:B------:R-:W-:Y:S01]  /*2720*/  LEA R50, P1, R20, c[0x0][0x230], 0x3 ;  /* 0x00008c0014327a11 */ /* 0x000fe200078218ff */
[----:B------:R-:W-:Y:S01]  /*2730*/  FFMA.FTZ R22, R60, R22, R31 ;  /* 0x000000163c167223 */ /* 0x000fe2000001001f */
[----:B------:R-:W-:Y:S02]  /*2740*/  IADD3 R31, R21, R51, RZ ;  /* 0x00000033151f7210 */ /* 0x000fe40007ffe0ff */
[----:B------:R-:W2:Y:S02]  /*2750*/  SHFL.UP PT, R21, R24, 0x1, RZ ;  /* 0x0420000018157989 */ /* 0x000ea400000e00ff */
[----:B------:R-:W-:Y:S02]  /*2760*/  LEA.HI.X R51, R20, c[0x0][0x234], R31, 0x3, P1 ;  /* 0x00008d0014337a11 */ /* 0x000fe400008f1c1f */
[----:B------:R-:W3:Y:S01]  /*2770*/  SHFL.UP PT, R29, R22, 0x1, RZ ;  /* 0x04200000161d7989 */ /* 0x000ee200000e00ff */
[----:B0-----:R-:W-:-:S03]  /*2780*/  FMUL.FTZ R20, R22, R23 ;  /* 0x0000001716147220 */ /* 0x001fc60000410000 */
[----:B------:R-:W4:Y:S01]  /*2790*/  LDG.E.64 R50, [R50.64] ;  /* 0x0000000432327981 */ /* 0x000f22000c1e1b00 */
[----:B------:R-:W-:Y:S01]  /*27a0*/  ISETP.GE.AND P1, PT, R8, 0x8, PT ;  /* 0x000000080800780c */ /* 0x000fe20003f26270 */
[----:B------:R-:W-:Y:S01]  /*27b0*/  BSSY B0, `(.L_x_2345) ;  /* 0x00000a5000007945 */ /* 0x000fe20003800000 */
[-C--:B-1----:R-:W-:Y:S01]  /*27c0*/  FMUL.FTZ R28, R22, R25.reuse ;  /* 0x00000019161c7220 */ /* 0x082fe20000410000 */
[----:B------:R-:W-:Y:S01]  /*27d0*/  ISETP.NE.AND P2, PT, R8, RZ, PT ;  /* 0x000000ff0800720c */ /* 0x000fe20003f45270 */
[C---:B------:R-:W-:Y:S01]  /*27e0*/  FFMA.FTZ R25, R24.reuse, R25, -R20 ;  /* 0x0000001918197223 */ /* 0x040fe20000010814 */
[----:B------:R-:W-:Y:S01]  /*27f0*/  ISETP.NE.AND P3, PT, R9, RZ, PT ;  /* 0x000000ff0900720c */ /* 0x000fe20003f65270 */
[----:B------:R-:W-:Y:S02]  /*2800*/  FFMA.FTZ R28, R24, R23, R28 ;  /* 0x00000017181c7223 */ /* 0x000fe4000001001c */
[----:B------:R-:W-:Y:S02]  /*2810*/  @P0 FADD.FTZ R26, R26, R25 ;  /* 0x000000191a1a0221 */ /* 0x000fe40000010000 */
[----:B------:R-:W-:-:S03]  /*2820*/  @P0 FADD.FTZ R27, R27, R28 ;  /* 0x0000001c1b1b0221 */ /* 0x000fc60000010000 */
[----:B------:R-:W0:Y:S01]  /*2830*/  SHFL.UP PT, R25, R26, 0x2, RZ ;  /* 0x044000001a197989 */ /* 0x000e2200000e00ff */
[----:B--2---:R-:W-:-:S03]  /*2840*/  FMUL.FTZ R23, R22, R21 ;  /* 0x0000001516177220 */ /* 0x004fc60000410000 */
[----:B------:R-:W1:Y:S01]  /*2850*/  SHFL.UP PT, R28, R27, 0x2, RZ ;  /* 0x044000001b1c7989 */ /* 0x000e6200000e00ff */
[-C--:B---3--:R-:W-:Y:S02]  /*2860*/  FMUL.FTZ R20, R22, R29.reuse ;  /* 0x0000001d16147220 */ /* 0x088fe40000410000 */
[C---:B------:R-:W-:Y:S02]  /*2870*/  FFMA.FTZ R23, R24.reuse, R29, R23 ;  /* 0x0000001d18177223 */ /* 0x040fe40000010017 */
[----:B------:R-:W-:-:S03]  /*2880*/  @P0 FFMA.FTZ R24, R24, R21, -R20 ;  /* 0x0000001518180223 */ /* 0x000fc60000010814 */
[----:B------:R-:W-:Y:S02]  /*2890*/  FSEL R23, R22, R23, !P0 ;  /* 0x0000001716177208 */ /* 0x000fe40004000000 */
[----:B------:R-:W2:Y:S01]  /*28a0*/  SHFL.UP PT, R20, R24, 0x2, RZ ;  /* 0x0440000018147989 */ /* 0x000ea200000e00ff */
[----:B------:R-:W-:-:S03]  /*28b0*/  ISETP.GE.AND P0, PT, R8, 0x2, PT ;  /* 0x000000020800780c */ /* 0x000fc60003f06270 */
[----:B------:R-:W3:Y:S01]  /*28c0*/  SHFL.UP PT, R21, R23, 0x2, RZ ;  /* 0x0440000017157989 */ /* 0x000ee200000e00ff */
[CC--:B0-----:R-:W-:Y:S02]  /*28d0*/  FMUL.FTZ R29, R23.reuse, R25.reuse ;  /* 0x00000019171d7220 */ /* 0x0c1fe40000410000 */
[-C--:B-1----:R-:W-:Y:S02]  /*28e0*/  FMUL.FTZ R22, R23, R28.reuse ;  /* 0x0000001c17167220 */ /* 0x082fe40000410000 */
[C---:B------:R-:W-:Y:S02]  /*28f0*/  FFMA.FTZ R28, R24.reuse, R28, R29 ;  /* 0x0000001c181c7223 */ /* 0x040fe4000001001d */
[----:B------:R-:W-:-:S03]  /*2900*/  FFMA.FTZ R25, R24, R25, -R22 ;  /* 0x0000001918197223 */ /* 0x000fc60000010816 */
        /* <DEDUP_REMOVED lines=9> */
[----:B------:R-:W2:Y:S01]  /*29a0*/  SHFL.UP PT, R21, R24, 0x4, RZ ;  /* 0x0480000018157989 */ /* 0x000ea200000e00ff */
[----:B------:R-:W-:-:S03]  /*29b0*/  ISETP.GE.AND P0, PT, R8, 0x4, PT ;  /* 0x000000040800780c */ /* 0x000fc60003f06270 */
[----:B------:R-:W3:Y:S01]  /*29c0*/  SHFL.UP PT, R23, R22, 0x4, RZ ;  /* 0x0480000016177989 */ /* 0x000ee200000e00ff */
[C---:B0-----:R-:W-:Y:S02]  /*29d0*/  FMUL.FTZ R20, R22.reuse, R31 ;  /* 0x0000001f16147220 */ /* 0x041fe40000410000 */
[-C--:B-1----:R-:W-:Y:S02]  /*29e0*/  FMUL.FTZ R25, R22, R29.reuse ;  /* 0x0000001d16197220 */ /* 0x082fe40000410000 */
[C---:B------:R-:W-:Y:S02]  /*29f0*/  FFMA.FTZ R29, R24.reuse, R29, -R20 ;  /* 0x0000001d181d7223 */ /* 0x040fe40000010814 */
[----:B------:R-:W-:-:S03]  /*2a00*/  FFMA.FTZ R20, R24, R31, R25 ;  /* 0x0000001f18147223 */ /* 0x000fc60000010019 */
[----:B------:R-:W-:Y:S02]  /*2a10*/  @P0 FADD.FTZ R26, R26, R29 ;  /* 0x0000001d1a1a0221 */ /* 0x000fe40000010000 */
[C---:B--2---:R-:W-:Y:S02]  /*2a20*/  FMUL.FTZ R25, R22.reuse, R21 ;  /* 0x0000001516197220 */ /* 0x044fe40000410000 */
[----:B------:R-:W-:Y:S01]  /*2a30*/  @P0 FADD.FTZ R27, R27, R20 ;  /* 0x000000141b1b0221 */ /* 0x000fe20000010000 */
[----:B------:R-:W0:Y:S01]  /*2a40*/  SHFL.UP PT, R29, R26, 0x8, RZ ;  /* 0x050000001a1d7989 */ /* 0x000e2200000e00ff */
[-C--:B---3--:R-:W-:Y:S02]  /*2a50*/  FMUL.FTZ R20, R22, R23.reuse ;  /* 0x0000001716147220 */ /* 0x088fe40000410000 */
[C---:B------:R-:W-:Y:S01]  /*2a60*/  FFMA.FTZ R25, R24.reuse, R23, R25 ;  /* 0x0000001718197223 */ /* 0x040fe20000010019 */
[----:B------:R-:W1:Y:S01]  /*2a70*/  SHFL.UP PT, R30, R27, 0x8, RZ ;  /* 0x050000001b1e7989 */ /* 0x000e6200000e00ff */
[----:B------:R-:W-:-:S03]  /*2a80*/  @P0 FFMA.FTZ R24, R24, R21, -R20 ;  /* 0x0000001518180223 */ /* 0x000fc60000010814 */
[----:B------:R-:W-:Y:S02]  /*2a90*/  FSEL R25, R22, R25, !P0 ;  /* 0x0000001916197208 */ /* 0x000fe40004000000 */
[----:B------:R-:W2:Y:S01]  /*2aa0*/  SHFL.UP PT, R28, R24, 0x8, RZ ;  /* 0x05000000181c7989 */ /* 0x000ea200000e00ff */
[----:B------:R-:W-:-:S03]  /*2ab0*/  LOP3.LUT P0, RZ, R9, 0x1f, RZ, 0xc0, !PT ;  /* 0x0000001f09ff7812 */ /* 0x000fc6000780c0ff */
[----:B------:R-:W3:Y:S01]  /*2ac0*/  SHFL.UP PT, R22, R25, 0x8, RZ ;  /* 0x0500000019167989 */ /* 0x000ee200000e00ff */
[----:B------:R-:W-:Y:S01]  /*2ad0*/  ISETP.EQ.OR P0, PT, R7, RZ, P0 ;  /* 0x000000ff0700720c */ /* 0x000fe20000702670 */
[CC--:B0-----:R-:W-:Y:S02]  /*2ae0*/  FMUL.FTZ R21, R25.reuse, R29.reuse ;  /* 0x0000001d19157220 */ /* 0x0c1fe40000410000 */
[CC--:B-1----:R-:W-:Y:S02]  /*2af0*/  FMUL.FTZ R20, R25.reuse, R30.reuse ;  /* 0x0000001e19147220 */ /* 0x0c2fe40000410000 */
[C---:B------:R-:W-:Y:S01]  /*2b00*/  FFMA.FTZ R30, R24.reuse, R30, R21 ;  /* 0x0000001e181e7223 */ /* 0x040fe20000010015 */
[----:B------:R-:W-:Y:S01]  /*2b10*/  MOV R21, RZ ;  /* 0x000000ff00157202 */ /* 0x000fe20000000f00 */
[----:B------:R-:W-:Y:S01]  /*2b20*/  FFMA.FTZ R29, R24, R29, -R20 ;  /* 0x0000001d181d7223 */ /* 0x000fe20000010814 */
[----:B------:R-:W-:Y:S01]  /*2b30*/  MOV R20, 0x3f800000 ;  /* 0x3f80000000147802 */ /* 0x000fe20000000f00 */
[----:B--2---:R-:W-:-:S02]  /*2b40*/  FMUL.FTZ R23, R25, R28 ;  /* 0x0000001c19177220 */ /* 0x004fc40000410000 */
[----:B------:R-:W-:Y:S02]  /*2b50*/  @P1 FADD.FTZ R27, R27, R30 ;  /* 0x0000001e1b1b1221 */ /* 0x000fe40000010000 */
[CC--:B---3--:R-:W-:Y:S02]  /*2b60*/  FMUL.FTZ R31, R25.reuse, R22.reuse ;  /* 0x00000016191f7220 */ /* 0x0c8fe40000410000 */
[----:B------:R-:W-:Y:S02]  /*2b70*/  FFMA.FTZ R30, R24, R22, R23 ;  /* 0x00000016181e7223 */ /* 0x000fe40000010017 */
[----:B------:R-:W-:Y:S01]  /*2b80*/  @P1 FADD.FTZ R26, R26, R29 ;  /* 0x0000001d1a1a1221 */ /* 0x000fe20000010000 */
[----:B------:R-:W-:Y:S01]  /*2b90*/  CS2R R22, SRZ ;  /* 0x0000000000167805 */ /* 0x000fe2000001ff00 */
[----:B------:R-:W-:Y:S01]  /*2ba0*/  @P1 FFMA.FTZ R24, R24, R28, -R31 ;  /* 0x0000001c18181223 */ /* 0x000fe2000001081f */
[----:B------:R-:W0:Y:S01]  /*2bb0*/  SHFL.UP PT, R29, R27, 0x10, RZ ;  /* 0x060000001b1d7989 */ /* 0x000e2200000e00ff */
[----:B------:R-:W-:-:S02]  /*2bc0*/  FSEL R30, R25, R30, !P1 ;  /* 0x0000001e191e7208 */ /* 0x000fc40004800000 */
[C---:B------:R-:W-:Y:S01]  /*2bd0*/  ISETP.NE.AND P1, PT, R8.reuse, 0x1f, PT ;  /* 0x0000001f0800780c */ /* 0x040fe20003f25270 */
[----:B------:R-:W1:Y:S04]  /*2be0*/  SHFL.UP PT, R55, R26, 0x10, RZ ;  /* 0x060000001a377989 */ /* 0x000e6800000e00ff */
[----:B------:R-:W2:Y:S04]  /*2bf0*/  SHFL.UP PT, R25, R24, 0x10, RZ ;  /* 0x0600000018197989 */ /* 0x000ea800000e00ff */
[----:B------:R-:W3:Y:S04]  /*2c00*/  SHFL.UP PT, R31, R30, 0x10, RZ ;  /* 0x060000001e1f7989 */ /* 0x000ee800000e00ff */
[----:B------:R-:W-:Y:S01]  /*2c10*/  @!P0 LDS.128 R20, [R56.X16+0x460] ;  /* 0x0004600038148984 */ /* 0x000fe2000000cc00 */
[----:B------:R-:W-:Y:S01]  /*2c20*/  ISETP.GE.AND P0, PT, R8, 0x10, PT ;  /* 0x000000100800780c */ /* 0x000fe20003f06270 */
[----:B0-----:R-:W-:-:S04]  /*2c30*/  FMUL.FTZ R28, R30, R29 ;  /* 0x0000001d1e1c7220 */ /* 0x001fc80000410000 */
        /* <DEDUP_REMOVED lines=16> */
[----:B------:R-:W3:Y:S01]  /*2d40*/  SHFL.UP PT, R90, R26, 0x1, RZ ;  /* 0x042000001a5a7989 */ /* 0x000ee200000e00ff */
[----:B0-----:R-:W-:-:S03]  /*2d50*/  @!P2 MOV R92, R20 ;  /* 0x00000014005ca202 */ /* 0x001fc60000000f00 */
[----:B------:R-:W-:Y:S04]  /*2d60*/  @!P2 STS.128 [0x440], R20 ;  /* 0x00044014ff00a388 */ /* 0x000fe80000000c00 */
[----:B------:R-:W-:Y:S01]  /*2d70*/  LDS.128 R28, [0x420] ;  /* 0x00042000ff1c7984 */ /* 0x000fe20000000c00 */
[----:B-1----:R-:W-:-:S03]  /*2d80*/  @!P2 MOV R91, R21 ;  /* 0x00000015005ba202 */ /* 0x002fc60000000f00 */
[----:B------:R-:W-:Y:S01]  /*2d90*/  BAR.SYNC.DEFER_BLOCKING 0x0 ;  /* 0x0000000000007b1d */ /* 0x000fe20000010000 */
[----:B--2---:R-:W-:Y:S02]  /*2da0*/  @!P2 MOV R89, R23 ;  /* 0x000000170059a202 */ /* 0x004fe40000000f00 */
[----:B---3--:R-:W-:-:S03]  /*2db0*/  @!P2 MOV R90, R22 ;  /* 0x00000016005aa202 */ /* 0x008fc60000000f00 */
[----:B------:R-:W0:Y:S02]  /*2dc0*/  @P3 LDS.64 R54, [0x448] ;  /* 0x00044800ff363984 */ /* 0x000e240000000a00 */
[CC--:B0-----:R-:W-:Y:S02]  /*2dd0*/  @P3 FMUL.FTZ R93, R54.reuse, R91.reuse ;  /* 0x0000005b365d3220 */ /* 0x0c1fe40000410000 */
[C---:B------:R-:W-:Y:S02]  /*2de0*/  @P3 FMUL.FTZ R91, R55.reuse, R91 ;  /* 0x0000005b375b3220 */ /* 0x040fe40000410000 */
        /* <DEDUP_REMOVED lines=31> */
[C---:B------:R-:W-:Y:S02]  /*2fe0*/  FFMA.FTZ R81, R80.reuse, R86, R81 ;  /* 0x0000005650517223 */ /* 0x040fe40000010051 */
[----:B------:R-:W-:-:S02]  /*2ff0*/  FFMA.FTZ R24, R80, R85, -R24 ;  /* 0x0000005550187223 */ /* 0x000fc40000010818 */
[-C--:B------:R-:W-:Y:S02]  /*3000*/  FFMA.FTZ R57, R28, R22.reuse, -R57 ;  /* 0x000000161c397223 */ /* 0x080fe40000010839 */
[C---:B------:R-:W-:Y:S02]  /*3010*/  FMUL.FTZ R25, R29.reuse, R21 ;  /* 0x000000151d197220 */ /* 0x040fe40000410000 */
[C---:B------:R-:W-:Y:S02]  /*3020*/  FMUL.FTZ R22, R29.reuse, R22 ;  /* 0x000000161d167220 */ /* 0x040fe40000410000 */
[----:B------:R-:W-:Y:S02]  /*3030*/  FADD.FTZ R88, R88, R81 ;  /* 0x0000005158587221 */ /* 0x000fe40000010000 */
[----:B------:R-:W-:Y:S02]  /*3040*/  FMUL.FTZ R29, R29, R20 ;  /* 0x000000141d1d7220 */ /* 0x000fe40000410000 */
[----:B------:R-:W-:-:S02]  /*3050*/  FADD.FTZ R87, R87, R24 ;  /* 0x0000001857577221 */ /* 0x000fc40000010000 */
[----:B------:R-:W-:Y:S02]  /*3060*/  FFMA.FTZ R20, R28, R20, -R25 ;  /* 0x000000141c147223 */ /* 0x000fe40000010819 */
[----:B------:R-:W-:Y:S02]  /*3070*/  FMUL.FTZ R24, R82, R88 ;  /* 0x0000005852187220 */ /* 0x000fe40000410000 */
[----:B------:R-:W-:Y:S02]  /*3080*/  FFMA.FTZ R21, R28, R21, R29 ;  /* 0x000000151c157223 */ /* 0x000fe4000001001d */
[----:B------:R-:W-:Y:S02]  /*3090*/  FMUL.FTZ R82, R82, R87 ;  /* 0x0000005752527220 */ /* 0x000fe40000410000 */
[----:B------:R-:W-:Y:S02]  /*30a0*/  FFMA.FTZ R28, R28, R23, R22 ;  /* 0x000000171c1c7223 */ /* 0x000fe40000010016 */
[----:B------:R-:W-:-:S02]  /*30b0*/  FFMA.FTZ R58, R73, R87, -R24 ;  /* 0x00000057493a7223 */ /* 0x000fc40000010818 */
[----:B------:R-:W-:Y:S02]  /*30c0*/  FFMA.FTZ R73, R73, R88, R82 ;  /* 0x0000005849497223 */ /* 0x000fe40000010052 */
[----:B------:R-:W-:Y:S02]  /*30d0*/  FADD.FTZ R22, R30, R57 ;  /* 0x000000391e167221 */ /* 0x000fe40000010000 */
[----:B----4-:R-:W-:Y:S02]  /*30e0*/  FMUL.FTZ R64, R51, R64 ;  /* 0x0000004033407220 */ /* 0x010fe40000410000 */
        /* <DEDUP_REMOVED lines=17> */
.L_x_2346:
[----:B------:R-:W-:Y:S05]  /*3200*/  BSYNC B0 ;  /* 0x0000000000007941 */ /* 0x000fea0003800000 */
.L_x_2345:
[----:B------:R-:W-:Y:S01]  /*3210*/  FADD.FTZ R58, R69, R58 ;  /* 0x0000003a453a7221 */ /* 0x000fe20000010000 */
[----:B-1----:R-:W-:Y:S01]  /*3220*/  IADD3 R56, R56, 0x1, RZ ;  /* 0x0000000138387810 */ /* 0x002fe20007ffe0ff */
[----:B------:R-:W-:Y:S02]  /*3230*/  FADD.FTZ R70, R70, R73 ;  /* 0x0000004946467221 */ /* 0x000fe40000010000 */
[C---:B------:R-:W-:Y:S01]  /*3240*/  FMUL.FTZ R21, R61.reuse, R58 ;  /* 0x0000003a3d157220 */ /* 0x040fe20000410000 */
        /* <DEDUP_REMOVED lines=10> */
[C---:B------:R-:W-:Y:S02]  /*32f0*/  FMUL.FTZ R26, R51.reuse, R26 ;  /* 0x0000001a331a7220 */ /* 0x040fe40000410000 */
[----:B------:R-:W-:Y:S02]  /*3300*/  FADD.FTZ R84, R84, R59 ;  /* 0x0000003b54547221 */ /* 0x000fe40000010000 */
[C---:B------:R-:W-:Y:S02]  /*3310*/  FMUL.FTZ R54, R51.reuse, R54 ;  /* 0x0000003633367220 */ /* 0x040fe40000410000 */
[C---:B------:R-:W-:Y:S02]  /*3320*/  FMUL.FTZ R86, R51.reuse, R86 ;  /* 0x0000005633567220 */ /* 0x040fe40000410000 */
[C---:B------:R-:W-:Y:S02]  /*3330*/  FMUL.FTZ R88, R51.reuse, R88 ;  /* 0x0000005833587220 */ /* 0x040fe40000410000 */
[----:B------:R-:W-:-:S02]  /*3340*/  FMUL.FTZ R21, R51, R70 ;  /* 0x0000004633157220 */ /* 0x000fc40000410000 */
[----:B------:R-:W-:Y:S02]  /*3350*/  FMUL.FTZ R23, R51, R22 ;  /* 0x0000001633177220 */ /* 0x000fe40000410000 */
[----:B------:R-:W-:Y:S02]  /*3360*/  FADD.FTZ R83, R83, R20 ;  /* 0x0000001453537221 */ /* 0x000fe40000010000 */
        /* <DEDUP_REMOVED lines=19> */
.L_x_2344:
[----:B------:R-:W-:Y:S01]  /*34a0*/  SHF.L.U32 R16, R7, 0x8, RZ ;  /* 0x0000000807107819 */ /* 0x000fe200000006ff */
[----:B------:R-:W-:Y:S01]  /*34b0*/  IMAD R18, R10, c[0x0][0x200], RZ ;  /* 0x000080000a127a24 */ /* 0x000fe200078e02ff */
[----:B------:R-:W-:Y:S01]  /*34c0*/  BAR.SYNC.DEFER_BLOCKING 0x0 ;  /* 0x0000000000007b1d */ /* 0x000fe20000010000 */
[----:B------:R-:W-:Y:S02]  /*34d0*/  F2FP.BF16.PACK_AB R43, R43, R42 ;  /* 0x0000002a2b2b723e */ /* 0x000fe400000010ff */
[----:B------:R-:W-:Y:S01]  /*34e0*/  SHF.R.S32.HI R17, RZ, 0x1f, R16 ;  /* 0x0000001fff117819 */ /* 0x000fe20000011410 */
[----:B------:R-:W-:Y:S01]  /*34f0*/  IMAD R19, R11, c[0x0][0x204], R18 ;  /* 0x000081000b137a24 */ /* 0x000fe200078e0212 */
[----:B------:R-:W-:Y:S01]  /*3500*/  F2FP.BF16.PACK_AB R42, R41, R40 ;  /* 0x00000028292a723e */ /* 0x000fe200000010ff */
[----:B------:R-:W-:Y:S01]  /*3510*/  IMAD R18, R14, c[0x0][0x208], RZ ;  /* 0x000082000e127a24 */ /* 0x000fe200078e02ff */
[----:B------:R-:W-:Y:S01]  /*3520*/  F2FP.BF16.PACK_AB R41, R39, R38 ;  /* 0x000000262729723e */ /* 0x000fe200000010ff */
[----:B------:R-:W-:Y:S01]  /*3530*/  IMAD.WIDE.U32 R16, R11, c[0x0][0x200], R16 ;  /* 0x000080000b107a25 */ /* 0x000fe200078e0010 */
[----:B------:R-:W-:-:S02]  /*3540*/  F2FP.BF16.PACK_AB R40, R37, R36 ;  /* 0x000000242528723e */ /* 0x000fc400000010ff */
[----:B------:R-:W-:Y:S02]  /*3550*/  IADD3 R7, R7, 0x1, RZ ;  /* 0x0000000107077810 */ /* 0x000fe40007ffe0ff */
[----:B------:R-:W-:Y:S01]  /*3560*/  IADD3 R17, R17, R19, RZ ;  /* 0x0000001311117210 */ /* 0x000fe20007ffe0ff */
[C---:B------:R-:W-:Y:S01]  /*3570*/  IMAD R19, R15.reuse, c[0x0][0x20c], R18 ;  /* 0x000083000f137a24 */ /* 0x040fe200078e0212 */
[----:B------:R-:W-:Y:S02]  /*3580*/  IADD3 R2, P1, R2, 0x400, RZ ;  /* 0x0000040002027810 */ /* 0x000fe40007f3e0ff */
        /* <DEDUP_REMOVED lines=8> */
[----:B------:R-:W-:Y:S02]  /*3610*/  ISETP.GE.AND P0, PT, R7, c[0x0][0x174], PT ;  /* 0x00005d0007007a0c */ /* 0x000fe40003f06270 */
[----:B------:R-:W-:Y:S01]  /*3620*/  IADD3.X R3, RZ, R3, RZ, P3, !PT ;  /* 0x00000003ff037210 */ /* 0x000fe20001ffe4ff */
[----:B------:R-:W-:-:S05]  /*3630*/  IMAD.WIDE R16, R9, 0x10, R18 ;  /* 0x0000001009107825 */ /* 0x000fca00078e0212 */
[----:B------:R0:W-:Y:S05]  /*3640*/  STG.E.128 [R16.64], R40 ;  /* 0x0000002810007986 */ /* 0x0001ea000c101d04 */
[----:B------:R-:W-:Y:S01]  /*3650*/  @P0 CALL.REL.NOINC `(.L_x_2348) ;  /* 0x0000001000000944 */ /* 0x000fe20003c00000 */
[----:B------:R-:W-:Y:S05]  /*3660*/  BRA `(.L_x_2349) ;  /* 0xffffcee000007947 */ /* 0x000fea000383ffff */
.L_x_2348:
[----:B------:R-:W-:Y:S05]  /*3670*/  EXIT ;  /* 0x000000000000794d */ /* 0x000fea0003800000 */
.L_x_2350:
        /* <DEDUP_REMOVED lines=16> */
.L_x_5380:


//--------------------- .text._Z25selective_scan_fwd_kernelI32Selective_Scan_fwd_kernel_traitsILi32ELi8ELi1ELb1ELb1ELb0ELb1EN3c108BFloat16ENS1_7complexIfEEEEv13SSMParamsBase --------------------------
	.section	.text._Z25selective_scan_fwd_kernelI32Selective_Scan_fwd_kernel_traitsILi32ELi8ELi1ELb1ELb1ELb0ELb1EN3c108BFloat16ENS1_7complexIfEEEEv13SSMParamsBase,"ax",@progbits
	.sectioninfo	@"SHI_REGISTERS=96"
	.align	128
        .global         _Z25selective_scan_fwd_kernelI32Selective_Scan_fwd_kernel_traitsILi32ELi8ELi1ELb1ELb1ELb0ELb1EN3c108BFloat16ENS1_7complexIfEEEEv13SSMParamsBase
        .type           _Z25selective_scan_fwd_kernelI32Selective_Scan_fwd_kernel_traitsILi32ELi8ELi1ELb1ELb1ELb0ELb1EN3c108BFloat16ENS1_7complexIfEEEEv13SSMParamsBase,@function
        .size           _Z25selective_scan_fwd_kernelI32Selective_Scan_fwd_kernel_traitsILi32ELi8ELi1ELb1ELb1ELb0ELb1EN3c108BFloat16ENS1_7complexIfEEEEv13SSMParamsBase,(.L_x_5381 - _Z25selective_scan_fwd_kernelI32Selective_Scan_fwd_kernel_traitsILi32ELi8ELi1ELb1ELb1ELb0ELb1EN3c108BFloat16ENS1_7complexIfEEEEv13SSMParamsBase)
        .other          _Z25selective_scan_fwd_kernelI32Selective_Scan_fwd_kernel_traitsILi32ELi8ELi1ELb1ELb1ELb0ELb1EN3c108BFloat16ENS1_7complexIfEEEEv13SSMParamsBase,@"STO_CUDA_ENTRY STV_DEFAULT"
_Z25selective_scan_fwd_kernelI32Selective_Scan_fwd_kernel_traitsILi32ELi8ELi1ELb1ELb1ELb0ELb1EN3c108BFloat16ENS1_7complexIfEEEEv13SSMParamsBase:
.text._Z25selective_scan_fwd_kernelI32Selective_Scan_fwd_kernel_traitsILi32ELi8ELi1ELb1ELb1ELb0ELb1EN3c108BFloat16ENS1_7complexIfEEEEv13SSMParamsBase:
        /* <DEDUP_REMOVED lines=85> */
.L_x_2372:
        /* <DEDUP_REMOVED lines=12> */
[--C-:B------:R-:W-:Y:S02]  /*0610*/  PRMT R27, RZ, 0x5410, R21.reuse ;  /* 0x00005410ff1b7816 */ /* 0x100fe40000000015 */
[----:B------:R-:W-:Y:S01]  /*0620*/  PRMT R37, RZ, 0x7610, R20 ;  /* 0x00007610ff257816 */ /* 0x000fe20000000014 */
        /* <DEDUP_REMOVED lines=53> */
.L_x_2352:
[----:B------:R-:W-:Y:S05]  /*0980*/  BSYNC B0 ;  /* 0x0000000000007941 */ /* 0x000fea0003800000 */
.L_x_2351:
        /* <DEDUP_REMOVED lines=42> */
.L_x_2354:
[----:B------:R-:W-:Y:S05]  /*0c30*/  BSYNC B0 ;  /* 0x0000000000007941 */ /* 0x000fea0003800000 */
.L_x_2353:
        /* <DEDUP_REMOVED lines=33> */
.L_x_2356:
[----:B------:R-:W-:Y:S05]  /*0e50*/  BSYNC B0 ;  /* 0x0000000000007941 */ /* 0x000fea0003800000 */
.L_x_2355:
        /* <DEDUP_REMOVED lines=33> */
.L_x_2358:
[----:B------:R-:W-:Y:S05]  /*1070*/  BSYNC B0 ;  /* 0x0000000000007941 */ /* 0x000fea0003800000 */
.L_x_2357:
        /* <DEDUP_REMOVED lines=33> */
.L_x_2360:
[----:B------:R-:W-:Y:S05]  /*1290*/  BSYNC B0 ;  /* 0x0000000000007941 */ /* 0x000fea0003800000 */
.L_x_2359:
        /* <DEDUP_REMOVED lines=33> */
.L_x_2362:
[----:B------:R-:W-:Y:S05]  /*14b0*/  BSYNC B0 ;  /* 0x0000000000007941 */ /* 0x000fea0003800000 */
.L_x_2361:
        /* <DEDUP_REMOVED lines=33> */
.L_x_2364:
[----:B------:R-:W-:Y:S05]  /*16d0*/  BSYNC B0 ;  /* 0x0000000000007941 */ /* 0x000fea0003800000 */
.L_x_2363:
        /* <DEDUP_REMOVED lines=33> */
.L_x_2366:
[----:B------:R-:W-:Y:S05]  /*18f0*/  BSYNC B0 ;  /* 0x0000000000007941 */ /* 0x000fea0003800000 */
.L_x_2365:
[----:B------:R-:W-:Y:S01]  /*1900*/  ISETP.GE.AND P0, PT, R23, 0x1, PT ;  /* 0x000000011700780c */ /* 0x000fe20003f06270 */
[----:B------:R-:W-:Y:S01]  /*1910*/  BAR.SYNC.DEFER_BLOCKING 0x0 ;  /* 0x0000000000007b1d */ /* 0x000fe20000010000 */
[--C-:B-----5:R-:W-:Y:S02]  /*1920*/  PRMT R44, RZ, 0x5410, R16.reuse ;  /* 0x00005410ff2c7816 */ /* 0x120fe40000000010 */
[----:B------:R-:W-:Y:S02]  /*1930*/  PRMT R20, RZ, 0x7610, R16 ;  /* 0x00007610ff147816 */ /* 0x000fe40000000010 */
[--C-:B------:R-:W-:Y:S01]  /*1940*/  PRMT R46, RZ, 0x5410, R17.reuse ;  /* 0x00005410ff2e7816 */ /* 0x100fe20000000011 */
[-C--:B------:R-:W-:Y:S01]  /*1950*/  FMUL.FTZ R35, R44, R13.reuse ;  /* 0x0000000d2c237220 */ /* 0x080fe20000410000 */
[----:B------:R-:W-:Y:S01]  /*1960*/  PRMT R22, RZ, 0x7610, R17 ;  /* 0x00007610ff167816 */ /* 0x000fe20000000011 */
[-C--:B------:R-:W-:Y:S01]  /*1970*/  FMUL.FTZ R34, R20, R13.reuse ;  /* 0x0000000d14227220 */ /* 0x080fe20000410000 */
[--C-:B------:R-:W-:Y:S01]  /*1980*/  PRMT R48, RZ, 0x5410, R18.reuse ;  /* 0x00005410ff307816 */ /* 0x100fe20000000012 */
[-C--:B------:R-:W-:Y:S01]  /*1990*/  FMUL.FTZ R33, R46, R13.reuse ;  /* 0x0000000d2e217220 */ /* 0x080fe20000410000 */
[----:B------:R-:W-:Y:S01]  /*19a0*/  PRMT R24, RZ, 0x7610, R18 ;  /* 0x00007610ff187816 */ /* 0x000fe20000000012 */
[----:B------:R-:W-:Y:S01]  /*19b0*/  FMUL.FTZ R32, R22, R13 ;  /* 0x0000000d16207220 */ /* 0x000fe20000410000 */
[----:B------:R-:W-:-:S02]  /*19c0*/  PRMT R52, RZ, 0x5410, R19 ;  /* 0x00005410ff347816 */ /* 0x000fc40000000013 */
[----:B------:R-:W-:Y:S01]  /*19d0*/  PRMT R26, RZ, 0x7610, R19 ;  /* 0x00007610ff1a7816 */ /* 0x000fe20000000013 */
[-C--:B------:R-:W-:Y:S02]  /*19e0*/  FMUL.FTZ R19, R48, R13.reuse ;  /* 0x0000000d30137220 */ /* 0x080fe40000410000 */
[-C--:B------:R-:W-:Y:S02]  /*19f0*/  FMUL.FTZ R18, R24, R13.reuse ;  /* 0x0000000d18127220 */ /* 0x080fe40000410000 */
[-C--:B------:R-:W-:Y:S02]  /*1a00*/  FMUL.FTZ R17, R52, R13.reuse ;  /* 0x0000000d34117220 */ /* 0x080fe40000410000 */
[----:B------:R-:W-:Y:S01]  /*1a10*/  FMUL.FTZ R16, R26, R13 ;  /* 0x0000000d1a107220 */ /* 0x000fe20000410000 */
[----:B------:R-:W-:Y:S05]  /*1a20*/  @!P0 BRA `(.L_x_2367) ;  /* 0x00001a7000008947 */ /* 0x000fea0003800000 */
[----:B------:R-:W-:Y:S01]  /*1a30*/  HFMA2.MMA R56, -RZ, RZ, 0, 0 ;  /* 0x00000000ff387435 */ /* 0x000fe200000001ff */
        /* <DEDUP_REMOVED lines=8> */
.L_x_2370:
        /* <DEDUP_REMOVED lines=372> */
.L_x_2369:
[----:B------:R-:W-:Y:S05]  /*3200*/  BSYNC B0 ;  /* 0x0000000000007941 */ /* 0x000fea0003800000 */
.L_x_2368:
        /* <DEDUP_REMOVED lines=41> */
.L_x_2367:
[----:B------:R-:W-:Y:S01]  /*34a0*/  SHF.L.U32 R28, R7, 0x8, RZ ;  /* 0x00000008071c7819 */ /* 0x000fe200000006ff */
[C---:B------:R-:W-:Y:S01]  /*34b0*/  IMAD R20, R10.reuse, c[0x0][0x200], RZ ;  /* 0x000080000a147a24 */ /* 0x040fe200078e02ff */
[----:B------:R-:W-:Y:S01]  /*34c0*/  BAR.SYNC.DEFER_BLOCKING 0x0 ;  /* 0x0000000000007b1d */ /* 0x000fe20000010000 */
[----:B------:R-:W-:Y:S01]  /*34d0*/  IMAD R22, R10, c[0x0][0x1f0], RZ ;  /* 0x00007c000a167a24 */ /* 0x000fe200078e02ff */
[----:B------:R-:W-:Y:S01]  /*34e0*/  SHF.R.S32.HI R29, RZ, 0x1f, R28 ;  /* 0x0000001fff1d7819 */ /* 0x000fe2000001141c */
[C---:B------:R-:W-:Y:S02]  /*34f0*/  IMAD R25, R11.reuse, c[0x0][0x204], R20 ;  /* 0x000081000b197a24 */ /* 0x040fe400078e0214 */
        /* <DEDUP_REMOVED lines=26> */
[----:B------:R-:W-:-:S02]  /*36a0*/  IADD3 R7, R7, 0x1, RZ ;  /* 0x0000000107077810 */ /* 0x000fc40007ffe0ff */
[----:B------:R-:W-:Y:S02]  /*36b0*/  IADD3 R2, P1, R2, 0x400, RZ ;  /* 0x0000040002027810 */ /* 0x000fe40007f3e0ff */
[----:B------:R-:W-:Y:S02]  /*36c0*/  IADD3 R6, P2, R6, 0x200, RZ ;  /* 0x0000020006067810 */ /* 0x000fe40007f5e0ff */
[----:B------:R-:W-:Y:S02]  /*36d0*/  IADD3 R4, P3, R4, 0x200, RZ ;  /* 0x0000020004047810 */ /* 0x000fe40007f7e0ff */
[----:B------:R-:W-:Y:S02]  /*36e0*/  IADD3.X R0, RZ, R0, RZ, P1, !PT ;  /* 0x00000000ff007210 */ /* 0x000fe40000ffe4ff */
[----:B------:R-:W-:Y:S02]  /*36f0*/  IADD3.X R5, RZ, R5, RZ, P2, !PT ;  /* 0x00000005ff057210 */ /* 0x000fe400017fe4ff */
[----:B------:R-:W-:Y:S01]  /*3700*/  IADD3.X R3, RZ, R3, RZ, P3, !PT ;  /* 0x00000003ff037210 */ /* 0x000fe20001ffe4ff */
[----:B------:R-:W-:Y:S01]  /*3710*/  BAR.SYNC.DEFER_BLOCKING 0x0 ;  /* 0x0000000000007b1d */ /* 0x000fe20000010000 */
[----:B0-----:R-:W-:-:S02]  /*3720*/  PRMT R22, RZ, 0x5410, R24 ;  /* 0x00005410ff167816 */ /* 0x001fc40000000018 */
[----:B------:R-:W-:Y:S02]  /*3730*/  PRMT R24, RZ, 0x7610, R24 ;  /* 0x00007610ff187816 */ /* 0x000fe40000000018 */
[--C-:B------:R-:W-:Y:S01]  /*3740*/  PRMT R30, RZ, 0x5410, R25.reuse ;  /* 0x00005410ff1e7816 */ /* 0x100fe20000000019 */
[----:B------:R-:W-:Y:S01]  /*3750*/  FMUL.FTZ R36, R22, -1.4426950216293334961 ;  /* 0xbfb8aa3b16247820 */ /* 0x000fe20000410000 */
        /* <DEDUP_REMOVED lines=18> */
[----:B------:R2:W1:Y:S08]  /*3880*/  MUFU.EX2 R42, R26 ;  /* 0x0000001a002a7308 */ /* 0x0004700000000800 */
[----:B------:R0:W3:Y:S01]  /*3890*/  MUFU.EX2 R40, R23 ;  /* 0x0000001700287308 */ /* 0x0000e20000000800 */
[----:B--2---:R-:W-:-:S07]  /*38a0*/  FADD.FTZ R26, R21, 1 ;  /* 0x3f800000151a7421 */ /* 0x004fce0000010000 */
[----:B------:R-:W2:Y:S01]  /*38b0*/  MUFU.EX2 R38, R38 ;  /* 0x0000002600267308 */ /* 0x000ea20000000800 */
[----:B0-----:R-:W-:Y:S02]  /*38c0*/  FADD.FTZ R23, R20, 1 ;  /* 0x3f80000014177421 */ /* 0x001fe40000010000 */
[----:B-1----:R-:W-:Y:S02]  /*38d0*/  FADD.FTZ R42, R42, 1 ;  /* 0x3f8000002a2a7421 */ /* 0x002fe40000010000 */
[----:B------:R-:W-:-:S03]  /*38e0*/  IMAD R20, R10, c[0x0][0x210], RZ ;  /* 0x000084000a147a24 */ /* 0x000fc600078e02ff */
[----:B------:R-:W0:Y:S01]  /*38f0*/  MUFU.EX2 R43, R43 ;  /* 0x0000002b002b7308 */ /* 0x000e220000000800 */
[----:B---3--:R-:W-:Y:S02]  /*3900*/  FADD.FTZ R40, R40, 1 ;  /* 0x3f80000028287421 */ /* 0x008fe40000010000 */
[C---:B------:R-:W-:Y:S02]  /*3910*/  IMAD R49, R11.reuse, c[0x0][0x214], R20 ;  /* 0x000085000b317a24 */ /* 0x040fe400078e0214 */
[----:B------:R-:W-:-:S03]  /*3920*/  IMAD.WIDE.U32 R20, R11, c[0x0][0x210], R28 ;  /* 0x000084000b147a25 */ /* 0x000fc600078e001c */
[----:B------:R1:W3:Y:S01]  /*3930*/  MUFU.RCP R45, R36 ;  /* 0x00000024002d7308 */ /* 0x0002e20000001000 */
[----:B--2---:R-:W-:Y:S01]  /*3940*/  FADD.FTZ R38, R38, 1 ;  /* 0x3f80000026267421 */ /* 0x004fe20000010000 */
[----:B------:R-:W-:-:S05]  /*3950*/  IADD3 R21, R21, R49, RZ ;  /* 0x0000003115157210 */ /* 0x000fca0007ffe0ff */
[----:B------:R-:W-:Y:S01]  /*3960*/  IMAD.WIDE.U32 R20, R15, c[0x0][0x218], R20 ;  /* 0x000086000f147a25 */ /* 0x000fe200078e0014 */
[----:B------:R-:W2:Y:S03]  /*3970*/  MUFU.RCP R37, R37 ;  /* 0x0000002500257308 */ /* 0x000ea60000001000 */
[----:B0-----:R-:W-:Y:S02]  /*3980*/  FADD.FTZ R43, R43, 1 ;  /* 0x3f8000002b2b7421 */ /* 0x001fe40000010000 */
[----:B-1----:R-:W-:-:S03]  /*3990*/  IMAD R36, R14, c[0x0][0x218], RZ ;  /* 0x000086000e247a24 */ /* 0x002fc600078e02ff */
[----:B------:R-:W0:Y:S01]  /*39a0*/  MUFU.RCP R26, R26 ;  /* 0x0000001a001a7308 */ /* 0x000e220000001000 */
[----:B---3--:R-:W-:Y:S02]  /*39b0*/  FMUL.FTZ R22, R22, R45 ;  /* 0x0000002d16167220 */ /* 0x008fe40000410000 */
[----:B------:R-:W-:Y:S02]  /*39c0*/  IMAD R29, R15, c[0x0][0x21c], R36 ;  /* 0x000087000f1d7a24 */ /* 0x000fe400078e0224 */
[----:B------:R-:W-:Y:S01]  /*39d0*/  FMUL.FTZ R35, R22, R35 ;  /* 0x0000002316237220 */ /* 0x000fe20000410000 */
[----:B------:R-:W-:Y:S02]  /*39e0*/  LEA R22, P0, R20, c[0x0][0x270], 0x1 ;  /* 0x00009c0014167a11 */ /* 0x000fe400078008ff */
[----:B------:R-:W1:Y:S01]  /*39f0*/  MUFU.RCP R42, R42 ;  /* 0x0000002a002a7308 */ /* 0x000e620000001000 */
[----:B------:R-:W-:-:S07]  /*3a00*/  IADD3 R21, R21, R29, RZ ;  /* 0x0000001d15157210 */ /* 0x000fce0007ffe0ff */
[----:B------:R-:W3:Y:S08]  /*3a10*/  MUFU.RCP R47, R38 ;  /* 0x00000026002f7308 */ /* 0x000ef00000001000 */
[----:B------:R2:W4:Y:S08]  /*3a20*/  MUFU.RCP R44, R23 ;  /* 0x00000017002c7308 */ /* 0x0005300000001000 */
[----:B------:R-:W5:Y:S01]  /*3a30*/  MUFU.RCP R40, R40 ;  /* 0x0000002800287308 */ /* 0x000f620000001000 */
[----:B--2---:R-:W-:-:S02]  /*3a40*/  FMUL.FTZ R23, R24, R37 ;  /* 0x0000002518177220 */ /* 0x004fc40000410000 */
[----:B0-----:R-:W-:Y:S02]  /*3a50*/  FMUL.FTZ R24, R31, R26 ;  /* 0x0000001a1f187220 */ /* 0x001fe40000410000 */
[----:B-1----:R-:W-:Y:S02]  /*3a60*/  FMUL.FTZ R26, R41, R42 ;  /* 0x0000002a291a7220 */ /* 0x002fe40000410000 */
[----:B---3--:R-:W-:Y:S01]  /*3a70*/  FMUL.FTZ R30, R30, R47 ;  /* 0x0000002f1e1e7220 */ /* 0x008fe20000410000 */
[----:B------:R-:W0:Y:S01]  /*3a80*/  MUFU.RCP R28, R43 ;  /* 0x0000002b001c7308 */ /* 0x000e220000001000 */
[----:B----4-:R-:W-:Y:S02]  /*3a90*/  FMUL.FTZ R25, R25, R44 ;  /* 0x0000002c19197220 */ /* 0x010fe40000410000 */
[----:B------:R-:W-:Y:S02]  /*3aa0*/  FMUL.FTZ R24, R24, R19 ;  /* 0x0000001318187220 */ /* 0x000fe40000410000 */
[----:B------:R-:W-:Y:S01]  /*3ab0*/  FMUL.FTZ R34, R23, R34 ;  /* 0x0000002217227220 */ /* 0x000fe20000410000 */
[----:B------:R-:W-:Y:S01]  /*3ac0*/  LEA.HI.X R23, R20, c[0x0][0x274], R21, 0x1, P0 ;  /* 0x00009d0014177a11 */ /* 0x000fe200000f0c15 */
[----:B------:R-:W-:Y:S01]  /*3ad0*/  FMUL.FTZ R19, R26, R17 ;  /* 0x000000111a137220 */ /* 0x000fe20000410000 */
[----:B------:R-:W-:Y:S01]  /*3ae0*/  ISETP.GE.AND P0, PT, R7, c[0x0][0x174], PT ;  /* 0x00005d0007007a0c */ /* 0x000fe20003f06270 */
[----:B-----5:R-:W-:-:S02]  /*3af0*/  FMUL.FTZ R39, R39, R40 ;  /* 0x0000002827277220 */ /* 0x020fc40000410000 */
[----:B------:R-:W-:Y:S02]  /*3b00*/  FMUL.FTZ R30, R30, R33 ;  /* 0x000000211e1e7220 */ /* 0x000fe40000410000 */
[----:B------:R-:W-:Y:S02]  /*3b10*/  FMUL.FTZ R25, R25, R32 ;  /* 0x0000002019197220 */ /* 0x000fe40000410000 */
[----:B------:R-:W-:Y:S02]  /*3b20*/  FMUL.FTZ R39, R39, R18 ;  /* 0x0000001227277220 */ /* 0x000fe40000410000 */
[----:B0-----:R-:W-:Y:S01]  /*3b30*/  FMUL.FTZ R27, R27, R28 ;  /* 0x0000001c1b1b7220 */ /* 0x001fe20000410000 */
[----:B------:R-:W-:Y:S01]  /*3b40*/  F2FP.BF16.PACK_AB R17, R25, R30 ;  /* 0x0000001e1911723e */ /* 0x000fe200000010ff */
[----:B------:R-:W-:Y:S01]  /*3b50*/  IMAD.WIDE R20, R9, 0x10, R22 ;  /* 0x0000001009147825 */ /* 0x000fe200078e0216 */
[----:B------:R-:W-:-:S03]  /*3b60*/  F2FP.BF16.PACK_AB R18, R39, R24 ;  /* 0x000000182712723e */ /* 0x000fc600000010ff */
[----:B------:R-:W-:Y:S01]  /*3b70*/  FMUL.FTZ R26, R27, R16 ;  /* 0x000000101b1a7220 */ /* 0x000fe20000410000 */
[----:B------:R-:W-:-:S04]  /*3b80*/  F2FP.BF16.PACK_AB R16, R34, R35 ;  /* 0x000000232210723e */ /* 0x000fc800000010ff */
[----:B------:R-:W-:-:S05]  /*3b90*/  F2FP.BF16.PACK_AB R19, R26, R19 ;  /* 0x000000131a13723e */ /* 0x000fca00000010ff */
[----:B------:R0:W-:Y:S01]  /*3ba0*/  STG.E.128 [R20.64], R16 ;  /* 0x0000001014007986 */ /* 0x0001e2000c101d04 */
[----:B------:R-:W-:Y:S01]  /*3bb0*/  @P0 CALL.REL.NOINC `(.L_x_2371) ;  /* 0x0000001000000944 */ /* 0x000fe20003c00000 */
[----:B------:R-:W-:Y:S05]  /*3bc0*/  BRA `(.L_x_2372) ;  /* 0xffffc98000007947 */ /* 0x000fea000383ffff */
.L_x_2371:
[----:B------:R-:W-:Y:S05]  /*3bd0*/  EXIT ;  /* 0x000000000000794d */ /* 0x000fea0003800000 */
.L_x_2373:
        /* <DEDUP_REMOVED lines=10> */
.L_x_5381:


//--------------------- .text._Z25selective_scan_fwd_kernelI32Selective_Scan_fwd_kernel_traitsILi32ELi8ELi1ELb1ELb1ELb1ELb0EN3c108BFloat16ENS1_7complexIfEEEEv13SSMParamsBase --------------------------
	.section	.text._Z25selective_scan_fwd_kernelI32Selective_Scan_fwd_kernel_traitsILi32ELi8ELi1ELb1ELb1ELb1ELb0EN3c108BFloat16ENS1_7complexIfEEEEv13SSMParamsBase,"ax",@progbits
	.sectioninfo	@"SHI_REGISTERS=104"
	.align	128
        .global         _Z25selective_scan_fwd_kernelI32Selective_Scan_fwd_kernel_traitsILi32ELi8ELi1ELb1ELb1ELb1ELb0EN3c108BFloat16ENS1_7complexIfEEEEv13SSMParamsBase
        .type           _Z25selective_scan_fwd_kernelI32Selective_Scan_fwd_kernel_traitsILi32ELi8ELi1ELb1ELb1ELb1ELb0EN3c108BFloat16ENS1_7complexIfEEEEv13SSMParamsBase,@function
        .size           _Z25selective_scan_fwd_kernelI32Selective_Scan_fwd_kernel_traitsILi32ELi8ELi1ELb1ELb1ELb1ELb0EN3c108BFloat16ENS1_7complexIfEEEEv13SSMParamsBase,(.L_x_5382 - _Z25selective_scan_fwd_kernelI32Selective_Scan_fwd_kernel_traitsILi32ELi8ELi1ELb1ELb1ELb1ELb0EN3c108BFloat16ENS1_7complexIfEEEEv13SSMParamsBase)
        .other          _Z25selective_scan_fwd_kernelI32Selective_Scan_fwd_kernel_traitsILi32ELi8ELi1ELb1ELb1ELb1ELb0EN3c108BFloat16ENS1_7complexIfEEEEv13SSMParamsBase,@"STO_CUDA_ENTRY STV_DEFAULT"
_Z25selective_scan_fwd_kernelI32Selective_Scan_fwd_kernel_traitsILi32ELi8ELi1ELb1ELb1ELb1ELb0EN3c108BFloat16ENS1_7complexIfEEEEv13SSMParamsBase:
.text._Z25selective_scan_fwd_kernelI32Selective_Scan_fwd_kernel_traitsILi32ELi8ELi1ELb1ELb1ELb1ELb0EN3c108BFloat16ENS1_7complexIfEEEEv13SSMParamsBase:
        /* <DEDUP_REMOVED lines=17> */
[--C-:B------:R-:W-:Y:S02]  /*0110*/  @P0 LEA.HI.X R3, R0, c[0x0][0x23c], R25.reuse, 0x2, P2 ;  /* 0x00008f0000030a11 */ /* 0x100fe400010f1419 */
[----:B-1----:R-:W-:Y:S02]  /*0120*/  IADD3 R6, R8, 0xffffffe, RZ ;  /* 0x0ffffffe08067810 */ /* 0x002fe40007ffe0ff */
[----:B------:R-:W-:Y:S01]  /*0130*/  @P1 LEA.HI.X R5, R0, c[0x0][0x254], R25, 0x2, P3 ;  /* 0x0000950000051a11 */ /* 0x000fe200018f1419 */
[----:B------:R0:W5:Y:S01]  /*0140*/  @P0 LDG.E R24, [R2.64] ;  /* 0x0000000402180981 */ /* 0x000162000c1e1900 */
[----:B------:R1:W3:Y:S01]  /*0150*/  F2I.FTZ.U32.TRUNC.NTZ R7, R6 ;  /* 0x0000000600077305 */ /* 0x0002e2000021f000 */
[----:B--2---:R-:W-:Y:S02]  /*0160*/  MOV R27, UR6 ;  /* 0x00000006001b7c02 */ /* 0x004fe40008000f00 */
[----:B------:R2:W5:Y:S01]  /*0170*/  @P1 LDG.E R26, [R4.64] ;  /* 0x00000004041a1981 */ /* 0x000562000c1e1900 */
[----:B------:R-:W-:-:S02]  /*0180*/  ISETP.NE.AND P1, PT, RZ, c[0x0][0x178], PT ;  /* 0x00005e00ff007a0c */ /* 0x000fc40003f25270 */
[----:B------:R-:W-:Y:S01]  /*0190*/  SHF.R.S32.HI R93, RZ, 0x1f, R27 ;  /* 0x0000001fff5d7819 */ /* 0x000fe2000001141b */
[----:B-1----:R-:W-:Y:S01]  /*01a0*/  HFMA2.MMA R6, -RZ, RZ, 0, 0 ;  /* 0x00000000ff067435 */ /* 0x002fe200000001ff */
[----:B0-----:R-:W-:-:S03]  /*01b0*/  IABS R2, R0 ;  /* 0x0000000000027213 */ /* 0x001fc60000000000 */
[C---:B------:R-:W-:Y:S01]  /*01c0*/  IMAD R12, R93.reuse, c[0x0][0x1d0], RZ ;  /* 0x000074005d0c7a24 */ /* 0x040fe200078e02ff */
[----:B--2---:R-:W-:Y:S01]  /*01d0*/  MOV R4, c[0x0][0x174] ;  /* 0x00005d0000047a02 */ /* 0x004fe20000000f00 */
[C---:B------:R-:W-:Y:S01]  /*01e0*/  IMAD R18, R93.reuse, c[0x0][0x1b0], RZ ;  /* 0x00006c005d127a24 */ /* 0x040fe200078e02ff */
[----:B---3--:R-:W-:Y:S01]  /*01f0*/  IADD3 R10, RZ, -R7, RZ ;  /* 0x80000007ff0a7210 */ /* 0x008fe20007ffe0ff */
[C---:B------:R-:W-:Y:S01]  /*0200*/  IMAD R16, R93.reuse, c[0x0][0x190], RZ ;  /* 0x000064005d107a24 */ /* 0x040fe200078e02ff */
[----:B------:R-:W-:Y:S01]  /*0210*/  ISETP.GE.AND P4, PT, R4, 0x1, PT ;  /* 0x000000010400780c */ /* 0x000fe20003f86270 */
[----:B------:R-:W-:Y:S02]  /*0220*/  IMAD R14, R93, c[0x0][0x1e0], RZ ;  /* 0x000078005d0e7a24 */ /* 0x000fe400078e02ff */
[----:B------:R-:W-:Y:S02]  /*0230*/  IMAD R11, R10, R9, RZ ;  /* 0x000000090a0b7224 */ /* 0x000fe400078e02ff */
[----:B------:R-:W-:-:S02]  /*0240*/  IMAD R17, R27, c[0x0][0x1b4], R18 ;  /* 0x00006d001b117a24 */ /* 0x000fc400078e0212 */
[----:B------:R-:W-:-:S04]  /*0250*/  IMAD.HI.U32 R7, R7, R11, R6 ;  /* 0x0000000b07077227 */ /* 0x000fc800078e0006 */
[----:B------:R-:W-:Y:S02]  /*0260*/  IMAD R11, R27, c[0x0][0x1d4], R12 ;  /* 0x000075001b0b7a24 */ /* 0x000fe400078e020c */
[----:B------:R-:W-:-:S04]  /*0270*/  IMAD.HI.U32 R10, R7, R2, RZ ;  /* 0x00000002070a7227 */ /* 0x000fc800078e00ff */
[----:B------:R-:W-:Y:S01]  /*0280*/  IMAD.WIDE.U32 R6, R27, c[0x0][0x190], RZ ;  /* 0x000064001b067a25 */ /* 0x000fe200078e00ff */
[----:B------:R-:W-:-:S03]  /*0290*/  IADD3 R3, -R10, RZ, RZ ;  /* 0x000000ff0a037210 */ /* 0x000fc60007ffe1ff */
[----:B------:R-:W-:-:S04]  /*02a0*/  IMAD.WIDE.U32 R4, R27, c[0x0][0x1e0], RZ ;  /* 0x000078001b047a25 */ /* 0x000fc800078e00ff */
[----:B------:R-:W-:Y:S01]  /*02b0*/  IMAD R2, R9, R3, R2 ;  /* 0x0000000309027224 */ /* 0x000fe200078e0202 */
[----:B------:R-:W-:Y:S01]  /*02c0*/  LOP3.LUT R3, R0, c[0x0][0x178], RZ, 0x3c, !PT ;  /* 0x00005e0000037a12 */ /* 0x000fe200078e3cff */
[C---:B------:R-:W-:Y:S02]  /*02d0*/  IMAD R15, R27.reuse, c[0x0][0x194], R16 ;  /* 0x000065001b0f7a24 */ /* 0x040fe400078e0210 */
[----:B------:R-:W-:Y:S01]  /*02e0*/  IMAD R13, R27, c[0x0][0x1e4], R14 ;  /* 0x000079001b0d7a24 */ /* 0x000fe200078e020e */
[----:B------:R-:W-:Y:S02]  /*02f0*/  ISETP.GT.U32.AND P2, PT, R9, R2, PT ;  /* 0x000000020900720c */ /* 0x000fe40003f44070 */
[----:B------:R-:W-:Y:S02]  /*0300*/  ISETP.GE.AND P3, PT, R3, RZ, PT ;  /* 0x000000ff0300720c */ /* 0x000fe40003f66270 */
[----:B------:R-:W-:Y:S01]  /*0310*/  IADD3 R7, R7, R15, RZ ;  /* 0x0000000f07077210 */ /* 0x000fe20007ffe0ff */
[----:B------:R-:W-:Y:S01]  /*0320*/  IMAD R15, R25, c[0x0][0x1e8], RZ ;  /* 0x00007a00190f7a24 */ /* 0x000fe200078e02ff */
[----:B------:R-:W-:Y:S01]  /*0330*/  IADD3 R5, R5, R13, RZ ;  /* 0x0000000d05057210 */ /* 0x000fe20007ffe0ff */
[----:B------:R-:W-:-:S02]  /*0340*/  IMAD R13, R25, c[0x0][0x1d8], RZ ;  /* 0x00007600190d7a24 */ /* 0x000fc400078e02ff */
[C---:B------:R-:W-:Y:S02]  /*0350*/  IMAD R15, R0.reuse, c[0x0][0x1ec], R15 ;  /* 0x00007b00000f7a24 */ /* 0x040fe400078e020f */
[----:B------:R-:W-:Y:S02]  /*0360*/  IMAD R13, R0, c[0x0][0x1dc], R13 ;  /* 0x00007700000d7a24 */ /* 0x000fe400078e020d */
[-C--:B------:R-:W-:Y:S01]  /*0370*/  @!P2 IADD3 R2, R2, -R9.reuse, RZ ;  /* 0x800000090202a210 */ /* 0x080fe20007ffe0ff */
[----:B------:R-:W-:Y:S01]  /*0380*/  IMAD.WIDE.U32 R4, R0, c[0x0][0x1e8], R4 ;  /* 0x00007a0000047a25 */ /* 0x000fe200078e0004 */
[----:B------:R-:W-:Y:S02]  /*0390*/  @!P2 IADD3 R10, R10, 0x1, RZ ;  /* 0x000000010a0aa810 */ /* 0x000fe40007ffe0ff */
[----:B------:R-:W-:Y:S01]  /*03a0*/  ISETP.GE.U32.AND P0, PT, R2, R9, PT ;  /* 0x000000090200720c */ /* 0x000fe20003f06070 */
[----:B------:R-:W-:-:S04]  /*03b0*/  IMAD.WIDE.U32 R2, R27, c[0x0][0x1d0], RZ ;  /* 0x000074001b027a25 */ /* 0x000fc800078e00ff */
[----:B------:R-:W-:Y:S01]  /*03c0*/  IMAD.WIDE.U32 R8, R27, c[0x0][0x1b0], RZ ;  /* 0x00006c001b087a25 */ /* 0x000fe200078e00ff */
[----:B------:R-:W-:-:S04]  /*03d0*/  IADD3 R3, R3, R11, RZ ;  /* 0x0000000b03037210 */ /* 0x000fc80007ffe0ff */
[----:B------:R-:W-:Y:S01]  /*03e0*/  IADD3 R9, R9, R17, RZ ;  /* 0x0000001109097210 */ /* 0x000fe20007ffe0ff */
[----:B------:R-:W-:Y:S02]  /*03f0*/  IMAD.WIDE.U32 R2, R0, c[0x0][0x1d8], R2 ;  /* 0x0000760000027a25 */ /* 0x000fe400078e0002 */
[----:B------:R-:W-:-:S04]  /*0400*/  @P0 IADD3 R10, R10, 0x1, RZ ;  /* 0x000000010a0a0810 */ /* 0x000fc80007ffe0ff */
[----:B------:R-:W-:Y:S02]  /*0410*/  @!P3 IADD3 R10, -R10, RZ, RZ ;  /* 0x000000ff0a0ab210 */ /* 0x000fe40007ffe1ff */
[----:B------:R-:W-:-:S04]  /*0420*/  @!P1 LOP3.LUT R10, RZ, c[0x0][0x178], RZ, 0x33, !PT ;  /* 0x00005e00ff0a9a12 */ /* 0x000fc800078e33ff */
[----:B------:R-:W-:Y:S01]  /*0430*/  SHF.R.S32.HI R11, RZ, 0x1f, R10 ;  /* 0x0000001fff0b7819 */ /* 0x000fe2000001140a */
[----:B------:R-:W-:-:S04]  /*0440*/  IMAD.WIDE.U32 R6, R10, c[0x0][0x1a8], R6 ;  /* 0x00006a000a067a25 */ /* 0x000fc800078e0006 */
[C---:B------:R-:W-:Y:S02]  /*0450*/  IMAD R17, R11.reuse, c[0x0][0x1a8], RZ ;  /* 0x00006a000b117a24 */ /* 0x040fe400078e02ff */
[----:B------:R-:W-:Y:S02]  /*0460*/  IMAD R11, R11, c[0x0][0x1c8], RZ ;  /* 0x000072000b0b7a24 */ /* 0x000fe400078e02ff */
[----:B------:R-:W-:-:S04]  /*0470*/  IMAD.WIDE.U32 R8, R10, c[0x0][0x1c8], R8 ;  /* 0x000072000a087a25 */ /* 0x000fc800078e0008 */
[C---:B------:R-:W-:Y:S02]  /*0480*/  IMAD R17, R10.reuse, c[0x0][0x1ac], R17 ;  /* 0x00006b000a117a24 */ /* 0x040fe400078e0211 */
[----:B------:R-:W-:Y:S01]  /*0490*/  IMAD R11, R10, c[0x0][0x1cc], R11 ;  /* 0x000073000a0b7a24 */ /* 0x000fe200078e020b */
[----:B------:R-:W-:Y:S06]  /*04a0*/  @!P4 EXIT ;  /* 0x000000000000c94d */ /* 0x000fec0003800000 */
[----:B------:R-:W0:Y:S01]  /*04b0*/  S2R R28, SR_TID.X ;  /* 0x00000000001c7919 */ /* 0x000e220000002100 */
[----:B------:R-:W-:Y:S02]  /*04c0*/  IADD3 R31, R3, R13, RZ ;  /* 0x0000000d031f7210 */ /* 0x000fe40007ffe0ff */
[----:B------:R-:W-:Y:S01]  /*04d0*/  IADD3 R33, R5, R15, RZ ;  /* 0x0000000f05217210 */ /* 0x000fe20007ffe0ff */
[----:B------:R-:W1:Y:S01]  /*04e0*/  S2R R94, SR_LANEID ;  /* 0x00000000005e7919 */ /* 0x000e620000000000 */
[----:B------:R-:W-:Y:S02]  /*04f0*/  LEA R30, P0, R2, c[0x0][0x240], 0x1 ;  /* 0x00009000021e7a11 */ /* 0x000fe400078008ff */
[----:B------:R-:W-:-:S02]  /*0500*/  LEA R32, P1, R4, c[0x0][0x248], 0x1 ;  /* 0x0000920004207a11 */ /* 0x000fc400078208ff */
[----:B------:R-:W-:Y:S02]  /*0510*/  LEA R34, P2, R6, c[0x0][0x228], 0x1 ;  /* 0x00008a0006227a11 */ /* 0x000fe400078408ff */
[----:B------:R-:W-:Y:S02]  /*0520*/  LEA R35, P3, R8, c[0x0][0x230], 0x1 ;  /* 0x00008c0008237a11 */ /* 0x000fe400078608ff */
[----:B------:R-:W-:Y:S02]  /*0530*/  IADD3 R3, R7, R17, RZ ;  /* 0x0000001107037210 */ /* 0x000fe40007ffe0ff */
[----:B------:R-:W-:Y:S02]  /*0540*/  IADD3 R37, R9, R11, RZ ;  /* 0x0000000b09257210 */ /* 0x000fe40007ffe0ff */
[----:B------:R-:W-:Y:S02]  /*0550*/  LEA.HI.X R31, R2, c[0x0][0x244], R31, 0x1, P0 ;  /* 0x00009100021f7a11 */ /* 0x000fe400000f0c1f */
[----:B------:R-:W-:-:S02]  /*0560*/  LEA.HI.X R33, R4, c[0x0][0x24c], R33, 0x1, P1 ;  /* 0x0000930004217a11 */ /* 0x000fc400008f0c21 */
[----:B------:R-:W-:Y:S02]  /*0570*/  LEA.HI.X R36, R6, c[0x0][0x22c], R3, 0x1, P2 ;  /* 0x00008b0006247a11 */ /* 0x000fe400010f0c03 */
[----:B------:R-:W-:Y:S02]  /*0580*/  LEA.HI.X R37, R8, c[0x0][0x234], R37, 0x1, P3 ;  /* 0x00008d0008257a11 */ /* 0x000fe400018f0c25 */
[----:B0-----:R-:W-:Y:S02]  /*0590*/  MOV R29, RZ ;  /* 0x000000ff001d7202 */ /* 0x001fe40000000f00 */
.L_x_2395:
[----:B------:R-:W-:Y:S01]  /*05a0*/  BAR.SYNC.DEFER_BLOCKING 0x0 ;  /* 0x0000000000007b1d */ /* 0x000fe20000010000 */
[----:B0-----:R-:W-:-:S06]  /*05b0*/  IMAD.WIDE R8, R28, 0x10, R32 ;  /* 0x000000101c087825 */ /* 0x001fcc00078e0220 */
[----:B------:R-:W2:Y:S01]  /*05c0*/  LDG.E.128 R8, [R8.64] ;  /* 0x0000000408087981 */ /* 0x000ea2000c1e1d00 */
        /* <DEDUP_REMOVED lines=60> */
.L_x_2375:
[----:B------:R-:W-:Y:S05]  /*0990*/  BSYNC B0 ;  /* 0x0000000000007941 */ /* 0x000fea0003800000 */
.L_x_2374:
        /* <DEDUP_REMOVED lines=42> */
.L_x_2377:
[----:B------:R-:W-:Y:S05]  /*0c40*/  BSYNC B0 ;  /* 0x0000000000007941 */ /* 0x000fea0003800000 */
.L_x_2376:
        /* <DEDUP_REMOVED lines=33> */
.L_x_2379:
[----:B------:R-:W-:Y:S05]  /*0e60*/  BSYNC B0 ;  /* 0x0000000000007941 */ /* 0x000fea0003800000 */
.L_x_2378:
        /* <DEDUP_REMOVED lines=33> */
.L_x_2381:
[----:B------:R-:W-:Y:S05]  /*1080*/  BSYNC B0 ;  /* 0x0000000000007941 */ /* 0x000fea0003800000 */
.L_x_2380:
        /* <DEDUP_REMOVED lines=33> */
.L_x_2383:
[----:B------:R-:W-:Y:S05]  /*12a0*/  BSYNC B0 ;  /* 0x0000000000007941 */ /* 0x000fea0003800000 */
.L_x_2382:
        /* <DEDUP_REMOVED lines=33> */
.L_x_2385:
[----:B------:R-:W-:Y:S05]  /*14c0*/  BSYNC B0 ;  /* 0x0000000000007941 */ /* 0x000fea0003800000 */
.L_x_2384:
        /* <DEDUP_REMOVED lines=33> */
.L_x_2387:
[----:B------:R-:W-:Y:S05]  /*16e0*/  BSYNC B0 ;  /* 0x0000000000007941 */ /* 0x000fea0003800000 */
.L_x_2386:
        /* <DEDUP_REMOVED lines=33> */
.L_x_2389:
[----:B------:R-:W-:Y:S05]  /*1900*/  BSYNC B0 ;  /* 0x0000000000007941 */ /* 0x000fea0003800000 */
.L_x_2388:
[----:B------:R-:W-:Y:S01]  /*1910*/  BAR.SYNC.DEFER_BLOCKING 0x0 ;  /* 0x0000000000007b1d */ /* 0x000fe20000010000 */
[----:B------:R-:W-:Y:S02]  /*1920*/  ISETP.GE.AND P0, PT, R9, 0x1, PT ;  /* 0x000000010900780c */ /* 0x000fe40003f06270 */
[----:B-----5:R-:W-:Y:S02]  /*1930*/  PRMT R3, RZ, 0x5410, R4 ;  /* 0x00005410ff037816 */ /* 0x020fe40000000004 */
        /* <DEDUP_REMOVED lines=25> */
.L_x_2393:
        /* <DEDUP_REMOVED lines=12> */
[----:B------:R-:W-:Y:S01]  /*1b90*/  IMAD R5, R16, c[0x0][0x1a0], RZ ;  /* 0x0000680010057a24 */ /* 0x000fe200078e02ff */
[----:B------:R-:W-:Y:S01]  /*1ba0*/  SHF.L.U32 R15, R28, 0x1, RZ ;  /* 0x000000011c0f7819 */ /* 0x000fe200000006ff */
[----:B------:R-:W-:-:S04]  /*1bb0*/  IMAD.WIDE.U32 R2, R62, c[0x0][0x1a0], RZ ;  /* 0x000068003e027a25 */ /* 0x000fc800078e00ff */
[----:B------:R-:W-:Y:S01]  /*1bc0*/  IMAD R5, R62, c[0x0][0x1a4], R5 ;  /* 0x000069003e057a24 */ /* 0x000fe200078e0205 */
[----:B------:R-:W-:-:S04]  /*1bd0*/  LEA R4, P0, R2, R34, 0x1 ;  /* 0x0000002202047211 */ /* 0x000fc800078008ff */
[----:B------:R-:W-:-:S04]  /*1be0*/  IADD3 R3, R3, R5, RZ ;  /* 0x0000000503037210 */ /* 0x000fc80007ffe0ff */
[----:B------:R-:W-:-:S05]  /*1bf0*/  LEA.HI.X R5, R2, R36, R3, 0x1, P0 ;  /* 0x0000002402057211 */ /* 0x000fca00000f0c03 */
[----:B------:R-:W-:-:S05]  /*1c00*/  IMAD.WIDE R2, R15, 0x10, R4 ;  /* 0x000000100f027825 */ /* 0x000fca00078e0204 */
[----:B------:R0:W3:Y:S04]  /*1c10*/  LDG.E.128 R4, [R2.64] ;  /* 0x0000000402047981 */ /* 0x0000e8000c1e1d00 */
[----:B------:R0:W4:Y:S01]  /*1c20*/  LDG.E.128 R8, [R2.64+0x10] ;  /* 0x0000100402087981 */ /* 0x000122000c1e1d00 */
[----:B-1----:R-:W-:Y:S01]  /*1c30*/  ISETP.GE.AND P1, PT, R94, 0x8, PT ;  /* 0x000000085e00780c */ /* 0x002fe20003f26270 */
[----:B--2---:R-:W-:Y:S02]  /*1c40*/  FMUL.FTZ R14, R13, R38 ;  /* 0x000000260d0e7220 */ /* 0x004fe40000410000 */
[----:B------:R-:W-:Y:S02]  /*1c50*/  FMUL.FTZ R18, R12, 1.4426950216293334961 ;  /* 0x3fb8aa3b0c127820 */ /* 0x000fe40000410000 */
[----:B------:R-:W-:-:S02]  /*1c60*/  FMUL.RZ R17, R14, 0.15915493667125701904 ;  /* 0x3e22f9830e117820 */ /* 0x000fc4000040c000 */
[CC--:B------:R-:W-:Y:S02]  /*1c70*/  FMUL.FTZ R14, R13.reuse, R39.reuse ;  /* 0x000000270d0e7220 */ /* 0x0c0fe40000410000 */
[----:B0-----:R-:W-:Y:S01]  /*1c80*/  FMUL.FTZ R2, R18, R39 ;  /* 0x0000002712027220 */ /* 0x001fe20000410000 */
[----:B------:R-:W-:Y:S01]  /*1c90*/  MUFU.SIN R90, R17 ;  /* 0x00000011005a7308 */ /* 0x000fe20000000400 */
[----:B------:R-:W-:Y:S02]  /*1ca0*/  FMUL.RZ R14, R14, 0.15915493667125701904 ;  /* 0x3e22f9830e0e7820 */ /* 0x000fe4000040c000 */
[C---:B------:R-:W-:Y:S02]  /*1cb0*/  FMUL.FTZ R12, R18.reuse, R38 ;  /* 0x00000026120c7220 */ /* 0x040fe40000410000 */
[----:B------:R-:W-:Y:S02]  /*1cc0*/  FMUL.FTZ R3, R13, R40 ;  /* 0x000000280d037220 */ /* 0x000fe40000410000 */
[----:B------:R-:W-:Y:S01]  /*1cd0*/  FMUL.FTZ R67, R18, R44 ;  /* 0x0000002c12437220 */ /* 0x000fe20000410000 */
[----:B------:R-:W-:Y:S01]  /*1ce0*/  MUFU.COS R69, R14 ;  /* 0x0000000e00457308 */ /* 0x000fe20000000000 */
[----:B------:R-:W-:-:S02]  /*1cf0*/  FMUL.RZ R63, R3, 0.15915493667125701904 ;  /* 0x3e22f983033f7820 */ /* 0x000fc4000040c000 */
[C---:B------:R-:W-:Y:S02]  /*1d00*/  FMUL.FTZ R3, R18.reuse, R40 ;  /* 0x0000002812037220 */ /* 0x040fe40000410000 */
[----:B------:R-:W-:-:S03]  /*1d10*/  FMUL.FTZ R68, R18, R45 ;  /* 0x0000002d12447220 */ /* 0x000fc60000410000 */
[----:B------:R0:W1:Y:S01]  /*1d20*/  MUFU.EX2 R70, R2 ;  /* 0x0000000200467308 */ /* 0x0000620000000800 */
[----:B---3--:R-:W-:Y:S02]  /*1d30*/  PRMT R76, RZ, 0x7610, R5 ;  /* 0x00007610ff4c7816 */ /* 0x008fe40000000005 */
[--C-:B------:R-:W-:Y:S02]  /*1d40*/  PRMT R81, RZ, 0x5410, R6.reuse ;  /* 0x00005410ff517816 */ /* 0x100fe40000000006 */
[----:B------:R-:W-:Y:S01]  /*1d50*/  PRMT R85, RZ, 0x7610, R6 ;  /* 0x00007610ff557816 */ /* 0x000fe20000000006 */
[----:B------:R-:W-:Y:S01]  /*1d60*/  FMUL.FTZ R76, R55, R76 ;  /* 0x0000004c374c7220 */ /* 0x000fe20000410000 */
[----:B------:R-:W-:Y:S01]  /*1d70*/  PRMT R92, RZ, 0x5410, R7 ;  /* 0x00005410ff5c7816 */ /* 0x000fe20000000007 */
[----:B------:R2:W3:Y:S01]  /*1d80*/  MUFU.SIN R19, R14 ;  /* 0x0000000e00137308 */ /* 0x0004e20000000400 */
[CC--:B0-----:R-:W-:Y:S01]  /*1d90*/  FMUL.FTZ R2, R13.reuse, R42.reuse ;  /* 0x0000002a0d027220 */ /* 0x0c1fe20000410000 */
[----:B----4-:R-:W-:Y:S01]  /*1da0*/  PRMT R82, RZ, 0x5410, R9 ;  /* 0x00005410ff527816 */ /* 0x010fe20000000009 */
[----:B------:R-:W-:Y:S01]  /*1db0*/  FMUL.FTZ R81, R56, R81 ;  /* 0x0000005138517220 */ /* 0x000fe20000410000 */
[--C-:B------:R-:W-:Y:S01]  /*1dc0*/  PRMT R91, RZ, 0x5410, R10.reuse ;  /* 0x00005410ff5b7816 */ /* 0x100fe2000000000a */
[----:B------:R-:W-:Y:S01]  /*1dd0*/  FMUL.RZ R64, R2, 0.15915493667125701904 ;  /* 0x3e22f98302407820 */ /* 0x000fe2000040c000 */
[----:B------:R-:W-:Y:S01]  /*1de0*/  PRMT R89, RZ, 0x7610, R10 ;  /* 0x00007610ff597816 */ /* 0x000fe2000000000a */
[----:B------:R-:W-:Y:S01]  /*1df0*/  FMUL.FTZ R2, R13, R43 ;  /* 0x0000002b0d027220 */ /* 0x000fe20000410000 */
[----:B------:R0:W4:Y:S01]  /*1e00*/  MUFU.EX2 R21, R12 ;  /* 0x0000000c00157308 */ /* 0x0001220000000800 */
[----:B-1----:R-:W-:Y:S01]  /*1e10*/  FMUL.FTZ R69, R70, R69 ;  /* 0x0000004546457220 */ /* 0x002fe20000410000 */
[----:B------:R-:W-:Y:S01]  /*1e20*/  PRMT R96, RZ, 0x5410, R11 ;  /* 0x00005410ff607816 */ /* 0x000fe2000000000b */
[----:B--2---:R-:W-:-:S02]  /*1e30*/  FMUL.FTZ R14, R18, R42 ;  /* 0x0000002a120e7220 */ /* 0x004fc40000410000 */
[----:B------:R-:W-:Y:S02]  /*1e40*/  FMUL.FTZ R85, R56, R85 ;  /* 0x0000005538557220 */ /* 0x000fe40000410000 */
[----:B------:R-:W-:Y:S01]  /*1e50*/  FMUL.RZ R66, R2, 0.15915493667125701904 ;  /* 0x3e22f98302427820 */ /* 0x000fe2000040c000 */
[----:B------:R1:W2:Y:S01]  /*1e60*/  MUFU.COS R86, R17 ;  /* 0x0000001100567308 */ /* 0x0002a20000000000 */
[----:B0-----:R-:W-:Y:S02]  /*1e70*/  FMUL.FTZ R12, R13, R41 ;  /* 0x000000290d0c7220 */ /* 0x001fe40000410000 */
[----:B---3--:R-:W-:Y:S01]  /*1e80*/  FMUL.FTZ R70, R70, R19 ;  /* 0x0000001346467220 */ /* 0x008fe20000410000 */
[----:B------:R-:W-:Y:S01]  /*1e90*/  PRMT R19, RZ, 0x7610, R4 ;  /* 0x00007610ff137816 */ /* 0x000fe20000000004 */
[----:B------:R-:W-:Y:S02]  /*1ea0*/  FMUL.FTZ R92, R57, R92 ;  /* 0x0000005c395c7220 */ /* 0x000fe40000410000 */
[----:B------:R-:W-:Y:S01]  /*1eb0*/  FMUL.FTZ R82, R59, R82 ;  /* 0x000000523b527220 */ /* 0x000fe20000410000 */
[----:B------:R0:W-:Y:S01]  /*1ec0*/  MUFU.EX2 R73, R3 ;  /* 0x0000000300497308 */ /* 0x0001e20000000800 */
[----:B-1----:R-:W-:-:S02]  /*1ed0*/  FMUL.RZ R17, R12, 0.15915493667125701904 ;  /* 0x3e22f9830c117820 */ /* 0x002fc4000040c000 */
[----:B------:R-:W-:Y:S02]  /*1ee0*/  FMUL.FTZ R78, R54, R19 ;  /* 0x00000013364e7220 */ /* 0x000fe40000410000 */
[----:B------:R-:W-:Y:S02]  /*1ef0*/  FMUL.FTZ R12, R18, R41 ;  /* 0x00000029120c7220 */ /* 0x000fe40000410000 */
[C---:B----4-:R-:W-:Y:S01]  /*1f00*/  FMUL.FTZ R90, R21.reuse, R90 ;  /* 0x0000005a155a7220 */ /* 0x050fe20000410000 */
[----:B------:R-:W-:Y:S01]  /*1f10*/  MUFU.SIN R83, R17 ;  /* 0x0000001100537308 */ /* 0x000fe20000000400 */
[----:B0-----:R-:W-:Y:S02]  /*1f20*/  IMAD R3, R16, c[0x0][0x1c0], RZ ;  /* 0x0000700010037a24 */ /* 0x001fe400078e02ff */
[----:B--2---:R-:W-:Y:S02]  /*1f30*/  FMUL.FTZ R86, R21, R86 ;  /* 0x0000005615567220 */ /* 0x004fe40000410000 */
[----:B------:R-:W-:-:S02]  /*1f40*/  IMAD R3, R62, c[0x0][0x1c4], R3 ;  /* 0x000071003e037a24 */ /* 0x000fc400078e0203 */
[C---:B------:R-:W-:Y:S01]  /*1f50*/  FMUL.FTZ R91, R60.reuse, R91 ;  /* 0x0000005b3c5b7220 */ /* 0x040fe20000410000 */
[----:B------:R0:W-:Y:S01]  /*1f60*/  MUFU.COS R23, R17 ;  /* 0x0000001100177308 */ /* 0x0001e20000000000 */
[----:B------:R-:W-:Y:S02]  /*1f70*/  FMUL.FTZ R89, R60, R89 ;  /* 0x000000593c597220 */ /* 0x000fe40000410000 */
[----:B------:R-:W-:-:S05]  /*1f80*/  FMUL.FTZ R96, R61, R96 ;  /* 0x000000603d607220 */ /* 0x000fca0000410000 */
[----:B------:R-:W1:Y:S01]  /*1f90*/  MUFU.COS R72, R63 ;  /* 0x0000003f00487308 */ /* 0x000e620000000000 */
[----:B0-----:R-:W-:-:S05]  /*1fa0*/  IMAD.WIDE.U32 R16, R62, c[0x0][0x1c0], RZ ;  /* 0x000070003e107a25 */ /* 0x001fca00078e00ff */
[----:B------:R-:W-:Y:S02]  /*1fb0*/  IADD3 R3, R17, R3, RZ ;  /* 0x0000000311037210 */ /* 0x000fe40007ffe0ff */
[----:B------:R-:W-:Y:S01]  /*1fc0*/  PRMT R17, RZ, 0x5410, R4 ;  /* 0x00005410ff117816 */ /* 0x000fe20000000004 */
[----:B------:R-:W0:Y:S01]  /*1fd0*/  MUFU.SIN R20, R63 ;  /* 0x0000003f00147308 */ /* 0x000e220000000400 */
[----:B------:R-:W-:Y:S01]  /*1fe0*/  PRMT R4, RZ, 0x5410, R5 ;  /* 0x00005410ff047816 */ /* 0x000fe20000000005 */
[----:B------:R-:W-:Y:S01]  /*1ff0*/  FMUL.FTZ R5, R13, R44 ;  /* 0x0000002c0d057220 */ /* 0x000fe20000410000 */
[----:B------:R-:W-:Y:S01]  /*2000*/  LEA R2, P0, R16, R35, 0x1 ;  /* 0x0000002310027211 */ /* 0x000fe200078008ff */
[----:B------:R-:W-:Y:S02]  /*2010*/  FMUL.FTZ R74, R54, R17 ;  /* 0x00000011364a7220 */ /* 0x000fe40000410000 */
[----:B------:R-:W-:Y:S01]  /*2020*/  FMUL.FTZ R75, R55, R4 ;  /* 0x00000004374b7220 */ /* 0x000fe20000410000 */
[----:B------:R-:W-:Y:S01]  /*2030*/  LEA.HI.X R3, R16, R37, R3, 0x1, P0 ;  /* 0x0000002510037211 */ /* 0x000fe200000f0c03 */
[----:B------:R-:W-:Y:S01]  /*2040*/  FMUL.RZ R19, R5, 0.15915493667125701904 ;  /* 0x3e22f98305137820 */ /* 0x000fe2000040c000 */
[----:B------:R2:W3:Y:S01]  /*2050*/  MUFU.EX2 R22, R12 ;  /* 0x0000000c00167308 */ /* 0x0004e20000000800 */
[----:B------:R-:W-:-:S02]  /*2060*/  FMUL.FTZ R5, R74, R70 ;  /* 0x000000464a057220 */ /* 0x000fc40000410000 */
[C---:B------:R-:W-:Y:S02]  /*2070*/  FMUL.FTZ R4, R78.reuse, R70 ;  /* 0x000000464e047220 */ /* 0x040fe40000410000 */
[-C--:B------:R-:W-:Y:S02]  /*2080*/  FFMA.FTZ R5, R78, R69.reuse, R5 ;  /* 0x000000454e057223 */ /* 0x080fe40000010005 */
[----:B------:R-:W-:Y:S01]  /*2090*/  FFMA.FTZ R4, R74, R69, -R4 ;  /* 0x000000454a047223 */ /* 0x000fe20000010804 */
[----:B------:R-:W-:Y:S01]  /*20a0*/  MUFU.SIN R79, R64 ;  /* 0x00000040004f7308 */ /* 0x000fe20000000400 */
[C---:B-1----:R-:W-:Y:S02]  /*20b0*/  FMUL.FTZ R72, R73.reuse, R72 ;  /* 0x0000004849487220 */ /* 0x042fe40000410000 */
[----:B0-----:R-:W-:Y:S02]  /*20c0*/  FMUL.FTZ R73, R73, R20 ;  /* 0x0000001449497220 */ /* 0x001fe40000410000 */
[----:B------:R-:W-:-:S02]  /*20d0*/  FADD.FTZ R5, R76, R5 ;  /* 0x000000054c057221 */ /* 0x000fc40000010000 */
[----:B------:R-:W-:Y:S01]  /*20e0*/  FADD.FTZ R4, R75, R4 ;  /* 0x000000044b047221 */ /* 0x000fe20000010000 */
[----:B------:R-:W0:Y:S01]  /*20f0*/  MUFU.EX2 R14, R14 ;  /* 0x0000000e000e7308 */ /* 0x000e220000000800 */
[----:B--2---:R-:W-:Y:S02]  /*2100*/  FMUL.FTZ R12, R18, R43 ;  /* 0x0000002b120c7220 */ /* 0x004fe40000410000 */
[C---:B------:R-:W-:Y:S02]  /*2110*/  FMUL.FTZ R17, R73.reuse, R5 ;  /* 0x0000000549117220 */ /* 0x040fe40000410000 */
[-C--:B------:R-:W-:Y:S02]  /*2120*/  FMUL.FTZ R18, R73, R4.reuse ;  /* 0x0000000449127220 */ /* 0x080fe40000410000 */
[----:B------:R-:W-:Y:S01]  /*2130*/  FMUL.FTZ R13, R13, R45 ;  /* 0x0000002d0d0d7220 */ /* 0x000fe20000410000 */
[----:B------:R-:W1:Y:S01]  /*2140*/  MUFU.COS R71, R64 ;  /* 0x0000004000477308 */ /* 0x000e620000000000 */
[----:B------:R-:W-:-:S02]  /*2150*/  FFMA.FTZ R4, R72, R4, -R17 ;  /* 0x0000000448047223 */ /* 0x000fc40000010811 */
[----:B------:R-:W-:Y:S02]  /*2160*/  FFMA.FTZ R18, R72, R5, R18 ;  /* 0x0000000548127223 */ /* 0x000fe40000010012 */
[----:B------:R-:W-:Y:S02]  /*2170*/  FMUL.RZ R20, R13, 0.15915493667125701904 ;  /* 0x3e22f9830d147820 */ /* 0x000fe4000040c000 */
[C---:B---3--:R-:W-:Y:S01]  /*2180*/  FMUL.FTZ R83, R22.reuse, R83 ;  /* 0x0000005316537220 */ /* 0x048fe20000410000 */
[----:B------:R-:W-:Y:S01]  /*2190*/  MUFU.EX2 R68, R68 ;  /* 0x0000004400447308 */ /* 0x000fe20000000800 */
[----:B------:R-:W-:Y:S02]  /*21a0*/  FADD.FTZ R18, R85, R18 ;  /* 0x0000001255127221 */ /* 0x000fe40000010000 */
[----:B------:R-:W-:Y:S01]  /*21b0*/  FADD.FTZ R6, R81, R4 ;  /* 0x0000000451067221 */ /* 0x000fe20000010000 */
[----:B------:R-:W-:Y:S01]  /*21c0*/  PRMT R4, RZ, 0x7610, R7 ;  /* 0x00007610ff047816 */ /* 0x000fe20000000007 */
[----:B------:R-:W-:-:S02]  /*21d0*/  FMUL.FTZ R80, R22, R23 ;  /* 0x0000001716507220 */ /* 0x000fc40000410000 */
[----:B------:R-:W-:Y:S01]  /*21e0*/  FMUL.FTZ R17, R83, R18 ;  /* 0x0000001253117220 */ /* 0x000fe20000410000 */
[----:B------:R-:W-:Y:S01]  /*21f0*/  MUFU.SIN R16, R19 ;  /* 0x0000001300107308 */ /* 0x000fe20000000400 */
[----:B------:R-:W-:Y:S02]  /*2200*/  FMUL.FTZ R87, R57, R4 ;  /* 0x0000000439577220 */ /* 0x000fe40000410000 */
[----:B------:R-:W-:Y:S02]  /*2210*/  FFMA.FTZ R17, R80, R6, -R17 ;  /* 0x0000000650117223 */ /* 0x000fe40000010811 */
[----:B0-----:R-:W-:Y:S02]  /*2220*/  FMUL.FTZ R79, R14, R79 ;  /* 0x0000004f0e4f7220 */ /* 0x001fe40000410000 */
[----:B------:R-:W-:Y:S01]  /*2230*/  FADD.FTZ R4, R92, R17 ;  /* 0x000000115c047221 */ /* 0x000fe20000010000 */
[----:B------:R0:W-:Y:S01]  /*2240*/  MUFU.COS R64, R19 ;  /* 0x0000001300407308 */ /* 0x0001e20000000000 */
[----:B-1----:R-:W-:-:S02]  /*2250*/  FMUL.FTZ R71, R14, R71 ;  /* 0x000000470e477220 */ /* 0x002fc40000410000 */
[----:B------:R-:W-:-:S05]  /*2260*/  FMUL.FTZ R7, R79, R4 ;  /* 0x000000044f077220 */ /* 0x000fca0000410000 */
[----:B------:R-:W-:Y:S01]  /*2270*/  MUFU.SIN R65, R66 ;  /* 0x0000004200417308 */ /* 0x000fe20000000400 */
[----:B0-----:R-:W-:-:S07]  /*2280*/  FMUL.FTZ R19, R83, R6 ;  /* 0x0000000653137220 */ /* 0x001fce0000410000 */
[----:B------:R-:W-:Y:S01]  /*2290*/  MUFU.COS R63, R66 ;  /* 0x00000042003f7308 */ /* 0x000fe20000000000 */
[----:B------:R-:W-:-:S07]  /*22a0*/  FFMA.FTZ R18, R80, R18, R19 ;  /* 0x0000001250127223 */ /* 0x000fce0000010013 */
[----:B------:R-:W0:Y:S01]  /*22b0*/  MUFU.EX2 R67, R67 ;  /* 0x0000004300437308 */ /* 0x000e220000000800 */
[----:B------:R-:W-:Y:S01]  /*22c0*/  FADD.FTZ R18, R87, R18 ;  /* 0x0000001257127221 */ /* 0x000fe20000010000 */
[----:B------:R-:W-:Y:S01]  /*22d0*/  ISETP.GE.AND P0, PT, R94, 0x1, PT ;  /* 0x000000015e00780c */ /* 0x000fe20003f06270 */
[----:B------:R-:W-:-:S04]  /*22e0*/  IMAD.WIDE R2, R15, 0x10, R2 ;  /* 0x000000100f027825 */ /* 0x000fc800078e0202 */
[-C--:B------:R-:W-:Y:S01]  /*22f0*/  FMUL.FTZ R6, R79, R18.reuse ;  /* 0x000000124f067220 */ /* 0x080fe20000410000 */
[----:B------:R-:W1:Y:S01]  /*2300*/  MUFU.COS R13, R20 ;  /* 0x00000014000d7308 */ /* 0x000e620000000000 */
[----:B------:R-:W-:Y:S01]  /*2310*/  FFMA.FTZ R17, R71, R18, R7 ;  /* 0x0000001247117223 */ /* 0x000fe20000010007 */
[----:B------:R-:W-:-:S05]  /*2320*/  PRMT R7, RZ, 0x7610, R8 ;  /* 0x00007610ff077816 */ /* 0x000fca0000000008 */
[----:B------:R-:W-:Y:S01]  /*2330*/  FMUL.FTZ R84, R58, R7 ;  /* 0x000000073a547220 */ /* 0x000fe20000410000 */
[----:B------:R-:W2:Y:S01]  /*2340*/  MUFU.SIN R5, R20 ;  /* 0x0000001400057308 */ /* 0x000ea20000000400 */
[C---:B0-----:R-:W-:Y:S02]  /*2350*/  FMUL.FTZ R64, R67.reuse, R64 ;  /* 0x0000004043407220 */ /* 0x041fe40000410000 */
[----:B------:R-:W-:-:S05]  /*2360*/  FMUL.FTZ R67, R67, R16 ;  /* 0x0000001043437220 */ /* 0x000fca0000410000 */
[----:B------:R-:W0:Y:S01]  /*2370*/  MUFU.EX2 R12, R12 ;  /* 0x0000000c000c7308 */ /* 0x000e220000000800 */
[----:B-1----:R-:W-:Y:S02]  /*2380*/  FMUL.FTZ R66, R68, R13 ;  /* 0x0000000d44427220 */ /* 0x002fe40000410000 */
[----:B------:R-:W-:Y:S02]  /*2390*/  FFMA.FTZ R13, R71, R4, -R6 ;  /* 0x00000004470d7223 */ /* 0x000fe40000010806 */
[-C--:B------:R-:W-:Y:S02]  /*23a0*/  FMUL.FTZ R6, R86, R70.reuse ;  /* 0x0000004656067220 */ /* 0x080fe40000410000 */
[----:B------:R-:W-:Y:S02]  /*23b0*/  FMUL.FTZ R4, R90, R70 ;  /* 0x000000465a047220 */ /* 0x000fe40000410000 */
[----:B--2---:R-:W-:Y:S01]  /*23c0*/  FMUL.FTZ R68, R68, R5 ;  /* 0x0000000544447220 */ /* 0x004fe20000410000 */
[----:B------:R-:W-:Y:S01]  /*23d0*/  PRMT R5, RZ, 0x5410, R8 ;  /* 0x00005410ff057816 */ /* 0x000fe20000000008 */
[----:B------:R-:W-:-:S02]  /*23e0*/  FFMA.FTZ R6, R90, R69, R6 ;  /* 0x000000455a067223 */ /* 0x000fc40000010006 */
[----:B------:R-:W-:Y:S02]  /*23f0*/  FFMA.FTZ R4, R86, R69, -R4 ;  /* 0x0000004556047223 */ /* 0x000fe40000010804 */
[----:B------:R-:W-:Y:S02]  /*2400*/  FMUL.FTZ R88, R58, R5 ;  /* 0x000000053a587220 */ /* 0x000fe40000410000 */
[C---:B0-----:R-:W-:Y:S02]  /*2410*/  FMUL.FTZ R63, R12.reuse, R63 ;  /* 0x0000003f0c3f7220 */ /* 0x041fe40000410000 */
[----:B------:R-:W-:Y:S02]  /*2420*/  FMUL.FTZ R65, R12, R65 ;  /* 0x000000410c417220 */ /* 0x000fe40000410000 */
[C---:B------:R-:W-:Y:S02]  /*2430*/  FMUL.FTZ R5, R73.reuse, R6 ;  /* 0x0000000649057220 */ /* 0x040fe40000410000 */
[----:B------:R-:W-:-:S02]  /*2440*/  FMUL.FTZ R7, R73, R4 ;  /* 0x0000000449077220 */ /* 0x000fc40000410000 */
[----:B------:R-:W-:Y:S02]  /*2450*/  FADD.FTZ R12, R84, R17 ;  /* 0x00000011540c7221 */ /* 0x000fe40000010000 */
[----:B------:R-:W-:Y:S02]  /*2460*/  FADD.FTZ R8, R88, R13 ;  /* 0x0000000d58087221 */ /* 0x000fe40000010000 */
[C---:B------:R-:W-:Y:S01]  /*2470*/  FFMA.FTZ R5, R72.reuse, R4, -R5 ;  /* 0x0000000448057223 */ /* 0x040fe20000010805 */
[----:B------:R-:W-:Y:S01]  /*2480*/  PRMT R4, RZ, 0x7610, R9 ;  /* 0x00007610ff047816 */ /* 0x000fe20000000009 */
[----:B------:R-:W-:Y:S02]  /*2490*/  FFMA.FTZ R7, R72, R6, R7 ;  /* 0x0000000648077223 */ /* 0x000fe40000010007 */
[C---:B------:R-:W-:Y:S02]  /*24a0*/  FMUL.FTZ R13, R65.reuse, R12 ;  /* 0x0000000c410d7220 */ /* 0x040fe40000410000 */
[----:B------:R-:W-:-:S02]  /*24b0*/  FMUL.FTZ R14, R65, R8 ;  /* 0x00000008410e7220 */ /* 0x000fc40000410000 */
[----:B------:R-:W-:Y:S02]  /*24c0*/  FMUL.FTZ R6, R83, R7 ;  /* 0x0000000753067220 */ /* 0x000fe40000410000 */
[C---:B------:R-:W-:Y:S02]  /*24d0*/  FFMA.FTZ R13, R63.reuse, R8, -R13 ;  /* 0x000000083f0d7223 */ /* 0x040fe4000001080d */
[----:B------:R-:W-:Y:S02]  /*24e0*/  FFMA.FTZ R14, R63, R12, R14 ;  /* 0x0000000c3f0e7223 */ /* 0x000fe4000001000e */
[-C--:B------:R-:W-:Y:S02]  /*24f0*/  FMUL.FTZ R8, R83, R5.reuse ;  /* 0x0000000553087220 */ /* 0x080fe40000410000 */
[----:B------:R-:W-:Y:S02]  /*2500*/  FMUL.FTZ R77, R59, R4 ;  /* 0x000000043b4d7220 */ /* 0x000fe40000410000 */
[----:B------:R-:W-:-:S02]  /*2510*/  FFMA.FTZ R6, R80, R5, -R6 ;  /* 0x0000000550067223 */ /* 0x000fc40000010806 */
[----:B------:R-:W-:Y:S02]  /*2520*/  FFMA.FTZ R8, R80, R7, R8 ;  /* 0x0000000750087223 */ /* 0x000fe40000010008 */
[----:B------:R-:W-:Y:S02]  /*2530*/  FADD.FTZ R14, R77, R14 ;  /* 0x0000000e4d0e7221 */ /* 0x000fe40000010000 */
[----:B------:R-:W-:Y:S02]  /*2540*/  FADD.FTZ R13, R82, R13 ;  /* 0x0000000d520d7221 */ /* 0x000fe40000010000 */
[C---:B------:R-:W-:Y:S02]  /*2550*/  FMUL.FTZ R5, R79.reuse, R6 ;  /* 0x000000064f057220 */ /* 0x040fe40000410000 */
[----:B------:R-:W-:Y:S02]  /*2560*/  FMUL.FTZ R4, R79, R8 ;  /* 0x000000084f047220 */ /* 0x000fe40000410000 */
[----:B------:R-:W-:-:S02]  /*2570*/  FMUL.FTZ R7, R67, R14 ;  /* 0x0000000e43077220 */ /* 0x000fc40000410000 */
[-C--:B------:R-:W-:Y:S02]  /*2580*/  FMUL.FTZ R9, R67, R13.reuse ;  /* 0x0000000d43097220 */ /* 0x080fe40000410000 */
[C---:B------:R-:W-:Y:S02]  /*2590*/  FFMA.FTZ R8, R71.reuse, R8, R5 ;  /* 0x0000000847087223 */ /* 0x040fe40000010005 */
[----:B------:R-:W-:Y:S02]  /*25a0*/  FFMA.FTZ R4, R71, R6, -R4 ;  /* 0x0000000647047223 */ /* 0x000fe40000010804 */
[C---:B------:R-:W-:Y:S02]  /*25b0*/  FFMA.FTZ R12, R64.reuse, R13, -R7 ;  /* 0x0000000d400c7223 */ /* 0x040fe40000010807 */
[----:B------:R-:W-:Y:S02]  /*25c0*/  FFMA.FTZ R14, R64, R14, R9 ;  /* 0x0000000e400e7223 */ /* 0x000fe40000010009 */
[----:B------:R-:W-:-:S02]  /*25d0*/  FMUL.FTZ R5, R65, R8 ;  /* 0x0000000841057220 */ /* 0x000fc40000410000 */
[-C--:B------:R-:W-:Y:S02]  /*25e0*/  FMUL.FTZ R6, R65, R4.reuse ;  /* 0x0000000441067220 */ /* 0x080fe40000410000 */
[----:B------:R-:W-:Y:S02]  /*25f0*/  FADD.FTZ R7, R91, R12 ;  /* 0x0000000c5b077221 */ /* 0x000fe40000010000 */
[----:B------:R-:W-:Y:S02]  /*2600*/  FADD.FTZ R9, R89, R14 ;  /* 0x0000000e59097221 */ /* 0x000fe40000010000 */
[C---:B------:R-:W-:Y:S01]  /*2610*/  FFMA.FTZ R5, R63.reuse, R4, -R5 ;  /* 0x000000043f057223 */ /* 0x040fe20000010805 */
[----:B------:R-:W-:Y:S01]  /*2620*/  PRMT R4, RZ, 0x7610, R11 ;  /* 0x00007610ff047816 */ /* 0x000fe2000000000b */
[----:B------:R-:W-:Y:S02]  /*2630*/  FFMA.FTZ R6, R63, R8, R6 ;  /* 0x000000083f067223 */ /* 0x000fe40000010006 */
[----:B------:R-:W-:-:S02]  /*2640*/  FMUL.FTZ R10, R68, R7 ;  /* 0x00000007440a7220 */ /* 0x000fc40000410000 */
[-C--:B------:R-:W-:Y:S02]  /*2650*/  FMUL.FTZ R8, R68, R9.reuse ;  /* 0x0000000944087220 */ /* 0x080fe40000410000 */
[C---:B------:R-:W-:Y:S02]  /*2660*/  FFMA.FTZ R10, R66.reuse, R9, R10 ;  /* 0x00000009420a7223 */ /* 0x040fe4000001000a */
[----:B------:R-:W-:Y:S02]  /*2670*/  FMUL.FTZ R95, R61, R4 ;  /* 0x000000043d5f7220 */ /* 0x000fe40000410000 */
[----:B------:R-:W-:Y:S02]  /*2680*/  FFMA.FTZ R13, R66, R7, -R8 ;  /* 0x00000007420d7223 */ /* 0x000fe40000010808 */
[----:B------:R-:W-:Y:S02]  /*2690*/  FMUL.FTZ R7, R67, R5 ;  /* 0x0000000543077220 */ /* 0x000fe40000410000 */
[----:B------:R-:W-:-:S02]  /*26a0*/  FADD.FTZ R11, R95, R10 ;  /* 0x0000000a5f0b7221 */ /* 0x000fc40000010000 */
[-C--:B------:R-:W-:Y:S02]  /*26b0*/  FMUL.FTZ R4, R67, R6.reuse ;  /* 0x0000000643047220 */ /* 0x080fe40000410000 */
[----:B------:R-:W-:Y:S01]  /*26c0*/  FADD.FTZ R10, R96, R13 ;  /* 0x0000000d600a7221 */ /* 0x000fe20000010000 */
[----:B------:R-:W0:Y:S01]  /*26d0*/  SHFL.UP PT, R19, R11, 0x1, RZ ;  /* 0x042000000b137989 */ /* 0x000e2200000e00ff */
[C---:B------:R-:W-:Y:S02]  /*26e0*/  FFMA.FTZ R13, R64.reuse, R6, R7 ;  /* 0x00000006400d7223 */ /* 0x040fe40000010007 */
[----:B------:R-:W-:Y:S01]  /*26f0*/  FFMA.FTZ R9, R64, R5, -R4 ;  /* 0x0000000540097223 */ /* 0x000fe20000010804 */
[----:B------:R-:W1:Y:S01]  /*2700*/  SHFL.UP PT, R18, R10, 0x1, RZ ;  /* 0x042000000a127989 */ /* 0x000e6200000e00ff */
[C---:B------:R-:W-:Y:S02]  /*2710*/  FMUL.FTZ R8, R68.reuse, R13 ;  /* 0x0000000d44087220 */ /* 0x040fe40000410000 */
[-C--:B------:R-:W-:Y:S01]  /*2720*/  FMUL.FTZ R12, R68, R9.reuse ;  /* 0x00000009440c7220 */ /* 0x080fe20000410000 */
[----:B------:R2:W3:Y:S01]  /*2730*/  LDG.E.128 R4, [R2.64] ;  /* 0x0000000402047981 */ /* 0x0004e2000c1e1d00 */
[----:B------:R-:W-:-:S02]  /*2740*/  FFMA.FTZ R8, R66, R9, -R8 ;  /* 0x0000000942087223 */ /* 0x000fc40000010808 */
[----:B------:R-:W-:Y:S02]  /*2750*/  FFMA.FTZ R9, R66, R13, R12 ;  /* 0x0000000d42097223 */ /* 0x000fe4000001000c */
[----:B------:R2:W4:Y:S04]  /*2760*/  LDG.E.128 R12, [R2.64+0x10] ;  /* 0x00001004020c7981 */ /* 0x000528000c1e1d00 */
[----:B------:R-:W5:Y:S04]  /*2770*/  SHFL.UP PT, R16, R8, 0x1, RZ ;  /* 0x0420000008107989 */ /* 0x000f6800000e00ff */
[----:B------:R-:W2:Y:S01]  /*2780*/  SHFL.UP PT, R17, R9, 0x1, RZ ;  /* 0x0420000009117989 */ /* 0x000ea200000e00ff */
[----:B0-----:R-:W-:-:S02]  /*2790*/  FMUL.FTZ R21, R9, R19 ;  /* 0x0000001309157220 */ /* 0x001fc40000410000 */
[-C--:B-1----:R-:W-:Y:S02]  /*27a0*/  FMUL.FTZ R20, R9, R18.reuse ;  /* 0x0000001209147220 */ /* 0x082fe40000410000 */
[C---:B------:R-:W-:Y:S02]  /*27b0*/  FFMA.FTZ R21, R8.reuse, R18, -R21 ;  /* 0x0000001208157223 */ /* 0x040fe40000010815 */
[----:B------:R-:W-:Y:S02]  /*27c0*/  FFMA.FTZ R20, R8, R19, R20 ;  /* 0x0000001308147223 */ /* 0x000fe40000010014 */
[----:B------:R-:W-:Y:S02]  /*27d0*/  @P0 FADD.FTZ R10, R10, R21 ;  /* 0x000000150a0a0221 */ /* 0x000fe40000010000 */
[----:B------:R-:W-:-:S03]  /*27e0*/  @P0 FADD.FTZ R11, R11, R20 ;  /* 0x000000140b0b0221 */ /* 0x000fc60000010000 */
[----:B------:R-:W0:Y:S01]  /*27f0*/  SHFL.UP PT, R21, R10, 0x2, RZ ;  /* 0x044000000a157989 */ /* 0x000e2200000e00ff */
[----:B-----5:R-:W-:-:S03]  /*2800*/  FMUL.FTZ R18, R9, R16 ;  /* 0x0000001009127220 */ /* 0x020fc60000410000 */
[----:B------:R-:W1:Y:S01]  /*2810*/  SHFL.UP PT, R23, R11, 0x2, RZ ;  /* 0x044000000b177989 */ /* 0x000e6200000e00ff */
[-C--:B--2---:R-:W-:Y:S02]  /*2820*/  FMUL.FTZ R19, R9, R17.reuse ;  /* 0x0000001109137220 */ /* 0x084fe40000410000 */
[C---:B------:R-:W-:Y:S02]  /*2830*/  FFMA.FTZ R18, R8.reuse, R17, R18 ;  /* 0x0000001108127223 */ /* 0x040fe40000010012 */
[----:B------:R-:W-:-:S03]  /*2840*/  @P0 FFMA.FTZ R8, R8, R16, -R19 ;  /* 0x0000001008080223 */ /* 0x000fc60000010813 */
[----:B------:R-:W-:Y:S02]  /*2850*/  FSEL R18, R9, R18, !P0 ;  /* 0x0000001209127208 */ /* 0x000fe40004000000 */
[----:B------:R-:W2:Y:S04]  /*2860*/  SHFL.UP PT, R3, R8, 0x2, RZ ;  /* 0x0440000008037989 */ /* 0x000ea800000e00ff */
[----:B------:R-:W5:Y:S01]  /*2870*/  SHFL.UP PT, R9, R18, 0x2, RZ ;  /* 0x0440000012097989 */ /* 0x000f6200000e00ff */
[----:B------:R-:W-:Y:S01]  /*2880*/  ISETP.GE.AND P0, PT, R94, 0x2, PT ;  /* 0x000000025e00780c */ /* 0x000fe20003f06270 */
[C---:B0-----:R-:W-:Y:S02]  /*2890*/  FMUL.FTZ R16, R18.reuse, R21 ;  /* 0x0000001512107220 */ /* 0x041fe40000410000 */
[----:B-1----:R-:W-:-:S02]  /*28a0*/  FMUL.FTZ R2, R18, R23 ;  /* 0x0000001712027220 */ /* 0x002fc40000410000 */
[C---:B------:R-:W-:Y:S02]  /*28b0*/  FFMA.FTZ R16, R8.reuse, R23, R16 ;  /* 0x0000001708107223 */ /* 0x040fe40000010010 */
[----:B------:R-:W-:-:S06]  /*28c0*/  FFMA.FTZ R21, R8, R21, -R2 ;  /* 0x0000001508157223 */ /* 0x000fcc0000010802 */
[----:B------:R-:W-:Y:S02]  /*28d0*/  @P0 FADD.FTZ R11, R11, R16 ;  /* 0x000000100b0b0221 */ /* 0x000fe40000010000 */
[----:B------:R-:W-:Y:S02]  /*28e0*/  @P0 FADD.FTZ R10, R10, R21 ;  /* 0x000000150a0a0221 */ /* 0x000fe40000010000 */
[C---:B--2---:R-:W-:Y:S01]  /*28f0*/  FMUL.FTZ R16, R18.reuse, R3 ;  /* 0x0000000312107220 */ /* 0x044fe20000410000 */
[----:B------:R-:W0:Y:S01]  /*2900*/  SHFL.UP PT, R19, R11, 0x4, RZ ;  /* 0x048000000b137989 */ /* 0x000e2200000e00ff */
[----:B-----5:R-:W-:-:S03]  /*2910*/  FMUL.FTZ R2, R18, R9 ;  /* 0x0000000912027220 */ /* 0x020fc60000410000 */
[----:B------:R-:W1:Y:S01]  /*2920*/  SHFL.UP PT, R17, R10, 0x4, RZ ;  /* 0x048000000a117989 */ /* 0x000e6200000e00ff */
        /* <DEDUP_REMOVED lines=8> */
[C---:B------:R-:W-:Y:S02]  /*29b0*/  FFMA.FTZ R17, R8.reuse, R17, -R16 ;  /* 0x0000001108117223 */ /* 0x040fe40000010810 */
[----:B------:R-:W-:-:S06]  /*29c0*/  FFMA.FTZ R18, R8, R19, R18 ;  /* 0x0000001308127223 */ /* 0x000fcc0000010012 */
[----:B------:R-:W-:Y:S02]  /*29d0*/  @P0 FADD.FTZ R10, R10, R17 ;  /* 0x000000110a0a0221 */ /* 0x000fe40000010000 */
[----:B------:R-:W-:Y:S02]  /*29e0*/  @P0 FADD.FTZ R11, R11, R18 ;  /* 0x000000120b0b0221 */ /* 0x000fe40000010000 */
[CC--:B--2---:R-:W-:Y:S02]  /*29f0*/  FMUL.FTZ R16, R9.reuse, R2.reuse ;  /* 0x0000000209107220 */ /* 0x0c4fe40000410000 */
[CC--:B-----5:R-:W-:Y:S01]  /*2a00*/  FMUL.FTZ R17, R9.reuse, R3.reuse ;  /* 0x0000000309117220 */ /* 0x0e0fe20000410000 */
[----:B------:R-:W0:Y:S01]  /*2a10*/  SHFL.UP PT, R21, R11, 0x8, RZ ;  /* 0x050000000b157989 */ /* 0x000e2200000e00ff */
[C---:B------:R-:W-:Y:S02]  /*2a20*/  FFMA.FTZ R16, R8.reuse, R3, R16 ;  /* 0x0000000308107223 */ /* 0x040fe40000010010 */
[----:B------:R-:W-:Y:S01]  /*2a30*/  @P0 FFMA.FTZ R8, R8, R2, -R17 ;  /* 0x0000000208080223 */ /* 0x000fe20000010811 */
[----:B------:R-:W1:Y:S02]  /*2a40*/  SHFL.UP PT, R19, R10, 0x8, RZ ;  /* 0x050000000a137989 */ /* 0x000e6400000e00ff */
[----:B------:R-:W-:-:S02]  /*2a50*/  FSEL R16, R9, R16, !P0 ;  /* 0x0000001009107208 */ /* 0x000fc40004000000 */
[----:B------:R-:W2:Y:S04]  /*2a60*/  SHFL.UP PT, R3, R8, 0x8, RZ ;  /* 0x0500000008037989 */ /* 0x000ea800000e00ff */
[----:B------:R-:W5:Y:S01]  /*2a70*/  SHFL.UP PT, R9, R16, 0x8, RZ ;  /* 0x0500000010097989 */ /* 0x000f6200000e00ff */
[C---:B0-----:R-:W-:Y:S02]  /*2a80*/  FMUL.FTZ R2, R16.reuse, R21 ;  /* 0x0000001510027220 */ /* 0x041fe40000410000 */
[-C--:B-1----:R-:W-:Y:S02]  /*2a90*/  FMUL.FTZ R17, R16, R19.reuse ;  /* 0x0000001310117220 */ /* 0x082fe40000410000 */
[C---:B------:R-:W-:Y:S02]  /*2aa0*/  FFMA.FTZ R19, R8.reuse, R19, -R2 ;  /* 0x0000001308137223 */ /* 0x040fe40000010802 */
[----:B------:R-:W-:-:S02]  /*2ab0*/  FFMA.FTZ R18, R8, R21, R17 ;  /* 0x0000001508127223 */ /* 0x000fc40000010011 */
[----:B--2---:R-:W-:Y:S02]  /*2ac0*/  FMUL.FTZ R2, R16, R3 ;  /* 0x0000000310027220 */ /* 0x004fe40000410000 */
[----:B------:R-:W-:Y:S02]  /*2ad0*/  @P1 FADD.FTZ R11, R11, R18 ;  /* 0x000000120b0b1221 */ /* 0x000fe40000010000 */
[-C--:B-----5:R-:W-:Y:S02]  /*2ae0*/  FFMA.FTZ R17, R8, R9.reuse, R2 ;  /* 0x0000000908117223 */ /* 0x0a0fe40000010002 */
        /* <DEDUP_REMOVED lines=13> */
[----:B------:R-:W5:Y:S01]  /*2bc0*/  @!P0 LDS.128 R20, [R62.X16+0x880] ;  /* 0x000880003e148984 */ /* 0x000f62000000cc00 */
[C---:B------:R-:W-:Y:S01]  /*2bd0*/  ISETP.GE.AND P0, PT, R94.reuse, 0x10, PT ;  /* 0x000000105e00780c */ /* 0x040fe20003f06270 */
[----:B0-----:R-:W-:Y:S01]  /*2be0*/  FMUL.FTZ R16, R17, R18 ;  /* 0x0000001211107220 */ /* 0x001fe20000410000 */
[----:B------:R-:W-:-:S03]  /*2bf0*/  ISETP.NE.AND P1, PT, R94, 0x1f, PT ;  /* 0x0000001f5e00780c */ /* 0x000fc60003f25270 */
[CC--:B-1----:R-:W-:Y:S02]  /*2c00*/  FFMA.FTZ R19, R8.reuse, R9.reuse, -R16 ;  /* 0x0000000908137223 */ /* 0x0c2fe40000010810 */
[C---:B------:R-:W-:Y:S02]  /*2c10*/  FMUL.FTZ R97, R17.reuse, R9 ;  /* 0x0000000911617220 */ /* 0x040fe40000410000 */
[C---:B--2---:R-:W-:Y:S02]  /*2c20*/  FMUL.FTZ R16, R17.reuse, R2 ;  /* 0x0000000211107220 */ /* 0x044fe40000410000 */
[C---:B------:R-:W-:Y:S02]  /*2c30*/  FFMA.FTZ R18, R8.reuse, R18, R97 ;  /* 0x0000001208127223 */ /* 0x040fe40000010061 */
[-C--:B-----5:R-:W-:Y:S02]  /*2c40*/  FMUL.FTZ R9, R17, R3.reuse ;  /* 0x0000000311097220 */ /* 0x0a0fe40000410000 */
        /* <DEDUP_REMOVED lines=9> */
[----:B------:R-:W-:Y:S04]  /*2ce0*/  @!P2 STS.128 [0x860], R20 ;  /* 0x00086014ff00a388 */ /* 0x000fe80000000c00 */
[----:B------:R-:W-:Y:S04]  /*2cf0*/  LDS.128 R16, [0x840] ;  /* 0x00084000ff107984 */ /* 0x000fe80000000c00 */
[----:B------:R-:W-:Y:S06]  /*2d00*/  BAR.SYNC.DEFER_BLOCKING 0x0 ;  /* 0x0000000000007b1d */ /* 0x000fec0000010000 */
[----:B------:R-:W0:Y:S04]  /*2d10*/  SHFL.UP PT, R98, R9, 0x1, RZ ;  /* 0x0420000009627989 */ /* 0x000e2800000e00ff */
[----:B------:R-:W-:Y:S04]  /*2d20*/  @P3 LDS.64 R2, [0x868] ;  /* 0x00086800ff023984 */ /* 0x000fe80000000a00 */
[----:B------:R-:W1:Y:S04]  /*2d30*/  SHFL.UP PT, R100, R8, 0x1, RZ ;  /* 0x0420000008647989 */ /* 0x000e6800000e00ff */
[----:B------:R-:W2:Y:S04]  /*2d40*/  SHFL.UP PT, R99, R10, 0x1, RZ ;  /* 0x042000000a637989 */ /* 0x000ea800000e00ff */
[----:B------:R-:W5:Y:S01]  /*2d50*/  SHFL.UP PT, R97, R11, 0x1, RZ ;  /* 0x042000000b617989 */ /* 0x000f6200000e00ff */
[----:B0-----:R-:W-:-:S02]  /*2d60*/  @!P2 MOV R98, R21 ;  /* 0x000000150062a202 */ /* 0x001fc40000000f00 */
[----:B-1----:R-:W-:Y:S02]  /*2d70*/  @!P2 MOV R100, R20 ;  /* 0x000000140064a202 */ /* 0x002fe40000000f00 */
[----:B--2---:R-:W-:Y:S02]  /*2d80*/  @!P2 MOV R99, R22 ;  /* 0x000000160063a202 */ /* 0x004fe40000000f00 */
[----:B-----5:R-:W-:Y:S01]  /*2d90*/  @!P2 MOV R97, R23 ;  /* 0x000000170061a202 */ /* 0x020fe20000000f00 */
        /* <DEDUP_REMOVED lines=26> */
[----:B------:R-:W-:Y:S02]  /*2f40*/  FMUL.FTZ R3, R17, R23 ;  /* 0x0000001711037220 */ /* 0x000fe40000410000 */
[----:B------:R-:W-:Y:S01]  /*2f50*/  FFMA.FTZ R8, R80, R85, R83 ;  /* 0x0000005550087223 */ /* 0x000fe20000010053 */
[----:B------:R-:W-:Y:S01]  /*2f60*/  ISETP.NE.AND P0, PT, R28, RZ, PT ;  /* 0x000000ff1c00720c */ /* 0x000fe20003f05270 */
[----:B------:R-:W-:-:S02]  /*2f70*/  FFMA.FTZ R9, R80, R81, -R2 ;  /* 0x0000005150097223 */ /* 0x000fc40000010802 */
[----:B------:R-:W-:Y:S02]  /*2f80*/  FADD.FTZ R8, R87, R8 ;  /* 0x0000000857087221 */ /* 0x000fe40000010000 */
[----:B------:R-:W-:Y:S02]  /*2f90*/  FFMA.FTZ R11, R16, R22, -R3 ;  /* 0x00000016100b7223 */ /* 0x000fe40000010803 */
[----:B------:R-:W-:Y:S02]  /*2fa0*/  FMUL.FTZ R3, R17, R21 ;  /* 0x0000001511037220 */ /* 0x000fe40000410000 */
[----:B------:R-:W-:Y:S02]  /*2fb0*/  FADD.FTZ R92, R92, R9 ;  /* 0x000000095c5c7221 */ /* 0x000fe40000010000 */
[----:B------:R-:W-:Y:S02]  /*2fc0*/  FMUL.FTZ R2, R79, R8 ;  /* 0x000000084f027220 */ /* 0x000fe40000410000 */
[----:B------:R-:W-:-:S02]  /*2fd0*/  FMUL.FTZ R22, R17, R22 ;  /* 0x0000001611167220 */ /* 0x000fc40000410000 */
[-C--:B------:R-:W-:Y:S02]  /*2fe0*/  FMUL.FTZ R17, R17, R20.reuse ;  /* 0x0000001411117220 */ /* 0x080fe40000410000 */
[C---:B------:R-:W-:Y:S02]  /*2ff0*/  FFMA.FTZ R20, R16.reuse, R20, -R3 ;  /* 0x0000001410147223 */ /* 0x040fe40000010803 */
[-C--:B------:R-:W-:Y:S02]  /*3000*/  FMUL.FTZ R79, R79, R92.reuse ;  /* 0x0000005c4f4f7220 */ /* 0x080fe40000410000 */
[C---:B------:R-:W-:Y:S02]  /*3010*/  FFMA.FTZ R3, R71.reuse, R92, -R2 ;  /* 0x0000005c47037223 */ /* 0x040fe40000010802 */
[C---:B------:R-:W-:Y:S01]  /*3020*/  FFMA.FTZ R21, R16.reuse, R21, R17 ;  /* 0x0000001510157223 */ /* 0x040fe20000010011 */
[----:B---3--:R-:W-:Y:S01]  /*3030*/  PRMT R17, RZ, 0x7610, R4 ;  /* 0x00007610ff117816 */ /* 0x008fe20000000004 */
[----:B------:R-:W-:Y:S01]  /*3040*/  FFMA.FTZ R16, R16, R23, R22 ;  /* 0x0000001710107223 */ /* 0x000fe20000010016 */
[----:B------:R-:W-:Y:S01]  /*3050*/  BSSY B0, `(.L_x_2391) ;  /* 0x0000027000007945 */ /* 0x000fe20003800000 */
[----:B------:R-:W-:-:S02]  /*3060*/  FFMA.FTZ R79, R71, R8, R79 ;  /* 0x00000008474f7223 */ /* 0x000fc4000001004f */
[----:B------:R-:W-:Y:S01]  /*3070*/  FADD.FTZ R88, R88, R3 ;  /* 0x0000000358587221 */ /* 0x000fe20000010000 */
[----:B------:R-:W-:Y:S02]  /*3080*/  PRMT R69, RZ, 0x5410, R4 ;  /* 0x00005410ff457816 */ /* 0x000fe40000000004 */
[--C-:B------:R-:W-:Y:S02]  /*3090*/  PRMT R70, RZ, 0x5410, R5.reuse ;  /* 0x00005410ff467816 */ /* 0x100fe40000000005 */
[----:B------:R-:W-:Y:S02]  /*30a0*/  PRMT R73, RZ, 0x7610, R5 ;  /* 0x00007610ff497816 */ /* 0x000fe40000000005 */
[--C-:B------:R-:W-:Y:S02]  /*30b0*/  PRMT R72, RZ, 0x5410, R6.reuse ;  /* 0x00005410ff487816 */ /* 0x100fe40000000006 */
[----:B------:R-:W-:Y:S01]  /*30c0*/  PRMT R80, RZ, 0x7610, R6 ;  /* 0x00007610ff507816 */ /* 0x000fe20000000006 */
[----:B------:R-:W-:Y:S01]  /*30d0*/  FMUL.FTZ R17, R17, R78 ;  /* 0x0000004e11117220 */ /* 0x000fe20000410000 */
[----:B------:R-:W-:Y:S01]  /*30e0*/  PRMT R9, RZ, 0x5410, R7 ;  /* 0x00005410ff097816 */ /* 0x000fe20000000007 */
[----:B------:R-:W-:Y:S01]  /*30f0*/  FADD.FTZ R84, R84, R79 ;  /* 0x0000004f54547221 */ /* 0x000fe20000010000 */
[----:B------:R-:W-:Y:S01]  /*3100*/  PRMT R83, RZ, 0x7610, R7 ;  /* 0x00007610ff537816 */ /* 0x000fe20000000007 */
[----:B------:R-:W-:Y:S01]  /*3110*/  FADD.FTZ R22, R18, R11 ;  /* 0x0000000b12167221 */ /* 0x000fe20000010000 */
[----:B----4-:R-:W-:Y:S01]  /*3120*/  PRMT R4, RZ, 0x5410, R13 ;  /* 0x00005410ff047816 */ /* 0x010fe2000000000d */
[----:B------:R-:W-:Y:S01]  /*3130*/  FMUL.FTZ R10, R65, R88 ;  /* 0x00000058410a7220 */ /* 0x000fe20000410000 */
[----:B------:R-:W-:Y:S01]  /*3140*/  PRMT R5, RZ, 0x5410, R14 ;  /* 0x00005410ff057816 */ /* 0x000fe2000000000e */
[----:B------:R-:W-:Y:S01]  /*3150*/  FADD.FTZ R23, R19, R16 ;  /* 0x0000001013177221 */ /* 0x000fe20000010000 */
[----:B------:R-:W-:-:S02]  /*3160*/  PRMT R6, RZ, 0x5410, R15 ;  /* 0x00005410ff067816 */ /* 0x000fc4000000000f */
[--C-:B------:R-:W-:Y:S02]  /*3170*/  PRMT R7, RZ, 0x5410, R12.reuse ;  /* 0x00005410ff077816 */ /* 0x100fe4000000000c */
        /* <DEDUP_REMOVED lines=20> */
.L_x_2392:
[----:B------:R-:W-:Y:S05]  /*32c0*/  BSYNC B0 ;  /* 0x0000000000007941 */ /* 0x000fea0003800000 */
.L_x_2391:
[-C--:B-1----:R-:W-:Y:S01]  /*32d0*/  FMUL.FTZ R2, R65, R84.reuse ;  /* 0x0000005441027220 */ /* 0x082fe20000410000 */
[----:B------:R-:W-:Y:S01]  /*32e0*/  IADD3 R62, R62, 0x1, RZ ;  /* 0x000000013e3e7810 */ /* 0x000fe20007ffe0ff */
        /* <DEDUP_REMOVED lines=8> */
[----:B------:R-:W-:Y:S02]  /*3370*/  FMUL.FTZ R8, R83, R8 ;  /* 0x0000000853087220 */ /* 0x000fe40000410000 */
[----:B------:R-:W-:Y:S02]  /*3380*/  FFMA.FTZ R64, R64, R12, R67 ;  /* 0x0000000c40407223 */ /* 0x000fe40000010043 */
[----:B------:R-:W-:Y:S02]  /*3390*/  FADD.FTZ R91, R91, R2 ;  /* 0x000000025b5b7221 */ /* 0x000fe40000010000 */
[----:B------:R-:W-:-:S02]  /*33a0*/  FFMA.FTZ R8, R9, R92, -R8 ;  /* 0x0000005c09087223 */ /* 0x000fc40000010808 */
[----:B------:R-:W-:Y:S02]  /*33b0*/  FADD.FTZ R89, R89, R64 ;  /* 0x0000004059597221 */ /* 0x000fe40000010000 */
[C---:B------:R-:W-:Y:S02]  /*33c0*/  FMUL.FTZ R9, R68.reuse, R91 ;  /* 0x0000005b44097220 */ /* 0x040fe40000410000 */
[-C--:B------:R-:W-:Y:S02]  /*33d0*/  FMUL.FTZ R3, R68, R89.reuse ;  /* 0x0000005944037220 */ /* 0x080fe40000410000 */
[----:B------:R-:W-:Y:S02]  /*33e0*/  FFMA.FTZ R2, R66, R89, R9 ;  /* 0x0000005942027223 */ /* 0x000fe40000010009 */
[----:B------:R-:W-:Y:S02]  /*33f0*/  FMUL.FTZ R10, R80, R85 ;  /* 0x00000055500a7220 */ /* 0x000fe40000410000 */
[----:B------:R-:W-:-:S02]  /*3400*/  FFMA.FTZ R3, R66, R91, -R3 ;  /* 0x0000005b42037223 */ /* 0x000fc40000010803 */
[----:B------:R-:W-:Y:S02]  /*3410*/  FADD.FTZ R2, R95, R2 ;  /* 0x000000025f027221 */ /* 0x000fe40000010000 */
[----:B------:R-:W-:Y:S02]  /*3420*/  FFMA.FTZ R81, R72, R81, -R10 ;  /* 0x0000005148517223 */ /* 0x000fe4000001080a */
[----:B------:R-:W-:Y:S02]  /*3430*/  FMUL.FTZ R76, R73, R76 ;  /* 0x0000004c494c7220 */ /* 0x000fe40000410000 */
[----:B------:R-:W-:Y:S02]  /*3440*/  FMUL.FTZ R10, R71, R84 ;  /* 0x00000054470a7220 */ /* 0x000fe40000410000 */
[----:B------:R-:W-:Y:S02]  /*3450*/  FMUL.FTZ R13, R13, R12 ;  /* 0x0000000c0d0d7220 */ /* 0x000fe40000410000 */
[----:B------:R-:W-:-:S02]  /*3460*/  FMUL.FTZ R14, R14, R89 ;  /* 0x000000590e0e7220 */ /* 0x000fc40000410000 */
[----:B------:R-:W-:Y:S02]  /*3470*/  FADD.FTZ R3, R96, R3 ;  /* 0x0000000360037221 */ /* 0x000fe40000010000 */
[----:B------:R-:W-:Y:S02]  /*3480*/  FMUL.FTZ R15, R15, R2 ;  /* 0x000000020f0f7220 */ /* 0x000fe40000410000 */
        /* <DEDUP_REMOVED lines=16> */
.L_x_2390:
        /* <DEDUP_REMOVED lines=19> */
[----:B------:R-:W-:Y:S02]  /*36c0*/  LEA R4, P0, R2, c[0x0][0x258], 0x1 ;  /* 0x0000960002047a11 */ /* 0x000fe400078008ff */
[----:B------:R-:W-:Y:S02]  /*36d0*/  IADD3 R32, P4, R32, 0x200, RZ ;  /* 0x0000020020207810 */ /* 0x000fe40007f9e0ff */
[----:B------:R-:W-:Y:S02]  /*36e0*/  LEA.HI.X R5, R2, c[0x0][0x25c], R3, 0x1, P0 ;  /* 0x0000970002057a11 */ /* 0x000fe400000f0c03 */
[----:B------:R-:W-:Y:S02]  /*36f0*/  ISETP.GE.AND P0, PT, R29, c[0x0][0x174], PT ;  /* 0x00005d001d007a0c */ /* 0x000fe40003f06270 */
[----:B------:R-:W-:Y:S01]  /*3700*/  IADD3.X R36, RZ, R36, RZ, P1, !PT ;  /* 0x00000024ff247210 */ /* 0x000fe20000ffe4ff */
[----:B------:R-:W-:Y:S01]  /*3710*/  IMAD.WIDE R2, R28, 0x10, R4 ;  /* 0x000000101c027825 */ /* 0x000fe200078e0204 */
[----:B------:R-:W-:-:S02]  /*3720*/  IADD3.X R37, RZ, R37, RZ, P2, !PT ;  /* 0x00000025ff257210 */ /* 0x000fc400017fe4ff */
[----:B------:R-:W-:Y:S02]  /*3730*/  IADD3.X R31, RZ, R31, RZ, P3, !PT ;  /* 0x0000001fff1f7210 */ /* 0x000fe40001ffe4ff */
[----:B------:R0:W-:Y:S01]  /*3740*/  STG.E.128 [R2.64], R8 ;  /* 0x0000000802007986 */ /* 0x0001e2000c101d04 */
[----:B------:R-:W-:-:S04]  /*3750*/  IADD3.X R33, RZ, R33, RZ, P4, !PT ;  /* 0x00000021ff217210 */ /* 0x000fc800027fe4ff */
[----:B------:R-:W-:Y:S01]  /*3760*/  @P0 CALL.REL.NOINC `(.L_x_2394) ;  /* 0x0000001000000944 */ /* 0x000fe20003c00000 */
[----:B------:R-:W-:Y:S05]  /*3770*/  BRA `(.L_x_2395) ;  /* 0xffffce2000007947 */ /* 0x000fea000383ffff */
.L_x_2394:
[----:B------:R-:W-:Y:S05]  /*3780*/  EXIT ;  /* 0x000000000000794d */ /* 0x000fea0003800000 */
.L_x_2396:
        /* <DEDUP_REMOVED lines=15> */
.L_x_5382:


//--------------------- .text._Z25selective_scan_fwd_kernelI32Selective_Scan_fwd_kernel_traitsILi32ELi8ELi1ELb1ELb1ELb1ELb1EN3c108BFloat16ENS1_7complexIfEEEEv13SSMParamsBase --------------------------
	.section	.text._Z25selective_scan_fwd_kernelI32Selective_Scan_fwd_kernel_traitsILi32ELi8ELi1ELb1ELb1ELb1ELb1EN3c108BFloat16ENS1_7complexIfEEEEv13SSMParamsBase,"ax",@progbits
	.sectioninfo	@"SHI_REGISTERS=104"
	.align	128
        .global         _Z25selective_scan_fwd_kernelI32Selective_Scan_fwd_kernel_traitsILi32ELi8ELi1ELb1ELb1ELb1ELb1EN3c108BFloat16ENS1_7complexIfEEEEv13SSMParamsBase
        .type           _Z25selective_scan_fwd_kernelI32Selective_Scan_fwd_kernel_traitsILi32ELi8ELi1ELb1ELb1ELb1ELb1EN3c108BFloat16ENS1_7complexIfEEEEv13SSMParamsBase,@function
        .size           _Z25selective_scan_fwd_kernelI32Selective_Scan_fwd_kernel_traitsILi32ELi8ELi1ELb1ELb1ELb1ELb1EN3c108BFloat16ENS1_7complexIfEEEEv13SSMParamsBase,(.L_x_5383 - _Z25selective_scan_fwd_kernelI32Selective_Scan_fwd_kernel_traitsILi32ELi8ELi1ELb1ELb1ELb1ELb1EN3c108BFloat16ENS1_7complexIfEEEEv13SSMParamsBase)
        .other          _Z25selective_scan_fwd_kernelI32Selective_Scan_fwd_kernel_traitsILi32ELi8ELi1ELb1ELb1ELb1ELb1EN3c108BFloat16ENS1_7complexIfEEEEv13SSMParamsBase,@"STO_CUDA_ENTRY STV_DEFAULT"
_Z25selective_scan_fwd_kernelI32Selective_Scan_fwd_kernel_traitsILi32ELi8ELi1ELb1ELb1ELb1ELb1EN3c108BFloat16ENS1_7complexIfEEEEv13SSMParamsBase:
.text._Z25selective_scan_fwd_kernelI32Selective_Scan_fwd_kernel_traitsILi32ELi8ELi1ELb1ELb1ELb1ELb1EN3c108BFloat16ENS1_7complexIfEEEEv13SSMParamsBase:
        /* <DEDUP_REMOVED lines=32> */
[----:B------:R-:W-:Y:S01]  /*0200*/  IMAD R16, R92, c[0x0][0x190], RZ ;  /* 0x000064005c107a24 */ /* 0x000fe200078e02ff */
        /* <DEDUP_REMOVED lines=57> */
.L_x_2418:
[----:B------:R-:W-:Y:S01]  /*05a0*/  BAR.SYNC.DEFER_BLOCKING 0x0 ;  /* 0x0000000000007b1d */ /* 0x000fe20000010000 */
[----:B------:R-:W-:-:S06]  /*05b0*/  IMAD.WIDE R8, R28, 0x10, R32 ;  /* 0x000000101c087825 */ /* 0x000fcc00078e0220 */
[----:B------:R-:W2:Y:S01]  /*05c0*/  LDG.E.128 R8, [R8.64] ;  /* 0x0000000408087981 */ /* 0x000ea2000c1e1d00 */
[----:B------:R-:W-:-:S06]  /*05d0*/  IMAD.WIDE R4, R28, 0x10, R30 ;  /* 0x000000101c047825 */ /* 0x000fcc00078e021e */
[----:B-----5:R-:W5:Y:S01]  /*05e0*/  LDG.E.128 R4, [R4.64] ;  /* 0x0000000404047981 */ /* 0x020f62000c1e1d00 */
[----:B------:R-:W-:Y:S01]  /*05f0*/  ULDC.U8 UR6, c[0x0][0x17e] ;  /* 0x00005f8000067ab9 */ /* 0x000fe20000000000 */
[----:B------:R-:W-:Y:S01]  /*0600*/  BSSY B0, `(.L_x_2397) ;  /* 0x0000039000007945 */ /* 0x000fe20003800000 */
[--C-:B0-2---:R-:W-:Y:S02]  /*0610*/  PRMT R3, RZ, 0x5410, R8.reuse ;  /* 0x00005410ff037816 */ /* 0x105fe40000000008 */
        /* <DEDUP_REMOVED lines=55> */
.L_x_2398:
[----:B------:R-:W-:Y:S05]  /*0990*/  BSYNC B0 ;  /* 0x0000000000007941 */ /* 0x000fea0003800000 */
.L_x_2397:
        /* <DEDUP_REMOVED lines=42> */
.L_x_2400:
[----:B------:R-:W-:Y:S05]  /*0c40*/  BSYNC B0 ;  /* 0x0000000000007941 */ /* 0x000fea0003800000 */
.L_x_2399:
        /* <DEDUP_REMOVED lines=33> */
.L_x_2402:
[----:B------:R-:W-:Y:S05]  /*0e60*/  BSYNC B0 ;  /* 0x0000000000007941 */ /* 0x000fea0003800000 */
.L_x_2401:
        /* <DEDUP_REMOVED lines=33> */
.L_x_2404:
[----:B------:R-:W-:Y:S05]  /*1080*/  BSYNC B0 ;  /* 0x0000000000007941 */ /* 0x000fea0003800000 */
.L_x_2403:
        /* <DEDUP_REMOVED lines=33> */
.L_x_2406:
[----:B------:R-:W-:Y:S05]  /*12a0*/  BSYNC B0 ;  /* 0x0000000000007941 */ /* 0x000fea0003800000 */
.L_x_2405:
        /* <DEDUP_REMOVED lines=33> */
.L_x_2408:
[----:B------:R-:W-:Y:S05]  /*14c0*/  BSYNC B0 ;  /* 0x0000000000007941 */ /* 0x000fea0003800000 */
.L_x_2407:
        /* <DEDUP_REMOVED lines=33> */
.L_x_2410:
[----:B------:R-:W-:Y:S05]  /*16e0*/  BSYNC B0 ;  /* 0x0000000000007941 */ /* 0x000fea0003800000 */
.L_x_2409:
        /* <DEDUP_REMOVED lines=33> */
.L_x_2412:
[----:B------:R-:W-:Y:S05]  /*1900*/  BSYNC B0 ;  /* 0x0000000000007941 */ /* 0x000fea0003800000 */
.L_x_2411:
        /* <DEDUP_REMOVED lines=28> */
.L_x_2416:
        /* <DEDUP_REMOVED lines=272> */
[----:B------:R-:W-:Y:S01]  /*2bd0*/  ISETP.GE.AND P0, PT, R93, 0x10, PT ;  /* 0x000000105d00780c */ /* 0x000fe20003f06270 */
        /* <DEDUP_REMOVED lines=110> */
.L_x_2415:
[----:B------:R-:W-:Y:S05]  /*32c0*/  BSYNC B0 ;  /* 0x0000000000007941 */ /* 0x000fea0003800000 */
.L_x_2414:
        /* <DEDUP_REMOVED lines=44> */
.L_x_2413:
        /* <DEDUP_REMOVED lines=42> */
[----:B------:R-:W-:Y:S01]  /*3830*/  BAR.SYNC.DEFER_BLOCKING 0x0 ;  /* 0x0000000000007b1d */ /* 0x000fe20000010000 */
[--C-:B0-----:R-:W-:Y:S02]  /*3840*/  PRMT R12, RZ, 0x5410, R10.reuse ;  /* 0x00005410ff0c7816 */ /* 0x101fe4000000000a */
[----:B------:R-:W-:Y:S02]  /*3850*/  PRMT R10, RZ, 0x7610, R10 ;  /* 0x00007610ff0a7816 */ /* 0x000fe4000000000a */
        /* <DEDUP_REMOVED lines=8> */
[--C-:B------:R-:W-:Y:S01]  /*38e0*/  PRMT R17, RZ, 0x5410, R11.reuse ;  /* 0x00005410ff117816 */ /* 0x100fe2000000000b */
[----:B------:R-:W0:Y:S01]  /*38f0*/  MUFU.EX2 R13, R13 ;  /* 0x0000000d000d7308 */ /* 0x000e220000000800 */
[----:B------:R-:W-:Y:S01]  /*3900*/  FMUL.FTZ R5, R9, -1.4426950216293334961 ;  /* 0xbfb8aa3b09057820 */ /* 0x000fe20000410000 */
[----:B------:R-:W-:Y:S01]  /*3910*/  PRMT R11, RZ, 0x7610, R11 ;  /* 0x00007610ff0b7816 */ /* 0x000fe2000000000b */
[----:B------:R-:W-:-:S02]  /*3920*/  FMUL.FTZ R15, R8, -1.4426950216293334961 ;  /* 0xbfb8aa3b080f7820 */ /* 0x000fc40000410000 */
[----:B------:R-:W-:Y:S02]  /*3930*/  FMUL.FTZ R18, R17, -1.4426950216293334961 ;  /* 0xbfb8aa3b11127820 */ /* 0x000fe40000410000 */
[----:B------:R-:W-:Y:S01]  /*3940*/  FMUL.FTZ R19, R11, -1.4426950216293334961 ;  /* 0xbfb8aa3b0b137820 */ /* 0x000fe20000410000 */
[----:B------:R-:W2:Y:S08]  /*3950*/  MUFU.EX2 R14, R14 ;  /* 0x0000000e000e7308 */ /* 0x000eb00000000800 */
        /* <DEDUP_REMOVED lines=12> */
[----:B------:R-:W3:Y:S01]  /*3a20*/  MUFU.RCP R13, R13 ;  /* 0x0000000d000d7308 */ /* 0x000ee20000001000 */
[----:B0-----:R-:W-:-:S07]  /*3a30*/  FADD.FTZ R7, R7, 1 ;  /* 0x3f80000007077421 */ /* 0x001fce0000010000 */
[----:B------:R0:W4:Y:S01]  /*3a40*/  MUFU.RCP R21, R14 ;  /* 0x0000000e00157308 */ /* 0x0001220000001000 */
[----:B--2---:R-:W-:-:S07]  /*3a50*/  FADD.FTZ R19, R19, 1 ;  /* 0x3f80000013137421 */ /* 0x004fce0000010000 */
[----:B------:R4:W2:Y:S01]  /*3a60*/  MUFU.RCP R20, R5 ;  /* 0x0000000500147308 */ /* 0x0008a20000001000 */
[----:B0-----:R-:W-:Y:S02]  /*3a70*/  IMAD R14, R92, c[0x0][0x210], RZ ;  /* 0x000084005c0e7a24 */ /* 0x001fe400078e02ff */
[----:B---3--:R-:W-:Y:S02]  /*3a80*/  FMUL.FTZ R10, R10, R13 ;  /* 0x0000000d0a0a7220 */ /* 0x008fe40000410000 */
[----:B------:R-:W-:Y:S02]  /*3a90*/  IMAD R41, R27, c[0x0][0x214], R14 ;  /* 0x000085001b297a24 */ /* 0x000fe400078e020e */
[----:B------:R-:W-:Y:S01]  /*3aa0*/  IMAD R13, R25, c[0x0][0x218], RZ ;  /* 0x00008600190d7a24 */ /* 0x000fe200078e02ff */
[----:B------:R-:W0:Y:S01]  /*3ab0*/  MUFU.RCP R23, R16 ;  /* 0x0000001000177308 */ /* 0x000e220000001000 */
[----:B----4-:R-:W-:Y:S01]  /*3ac0*/  FMUL.FTZ R5, R4, R21 ;  /* 0x0000001504057220 */ /* 0x010fe20000410000 */
[----:B------:R-:W-:Y:S01]  /*3ad0*/  IADD3 R3, R3, R41, RZ ;  /* 0x0000002903037210 */ /* 0x000fe20007ffe0ff */
[----:B------:R-:W-:-:S02]  /*3ae0*/  IMAD R13, R0, c[0x0][0x21c], R13 ;  /* 0x00008700000d7a24 */ /* 0x000fc400078e020d */
[----:B------:R-:W-:Y:S02]  /*3af0*/  FMUL.FTZ R46, R5, R46 ;  /* 0x0000002e052e7220 */ /* 0x000fe40000410000 */
[----:B------:R-:W-:Y:S01]  /*3b00*/  IMAD.WIDE.U32 R2, R0, c[0x0][0x218], R2 ;  /* 0x0000860000027a25 */ /* 0x000fe200078e0002 */
[----:B------:R0:W3:Y:S03]  /*3b10*/  MUFU.RCP R39, R7 ;  /* 0x0000000700277308 */ /* 0x0000e60000001000 */
[----:B--2---:R-:W-:Y:S01]  /*3b20*/  FMUL.FTZ R4, R9, R20 ;  /* 0x0000001409047220 */ /* 0x004fe20000410000 */
[----:B------:R-:W-:Y:S01]  /*3b30*/  IADD3 R3, R3, R13, RZ ;  /* 0x0000000d03037210 */ /* 0x000fe20007ffe0ff */
[----:B------:R-:W-:-:S03]  /*3b40*/  FMUL.FTZ R10, R10, R51 ;  /* 0x000000330a0a7220 */ /* 0x000fc60000410000 */
[----:B------:R-:W2:Y:S01]  /*3b50*/  MUFU.RCP R15, R15 ;  /* 0x0000000f000f7308 */ /* 0x000ea20000001000 */
[----:B0-----:R-:W-:Y:S02]  /*3b60*/  FMUL.FTZ R7, R6, R23 ;  /* 0x0000001706077220 */ /* 0x001fe40000410000 */
[----:B------:R-:W-:Y:S01]  /*3b70*/  FMUL.FTZ R6, R4, R49 ;  /* 0x0000003104067220 */ /* 0x000fe20000410000 */
[----:B------:R-:W-:Y:S01]  /*3b80*/  LEA R4, P0, R2, c[0x0][0x270], 0x1 ;  /* 0x00009c0002047a11 */ /* 0x000fe200078008ff */
[----:B------:R-:W-:-:S03]  /*3b90*/  FMUL.FTZ R7, R7, R48 ;  /* 0x0000003007077220 */ /* 0x000fc60000410000 */
[----:B------:R-:W0:Y:S01]  /*3ba0*/  MUFU.RCP R18, R18 ;  /* 0x0000001200127308 */ /* 0x000e220000001000 */
[----:B---3--:R-:W-:Y:S01]  /*3bb0*/  FMUL.FTZ R9, R12, R39 ;  /* 0x000000270c097220 */ /* 0x008fe20000410000 */
[----:B------:R-:W-:Y:S02]  /*3bc0*/  LEA.HI.X R5, R2, c[0x0][0x274], R3, 0x1, P0 ;  /* 0x00009d0002057a11 */ /* 0x000fe400000f0c03 */
[----:B------:R-:W-:Y:S01]  /*3bd0*/  F2FP.BF16.PACK_AB R21, R6, R7 ;  /* 0x000000070615723e */ /* 0x000fe200000010ff */
[----:B------:R-:W-:Y:S01]  /*3be0*/  FMUL.FTZ R9, R9, R50 ;  /* 0x0000003209097220 */ /* 0x000fe20000410000 */
[----:B------:R-:W-:Y:S01]  /*3bf0*/  ISETP.GE.AND P0, PT, R29, c[0x0][0x174], PT ;  /* 0x00005d001d007a0c */ /* 0x000fe20003f06270 */
[----:B------:R-:W-:Y:S01]  /*3c00*/  IMAD.WIDE R2, R28, 0x10, R4 ;  /* 0x000000101c027825 */ /* 0x000fe200078e0204 */
[----:B------:R-:W3:Y:S02]  /*3c10*/  MUFU.RCP R14, R19 ;  /* 0x00000013000e7308 */ /* 0x000ee40000001000 */
[----:B------:R-:W-:Y:S01]  /*3c20*/  F2FP.BF16.PACK_AB R22, R10, R9 ;  /* 0x000000090a16723e */ /* 0x000fe200000010ff */
[----:B--2---:R-:W-:-:S04]  /*3c30*/  FMUL.FTZ R8, R8, R15 ;  /* 0x0000000f08087220 */ /* 0x004fc80000410000 */
[----:B------:R-:W-:Y:S02]  /*3c40*/  FMUL.FTZ R47, R8, R47 ;  /* 0x0000002f082f7220 */ /* 0x000fe40000410000 */
[----:B0-----:R-:W-:-:S03]  /*3c50*/  FMUL.FTZ R17, R17, R18 ;  /* 0x0000001211117220 */ /* 0x001fc60000410000 */
[----:B------:R-:W-:Y:S01]  /*3c60*/  F2FP.BF16.PACK_AB R20, R47, R46 ;  /* 0x0000002e2f14723e */ /* 0x000fe200000010ff */
[----:B------:R-:W-:Y:S02]  /*3c70*/  FMUL.FTZ R17, R17, R52 ;  /* 0x0000003411117220 */ /* 0x000fe40000410000 */
[----:B---3--:R-:W-:-:S04]  /*3c80*/  FMUL.FTZ R12, R11, R14 ;  /* 0x0000000e0b0c7220 */ /* 0x008fc80000410000 */
[----:B------:R-:W-:-:S05]  /*3c90*/  FMUL.FTZ R12, R12, R53 ;  /* 0x000000350c0c7220 */ /* 0x000fca0000410000 */
[----:B------:R-:W-:-:S05]  /*3ca0*/  F2FP.BF16.PACK_AB R23, R12, R17 ;  /* 0x000000110c17723e */ /* 0x000fca00000010ff */
[----:B------:R0:W-:Y:S01]  /*3cb0*/  STG.E.128 [R2.64], R20 ;  /* 0x0000001402007986 */ /* 0x0001e2000c101d04 */
[----:B------:R-:W-:Y:S01]  /*3cc0*/  @P0 CALL.REL.NOINC `(.L_x_2417) ;  /* 0x0000001000000944 */ /* 0x000fe20003c00000 */
[----:B------:R-:W-:Y:S05]  /*3cd0*/  BRA `(.L_x_2418) ;  /* 0xffffc8c000007947 */ /* 0x000fea000383ffff */
.L_x_2417:
[----:B------:R-:W-:Y:S05]  /*3ce0*/  EXIT ;  /* 0x000000000000794d */ /* 0x000fea0003800000 */
.L_x_2419:
        /* <DEDUP_REMOVED lines=9> */
.L_x_5383:


//--------------------- .text._Z25selective_scan_fwd_kernelI32Selective_Scan_fwd_kernel_traitsILi32ELi4ELi1ELb0ELb0ELb0ELb0EN3c108BFloat16ENS1_7complexIfEEEEv13SSMParamsBase --------------------------
	.section	.text._Z25selective_scan_fwd_kernelI32Selective_Scan_fwd_kernel_traitsILi32ELi4ELi1ELb0ELb0ELb0ELb0EN3c108BFloat16ENS1_7complexIfEEEEv13SSMParamsBase,"ax",@progbits
	.sectioninfo	@"SHI_REGISTERS=80"
	.align	128
        .global         _Z25selective_scan_fwd_kernelI32Selective_Scan_fwd_kernel_traitsILi32ELi4ELi1ELb0ELb0ELb0ELb0EN3c108BFloat16ENS1_7complexIfEEEEv13SSMParamsBase
        .type           _Z25selective_scan_fwd_kernelI32Selective_Scan_fwd_kernel_traitsILi32ELi4ELi1ELb0ELb0ELb0ELb0EN3c108BFloat16ENS1_7complexIfEEEEv13SSMParamsBase,@function
        .size           _Z25selective_scan_fwd_kernelI32Selective_Scan_fwd_kernel_traitsILi32ELi4ELi1ELb0ELb0ELb0ELb0EN3c108BFloat16ENS1_7complexIfEEEEv13SSMParamsBase,(.L_x_5384 - _Z25selective_scan_fwd_kernelI32Selective_Scan_fwd_kernel_traitsILi32ELi4ELi1ELb0ELb0ELb0ELb0EN3c108BFloat16ENS1_7complexIfEEEEv13SSMParamsBase)
        .other          _Z25selective_scan_fwd_kernelI32Selective_Scan_fwd_kernel_traitsILi32ELi4ELi1ELb0ELb0ELb0ELb0EN3c108BFloat16ENS1_7complexIfEEEEv13SSMParamsBase,@"STO_CUDA_ENTRY STV_DEFAULT"
_Z25selective_scan_fwd_kernelI32Selective_Scan_fwd_kernel_traitsILi32ELi4ELi1ELb0ELb0ELb0ELb0EN3c108BFloat16ENS1_7complexIfEEEEv13SSMParamsBase:
.text._Z25selective_scan_fwd_kernelI32Selective_Scan_fwd_kernel_traitsILi32ELi4ELi1ELb0ELb0ELb0ELb0EN3c108BFloat16ENS1_7complexIfEEEEv13SSMParamsBase:
[----:B------:R-:W-:Y:S02]  /*0000*/  MOV R1, c[0x0][0x28] ;  /* 0x00000a0000017a02 */ /* 0x000fe40000000f00 */
[----:B------:R-:W0:Y:S01]  /*0010*/  S2UR UR4, SR_CTAID.Y ;  /* 0x00000000000479c3 */ /* 0x000e220000002600 */
[----:B------:R-:W-:Y:S01]  /*0020*/  ISETP.NE.U32.AND P1, PT, RZ, c[0x0][0x250], PT ;  /* 0x00009400ff007a0c */ /* 0x000fe20003f25070 */
[----:B------:R-:W-:Y:S01]  /*0030*/  CS2R R32, SRZ ;  /* 0x0000000000207805 */ /* 0x000fe2000001ff00 */
[----:B------:R-:W-:Y:S01]  /*0040*/  ULDC.64 UR6, c[0x0][0x118] ;  /* 0x0000460000067ab9 */ /* 0x000fe20000000a00 */
[----:B------:R-:W-:Y:S02]  /*0050*/  ISETP.NE.U32.AND P0, PT, RZ, c[0x0][0x238], PT ;  /* 0x00008e00ff007a0c */ /* 0x000fe40003f05070 */
[----:B------:R-:W-:Y:S02]  /*0060*/  ISETP.NE.AND.EX P1, PT, RZ, c[0x0][0x254], PT, P1 ;  /* 0x00009500ff007a0c */ /* 0x000fe40003f25310 */
[----:B------:R-:W-:Y:S02]  /*0070*/  ISETP.NE.AND.EX P0, PT, RZ, c[0x0][0x23c], PT, P0 ;  /* 0x00008f00ff007a0c */ /* 0x000fe40003f05300 */
[----:B0-----:R-:W-:-:S04]  /*0080*/  MOV R30, UR4 ;  /* 0x00000004001e7c02 */ /* 0x001fc80008000f00 */
[----:B------:R-:W-:-:S05]  /*0090*/  SHF.R.S32.HI R31, RZ, 0x1f, R30 ;  /* 0x0000001fff1f7819 */ /* 0x000fca000001141e */
[C---:B------:R-:W-:Y:S02]  /*00a0*/  @P1 LEA R4, P3, R30.reuse, c[0x0][0x250], 0x2 ;  /* 0x000094001e041a11 */ /* 0x040fe400078610ff */
        /* <DEDUP_REMOVED lines=10> */
[----:B------:R-:W-:Y:S01]  /*0150*/  HFMA2.MMA R39, -RZ, RZ, 0, 0 ;  /* 0x00000000ff277435 */ /* 0x000fe200000001ff */
[----:B------:R-:W-:Y:S01]  /*0160*/  IMAD R9, R31, c[0x0][0x1e8], RZ ;  /* 0x00007a001f097a24 */ /* 0x000fe200078e02ff */
[----:B------:R-:W1:Y:S01]  /*0170*/  S2R R58, SR_TID.X ;  /* 0x00000000003a7919 */ /* 0x000e620000002100 */
[C---:B------:R-:W-:Y:S02]  /*0180*/  IMAD R7, R30.reuse, c[0x0][0x1dc], R5 ;  /* 0x000077001e077a24 */ /* 0x040fe400078e0205 */
[C---:B------:R-:W-:Y:S01]  /*0190*/  IMAD.WIDE.U32 R2, R30.reuse, c[0x0][0x1d8], RZ ;  /* 0x000076001e027a25 */ /* 0x040fe200078e00ff */
[----:B------:R-:W2:Y:S03]  /*01a0*/  S2R R36, SR_LANEID ;  /* 0x0000000000247919 */ /* 0x000ea60000000000 */
[----:B------:R-:W-:Y:S01]  /*01b0*/  IMAD.WIDE.U32 R4, R30, c[0x0][0x1e8], RZ ;  /* 0x00007a001e047a25 */ /* 0x000fe200078e00ff */
[----:B------:R-:W-:-:S03]  /*01c0*/  IADD3 R3, R3, R7, RZ ;  /* 0x0000000703037210 */ /* 0x000fc60007ffe0ff */
[----:B------:R-:W-:-:S05]  /*01d0*/  IMAD R9, R30, c[0x0][0x1ec], R9 ;  /* 0x00007b001e097a24 */ /* 0x000fca00078e0209 */
        /* <DEDUP_REMOVED lines=21> */
[C---:B------:R-:W-:Y:S02]  /*0330*/  IADD3 R41, R7.reuse, 0x2, RZ ;  /* 0x0000000207297810 */ /* 0x040fe40007ffe0ff */
[----:B------:R-:W-:Y:S02]  /*0340*/  IADD3 R42, R7, 0x3, RZ ;  /* 0x00000003072a7810 */ /* 0x000fe40007ffe0ff */
[----:B--2---:R-:W-:Y:S02]  /*0350*/  LOP3.LUT R43, R37, 0x20, RZ, 0xfc, !PT ;  /* 0x00000020252b7812 */ /* 0x004fe400078efcff */
.L_x_2433:
[----:B------:R-:W-:Y:S01]  /*0360*/  BAR.SYNC.DEFER_BLOCKING 0x0 ;  /* 0x0000000000007b1d */ /* 0x000fe20000010000 */
[----:B------:R-:W-:Y:S02]  /*0370*/  MOV R60, 0xffffff80 ;  /* 0xffffff80003c7802 */ /* 0x000fe40000000f00 */
[C---:B------:R-:W-:Y:S02]  /*0380*/  LOP3.LUT R7, R37.reuse, 0x40, RZ, 0xfc, !PT ;  /* 0x0000004025077812 */ /* 0x040fe400078efcff */
[----:B------:R-:W-:Y:S01]  /*0390*/  LOP3.LUT R9, R37, 0x60, RZ, 0xfc, !PT ;  /* 0x0000006025097812 */ /* 0x000fe200078efcff */
[----:B------:R-:W-:Y:S01]  /*03a0*/  IMAD R60, R39, R60, c[0x0][0x168] ;  /* 0x00005a00273c7624 */ /* 0x000fe200078e023c */
[----:B------:R-:W-:-:S02]  /*03b0*/  PRMT R0, RZ, 0x7610, R0 ;  /* 0x00007610ff007816 */ /* 0x000fc40000000000 */
[----:B0-----:R-:W-:Y:S02]  /*03c0*/  PRMT R4, RZ, 0x7610, R4 ;  /* 0x00007610ff047816 */ /* 0x001fe40000000004 */
[-C--:B------:R-:W-:Y:S02]  /*03d0*/  ISETP.GE.AND P0, PT, R37, R60.reuse, PT ;  /* 0x0000003c2500720c */ /* 0x080fe40003f06270 */
[-C--:B------:R-:W-:Y:S02]  /*03e0*/  ISETP.GE.AND P1, PT, R43, R60.reuse, PT ;  /* 0x0000003c2b00720c */ /* 0x080fe40003f26270 */
[-C--:B------:R-:W-:Y:S02]  /*03f0*/  ISETP.GE.AND P2, PT, R7, R60.reuse, PT ;  /* 0x0000003c0700720c */ /* 0x080fe40003f46270 */
[----:B------:R-:W-:Y:S02]  /*0400*/  ISETP.GE.AND P3, PT, R9, R60, PT ;  /* 0x0000003c0900720c */ /* 0x000fe40003f66270 */
[----:B------:R-:W-:-:S02]  /*0410*/  PRMT R5, RZ, 0x7610, R5 ;  /* 0x00007610ff057816 */ /* 0x000fc40000000005 */
[----:B------:R-:W-:-:S03]  /*0420*/  PRMT R6, RZ, 0x7610, R6 ;  /* 0x00007610ff067816 */ /* 0x000fc60000000006 */
[----:B------:R-:W2:Y:S04]  /*0430*/  @!P0 LDG.E.U16 R0, [R2.64] ;  /* 0x0000000602008981 */ /* 0x000ea8000c1e1500 */
[----:B------:R-:W3:Y:S04]  /*0440*/  @!P1 LDG.E.U16 R4, [R2.64+0x40] ;  /* 0x0000400602049981 */ /* 0x000ee8000c1e1500 */
[----:B------:R-:W4:Y:S04]  /*0450*/  @!P2 LDG.E.U16 R5, [R2.64+0x80] ;  /* 0x000080060205a981 */ /* 0x000f28000c1e1500 */
[----:B------:R-:W4:Y:S01]  /*0460*/  @!P3 LDG.E.U16 R6, [R2.64+0xc0] ;  /* 0x0000c0060206b981 */ /* 0x000f22000c1e1500 */
[----:B------:R-:W-:-:S02]  /*0470*/  SHF.L.U32 R11, R36, 0x1, RZ ;  /* 0x00000001240b7819 */ /* 0x000fc400000006ff */
[-C--:B------:R-:W-:Y:S02]  /*0480*/  ISETP.GE.AND P2, PT, R7, R60.reuse, PT ;  /* 0x0000003c0700720c */ /* 0x080fe40003f46270 */
[-C--:B------:R-:W-:Y:S02]  /*0490*/  ISETP.GE.AND P3, PT, R9, R60.reuse, PT ;  /* 0x0000003c0900720c */ /* 0x080fe40003f66270 */
[-C--:B------:R-:W-:Y:S02]  /*04a0*/  ISETP.GE.AND P0, PT, R37, R60.reuse, PT ;  /* 0x0000003c2500720c */ /* 0x080fe40003f06270 */
[----:B------:R-:W-:Y:S02]  /*04b0*/  ISETP.GE.AND P1, PT, R43, R60, PT ;  /* 0x0000003c2b00720c */ /* 0x000fe40003f26270 */
[----:B------:R-:W-:Y:S02]  /*04c0*/  PRMT R12, RZ, 0x7610, R12 ;  /* 0x00007610ff0c7816 */ /* 0x000fe4000000000c */
[----:B------:R-:W-:-:S02]  /*04d0*/  PRMT R8, RZ, 0x7610, R8 ;  /* 0x00007610ff087816 */ /* 0x000fc40000000008 */
[----:B------:R-:W-:Y:S02]  /*04e0*/  PRMT R14, RZ, 0x7610, R14 ;  /* 0x00007610ff0e7816 */ /* 0x000fe4000000000e */
[----:B------:R-:W-:Y:S01]  /*04f0*/  PRMT R10, RZ, 0x7610, R10 ;  /* 0x00007610ff0a7816 */ /* 0x000fe2000000000a */
[----:B--2---:R-:W-:Y:S04]  /*0500*/  STS.U16 [R11], R0 ;  /* 0x000000000b007388 */ /* 0x004fe80000000400 */
[----:B---3--:R-:W-:Y:S04]  /*0510*/  STS.U16 [R11+0x40], R4 ;  /* 0x000040040b007388 */ /* 0x008fe80000000400 */
[----:B----4-:R-:W-:Y:S04]  /*0520*/  STS.U16 [R11+0x80], R5 ;  /* 0x000080050b007388 */ /* 0x010fe80000000400 */
[----:B------:R-:W-:Y:S01]  /*0530*/  STS.U16 [R11+0xc0], R6 ;  /* 0x0000c0060b007388 */ /* 0x000fe20000000400 */
[----:B------:R-:W-:-:S06]  /*0540*/  NOP ;  /* 0x0000000000007918 */ /* 0x000fcc0000000000 */
[----:B------:R-:W0:Y:S04]  /*0550*/  LDS.64 R18, [R36.X8] ;  /* 0x0000000024127984 */ /* 0x000e280000008a00 */
[----:B------:R-:W-:Y:S06]  /*0560*/  BAR.SYNC.DEFER_BLOCKING 0x0 ;  /* 0x0000000000007b1d */ /* 0x000fec0000010000 */
[----:B------:R-:W2:Y:S04]  /*0570*/  @!P2 LDG.E.U16 R12, [R16.64+0x80] ;  /* 0x00008006100ca981 */ /* 0x000ea8000c1e1500 */
[----:B------:R-:W3:Y:S04]  /*0580*/  @!P0 LDG.E.U16 R8, [R16.64] ;  /* 0x0000000610088981 */ /* 0x000ee8000c1e1500 */
[----:B------:R-:W4:Y:S04]  /*0590*/  @!P3 LDG.E.U16 R14, [R16.64+0xc0] ;  /* 0x0000c006100eb981 */ /* 0x000f28000c1e1500 */
[----:B------:R-:W4:Y:S01]  /*05a0*/  @!P1 LDG.E.U16 R10, [R16.64+0x40] ;  /* 0x00004006100a9981 */ /* 0x000f22000c1e1500 */
[----:B------:R-:W-:Y:S01]  /*05b0*/  ULDC.U8 UR5, c[0x0][0x17e] ;  /* 0x00005f8000057ab9 */ /* 0x000fe20000000000 */
[----:B0-----:R-:W-:Y:S01]  /*05c0*/  PRMT R45, RZ, 0x5410, R18 ;  /* 0x00005410ff2d7816 */ /* 0x001fe20000000012 */
[----:B------:R-:W-:Y:S01]  /*05d0*/  UMOV UR4, URZ ;  /* 0x0000003f00047c82 */ /* 0x000fe20008000000 */
[--C-:B------:R-:W-:Y:S01]  /*05e0*/  PRMT R49, RZ, 0x5410, R19.reuse ;  /* 0x00005410ff317816 */ /* 0x100fe20000000013 */
[----:B------:R-:W-:Y:S01]  /*05f0*/  BSSY B0, `(.L_x_2420) ;  /* 0x000003f000007945 */ /* 0x000fe20003800000 */
[----:B------:R-:W-:Y:S01]  /*0600*/  PRMT R51, RZ, 0x7610, R19 ;  /* 0x00007610ff337816 */ /* 0x000fe20000000013 */
[-C--:B-----5:R-:W-:Y:S01]  /*0610*/  FMUL.FTZ R52, R45, R32.reuse ;  /* 0x000000202d347220 */ /* 0x0a0fe20000410000 */
[----:B------:R-:W-:Y:S01]  /*0620*/  MOV R0, c[0x0][0x16c] ;  /* 0x00005b0000007a02 */ /* 0x000fe20000000f00 */
[----:B------:R-:W-:-:S02]  /*0630*/  FMUL.FTZ R54, R49, R32 ;  /* 0x0000002031367220 */ /* 0x000fc40000410000 */
[----:B------:R-:W-:Y:S01]  /*0640*/  FMUL.FTZ R55, R51, R32 ;  /* 0x0000002033377220 */ /* 0x000fe20000410000 */
[----:B------:R-:W-:Y:S01]  /*0650*/  ISETP.GE.AND P4, PT, R0, 0x1, PT ;  /* 0x000000010000780c */ /* 0x000fe20003f86270 */
[----:B--2---:R-:W-:Y:S04]  /*0660*/  STS.U16 [R11+0x80], R12 ;  /* 0x0000800c0b007388 */ /* 0x004fe80000000400 */
[----:B---3--:R-:W-:Y:S04]  /*0670*/  STS.U16 [R11], R8 ;  /* 0x000000080b007388 */ /* 0x008fe80000000400 */
[----:B----4-:R-:W-:Y:S04]  /*0680*/  STS.U16 [R11+0xc0], R14 ;  /* 0x0000c00e0b007388 */ /* 0x010fe80000000400 */
[----:B------:R-:W-:Y:S01]  /*0690*/  STS.U16 [R11+0x40], R10 ;  /* 0x0000400a0b007388 */ /* 0x000fe20000000400 */
[----:B------:R-:W-:-:S06]  /*06a0*/  NOP ;  /* 0x0000000000007918 */ /* 0x000fcc0000000000 */
[----:B------:R-:W0:Y:S02]  /*06b0*/  LDS.64 R46, [R36.X8] ;  /* 0x00000000242e7984 */ /* 0x000e240000008a00 */
[--C-:B0-----:R-:W-:Y:S02]  /*06c0*/  PRMT R44, RZ, 0x5410, R46.reuse ;  /* 0x00005410ff2c7816 */ /* 0x101fe4000000002e */
[----:B------:R-:W-:Y:S02]  /*06d0*/  PRMT R46, RZ, 0x7610, R46 ;  /* 0x00007610ff2e7816 */ /* 0x000fe4000000002e */
[----:B------:R-:W-:Y:S01]  /*06e0*/  PRMT R48, RZ, 0x5410, R47 ;  /* 0x00005410ff307816 */ /* 0x000fe2000000002f */
[----:B------:R-:W-:Y:S01]  /*06f0*/  FADD.FTZ R44, R44, R33 ;  /* 0x000000212c2c7221 */ /* 0x000fe20000010000 */
[----:B------:R-:W-:Y:S01]  /*0700*/  PRMT R50, RZ, 0x7610, R47 ;  /* 0x00007610ff327816 */ /* 0x000fe2000000002f */
[--C-:B------:R-:W-:Y:S01]  /*0710*/  FADD.FTZ R46, R46, R33.reuse ;  /* 0x000000212e2e7221 */ /* 0x100fe20000010000 */
[----:B------:R-:W-:Y:S01]  /*0720*/  PRMT R47, RZ, 0x7610, R18 ;  /* 0x00007610ff2f7816 */ /* 0x000fe20000000012 */
[--C-:B------:R-:W-:Y:S01]  /*0730*/  FADD.FTZ R48, R48, R33.reuse ;  /* 0x0000002130307221 */ /* 0x100fe20000010000 */
[----:B------:R-:W-:Y:S01]  /*0740*/  FSETP.GTU.FTZ.AND P1, PT, R44, 20, PT ;  /* 0x41a000002c00780b */ /* 0x000fe20003f3c000 */
[----:B------:R-:W-:Y:S01]  /*0750*/  FADD.FTZ R50, R50, R33 ;  /* 0x0000002132327221 */ /* 0x000fe20000010000 */
[----:B------:R-:W-:Y:S01]  /*0760*/  FSETP.GTU.FTZ.AND P0, PT, R46, 20, PT ;  /* 0x41a000002e00780b */ /* 0x000fe20003f1c000 */
[----:B------:R-:W-:Y:S01]  /*0770*/  FMUL.FTZ R53, R47, R32 ;  /* 0x000000202f357220 */ /* 0x000fe20000410000 */
[----:B------:R-:W-:-:S02]  /*0780*/  ISETP.EQ.OR P1, PT, RZ, UR5, P1 ;  /* 0x00000005ff007c0c */ /* 0x000fc40008f22670 */
[----:B------:R-:W-:Y:S02]  /*0790*/  FSETP.GTU.FTZ.AND P3, PT, R48, 20, PT ;  /* 0x41a000003000780b */ /* 0x000fe40003f7c000 */
[----:B------:R-:W-:Y:S02]  /*07a0*/  FSETP.GTU.FTZ.AND P2, PT, R50, 20, PT ;  /* 0x41a000003200780b */ /* 0x000fe40003f5c000 */
[----:B------:R-:W-:Y:S02]  /*07b0*/  ISETP.EQ.OR P0, PT, RZ, UR5, P0 ;  /* 0x00000005ff007c0c */ /* 0x000fe40008702670 */
[----:B------:R-:W-:Y:S02]  /*07c0*/  ISETP.EQ.OR P3, PT, RZ, UR5, P3 ;  /* 0x00000005ff007c0c */ /* 0x000fe40009f62670 */
[----:B------:R-:W-:-:S03]  /*07d0*/  ISETP.EQ.OR P2, PT, RZ, UR5, P2 ;  /* 0x00000005ff007c0c */ /* 0x000fc60009742670 */
        /* <DEDUP_REMOVED lines=32> */
.L_x_2421:
[----:B------:R-:W-:Y:S05]  /*09e0*/  BSYNC B0 ;  /* 0x0000000000007941 */ /* 0x000fea0003800000 */
.L_x_2420:
        /* <DEDUP_REMOVED lines=33> */
.L_x_2423:
[----:B------:R-:W-:Y:S05]  /*0c00*/  BSYNC B0 ;  /* 0x0000000000007941 */ /* 0x000fea0003800000 */
.L_x_2422:
        /* <DEDUP_REMOVED lines=33> */
.L_x_2425:
[----:B------:R-:W-:Y:S05]  /*0e20*/  BSYNC B0 ;  /* 0x0000000000007941 */ /* 0x000fea0003800000 */
.L_x_2424:
        /* <DEDUP_REMOVED lines=33> */
.L_x_2427:
[----:B------:R-:W-:Y:S05]  /*1040*/  BSYNC B0 ;  /* 0x0000000000007941 */ /* 0x000fea0003800000 */
.L_x_2426:
[----:B------:R-:W-:Y:S06]  /*1050*/  BAR.SYNC.DEFER_BLOCKING 0x0 ;  /* 0x0000000000007b1d */ /* 0x000fec0000010000 */
[----:B------:R-:W-:Y:S05]  /*1060*/  @!P4 BRA `(.L_x_2428) ;  /* 0x000013400000c947 */ /* 0x000fea0003800000 */
[----:B------:R-:W0:Y:S01]  /*1070*/  S2R R30, SR_CTAID.Y ;  /* 0x00000000001e7919 */ /* 0x000e220000002600 */
[----:B------:R-:W-:Y:S01]  /*1080*/  MOV R57, 0x10 ;  /* 0x0000001000397802 */ /* 0x000fe20000000f00 */
[C---:B------:R-:W-:Y:S01]  /*1090*/  IMAD R5, R31.reuse, c[0x0][0x180], RZ ;  /* 0x000060001f057a24 */ /* 0x040fe200078e02ff */
[----:B------:R-:W-:Y:S01]  /*10a0*/  ISETP.NE.AND P0, PT, R34, RZ, PT ;  /* 0x000000ff2200720c */ /* 0x000fe20003f05270 */
[----:B------:R-:W1:Y:S01]  /*10b0*/  S2R R35, SR_CTAID.X ;  /* 0x0000000000237919 */ /* 0x000e620000002500 */
[----:B------:R-:W-:-:S02]  /*10c0*/  IMAD R11, R31, c[0x0][0x1b8], RZ ;  /* 0x00006e001f0b7a24 */ /* 0x000fc400078e02ff */
[----:B------:R-:W-:Y:S01]  /*10d0*/  IMAD R13, R31, c[0x0][0x198], RZ ;  /* 0x000066001f0d7a24 */ /* 0x000fe200078e02ff */
[C---:B------:R-:W-:Y:S01]  /*10e0*/  ISETP.EQ.OR P0, PT, R39.reuse, RZ, P0 ;  /* 0x000000ff2700720c */ /* 0x040fe20000702670 */
[----:B------:R-:W-:Y:S02]  /*10f0*/  IMAD R7, R39, c[0x0][0x16c], RZ ;  /* 0x00005b0027077a24 */ /* 0x000fe400078e02ff */
[C---:B0-----:R-:W-:Y:S02]  /*1100*/  IMAD R9, R30.reuse, c[0x0][0x184], R5 ;  /* 0x000061001e097a24 */ /* 0x041fe400078e0205 */
[C---:B------:R-:W-:Y:S02]  /*1110*/  IMAD R11, R30.reuse, c[0x0][0x1bc], R11 ;  /* 0x00006f001e0b7a24 */ /* 0x040fe400078e020b */
[----:B-1----:R-:W-:Y:S02]  /*1120*/  IMAD R0, R35, c[0x0][0x164], R30 ;  /* 0x0000590023007a24 */ /* 0x002fe400078e021e */
[----:B------:R-:W-:-:S04]  /*1130*/  IMAD.WIDE.U32 R26, R30, c[0x0][0x180], RZ ;  /* 0x000060001e1a7a25 */ /* 0x000fc800078e00ff */
[----:B------:R-:W-:Y:S01]  /*1140*/  IMAD R0, R0, c[0x0][0x174], RZ ;  /* 0x00005d0000007a24 */ /* 0x000fe200078e02ff */
[----:B------:R-:W-:Y:S01]  /*1150*/  IADD3 R9, R27, R9, RZ ;  /* 0x000000091b097210 */ /* 0x000fe20007ffe0ff */
[----:B------:R-:W-:Y:S01]  /*1160*/  IMAD.WIDE.U32 R4, R30, c[0x0][0x1b8], RZ ;  /* 0x00006e001e047a25 */ /* 0x000fe200078e00ff */
[----:B------:R-:W-:-:S03]  /*1170*/  LEA R29, P1, R26, c[0x0][0x220], 0x3 ;  /* 0x000088001a1d7a11 */ /* 0x000fc600078218ff */
[----:B------:R-:W-:Y:S01]  /*1180*/  IMAD R0, R0, c[0x0][0x16c], RZ ;  /* 0x00005b0000007a24 */ /* 0x000fe200078e02ff */
[----:B------:R-:W-:Y:S01]  /*1190*/  LEA R28, P2, R4, c[0x0][0x230], 0x3 ;  /* 0x00008c00041c7a11 */ /* 0x000fe200078418ff */
[----:B------:R-:W-:Y:S01]  /*11a0*/  IMAD R13, R30, c[0x0][0x19c], R13 ;  /* 0x000067001e0d7a24 */ /* 0x000fe200078e020d */
[----:B------:R-:W-:Y:S01]  /*11b0*/  LEA.HI.X R26, R26, c[0x0][0x224], R9, 0x3, P1 ;  /* 0x000089001a1a7a11 */ /* 0x000fe200008f1c09 */
[----:B------:R-:W-:-:S04]  /*11c0*/  IMAD.WIDE R56, R0, R57, c[0x0][0x260] ;  /* 0x0000980000387625 */ /* 0x000fc800078e0239 */
[----:B------:R-:W-:-:S04]  /*11d0*/  IMAD.WIDE.U32 R24, R30, c[0x0][0x198], RZ ;  /* 0x000066001e187a25 */ /* 0x000fc800078e00ff */
[----:B------:R-:W-:Y:S01]  /*11e0*/  IMAD.WIDE R56, R7, 0x10, R56 ;  /* 0x0000001007387825 */ /* 0x000fe200078e0238 */
[----:B------:R-:W-:Y:S02]  /*11f0*/  IADD3 R7, R5, R11, RZ ;  /* 0x0000000b05077210 */ /* 0x000fe40007ffe0ff */
[----:B------:R-:W-:Y:S02]  /*1200*/  IADD3 R5, R25, R13, RZ ;  /* 0x0000000d19057210 */ /* 0x000fe40007ffe0ff */
[----:B------:R-:W-:Y:S02]  /*1210*/  LEA R27, P3, R24, c[0x0][0x228], 0x3 ;  /* 0x00008a00181b7a11 */ /* 0x000fe400078618ff */
[----:B------:R-:W-:Y:S01]  /*1220*/  MOV R0, R56 ;  /* 0x0000003800007202 */ /* 0x000fe20000000f00 */
[----:B------:R-:W-:Y:S01]  /*1230*/  HFMA2.MMA R56, -RZ, RZ, 0, 0 ;  /* 0x00000000ff387435 */ /* 0x000fe200000001ff */
[----:B------:R-:W-:Y:S02]  /*1240*/  LEA.HI.X R25, R4, c[0x0][0x234], R7, 0x3, P2 ;  /* 0x00008d0004197a11 */ /* 0x000fe400010f1c07 */
[----:B------:R-:W-:-:S02]  /*1250*/  LEA.HI.X R24, R24, c[0x0][0x22c], R5, 0x3, P3 ;  /* 0x00008b0018187a11 */ /* 0x000fc400018f1c05 */
.L_x_2429:
[----:B------:R-:W-:Y:S02]  /*1260*/  MOV R4, R29 ;  /* 0x0000001d00047202 */ /* 0x000fe40000000f00 */
[----:B------:R-:W-:-:S06]  /*1270*/  MOV R5, R26 ;  /* 0x0000001a00057202 */ /* 0x000fcc0000000f00 */
[----:B------:R-:W2:Y:S01]  /*1280*/  LDG.E.64 R4, [R4.64] ;  /* 0x0000000604047981 */ /* 0x000ea2000c1e1b00 */
[----:B------:R-:W-:Y:S01]  /*1290*/  MOV R60, 0xffffff80 ;  /* 0xffffff80003c7802 */ /* 0x000fe20000000f00 */
[----:B------:R-:W-:Y:S02]  /*12a0*/  FMUL.FTZ R64, R45, R44 ;  /* 0x0000002c2d407220 */ /* 0x000fe40000410000 */
[----:B------:R-:W0:Y:S01]  /*12b0*/  S2R R58, SR_TID.X ;  /* 0x00000000003a7919 */ /* 0x000e220000002100 */
[----:B------:R-:W-:Y:S02]  /*12c0*/  FMUL.FTZ R66, R47, R46 ;  /* 0x0000002e2f427220 */ /* 0x000fe40000410000 */
[----:B------:R-:W-:Y:S02]  /*12d0*/  IMAD R60, R39, R60, c[0x0][0x168] ;  /* 0x00005a00273c7624 */ /* 0x000fe400078e023c */
[----:B------:R-:W-:-:S03]  /*12e0*/  FMUL.FTZ R68, R49, R48 ;  /* 0x0000003031447220 */ /* 0x000fc60000410000 */
[-C--:B------:R-:W-:Y:S02]  /*12f0*/  ISETP.GE.U32.AND P1, PT, R40, R60.reuse, PT ;  /* 0x0000003c2800720c */ /* 0x080fe40003f26070 */
[----:B------:R-:W-:Y:S02]  /*1300*/  ISETP.GE.U32.AND P2, PT, R41, R60, PT ;  /* 0x0000003c2900720c */ /* 0x000fe40003f46070 */
[----:B------:R-:W-:Y:S02]  /*1310*/  FSEL R66, R66, RZ, !P1 ;  /* 0x000000ff42427208 */ /* 0x000fe40004800000 */
[----:B0-----:R-:W-:-:S04]  /*1320*/  SHF.L.U32 R19, R58, 0x2, RZ ;  /* 0x000000023a137819 */ /* 0x001fc800000006ff */
[----:B------:R-:W-:-:S04]  /*1330*/  ISETP.GE.U32.AND P3, PT, R19, R60, PT ;  /* 0x0000003c1300720c */ /* 0x000fc80003f66070 */
[----:B------:R-:W-:Y:S02]  /*1340*/  FSEL R64, R64, RZ, !P3 ;  /* 0x000000ff40407208 */ /* 0x000fe40005800000 */
[----:B------:R-:W-:Y:S01]  /*1350*/  FSEL R68, R68, RZ, !P2 ;  /* 0x000000ff44447208 */ /* 0x000fe20005000000 */
[----:B------:R-:W-:Y:S02]  /*1360*/  FMUL.FTZ R62, R51, R50 ;  /* 0x00000032333e7220 */ /* 0x000fe40000410000 */
[----:B--2---:R-:W-:Y:S02]  /*1370*/  FMUL.FTZ R7, R4, 1.4426950216293334961 ;  /* 0x3fb8aa3b04077820 */ /* 0x004fe40000410000 */
[C---:B------:R-:W-:Y:S02]  /*1380*/  FMUL.FTZ R8, R5.reuse, R46 ;  /* 0x0000002e05087220 */ /* 0x040fe40000410000 */
[----:B------:R-:W-:Y:S02]  /*1390*/  FMUL.FTZ R6, R5, R44 ;  /* 0x0000002c05067220 */ /* 0x000fe40000410000 */
[----:B------:R-:W-:-:S02]  /*13a0*/  FMUL.FTZ R4, R7, R46 ;  /* 0x0000002e07047220 */ /* 0x000fc40000410000 */
[----:B------:R-:W-:Y:S02]  /*13b0*/  FMUL.RZ R12, R8, 0.15915493667125701904 ;  /* 0x3e22f983080c7820 */ /* 0x000fe4000040c000 */
[----:B------:R-:W-:Y:S02]  /*13c0*/  FMUL.RZ R10, R6, 0.15915493667125701904 ;  /* 0x3e22f983060a7820 */ /* 0x000fe4000040c000 */
[----:B------:R-:W-:Y:S01]  /*13d0*/  MUFU.SIN R13, R12 ;  /* 0x0000000c000d7308 */ /* 0x000fe20000000400 */
[C---:B------:R-:W-:Y:S02]  /*13e0*/  FMUL.FTZ R6, R7.reuse, R44 ;  /* 0x0000002c07067220 */ /* 0x040fe40000410000 */
[----:B------:R-:W-:-:S05]  /*13f0*/  FMUL.FTZ R8, R7, R48 ;  /* 0x0000003007087220 */ /* 0x000fca0000410000 */
[----:B------:R0:W-:Y:S08]  /*1400*/  MUFU.COS R15, R12 ;  /* 0x0000000c000f7308 */ /* 0x0001f00000000000 */
[----:B------:R-:W1:Y:S01]  /*1410*/  MUFU.EX2 R4, R4 ;  /* 0x0000000400047308 */ /* 0x000e620000000800 */
[----:B0-----:R-:W-:-:S04]  /*1420*/  FMUL.FTZ R12, R5, R50 ;  /* 0x00000032050c7220 */ /* 0x001fc80000410000 */
[----:B------:R-:W-:-:S03]  /*1430*/  FMUL.RZ R12, R12, 0.15915493667125701904 ;  /* 0x3e22f9830c0c7820 */ /* 0x000fc6000040c000 */
[----:B------:R-:W-:Y:S08]  /*1440*/  MUFU.SIN R9, R10 ;  /* 0x0000000a00097308 */ /* 0x000ff00000000400 */
[----:B------:R0:W-:Y:S01]  /*1450*/  MUFU.COS R11, R10 ;  /* 0x0000000a000b7308 */ /* 0x0001e20000000000 */
[C---:B-1----:R-:W-:Y:S02]  /*1460*/  FMUL.FTZ R13, R4.reuse, R13 ;  /* 0x0000000d040d7220 */ /* 0x042fe40000410000 */
[----:B------:R-:W-:Y:S01]  /*1470*/  FMUL.FTZ R15, R4, R15 ;  /* 0x0000000f040f7220 */ /* 0x000fe20000410000 */
[----:B------:R-:W-:-:S02]  /*1480*/  MOV R4, R28 ;  /* 0x0000001c00047202 */ /* 0x000fc40000000f00 */
[----:B------:R-:W-:Y:S02]  /*1490*/  FSEL R65, R13, RZ, !P1 ;  /* 0x000000ff0d417208 */ /* 0x000fe40004800000 */
[----:B------:R-:W-:Y:S01]  /*14a0*/  MUFU.COS R61, R12 ;  /* 0x0000000c003d7308 */ /* 0x000fe20000000000 */
[----:B0-----:R-:W-:Y:S01]  /*14b0*/  FMUL.FTZ R10, R7, R50 ;  /* 0x00000032070a7220 */ /* 0x001fe20000410000 */
[----:B------:R-:W-:Y:S01]  /*14c0*/  FSEL R67, R15, 1, !P1 ;  /* 0x3f8000000f437808 */ /* 0x000fe20004800000 */
[----:B------:R-:W-:-:S04]  /*14d0*/  FMUL.FTZ R7, R5, R48 ;  /* 0x0000003005077220 */ /* 0x000fc80000410000 */
[----:B------:R-:W-:Y:S01]  /*14e0*/  FMUL.RZ R14, R7, 0.15915493667125701904 ;  /* 0x3e22f983070e7820 */ /* 0x000fe2000040c000 */
[----:B------:R-:W0:Y:S08]  /*14f0*/  MUFU.EX2 R10, R10 ;  /* 0x0000000a000a7308 */ /* 0x000e300000000800 */
[----:B------:R-:W1:Y:S08]  /*1500*/  MUFU.SIN R59, R12 ;  /* 0x0000000c003b7308 */ /* 0x000e700000000400 */
[----:B------:R-:W-:Y:S01]  /*1510*/  MUFU.EX2 R8, R8 ;  /* 0x0000000800087308 */ /* 0x000fe20000000800 */
[----:B0-----:R-:W-:-:S07]  /*1520*/  FMUL.FTZ R61, R10, R61 ;  /* 0x0000003d0a3d7220 */ /* 0x001fce0000410000 */
[----:B------:R-:W0:Y:S01]  /*1530*/  MUFU.SIN R7, R14 ;  /* 0x0000000e00077308 */ /* 0x000e220000000400 */
[----:B-1----:R-:W-:Y:S02]  /*1540*/  FMUL.FTZ R59, R10, R59 ;  /* 0x0000003b0a3b7220 */ /* 0x002fe40000410000 */
[----:B------:R-:W-:-:S04]  /*1550*/  FMUL.FTZ R10, R64, R65 ;  /* 0x00000041400a7220 */ /* 0x000fc80000410000 */
[----:B------:R-:W-:Y:S01]  /*1560*/  FFMA.FTZ R10, RZ, R67, R10 ;  /* 0x00000043ff0a7223 */ /* 0x000fe2000001000a */
[----:B------:R-:W1:Y:S08]  /*1570*/  MUFU.COS R5, R14 ;  /* 0x0000000e00057308 */ /* 0x000e700000000000 */
[----:B------:R-:W2:Y:S01]  /*1580*/  MUFU.EX2 R6, R6 ;  /* 0x0000000600067308 */ /* 0x000ea20000000800 */
[C---:B0-----:R-:W-:Y:S01]  /*1590*/  FMUL.FTZ R69, R8.reuse, R7 ;  /* 0x0000000708457220 */ /* 0x041fe20000410000 */
[----:B------:R-:W-:Y:S01]  /*15a0*/  MOV R7, R24 ;  /* 0x0000001800077202 */ /* 0x000fe20000000f00 */
[----:B-1----:R-:W-:-:S03]  /*15b0*/  FMUL.FTZ R70, R8, R5 ;  /* 0x0000000508467220 */ /* 0x002fc60000410000 */
[----:B------:R-:W-:Y:S01]  /*15c0*/  FSEL R69, R69, RZ, !P2 ;  /* 0x000000ff45457208 */ /* 0x000fe20005000000 */
[----:B------:R-:W-:Y:S01]  /*15d0*/  FMUL.FTZ R8, RZ, R65 ;  /* 0x00000041ff087220 */ /* 0x000fe20000410000 */
[----:B------:R-:W-:Y:S01]  /*15e0*/  ISETP.GE.U32.AND P1, PT, R42, R60, PT ;  /* 0x0000003c2a00720c */ /* 0x000fe20003f26070 */
[----:B------:R-:W-:Y:S02]  /*15f0*/  FADD.FTZ R10, RZ, R10 ;  /* 0x0000000aff0a7221 */ /* 0x000fe40000010000 */
[----:B--2---:R-:W-:Y:S01]  /*1600*/  FMUL.FTZ R72, R6, R9 ;  /* 0x0000000906487220 */ /* 0x004fe20000410000 */
[----:B------:R-:W-:Y:S01]  /*1610*/  MOV R5, R25 ;  /* 0x0000001900057202 */ /* 0x000fe20000000f00 */
[----:B------:R-:W-:Y:S01]  /*1620*/  FFMA.FTZ R9, R64, R67, -R8 ;  /* 0x0000004340097223 */ /* 0x000fe20000010808 */
[----:B------:R-:W-:Y:S01]  /*1630*/  FSEL R70, R70, 1, !P2 ;  /* 0x3f80000046467808 */ /* 0x000fe20005000000 */
[----:B------:R-:W-:Y:S02]  /*1640*/  FMUL.FTZ R8, R69, R10 ;  /* 0x0000000a45087220 */ /* 0x000fe40000410000 */
[----:B------:R-:W-:-:S02]  /*1650*/  FADD.FTZ R9, R66, R9 ;  /* 0x0000000942097221 */ /* 0x000fc40000010000 */
[----:B------:R-:W-:Y:S01]  /*1660*/  FMUL.FTZ R74, R6, R11 ;  /* 0x0000000b064a7220 */ /* 0x000fe20000410000 */
[----:B------:R-:W-:Y:S01]  /*1670*/  MOV R6, R27 ;  /* 0x0000001b00067202 */ /* 0x000fe20000000f00 */
[-C--:B------:R-:W-:Y:S01]  /*1680*/  FMUL.FTZ R11, R69, R9.reuse ;  /* 0x00000009450b7220 */ /* 0x080fe20000410000 */
[----:B------:R-:W-:Y:S01]  /*1690*/  FSEL R59, R59, RZ, !P1 ;  /* 0x000000ff3b3b7208 */ /* 0x000fe20004800000 */
[----:B------:R-:W-:Y:S01]  /*16a0*/  FFMA.FTZ R9, R70, R9, -R8 ;  /* 0x0000000946097223 */ /* 0x000fe20000010808 */
[----:B------:R-:W-:Y:S01]  /*16b0*/  FSEL R72, R72, RZ, !P3 ;  /* 0x000000ff48487208 */ /* 0x000fe20005800000 */
[----:B------:R0:W2:Y:S01]  /*16c0*/  LDG.E.64 R18, [R6.64] ;  /* 0x0000000606127981 */ /* 0x0000a2000c1e1b00 */
[----:B------:R-:W-:Y:S01]  /*16d0*/  FFMA.FTZ R11, R70, R10, R11 ;  /* 0x0000000a460b7223 */ /* 0x000fe2000001000b */
[----:B------:R-:W-:Y:S02]  /*16e0*/  FSEL R74, R74, 1, !P3 ;  /* 0x3f8000004a4a7808 */ /* 0x000fe40005800000 */
[----:B------:R-:W-:Y:S01]  /*16f0*/  FSEL R61, R61, 1, !P1 ;  /* 0x3f8000003d3d7808 */ /* 0x000fe20004800000 */
[----:B------:R-:W-:Y:S01]  /*1700*/  FADD.FTZ R8, RZ, R11 ;  /* 0x0000000bff087221 */ /* 0x000fe20000010000 */
[----:B------:R1:W2:Y:S01]  /*1710*/  LDG.E.64 R20, [R4.64] ;  /* 0x0000000604147981 */ /* 0x0002a2000c1e1b00 */
[----:B------:R-:W-:-:S02]  /*1720*/  FSEL R62, R62, RZ, !P1 ;  /* 0x000000ff3e3e7208 */ /* 0x000fc40004800000 */
[----:B------:R-:W-:Y:S01]  /*1730*/  ISETP.GE.AND P1, PT, R36, 0x1, PT ;  /* 0x000000012400780c */ /* 0x000fe20003f26270 */
[----:B0-----:R-:W-:Y:S01]  /*1740*/  FADD.FTZ R6, R68, R9 ;  /* 0x0000000944067221 */ /* 0x001fe20000010000 */
[C---:B------:R-:W-:Y:S02]  /*1750*/  ISETP.NE.AND P2, PT, R36.reuse, 0x1f, PT ;  /* 0x0000001f2400780c */ /* 0x040fe40003f45270 */
[----:B------:R-:W-:Y:S01]  /*1760*/  ISETP.NE.AND P3, PT, R36, RZ, PT ;  /* 0x000000ff2400720c */ /* 0x000fe20003f65270 */
[----:B------:R-:W-:Y:S01]  /*1770*/  FMUL.FTZ R7, R59, R6 ;  /* 0x000000063b077220 */ /* 0x000fe20000410000 */
[----:B------:R-:W-:Y:S01]  /*1780*/  ISETP.NE.AND P4, PT, R58, RZ, PT ;  /* 0x000000ff3a00720c */ /* 0x000fe20003f85270 */
[-C--:B-1----:R-:W-:Y:S01]  /*1790*/  FMUL.FTZ R4, R72, R65.reuse ;  /* 0x0000004148047220 */ /* 0x082fe20000410000 */
[----:B------:R-:W-:Y:S01]  /*17a0*/  IADD3 R56, R56, 0x1, RZ ;  /* 0x0000000138387810 */ /* 0x000fe20007ffe0ff */
[----:B------:R-:W-:Y:S02]  /*17b0*/  FMUL.FTZ R5, R74, R65 ;  /* 0x000000414a057220 */ /* 0x000fe40000410000 */
[----:B------:R-:W-:-:S02]  /*17c0*/  FFMA.FTZ R15, R61, R8, R7 ;  /* 0x000000083d0f7223 */ /* 0x000fc40000010007 */
[----:B------:R-:W-:Y:S02]  /*17d0*/  FMUL.FTZ R8, R59, R8 ;  /* 0x000000083b087220 */ /* 0x000fe40000410000 */
[-C--:B------:R-:W-:Y:S02]  /*17e0*/  FFMA.FTZ R4, R74, R67.reuse, -R4 ;  /* 0x000000434a047223 */ /* 0x080fe40000010804 */
[----:B------:R-:W-:Y:S02]  /*17f0*/  FFMA.FTZ R5, R72, R67, R5 ;  /* 0x0000004348057223 */ /* 0x000fe40000010005 */
[----:B------:R-:W-:Y:S02]  /*1800*/  FFMA.FTZ R9, R61, R6, -R8 ;  /* 0x000000063d097223 */ /* 0x000fe40000010808 */
[C---:B------:R-:W-:Y:S02]  /*1810*/  FMUL.FTZ R6, R69.reuse, R4 ;  /* 0x0000000445067220 */ /* 0x040fe40000410000 */
[----:B------:R-:W-:-:S02]  /*1820*/  FMUL.FTZ R7, R69, R5 ;  /* 0x0000000545077220 */ /* 0x000fc40000410000 */
[----:B------:R-:W-:Y:S02]  /*1830*/  FADD.FTZ R15, RZ, R15 ;  /* 0x0000000fff0f7221 */ /* 0x000fe40000010000 */
        /* <DEDUP_REMOVED lines=11> */
[CC--:B0-----:R-:W-:Y:S02]  /*18f0*/  FMUL.FTZ R9, R5.reuse, R8.reuse ;  /* 0x0000000805097220 */ /* 0x0c1fe40000410000 */
[-C--:B-1----:R-:W-:Y:S02]  /*1900*/  FMUL.FTZ R11, R5, R7.reuse ;  /* 0x00000007050b7220 */ /* 0x082fe40000410000 */
[C---:B------:R-:W-:Y:S02]  /*1910*/  FFMA.FTZ R9, R12.reuse, R7, -R9 ;  /* 0x000000070c097223 */ /* 0x040fe40000010809 */
[----:B------:R-:W-:-:S02]  /*1920*/  FFMA.FTZ R8, R12, R8, R11 ;  /* 0x000000080c087223 */ /* 0x000fc4000001000b */
        /* <DEDUP_REMOVED lines=12> */
[C---:B0-----:R-:W-:Y:S02]  /*19f0*/  FMUL.FTZ R8, R6.reuse, R11 ;  /* 0x0000000b06087220 */ /* 0x041fe40000410000 */
[-C--:B-1----:R-:W-:Y:S02]  /*1a00*/  FMUL.FTZ R4, R6, R13.reuse ;  /* 0x0000000d06047220 */ /* 0x082fe40000410000 */
[C---:B------:R-:W-:Y:S02]  /*1a10*/  FFMA.FTZ R8, R12.reuse, R13, R8 ;  /* 0x0000000d0c087223 */ /* 0x040fe40000010008 */
[----:B------:R-:W-:Y:S02]  /*1a20*/  FFMA.FTZ R11, R12, R11, -R4 ;  /* 0x0000000b0c0b7223 */ /* 0x000fe40000010804 */
[----:B---3--:R-:W-:Y:S02]  /*1a30*/  FMUL.FTZ R4, R6, R5 ;  /* 0x0000000506047220 */ /* 0x008fe40000410000 */
[----:B------:R-:W-:-:S02]  /*1a40*/  @P1 FADD.FTZ R15, R15, R8 ;  /* 0x000000080f0f1221 */ /* 0x000fc40000010000 */
[----:B------:R-:W-:Y:S02]  /*1a50*/  @P1 FADD.FTZ R14, R14, R11 ;  /* 0x0000000b0e0e1221 */ /* 0x000fe40000010000 */
[-C--:B----4-:R-:W-:Y:S01]  /*1a60*/  FFMA.FTZ R9, R12, R7.reuse, R4 ;  /* 0x000000070c097223 */ /* 0x090fe20000010004 */
[----:B------:R-:W0:Y:S01]  /*1a70*/  SHFL.UP PT, R10, R15, 0x4, RZ ;  /* 0x048000000f0a7989 */ /* 0x000e2200000e00ff */
[----:B------:R-:W-:-:S03]  /*1a80*/  FMUL.FTZ R7, R6, R7 ;  /* 0x0000000706077220 */ /* 0x000fc60000410000 */
[----:B------:R-:W1:Y:S01]  /*1a90*/  SHFL.UP PT, R8, R14, 0x4, RZ ;  /* 0x048000000e087989 */ /* 0x000e6200000e00ff */
[----:B------:R-:W-:Y:S01]  /*1aa0*/  @P1 FFMA.FTZ R12, R12, R5, -R7 ;  /* 0x000000050c0c1223 */ /* 0x000fe20000010807 */
[----:B------:R-:W-:Y:S02]  /*1ab0*/  FSEL R9, R6, R9, !P1 ;  /* 0x0000000906097208 */ /* 0x000fe40004800000 */
[----:B------:R-:W-:Y:S02]  /*1ac0*/  ISETP.GE.AND P1, PT, R36, 0x4, PT ;  /* 0x000000042400780c */ /* 0x000fe40003f26270 */
[----:B------:R-:W3:Y:S04]  /*1ad0*/  SHFL.UP PT, R4, R12, 0x4, RZ ;  /* 0x048000000c047989 */ /* 0x000ee800000e00ff */
[----:B------:R-:W4:Y:S01]  /*1ae0*/  SHFL.UP PT, R5, R9, 0x4, RZ ;  /* 0x0480000009057989 */ /* 0x000f2200000e00ff */
[----:B0-----:R-:W-:-:S02]  /*1af0*/  FMUL.FTZ R7, R9, R10 ;  /* 0x0000000a09077220 */ /* 0x001fc40000410000 */
[-C--:B-1----:R-:W-:Y:S02]  /*1b00*/  FMUL.FTZ R11, R9, R8.reuse ;  /* 0x00000008090b7220 */ /* 0x082fe40000410000 */
[C---:B------:R-:W-:Y:S02]  /*1b10*/  FFMA.FTZ R7, R12.reuse, R8, -R7 ;  /* 0x000000080c077223 */ /* 0x040fe40000010807 */
[----:B------:R-:W-:Y:S02]  /*1b20*/  FFMA.FTZ R10, R12, R10, R11 ;  /* 0x0000000a0c0a7223 */ /* 0x000fe4000001000b */
        /* <DEDUP_REMOVED lines=9> */
[----:B------:R-:W3:Y:S01]  /*1bc0*/  SHFL.UP PT, R5, R12, 0x8, RZ ;  /* 0x050000000c057989 */ /* 0x000ee200000e00ff */
[----:B------:R-:W-:Y:S02]  /*1bd0*/  ISETP.GE.AND P1, PT, R36, 0x8, PT ;  /* 0x000000082400780c */ /* 0x000fe40003f26270 */
[----:B------:R-:W-:Y:S01]  /*1be0*/  MOV R9, RZ ;  /* 0x000000ff00097202 */ /* 0x000fe20000000f00 */
[----:B------:R-:W4:Y:S01]  /*1bf0*/  SHFL.UP PT, R7, R4, 0x8, RZ ;  /* 0x0500000004077989 */ /* 0x000f2200000e00ff */
[C---:B0-----:R-:W-:Y:S02]  /*1c00*/  FMUL.FTZ R8, R4.reuse, R11 ;  /* 0x0000000b04087220 */ /* 0x041fe40000410000 */
[-C--:B-1----:R-:W-:Y:S02]  /*1c10*/  FMUL.FTZ R6, R4, R13.reuse ;  /* 0x0000000d04067220 */ /* 0x082fe40000410000 */
[----:B------:R-:W-:-:S02]  /*1c20*/  FFMA.FTZ R8, R12, R13, R8 ;  /* 0x0000000d0c087223 */ /* 0x000fc40000010008 */
[----:B------:R-:W-:Y:S02]  /*1c30*/  FFMA.FTZ R11, R12, R11, -R6 ;  /* 0x0000000b0c0b7223 */ /* 0x000fe40000010806 */
[----:B---3--:R-:W-:Y:S02]  /*1c40*/  FMUL.FTZ R6, R4, R5 ;  /* 0x0000000504067220 */ /* 0x008fe40000410000 */
[----:B------:R-:W-:Y:S01]  /*1c50*/  @P1 FADD.FTZ R15, R15, R8 ;  /* 0x000000080f0f1221 */ /* 0x000fe20000010000 */
[----:B------:R-:W-:Y:S01]  /*1c60*/  MOV R8, 0x3f800000 ;  /* 0x3f80000000087802 */ /* 0x000fe20000000f00 */
[-C--:B----4-:R-:W-:Y:S02]  /*1c70*/  FFMA.FTZ R13, R12, R7.reuse, R6 ;  /* 0x000000070c0d7223 */ /* 0x090fe40000010006 */
[----:B------:R-:W-:Y:S02]  /*1c80*/  FMUL.FTZ R6, R4, R7 ;  /* 0x0000000704067220 */ /* 0x000fe40000410000 */
[----:B------:R-:W-:Y:S01]  /*1c90*/  @P1 FADD.FTZ R14, R14, R11 ;  /* 0x0000000b0e0e1221 */ /* 0x000fe20000010000 */
[----:B------:R-:W0:Y:S01]  /*1ca0*/  SHFL.UP PT, R7, R15, 0x10, RZ ;  /* 0x060000000f077989 */ /* 0x000e2200000e00ff */
[----:B------:R-:W-:Y:S01]  /*1cb0*/  @P1 FFMA.FTZ R12, R12, R5, -R6 ;  /* 0x000000050c0c1223 */ /* 0x000fe20000010806 */
[----:B------:R-:W-:Y:S01]  /*1cc0*/  FSEL R4, R4, R13, !P1 ;  /* 0x0000000d04047208 */ /* 0x000fe20004800000 */
[----:B------:R-:W-:Y:S01]  /*1cd0*/  CS2R R10, SRZ ;  /* 0x00000000000a7805 */ /* 0x000fe2000001ff00 */
[----:B------:R-:W1:Y:S01]  /*1ce0*/  SHFL.UP PT, R23, R14, 0x10, RZ ;  /* 0x060000000e177989 */ /* 0x000e6200000e00ff */
[----:B------:R-:W-:-:S03]  /*1cf0*/  ISETP.GE.AND P1, PT, R36, 0x10, PT ;  /* 0x000000102400780c */ /* 0x000fc60003f26270 */
[----:B------:R-:W3:Y:S04]  /*1d00*/  SHFL.UP PT, R5, R12, 0x10, RZ ;  /* 0x060000000c057989 */ /* 0x000ee800000e00ff */
[----:B------:R-:W4:Y:S04]  /*1d10*/  SHFL.UP PT, R13, R4, 0x10, RZ ;  /* 0x06000000040d7989 */ /* 0x000f2800000e00ff */
[----:B------:R-:W-:Y:S01]  /*1d20*/  @!P0 LDS.128 R8, [UR4+0x150] ;  /* 0x00015004ff088984 */ /* 0x000fe20008000c00 */
[----:B0-----:R-:W-:-:S04]  /*1d30*/  FMUL.FTZ R6, R4, R7 ;  /* 0x0000000704067220 */ /* 0x001fc80000410000 */
        /* <DEDUP_REMOVED lines=9> */
[----:B------:R-:W-:Y:S02]  /*1dd0*/  @P1 FADD.FTZ R15, R15, R76 ;  /* 0x0000004c0f0f1221 */ /* 0x000fe40000010000 */
[----:B------:R-:W0:Y:S04]  /*1de0*/  SHFL.UP PT, R76, R12, 0x1, RZ ;  /* 0x042000000c4c7989 */ /* 0x000e2800000e00ff */
[----:B------:R-:W-:Y:S04]  /*1df0*/  @!P2 STS.128 [0x110], R12 ;  /* 0x0001100cff00a388 */ /* 0x000fe80000000c00 */
[----:B------:R-:W-:Y:S06]  /*1e00*/  BAR.SYNC.DEFER_BLOCKING 0x0 ;  /* 0x0000000000007b1d */ /* 0x000fec0000010000 */
[----:B------:R1:W3:Y:S04]  /*1e10*/  SHFL.UP PT, R75, R13, 0x1, RZ ;  /* 0x042000000d4b7989 */ /* 0x0002e800000e00ff */
[----:B------:R4:W5:Y:S04]  /*1e20*/  SHFL.UP PT, R71, R15, 0x1, RZ ;  /* 0x042000000f477989 */ /* 0x00096800000e00ff */
[----:B------:R4:W5:Y:S01]  /*1e30*/  SHFL.UP PT, R73, R14, 0x1, RZ ;  /* 0x042000000e497989 */ /* 0x00096200000e00ff */
[----:B-1----:R-:W-:-:S02]  /*1e40*/  MOV R13, c[0x0][0x1a0] ;  /* 0x00006800000d7a02 */ /* 0x002fc40000000f00 */
[----:B0-----:R-:W-:Y:S02]  /*1e50*/  @!P3 MOV R76, R8 ;  /* 0x00000008004cb202 */ /* 0x001fe40000000f00 */
[----:B------:R-:W-:Y:S02]  /*1e60*/  LEA R27, P1, R13, R27, 0x3 ;  /* 0x0000001b0d1b7211 */ /* 0x000fe400078218ff */
[----:B----4-:R-:W-:Y:S02]  /*1e70*/  MOV R15, c[0x0][0x188] ;  /* 0x00006200000f7a02 */ /* 0x010fe40000000f00 */
[----:B------:R-:W-:Y:S01]  /*1e80*/  MOV R14, c[0x0][0x1a4] ;  /* 0x00006900000e7a02 */ /* 0x000fe20000000f00 */
[----:B------:R-:W-:Y:S01]  /*1e90*/  @!P3 STS.128 [0x130], R8 ;  /* 0x00013008ff00b388 */ /* 0x000fe20000000c00 */
[----:B------:R-:W-:Y:S02]  /*1ea0*/  LEA R29, P2, R15, R29, 0x3 ;  /* 0x0000001d0f1d7211 */ /* 0x000fe400078418ff */
[----:B------:R-:W-:Y:S01]  /*1eb0*/  LEA.HI.X R24, R13, R24, R14, 0x3, P1 ;  /* 0x000000180d187211 */ /* 0x000fe200008f1c0e */
[----:B------:R-:W-:Y:S01]  /*1ec0*/  LDS.128 R4, [0x110] ;  /* 0x00011000ff047984 */ /* 0x000fe20000000c00 */
[----:B------:R-:W-:-:S02]  /*1ed0*/  MOV R13, c[0x0][0x1c0] ;  /* 0x00007000000d7a02 */ /* 0x000fc40000000f00 */
[----:B---3--:R-:W-:Y:S01]  /*1ee0*/  @!P3 MOV R75, R9 ;  /* 0x00000009004bb202 */ /* 0x008fe20000000f00 */
[----:B------:R-:W-:Y:S01]  /*1ef0*/  BAR.SYNC.DEFER_BLOCKING 0x0 ;  /* 0x0000000000007b1d */ /* 0x000fe20000010000 */
[----:B------:R-:W-:Y:S02]  /*1f00*/  MOV R14, c[0x0][0x1c4] ;  /* 0x00007100000e7a02 */ /* 0x000fe40000000f00 */
[----:B-----5:R-:W-:Y:S02]  /*1f10*/  @!P3 MOV R71, R11 ;  /* 0x0000000b0047b202 */ /* 0x020fe40000000f00 */
[C---:B------:R-:W-:Y:S02]  /*1f20*/  LEA R28, P1, R13.reuse, R28, 0x3 ;  /* 0x0000001c0d1c7211 */ /* 0x040fe400078218ff */
[----:B------:R-:W-:Y:S02]  /*1f30*/  @!P3 MOV R73, R10 ;  /* 0x0000000a0049b202 */ /* 0x000fe40000000f00 */
[----:B------:R-:W-:-:S02]  /*1f40*/  LEA.HI.X R25, R13, R25, R14, 0x3, P1 ;  /* 0x000000190d197211 */ /* 0x000fc400008f1c0e */
[----:B------:R-:W-:Y:S01]  /*1f50*/  ISETP.NE.AND P1, PT, R58, RZ, PT ;  /* 0x000000ff3a00720c */ /* 0x000fe20003f25270 */
[CC--:B--2---:R-:W-:Y:S02]  /*1f60*/  FMUL.FTZ R13, R19.reuse, R21.reuse ;  /* 0x00000015130d7220 */ /* 0x0c4fe40000410000 */
[C---:B------:R-:W-:Y:S02]  /*1f70*/  FMUL.FTZ R21, R18.reuse, R21 ;  /* 0x0000001512157220 */ /* 0x040fe40000410000 */
[-C--:B------:R-:W-:Y:S01]  /*1f80*/  FFMA.FTZ R13, R18, R20.reuse, -R13 ;  /* 0x00000014120d7223 */ /* 0x080fe2000001080d */
[----:B------:R-:W0:Y:S01]  /*1f90*/  @P4 LDS.64 R22, [0x138] ;  /* 0x00013800ff164984 */ /* 0x000e220000000a00 */
[----:B------:R-:W-:Y:S02]  /*1fa0*/  FFMA.FTZ R21, R19, R20, R21 ;  /* 0x0000001413157223 */ /* 0x000fe40000010015 */
[-C--:B0-----:R-:W-:Y:S02]  /*1fb0*/  @P4 FMUL.FTZ R77, R22, R75.reuse ;  /* 0x0000004b164d4220 */ /* 0x081fe40000410000 */
[----:B------:R-:W-:-:S02]  /*1fc0*/  @P4 FMUL.FTZ R75, R23, R75 ;  /* 0x0000004b174b4220 */ /* 0x000fc40000410000 */
[-C--:B------:R-:W-:Y:S02]  /*1fd0*/  @P4 FFMA.FTZ R77, R23, R76.reuse, R77 ;  /* 0x0000004c174d4223 */ /* 0x080fe4000001004d */
[----:B------:R-:W-:Y:S02]  /*1fe0*/  @P4 FFMA.FTZ R22, R22, R76, -R75 ;  /* 0x0000004c16164223 */ /* 0x000fe4000001084b */
[----:B------:R-:W-:Y:S02]  /*1ff0*/  @P4 FADD.FTZ R71, R71, R77 ;  /* 0x0000004d47474221 */ /* 0x000fe40000010000 */
[----:B------:R-:W-:Y:S01]  /*2000*/  @P4 FADD.FTZ R73, R73, R22 ;  /* 0x0000001649494221 */ /* 0x000fe20000010000 */
[----:B------:R-:W-:Y:S01]  /*2010*/  MOV R22, c[0x0][0x18c] ;  /* 0x0000630000167a02 */ /* 0x000fe20000000f00 */
[C---:B------:R-:W-:Y:S02]  /*2020*/  FMUL.FTZ R12, R72.reuse, R71 ;  /* 0x00000047480c7220 */ /* 0x040fe40000410000 */
[-C--:B------:R-:W-:Y:S01]  /*2030*/  FMUL.FTZ R72, R72, R73.reuse ;  /* 0x0000004948487220 */ /* 0x080fe20000410000 */
[----:B------:R-:W-:Y:S01]  /*2040*/  LEA.HI.X R26, R15, R26, R22, 0x3, P2 ;  /* 0x0000001a0f1a7211 */ /* 0x000fe200010f1c16 */
[----:B------:R-:W-:-:S02]  /*2050*/  FFMA.FTZ R73, R74, R73, -R12 ;  /* 0x000000494a497223 */ /* 0x000fc4000001080c */
[----:B------:R-:W-:Y:S02]  /*2060*/  FFMA.FTZ R12, R74, R71, R72 ;  /* 0x000000474a0c7223 */ /* 0x000fe40000010048 */
[----:B------:R-:W-:Y:S02]  /*2070*/  FADD.FTZ R64, R64, R73 ;  /* 0x0000004940407221 */ /* 0x000fe40000010000 */
[----:B------:R-:W-:Y:S02]  /*2080*/  FADD.FTZ R12, RZ, R12 ;  /* 0x0000000cff0c7221 */ /* 0x000fe40000010000 */
[----:B------:R-:W-:Y:S02]  /*2090*/  FMUL.FTZ R23, R5, R11 ;  /* 0x0000000b05177220 */ /* 0x000fe40000410000 */
[C---:B------:R-:W-:Y:S02]  /*20a0*/  FMUL.FTZ R14, R65.reuse, R12 ;  /* 0x0000000c410e7220 */ /* 0x040fe40000410000 */
[----:B------:R-:W-:-:S02]  /*20b0*/  FMUL.FTZ R65, R65, R64 ;  /* 0x0000004041417220 */ /* 0x000fc40000410000 */
[C---:B------:R-:W-:Y:S02]  /*20c0*/  FFMA.FTZ R15, R67.reuse, R64, -R14 ;  /* 0x00000040430f7223 */ /* 0x040fe4000001080e */
[----:B------:R-:W-:Y:S02]  /*20d0*/  FFMA.FTZ R14, R67, R12, R65 ;  /* 0x0000000c430e7223 */ /* 0x000fe40000010041 */
[----:B------:R-:W-:Y:S02]  /*20e0*/  FADD.FTZ R66, R66, R15 ;  /* 0x0000000f42427221 */ /* 0x000fe40000010000 */
[----:B------:R-:W-:Y:S02]  /*20f0*/  FMUL.FTZ R15, R5, R9 ;  /* 0x00000009050f7220 */ /* 0x000fe40000410000 */
[----:B------:R-:W-:Y:S02]  /*2100*/  FFMA.FTZ R23, R4, R10, -R23 ;  /* 0x0000000a04177223 */ /* 0x000fe40000010817 */
[----:B------:R-:W-:-:S02]  /*2110*/  FADD.FTZ R14, RZ, R14 ;  /* 0x0000000eff0e7221 */ /* 0x000fc40000010000 */
[C---:B------:R-:W-:Y:S02]  /*2120*/  FMUL.FTZ R10, R5.reuse, R10 ;  /* 0x0000000a050a7220 */ /* 0x040fe40000410000 */
[-C--:B------:R-:W-:Y:S02]  /*2130*/  FMUL.FTZ R5, R5, R8.reuse ;  /* 0x0000000805057220 */ /* 0x080fe40000410000 */
[----:B------:R-:W-:Y:S02]  /*2140*/  FFMA.FTZ R8, R4, R8, -R15 ;  /* 0x0000000804087223 */ /* 0x000fe4000001080f */
[C---:B------:R-:W-:Y:S02]  /*2150*/  FMUL.FTZ R15, R69.reuse, R14 ;  /* 0x0000000e450f7220 */ /* 0x040fe40000410000 */
[-C--:B------:R-:W-:Y:S02]  /*2160*/  FMUL.FTZ R69, R69, R66.reuse ;  /* 0x0000004245457220 */ /* 0x080fe40000410000 */
[----:B------:R-:W-:-:S02]  /*2170*/  FFMA.FTZ R15, R70, R66, -R15 ;  /* 0x00000042460f7223 */ /* 0x000fc4000001080f */
[C---:B------:R-:W-:Y:S01]  /*2180*/  FFMA.FTZ R9, R4.reuse, R9, R5 ;  /* 0x0000000904097223 */ /* 0x040fe20000010005 */
[----:B------:R-:W-:Y:S01]  /*2190*/  @!P1 MOV R5, R57 ;  /* 0x0000003900059202 */ /* 0x000fe20000000f00 */
[----:B------:R-:W-:Y:S02]  /*21a0*/  FFMA.FTZ R4, R4, R11, R10 ;  /* 0x0000000b04047223 */ /* 0x000fe4000001000a */
[----:B------:R-:W-:Y:S02]  /*21b0*/  FFMA.FTZ R69, R70, R14, R69 ;  /* 0x0000000e46457223 */ /* 0x000fe40000010045 */
[----:B------:R-:W-:Y:S02]  /*21c0*/  FADD.FTZ R68, R68, R15 ;  /* 0x0000000f44447221 */ /* 0x000fe40000010000 */
[----:B------:R-:W-:Y:S01]  /*21d0*/  FADD.FTZ R11, R7, R4 ;  /* 0x00000004070b7221 */ /* 0x000fe20000010000 */
[----:B------:R-:W-:Y:S01]  /*21e0*/  @!P1 MOV R4, R0 ;  /* 0x0000000000049202 */ /* 0x000fe20000000f00 */
[----:B------:R-:W-:Y:S01]  /*21f0*/  FADD.FTZ R10, R6, R23 ;  /* 0x00000017060a7221 */ /* 0x000fe20000010000 */
[----:B------:R-:W-:Y:S01]  /*2200*/  IADD3 R0, P2, R0, 0x10, RZ ;  /* 0x0000001000007810 */ /* 0x000fe20007f5e0ff */
[----:B------:R-:W-:-:S02]  /*2210*/  FADD.FTZ R22, RZ, R69 ;  /* 0x00000045ff167221 */ /* 0x000fc40000010000 */
[----:B------:R-:W-:Y:S01]  /*2220*/  FMUL.FTZ R18, R59, R68 ;  /* 0x000000443b127220 */ /* 0x000fe20000410000 */
[----:B------:R0:W-:Y:S01]  /*2230*/  @!P1 STG.E.128 [R4.64], R8 ;  /* 0x0000000804009986 */ /* 0x0001e2000c101d06 */
[----:B------:R-:W-:Y:S01]  /*2240*/  FMUL.FTZ R12, R21, R12 ;  /* 0x0000000c150c7220 */ /* 0x000fe20000410000 */
[----:B------:R-:W-:Y:S01]  /*2250*/  IADD3.X R57, RZ, R57, RZ, P2, !PT ;  /* 0x00000039ff397210 */ /* 0x000fe200017fe4ff */
[-C--:B------:R-:W-:Y:S01]  /*2260*/  FMUL.FTZ R6, R59, R22.reuse ;  /* 0x000000163b067220 */ /* 0x080fe20000410000 */
[----:B------:R1:W-:Y:S01]  /*2270*/  @!P1 STS.128 [UR4+0x150], R8 ;  /* 0x00015008ff009988 */ /* 0x0003e20008000c04 */
[----:B------:R-:W-:Y:S01]  /*2280*/  FFMA.FTZ R18, R61, R22, R18 ;  /* 0x000000163d127223 */ /* 0x000fe20000010012 */
[----:B------:R-:W-:Y:S01]  /*2290*/  ISETP.GE.AND P1, PT, R56, c[0x0][0x16c], PT ;  /* 0x00005b0038007a0c */ /* 0x000fe20003f26270 */
[----:B------:R-:W-:Y:S01]  /*22a0*/  FFMA.FTZ R7, R13, R64, -R12 ;  /* 0x000000400d077223 */ /* 0x000fe2000001080c */
[----:B------:R-:W-:Y:S01]  /*22b0*/  UIADD3 UR4, UR4, 0x10, URZ ;  /* 0x0000001004047890 */ /* 0x000fe2000fffe03f */
[----:B------:R-:W-:-:S02]  /*22c0*/  FFMA.FTZ R61, R61, R68, -R6 ;  /* 0x000000443d3d7223 */ /* 0x000fc40000010806 */
[----:B------:R-:W-:Y:S02]  /*22d0*/  FADD.FTZ R12, RZ, R18 ;  /* 0x00000012ff0c7221 */ /* 0x000fe40000010000 */
[----:B------:R-:W-:Y:S02]  /*22e0*/  FADD.FTZ R61, R62, R61 ;  /* 0x0000003d3e3d7221 */ /* 0x000fe40000010000 */
[C---:B------:R-:W-:Y:S02]  /*22f0*/  FMUL.FTZ R14, R21.reuse, R14 ;  /* 0x0000000e150e7220 */ /* 0x040fe40000410000 */
[C---:B------:R-:W-:Y:S02]  /*2300*/  FMUL.FTZ R6, R21.reuse, R22 ;  /* 0x0000001615067220 */ /* 0x040fe40000410000 */
[----:B------:R-:W-:Y:S02]  /*2310*/  FMUL.FTZ R12, R21, R12 ;  /* 0x0000000c150c7220 */ /* 0x000fe40000410000 */
[----:B------:R-:W-:-:S02]  /*2320*/  FFMA.FTZ R14, R13, R66, -R14 ;  /* 0x000000420d0e7223 */ /* 0x000fc4000001080e */
[C---:B0-----:R-:W-:Y:S02]  /*2330*/  FFMA.FTZ R5, R13.reuse, R68, -R6 ;  /* 0x000000440d057223 */ /* 0x041fe40000010806 */
[----:B------:R-:W-:Y:S02]  /*2340*/  FFMA.FTZ R12, R13, R61, -R12 ;  /* 0x0000003d0d0c7223 */ /* 0x000fe4000001080c */
[----:B------:R-:W-:Y:S02]  /*2350*/  FFMA.FTZ R52, R7, 2, R52 ;  /* 0x4000000007347823 */ /* 0x000fe40000010034 */
[----:B------:R-:W-:Y:S02]  /*2360*/  FFMA.FTZ R53, R14, 2, R53 ;  /* 0x400000000e357823 */ /* 0x000fe40000010035 */
[----:B------:R-:W-:Y:S02]  /*2370*/  FFMA.FTZ R54, R5, 2, R54 ;  /* 0x4000000005367823 */ /* 0x000fe40000010036 */
[----:B------:R-:W-:Y:S01]  /*2380*/  FFMA.FTZ R55, R12, 2, R55 ;  /* 0x400000000c377823 */ /* 0x000fe20000010037 */
[----:B-1----:R-:W-:Y:S01]  /*2390*/  @P1 CALL.REL.NOINC `(.L_x_2428) ;  /* 0x0000001000001944 */ /* 0x002fe20003c00000 */
[----:B------:R-:W-:Y:S05]  /*23a0*/  BRA `(.L_x_2429) ;  /* 0xffffeeb000007947 */ /* 0x000fea000383ffff */
.L_x_2428:
[----:B------:R-:W-:Y:S01]  /*23b0*/  BAR.SYNC.DEFER_BLOCKING 0x0 ;  /* 0x0000000000007b1d */ /* 0x000fe20000010000 */
[----:B------:R-:W-:Y:S01]  /*23c0*/  ISETP.NE.AND P0, PT, R58, RZ, PT ;  /* 0x000000ff3a00720c */ /* 0x000fe20003f05270 */
[----:B------:R-:W-:Y:S01]  /*23d0*/  IMAD R4, R63, c[0x0][0x200], RZ ;  /* 0x000080003f047a24 */ /* 0x000fe200078e02ff */
[----:B------:R-:W-:-:S02]  /*23e0*/  F2FP.BF16.PACK_AB R52, R53, R52 ;  /* 0x000000343534723e */ /* 0x000fc400000010ff */
[----:B------:R-:W-:Y:S01]  /*23f0*/  F2FP.BF16.PACK_AB R53, R55, R54 ;  /* 0x000000363735723e */ /* 0x000fe200000010ff */
[C---:B------:R-:W-:Y:S01]  /*2400*/  IMAD R9, R35.reuse, c[0x0][0x204], R4 ;  /* 0x0000810023097a24 */ /* 0x040fe200078e0204 */
[----:B------:R-:W-:Y:S01]  /*2410*/  SHF.L.U32 R6, R36, 0x1, RZ ;  /* 0x0000000124067819 */ /* 0x000fe200000006ff */
[----:B------:R-:W-:Y:S01]  /*2420*/  IMAD.WIDE.U32 R4, R35, c[0x0][0x200], RZ ;  /* 0x0000800023047a25 */ /* 0x000fe200078e00ff */
[----:B------:R-:W-:Y:S04]  /*2430*/  BSSY B0, `(.L_x_2430) ;  /* 0x0000019000007945 */ /* 0x000fe80003800000 */
[----:B------:R-:W-:Y:S01]  /*2440*/  IADD3 R21, R5, R9, RZ ;  /* 0x0000000905157210 */ /* 0x000fe20007ffe0ff */
[----:B------:R-:W-:Y:S01]  /*2450*/  STS.64 [R36.X8], R52 ;  /* 0x0000003424007388 */ /* 0x000fe20000008a00 */
[----:B------:R-:W-:-:S06]  /*2460*/  NOP ;  /* 0x0000000000007918 */ /* 0x000fcc0000000000 */
[----:B------:R-:W-:Y:S04]  /*2470*/  LDS.U16 R11, [R6] ;  /* 0x00000000060b7984 */ /* 0x000fe80000000400 */
        /* <DEDUP_REMOVED lines=20> */
.L_x_2431:
[----:B------:R-:W-:Y:S05]  /*25c0*/  BSYNC B0 ;  /* 0x0000000000007941 */ /* 0x000fea0003800000 */
.L_x_2430:
[----:B------:R-:W-:Y:S01]  /*25d0*/  MOV R5, R21 ;  /* 0x0000001500057202 */ /* 0x000fe20000000f00 */
[----:B0-----:R-:W-:Y:S01]  /*25e0*/  IMAD R9, R31, c[0x0][0x208], RZ ;  /* 0x000082001f097a24 */ /* 0x001fe200078e02ff */
[----:B------:R-:W-:Y:S02]  /*25f0*/  LOP3.LUT R11, R37, 0x40, RZ, 0xfc, !PT ;  /* 0x00000040250b7812 */ /* 0x000fe400078efcff */
[----:B------:R-:W-:Y:S01]  /*2600*/  SHF.L.U32 R7, R39, 0x7, RZ ;  /* 0x0000000727077819 */ /* 0x000fe200000006ff */
[C---:B------:R-:W-:Y:S01]  /*2610*/  IMAD.WIDE.U32 R4, R30.reuse, c[0x0][0x208], R4 ;  /* 0x000082001e047a25 */ /* 0x040fe200078e0004 */
[----:B------:R-:W-:Y:S02]  /*2620*/  ISETP.GE.AND P1, PT, R11, R0, PT ;  /* 0x000000000b00720c */ /* 0x000fe40003f26270 */
[----:B------:R-:W-:Y:S01]  /*2630*/  LOP3.LUT R11, R37, 0x60, RZ, 0xfc, !PT ;  /* 0x00000060250b7812 */ /* 0x000fe200078efcff */
[----:B------:R-:W-:Y:S01]  /*2640*/  IMAD R8, R30, c[0x0][0x20c], R9 ;  /* 0x000083001e087a24 */ /* 0x000fe200078e0209 */
[----:B------:R-:W-:-:S02]  /*2650*/  SHF.R.S32.HI R9, RZ, 0x1f, R7 ;  /* 0x0000001fff097819 */ /* 0x000fc40000011407 */
[----:B------:R-:W-:Y:S02]  /*2660*/  IADD3 R6, P4, R7, R4, RZ ;  /* 0x0000000407067210 */ /* 0x000fe40007f9e0ff */
[----:B------:R-:W-:Y:S02]  /*2670*/  LEA R7, P3, R37, c[0x0][0x258], 0x1 ;  /* 0x0000960025077a11 */ /* 0x000fe400078608ff */
[-C--:B------:R-:W-:Y:S02]  /*2680*/  ISETP.GE.AND P0, PT, R43, R0.reuse, PT ;  /* 0x000000002b00720c */ /* 0x080fe40003f06270 */
[----:B------:R-:W-:Y:S02]  /*2690*/  ISETP.GE.AND P2, PT, R11, R0, PT ;  /* 0x000000000b00720c */ /* 0x000fe40003f46270 */
[----:B------:R-:W-:Y:S02]  /*26a0*/  LEA.HI.X R0, R37, c[0x0][0x25c], R38, 0x1, P3 ;  /* 0x0000970025007a11 */ /* 0x000fe400018f0c26 */
[----:B------:R-:W-:-:S02]  /*26b0*/  IADD3.X R5, R9, R8, R5, P4, !PT ;  /* 0x0000000809057210 */ /* 0x000fc400027fe405 */
[C---:B------:R-:W-:Y:S02]  /*26c0*/  LEA R4, P3, R6.reuse, R7, 0x1 ;  /* 0x0000000706047211 */ /* 0x040fe400078608ff */
[----:B------:R-:W-:Y:S02]  /*26d0*/  IADD3 R39, R39, 0x1, RZ ;  /* 0x0000000127277810 */ /* 0x000fe40007ffe0ff */
[----:B------:R-:W-:-:S05]  /*26e0*/  LEA.HI.X R5, R6, R0, R5, 0x1, P3 ;  /* 0x0000000006057211 */ /* 0x000fca00018f0c05 */
[----:B------:R0:W-:Y:S01]  /*26f0*/  @!P0 STG.E.U16 [R4.64+0x40], R13 ;  /* 0x0000400d04008986 */ /* 0x0001e2000c101506 */
        /* <DEDUP_REMOVED lines=9> */
.L_x_2432:
[----:B------:R-:W-:Y:S05]  /*2790*/  EXIT ;  /* 0x000000000000794d */ /* 0x000fea0003800000 */
.L_x_2434:
        /* <DEDUP_REMOVED lines=14> */
.L_x_5384:


//--------------------- .text._Z25selective_scan_fwd_kernelI32Selective_Scan_fwd_kernel_traitsILi32ELi4ELi1ELb0ELb0ELb0ELb1EN3c108BFloat16ENS1_7complexIfEEEEv13SSMParamsBase --------------------------
	.section	.text._Z25selective_scan_fwd_kernelI32Selective_Scan_fwd_kernel_traitsILi32ELi4ELi1ELb0ELb0ELb0ELb1EN3c108BFloat16ENS1_7complexIfEEEEv13SSMParamsBase,"ax",@progbits
	.sectioninfo	@"SHI_REGISTERS=79"
	.align	128
        .global         _Z25selective_scan_fwd_kernelI32Selective_Scan_fwd_kernel_traitsILi32ELi4ELi1ELb0ELb0ELb0ELb1EN3c108BFloat16ENS1_7complexIfEEEEv13SSMParamsBase
        .type           _Z25selective_scan_fwd_kernelI32Selective_Scan_fwd_kernel_traitsILi32ELi4ELi1ELb0ELb0ELb0ELb1EN3c108BFloat16ENS1_7complexIfEEEEv13SSMParamsBase,@function
        .size           _Z25selective_scan_fwd_kernelI32Selective_Scan_fwd_kernel_traitsILi32ELi4ELi1ELb0ELb0ELb0ELb1EN3c108BFloat16ENS1_7complexIfEEEEv13SSMParamsBase,(.L_x_5385 - _Z25selective_scan_fwd_kernelI32Selective_Scan_fwd_kernel_traitsILi32ELi4ELi1ELb0ELb0ELb0ELb1EN3c108BFloat16ENS1_7complexIfEEEEv13SSMParamsBase)
        .other          _Z25selective_scan_fwd_kernelI32Selective_Scan_fwd_kernel_traitsILi32ELi4ELi1ELb0ELb0ELb0ELb1EN3c108BFloat16ENS1_7complexIfEEEEv13SSMParamsBase,@"STO_CUDA_ENTRY STV_DEFAULT"
_Z25selective_scan_fwd_kernelI32Selective_Scan_fwd_kernel_traitsILi32ELi4ELi1ELb0ELb0ELb0ELb1EN3c108BFloat16ENS1_7complexIfEEEEv13SSMParamsBase:
.text._Z25selective_scan_fwd_kernelI32Selective_Scan_fwd_kernel_traitsILi32ELi4ELi1ELb0ELb0ELb0ELb1EN3c108BFloat16ENS1_7complexIfEEEEv13SSMParamsBase:
        /* <DEDUP_REMOVED lines=39> */
[----:B------:R-:W-:-:S03]  /*0270*/  LOP3.LUT R36, R34, 0xffffff80, R7, 0xf8, !PT ;  /* 0xffffff8022247812 */ /* 0x000fc600078ef807 */
[C---:B------:R-:W-:Y:S01]  /*0280*/  IMAD R0, R33.reuse, c[0x0][0x1d4], R0 ;  /* 0x0000750021007a24 */ /* 0x040fe200078e0200 */
[----:B------:R-:W-:Y:S01]  /*0290*/  SHF.R.S32.HI R37, RZ, 0x1f, R36 ;  /* 0x0000001fff257819 */ /* 0x000fe20000011424 */
[----:B------:R-:W-:Y:S01]  /*02a0*/  IMAD R6, R33, c[0x0][0x1e4], R6 ;  /* 0x0000790021067a24 */ /* 0x000fe200078e0206 */
[C---:B------:R-:W-:Y:S02]  /*02b0*/  IADD3 R17, P0, R36.reuse, R2, RZ ;  /* 0x0000000224117210 */ /* 0x040fe40007f1e0ff */
[----:B------:R-:W-:Y:S02]  /*02c0*/  IADD3 R7, P1, R36, R4, RZ ;  /* 0x0000000424077210 */ /* 0x000fe40007f3e0ff */
[C---:B------:R-:W-:Y:S02]  /*02d0*/  IADD3.X R2, R37.reuse, R3, R0, P0, !PT ;  /* 0x0000000325027210 */ /* 0x040fe400007fe400 */
[----:B------:R-:W-:Y:S02]  /*02e0*/  IADD3.X R4, R37, R5, R6, P1, !PT ;  /* 0x0000000525047210 */ /* 0x000fe40000ffe406 */
[----:B------:R-:W-:-:S02]  /*02f0*/  LEA R16, P0, R17, c[0x0][0x240], 0x1 ;  /* 0x0000900011107a11 */ /* 0x000fc400078008ff */
[----:B------:R-:W-:Y:S02]  /*0300*/  LEA R6, P1, R7, c[0x0][0x248], 0x1 ;  /* 0x0000920007067a11 */ /* 0x000fe400078208ff */
[----:B------:R-:W-:Y:S02]  /*0310*/  LEA.HI.X R17, R17, c[0x0][0x244], R2, 0x1, P0 ;  /* 0x0000910011117a11 */ /* 0x000fe400000f0c02 */
[----:B------:R-:W-:Y:S02]  /*0320*/  LEA.HI.X R7, R7, c[0x0][0x24c], R4, 0x1, P1 ;  /* 0x0000930007077a11 */ /* 0x000fe400008f0c04 */
[C---:B------:R-:W-:Y:S02]  /*0330*/  LOP3.LUT R40, R36.reuse, 0x20, RZ, 0xfc, !PT ;  /* 0x0000002024287812 */ /* 0x040fe400078efcff */
[C---:B------:R-:W-:Y:S02]  /*0340*/  LOP3.LUT R39, R36.reuse, 0x40, RZ, 0xfc, !PT ;  /* 0x0000004024277812 */ /* 0x040fe400078efcff */
[----:B--2---:R-:W-:-:S02]  /*0350*/  LOP3.LUT R41, R36, 0x60, RZ, 0xfc, !PT ;  /* 0x0000006024297812 */ /* 0x004fc400078efcff */
.L_x_2450:
[----:B------:R-:W-:Y:S01]  /*0360*/  BAR.SYNC.DEFER_BLOCKING 0x0 ;  /* 0x0000000000007b1d */ /* 0x000fe20000010000 */
[----:B------:R-:W-:-:S02]  /*0370*/  MOV R3, 0xffffff80 ;  /* 0xffffff8000037802 */ /* 0x000fc40000000f00 */
[----:B------:R-:W-:Y:S02]  /*0380*/  PRMT R0, RZ, 0x7610, R0 ;  /* 0x00007610ff007816 */ /* 0x000fe40000000000 */
[----:B------:R-:W-:Y:S01]  /*0390*/  PRMT R2, RZ, 0x7610, R2 ;  /* 0x00007610ff027816 */ /* 0x000fe20000000002 */
[----:B------:R-:W-:Y:S01]  /*03a0*/  IMAD R58, R38, R3, c[0x0][0x168] ;  /* 0x00005a00263a7624 */ /* 0x000fe200078e0203 */
[----:B------:R-:W-:Y:S02]  /*03b0*/  PRMT R3, RZ, 0x7610, R3 ;  /* 0x00007610ff037816 */ /* 0x000fe40000000003 */
[----:B-1----:R-:W-:Y:S02]  /*03c0*/  PRMT R4, RZ, 0x7610, R4 ;  /* 0x00007610ff047816 */ /* 0x002fe40000000004 */
[-C--:B------:R-:W-:Y:S02]  /*03d0*/  ISETP.GE.AND P0, PT, R36, R58.reuse, PT ;  /* 0x0000003a2400720c */ /* 0x080fe40003f06270 */
[----:B------:R-:W-:-:S02]  /*03e0*/  ISETP.GE.AND P1, PT, R40, R58, PT ;  /* 0x0000003a2800720c */ /* 0x000fc40003f26270 */
[-C--:B------:R-:W-:Y:S02]  /*03f0*/  ISETP.GE.AND P2, PT, R39, R58.reuse, PT ;  /* 0x0000003a2700720c */ /* 0x080fe40003f46270 */
[----:B------:R-:W-:-:S07]  /*0400*/  ISETP.GE.AND P3, PT, R41, R58, PT ;  /* 0x0000003a2900720c */ /* 0x000fce0003f66270 */
        /* <DEDUP_REMOVED lines=10> */
[----:B------:R-:W-:Y:S01]  /*04b0*/  PRMT R10, RZ, 0x7610, R10 ;  /* 0x00007610ff0a7816 */ /* 0x000fe2000000000a */
[----:B0-2---:R0:W-:Y:S04]  /*04c0*/  STS.U16 [R5], R0 ;  /* 0x0000000005007388 */ /* 0x0051e80000000400 */
[----:B---3--:R1:W-:Y:S04]  /*04d0*/  STS.U16 [R5+0x40], R2 ;  /* 0x0000400205007388 */ /* 0x0083e80000000400 */
[----:B----4-:R2:W-:Y:S01]  /*04e0*/  STS.U16 [R5+0x80], R3 ;  /* 0x0000800305007388 */ /* 0x0105e20000000400 */
[----:B0-----:R-:W-:-:S03]  /*04f0*/  PRMT R0, RZ, 0x7610, R0 ;  /* 0x00007610ff007816 */ /* 0x001fc60000000000 */
[----:B------:R-:W-:Y:S01]  /*0500*/  STS.U16 [R5+0xc0], R4 ;  /* 0x0000c00405007388 */ /* 0x000fe20000000400 */
[----:B------:R-:W-:-:S06]  /*0510*/  NOP ;  /* 0x0000000000007918 */ /* 0x000fcc0000000000 */
[----:B------:R-:W0:Y:S01]  /*0520*/  LDS.64 R12, [R35.X8] ;  /* 0x00000000230c7984 */ /* 0x000e220000008a00 */
[----:B-1----:R-:W-:Y:S02]  /*0530*/  MOV R2, R6 ;  /* 0x0000000600027202 */ /* 0x002fe40000000f00 */
[----:B------:R-:W-:Y:S02]  /*0540*/  PRMT R6, RZ, 0x7610, R6 ;  /* 0x00007610ff067816 */ /* 0x000fe40000000006 */
[----:B--2---:R-:W-:Y:S01]  /*0550*/  MOV R3, R7 ;  /* 0x0000000700037202 */ /* 0x004fe20000000f00 */
[----:B------:R-:W-:Y:S06]  /*0560*/  BAR.SYNC.DEFER_BLOCKING 0x0 ;  /* 0x0000000000007b1d */ /* 0x000fec0000010000 */
[----:B------:R-:W2:Y:S04]  /*0570*/  @!P0 LDG.E.U16 R6, [R2.64] ;  /* 0x0000000602068981 */ /* 0x000ea8000c1e1500 */
[----:B------:R-:W3:Y:S04]  /*0580*/  @!P1 LDG.E.U16 R8, [R2.64+0x40] ;  /* 0x0000400602089981 */ /* 0x000ee8000c1e1500 */
[----:B------:R-:W4:Y:S04]  /*0590*/  @!P2 LDG.E.U16 R10, [R2.64+0x80] ;  /* 0x00008006020aa981 */ /* 0x000f28000c1e1500 */
[----:B------:R-:W4:Y:S01]  /*05a0*/  @!P3 LDG.E.U16 R0, [R2.64+0xc0] ;  /* 0x0000c0060200b981 */ /* 0x000f22000c1e1500 */
[----:B------:R-:W-:Y:S01]  /*05b0*/  ULDC.U8 UR5, c[0x0][0x17e] ;  /* 0x00005f8000057ab9 */ /* 0x000fe20000000000 */
[--C-:B0-----:R-:W-:Y:S01]  /*05c0*/  PRMT R43, RZ, 0x5410, R12.reuse ;  /* 0x00005410ff2b7816 */ /* 0x101fe2000000000c */
[----:B------:R-:W-:Y:S01]  /*05d0*/  UMOV UR4, URZ ;  /* 0x0000003f00047c82 */ /* 0x000fe20008000000 */
[----:B------:R-:W-:Y:S01]  /*05e0*/  PRMT R45, RZ, 0x7610, R12 ;  /* 0x00007610ff2d7816 */ /* 0x000fe2000000000c */
[----:B------:R-:W-:Y:S01]  /*05f0*/  BSSY B0, `(.L_x_2435) ;  /* 0x000003f000007945 */ /* 0x000fe20003800000 */
[--C-:B------:R-:W-:Y:S01]  /*0600*/  PRMT R47, RZ, 0x5410, R13.reuse ;  /* 0x00005410ff2f7816 */ /* 0x100fe2000000000d */
[-C--:B-----5:R-:W-:Y:S01]  /*0610*/  FMUL.FTZ R55, R43, R30.reuse ;  /* 0x0000001e2b377220 */ /* 0x0a0fe20000410000 */
[----:B------:R-:W-:Y:S01]  /*0620*/  PRMT R49, RZ, 0x7610, R13 ;  /* 0x00007610ff317816 */ /* 0x000fe2000000000d */
[-C--:B------:R-:W-:Y:S01]  /*0630*/  FMUL.FTZ R50, R45, R30.reuse ;  /* 0x0000001e2d327220 */ /* 0x080fe20000410000 */
[----:B------:R-:W-:Y:S01]  /*0640*/  MOV R4, c[0x0][0x16c] ;  /* 0x00005b0000047a02 */ /* 0x000fe20000000f00 */
[----:B------:R-:W-:-:S02]  /*0650*/  FMUL.FTZ R51, R47, R30 ;  /* 0x0000001e2f337220 */ /* 0x000fc40000410000 */
[----:B------:R-:W-:Y:S01]  /*0660*/  FMUL.FTZ R52, R49, R30 ;  /* 0x0000001e31347220 */ /* 0x000fe20000410000 */
[----:B------:R-:W-:Y:S01]  /*0670*/  ISETP.GE.AND P4, PT, R4, 0x1, PT ;  /* 0x000000010400780c */ /* 0x000fe20003f86270 */
[----:B--2---:R-:W-:Y:S04]  /*0680*/  STS.U16 [R5], R6 ;  /* 0x0000000605007388 */ /* 0x004fe80000000400 */
[----:B---3--:R-:W-:Y:S04]  /*0690*/  STS.U16 [R5+0x40], R8 ;  /* 0x0000400805007388 */ /* 0x008fe80000000400 */
[----:B----4-:R-:W-:Y:S04]  /*06a0*/  STS.U16 [R5+0x80], R10 ;  /* 0x0000800a05007388 */ /* 0x010fe80000000400 */
[----:B------:R-:W-:Y:S01]  /*06b0*/  STS.U16 [R5+0xc0], R0 ;  /* 0x0000c00005007388 */ /* 0x000fe20000000400 */
[----:B------:R-:W-:-:S06]  /*06c0*/  NOP ;  /* 0x0000000000007918 */ /* 0x000fcc0000000000 */
[----:B------:R-:W0:Y:S02]  /*06d0*/  LDS.64 R14, [R35.X8] ;  /* 0x00000000230e7984 */ /* 0x000e240000008a00 */
[--C-:B0-----:R-:W-:Y:S02]  /*06e0*/  PRMT R5, RZ, 0x5410, R14.reuse ;  /* 0x00005410ff057816 */ /* 0x101fe4000000000e */
[----:B------:R-:W-:Y:S02]  /*06f0*/  PRMT R7, RZ, 0x7610, R14 ;  /* 0x00007610ff077816 */ /* 0x000fe4000000000e */
[--C-:B------:R-:W-:Y:S01]  /*0700*/  PRMT R9, RZ, 0x5410, R15.reuse ;  /* 0x00005410ff097816 */ /* 0x100fe2000000000f */
[--C-:B------:R-:W-:Y:S01]  /*0710*/  FADD.FTZ R42, R5, R32.reuse ;  /* 0x00000020052a7221 */ /* 0x100fe20000010000 */
[----:B------:R-:W-:Y:S01]  /*0720*/  PRMT R11, RZ, 0x7610, R15 ;  /* 0x00007610ff0b7816 */ /* 0x000fe2000000000f */
[--C-:B------:R-:W-:Y:S02]  /*0730*/  FADD.FTZ R44, R7, R32.reuse ;  /* 0x00000020072c7221 */ /* 0x100fe40000010000 */
[--C-:B------:R-:W-:Y:S01]  /*0740*/  FADD.FTZ R46, R9, R32.reuse ;  /* 0x00000020092e7221 */ /* 0x100fe20000010000 */
[----:B------:R-:W-:Y:S01]  /*0750*/  FSETP.GTU.FTZ.AND P1, PT, R42, 20, PT ;  /* 0x41a000002a00780b */ /* 0x000fe20003f3c000 */
[----:B------:R-:W-:Y:S01]  /*0760*/  FADD.FTZ R48, R11, R32 ;  /* 0x000000200b307221 */ /* 0x000fe20000010000 */
[----:B------:R-:W-:-:S02]  /*0770*/  FSETP.GTU.FTZ.AND P2, PT, R44, 20, PT ;  /* 0x41a000002c00780b */ /* 0x000fc40003f5c000 */
[----:B------:R-:W-:Y:S02]  /*0780*/  ISETP.EQ.OR P1, PT, RZ, UR5, P1 ;  /* 0x00000005ff007c0c */ /* 0x000fe40008f22670 */
[----:B------:R-:W-:Y:S02]  /*0790*/  FSETP.GTU.FTZ.AND P3, PT, R46, 20, PT ;  /* 0x41a000002e00780b */ /* 0x000fe40003f7c000 */
[----:B------:R-:W-:Y:S02]  /*07a0*/  FSETP.GTU.FTZ.AND P0, PT, R48, 20, PT ;  /* 0x41a000003000780b */ /* 0x000fe40003f1c000 */
[----:B------:R-:W-:Y:S02]  /*07b0*/  ISETP.EQ.OR P2, PT, RZ, UR5, P2 ;  /* 0x00000005ff007c0c */ /* 0x000fe40009742670 */
[----:B------:R-:W-:Y:S02]  /*07c0*/  ISETP.EQ.OR P3, PT, RZ, UR5, P3 ;  /* 0x00000005ff007c0c */ /* 0x000fe40009f62670 */
[----:B------:R-:W-:-:S03]  /*07d0*/  ISETP.EQ.OR P0, PT, RZ, UR5, P0 ;  /* 0x00000005ff007c0c */ /* 0x000fc60008702670 */
        /* <DEDUP_REMOVED lines=32> */
.L_x_2436:
[----:B------:R-:W-:Y:S05]  /*09e0*/  BSYNC B0 ;  /* 0x0000000000007941 */ /* 0x000fea0003800000 */
.L_x_2435:
        /* <DEDUP_REMOVED lines=33> */
.L_x_2438:
[----:B------:R-:W-:Y:S05]  /*0c00*/  BSYNC B0 ;  /* 0x0000000000007941 */ /* 0x000fea0003800000 */
.L_x_2437:
        /* <DEDUP_REMOVED lines=33> */
.L_x_2440:
[----:B------:R-:W-:Y:S05]  /*0e20*/  BSYNC B0 ;  /* 0x0000000000007941 */ /* 0x000fea0003800000 */
.L_x_2439:
        /* <DEDUP_REMOVED lines=33> */
.L_x_2442:
[----:B------:R-:W-:Y:S05]  /*1040*/  BSYNC B0 ;  /* 0x0000000000007941 */ /* 0x000fea0003800000 */
.L_x_2441:
        /* <DEDUP_REMOVED lines=21> */
[----:B------:R-:W-:Y:S02]  /*11a0*/  LEA R29, P3, R26, c[0x0][0x228], 0x3 ;  /* 0x00008a001a1d7a11 */ /* 0x000fe400078618ff */
[----:B------:R-:W-:Y:S01]  /*11b0*/  LEA.HI.X R25, R8, c[0x0][0x224], R25, 0x3, P1 ;  /* 0x0000890008197a11 */ /* 0x000fe200008f1c19 */
[----:B------:R-:W-:-:S04]  /*11c0*/  IMAD.WIDE R4, R0, R13, c[0x0][0x260] ;  /* 0x0000980000047625 */ /* 0x000fc800078e020d */
[C---:B------:R-:W-:Y:S02]  /*11d0*/  IMAD R13, R28.reuse, c[0x0][0x1bc], R7 ;  /* 0x00006f001c0d7a24 */ /* 0x040fe400078e0207 */
[----:B------:R-:W-:-:S04]  /*11e0*/  IMAD.WIDE.U32 R6, R28, c[0x0][0x1b8], RZ ;  /* 0x00006e001c067a25 */ /* 0x000fc800078e00ff */
[----:B------:R-:W-:Y:S01]  /*11f0*/  IMAD.WIDE R4, R11, 0x10, R4 ;  /* 0x000000100b047825 */ /* 0x000fe200078e0204 */
[----:B------:R-:W-:Y:S02]  /*1200*/  IADD3 R9, R7, R13, RZ ;  /* 0x0000000d07097210 */ /* 0x000fe40007ffe0ff */
[----:B------:R-:W-:Y:S02]  /*1210*/  IADD3 R7, R27, R15, RZ ;  /* 0x0000000f1b077210 */ /* 0x000fe40007ffe0ff */
[----:B------:R-:W-:Y:S02]  /*1220*/  LEA R27, P2, R6, c[0x0][0x230], 0x3 ;  /* 0x00008c00061b7a11 */ /* 0x000fe400078418ff */
[----:B------:R-:W-:Y:S02]  /*1230*/  LEA.HI.X R26, R26, c[0x0][0x22c], R7, 0x3, P3 ;  /* 0x00008b001a1a7a11 */ /* 0x000fe400018f1c07 */
[----:B------:R-:W-:Y:S02]  /*1240*/  LEA.HI.X R0, R6, c[0x0][0x234], R9, 0x3, P2 ;  /* 0x00008d0006007a11 */ /* 0x000fe400010f1c09 */
[----:B------:R-:W-:-:S02]  /*1250*/  MOV R54, R4 ;  /* 0x0000000400367202 */ /* 0x000fc40000000f00 */
[----:B------:R-:W-:Y:S02]  /*1260*/  MOV R53, R5 ;  /* 0x0000000500357202 */ /* 0x000fe40000000f00 */
.L_x_2444:
[----:B------:R-:W2:Y:S01]  /*1270*/  LDG.E.64 R4, [R24.64] ;  /* 0x0000000618047981 */ /* 0x000ea2000c1e1b00 */
[----:B------:R-:W-:Y:S02]  /*1280*/  FMUL.FTZ R60, R43, R42 ;  /* 0x0000002a2b3c7220 */ /* 0x000fe40000410000 */
[----:B------:R-:W-:Y:S01]  /*1290*/  FMUL.FTZ R67, R45, R44 ;  /* 0x0000002c2d437220 */ /* 0x000fe20000410000 */
[----:B------:R-:W0:Y:S01]  /*12a0*/  S2R R57, SR_TID.X ;  /* 0x0000000000397919 */ /* 0x000e220000002100 */
[----:B------:R-:W-:Y:S01]  /*12b0*/  FMUL.FTZ R66, R47, R46 ;  /* 0x0000002e2f427220 */ /* 0x000fe20000410000 */
[----:B0-----:R-:W-:Y:S01]  /*12c0*/  SHF.L.U32 R61, R57, 0x2, RZ ;  /* 0x00000002393d7819 */ /* 0x001fe200000006ff */
[----:B------:R-:W-:Y:S02]  /*12d0*/  FMUL.FTZ R64, R49, R48 ;  /* 0x0000003031407220 */ /* 0x000fe40000410000 */
[----:B--2---:R-:W-:Y:S02]  /*12e0*/  FMUL.FTZ R6, R5, R42 ;  /* 0x0000002a05067220 */ /* 0x004fe40000410000 */
[----:B------:R-:W-:-:S02]  /*12f0*/  FMUL.FTZ R9, R4, 1.4426950216293334961 ;  /* 0x3fb8aa3b04097820 */ /* 0x000fc40000410000 */
[----:B------:R-:W-:Y:S02]  /*1300*/  FMUL.RZ R7, R6, 0.15915493667125701904 ;  /* 0x3e22f98306077820 */ /* 0x000fe4000040c000 */
[----:B------:R-:W-:Y:S02]  /*1310*/  FMUL.FTZ R6, R5, R44 ;  /* 0x0000002c05067220 */ /* 0x000fe40000410000 */
[C---:B------:R-:W-:Y:S01]  /*1320*/  FMUL.FTZ R4, R9.reuse, R42 ;  /* 0x0000002a09047220 */ /* 0x040fe20000410000 */
[----:B------:R-:W-:Y:S01]  /*1330*/  MUFU.SIN R13, R7 ;  /* 0x00000007000d7308 */ /* 0x000fe20000000400 */
[----:B------:R-:W-:Y:S02]  /*1340*/  FMUL.RZ R11, R6, 0.15915493667125701904 ;  /* 0x3e22f983060b7820 */ /* 0x000fe4000040c000 */
[C---:B------:R-:W-:Y:S02]  /*1350*/  FMUL.FTZ R6, R9.reuse, R44 ;  /* 0x0000002c09067220 */ /* 0x040fe40000410000 */
[----:B------:R-:W-:-:S02]  /*1360*/  FMUL.FTZ R8, R9, R46 ;  /* 0x0000002e09087220 */ /* 0x000fc40000410000 */
[----:B------:R-:W-:Y:S01]  /*1370*/  FMUL.FTZ R9, R9, R48 ;  /* 0x0000003009097220 */ /* 0x000fe20000410000 */
[----:B------:R0:W-:Y:S08]  /*1380*/  MUFU.COS R15, R7 ;  /* 0x00000007000f7308 */ /* 0x0001f00000000000 */
[----:B------:R-:W-:Y:S01]  /*1390*/  MUFU.SIN R19, R11 ;  /* 0x0000000b00137308 */ /* 0x000fe20000000400 */
[----:B0-----:R-:W-:-:S02]  /*13a0*/  FMUL.FTZ R7, R5, R46 ;  /* 0x0000002e05077220 */ /* 0x001fc40000410000 */
[----:B------:R-:W-:Y:S02]  /*13b0*/  FMUL.FTZ R5, R5, R48 ;  /* 0x0000003005057220 */ /* 0x000fe40000410000 */
[----:B------:R-:W-:Y:S01]  /*13c0*/  FMUL.RZ R12, R7, 0.15915493667125701904 ;  /* 0x3e22f983070c7820 */ /* 0x000fe2000040c000 */
[----:B------:R-:W-:Y:S02]  /*13d0*/  MOV R7, 0xffffff80 ;  /* 0xffffff8000077802 */ /* 0x000fe40000000f00 */
[----:B------:R-:W0:Y:S03]  /*13e0*/  MUFU.EX2 R6, R6 ;  /* 0x0000000600067308 */ /* 0x000e260000000800 */
[----:B------:R-:W-:Y:S01]  /*13f0*/  IMAD R58, R38, R7, c[0x0][0x168] ;  /* 0x00005a00263a7624 */ /* 0x000fe200078e0207 */
[----:B------:R-:W-:-:S04]  /*1400*/  IADD3 R7, R61, 0x3, RZ ;  /* 0x000000033d077810 */ /* 0x000fc80007ffe0ff */
[----:B------:R-:W1:Y:S01]  /*1410*/  MUFU.EX2 R4, R4 ;  /* 0x0000000400047308 */ /* 0x000e620000000800 */
[-C--:B------:R-:W-:Y:S02]  /*1420*/  ISETP.GE.U32.AND P4, PT, R61, R58.reuse, PT ;  /* 0x0000003a3d00720c */ /* 0x080fe40003f86070 */
[-C--:B------:R-:W-:Y:S02]  /*1430*/  ISETP.GE.U32.AND P1, PT, R7, R58.reuse, PT ;  /* 0x0000003a0700720c */ /* 0x080fe40003f26070 */
[----:B------:R-:W-:Y:S02]  /*1440*/  IADD3 R7, R61, 0x2, RZ ;  /* 0x000000023d077810 */ /* 0x000fe40007ffe0ff */
[----:B------:R-:W-:Y:S01]  /*1450*/  FSEL R60, R60, RZ, !P4 ;  /* 0x000000ff3c3c7208 */ /* 0x000fe20006000000 */
[----:B------:R2:W3:Y:S01]  /*1460*/  MUFU.COS R21, R11 ;  /* 0x0000000b00157308 */ /* 0x0004e20000000000 */
[----:B0-----:R-:W-:Y:S01]  /*1470*/  FMUL.FTZ R19, R6, R19 ;  /* 0x0000001306137220 */ /* 0x001fe20000410000 */
[----:B------:R-:W-:-:S02]  /*1480*/  ISETP.GE.U32.AND P2, PT, R7, R58, PT ;  /* 0x0000003a0700720c */ /* 0x000fc40003f46070 */
[----:B------:R-:W-:-:S04]  /*1490*/  MOV R7, R26 ;  /* 0x0000001a00077202 */ /* 0x000fc80000000f00 */
[----:B------:R0:W-:Y:S01]  /*14a0*/  MUFU.EX2 R10, R8 ;  /* 0x00000008000a7308 */ /* 0x0001e20000000800 */
[----:B--2---:R-:W-:Y:S01]  /*14b0*/  IADD3 R11, R61, 0x1, RZ ;  /* 0x000000013d0b7810 */ /* 0x004fe20007ffe0ff */
[----:B-1----:R-:W-:-:S03]  /*14c0*/  FMUL.FTZ R70, R4, R13 ;  /* 0x0000000d04467220 */ /* 0x002fc60000410000 */
[----:B------:R-:W-:-:S03]  /*14d0*/  ISETP.GE.U32.AND P3, PT, R11, R58, PT ;  /* 0x0000003a0b00720c */ /* 0x000fc60003f66070 */
[----:B------:R-:W1:Y:S01]  /*14e0*/  MUFU.SIN R23, R12 ;  /* 0x0000000c00177308 */ /* 0x000e620000000400 */
[----:B0-----:R-:W-:Y:S01]  /*14f0*/  FMUL.FTZ R8, R4, R15 ;  /* 0x0000000f04087220 */ /* 0x001fe20000410000 */
[----:B------:R-:W-:Y:S01]  /*1500*/  FSEL R61, R19, RZ, !P3 ;  /* 0x000000ff133d7208 */ /* 0x000fe20005800000 */
[----:B------:R-:W-:Y:S02]  /*1510*/  FMUL.RZ R15, R5, 0.15915493667125701904 ;  /* 0x3e22f983050f7820 */ /* 0x000fe4000040c000 */
[----:B---3--:R-:W-:-:S03]  /*1520*/  FMUL.FTZ R21, R6, R21 ;  /* 0x0000001506157220 */ /* 0x008fc60000410000 */
[----:B------:R-:W0:Y:S01]  /*1530*/  MUFU.COS R59, R12 ;  /* 0x0000000c003b7308 */ /* 0x000e220000000000 */
[-C--:B------:R-:W-:Y:S01]  /*1540*/  FMUL.FTZ R14, R60, R61.reuse ;  /* 0x0000003d3c0e7220 */ /* 0x080fe20000410000 */
[----:B------:R-:W-:Y:S01]  /*1550*/  FSEL R63, R21, 1, !P3 ;  /* 0x3f800000153f7808 */ /* 0x000fe20005800000 */
[----:B------:R-:W-:-:S05]  /*1560*/  FMUL.FTZ R11, RZ, R61 ;  /* 0x0000003dff0b7220 */ /* 0x000fca0000410000 */
[----:B------:R-:W-:Y:S01]  /*1570*/  MUFU.EX2 R9, R9 ;  /* 0x0000000900097308 */ /* 0x000fe20000000800 */
[----:B-1----:R-:W-:Y:S01]  /*1580*/  FMUL.FTZ R23, R10, R23 ;  /* 0x000000170a177220 */ /* 0x002fe20000410000 */
[----:B------:R-:W-:Y:S02]  /*1590*/  FSEL R67, R67, RZ, !P3 ;  /* 0x000000ff43437208 */ /* 0x000fe40005800000 */
[----:B------:R-:W-:Y:S02]  /*15a0*/  MOV R6, R29 ;  /* 0x0000001d00067202 */ /* 0x000fe40000000f00 */
[----:B------:R-:W-:Y:S01]  /*15b0*/  FSEL R66, R66, RZ, !P2 ;  /* 0x000000ff42427208 */ /* 0x000fe20005000000 */
[----:B0-----:R-:W-:Y:S01]  /*15c0*/  FMUL.FTZ R59, R10, R59 ;  /* 0x0000003b0a3b7220 */ /* 0x001fe20000410000 */
[----:B------:R-:W-:Y:S01]  /*15d0*/  MUFU.COS R12, R15 ;  /* 0x0000000f000c7308 */ /* 0x000fe20000000000 */
[----:B------:R-:W-:Y:S01]  /*15e0*/  FFMA.FTZ R13, RZ, R63, R14 ;  /* 0x0000003fff0d7223 */ /* 0x000fe2000001000e */
[----:B------:R-:W-:Y:S01]  /*15f0*/  FSEL R69, R23, RZ, !P2 ;  /* 0x000000ff17457208 */ /* 0x000fe20005000000 */
[----:B------:R0:W2:Y:S01]  /*1600*/  LDG.E.64 R18, [R6.64] ;  /* 0x0000000606127981 */ /* 0x0000a2000c1e1b00 */
[----:B------:R-:W-:-:S02]  /*1610*/  MOV R4, R27 ;  /* 0x0000001b00047202 */ /* 0x000fc40000000f00 */
[----:B------:R-:W-:Y:S02]  /*1620*/  MOV R5, R0 ;  /* 0x0000000000057202 */ /* 0x000fe40000000f00 */
[----:B------:R-:W1:Y:S01]  /*1630*/  MUFU.SIN R10, R15 ;  /* 0x0000000f000a7308 */ /* 0x000e620000000400 */
[----:B------:R-:W-:Y:S02]  /*1640*/  FFMA.FTZ R14, R60, R63, -R11 ;  /* 0x0000003f3c0e7223 */ /* 0x000fe4000001080b */
[----:B------:R-:W-:Y:S01]  /*1650*/  FADD.FTZ R13, RZ, R13 ;  /* 0x0000000dff0d7221 */ /* 0x000fe20000010000 */
[----:B------:R-:W-:Y:S01]  /*1660*/  FSEL R68, R59, 1, !P2 ;  /* 0x3f8000003b447808 */ /* 0x000fe20005000000 */
[----:B------:R-:W-:Y:S01]  /*1670*/  FADD.FTZ R14, R67, R14 ;  /* 0x0000000e430e7221 */ /* 0x000fe20000010000 */
[----:B------:R-:W-:Y:S01]  /*1680*/  FSEL R70, R70, RZ, !P4 ;  /* 0x000000ff46467208 */ /* 0x000fe20006000000 */
[C---:B------:R-:W-:Y:S01]  /*1690*/  FMUL.FTZ R11, R69.reuse, R13 ;  /* 0x0000000d450b7220 */ /* 0x040fe20000410000 */
[----:B------:R-:W-:Y:S01]  /*16a0*/  FSEL R72, R8, 1, !P4 ;  /* 0x3f80000008487808 */ /* 0x000fe20006000000 */
[-C--:B0-----:R-:W-:Y:S01]  /*16b0*/  FMUL.FTZ R6, R69, R14.reuse ;  /* 0x0000000e45067220 */ /* 0x081fe20000410000 */
[----:B------:R0:W2:Y:S01]  /*16c0*/  LDG.E.64 R20, [R4.64] ;  /* 0x0000000604147981 */ /* 0x0000a2000c1e1b00 */
[----:B------:R-:W-:-:S02]  /*16d0*/  FFMA.FTZ R11, R68, R14, -R11 ;  /* 0x0000000e440b7223 */ /* 0x000fc4000001080b */
[C---:B-1----:R-:W-:Y:S02]  /*16e0*/  FMUL.FTZ R10, R9.reuse, R10 ;  /* 0x0000000a090a7220 */ /* 0x042fe40000410000 */
[----:B------:R-:W-:Y:S02]  /*16f0*/  FMUL.FTZ R12, R9, R12 ;  /* 0x0000000c090c7220 */ /* 0x000fe40000410000 */
[----:B------:R-:W-:Y:S01]  /*1700*/  FFMA.FTZ R6, R68, R13, R6 ;  /* 0x0000000d44067223 */ /* 0x000fe20000010006 */
[----:B------:R-:W-:Y:S01]  /*1710*/  FSEL R59, R10, RZ, !P1 ;  /* 0x000000ff0a3b7208 */ /* 0x000fe20004800000 */
[----:B------:R-:W-:Y:S01]  /*1720*/  FADD.FTZ R11, R66, R11 ;  /* 0x0000000b420b7221 */ /* 0x000fe20000010000 */
[----:B------:R-:W-:Y:S01]  /*1730*/  FSEL R62, R12, 1, !P1 ;  /* 0x3f8000000c3e7808 */ /* 0x000fe20004800000 */
[----:B------:R-:W-:Y:S02]  /*1740*/  FADD.FTZ R6, RZ, R6 ;  /* 0x00000006ff067221 */ /* 0x000fe40000010000 */
[----:B------:R-:W-:-:S02]  /*1750*/  FMUL.FTZ R7, R59, R11 ;  /* 0x0000000b3b077220 */ /* 0x000fc40000410000 */
[-C--:B0-----:R-:W-:Y:S02]  /*1760*/  FMUL.FTZ R4, R70, R61.reuse ;  /* 0x0000003d46047220 */ /* 0x081fe40000410000 */
[----:B------:R-:W-:Y:S02]  /*1770*/  FMUL.FTZ R5, R72, R61 ;  /* 0x0000003d48057220 */ /* 0x000fe40000410000 */
[-C--:B------:R-:W-:Y:S02]  /*1780*/  FFMA.FTZ R15, R62, R6.reuse, R7 ;  /* 0x000000063e0f7223 */ /* 0x080fe40000010007 */
[----:B------:R-:W-:Y:S01]  /*1790*/  FMUL.FTZ R6, R59, R6 ;  /* 0x000000063b067220 */ /* 0x000fe20000410000 */
[----:B------:R-:W-:Y:S01]  /*17a0*/  FSEL R64, R64, RZ, !P1 ;  /* 0x000000ff40407208 */ /* 0x000fe20004800000 */
[-C--:B------:R-:W-:Y:S02]  /*17b0*/  FFMA.FTZ R4, R72, R63.reuse, -R4 ;  /* 0x0000003f48047223 */ /* 0x080fe40000010804 */
[----:B------:R-:W-:-:S02]  /*17c0*/  FFMA.FTZ R5, R70, R63, R5 ;  /* 0x0000003f46057223 */ /* 0x000fc40000010005 */
[----:B------:R-:W-:Y:S02]  /*17d0*/  FFMA.FTZ R11, R62, R11, -R6 ;  /* 0x0000000b3e0b7223 */ /* 0x000fe40000010806 */
[C---:B------:R-:W-:Y:S02]  /*17e0*/  FMUL.FTZ R6, R69.reuse, R4 ;  /* 0x0000000445067220 */ /* 0x040fe40000410000 */
[-C--:B------:R-:W-:Y:S02]  /*17f0*/  FMUL.FTZ R7, R69, R5.reuse ;  /* 0x0000000545077220 */ /* 0x080fe40000410000 */
[----:B------:R-:W-:Y:S02]  /*1800*/  FADD.FTZ R15, RZ, R15 ;  /* 0x0000000fff0f7221 */ /* 0x000fe40000010000 */
[----:B------:R-:W-:Y:S02]  /*1810*/  FADD.FTZ R14, R64, R11 ;  /* 0x0000000b400e7221 */ /* 0x000fe40000010000 */
[----:B------:R-:W-:-:S02]  /*1820*/  FFMA.FTZ R6, R68, R5, R6 ;  /* 0x0000000544067223 */ /* 0x000fc40000010006 */
        /* <DEDUP_REMOVED lines=64> */
[----:B------:R-:W-:Y:S02]  /*1c30*/  @P1 FADD.FTZ R15, R15, R8 ;  /* 0x000000080f0f1221 */ /* 0x000fe40000010000 */
[----:B------:R-:W-:Y:S02]  /*1c40*/  FMUL.FTZ R4, R6, R5 ;  /* 0x0000000506047220 */ /* 0x000fe40000410000 */
[----:B------:R-:W-:Y:S01]  /*1c50*/  @P1 FADD.FTZ R14, R14, R11 ;  /* 0x0000000b0e0e1221 */ /* 0x000fe20000010000 */
[----:B------:R-:W0:Y:S01]  /*1c60*/  SHFL.UP PT, R5, R15, 0x10, RZ ;  /* 0x060000000f057989 */ /* 0x000e2200000e00ff */
[----:B------:R-:W-:Y:S01]  /*1c70*/  @P1 FFMA.FTZ R12, R12, R7, -R4 ;  /* 0x000000070c0c1223 */ /* 0x000fe20000010804 */
[----:B------:R-:W-:-:S02]  /*1c80*/  FSEL R6, R6, R13, !P1 ;  /* 0x0000000d06067208 */ /* 0x000fc40004800000 */
        /* <DEDUP_REMOVED lines=33> */
[----:B------:R-:W-:Y:S02]  /*1ea0*/  MOV R13, c[0x0][0x1a0] ;  /* 0x00006800000d7a02 */ /* 0x000fe40000000f00 */
[----:B-1----:R-:W-:Y:S02]  /*1eb0*/  @!P3 MOV R75, R8 ;  /* 0x00000008004bb202 */ /* 0x002fe40000000f00 */
[----:B---3--:R-:W-:Y:S02]  /*1ec0*/  @!P3 MOV R71, R11 ;  /* 0x0000000b0047b202 */ /* 0x008fe40000000f00 */
[----:B----4-:R-:W-:Y:S01]  /*1ed0*/  @!P3 MOV R73, R10 ;  /* 0x0000000a0049b202 */ /* 0x010fe20000000f00 */
[-C--:B------:R-:W-:Y:S02]  /*1ee0*/  @P4 FMUL.FTZ R76, R22, R74.reuse ;  /* 0x0000004a164c4220 */ /* 0x080fe40000410000 */
[C---:B------:R-:W-:Y:S02]  /*1ef0*/  @P4 FMUL.FTZ R74, R23.reuse, R74 ;  /* 0x0000004a174a4220 */ /* 0x040fe40000410000 */
[----:B------:R-:W-:-:S02]  /*1f00*/  @P4 FFMA.FTZ R76, R23, R75, R76 ;  /* 0x0000004b174c4223 */ /* 0x000fc4000001004c */
[----:B------:R-:W-:Y:S02]  /*1f10*/  @P4 FFMA.FTZ R74, R22, R75, -R74 ;  /* 0x0000004b164a4223 */ /* 0x000fe4000001084a */
[----:B------:R-:W-:Y:S02]  /*1f20*/  @P4 FADD.FTZ R71, R71, R76 ;  /* 0x0000004c47474221 */ /* 0x000fe40000010000 */
[----:B------:R-:W-:Y:S01]  /*1f30*/  @P4 FADD.FTZ R73, R73, R74 ;  /* 0x0000004a49494221 */ /* 0x000fe20000010000 */
[----:B------:R-:W-:Y:S01]  /*1f40*/  MOV R14, c[0x0][0x1a4] ;  /* 0x00006900000e7a02 */ /* 0x000fe20000000f00 */
[C---:B------:R-:W-:Y:S01]  /*1f50*/  FMUL.FTZ R12, R70.reuse, R71 ;  /* 0x00000047460c7220 */ /* 0x040fe20000410000 */
[C---:B------:R-:W-:Y:S01]  /*1f60*/  LEA R29, P1, R13.reuse, R29, 0x3 ;  /* 0x0000001d0d1d7211 */ /* 0x040fe200078218ff */
[-C--:B------:R-:W-:Y:S02]  /*1f70*/  FMUL.FTZ R70, R70, R73.reuse ;  /* 0x0000004946467220 */ /* 0x080fe40000410000 */
[C---:B------:R-:W-:Y:S01]  /*1f80*/  FFMA.FTZ R73, R72.reuse, R73, -R12 ;  /* 0x0000004948497223 */ /* 0x040fe2000001080c */
[----:B------:R-:W-:Y:S01]  /*1f90*/  LEA.HI.X R26, R13, R26, R14, 0x3, P1 ;  /* 0x0000001a0d1a7211 */ /* 0x000fe200008f1c0e */
[----:B------:R-:W-:Y:S01]  /*1fa0*/  FFMA.FTZ R12, R72, R71, R70 ;  /* 0x00000047480c7223 */ /* 0x000fe20000010046 */
[----:B------:R-:W-:-:S02]  /*1fb0*/  MOV R13, c[0x0][0x1c0] ;  /* 0x00007000000d7a02 */ /* 0x000fc40000000f00 */
[----:B------:R-:W-:Y:S01]  /*1fc0*/  MOV R15, c[0x0][0x188] ;  /* 0x00006200000f7a02 */ /* 0x000fe20000000f00 */
[----:B------:R-:W-:Y:S01]  /*1fd0*/  FADD.FTZ R12, RZ, R12 ;  /* 0x0000000cff0c7221 */ /* 0x000fe20000010000 */
[----:B------:R-:W-:Y:S02]  /*1fe0*/  MOV R14, c[0x0][0x1c4] ;  /* 0x00007100000e7a02 */ /* 0x000fe40000000f00 */
[----:B------:R-:W-:Y:S01]  /*1ff0*/  LEA R27, P1, R13, R27, 0x3 ;  /* 0x0000001b0d1b7211 */ /* 0x000fe200078218ff */
[----:B------:R-:W-:Y:S01]  /*2000*/  FADD.FTZ R60, R60, R73 ;  /* 0x000000493c3c7221 */ /* 0x000fe20000010000 */
[----:B------:R-:W-:Y:S02]  /*2010*/  MOV R22, c[0x0][0x18c] ;  /* 0x0000630000167a02 */ /* 0x000fe40000000f00 */
[----:B------:R-:W-:Y:S02]  /*2020*/  LEA R24, P2, R15, R24, 0x3 ;  /* 0x000000180f187211 */ /* 0x000fe400078418ff */
[----:B------:R-:W-:Y:S01]  /*2030*/  LEA.HI.X R0, R13, R0, R14, 0x3, P1 ;  /* 0x000000000d007211 */ /* 0x000fe200008f1c0e */
[----:B------:R-:W-:-:S02]  /*2040*/  FMUL.FTZ R14, R61, R12 ;  /* 0x0000000c3d0e7220 */ /* 0x000fc40000410000 */
[-C--:B------:R-:W-:Y:S01]  /*2050*/  FMUL.FTZ R61, R61, R60.reuse ;  /* 0x0000003c3d3d7220 */ /* 0x080fe20000410000 */
[----:B------:R-:W-:Y:S01]  /*2060*/  LEA.HI.X R25, R15, R25, R22, 0x3, P2 ;  /* 0x000000190f197211 */ /* 0x000fe200010f1c16 */
[----:B------:R-:W-:Y:S02]  /*2070*/  FFMA.FTZ R14, R63, R60, -R14 ;  /* 0x0000003c3f0e7223 */ /* 0x000fe4000001080e */
[----:B------:R-:W-:Y:S02]  /*2080*/  FMUL.FTZ R15, R5, R11 ;  /* 0x0000000b050f7220 */ /* 0x000fe40000410000 */
[----:B------:R-:W-:Y:S02]  /*2090*/  FFMA.FTZ R63, R63, R12, R61 ;  /* 0x0000000c3f3f7223 */ /* 0x000fe4000001003d */
[----:B------:R-:W-:Y:S02]  /*20a0*/  FMUL.FTZ R23, R5, R9 ;  /* 0x0000000905177220 */ /* 0x000fe40000410000 */
[----:B------:R-:W-:-:S02]  /*20b0*/  FFMA.FTZ R61, R4, R10, -R15 ;  /* 0x0000000a043d7223 */ /* 0x000fc4000001080f */
[----:B------:R-:W-:Y:S01]  /*20c0*/  FADD.FTZ R15, RZ, R63 ;  /* 0x0000003fff0f7221 */ /* 0x000fe20000010000 */
[----:B------:R-:W-:Y:S01]  /*20d0*/  ISETP.NE.AND P1, PT, R57, RZ, PT ;  /* 0x000000ff3900720c */ /* 0x000fe20003f25270 */
[C---:B------:R-:W-:Y:S02]  /*20e0*/  FMUL.FTZ R10, R5.reuse, R10 ;  /* 0x0000000a050a7220 */ /* 0x040fe40000410000 */
[-C--:B------:R-:W-:Y:S02]  /*20f0*/  FMUL.FTZ R5, R5, R8.reuse ;  /* 0x0000000805057220 */ /* 0x080fe40000410000 */
[----:B------:R-:W-:Y:S02]  /*2100*/  FFMA.FTZ R8, R4, R8, -R23 ;  /* 0x0000000804087223 */ /* 0x000fe40000010817 */
[----:B------:R-:W-:Y:S02]  /*2110*/  FADD.FTZ R14, R67, R14 ;  /* 0x0000000e430e7221 */ /* 0x000fe40000010000 */
[----:B------:R-:W-:-:S02]  /*2120*/  FMUL.FTZ R23, R69, R15 ;  /* 0x0000000f45177220 */ /* 0x000fc40000410000 */
[-C--:B------:R-:W-:Y:S02]  /*2130*/  FMUL.FTZ R69, R69, R14.reuse ;  /* 0x0000000e45457220 */ /* 0x080fe40000410000 */
[----:B------:R-:W-:Y:S02]  /*2140*/  FFMA.FTZ R23, R68, R14, -R23 ;  /* 0x0000000e44177223 */ /* 0x000fe40000010817 */
[C---:B------:R-:W-:Y:S02]  /*2150*/  FFMA.FTZ R9, R4.reuse, R9, R5 ;  /* 0x0000000904097223 */ /* 0x040fe40000010005 */
[----:B------:R-:W-:Y:S02]  /*2160*/  FFMA.FTZ R4, R4, R11, R10 ;  /* 0x0000000b04047223 */ /* 0x000fe4000001000a */
[----:B------:R-:W-:Y:S02]  /*2170*/  FFMA.FTZ R69, R68, R15, R69 ;  /* 0x0000000f44457223 */ /* 0x000fe40000010045 */
[----:B------:R-:W-:Y:S01]  /*2180*/  FADD.FTZ R66, R66, R23 ;  /* 0x0000001742427221 */ /* 0x000fe20000010000 */
[----:B------:R-:W-:Y:S01]  /*2190*/  @!P1 MOV R5, R53 ;  /* 0x0000003500059202 */ /* 0x000fe20000000f00 */
[----:B------:R-:W-:Y:S01]  /*21a0*/  FADD.FTZ R11, R7, R4 ;  /* 0x00000004070b7221 */ /* 0x000fe20000010000 */
[----:B------:R-:W-:Y:S01]  /*21b0*/  @!P1 MOV R4, R54 ;  /* 0x0000003600049202 */ /* 0x000fe20000000f00 */
[----:B------:R-:W-:Y:S01]  /*21c0*/  FADD.FTZ R10, R6, R61 ;  /* 0x0000003d060a7221 */ /* 0x000fe20000010000 */
[----:B------:R-:W-:Y:S01]  /*21d0*/  IADD3 R56, R56, 0x1, RZ ;  /* 0x0000000138387810 */ /* 0x000fe20007ffe0ff */
[----:B------:R-:W-:-:S02]  /*21e0*/  FADD.FTZ R69, RZ, R69 ;  /* 0x00000045ff457221 */ /* 0x000fc40000010000 */
[----:B------:R-:W-:Y:S02]  /*21f0*/  FMUL.FTZ R7, R59, R66 ;  /* 0x000000423b077220 */ /* 0x000fe40000410000 */
[-C--:B--2---:R-:W-:Y:S01]  /*2200*/  FMUL.FTZ R13, R19, R21.reuse ;  /* 0x00000015130d7220 */ /* 0x084fe20000410000 */
[----:B------:R0:W-:Y:S01]  /*2210*/  @!P1 STG.E.128 [R4.64], R8 ;  /* 0x0000000804009986 */ /* 0x0001e2000c101d06 */
[----:B------:R-:W-:Y:S02]  /*2220*/  FMUL.FTZ R21, R18, R21 ;  /* 0x0000001512157220 */ /* 0x000fe40000410000 */
[-C--:B------:R-:W-:Y:S01]  /*2230*/  FMUL.FTZ R59, R59, R69.reuse ;  /* 0x000000453b3b7220 */ /* 0x080fe20000410000 */
[----:B------:R0:W-:Y:S01]  /*2240*/  @!P1 STS.128 [UR4+0x150], R8 ;  /* 0x00015008ff009988 */ /* 0x0001e20008000c04 */
[----:B------:R-:W-:Y:S01]  /*2250*/  FFMA.FTZ R7, R62, R69, R7 ;  /* 0x000000453e077223 */ /* 0x000fe20000010007 */
[----:B------:R-:W-:Y:S01]  /*2260*/  ISETP.GE.AND P1, PT, R56, c[0x0][0x16c], PT ;  /* 0x00005b0038007a0c */ /* 0x000fe20003f26270 */
[----:B------:R-:W-:-:S02]  /*2270*/  FFMA.FTZ R13, R18, R20, -R13 ;  /* 0x00000014120d7223 */ /* 0x000fc4000001080d */
[----:B------:R-:W-:Y:S02]  /*2280*/  FFMA.FTZ R18, R19, R20, R21 ;  /* 0x0000001413127223 */ /* 0x000fe40000010015 */
[----:B------:R-:W-:Y:S02]  /*2290*/  FFMA.FTZ R59, R62, R66, -R59 ;  /* 0x000000423e3b7223 */ /* 0x000fe4000001083b */
[----:B------:R-:W-:Y:S02]  /*22a0*/  FADD.FTZ R7, RZ, R7 ;  /* 0x00000007ff077221 */ /* 0x000fe40000010000 */
        /* <DEDUP_REMOVED lines=15> */
[----:B------:R-:W-:Y:S01]  /*23a0*/  FFMA.FTZ R52, R13, 2, R52 ;  /* 0x400000000d347823 */ /* 0x000fe20000010034 */
[----:B0-----:R-:W-:Y:S01]  /*23b0*/  @P1 CALL.REL.NOINC `(.L_x_2443) ;  /* 0x0000001000001944 */ /* 0x001fe20003c00000 */
[----:B------:R-:W-:Y:S05]  /*23c0*/  BRA `(.L_x_2444) ;  /* 0xffffeea000007947 */ /* 0x000fea000383ffff */
.L_x_2443:
[----:B------:R-:W-:Y:S01]  /*23d0*/  BAR.SYNC.DEFER_BLOCKING 0x0 ;  /* 0x0000000000007b1d */ /* 0x000fe20000010000 */
[----:B------:R-:W-:Y:S01]  /*23e0*/  ISETP.NE.AND P0, PT, R57, RZ, PT ;  /* 0x000000ff3900720c */ /* 0x000fe20003f05270 */
[----:B------:R-:W-:Y:S01]  /*23f0*/  IMAD R8, R65, c[0x0][0x200], RZ ;  /* 0x0000800041087a24 */ /* 0x000fe200078e02ff */
[----:B------:R-:W-:Y:S02]  /*2400*/  F2FP.BF16.PACK_AB R6, R50, R55 ;  /* 0x000000373206723e */ /* 0x000fe400000010ff */
[----:B------:R-:W-:Y:S01]  /*2410*/  F2FP.BF16.PACK_AB R7, R52, R51 ;  /* 0x000000333407723e */ /* 0x000fe200000010ff */
[----:B------:R-:W-:Y:S01]  /*2420*/  IMAD R15, R33, c[0x0][0x204], R8 ;  /* 0x00008100210f7a24 */ /* 0x000fe200078e0208 */
[----:B------:R-:W-:Y:S01]  /*2430*/  SHF.L.U32 R0, R35, 0x1, RZ ;  /* 0x0000000123007819 */ /* 0x000fe200000006ff */
[----:B------:R-:W-:Y:S01]  /*2440*/  IMAD.WIDE.U32 R8, R33, c[0x0][0x200], RZ ;  /* 0x0000800021087a25 */ /* 0x000fe200078e00ff */
[----:B------:R-:W-:Y:S01]  /*2450*/  SHF.L.U32 R4, R38, 0x7, RZ ;  /* 0x0000000726047819 */ /* 0x000fe200000006ff */
[----:B------:R-:W-:Y:S03]  /*2460*/  BSSY B0, `(.L_x_2445) ;  /* 0x0000019000007945 */ /* 0x000fe60003800000 */
[----:B------:R-:W-:-:S02]  /*2470*/  SHF.R.S32.HI R5, RZ, 0x1f, R4 ;  /* 0x0000001fff057819 */ /* 0x000fc40000011404 */
[----:B------:R-:W-:Y:S01]  /*2480*/  IADD3 R21, R9, R15, RZ ;  /* 0x0000000f09157210 */ /* 0x000fe20007ffe0ff */
[----:B------:R0:W-:Y:S01]  /*2490*/  STS.64 [R35.X8], R6 ;  /* 0x0000000623007388 */ /* 0x0001e20000008a00 */
[----:B------:R-:W-:-:S06]  /*24a0*/  NOP ;  /* 0x0000000000007918 */ /* 0x000fcc0000000000 */
[----:B------:R-:W-:Y:S04]  /*24b0*/  LDS.U16 R19, [R0] ;  /* 0x0000000000137984 */ /* 0x000fe80000000400 */
[----:B------:R-:W-:Y:S01]  /*24c0*/  LDS.U16 R23, [R0+0x40] ;  /* 0x0000400000177984 */ /* 0x000fe20000000400 */
[----:B0-----:R-:W-:-:S03]  /*24d0*/  IADD3 R6, P2, R36, R4, RZ ;  /* 0x0000000424067210 */ /* 0x001fc60007f5e0ff */
[----:B------:R-:W-:Y:S01]  /*24e0*/  LDS.U16 R25, [R0+0x80] ;  /* 0x0000800000197984 */ /* 0x000fe20000000400 */
[----:B------:R-:W-:-:S03]  /*24f0*/  IADD3.X R7, R37, R5, RZ, P2, !PT ;  /* 0x0000000525077210 */ /* 0x000fc600017fe4ff */
        /* <DEDUP_REMOVED lines=15> */
.L_x_2446:
[----:B------:R-:W-:Y:S05]  /*25f0*/  BSYNC B0 ;  /* 0x0000000000007941 */ /* 0x000fea0003800000 */
.L_x_2445:
[----:B------:R-:W-:Y:S01]  /*2600*/  MOV R10, R8 ;  /* 0x00000008000a7202 */ /* 0x000fe20000000f00 */
[----:B0-----:R-:W-:Y:S01]  /*2610*/  IMAD R15, R31, c[0x0][0x208], RZ ;  /* 0x000082001f0f7a24 */ /* 0x001fe200078e02ff */
[----:B------:R-:W-:Y:S01]  /*2620*/  MOV R11, R21 ;  /* 0x00000015000b7202 */ /* 0x000fe20000000f00 */
[----:B------:R-:W-:Y:S01]  /*2630*/  IMAD R14, R65, c[0x0][0x1f0], RZ ;  /* 0x00007c00410e7a24 */ /* 0x000fe200078e02ff */
[----:B------:R-:W-:Y:S01]  /*2640*/  ISETP.GE.AND P1, PT, R36, R58, PT ;  /* 0x0000003a2400720c */ /* 0x000fe20003f26270 */
[C---:B------:R-:W-:Y:S01]  /*2650*/  IMAD R29, R28.reuse, c[0x0][0x20c], R15 ;  /* 0x000083001c1d7a24 */ /* 0x040fe200078e020f */
[----:B------:R-:W-:Y:S01]  /*2660*/  MOV R9, 0x2 ;  /* 0x0000000200097802 */ /* 0x000fe20000000f00 */
[----:B------:R-:W-:Y:S01]  /*2670*/  IMAD.WIDE.U32 R10, R28, c[0x0][0x208], R10 ;  /* 0x000082001c0a7a25 */ /* 0x000fe200078e000a */
[-C--:B------:R-:W-:Y:S02]  /*2680*/  ISETP.GE.AND P2, PT, R40, R12.reuse, PT ;  /* 0x0000000c2800720c */ /* 0x080fe40003f46270 */
[----:B------:R-:W-:Y:S01]  /*2690*/  ISETP.GE.AND P3, PT, R39, R12, PT ;  /* 0x0000000c2700720c */ /* 0x000fe20003f66270 */
[----:B------:R-:W-:Y:S01]  /*26a0*/  IMAD.WIDE R8, R36, R9, c[0x0][0x258] ;  /* 0x0000960024087625 */ /* 0x000fe200078e0209 */
[----:B------:R-:W-:-:S02]  /*26b0*/  IADD3 R21, P4, R4, R10, RZ ;  /* 0x0000000a04157210 */ /* 0x000fc40007f9e0ff */
[----:B------:R-:W-:Y:S01]  /*26c0*/  LOP3.LUT R40, R36, 0x20, RZ, 0xfc, !PT ;  /* 0x0000002024287812 */ /* 0x000fe200078efcff */
[----:B------:R-:W-:Y:S01]  /*26d0*/  IMAD R27, R33, c[0x0][0x1f4], R14 ;  /* 0x00007d00211b7a24 */ /* 0x000fe200078e020e */
[----:B------:R-:W-:Y:S01]  /*26e0*/  IADD3.X R11, R5, R29, R11, P4, !PT ;  /* 0x0000001d050b7210 */ /* 0x000fe200027fe40b */
[----:B------:R-:W-:Y:S01]  /*26f0*/  IMAD.WIDE.U32 R14, R33, c[0x0][0x1f0], RZ ;  /* 0x00007c00210e7a25 */ /* 0x000fe200078e00ff */
[----:B------:R-:W-:Y:S02]  /*2700*/  ISETP.GE.AND P4, PT, R41, R12, PT ;  /* 0x0000000c2900720c */ /* 0x000fe40003f86270 */
[----:B------:R-:W-:Y:S01]  /*2710*/  LEA R10, P5, R21, R8, 0x1 ;  /* 0x00000008150a7211 */ /* 0x000fe200078a08ff */
[----:B------:R-:W-:Y:S01]  /*2720*/  @!P1 IMAD.WIDE.U32 R18, R33, c[0x0][0x1f0], R4 ;  /* 0x00007c0021129a25 */ /* 0x000fe200078e0004 */
[----:B------:R-:W-:Y:S02]  /*2730*/  IADD3 R15, R15, R27, RZ ;  /* 0x0000001b0f0f7210 */ /* 0x000fe40007ffe0ff */
[----:B------:R-:W-:Y:S01]  /*2740*/  LEA.HI.X R11, R21, R9, R11, 0x1, P5 ;  /* 0x00000009150b7211 */ /* 0x000fe200028f0c0b */
[----:B------:R-:W-:Y:S01]  /*2750*/  IMAD R9, R31, c[0x0][0x1f8], RZ ;  /* 0x00007e001f097a24 */ /* 0x000fe200078e02ff */
[----:B------:R-:W-:Y:S01]  /*2760*/  @!P1 IADD3 R19, R27, R19, RZ ;  /* 0x000000131b139210 */ /* 0x000fe20007ffe0ff */
[----:B------:R-:W-:Y:S01]  /*2770*/  IMAD.WIDE.U32 R20, R28, c[0x0][0x1f8], R14 ;  /* 0x00007e001c147a25 */ /* 0x000fe200078e000e */
[----:B------:R-:W-:Y:S01]  /*2780*/  SHF.L.U32 R8, R40, 0x1, RZ ;  /* 0x0000000128087819 */ /* 0x000fe200000006ff */
[----:B------:R-:W-:Y:S02]  /*2790*/  @!P2 STG.E.U16 [R10.64+0x40], R23 ;  /* 0x000040170a00a986 */ /* 0x000fe4000c101506 */
[----:B------:R-:W-:-:S02]  /*27a0*/  @!P1 IMAD.WIDE.U32 R14, R28, c[0x0][0x1f8], R18 ;  /* 0x00007e001c0e9a25 */ /* 0x000fc400078e0012 */
[----:B------:R-:W-:Y:S01]  /*27b0*/  @!P3 STG.E.U16 [R10.64+0x80], R25 ;  /* 0x000080190a00b986 */ /* 0x000fe2000c101506 */
[----:B------:R-:W-:Y:S01]  /*27c0*/  IADD3 R19, P3, R4, R20, RZ ;  /* 0x0000001404137210 */ /* 0x000fe20007f7e0ff */
[----:B------:R-:W-:Y:S01]  /*27d0*/  IMAD R27, R28, c[0x0][0x1fc], R9 ;  /* 0x00007f001c1b7a24 */ /* 0x000fe200078e0209 */
[----:B------:R-:W-:Y:S01]  /*27e0*/  @!P1 IADD3 R18, P2, R36, R14, RZ ;  /* 0x0000000e24129210 */ /* 0x000fe20007f5e0ff */
[----:B------:R0:W-:Y:S01]  /*27f0*/  @!P4 STG.E.U16 [R10.64+0xc0], R13 ;  /* 0x0000c00d0a00c986 */ /* 0x0001e2000c101506 */
[----:B------:R-:W-:-:S03]  /*2800*/  SHF.L.U64.HI R9, R40, 0x1, R37 ;  /* 0x0000000128097819 */ /* 0x000fc60000010225 */
[----:B------:R-:W-:Y:S01]  /*2810*/  BAR.SYNC.DEFER_BLOCKING 0x0 ;  /* 0x0000000000007b1d */ /* 0x000fe20000010000 */
[----:B------:R-:W-:Y:S02]  /*2820*/  IADD3 R12, P4, R8, c[0x0][0x268], RZ ;  /* 0x00009a00080c7a10 */ /* 0x000fe40007f9e0ff */
[----:B------:R-:W-:Y:S02]  /*2830*/  IADD3.X R20, R5, R27, R21, P3, !PT ;  /* 0x0000001b05147210 */ /* 0x000fe40001ffe415 */
[----:B------:R-:W-:Y:S02]  /*2840*/  @!P1 IADD3.X R15, R37, R15, R27, P2, !PT ;  /* 0x0000000f250f9210 */ /* 0x000fe400017fe41b */
[----:B------:R-:W-:Y:S02]  /*2850*/  IADD3.X R14, R9, c[0x0][0x26c], RZ, P4, !PT ;  /* 0x00009b00090e7a10 */ /* 0x000fe400027fe4ff */
[-C--:B------:R-:W-:Y:S02]  /*2860*/  ISETP.GE.AND P2, PT, R40, R58.reuse, PT ;  /* 0x0000003a2800720c */ /* 0x080fe40003f46270 */
[----:B------:R-:W-:-:S02]  /*2870*/  ISETP.GE.AND P3, PT, R39, R58, PT ;  /* 0x0000003a2700720c */ /* 0x000fc40003f66270 */
[----:B------:R-:W-:Y:S02]  /*2880*/  ISETP.GE.AND P4, PT, R41, R58, PT ;  /* 0x0000003a2900720c */ /* 0x000fe40003f86270 */
[C---:B------:R-:W-:Y:S02]  /*2890*/  LEA R12, P6, R19.reuse, R12, 0x1 ;  /* 0x0000000c130c7211 */ /* 0x040fe400078c08ff */
[C---:B0-----:R-:W-:Y:S02]  /*28a0*/  @!P1 LEA R10, P5, R18.reuse, c[0x0][0x268], 0x1 ;  /* 0x00009a00120a9a11 */ /* 0x041fe400078a08ff */
[----:B------:R-:W-:Y:S02]  /*28b0*/  LEA.HI.X R13, R19, R14, R20, 0x1, P6 ;  /* 0x0000000e130d7211 */ /* 0x000fe400030f0c14 */
[--C-:B------:R-:W-:Y:S02]  /*28c0*/  @!P1 LEA.HI.X R11, R18, c[0x0][0x26c], R15.reuse, 0x1, P5 ;  /* 0x00009b00120b9a11 */ /* 0x100fe400028f0c0f */
[----:B------:R-:W-:-:S02]  /*28d0*/  PRMT R15, RZ, 0x7610, R15 ;  /* 0x00007610ff0f7816 */ /* 0x000fc4000000000f */
[----:B------:R-:W-:Y:S02]  /*28e0*/  PRMT R19, RZ, 0x7610, R19 ;  /* 0x00007610ff137816 */ /* 0x000fe40000000013 */
[----:B------:R-:W-:Y:S02]  /*28f0*/  PRMT R21, RZ, 0x7610, R21 ;  /* 0x00007610ff157816 */ /* 0x000fe40000000015 */
[----:B------:R-:W-:Y:S01]  /*2900*/  PRMT R23, RZ, 0x7610, R23 ;  /* 0x00007610ff177816 */ /* 0x000fe20000000017 */
[----:B------:R-:W2:Y:S04]  /*2910*/  @!P1 LDG.E.U16 R15, [R10.64] ;  /* 0x000000060a0f9981 */ /* 0x000ea8000c1e1500 */
[----:B------:R-:W3:Y:S04]  /*2920*/  @!P2 LDG.E.U16 R19, [R12.64] ;  /* 0x000000060c13a981 */ /* 0x000ee8000c1e1500 */
[----:B------:R-:W4:Y:S04]  /*2930*/  @!P3 LDG.E.U16 R21, [R12.64+0x40] ;  /* 0x000040060c15b981 */ /* 0x000f28000c1e1500 */
[----:B------:R-:W5:Y:S01]  /*2940*/  @!P4 LDG.E.U16 R23, [R12.64+0x80] ;  /* 0x000080060c17c981 */ /* 0x000f62000c1e1500 */
[----:B------:R-:W-:Y:S03]  /*2950*/  BSSY B0, `(.L_x_2447) ;  /* 0x000003e000007945 */ /* 0x000fe60003800000 */
[----:B--2---:R-:W-:Y:S04]  /*2960*/  STS.U16 [R0], R15 ;  /* 0x0000000f00007388 */ /* 0x004fe80000000400 */
[----:B---3--:R-:W-:Y:S04]  /*2970*/  STS.U16 [R0+0x40], R19 ;  /* 0x0000401300007388 */ /* 0x008fe80000000400 */
[----:B----4-:R-:W-:Y:S04]  /*2980*/  STS.U16 [R0+0x80], R21 ;  /* 0x0000801500007388 */ /* 0x010fe80000000400 */
[----:B-----5:R-:W-:Y:S01]  /*2990*/  STS.U16 [R0+0xc0], R23 ;  /* 0x0000c01700007388 */ /* 0x020fe20000000400 */
[----:B------:R-:W-:-:S06]  /*29a0*/  NOP ;  /* 0x0000000000007918 */ /* 0x000fcc0000000000 */
[----:B------:R-:W0:Y:S02]  /*29b0*/  LDS.64 R24, [R35.X8] ;  /* 0x0000000023187984 */ /* 0x000e240000008a00 */
[--C-:B0-----:R-:W-:Y:S02]  /*29c0*/  PRMT R10, RZ, 0x5410, R24.reuse ;  /* 0x00005410ff0a7816 */ /* 0x101fe40000000018 */
[----:B------:R-:W-:Y:S02]  /*29d0*/  PRMT R13, RZ, 0x7610, R24 ;  /* 0x00007610ff0d7816 */ /* 0x000fe40000000018 */
[--C-:B------:R-:W-:Y:S01]  /*29e0*/  PRMT R15, RZ, 0x5410, R25.reuse ;  /* 0x00005410ff0f7816 */ /* 0x100fe20000000019 */
[----:B------:R-:W-:Y:S01]  /*29f0*/  FMUL.FTZ R11, R10, -1.4426950216293334961 ;  /* 0xbfb8aa3b0a0b7820 */ /* 0x000fe20000410000 */
[----:B------:R-:W-:Y:S01]  /*2a00*/  PRMT R19, RZ, 0x7610, R25 ;  /* 0x00007610ff137816 */ /* 0x000fe20000000019 */
[----:B------:R-:W-:Y:S02]  /*2a10*/  FMUL.FTZ R14, R13, -1.4426950216293334961 ;  /* 0xbfb8aa3b0d0e7820 */ /* 0x000fe40000410000 */
[----:B------:R-:W-:-:S02]  /*2a20*/  FMUL.FTZ R18, R15, -1.4426950216293334961 ;  /* 0xbfb8aa3b0f127820 */ /* 0x000fc40000410000 */
[----:B------:R-:W-:Y:S01]  /*2a30*/  FMUL.FTZ R20, R19, -1.4426950216293334961 ;  /* 0xbfb8aa3b13147820 */ /* 0x000fe20000410000 */
[----:B------:R-:W0:Y:S08]  /*2a40*/  MUFU.EX2 R11, R11 ;  /* 0x0000000b000b7308 */ /* 0x000e300000000800 */
[----:B------:R-:W1:Y:S08]  /*2a50*/  MUFU.EX2 R14, R14 ;  /* 0x0000000e000e7308 */ /* 0x000e700000000800 */
[----:B------:R-:W2:Y:S01]  /*2a60*/  MUFU.EX2 R18, R18 ;  /* 0x0000001200127308 */ /* 0x000ea20000000800 */
[----:B0-----:R-:W-:-:S07]  /*2a70*/  FADD.FTZ R12, R11, 1 ;  /* 0x3f8000000b0c7421 */ /* 0x001fce0000010000 */
[----:B------:R-:W0:Y:S01]  /*2a80*/  MUFU.EX2 R20, R20 ;  /* 0x0000001400147308 */ /* 0x000e220000000800 */
[----:B-1----:R-:W-:Y:S02]  /*2a90*/  FADD.FTZ R11, R14, 1 ;  /* 0x3f8000000e0b7421 */ /* 0x002fe40000010000 */
[----:B--2---:R-:W-:-:S05]  /*2aa0*/  FADD.FTZ R14, R18, 1 ;  /* 0x3f800000120e7421 */ /* 0x004fca0000010000 */
[----:B------:R1:W2:Y:S01]  /*2ab0*/  MUFU.RCP R23, R12 ;  /* 0x0000000c00177308 */ /* 0x0002a20000001000 */
[----:B0-----:R-:W-:-:S07]  /*2ac0*/  FADD.FTZ R21, R20, 1 ;  /* 0x3f80000014157421 */ /* 0x001fce0000010000 */
[----:B------:R-:W0:Y:S01]  /*2ad0*/  MUFU.RCP R22, R11 ;  /* 0x0000000b00167308 */ /* 0x000e220000001000 */
[----:B-1----:R-:W-:-:S07]  /*2ae0*/  IMAD R12, R65, c[0x0][0x210], RZ ;  /* 0x00008400410c7a24 */ /* 0x002fce00078e02ff */
[----:B------:R-:W1:Y:S01]  /*2af0*/  MUFU.RCP R14, R14 ;  /* 0x0000000e000e7308 */ /* 0x000e620000001000 */
[----:B--2---:R-:W-:Y:S01]  /*2b00*/  FMUL.FTZ R10, R10, R23 ;  /* 0x000000170a0a7220 */ /* 0x004fe20000410000 */
[----:B------:R-:W-:Y:S03]  /*2b10*/  BAR.SYNC.DEFER_BLOCKING 0x0 ;  /* 0x0000000000007b1d */ /* 0x000fe60000010000 */
[----:B------:R-:W-:-:S03]  /*2b20*/  FMUL.FTZ R10, R10, R55 ;  /* 0x000000370a0a7220 */ /* 0x000fc60000410000 */
[----:B------:R-:W2:Y:S01]  /*2b30*/  MUFU.RCP R24, R21 ;  /* 0x0000001500187308 */ /* 0x000ea20000001000 */
[----:B0-----:R-:W-:-:S04]  /*2b40*/  FMUL.FTZ R13, R13, R22 ;  /* 0x000000160d0d7220 */ /* 0x001fc80000410000 */
[----:B------:R-:W-:Y:S02]  /*2b50*/  FMUL.FTZ R13, R13, R50 ;  /* 0x000000320d0d7220 */ /* 0x000fe40000410000 */
[----:B-1----:R-:W-:-:S03]  /*2b60*/  FMUL.FTZ R18, R15, R14 ;  /* 0x0000000e0f127220 */ /* 0x002fc60000410000 */
[----:B------:R-:W-:Y:S01]  /*2b70*/  F2FP.BF16.PACK_AB R10, R13, R10 ;  /* 0x0000000a0d0a723e */ /* 0x000fe200000010ff */
[----:B------:R-:W-:Y:S02]  /*2b80*/  IMAD R13, R33, c[0x0][0x214], R12 ;  /* 0x00008500210d7a24 */ /* 0x000fe400078e020c */
[----:B------:R-:W-:Y:S02]  /*2b90*/  FMUL.FTZ R18, R18, R51 ;  /* 0x0000003312127220 */ /* 0x000fe40000410000 */
[----:B--2---:R-:W-:-:S04]  /*2ba0*/  FMUL.FTZ R19, R19, R24 ;  /* 0x0000001813137220 */ /* 0x004fc80000410000 */
[----:B------:R-:W-:-:S05]  /*2bb0*/  FMUL.FTZ R19, R19, R52 ;  /* 0x0000003413137220 */ /* 0x000fca0000410000 */
[----:B------:R-:W-:-:S05]  /*2bc0*/  F2FP.BF16.PACK_AB R11, R19, R18 ;  /* 0x00000012130b723e */ /* 0x000fca00000010ff */
[----:B------:R0:W-:Y:S01]  /*2bd0*/  STS.64 [R35.X8], R10 ;  /* 0x0000000a23007388 */ /* 0x0001e20000008a00 */
[----:B------:R-:W-:-:S06]  /*2be0*/  NOP ;  /* 0x0000000000007918 */ /* 0x000fcc0000000000 */
[----:B------:R-:W-:Y:S04]  /*2bf0*/  LDS.U16 R15, [R0] ;  /* 0x00000000000f7984 */ /* 0x000fe80000000400 */
[----:B------:R-:W-:Y:S01]  /*2c00*/  LDS.U16 R19, [R0+0x40] ;  /* 0x0000400000137984 */ /* 0x000fe20000000400 */
[----:B0-----:R-:W-:-:S03]  /*2c10*/  IMAD.WIDE.U32 R10, R33, c[0x0][0x210], RZ ;  /* 0x00008400210a7a25 */ /* 0x001fc600078e00ff */
[----:B------:R-:W-:Y:S02]  /*2c20*/  LDS.U16 R21, [R0+0x80] ;  /* 0x0000800000157984 */ /* 0x000fe40000000400 */
[----:B------:R-:W-:Y:S02]  /*2c30*/  IADD3 R25, R11, R13, RZ ;  /* 0x0000000d0b197210 */ /* 0x000fe40007ffe0ff */
        /* <DEDUP_REMOVED lines=15> */
.L_x_2448:
[----:B------:R-:W-:Y:S05]  /*2d30*/  BSYNC B0 ;  /* 0x0000000000007941 */ /* 0x000fea0003800000 */
.L_x_2447:
[----:B------:R-:W-:Y:S01]  /*2d40*/  MOV R6, R10 ;  /* 0x0000000a00067202 */ /* 0x000fe20000000f00 */
[----:B------:R-:W-:Y:S01]  /*2d50*/  IMAD R11, R31, c[0x0][0x218], RZ ;  /* 0x000086001f0b7a24 */ /* 0x000fe200078e02ff */
[----:B------:R-:W-:Y:S02]  /*2d60*/  MOV R7, R25 ;  /* 0x0000001900077202 */ /* 0x000fe40000000f00 */
[----:B------:R-:W-:Y:S01]  /*2d70*/  IADD3 R8, P4, R8, c[0x0][0x270], RZ ;  /* 0x00009c0008087a10 */ /* 0x000fe20007f9e0ff */
[----:B------:R-:W-:Y:S01]  /*2d80*/  IMAD R11, R28, c[0x0][0x21c], R11 ;  /* 0x000087001c0b7a24 */ /* 0x000fe200078e020b */
[----:B------:R-:W-:Y:S01]  /*2d90*/  ISETP.GE.AND P0, PT, R40, R14, PT ;  /* 0x0000000e2800720c */ /* 0x000fe20003f06270 */
[----:B------:R-:W-:Y:S01]  /*2da0*/  IMAD.WIDE.U32 R6, R28, c[0x0][0x218], R6 ;  /* 0x000086001c067a25 */ /* 0x000fe200078e0006 */
[----:B------:R-:W-:Y:S02]  /*2db0*/  IADD3.X R9, R9, c[0x0][0x274], RZ, P4, !PT ;  /* 0x00009d0009097a10 */ /* 0x000fe400027fe4ff */
[----:B------:R-:W-:-:S02]  /*2dc0*/  IADD3 R38, R38, 0x1, RZ ;  /* 0x0000000126267810 */ /* 0x000fc40007ffe0ff */
[----:B------:R-:W-:Y:S02]  /*2dd0*/  IADD3 R0, P3, R4, R6, RZ ;  /* 0x0000000604007210 */ /* 0x000fe40007f7e0ff */
[----:B------:R-:W-:Y:S02]  /*2de0*/  ISETP.GE.AND P1, PT, R39, R14, PT ;  /* 0x0000000e2700720c */ /* 0x000fe40003f26270 */
[----:B------:R-:W-:Y:S02]  /*2df0*/  IADD3.X R5, R5, R11, R7, P3, !PT ;  /* 0x0000000b05057210 */ /* 0x000fe40001ffe407 */
[C---:B------:R-:W-:Y:S02]  /*2e00*/  LEA R4, P3, R0.reuse, R8, 0x1 ;  /* 0x0000000800047211 */ /* 0x040fe400078608ff */
[----:B------:R-:W-:Y:S02]  /*2e10*/  ISETP.GE.AND P2, PT, R41, R14, PT ;  /* 0x0000000e2900720c */ /* 0x000fe40003f46270 */
[----:B------:R-:W-:-:S05]  /*2e20*/  LEA.HI.X R5, R0, R9, R5, 0x1, P3 ;  /* 0x0000000900057211 */ /* 0x000fca00018f0c05 */
        /* <DEDUP_REMOVED lines=10> */
.L_x_2449:
[----:B------:R-:W-:Y:S05]  /*2ed0*/  EXIT ;  /* 0x000000000000794d */ /* 0x000fea0003800000 */
.L_x_2451:
        /* <DEDUP_REMOVED lines=10> */
.L_x_5385:


//--------------------- .text._Z25selective_scan_fwd_kernelI32Selective_Scan_fwd_kernel_traitsILi32ELi4ELi1ELb0ELb0ELb1ELb0EN3c108BFloat16ENS1_7complexIfEEEEv13SSMParamsBase --------------------------
	.section	.text._Z25selective_scan_fwd_kernelI32Selective_Scan_fwd_kernel_traitsILi32ELi4ELi1ELb0ELb0ELb1ELb0EN3c108BFloat16ENS1_7complexIfEEEEv13SSMParamsBase,"ax",@progbits
	.sectioninfo	@"SHI_REGISTERS=90"
	.align	128
        .global         _Z25selective_scan_fwd_kernelI32Selective_Scan_fwd_kernel_traitsILi32ELi4ELi1ELb0ELb0ELb1ELb0EN3c108BFloat16ENS1_7complexIfEEEEv13SSMParamsBase
        .type           _Z25selective_scan_fwd_kernelI32Selective_Scan_fwd_kernel_traitsILi32ELi4ELi1ELb0ELb0ELb1ELb0EN3c108BFloat16ENS1_7complexIfEEEEv13SSMParamsBase,@function
        .size           _Z25selective_scan_fwd_kernelI32Selective_Scan_fwd_kernel_traitsILi32ELi4ELi1ELb0ELb0ELb1ELb0EN3c108BFloat16ENS1_7complexIfEEEEv13SSMParamsBase,(.L_x_5386 - _Z25selective_scan_fwd_kernelI32Selective_Scan_fwd_kernel_traitsILi32ELi4ELi1ELb0ELb0ELb1ELb0EN3c108BFloat16ENS1_7complexIfEEEEv13SSMParamsBase)
        .other          _Z25selective_scan_fwd_kernelI32Selective_Scan_fwd_kernel_traitsILi32ELi4ELi1ELb0ELb0ELb1ELb0EN3c108BFloat16ENS1_7complexIfEEEEv13SSMParamsBase,@"STO_CUDA_ENTRY STV_DEFAULT"
_Z25selective_scan_fwd_kernelI32Selective_Scan_fwd_kernel_traitsILi32ELi4ELi1ELb0ELb0ELb1ELb0EN3c108BFloat16ENS1_7complexIfEEEEv13SSMParamsBase:
.text._Z25selective_scan_fwd_kernelI32Selective_Scan_fwd_kernel_traitsILi32ELi4ELi1ELb0ELb0ELb1ELb0EN3c108BFloat16ENS1_7complexIfEEEEv13SSMParamsBase:
        /* <DEDUP_REMOVED lines=15> */
[C-C-:B------:R-:W-:Y:S02]  /*00f0*/  @P0 LEA.HI.X R3, R0.reuse, c[0x0][0x23c], R25.reuse, 0x2, P2 ;  /* 0x00008f0000030a11 */ /* 0x140fe400010f1419 */
[----:B------:R-:W-:Y:S02]  /*0100*/  @P1 LEA.HI.X R5, R0, c[0x0][0x254], R25, 0x2, P3 ;  /* 0x0000950000051a11 */ /* 0x000fe400018f1419 */
[----:B-1----:R-:W-:Y:S01]  /*0110*/  IADD3 R6, R8, 0xffffffe, RZ ;  /* 0x0ffffffe08067810 */ /* 0x002fe20007ffe0ff */
[----:B------:R0:W5:Y:S03]  /*0120*/  @P0 LDG.E R24, [R2.64] ;  /* 0x0000000402180981 */ /* 0x000166000c1e1900 */
[----:B------:R1:W2:Y:S01]  /*0130*/  F2I.FTZ.U32.TRUNC.NTZ R7, R6 ;  /* 0x0000000600077305 */ /* 0x0002a2000021f000 */
[----:B------:R3:W5:Y:S04]  /*0140*/  @P1 LDG.E R26, [R4.64] ;  /* 0x00000004041a1981 */ /* 0x000768000c1e1900 */
[----:B------:R-:W4:Y:S01]  /*0150*/  S2R R27, SR_CTAID.X ;  /* 0x00000000001b7919 */ /* 0x000f220000002500 */
[----:B0-----:R-:W-:Y:S01]  /*0160*/  IABS R2, R0 ;  /* 0x0000000000027213 */ /* 0x001fe20000000000 */
[----:B-1----:R-:W-:Y:S01]  /*0170*/  HFMA2.MMA R6, -RZ, RZ, 0, 0 ;  /* 0x00000000ff067435 */ /* 0x002fe200000001ff */
[----:B---3--:R-:W-:-:S04]  /*0180*/  MOV R4, c[0x0][0x174] ;  /* 0x00005d0000047a02 */ /* 0x008fc80000000f00 */
[----:B------:R-:W-:Y:S02]  /*0190*/  ISETP.GE.AND P0, PT, R4, 0x1, PT ;  /* 0x000000010400780c */ /* 0x000fe40003f06270 */
[----:B--2---:R-:W-:-:S05]  /*01a0*/  IADD3 R10, RZ, -R7, RZ ;  /* 0x80000007ff0a7210 */ /* 0x004fca0007ffe0ff */
[----:B------:R-:W-:-:S04]  /*01b0*/  IMAD R9, R10, R11, RZ ;  /* 0x0000000b0a097224 */ /* 0x000fc800078e02ff */
[----:B------:R-:W-:-:S06]  /*01c0*/  IMAD.HI.U32 R7, R7, R9, R6 ;  /* 0x0000000907077227 */ /* 0x000fcc00078e0006 */
[----:B------:R-:W-:-:S05]  /*01d0*/  IMAD.HI.U32 R10, R7, R2, RZ ;  /* 0x00000002070a7227 */ /* 0x000fca00078e00ff */
[----:B------:R-:W-:-:S05]  /*01e0*/  IADD3 R3, -R10, RZ, RZ ;  /* 0x000000ff0a037210 */ /* 0x000fca0007ffe1ff */
[----:B------:R-:W-:-:S05]  /*01f0*/  IMAD R6, R11, R3, R2 ;  /* 0x000000030b067224 */ /* 0x000fca00078e0202 */
[----:B------:R-:W-:Y:S01]  /*0200*/  ISETP.GT.U32.AND P2, PT, R11, R6, PT ;  /* 0x000000060b00720c */ /* 0x000fe20003f44070 */
[----:B------:R-:W-:-:S12]  /*0210*/  @!P0 EXIT ;  /* 0x000000000000894d */ /* 0x000fd80003800000 */
[----:B----4-:R-:W0:Y:S01]  /*0220*/  S2R R52, SR_TID.X ;  /* 0x0000000000347919 */ /* 0x010e220000002100 */
[-C--:B------:R-:W-:Y:S01]  /*0230*/  @!P2 IADD3 R6, R6, -R11.reuse, RZ ;  /* 0x8000000b0606a210 */ /* 0x080fe20007ffe0ff */
[C---:B------:R-:W-:Y:S01]  /*0240*/  IMAD R7, R25.reuse, c[0x0][0x1d8], RZ ;  /* 0x0000760019077a24 */ /* 0x040fe200078e02ff */
[----:B------:R-:W-:Y:S01]  /*0250*/  ISETP.NE.AND P1, PT, RZ, c[0x0][0x178], PT ;  /* 0x00005e00ff007a0c */ /* 0x000fe20003f25270 */
[----:B------:R-:W-:Y:S01]  /*0260*/  IMAD R9, R25, c[0x0][0x1e8], RZ ;  /* 0x00007a0019097a24 */ /* 0x000fe200078e02ff */
[----:B------:R-:W-:Y:S01]  /*0270*/  ISETP.GE.U32.AND P0, PT, R6, R11, PT ;  /* 0x0000000b0600720c */ /* 0x000fe20003f06070 */
[C---:B------:R-:W-:Y:S01]  /*0280*/  IMAD.WIDE.U32 R2, R0.reuse, c[0x0][0x1d8], RZ ;  /* 0x0000760000027a25 */ /* 0x040fe200078e00ff */
[----:B------:R-:W-:Y:S01]  /*0290*/  LOP3.LUT R6, R0, c[0x0][0x178], RZ, 0x3c, !PT ;  /* 0x00005e0000067a12 */ /* 0x000fe200078e3cff */
[----:B------:R-:W1:Y:S01]  /*02a0*/  S2R R31, SR_LANEID ;  /* 0x00000000001f7919 */ /* 0x000e620000000000 */
[----:B------:R-:W-:Y:S01]  /*02b0*/  @!P2 IADD3 R10, R10, 0x1, RZ ;  /* 0x000000010a0aa810 */ /* 0x000fe20007ffe0ff */
[----:B------:R-:W-:Y:S01]  /*02c0*/  IMAD R7, R0, c[0x0][0x1dc], R7 ;  /* 0x0000770000077a24 */ /* 0x000fe200078e0207 */
[----:B------:R-:W-:Y:S01]  /*02d0*/  ISETP.GE.AND P3, PT, R6, RZ, PT ;  /* 0x000000ff0600720c */ /* 0x000fe20003f66270 */
[----:B------:R-:W-:Y:S01]  /*02e0*/  IMAD.WIDE.U32 R4, R0, c[0x0][0x1e8], RZ ;  /* 0x00007a0000047a25 */ /* 0x000fe200078e00ff */
[----:B------:R-:W-:-:S02]  /*02f0*/  MOV R6, R2 ;  /* 0x0000000200067202 */ /* 0x000fc40000000f00 */
[----:B------:R-:W-:Y:S01]  /*0300*/  IADD3 R7, R3, R7, RZ ;  /* 0x0000000703077210 */ /* 0x000fe20007ffe0ff */
[----:B------:R-:W-:Y:S01]  /*0310*/  IMAD R9, R0, c[0x0][0x1ec], R9 ;  /* 0x00007b0000097a24 */ /* 0x000fe200078e0209 */
[----:B------:R-:W-:Y:S01]  /*0320*/  SHF.R.S32.HI R72, RZ, 0x1f, R27 ;  /* 0x0000001fff487819 */ /* 0x000fe2000001141b */
[----:B------:R-:W-:Y:S01]  /*0330*/  IMAD.WIDE.U32 R2, R27, c[0x0][0x1b0], RZ ;  /* 0x00006c001b027a25 */ /* 0x000fe200078e00ff */
[----:B------:R-:W-:Y:S02]  /*0340*/  @P0 IADD3 R10, R10, 0x1, RZ ;  /* 0x000000010a0a0810 */ /* 0x000fe40007ffe0ff */
[----:B------:R-:W-:Y:S01]  /*0350*/  IADD3 R9, R5, R9, RZ ;  /* 0x0000000905097210 */ /* 0x000fe20007ffe0ff */
[----:B------:R-:W-:Y:S01]  /*0360*/  IMAD R12, R72, c[0x0][0x1b0], RZ ;  /* 0x00006c00480c7a24 */ /* 0x000fe200078e02ff */
[----:B------:R-:W-:Y:S01]  /*0370*/  MOV R8, R4 ;  /* 0x0000000400087202 */ /* 0x000fe20000000f00 */
[----:B------:R-:W-:Y:S01]  /*0380*/  IMAD.WIDE.U32 R4, R27, c[0x0][0x1d0], R6 ;  /* 0x000074001b047a25 */ /* 0x000fe200078e0006 */
[----:B0-----:R-:W-:-:S02]  /*0390*/  LOP3.LUT R28, R52, 0x1f, RZ, 0xc0, !PT ;  /* 0x0000001f341c7812 */ /* 0x001fc400078ec0ff */
[----:B------:R-:W-:Y:S01]  /*03a0*/  SHF.L.U32 R11, R52, 0x2, RZ ;  /* 0x00000002340b7819 */ /* 0x000fe200000006ff */
[----:B------:R-:W-:Y:S01]  /*03b0*/  IMAD R14, R72, c[0x0][0x1d0], RZ ;  /* 0x00007400480e7a24 */ /* 0x000fe200078e02ff */
[----:B------:R-:W-:Y:S01]  /*03c0*/  @!P3 IADD3 R10, -R10, RZ, RZ ;  /* 0x000000ff0a0ab210 */ /* 0x000fe20007ffe1ff */
[C---:B------:R-:W-:Y:S01]  /*03d0*/  IMAD R13, R27.reuse, c[0x0][0x1b4], R12 ;  /* 0x00006d001b0d7a24 */ /* 0x040fe200078e020c */
[----:B------:R-:W-:Y:S01]  /*03e0*/  LOP3.LUT R29, R28, 0xffffff80, R11, 0xf8, !PT ;  /* 0xffffff801c1d7812 */ /* 0x000fe200078ef80b */
[C---:B------:R-:W-:Y:S01]  /*03f0*/  IMAD R15, R27.reuse, c[0x0][0x1d4], R14 ;  /* 0x000075001b0f7a24 */ /* 0x040fe200078e020e */
[----:B------:R-:W-:Y:S01]  /*0400*/  @!P1 LOP3.LUT R10, RZ, c[0x0][0x178], RZ, 0x33, !PT ;  /* 0x00005e00ff0a9a12 */ /* 0x000fe200078e33ff */
[----:B------:R-:W-:Y:S01]  /*0410*/  IMAD.WIDE.U32 R6, R27, c[0x0][0x1e0], R8 ;  /* 0x000078001b067a25 */ /* 0x000fe200078e0008 */
[----:B------:R-:W-:Y:S02]  /*0420*/  IADD3 R17, P0, R29, R4, RZ ;  /* 0x000000041d117210 */ /* 0x000fe40007f1e0ff */
[----:B------:R-:W-:Y:S01]  /*0430*/  SHF.R.S32.HI R30, RZ, 0x1f, R29 ;  /* 0x0000001fff1e7819 */ /* 0x000fe2000001141d */
[----:B------:R-:W-:Y:S01]  /*0440*/  IMAD R12, R72, c[0x0][0x1e0], RZ ;  /* 0x00007800480c7a24 */ /* 0x000fe200078e02ff */
[----:B------:R-:W-:-:S02]  /*0450*/  SHF.R.S32.HI R4, RZ, 0x1f, R10 ;  /* 0x0000001fff047819 */ /* 0x000fc4000001140a */
[----:B------:R-:W-:Y:S01]  /*0460*/  IADD3.X R8, R30, R5, R15, P0, !PT ;  /* 0x000000051e087210 */ /* 0x000fe200007fe40f */
[----:B------:R-:W-:Y:S01]  /*0470*/  IMAD R9, R27, c[0x0][0x1e4], R12 ;  /* 0x000079001b097a24 */ /* 0x000fe200078e020c */
[----:B------:R-:W-:Y:S01]  /*0480*/  IADD3 R3, R3, R13, RZ ;  /* 0x0000000d03037210 */ /* 0x000fe20007ffe0ff */
[----:B------:R-:W-:Y:S01]  /*0490*/  IMAD R5, R4, c[0x0][0x1c8], RZ ;  /* 0x0000720004057a24 */ /* 0x000fe200078e02ff */
[----:B------:R-:W-:Y:S01]  /*04a0*/  IADD3 R23, P1, R29, R6, RZ ;  /* 0x000000061d177210 */ /* 0x000fe20007f3e0ff */
[----:B------:R-:W-:Y:S01]  /*04b0*/  IMAD R4, R27, c[0x0][0x164], R0 ;  /* 0x000059001b047a24 */ /* 0x000fe200078e0200 */
[----:B------:R-:W-:Y:S01]  /*04c0*/  LEA R16, P0, R17, c[0x0][0x240], 0x1 ;  /* 0x0000900011107a11 */ /* 0x000fe200078008ff */
[----:B------:R-:W-:Y:S01]  /*04d0*/  IMAD.WIDE.U32 R2, R10, c[0x0][0x1c8], R2 ;  /* 0x000072000a027a25 */ /* 0x000fe200078e0002 */
[----:B------:R-:W-:Y:S02]  /*04e0*/  LOP3.LUT R18, R11, 0xffffff80, RZ, 0xc0, !PT ;  /* 0xffffff800b127812 */ /* 0x000fe400078ec0ff */
[----:B------:R-:W-:Y:S01]  /*04f0*/  IADD3.X R6, R30, R7, R9, P1, !PT ;  /* 0x000000071e067210 */ /* 0x000fe20000ffe409 */
[----:B------:R-:W-:Y:S01]  /*0500*/  IMAD R5, R10, c[0x0][0x1cc], R5 ;  /* 0x000073000a057a24 */ /* 0x000fe200078e0205 */
[----:B------:R-:W-:Y:S01]  /*0510*/  LEA.HI.X R17, R17, c[0x0][0x244], R8, 0x1, P0 ;  /* 0x0000910011117a11 */ /* 0x000fe200000f0c08 */
[----:B------:R-:W-:Y:S01]  /*0520*/  IMAD R4, R4, c[0x0][0x174], RZ ;  /* 0x00005d0004047a24 */ /* 0x000fe200078e02ff */
[----:B------:R-:W-:-:S02]  /*0530*/  LEA R10, P1, R23, c[0x0][0x248], 0x1 ;  /* 0x00009200170a7a11 */ /* 0x000fc400078208ff */
[----:B------:R-:W-:Y:S01]  /*0540*/  LEA R42, P0, R2, c[0x0][0x230], 0x1 ;  /* 0x00008c00022a7a11 */ /* 0x000fe200078008ff */
[----:B------:R-:W-:Y:S01]  /*0550*/  IMAD R33, R4, c[0x0][0x16c], RZ ;  /* 0x00005b0004217a24 */ /* 0x000fe200078e02ff */
[----:B------:R-:W-:Y:S02]  /*0560*/  IADD3 R43, R3, R5, RZ ;  /* 0x00000005032b7210 */ /* 0x000fe40007ffe0ff */
[----:B------:R-:W-:Y:S02]  /*0570*/  IADD3 R18, R18, R29, RZ ;  /* 0x0000001d12127210 */ /* 0x000fe40007ffe0ff */
[----:B------:R-:W-:Y:S02]  /*0580*/  LEA.HI.X R23, R23, c[0x0][0x24c], R6, 0x1, P1 ;  /* 0x0000930017177a11 */ /* 0x000fe400008f0c06 */
[----:B------:R-:W-:Y:S02]  /*0590*/  LEA.HI.X R43, R2, c[0x0][0x234], R43, 0x1, P0 ;  /* 0x00008d00022b7a11 */ /* 0x000fe400000f0c2b */
[----:B------:R-:W-:-:S02]  /*05a0*/  MOV R32, RZ ;  /* 0x000000ff00207202 */ /* 0x000fc40000000f00 */
[----:B------:R-:W-:Y:S02]  /*05b0*/  IADD3 R34, R11, 0x1, RZ ;  /* 0x000000010b227810 */ /* 0x000fe40007ffe0ff */
[----:B------:R-:W-:Y:S02]  /*05c0*/  SHF.R.S32.HI R19, RZ, 0x1f, R18 ;  /* 0x0000001fff137819 */ /* 0x000fe40000011412 */
[C---:B------:R-:W-:Y:S02]  /*05d0*/  IADD3 R35, R18.reuse, 0x20, RZ ;  /* 0x0000002012237810 */ /* 0x040fe40007ffe0ff */
[C---:B------:R-:W-:Y:S02]  /*05e0*/  IADD3 R36, R18.reuse, 0x40, RZ ;  /* 0x0000004012247810 */ /* 0x040fe40007ffe0ff */
[C---:B------:R-:W-:Y:S02]  /*05f0*/  IADD3 R37, R18.reuse, 0x60, RZ ;  /* 0x0000006012257810 */ /* 0x040fe40007ffe0ff */
[----:B------:R-:W-:-:S02]  /*0600*/  IADD3 R38, R18, 0x80, RZ ;  /* 0x0000008012267810 */ /* 0x000fc40007ffe0ff */
[C---:B------:R-:W-:Y:S02]  /*0610*/  IADD3 R39, R18.reuse, 0xa0, RZ ;  /* 0x000000a012277810 */ /* 0x040fe40007ffe0ff */
[C---:B------:R-:W-:Y:S02]  /*0620*/  IADD3 R40, R18.reuse, 0xc0, RZ ;  /* 0x000000c012287810 */ /* 0x040fe40007ffe0ff */
[----:B-1----:R-:W-:Y:S02]  /*0630*/  IADD3 R41, R18, 0xe0, RZ ;  /* 0x000000e012297810 */ /* 0x002fe40007ffe0ff */
.L_x_2467:
[----:B------:R-:W-:Y:S01]  /*0640*/  BAR.SYNC.DEFER_BLOCKING 0x0 ;  /* 0x0000000000007b1d */ /* 0x000fe20000010000 */
[----:B------:R-:W-:Y:S02]  /*0650*/  MOV R3, 0xffffff80 ;  /* 0xffffff8000037802 */ /* 0x000fe40000000f00 */
[C---:B0-----:R-:W-:Y:S02]  /*0660*/  LOP3.LUT R5, R29.reuse, 0x20, RZ, 0xfc, !PT ;  /* 0x000000201d057812 */ /* 0x041fe400078efcff */
[C---:B------:R-:W-:Y:S01]  /*0670*/  LOP3.LUT R9, R29.reuse, 0x40, RZ, 0xfc, !PT ;  /* 0x000000401d097812 */ /* 0x040fe200078efcff */
[----:B------:R-:W-:Y:S01]  /*0680*/  IMAD R44, R32, R3, c[0x0][0x168] ;  /* 0x00005a00202c7624 */ /* 0x000fe200078e0203 */
[----:B------:R-:W-:-:S02]  /*0690*/  LOP3.LUT R11, R29, 0x60, RZ, 0xfc, !PT ;  /* 0x000000601d0b7812 */ /* 0x000fc400078efcff */
        /* <DEDUP_REMOVED lines=8> */
[----:B------:R-:W2:Y:S04]  /*0720*/  @!P0 LDG.E.U16 R2, [R16.64] ;  /* 0x0000000410028981 */ /* 0x000ea8000c1e1500 */
[----:B------:R-:W3:Y:S04]  /*0730*/  @!P1 LDG.E.U16 R3, [R16.64+0x40] ;  /* 0x0000400410039981 */ /* 0x000ee8000c1e1500 */
[----:B------:R-:W4:Y:S04]  /*0740*/  @!P2 LDG.E.U16 R6, [R16.64+0x80] ;  /* 0x000080041006a981 */ /* 0x000f28000c1e1500 */
[----:B------:R-:W4:Y:S01]  /*0750*/  @!P3 LDG.E.U16 R7, [R16.64+0xc0] ;  /* 0x0000c0041007b981 */ /* 0x000f22000c1e1500 */
[----:B------:R-:W-:-:S02]  /*0760*/  SHF.L.U32 R8, R31, 0x1, RZ ;  /* 0x000000011f087819 */ /* 0x000fc400000006ff */
[----:B------:R-:W-:Y:S02]  /*0770*/  SHF.L.U32 R58, R31, 0x3, RZ ;  /* 0x000000031f3a7819 */ /* 0x000fe400000006ff */
        /* <DEDUP_REMOVED lines=8> */
[----:B--2---:R0:W-:Y:S04]  /*0800*/  STS.U16 [R8], R2 ;  /* 0x0000000208007388 */ /* 0x0041e80000000400 */
[----:B---3--:R1:W-:Y:S04]  /*0810*/  STS.U16 [R8+0x40], R3 ;  /* 0x0000400308007388 */ /* 0x0083e80000000400 */
[----:B----4-:R-:W-:Y:S01]  /*0820*/  STS.U16 [R8+0x80], R6 ;  /* 0x0000800608007388 */ /* 0x010fe20000000400 */
[----:B0-----:R-:W-:-:S03]  /*0830*/  MOV R2, R10 ;  /* 0x0000000a00027202 */ /* 0x001fc60000000f00 */
[----:B------:R-:W-:Y:S01]  /*0840*/  STS.U16 [R8+0xc0], R7 ;  /* 0x0000c00708007388 */ /* 0x000fe20000000400 */
[----:B------:R-:W-:-:S06]  /*0850*/  NOP ;  /* 0x0000000000007918 */ /* 0x000fcc0000000000 */
[----:B------:R-:W-:Y:S01]  /*0860*/  LDS.64 R4, [R58] ;  /* 0x000000003a047984 */ /* 0x000fe20000000a00 */
[----:B-1----:R-:W-:-:S03]  /*0870*/  MOV R3, R23 ;  /* 0x0000001700037202 */ /* 0x002fc60000000f00 */
[----:B------:R-:W-:Y:S06]  /*0880*/  BAR.SYNC.DEFER_BLOCKING 0x0 ;  /* 0x0000000000007b1d */ /* 0x000fec0000010000 */
[----:B------:R-:W2:Y:S04]  /*0890*/  @!P1 LDG.E.U16 R11, [R2.64+0x40] ;  /* 0x00004004020b9981 */ /* 0x000ea8000c1e1500 */
[----:B------:R-:W3:Y:S04]  /*08a0*/  @!P2 LDG.E.U16 R13, [R2.64+0x80] ;  /* 0x00008004020da981 */ /* 0x000ee8000c1e1500 */
[----:B------:R-:W4:Y:S04]  /*08b0*/  @!P3 LDG.E.U16 R15, [R2.64+0xc0] ;  /* 0x0000c004020fb981 */ /* 0x000f28000c1e1500 */
[----:B------:R-:W4:Y:S01]  /*08c0*/  @!P0 LDG.E.U16 R9, [R2.64] ;  /* 0x0000000402098981 */ /* 0x000f22000c1e1500 */
[----:B------:R-:W-:Y:S01]  /*08d0*/  ULDC.U8 UR6, c[0x0][0x17e] ;  /* 0x00005f8000067ab9 */ /* 0x000fe20000000000 */
[----:B------:R-:W-:Y:S02]  /*08e0*/  BSSY B0, `(.L_x_2452) ;  /* 0x0000037000007945 */ /* 0x000fe40003800000 */
[----:B--2---:R-:W-:Y:S04]  /*08f0*/  STS.U16 [R8+0x40], R11 ;  /* 0x0000400b08007388 */ /* 0x004fe80000000400 */
[----:B---3--:R-:W-:Y:S04]  /*0900*/  STS.U16 [R8+0x80], R13 ;  /* 0x0000800d08007388 */ /* 0x008fe80000000400 */
[----:B----4-:R-:W-:Y:S04]  /*0910*/  STS.U16 [R8+0xc0], R15 ;  /* 0x0000c00f08007388 */ /* 0x010fe80000000400 */
[----:B------:R-:W-:Y:S01]  /*0920*/  STS.U16 [R8], R9 ;  /* 0x0000000908007388 */ /* 0x000fe20000000400 */
[----:B------:R-:W-:-:S06]  /*0930*/  NOP ;  /* 0x0000000000007918 */ /* 0x000fcc0000000000 */
[----:B------:R-:W0:Y:S02]  /*0940*/  LDS.64 R20, [R58] ;  /* 0x000000003a147984 */ /* 0x000e240000000a00 */
[--C-:B0-----:R-:W-:Y:S02]  /*0950*/  PRMT R45, RZ, 0x5410, R20.reuse ;  /* 0x00005410ff2d7816 */ /* 0x101fe40000000014 */
[----:B------:R-:W-:Y:S02]  /*0960*/  PRMT R7, RZ, 0x7610, R20 ;  /* 0x00007610ff077816 */ /* 0x000fe40000000014 */
[--C-:B------:R-:W-:Y:S01]  /*0970*/  PRMT R47, RZ, 0x5410, R21.reuse ;  /* 0x00005410ff2f7816 */ /* 0x100fe20000000015 */
[--C-:B-----5:R-:W-:Y:S01]  /*0980*/  FADD.FTZ R45, R45, R26.reuse ;  /* 0x0000001a2d2d7221 */ /* 0x120fe20000010000 */
        /* <DEDUP_REMOVED lines=44> */
.L_x_2453:
[----:B------:R-:W-:Y:S05]  /*0c50*/  BSYNC B0 ;  /* 0x0000000000007941 */ /* 0x000fea0003800000 */
.L_x_2452:
        /* <DEDUP_REMOVED lines=33> */
.L_x_2455:
[----:B------:R-:W-:Y:S05]  /*0e70*/  BSYNC B0 ;  /* 0x0000000000007941 */ /* 0x000fea0003800000 */
.L_x_2454:
        /* <DEDUP_REMOVED lines=33> */
.L_x_2457:
[----:B------:R-:W-:Y:S05]  /*1090*/  BSYNC B0 ;  /* 0x0000000000007941 */ /* 0x000fea0003800000 */
.L_x_2456:
        /* <DEDUP_REMOVED lines=33> */
.L_x_2459:
[----:B------:R-:W-:Y:S05]  /*12b0*/  BSYNC B0 ;  /* 0x0000000000007941 */ /* 0x000fea0003800000 */
.L_x_2458:
[----:B------:R-:W-:Y:S01]  /*12c0*/  MOV R6, c[0x0][0x16c] ;  /* 0x00005b0000067a02 */ /* 0x000fe20000000f00 */
[----:B------:R-:W-:Y:S01]  /*12d0*/  BAR.SYNC.DEFER_BLOCKING 0x0 ;  /* 0x0000000000007b1d */ /* 0x000fe20000010000 */
[--C-:B------:R-:W-:Y:S02]  /*12e0*/  PRMT R49, RZ, 0x5410, R4.reuse ;  /* 0x00005410ff317816 */ /* 0x100fe40000000004 */
[----:B------:R-:W-:Y:S02]  /*12f0*/  ISETP.GE.AND P0, PT, R6, 0x1, PT ;  /* 0x000000010600780c */ /* 0x000fe40003f06270 */
[----:B------:R-:W-:Y:S01]  /*1300*/  PRMT R51, RZ, 0x7610, R4 ;  /* 0x00007610ff337816 */ /* 0x000fe20000000004 */
[-C--:B------:R-:W-:Y:S01]  /*1310*/  FMUL.FTZ R54, R49, R24.reuse ;  /* 0x0000001831367220 */ /* 0x080fe20000410000 */
[--C-:B------:R-:W-:Y:S02]  /*1320*/  PRMT R50, RZ, 0x5410, R5.reuse ;  /* 0x00005410ff327816 */ /* 0x100fe40000000005 */
[----:B------:R-:W-:Y:S01]  /*1330*/  PRMT R53, RZ, 0x7610, R5 ;  /* 0x00007610ff357816 */ /* 0x000fe20000000005 */
[----:B------:R-:W-:-:S02]  /*1340*/  FMUL.FTZ R55, R51, R24 ;  /* 0x0000001833377220 */ /* 0x000fc40000410000 */
[-C--:B------:R-:W-:Y:S02]  /*1350*/  FMUL.FTZ R56, R50, R24.reuse ;  /* 0x0000001832387220 */ /* 0x080fe40000410000 */
[----:B------:R-:W-:Y:S02]  /*1360*/  FMUL.FTZ R57, R53, R24 ;  /* 0x0000001835397220 */ /* 0x000fe40000410000 */
[----:B------:R-:W-:Y:S05]  /*1370*/  @!P0 BRA `(.L_x_2460) ;  /* 0x000017f000008947 */ /* 0x000fea0003800000 */
[----:B------:R-:W-:Y:S01]  /*1380*/  ISETP.NE.AND P0, PT, R28, RZ, PT ;  /* 0x000000ff1c00720c */ /* 0x000fe20003f05270 */
[----:B------:R-:W-:-:S03]  /*1390*/  HFMA2.MMA R59, -RZ, RZ, 0, 0 ;  /* 0x00000000ff3b7435 */ /* 0x000fc600000001ff */
[----:B------:R-:W-:-:S06]  /*13a0*/  ISETP.EQ.OR P0, PT, R32, RZ, P0 ;  /* 0x000000ff2000720c */ /* 0x000fcc0000702670 */
.L_x_2463:
        /* <DEDUP_REMOVED lines=9> */
[C---:B------:R-:W-:Y:S02]  /*1440*/  LEA R10, P1, R4.reuse, c[0x0][0x220], 0x3 ;  /* 0x00008800040a7a11 */ /* 0x040fe400078218ff */
[----:B------:R-:W-:Y:S02]  /*1450*/  MOV R7, 0xffffff80 ;  /* 0xffffff8000077802 */ /* 0x000fe40000000f00 */
[----:B------:R-:W-:-:S03]  /*1460*/  LEA.HI.X R11, R4, c[0x0][0x224], R5, 0x3, P1 ;  /* 0x00008900040b7a11 */ /* 0x000fc600008f1c05 */
[----:B------:R-:W-:Y:S02]  /*1470*/  IMAD R44, R32, R7, c[0x0][0x168] ;  /* 0x00005a00202c7624 */ /* 0x000fe400078e0207 */
[----:B------:R0:W2:Y:S01]  /*1480*/  LDG.E.64 R4, [R10.64] ;  /* 0x000000040a047981 */ /* 0x0000a2000c1e1b00 */
[----:B------:R-:W-:Y:S01]  /*1490*/  IMAD R8, R15, c[0x0][0x1c0], RZ ;  /* 0x000070000f087a24 */ /* 0x000fe200078e02ff */
[----:B------:R-:W-:Y:S01]  /*14a0*/  PRMT R61, RZ, 0x7610, R61 ;  /* 0x00007610ff3d7816 */ /* 0x000fe2000000003d */
[C---:B------:R-:W-:Y:S01]  /*14b0*/  IMAD.WIDE.U32 R6, R59.reuse, c[0x0][0x1c0], R18 ;  /* 0x000070003b067a25 */ /* 0x040fe200078e0012 */
[----:B------:R-:W-:Y:S02]  /*14c0*/  SHF.L.U32 R12, R44, 0x1, RZ ;  /* 0x000000012c0c7819 */ /* 0x000fe400000006ff */
[----:B------:R-:W-:Y:S01]  /*14d0*/  PRMT R58, RZ, 0x7610, R58 ;  /* 0x00007610ff3a7816 */ /* 0x000fe2000000003a */
[----:B------:R-:W-:Y:S01]  /*14e0*/  IMAD R9, R59, c[0x0][0x1c4], R8 ;  /* 0x000071003b097a24 */ /* 0x000fe200078e0208 */
[----:B------:R-:W-:-:S02]  /*14f0*/  ISETP.GE.AND P1, PT, R18, R12, PT ;  /* 0x0000000c1200720c */ /* 0x000fc40003f26270 */
[----:B------:R-:W-:Y:S02]  /*1500*/  ISETP.GE.AND P2, PT, R35, R12, PT ;  /* 0x0000000c2300720c */ /* 0x000fe40003f46270 */
[----:B------:R-:W-:Y:S02]  /*1510*/  LEA R8, P5, R6, R42, 0x1 ;  /* 0x0000002a06087211 */ /* 0x000fe400078a08ff */
[----:B------:R-:W-:Y:S02]  /*1520*/  IADD3 R7, R7, R9, RZ ;  /* 0x0000000907077210 */ /* 0x000fe40007ffe0ff */
[-C--:B------:R-:W-:Y:S02]  /*1530*/  ISETP.GE.AND P3, PT, R36, R12.reuse, PT ;  /* 0x0000000c2400720c */ /* 0x080fe40003f66270 */
[----:B------:R-:W-:Y:S02]  /*1540*/  ISETP.GE.AND P4, PT, R37, R12, PT ;  /* 0x0000000c2500720c */ /* 0x000fe40003f86270 */
[----:B------:R-:W-:-:S02]  /*1550*/  LEA.HI.X R9, R6, R43, R7, 0x1, P5 ;  /* 0x0000002b06097211 */ /* 0x000fc400028f0c07 */
[----:B------:R-:W-:Y:S02]  /*1560*/  PRMT R22, RZ, 0x7610, R22 ;  /* 0x00007610ff167816 */ /* 0x000fe40000000016 */
[----:B------:R-:W-:Y:S01]  /*1570*/  PRMT R23, RZ, 0x7610, R23 ;  /* 0x00007610ff177816 */ /* 0x000fe20000000017 */
[----:B------:R1:W3:Y:S04]  /*1580*/  @!P1 LDG.E.U16 R61, [R8.64] ;  /* 0x00000004083d9981 */ /* 0x0002e8000c1e1500 */
[----:B------:R1:W4:Y:S01]  /*1590*/  @!P2 LDG.E.U16 R58, [R8.64+0x40] ;  /* 0x00004004083aa981 */ /* 0x000322000c1e1500 */
[-C--:B------:R-:W-:Y:S02]  /*15a0*/  ISETP.GE.AND P1, PT, R38, R12.reuse, PT ;  /* 0x0000000c2600720c */ /* 0x080fe40003f26270 */
[-C--:B------:R-:W-:Y:S01]  /*15b0*/  ISETP.GE.AND P2, PT, R39, R12.reuse, PT ;  /* 0x0000000c2700720c */ /* 0x080fe20003f46270 */
[----:B------:R1:W5:Y:S01]  /*15c0*/  @!P3 LDG.E.U16 R22, [R8.64+0x80] ;  /* 0x000080040816b981 */ /* 0x000362000c1e1500 */
[----:B------:R-:W-:-:S03]  /*15d0*/  ISETP.GE.AND P3, PT, R40, R12, PT ;  /* 0x0000000c2800720c */ /* 0x000fc60003f66270 */
[----:B------:R1:W3:Y:S01]  /*15e0*/  @!P4 LDG.E.U16 R23, [R8.64+0xc0] ;  /* 0x0000c0040817c981 */ /* 0x0002e2000c1e1500 */
[----:B------:R-:W-:Y:S02]  /*15f0*/  ISETP.GE.AND P4, PT, R41, R12, PT ;  /* 0x0000000c2900720c */ /* 0x000fe40003f86270 */
[----:B------:R-:W-:Y:S02]  /*1600*/  PRMT R12, RZ, 0x7610, R12 ;  /* 0x00007610ff0c7816 */ /* 0x000fe4000000000c */
[----:B------:R-:W-:Y:S02]  /*1610*/  PRMT R14, RZ, 0x7610, R14 ;  /* 0x00007610ff0e7816 */ /* 0x000fe4000000000e */
[----:B------:R-:W-:Y:S02]  /*1620*/  PRMT R13, RZ, 0x7610, R13 ;  /* 0x00007610ff0d7816 */ /* 0x000fe4000000000d */
[----:B0-----:R-:W-:Y:S01]  /*1630*/  PRMT R11, RZ, 0x7610, R11 ;  /* 0x00007610ff0b7816 */ /* 0x001fe2000000000b */
[----:B------:R1:W5:Y:S04]  /*1640*/  @!P1 LDG.E.U16 R12, [R8.64+0x100] ;  /* 0x00010004080c9981 */ /* 0x000368000c1e1500 */
[----:B------:R1:W5:Y:S04]  /*1650*/  @!P2 LDG.E.U16 R14, [R8.64+0x140] ;  /* 0x00014004080ea981 */ /* 0x000368000c1e1500 */
[----:B------:R1:W5:Y:S04]  /*1660*/  @!P3 LDG.E.U16 R13, [R8.64+0x180] ;  /* 0x00018004080db981 */ /* 0x000368000c1e1500 */
[----:B------:R1:W5:Y:S01]  /*1670*/  @!P4 LDG.E.U16 R11, [R8.64+0x1c0] ;  /* 0x0001c004080bc981 */ /* 0x000362000c1e1500 */
[----:B------:R-:W-:Y:S01]  /*1680*/  IMAD R21, R25, c[0x0][0x198], RZ ;  /* 0x0000660019157a24 */ /* 0x000fe200078e02ff */
[C---:B------:R-:W-:Y:S01]  /*1690*/  IADD3 R62, R31.reuse, 0x20, RZ ;  /* 0x000000201f3e7810 */ /* 0x040fe20007ffe0ff */
[----:B------:R-:W-:Y:S01]  /*16a0*/  IMAD.WIDE.U32 R6, R0, c[0x0][0x198], RZ ;  /* 0x0000660000067a25 */ /* 0x000fe200078e00ff */
[----:B------:R-:W0:Y:S01]  /*16b0*/  S2R R52, SR_TID.X ;  /* 0x0000000000347919 */ /* 0x000e220000002100 */
[----:B------:R-:W-:-:S02]  /*16c0*/  IADD3 R64, R31, 0x40, RZ ;  /* 0x000000401f407810 */ /* 0x000fc40007ffe0ff */
[----:B------:R-:W-:Y:S01]  /*16d0*/  IMAD R21, R0, c[0x0][0x19c], R21 ;  /* 0x0000670000157a24 */ /* 0x000fe200078e0215 */
[----:B------:R-:W-:Y:S01]  /*16e0*/  LEA.HI.SX32 R62, R62, R31, 0x1b ;  /* 0x0000001f3e3e7211 */ /* 0x000fe200078fdaff */
[----:B-1----:R-:W-:Y:S01]  /*16f0*/  IMAD R8, R15, c[0x0][0x1a0], RZ ;  /* 0x000068000f087a24 */ /* 0x002fe200078e02ff */
[----:B------:R-:W-:Y:S02]  /*1700*/  IADD3 R66, R31, 0x60, RZ ;  /* 0x000000601f427810 */ /* 0x000fe40007ffe0ff */
[----:B------:R-:W-:Y:S01]  /*1710*/  IADD3 R7, R7, R21, RZ ;  /* 0x0000001507077210 */ /* 0x000fe20007ffe0ff */
[----:B------:R-:W-:Y:S01]  /*1720*/  IMAD R63, R59, c[0x0][0x1a4], R8 ;  /* 0x000069003b3f7a24 */ /* 0x000fe200078e0208 */
[----:B------:R-:W-:Y:S02]  /*1730*/  SHF.L.U32 R65, R62, 0x1, RZ ;  /* 0x000000013e417819 */ /* 0x000fe400000006ff */
[----:B------:R-:W-:Y:S01]  /*1740*/  IADD3 R62, R31, 0x80, RZ ;  /* 0x000000801f3e7810 */ /* 0x000fe20007ffe0ff */
[----:B------:R-:W-:Y:S01]  /*1750*/  IMAD.WIDE.U32 R6, R59, c[0x0][0x1a0], R6 ;  /* 0x000068003b067a25 */ /* 0x000fe200078e0006 */
[----:B------:R-:W-:-:S02]  /*1760*/  LEA.HI.SX32 R64, R64, R31, 0x1b ;  /* 0x0000001f40407211 */ /* 0x000fc400078fdaff */
[----:B------:R-:W-:Y:S02]  /*1770*/  LEA.HI.SX32 R62, R62, R31, 0x1b ;  /* 0x0000001f3e3e7211 */ /* 0x000fe400078fdaff */
[----:B------:R-:W-:Y:S02]  /*1780*/  IADD3 R63, R7, R63, RZ ;  /* 0x0000003f073f7210 */ /* 0x000fe40007ffe0ff */
[----:B------:R-:W-:Y:S02]  /*1790*/  LEA.HI.SX32 R66, R66, R31, 0x1b ;  /* 0x0000001f42427211 */ /* 0x000fe400078fdaff */
[----:B------:R-:W-:Y:S02]  /*17a0*/  SHF.L.U32 R67, R64, 0x1, RZ ;  /* 0x0000000140437819 */ /* 0x000fe400000006ff */
[----:B0-----:R-:W-:Y:S02]  /*17b0*/  SHF.L.U32 R21, R52, 0x2, RZ ;  /* 0x0000000234157819 */ /* 0x001fe400000006ff */
[----:B------:R-:W-:-:S02]  /*17c0*/  SHF.L.U32 R70, R66, 0x1, RZ ;  /* 0x0000000142467819 */ /* 0x000fc400000006ff */
[CC--:B------:R-:W-:Y:S02]  /*17d0*/  ISETP.GE.U32.AND P1, PT, R21.reuse, R44.reuse, PT ;  /* 0x0000002c1500720c */ /* 0x0c0fe40003f26070 */
[C---:B------:R-:W-:Y:S02]  /*17e0*/  IADD3 R15, R21.reuse, 0x2, RZ ;  /* 0x00000002150f7810 */ /* 0x040fe40007ffe0ff */
[----:B------:R-:W-:Y:S02]  /*17f0*/  IADD3 R21, R21, 0x3, RZ ;  /* 0x0000000315157810 */ /* 0x000fe40007ffe0ff */
[-C--:B------:R-:W-:Y:S02]  /*1800*/  ISETP.GE.U32.AND P3, PT, R15, R44.reuse, PT ;  /* 0x0000002c0f00720c */ /* 0x080fe40003f66070 */
[----:B------:R-:W-:Y:S02]  /*1810*/  ISETP.GE.U32.AND P4, PT, R21, R44, PT ;  /* 0x0000002c1500720c */ /* 0x000fe40003f86070 */
[----:B------:R-:W-:-:S02]  /*1820*/  IADD3 R64, R31, 0xa0, RZ ;  /* 0x000000a01f407810 */ /* 0x000fc40007ffe0ff */
[----:B------:R-:W-:Y:S02]  /*1830*/  IADD3 R66, R31, 0xc0, RZ ;  /* 0x000000c01f427810 */ /* 0x000fe40007ffe0ff */
[-C--:B------:R-:W-:Y:S02]  /*1840*/  LEA.HI.SX32 R64, R64, R31.reuse, 0x1b ;  /* 0x0000001f40407211 */ /* 0x080fe400078fdaff */
[----:B------:R-:W-:-:S04]  /*1850*/  LEA.HI.SX32 R66, R66, R31, 0x1b ;  /* 0x0000001f42427211 */ /* 0x000fc800078fdaff */
[----:B------:R-:W-:Y:S01]  /*1860*/  SHF.L.U32 R66, R66, 0x1, RZ ;  /* 0x0000000142427819 */ /* 0x000fe200000006ff */
[-C--:B------:R-:W-:Y:S02]  /*1870*/  FMUL.FTZ R69, R51, R46.reuse ;  /* 0x0000002e33457220 */ /* 0x080fe40000410000 */
[CC--:B--2---:R-:W-:Y:S02]  /*1880*/  FMUL.FTZ R10, R5.reuse, R45.reuse ;  /* 0x0000002d050a7220 */ /* 0x0c4fe40000410000 */
[----:B------:R-:W-:Y:S02]  /*1890*/  FMUL.FTZ R60, R4, 1.4426950216293334961 ;  /* 0x3fb8aa3b043c7820 */ /* 0x000fe40000410000 */
[----:B------:R-:W-:Y:S02]  /*18a0*/  FMUL.RZ R20, R10, 0.15915493667125701904 ;  /* 0x3e22f9830a147820 */ /* 0x000fe4000040c000 */
[----:B------:R-:W-:Y:S02]  /*18b0*/  FMUL.FTZ R8, R5, R46 ;  /* 0x0000002e05087220 */ /* 0x000fe40000410000 */
[----:B------:R-:W-:Y:S01]  /*18c0*/  MUFU.SIN R10, R20 ;  /* 0x00000014000a7308 */ /* 0x000fe20000000400 */
[----:B------:R-:W-:-:S02]  /*18d0*/  FMUL.FTZ R9, R60, R45 ;  /* 0x0000002d3c097220 */ /* 0x000fc40000410000 */
[----:B------:R-:W-:Y:S02]  /*18e0*/  FMUL.RZ R68, R8, 0.15915493667125701904 ;  /* 0x3e22f98308447820 */ /* 0x000fe4000040c000 */
[----:B------:R-:W-:-:S03]  /*18f0*/  FMUL.FTZ R15, R60, R47 ;  /* 0x0000002f3c0f7220 */ /* 0x000fc60000410000 */
[----:B------:R0:W-:Y:S08]  /*1900*/  MUFU.COS R4, R20 ;  /* 0x0000001400047308 */ /* 0x0001f00000000000 */
[----:B------:R-:W-:Y:S01]  /*1910*/  MUFU.SIN R7, R68 ;  /* 0x0000004400077308 */ /* 0x000fe20000000400 */
[----:B0-----:R-:W-:-:S04]  /*1920*/  LEA R20, P2, R6, c[0x0][0x228], 0x3 ;  /* 0x00008a0006147a11 */ /* 0x001fc800078418ff */
[----:B------:R-:W-:Y:S01]  /*1930*/  LEA.HI.X R21, R6, c[0x0][0x22c], R63, 0x3, P2 ;  /* 0x00008b0006157a11 */ /* 0x000fe200010f1c3f */
[C---:B------:R-:W-:Y:S01]  /*1940*/  FMUL.FTZ R63, R60.reuse, R46 ;  /* 0x0000002e3c3f7220 */ /* 0x040fe20000410000 */
[----:B------:R-:W-:Y:S01]  /*1950*/  LEA.HI.SX32 R6, R31, R31, 0x1b ;  /* 0x0000001f1f067211 */ /* 0x000fe200078fdaff */
[----:B------:R0:W-:Y:S01]  /*1960*/  MUFU.COS R8, R68 ;  /* 0x0000004400087308 */ /* 0x0001e20000000000 */
[----:B------:R-:W-:Y:S02]  /*1970*/  FMUL.FTZ R60, R60, R48 ;  /* 0x000000303c3c7220 */ /* 0x000fe40000410000 */
[----:B------:R-:W-:-:S05]  /*1980*/  SHF.L.U32 R6, R6, 0x1, RZ ;  /* 0x0000000106067819 */ /* 0x000fca00000006ff */
[----:B------:R-:W1:Y:S01]  /*1990*/  MUFU.EX2 R63, R63 ;  /* 0x0000003f003f7308 */ /* 0x000e620000000800 */
[----:B---3--:R2:W-:Y:S01]  /*19a0*/  STS.U16 [R6], R61 ;  /* 0x0000003d06007388 */ /* 0x0085e20000000400 */
[----:B0-----:R-:W-:-:S03]  /*19b0*/  IADD3 R68, R31, 0xe0, RZ ;  /* 0x000000e01f447810 */ /* 0x001fc60007ffe0ff */
[----:B----4-:R0:W-:Y:S01]  /*19c0*/  STS.U16 [R65+0x40], R58 ;  /* 0x0000403a41007388 */ /* 0x0101e20000000400 */
[----:B------:R-:W-:Y:S02]  /*19d0*/  LEA.HI.SX32 R68, R68, R31, 0x1b ;  /* 0x0000001f44447211 */ /* 0x000fe400078fdaff */
[----:B------:R-:W3:Y:S01]  /*19e0*/  MUFU.EX2 R9, R9 ;  /* 0x0000000900097308 */ /* 0x000ee20000000800 */
[----:B-----5:R4:W-:Y:S01]  /*19f0*/  STS.U16 [R67+0x80], R22 ;  /* 0x0000801643007388 */ /* 0x0209e20000000400 */
[----:B------:R-:W-:Y:S02]  /*1a00*/  ISETP.GE.U32.AND P2, PT, R34, R44, PT ;  /* 0x0000002c2200720c */ /* 0x000fe40003f46070 */
[----:B--2---:R-:W-:Y:S01]  /*1a10*/  SHF.L.U32 R61, R62, 0x1, RZ ;  /* 0x000000013e3d7819 */ /* 0x004fe200000006ff */
[----:B------:R2:W-:Y:S01]  /*1a20*/  STS.U16 [R70+0xc0], R23 ;  /* 0x0000c01746007388 */ /* 0x0005e20000000400 */
[----:B------:R-:W-:Y:S01]  /*1a30*/  SHF.L.U32 R68, R68, 0x1, RZ ;  /* 0x0000000144447819 */ /* 0x000fe200000006ff */
[C---:B0-----:R-:W-:Y:S01]  /*1a40*/  FMUL.FTZ R58, R5.reuse, R47 ;  /* 0x0000002f053a7220 */ /* 0x041fe20000410000 */
[----:B------:R-:W-:Y:S01]  /*1a50*/  MUFU.EX2 R15, R15 ;  /* 0x0000000f000f7308 */ /* 0x000fe20000000800 */
[----:B------:R-:W-:Y:S01]  /*1a60*/  FMUL.FTZ R5, R5, R48 ;  /* 0x0000003005057220 */ /* 0x000fe20000410000 */
[----:B------:R-:W-:Y:S01]  /*1a70*/  SHF.L.U32 R65, R64, 0x1, RZ ;  /* 0x0000000140417819 */ /* 0x000fe200000006ff */
[----:B------:R-:W-:Y:S01]  /*1a80*/  FMUL.RZ R62, R58, 0.15915493667125701904 ;  /* 0x3e22f9833a3e7820 */ /* 0x000fe2000040c000 */
[----:B------:R-:W-:Y:S04]  /*1a90*/  STS.U16 [R61+0x100], R12 ;  /* 0x0001000c3d007388 */ /* 0x000fe80000000400 */
[----:B----4-:R-:W0:Y:S01]  /*1aa0*/  MUFU.SIN R22, R62 ;  /* 0x0000003e00167308 */ /* 0x010e220000000400 */
[----:B--2---:R-:W-:Y:S01]  /*1ab0*/  FMUL.FTZ R70, R49, R45 ;  /* 0x0000002d31467220 */ /* 0x004fe20000410000 */
[----:B------:R-:W-:Y:S01]  /*1ac0*/  STS.U16 [R65+0x140], R14 ;  /* 0x0001400e41007388 */ /* 0x000fe20000000400 */
[----:B-1----:R-:W-:-:S05]  /*1ad0*/  FMUL.FTZ R7, R63, R7 ;  /* 0x000000073f077220 */ /* 0x002fca0000410000 */
[----:B------:R-:W1:Y:S01]  /*1ae0*/  MUFU.COS R58, R62 ;  /* 0x0000003e003a7308 */ /* 0x000e620000000000 */
[----:B------:R-:W-:Y:S01]  /*1af0*/  FMUL.FTZ R8, R63, R8 ;  /* 0x000000083f087220 */ /* 0x000fe20000410000 */
[----:B------:R-:W-:Y:S01]  /*1b00*/  FSEL R70, R70, RZ, !P1 ;  /* 0x000000ff46467208 */ /* 0x000fe20004800000 */
[----:B------:R-:W-:Y:S01]  /*1b10*/  STS.U16 [R66+0x180], R13 ;  /* 0x0001800d42007388 */ /* 0x000fe20000000400 */
[----:B------:R-:W-:-:S04]  /*1b20*/  FSEL R67, R7, RZ, !P2 ;  /* 0x000000ff07437208 */ /* 0x000fc80005000000 */
[----:B------:R2:W-:Y:S01]  /*1b30*/  MUFU.EX2 R6, R60 ;  /* 0x0000003c00067308 */ /* 0x0005e20000000800 */
[----:B------:R4:W-:Y:S01]  /*1b40*/  STS.U16 [R68+0x1c0], R11 ;  /* 0x0001c00b44007388 */ /* 0x0009e20000000400 */
[C---:B---3--:R-:W-:Y:S02]  /*1b50*/  FMUL.FTZ R4, R9.reuse, R4 ;  /* 0x0000000409047220 */ /* 0x048fe40000410000 */
[----:B------:R-:W-:Y:S01]  /*1b60*/  FMUL.FTZ R10, R9, R10 ;  /* 0x0000000a090a7220 */ /* 0x000fe20000410000 */
[----:B------:R-:W-:Y:S01]  /*1b70*/  FSEL R69, R69, RZ, !P2 ;  /* 0x000000ff45457208 */ /* 0x000fe20005000000 */
[----:B--2---:R-:W-:Y:S01]  /*1b80*/  FMUL.RZ R60, R5, 0.15915493667125701904 ;  /* 0x3e22f983053c7820 */ /* 0x004fe2000040c000 */
[----:B------:R-:W-:-:S06]  /*1b90*/  NOP ;  /* 0x0000000000007918 */ /* 0x000fcc0000000000 */
[----:B------:R-:W2:Y:S01]  /*1ba0*/  MUFU.SIN R5, R60 ;  /* 0x0000003c00057308 */ /* 0x000ea20000000400 */
[----:B----4-:R-:W-:Y:S01]  /*1bb0*/  FSEL R68, R8, 1, !P2 ;  /* 0x3f80000008447808 */ /* 0x010fe20005000000 */
[-C--:B------:R-:W-:Y:S02]  /*1bc0*/  FMUL.FTZ R9, R70, R67.reuse ;  /* 0x0000004346097220 */ /* 0x080fe40000410000 */
[C---:B0-----:R-:W-:Y:S02]  /*1bd0*/  FMUL.FTZ R22, R15.reuse, R22 ;  /* 0x000000160f167220 */ /* 0x041fe40000410000 */
[----:B------:R-:W-:Y:S02]  /*1be0*/  FMUL.FTZ R7, RZ, R67 ;  /* 0x00000043ff077220 */ /* 0x000fe40000410000 */
[----:B-1----:R-:W-:Y:S01]  /*1bf0*/  FMUL.FTZ R58, R15, R58 ;  /* 0x0000003a0f3a7220 */ /* 0x002fe20000410000 */
[----:B------:R-:W0:Y:S01]  /*1c00*/  MUFU.COS R23, R60 ;  /* 0x0000003c00177308 */ /* 0x000e220000000000 */
[-C--:B------:R-:W-:Y:S01]  /*1c10*/  FFMA.FTZ R9, RZ, R68.reuse, R9 ;  /* 0x00000044ff097223 */ /* 0x080fe20000010009 */
[----:B------:R-:W-:Y:S01]  /*1c20*/  FSEL R64, R22, RZ, !P3 ;  /* 0x000000ff16407208 */ /* 0x000fe20005800000 */
[----:B------:R-:W-:-:S02]  /*1c30*/  FFMA.FTZ R8, R70, R68, -R7 ;  /* 0x0000004446087223 */ /* 0x000fc40000010807 */
[----:B------:R-:W-:Y:S01]  /*1c40*/  FMUL.FTZ R66, R50, R47 ;  /* 0x0000002f32427220 */ /* 0x000fe20000410000 */
[----:B------:R-:W-:Y:S01]  /*1c50*/  FSEL R73, R10, RZ, !P1 ;  /* 0x000000ff0a497208 */ /* 0x000fe20004800000 */
[----:B------:R-:W-:Y:S01]  /*1c60*/  FADD.FTZ R9, RZ, R9 ;  /* 0x00000009ff097221 */ /* 0x000fe20000010000 */
[----:B------:R-:W-:Y:S01]  /*1c70*/  FSEL R65, R58, 1, !P3 ;  /* 0x3f8000003a417808 */ /* 0x000fe20005800000 */
[----:B------:R-:W-:Y:S01]  /*1c80*/  FADD.FTZ R8, R69, R8 ;  /* 0x0000000845087221 */ /* 0x000fe20000010000 */
[----:B------:R-:W-:Y:S01]  /*1c90*/  FSEL R71, R4, 1, !P1 ;  /* 0x3f80000004477808 */ /* 0x000fe20004800000 */
[----:B------:R-:W-:Y:S01]  /*1ca0*/  FMUL.FTZ R7, R64, R9 ;  /* 0x0000000940077220 */ /* 0x000fe20000410000 */
[----:B------:R-:W-:Y:S01]  /*1cb0*/  FSEL R66, R66, RZ, !P3 ;  /* 0x000000ff42427208 */ /* 0x000fe20005800000 */
[----:B--2---:R-:W-:Y:S01]  /*1cc0*/  FMUL.FTZ R5, R6, R5 ;  /* 0x0000000506057220 */ /* 0x004fe20000410000 */
[----:B------:R-:W2:Y:S01]  /*1cd0*/  LDG.E.64 R20, [R20.64] ;  /* 0x0000000414147981 */ /* 0x000ea2000c1e1b00 */
[-C--:B------:R-:W-:Y:S01]  /*1ce0*/  FMUL.FTZ R12, R64, R8.reuse ;  /* 0x00000008400c7220 */ /* 0x080fe20000410000 */
[----:B------:R-:W-:Y:S01]  /*1cf0*/  ISETP.GE.AND P1, PT, R31, 0x1, PT ;  /* 0x000000011f00780c */ /* 0x000fe20003f26270 */
[----:B------:R-:W-:Y:S01]  /*1d00*/  FFMA.FTZ R7, R65, R8, -R7 ;  /* 0x0000000841077223 */ /* 0x000fe20000010807 */
[----:B------:R-:W-:Y:S01]  /*1d10*/  FSEL R63, R5, RZ, !P4 ;  /* 0x000000ff053f7208 */ /* 0x000fe20006000000 */
[----:B0-----:R-:W-:Y:S01]  /*1d20*/  FMUL.FTZ R23, R6, R23 ;  /* 0x0000001706177220 */ /* 0x001fe20000410000 */
[----:B------:R-:W-:Y:S01]  /*1d30*/  SHF.L.U32 R60, R59, 0x4, RZ ;  /* 0x000000043b3c7819 */ /* 0x000fe200000006ff */
[----:B------:R-:W-:Y:S01]  /*1d40*/  FMUL.FTZ R4, R73, R67 ;  /* 0x0000004349047220 */ /* 0x000fe20000410000 */
[----:B------:R-:W-:Y:S01]  /*1d50*/  SHF.L.U32 R58, R31, 0x3, RZ ;  /* 0x000000031f3a7819 */ /* 0x000fe200000006ff */
[----:B------:R-:W-:Y:S01]  /*1d60*/  FFMA.FTZ R12, R65, R9, R12 ;  /* 0x00000009410c7223 */ /* 0x000fe2000001000c */
[----:B------:R-:W-:Y:S01]  /*1d70*/  FSEL R62, R23, 1, !P4 ;  /* 0x3f800000173e7808 */ /* 0x000fe20006000000 */
[----:B------:R-:W-:Y:S01]  /*1d80*/  FADD.FTZ R7, R66, R7 ;  /* 0x0000000742077221 */ /* 0x000fe20000010000 */
[----:B------:R-:W-:Y:S01]  /*1d90*/  ISETP.NE.AND P2, PT, R31, 0x1f, PT ;  /* 0x0000001f1f00780c */ /* 0x000fe20003f45270 */
[----:B------:R-:W-:Y:S01]  /*1da0*/  FMUL.FTZ R5, R71, R67 ;  /* 0x0000004347057220 */ /* 0x000fe20000410000 */
[----:B------:R-:W-:Y:S01]  /*1db0*/  ISETP.NE.AND P3, PT, R31, RZ, PT ;  /* 0x000000ff1f00720c */ /* 0x000fe20003f65270 */
[----:B------:R-:W-:Y:S01]  /*1dc0*/  FFMA.FTZ R4, R71, R68, -R4 ;  /* 0x0000004447047223 */ /* 0x000fe20000010804 */
[----:B------:R-:W-:Y:S01]  /*1dd0*/  BSSY B0, `(.L_x_2461) ;  /* 0x00000c5000007945 */ /* 0x000fe20003800000 */
[----:B------:R-:W-:-:S02]  /*1de0*/  FADD.FTZ R12, RZ, R12 ;  /* 0x0000000cff0c7221 */ /* 0x000fc40000010000 */
[----:B------:R-:W-:Y:S02]  /*1df0*/  FMUL.FTZ R9, R63, R7 ;  /* 0x000000073f097220 */ /* 0x000fe40000410000 */
[----:B------:R-:W-:Y:S02]  /*1e00*/  FMUL.FTZ R61, R53, R48 ;  /* 0x00000030353d7220 */ /* 0x000fe40000410000 */
[----:B------:R-:W-:Y:S02]  /*1e10*/  FFMA.FTZ R5, R73, R68, R5 ;  /* 0x0000004449057223 */ /* 0x000fe40000010005 */
[----:B------:R-:W-:Y:S01]  /*1e20*/  FMUL.FTZ R6, R64, R4 ;  /* 0x0000000440067220 */ /* 0x000fe20000410000 */
[----:B------:R-:W-:Y:S01]  /*1e30*/  FSEL R61, R61, RZ, !P4 ;  /* 0x000000ff3d3d7208 */ /* 0x000fe20006000000 */
[-C--:B------:R-:W-:Y:S02]  /*1e40*/  FFMA.FTZ R9, R62, R12.reuse, R9 ;  /* 0x0000000c3e097223 */ /* 0x080fe40000010009 */
[----:B------:R-:W-:-:S02]  /*1e50*/  FMUL.FTZ R12, R63, R12 ;  /* 0x0000000c3f0c7220 */ /* 0x000fc40000410000 */
[CC--:B------:R-:W-:Y:S02]  /*1e60*/  FFMA.FTZ R6, R65.reuse, R5.reuse, R6 ;  /* 0x0000000541067223 */ /* 0x0c0fe40000010006 */
[----:B------:R-:W-:Y:S02]  /*1e70*/  FMUL.FTZ R5, R64, R5 ;  /* 0x0000000540057220 */ /* 0x000fe40000410000 */
[----:B------:R-:W-:Y:S02]  /*1e80*/  FFMA.FTZ R12, R62, R7, -R12 ;  /* 0x000000073e0c7223 */ /* 0x000fe4000001080c */
[----:B------:R-:W-:Y:S02]  /*1e90*/  FADD.FTZ R15, RZ, R9 ;  /* 0x00000009ff0f7221 */ /* 0x000fe40000010000 */
[----:B------:R-:W-:Y:S02]  /*1ea0*/  FFMA.FTZ R5, R65, R4, -R5 ;  /* 0x0000000441057223 */ /* 0x000fe40000010805 */
[----:B------:R-:W-:Y:S01]  /*1eb0*/  FADD.FTZ R14, R61, R12 ;  /* 0x0000000c3d0e7221 */ /* 0x000fe20000010000 */
        /* <DEDUP_REMOVED lines=13> */
[CC--:B---3--:R-:W-:Y:S02]  /*1f90*/  FMUL.FTZ R6, R7.reuse, R4.reuse ;  /* 0x0000000407067220 */ /* 0x0c8fe40000410000 */
[-C--:B----4-:R-:W-:Y:S01]  /*1fa0*/  FMUL.FTZ R9, R7, R5.reuse ;  /* 0x0000000507097220 */ /* 0x090fe20000410000 */
[----:B------:R-:W0:Y:S01]  /*1fb0*/  SHFL.UP PT, R11, R14, 0x2, RZ ;  /* 0x044000000e0b7989 */ /* 0x000e2200000e00ff */
[----:B------:R-:W-:Y:S02]  /*1fc0*/  @P1 FADD.FTZ R15, R15, R8 ;  /* 0x000000080f0f1221 */ /* 0x000fe40000010000 */
[C---:B------:R-:W-:Y:S02]  /*1fd0*/  FFMA.FTZ R6, R12.reuse, R5, R6 ;  /* 0x000000050c067223 */ /* 0x040fe40000010006 */
[----:B------:R-:W-:-:S02]  /*1fe0*/  @P1 FFMA.FTZ R12, R12, R4, -R9 ;  /* 0x000000040c0c1223 */ /* 0x000fc40000010809 */
[----:B------:R-:W1:Y:S01]  /*1ff0*/  SHFL.UP PT, R9, R15, 0x2, RZ ;  /* 0x044000000f097989 */ /* 0x000e6200000e00ff */
[----:B------:R-:W-:Y:S02]  /*2000*/  FSEL R6, R7, R6, !P1 ;  /* 0x0000000607067208 */ /* 0x000fe40004800000 */
[----:B------:R-:W-:Y:S01]  /*2010*/  ISETP.GE.AND P1, PT, R31, 0x2, PT ;  /* 0x000000021f00780c */ /* 0x000fe20003f26270 */
[----:B------:R-:W3:Y:S04]  /*2020*/  SHFL.UP PT, R5, R12, 0x2, RZ ;  /* 0x044000000c057989 */ /* 0x000ee800000e00ff */
[----:B------:R-:W4:Y:S01]  /*2030*/  SHFL.UP PT, R7, R6, 0x2, RZ ;  /* 0x0440000006077989 */ /* 0x000f2200000e00ff */
[C---:B0-----:R-:W-:Y:S02]  /*2040*/  FMUL.FTZ R8, R6.reuse, R11 ;  /* 0x0000000b06087220 */ /* 0x041fe40000410000 */
[----:B-1----:R-:W-:-:S02]  /*2050*/  FMUL.FTZ R4, R6, R9 ;  /* 0x0000000906047220 */ /* 0x002fc40000410000 */
[----:B------:R-:W-:Y:S02]  /*2060*/  FFMA.FTZ R10, R12, R9, R8 ;  /* 0x000000090c0a7223 */ /* 0x000fe40000010008 */
[----:B---3--:R-:W-:Y:S02]  /*2070*/  FMUL.FTZ R8, R6, R5 ;  /* 0x0000000506087220 */ /* 0x008fe40000410000 */
[----:B------:R-:W-:Y:S02]  /*2080*/  FFMA.FTZ R11, R12, R11, -R4 ;  /* 0x0000000b0c0b7223 */ /* 0x000fe40000010804 */
[----:B------:R-:W-:Y:S02]  /*2090*/  @P1 FADD.FTZ R15, R15, R10 ;  /* 0x0000000a0f0f1221 */ /* 0x000fe40000010000 */
[-C--:B----4-:R-:W-:Y:S02]  /*20a0*/  FMUL.FTZ R4, R6, R7.reuse ;  /* 0x0000000706047220 */ /* 0x090fe40000410000 */
[----:B------:R-:W-:-:S02]  /*20b0*/  FFMA.FTZ R7, R12, R7, R8 ;  /* 0x000000070c077223 */ /* 0x000fc40000010008 */
[----:B------:R-:W-:Y:S01]  /*20c0*/  @P1 FADD.FTZ R14, R14, R11 ;  /* 0x0000000b0e0e1221 */ /* 0x000fe20000010000 */
[----:B------:R-:W0:Y:S01]  /*20d0*/  SHFL.UP PT, R8, R15, 0x4, RZ ;  /* 0x048000000f087989 */ /* 0x000e2200000e00ff */
[----:B------:R-:W-:Y:S01]  /*20e0*/  @P1 FFMA.FTZ R12, R12, R5, -R4 ;  /* 0x000000050c0c1223 */ /* 0x000fe20000010804 */
[----:B------:R-:W-:Y:S02]  /*20f0*/  FSEL R7, R6, R7, !P1 ;  /* 0x0000000706077208 */ /* 0x000fe40004800000 */
[----:B------:R-:W1:Y:S01]  /*2100*/  SHFL.UP PT, R6, R14, 0x4, RZ ;  /* 0x048000000e067989 */ /* 0x000e6200000e00ff */
[----:B------:R-:W-:-:S03]  /*2110*/  ISETP.GE.AND P1, PT, R31, 0x4, PT ;  /* 0x000000041f00780c */ /* 0x000fc60003f26270 */
[----:B------:R-:W3:Y:S04]  /*2120*/  SHFL.UP PT, R4, R12, 0x4, RZ ;  /* 0x048000000c047989 */ /* 0x000ee800000e00ff */
[----:B------:R-:W4:Y:S01]  /*2130*/  SHFL.UP PT, R5, R7, 0x4, RZ ;  /* 0x0480000007057989 */ /* 0x000f2200000e00ff */
[C---:B0-----:R-:W-:Y:S02]  /*2140*/  FMUL.FTZ R9, R7.reuse, R8 ;  /* 0x0000000807097220 */ /* 0x041fe40000410000 */
[CC--:B-1----:R-:W-:Y:S02]  /*2150*/  FMUL.FTZ R13, R7.reuse, R6.reuse ;  /* 0x00000006070d7220 */ /* 0x0c2fe40000410000 */
[----:B------:R-:W-:Y:S02]  /*2160*/  FFMA.FTZ R11, R12, R6, -R9 ;  /* 0x000000060c0b7223 */ /* 0x000fe40000010809 */
[----:B---3--:R-:W-:-:S02]  /*2170*/  FMUL.FTZ R6, R7, R4 ;  /* 0x0000000407067220 */ /* 0x008fc40000410000 */
[----:B------:R-:W-:Y:S02]  /*2180*/  FFMA.FTZ R8, R12, R8, R13 ;  /* 0x000000080c087223 */ /* 0x000fe4000001000d */
[-C--:B----4-:R-:W-:Y:S02]  /*2190*/  FMUL.FTZ R9, R7, R5.reuse ;  /* 0x0000000507097220 */ /* 0x090fe40000410000 */
[----:B------:R-:W-:Y:S02]  /*21a0*/  @P1 FADD.FTZ R14, R14, R11 ;  /* 0x0000000b0e0e1221 */ /* 0x000fe40000010000 */
[C---:B------:R-:W-:Y:S02]  /*21b0*/  FFMA.FTZ R6, R12.reuse, R5, R6 ;  /* 0x000000050c067223 */ /* 0x040fe40000010006 */
[----:B------:R-:W-:Y:S02]  /*21c0*/  @P1 FFMA.FTZ R12, R12, R4, -R9 ;  /* 0x000000040c0c1223 */ /* 0x000fe40000010809 */
[----:B------:R-:W-:Y:S01]  /*21d0*/  @P1 FADD.FTZ R15, R15, R8 ;  /* 0x000000080f0f1221 */ /* 0x000fe20000010000 */
[----:B------:R-:W0:Y:S01]  /*21e0*/  SHFL.UP PT, R9, R14, 0x8, RZ ;  /* 0x050000000e097989 */ /* 0x000e2200000e00ff */
[----:B------:R-:W-:-:S02]  /*21f0*/  FSEL R6, R7, R6, !P1 ;  /* 0x0000000607067208 */ /* 0x000fc40004800000 */
[----:B------:R-:W-:Y:S01]  /*2200*/  ISETP.GE.AND P1, PT, R31, 0x8, PT ;  /* 0x000000081f00780c */ /* 0x000fe20003f26270 */
[----:B------:R-:W1:Y:S04]  /*2210*/  SHFL.UP PT, R5, R12, 0x8, RZ ;  /* 0x050000000c057989 */ /* 0x000e6800000e00ff */
[----:B------:R-:W3:Y:S04]  /*2220*/  SHFL.UP PT, R11, R15, 0x8, RZ ;  /* 0x050000000f0b7989 */ /* 0x000ee800000e00ff */
[----:B------:R-:W4:Y:S01]  /*2230*/  SHFL.UP PT, R7, R6, 0x8, RZ ;  /* 0x0500000006077989 */ /* 0x000f2200000e00ff */
[----:B0-----:R-:W-:-:S02]  /*2240*/  FMUL.FTZ R10, R6, R9 ;  /* 0x00000009060a7220 */ /* 0x001fc40000410000 */
[C---:B-1----:R-:W-:Y:S02]  /*2250*/  FMUL.FTZ R4, R6.reuse, R5 ;  /* 0x0000000506047220 */ /* 0x042fe40000410000 */
[-C--:B---3--:R-:W-:Y:S02]  /*2260*/  FMUL.FTZ R8, R6, R11.reuse ;  /* 0x0000000b06087220 */ /* 0x088fe40000410000 */
[C---:B------:R-:W-:Y:S02]  /*2270*/  FFMA.FTZ R10, R12.reuse, R11, R10 ;  /* 0x0000000b0c0a7223 */ /* 0x040fe4000001000a */
[C---:B----4-:R-:W-:Y:S02]  /*2280*/  FFMA.FTZ R11, R12.reuse, R7, R4 ;  /* 0x000000070c0b7223 */ /* 0x050fe40000010004 */
[----:B------:R-:W-:Y:S01]  /*2290*/  FFMA.FTZ R9, R12, R9, -R8 ;  /* 0x000000090c097223 */ /* 0x000fe20000010808 */
[----:B------:R-:W-:Y:S01]  /*22a0*/  MOV R8, 0x3f800000 ;  /* 0x3f80000000087802 */ /* 0x000fe20000000f00 */
[----:B------:R-:W-:Y:S01]  /*22b0*/  @P1 FADD.FTZ R15, R15, R10 ;  /* 0x0000000a0f0f1221 */ /* 0x000fe20000010000 */
[C---:B------:R-:W-:Y:S01]  /*22c0*/  FSEL R13, R6.reuse, R11, !P1 ;  /* 0x0000000b060d7208 */ /* 0x040fe20004800000 */
[----:B------:R-:W-:Y:S01]  /*22d0*/  FMUL.FTZ R7, R6, R7 ;  /* 0x0000000706077220 */ /* 0x000fe20000410000 */
[----:B------:R-:W-:Y:S01]  /*22e0*/  CS2R R10, SRZ ;  /* 0x00000000000a7805 */ /* 0x000fe2000001ff00 */
[----:B------:R-:W-:Y:S01]  /*22f0*/  @P1 FADD.FTZ R14, R14, R9 ;  /* 0x000000090e0e1221 */ /* 0x000fe20000010000 */
[----:B------:R-:W0:Y:S01]  /*2300*/  SHFL.UP PT, R22, R15, 0x10, RZ ;  /* 0x060000000f167989 */ /* 0x000e2200000e00ff */
[----:B------:R-:W-:Y:S01]  /*2310*/  @P1 FFMA.FTZ R12, R12, R5, -R7 ;  /* 0x000000050c0c1223 */ /* 0x000fe20000010807 */
[----:B------:R-:W-:-:S02]  /*2320*/  MOV R9, RZ ;  /* 0x000000ff00097202 */ /* 0x000fc40000000f00 */
[----:B------:R-:W1:Y:S01]  /*2330*/  SHFL.UP PT, R6, R14, 0x10, RZ ;  /* 0x060000000e067989 */ /* 0x000e6200000e00ff */
[----:B------:R-:W-:-:S03]  /*2340*/  ISETP.GE.AND P1, PT, R31, 0x10, PT ;  /* 0x000000101f00780c */ /* 0x000fc60003f26270 */
[----:B------:R-:W3:Y:S04]  /*2350*/  SHFL.UP PT, R5, R12, 0x10, RZ ;  /* 0x060000000c057989 */ /* 0x000ee800000e00ff */
[----:B------:R-:W4:Y:S04]  /*2360*/  SHFL.UP PT, R4, R13, 0x10, RZ ;  /* 0x060000000d047989 */ /* 0x000f2800000e00ff */
[----:B------:R-:W-:Y:S01]  /*2370*/  @!P0 LDS.128 R8, [R60+0x250] ;  /* 0x000250003c088984 */ /* 0x000fe20000000c00 */
[----:B0-----:R-:W-:-:S04]  /*2380*/  FMUL.FTZ R7, R13, R22 ;  /* 0x000000160d077220 */ /* 0x001fc80000410000 */
[CC--:B-1----:R-:W-:Y:S02]  /*2390*/  FFMA.FTZ R23, R12.reuse, R6.reuse, -R7 ;  /* 0x000000060c177223 */ /* 0x0c2fe40000010807 */
[C---:B------:R-:W-:Y:S02]  /*23a0*/  FMUL.FTZ R75, R13.reuse, R6 ;  /* 0x000000060d4b7220 */ /* 0x040fe40000410000 */
[CC--:B---3--:R-:W-:Y:S02]  /*23b0*/  FMUL.FTZ R7, R13.reuse, R5.reuse ;  /* 0x000000050d077220 */ /* 0x0c8fe40000410000 */
[C---:B------:R-:W-:Y:S02]  /*23c0*/  FFMA.FTZ R22, R12.reuse, R22, R75 ;  /* 0x000000160c167223 */ /* 0x040fe4000001004b */
[-C--:B----4-:R-:W-:Y:S02]  /*23d0*/  FMUL.FTZ R6, R13, R4.reuse ;  /* 0x000000040d067220 */ /* 0x090fe40000410000 */
[----:B------:R-:W-:Y:S01]  /*23e0*/  FFMA.FTZ R74, R12, R4, R7 ;  /* 0x000000040c4a7223 */ /* 0x000fe20000010007 */
[----:B------:R-:W-:Y:S01]  /*23f0*/  LEA.HI.SX32 R4, R58, R58, 0x1b ;  /* 0x0000003a3a047211 */ /* 0x000fe200078fdaff */
[----:B------:R-:W-:-:S02]  /*2400*/  @P1 FFMA.FTZ R12, R12, R5, -R6 ;  /* 0x000000050c0c1223 */ /* 0x000fc40000010806 */
[----:B------:R-:W-:Y:S01]  /*2410*/  @P1 FADD.FTZ R14, R14, R23 ;  /* 0x000000170e0e1221 */ /* 0x000fe20000010000 */
[----:B------:R-:W-:Y:S01]  /*2420*/  SHF.L.U32 R82, R4, 0x1, RZ ;  /* 0x0000000104527819 */ /* 0x000fe200000006ff */
[----:B------:R-:W-:Y:S01]  /*2430*/  @P1 FADD.FTZ R15, R15, R22 ;  /* 0x000000160f0f1221 */ /* 0x000fe20000010000 */
[----:B------:R-:W-:Y:S01]  /*2440*/  FSEL R13, R13, R74, !P1 ;  /* 0x0000004a0d0d7208 */ /* 0x000fe20004800000 */
[----:B------:R-:W0:Y:S01]  /*2450*/  SHFL.UP PT, R86, R12, 0x1, RZ ;  /* 0x042000000c567989 */ /* 0x000e2200000e00ff */
[----:B------:R-:W-:-:S03]  /*2460*/  ISETP.NE.AND P1, PT, R52, RZ, PT ;  /* 0x000000ff3400720c */ /* 0x000fc60003f25270 */
[----:B------:R-:W1:Y:S04]  /*2470*/  LDS.U16 R83, [R82] ;  /* 0x0000000052537984 */ /* 0x000e680000000400 */
[----:B------:R-:W3:Y:S04]  /*2480*/  LDS.U16 R84, [R82+0x2] ;  /* 0x0000020052547984 */ /* 0x000ee80000000400 */
[----:B------:R-:W4:Y:S04]  /*2490*/  LDS.U16 R79, [R82+0x4] ;  /* 0x00000400524f7984 */ /* 0x000f280000000400 */
[----:B------:R-:W5:Y:S04]  /*24a0*/  LDS.U16 R81, [R82+0x6] ;  /* 0x0000060052517984 */ /* 0x000f680000000400 */
[----:B------:R-:W5:Y:S04]  /*24b0*/  LDS.U16 R76, [R82+0x8] ;  /* 0x00000800524c7984 */ /* 0x000f680000000400 */
[----:B------:R-:W5:Y:S01]  /*24c0*/  LDS.U16 R77, [R82+0xa] ;  /* 0x00000a00524d7984 */ /* 0x000f620000000400 */
[----:B0-----:R-:W-:-:S03]  /*24d0*/  @!P3 MOV R86, R8 ;  /* 0x000000080056b202 */ /* 0x001fc60000000f00 */
[----:B------:R-:W0:Y:S04]  /*24e0*/  LDS.U16 R74, [R82+0xc] ;  /* 0x00000c00524a7984 */ /* 0x000e280000000400 */
[----:B------:R2:W-:Y:S04]  /*24f0*/  LDS.U16 R75, [R82+0xe] ;  /* 0x00000e00524b7984 */ /* 0x0005e80000000400 */
[----:B------:R2:W-:Y:S04]  /*2500*/  @!P2 STS.128 [0x210], R12 ;  /* 0x0002100cff00a388 */ /* 0x0005e80000000c00 */
[----:B------:R-:W-:Y:S01]  /*2510*/  BAR.SYNC.DEFER_BLOCKING 0x0 ;  /* 0x0000000000007b1d */ /* 0x000fe20000010000 */
[----:B-1----:R-:W-:-:S05]  /*2520*/  PRMT R83, RZ, 0x5410, R83 ;  /* 0x00005410ff537816 */ /* 0x002fca0000000053 */
[----:B------:R1:W0:Y:S01]  /*2530*/  SHFL.UP PT, R85, R13, 0x1, RZ ;  /* 0x042000000d557989 */ /* 0x00022200000e00ff */
[----:B---3--:R-:W-:-:S03]  /*2540*/  PRMT R84, RZ, 0x5410, R84 ;  /* 0x00005410ff547816 */ /* 0x008fc60000000054 */
[----:B------:R-:W3:Y:S01]  /*2550*/  SHFL.UP PT, R78, R15, 0x1, RZ ;  /* 0x042000000f4e7989 */ /* 0x000ee200000e00ff */
[----:B----4-:R-:W-:Y:S01]  /*2560*/  PRMT R79, RZ, 0x5410, R79 ;  /* 0x00005410ff4f7816 */ /* 0x010fe2000000004f */
[CC--:B--2---:R-:W-:Y:S02]  /*2570*/  FMUL.FTZ R82, R84.reuse, R21.reuse ;  /* 0x0000001554527220 */ /* 0x0c4fe40000410000 */
[----:B------:R2:W4:Y:S01]  /*2580*/  SHFL.UP PT, R80, R14, 0x1, RZ ;  /* 0x042000000e507989 */ /* 0x00052200000e00ff */
[-C--:B------:R-:W-:Y:S01]  /*2590*/  FMUL.FTZ R84, R84, R20.reuse ;  /* 0x0000001454547220 */ /* 0x080fe20000410000 */
[----:B-----5:R-:W-:Y:S01]  /*25a0*/  PRMT R81, RZ, 0x5410, R81 ;  /* 0x00005410ff517816 */ /* 0x020fe20000000051 */
[C---:B------:R-:W-:Y:S02]  /*25b0*/  FFMA.FTZ R12, R83.reuse, R20, -R82 ;  /* 0x00000014530c7223 */ /* 0x040fe40000010852 */
[-C--:B-1----:R-:W-:Y:S01]  /*25c0*/  FFMA.FTZ R13, R83, R21.reuse, R84 ;  /* 0x00000015530d7223 */ /* 0x082fe20000010054 */
[----:B------:R-:W-:Y:S01]  /*25d0*/  PRMT R76, RZ, 0x5410, R76 ;  /* 0x00005410ff4c7816 */ /* 0x000fe2000000004c */
[----:B--2---:R-:W-:Y:S01]  /*25e0*/  FMUL.FTZ R14, R81, R21 ;  /* 0x00000015510e7220 */ /* 0x004fe20000410000 */
[----:B------:R-:W-:Y:S01]  /*25f0*/  @!P3 STS.128 [0x230], R8 ;  /* 0x00023008ff00b388 */ /* 0x000fe20000000c00 */
[----:B------:R-:W-:-:S02]  /*2600*/  PRMT R77, RZ, 0x5410, R77 ;  /* 0x00005410ff4d7816 */ /* 0x000fc4000000004d */
[----:B------:R-:W-:Y:S01]  /*2610*/  FFMA.FTZ R14, R79, R20, -R14 ;  /* 0x000000144f0e7223 */ /* 0x000fe2000001080e */
[----:B------:R-:W-:Y:S01]  /*2620*/  LDS.128 R4, [0x210] ;  /* 0x00021000ff047984 */ /* 0x000fe20000000c00 */
[----:B0-----:R-:W-:Y:S02]  /*2630*/  PRMT R74, RZ, 0x5410, R74 ;  /* 0x00005410ff4a7816 */ /* 0x001fe4000000004a */
[----:B------:R-:W-:Y:S01]  /*2640*/  @!P3 MOV R85, R9 ;  /* 0x000000090055b202 */ /* 0x000fe20000000f00 */
[----:B------:R-:W-:Y:S01]  /*2650*/  BAR.SYNC.DEFER_BLOCKING 0x0 ;  /* 0x0000000000007b1d */ /* 0x000fe20000010000 */
[----:B------:R-:W-:Y:S02]  /*2660*/  PRMT R75, RZ, 0x5410, R75 ;  /* 0x00005410ff4b7816 */ /* 0x000fe4000000004b */
[----:B---3--:R-:W-:Y:S02]  /*2670*/  @!P3 MOV R78, R11 ;  /* 0x0000000b004eb202 */ /* 0x008fe40000000f00 */
[----:B----4-:R-:W-:Y:S01]  /*2680*/  @!P3 MOV R80, R10 ;  /* 0x0000000a0050b202 */ /* 0x010fe20000000f00 */
[----:B------:R-:W0:Y:S02]  /*2690*/  @P1 LDS.64 R22, [0x238] ;  /* 0x00023800ff161984 */ /* 0x000e240000000a00 */
[----:B0-----:R-:W-:-:S02]  /*26a0*/  @P1 FMUL.FTZ R87, R23, R85 ;  /* 0x0000005517571220 */ /* 0x001fc40000410000 */
[C---:B------:R-:W-:Y:S02]  /*26b0*/  @P1 FMUL.FTZ R85, R22.reuse, R85 ;  /* 0x0000005516551220 */ /* 0x040fe40000410000 */
[-C--:B------:R-:W-:Y:S02]  /*26c0*/  @P1 FFMA.FTZ R87, R22, R86.reuse, -R87 ;  /* 0x0000005616571223 */ /* 0x080fe40000010857 */
[----:B------:R-:W-:Y:S02]  /*26d0*/  @P1 FFMA.FTZ R85, R23, R86, R85 ;  /* 0x0000005617551223 */ /* 0x000fe40000010055 */
[----:B------:R-:W-:Y:S02]  /*26e0*/  FMUL.FTZ R22, R81, R20 ;  /* 0x0000001451167220 */ /* 0x000fe40000410000 */
[----:B------:R-:W-:Y:S02]  /*26f0*/  @P1 FADD.FTZ R78, R78, R85 ;  /* 0x000000554e4e1221 */ /* 0x000fe40000010000 */
[----:B------:R-:W-:-:S02]  /*2700*/  FFMA.FTZ R15, R79, R21, R22 ;  /* 0x000000154f0f7223 */ /* 0x000fc40000010016 */
[----:B------:R-:W-:Y:S01]  /*2710*/  @P1 FADD.FTZ R80, R80, R87 ;  /* 0x0000005750501221 */ /* 0x000fe20000010000 */
[----:B------:R-:W-:Y:S01]  /*2720*/  ISETP.NE.AND P1, PT, R52, RZ, PT ;  /* 0x000000ff3400720c */ /* 0x000fe20003f25270 */
[----:B------:R-:W-:Y:S02]  /*2730*/  FMUL.FTZ R22, R73, R78 ;  /* 0x0000004e49167220 */ /* 0x000fe40000410000 */
[C---:B------:R-:W-:Y:S02]  /*2740*/  FMUL.FTZ R23, R77.reuse, R21 ;  /* 0x000000154d177220 */ /* 0x040fe40000410000 */
[----:B------:R-:W-:Y:S02]  /*2750*/  FMUL.FTZ R79, R77, R20 ;  /* 0x000000144d4f7220 */ /* 0x000fe40000410000 */
[-C--:B------:R-:W-:Y:S02]  /*2760*/  FMUL.FTZ R77, R73, R80.reuse ;  /* 0x00000050494d7220 */ /* 0x080fe40000410000 */
[----:B------:R-:W-:-:S02]  /*2770*/  FFMA.FTZ R73, R71, R80, -R22 ;  /* 0x0000005047497223 */ /* 0x000fc40000010816 */
[----:B------:R-:W-:Y:S02]  /*2780*/  FFMA.FTZ R77, R71, R78, R77 ;  /* 0x0000004e474d7223 */ /* 0x000fe4000001004d */
[----:B------:R-:W-:Y:S02]  /*2790*/  FADD.FTZ R71, R70, R73 ;  /* 0x0000004946477221 */ /* 0x000fe40000010000 */
[C---:B------:R-:W-:Y:S02]  /*27a0*/  FFMA.FTZ R22, R76.reuse, R20, -R23 ;  /* 0x000000144c167223 */ /* 0x040fe40000010817 */
[-C--:B------:R-:W-:Y:S02]  /*27b0*/  FFMA.FTZ R23, R76, R21.reuse, R79 ;  /* 0x000000154c177223 */ /* 0x080fe4000001004f */
[----:B------:R-:W-:Y:S02]  /*27c0*/  FMUL.FTZ R73, R75, R21 ;  /* 0x000000154b497220 */ /* 0x000fe40000410000 */
[----:B------:R-:W-:-:S02]  /*27d0*/  FADD.FTZ R70, RZ, R77 ;  /* 0x0000004dff467221 */ /* 0x000fc40000010000 */
[-C--:B------:R-:W-:Y:S02]  /*27e0*/  FMUL.FTZ R76, R75, R20.reuse ;  /* 0x000000144b4c7220 */ /* 0x080fe40000410000 */
[C---:B------:R-:W-:Y:S02]  /*27f0*/  FMUL.FTZ R75, R67.reuse, R71 ;  /* 0x00000047434b7220 */ /* 0x040fe40000410000 */
[----:B------:R-:W-:Y:S02]  /*2800*/  FFMA.FTZ R20, R74, R20, -R73 ;  /* 0x000000144a147223 */ /* 0x000fe40000010849 */
[-C--:B------:R-:W-:Y:S02]  /*2810*/  FMUL.FTZ R73, R67, R70.reuse ;  /* 0x0000004643497220 */ /* 0x080fe40000410000 */
[----:B------:R-:W-:Y:S02]  /*2820*/  FFMA.FTZ R75, R68, R70, R75 ;  /* 0x00000046444b7223 */ /* 0x000fe4000001004b */
[----:B------:R-:W-:-:S02]  /*2830*/  FMUL.FTZ R67, R5, R11 ;  /* 0x0000000b05437220 */ /* 0x000fc40000410000 */
[----:B------:R-:W-:Y:S02]  /*2840*/  FFMA.FTZ R21, R74, R21, R76 ;  /* 0x000000154a157223 */ /* 0x000fe4000001004c */
[----:B------:R-:W-:Y:S02]  /*2850*/  FFMA.FTZ R74, R68, R71, -R73 ;  /* 0x00000047444a7223 */ /* 0x000fe40000010849 */
[----:B------:R-:W-:Y:S02]  /*2860*/  FADD.FTZ R68, RZ, R75 ;  /* 0x0000004bff447221 */ /* 0x000fe40000010000 */
[-C--:B------:R-:W-:Y:S02]  /*2870*/  FFMA.FTZ R73, R4, R10.reuse, -R67 ;  /* 0x0000000a04497223 */ /* 0x080fe40000010843 */
        /* <DEDUP_REMOVED lines=8> */
[C---:B------:R-:W-:Y:S02]  /*2900*/  FFMA.FTZ R8, R4.reuse, R8, -R67 ;  /* 0x0000000804087223 */ /* 0x040fe40000010843 */
[----:B------:R-:W-:Y:S02]  /*2910*/  FFMA.FTZ R4, R4, R11, R10 ;  /* 0x0000000b04047223 */ /* 0x000fe4000001000a */
[----:B------:R-:W-:Y:S02]  /*2920*/  FFMA.FTZ R64, R65, R68, R64 ;  /* 0x0000004441407223 */ /* 0x000fe40000010040 */
[----:B------:R-:W-:Y:S02]  /*2930*/  FADD.FTZ R66, R66, R5 ;  /* 0x0000000542427221 */ /* 0x000fe40000010000 */
[----:B------:R-:W-:Y:S02]  /*2940*/  FMUL.FTZ R70, R70, R13 ;  /* 0x0000000d46467220 */ /* 0x000fe40000410000 */
[----:B------:R-:W-:-:S02]  /*2950*/  FADD.FTZ R10, R6, R73 ;  /* 0x00000049060a7221 */ /* 0x000fc40000010000 */
[----:B------:R-:W-:Y:S02]  /*2960*/  FADD.FTZ R64, RZ, R64 ;  /* 0x00000040ff407221 */ /* 0x000fe40000010000 */
[----:B------:R-:W-:Y:S02]  /*2970*/  FMUL.FTZ R13, R63, R66 ;  /* 0x000000423f0d7220 */ /* 0x000fe40000410000 */
        /* <DEDUP_REMOVED lines=10> */
.L_x_2462:
[----:B------:R-:W-:Y:S05]  /*2a20*/  BSYNC B0 ;  /* 0x0000000000007941 */ /* 0x000fea0003800000 */
.L_x_2461:
[----:B------:R-:W-:Y:S01]  /*2a30*/  IADD3 R59, R59, 0x1, RZ ;  /* 0x000000013b3b7810 */ /* 0x000fe20007ffe0ff */
[-C--:B------:R-:W-:Y:S02]  /*2a40*/  FMUL.FTZ R63, R63, R64.reuse ;  /* 0x000000403f3f7220 */ /* 0x080fe40000410000 */
[C---:B0-----:R-:W-:Y:S01]  /*2a50*/  FFMA.FTZ R4, R62.reuse, R64, R13 ;  /* 0x000000403e047223 */ /* 0x041fe2000001000d */
[----:B------:R-:W-:Y:S01]  /*2a60*/  ISETP.GE.AND P1, PT, R59, c[0x0][0x16c], PT ;  /* 0x00005b003b007a0c */ /* 0x000fe20003f26270 */
[----:B------:R-:W-:Y:S02]  /*2a70*/  FFMA.FTZ R62, R62, R66, -R63 ;  /* 0x000000423e3e7223 */ /* 0x000fe4000001083f */
[----:B------:R-:W-:Y:S02]  /*2a80*/  FADD.FTZ R4, RZ, R4 ;  /* 0x00000004ff047221 */ /* 0x000fe40000010000 */
        /* <DEDUP_REMOVED lines=8> */
[----:B------:R-:W-:Y:S02]  /*2b10*/  FFMA.FTZ R54, R71, 2, R54 ;  /* 0x4000000047367823 */ /* 0x000fe40000010036 */
[----:B------:R-:W-:Y:S02]  /*2b20*/  FFMA.FTZ R55, R14, 2, R55 ;  /* 0x400000000e377823 */ /* 0x000fe40000010037 */
[----:B------:R-:W-:Y:S02]  /*2b30*/  FFMA.FTZ R56, R23, 2, R56 ;  /* 0x4000000017387823 */ /* 0x000fe40000010038 */
[----:B------:R-:W-:Y:S01]  /*2b40*/  FFMA.FTZ R57, R20, 2, R57 ;  /* 0x4000000014397823 */ /* 0x000fe20000010039 */
[----:B------:R-:W-:Y:S01]  /*2b50*/  @P1 CALL.REL.NOINC `(.L_x_2460) ;  /* 0x0000001000001944 */ /* 0x000fe20003c00000 */
[----:B------:R-:W-:Y:S05]  /*2b60*/  BRA `(.L_x_2463) ;  /* 0xffffe84000007947 */ /* 0x000fea000383ffff */
.L_x_2460:
[----:B------:R-:W-:Y:S01]  /*2b70*/  BAR.SYNC.DEFER_BLOCKING 0x0 ;  /* 0x0000000000007b1d */ /* 0x000fe20000010000 */
[----:B------:R-:W-:Y:S01]  /*2b80*/  ISETP.NE.AND P0, PT, R52, RZ, PT ;  /* 0x000000ff3400720c */ /* 0x000fe20003f05270 */
[----:B------:R-:W-:Y:S01]  /*2b90*/  IMAD R6, R72, c[0x0][0x200], RZ ;  /* 0x0000800048067a24 */ /* 0x000fe200078e02ff */
[----:B------:R-:W-:Y:S01]  /*2ba0*/  F2FP.BF16.PACK_AB R54, R55, R54 ;  /* 0x000000363736723e */ /* 0x000fe200000010ff */
[----:B------:R-:W-:Y:S01]  /*2bb0*/  IMAD.WIDE.U32 R4, R27, c[0x0][0x200], RZ ;  /* 0x000080001b047a25 */ /* 0x000fe200078e00ff */
[----:B------:R-:W-:Y:S01]  /*2bc0*/  F2FP.BF16.PACK_AB R55, R57, R56 ;  /* 0x000000383937723e */ /* 0x000fe200000010ff */
[----:B------:R-:W-:Y:S01]  /*2bd0*/  BSSY B0, `(.L_x_2464) ;  /* 0x000001b000007945 */ /* 0x000fe20003800000 */
[----:B------:R-:W-:Y:S01]  /*2be0*/  SHF.L.U32 R7, R31, 0x1, RZ ;  /* 0x000000011f077819 */ /* 0x000fe200000006ff */
[----:B------:R-:W-:-:S05]  /*2bf0*/  IMAD R9, R27, c[0x0][0x204], R6 ;  /* 0x000081001b097a24 */ /* 0x000fca00078e0206 */
[----:B------:R-:W-:Y:S01]  /*2c00*/  IADD3 R23, R5, R9, RZ ;  /* 0x0000000905177210 */ /* 0x000fe20007ffe0ff */
[----:B------:R-:W-:Y:S01]  /*2c10*/  STS.64 [R58], R54 ;  /* 0x000000363a007388 */ /* 0x000fe20000000a00 */
        /* <DEDUP_REMOVED lines=22> */
.L_x_2465:
[----:B------:R-:W-:Y:S05]  /*2d80*/  BSYNC B0 ;  /* 0x0000000000007941 */ /* 0x000fea0003800000 */
.L_x_2464:
[----:B------:R-:W-:Y:S01]  /*2d90*/  MOV R5, R23 ;  /* 0x0000001700057202 */ /* 0x000fe20000000f00 */
[----:B0-----:R-:W-:Y:S01]  /*2da0*/  IMAD R9, R25, c[0x0][0x208], RZ ;  /* 0x0000820019097a24 */ /* 0x001fe200078e02ff */
[C---:B------:R-:W-:Y:S02]  /*2db0*/  LOP3.LUT R7, R29.reuse, 0x20, RZ, 0xfc, !PT ;  /* 0x000000201d077812 */ /* 0x040fe400078efcff */
[----:B------:R-:W-:Y:S01]  /*2dc0*/  LOP3.LUT R11, R29, 0x40, RZ, 0xfc, !PT ;  /* 0x000000401d0b7812 */ /* 0x000fe200078efcff */
[----:B------:R-:W-:Y:S01]  /*2dd0*/  IMAD.WIDE.U32 R4, R0, c[0x0][0x208], R4 ;  /* 0x0000820000047a25 */ /* 0x000fe200078e0004 */
[----:B------:R-:W-:Y:S02]  /*2de0*/  ISETP.GE.AND P0, PT, R7, R10, PT ;  /* 0x0000000a0700720c */ /* 0x000fe40003f06270 */
[----:B------:R-:W-:Y:S01]  /*2df0*/  SHF.L.U32 R7, R32, 0x7, RZ ;  /* 0x0000000720077819 */ /* 0x000fe200000006ff */
[----:B------:R-:W-:Y:S01]  /*2e00*/  IMAD R8, R0, c[0x0][0x20c], R9 ;  /* 0x0000830000087a24 */ /* 0x000fe200078e0209 */
[----:B------:R-:W-:-:S02]  /*2e10*/  LOP3.LUT R23, R29, 0x60, RZ, 0xfc, !PT ;  /* 0x000000601d177812 */ /* 0x000fc400078efcff */
[----:B------:R-:W-:Y:S02]  /*2e20*/  SHF.R.S32.HI R9, RZ, 0x1f, R7 ;  /* 0x0000001fff097819 */ /* 0x000fe40000011407 */
[----:B------:R-:W-:Y:S02]  /*2e30*/  IADD3 R6, P4, R7, R4, RZ ;  /* 0x0000000407067210 */ /* 0x000fe40007f9e0ff */
[----:B------:R-:W-:Y:S02]  /*2e40*/  LEA R7, P3, R29, c[0x0][0x258], 0x1 ;  /* 0x000096001d077a11 */ /* 0x000fe400078608ff */
[----:B------:R-:W-:Y:S02]  /*2e50*/  IADD3.X R5, R9, R8, R5, P4, !PT ;  /* 0x0000000809057210 */ /* 0x000fe400027fe405 */
[----:B------:R-:W-:Y:S02]  /*2e60*/  LEA.HI.X R8, R29, c[0x0][0x25c], R30, 0x1, P3 ;  /* 0x000097001d087a11 */ /* 0x000fe400018f0c1e */
[----:B------:R-:W-:-:S02]  /*2e70*/  LEA R4, P3, R6, R7, 0x1 ;  /* 0x0000000706047211 */ /* 0x000fc400078608ff */
[----:B------:R-:W-:Y:S02]  /*2e80*/  IADD3 R32, R32, 0x1, RZ ;  /* 0x0000000120207810 */ /* 0x000fe40007ffe0ff */
[----:B------:R-:W-:Y:S02]  /*2e90*/  LEA.HI.X R5, R6, R8, R5, 0x1, P3 ;  /* 0x0000000806057211 */ /* 0x000fe400018f0c05 */
[-C--:B------:R-:W-:Y:S02]  /*2ea0*/  ISETP.GE.AND P1, PT, R11, R10.reuse, PT ;  /* 0x0000000a0b00720c */ /* 0x080fe40003f26270 */
[----:B------:R-:W-:Y:S01]  /*2eb0*/  ISETP.GE.AND P2, PT, R23, R10, PT ;  /* 0x0000000a1700720c */ /* 0x000fe20003f46270 */
[----:B------:R0:W-:Y:S01]  /*2ec0*/  @!P0 STG.E.U16 [R4.64+0x40], R13 ;  /* 0x0000400d04008986 */ /* 0x0001e2000c101504 */
[----:B------:R-:W-:Y:S02]  /*2ed0*/  ISETP.GE.AND P0, PT, R32, c[0x0][0x174], PT ;  /* 0x00005d0020007a0c */ /* 0x000fe40003f06270 */
[----:B------:R-:W-:-:S04]  /*2ee0*/  IADD3 R42, P3, R42, 0x200, RZ ;  /* 0x000002002a2a7810 */ /* 0x000fc80007f7e0ff */
[----:B------:R-:W-:-:S03]  /*2ef0*/  IADD3.X R43, RZ, R43, RZ, P3, !PT ;  /* 0x0000002bff2b7210 */ /* 0x000fc60001ffe4ff */
        /* <DEDUP_REMOVED lines=8> */
.L_x_2466:
[----:B------:R-:W-:Y:S05]  /*2f80*/  EXIT ;  /* 0x000000000000794d */ /* 0x000fea0003800000 */
.L_x_2468:
        /* <DEDUP_REMOVED lines=15> */
.L_x_5386:


//--------------------- .text._Z25selective_scan_fwd_kernelI32Selective_Scan_fwd_kernel_traitsILi32ELi4ELi1ELb0ELb0ELb1ELb1EN3c108BFloat16ENS1_7complexIfEEEEv13SSMParamsBase --------------------------
	.section	.text._Z25selective_scan_fwd_kernelI32Selective_Scan_fwd_kernel_traitsILi32ELi4ELi1ELb0ELb0ELb1ELb1EN3c108BFloat16ENS1_7complexIfEEEEv13SSMParamsBase,"ax",@progbits
	.sectioninfo	@"SHI_REGISTERS=92"
	.align	128
        .global         _Z25selective_scan_fwd_kernelI32Selective_Scan_fwd_kernel_traitsILi32ELi4ELi1ELb0ELb0ELb1ELb1EN3c108BFloat16ENS1_7complexIfEEEEv13SSMParamsBase
        .type           _Z25selective_scan_fwd_kernelI32Selective_Scan_fwd_kernel_traitsILi32ELi4ELi1ELb0ELb0ELb1ELb1EN3c108BFloat16ENS1_7complexIfEEEEv13SSMParamsBase,@function
        .size           _Z25selective_scan_fwd_kernelI32Selective_Scan_fwd_kernel_traitsILi32ELi4ELi1ELb0ELb0ELb1ELb1EN3c108BFloat16ENS1_7complexIfEEEEv13SSMParamsBase,(.L_x_5387 - _Z25selective_scan_fwd_kernelI32Selective_Scan_fwd_kernel_traitsILi32ELi4ELi1ELb0ELb0ELb1ELb1EN3c108BFloat16ENS1_7complexIfEEEEv13SSMParamsBase)
        .other          _Z25selective_scan_fwd_kernelI32Selective_Scan_fwd_kernel_traitsILi32ELi4ELi1ELb0ELb0ELb1ELb1EN3c108BFloat16ENS1_7complexIfEEEEv13SSMParamsBase,@"STO_CUDA_ENTRY STV_DEFAULT"
_Z25selective_scan_fwd_kernelI32Selective_Scan_fwd_kernel_traitsILi32ELi4ELi1ELb0ELb0ELb1ELb1EN3c108BFloat16ENS1_7complexIfEEEEv13SSMParamsBase:
.text._Z25selective_scan_fwd_kernelI32Selective_Scan_fwd_kernel_traitsILi32ELi4ELi1ELb0ELb0ELb1ELb1EN3c108BFloat16ENS1_7complexIfEEEEv13SSMParamsBase:
        /* <DEDUP_REMOVED lines=25> */
[----:B----4-:R-:W-:Y:S02]  /*0190*/  MOV R4, c[0x0][0x174] ;  /* 0x00005d0000047a02 */ /* 0x010fe40000000f00 */
[----:B0-----:R-:W-:Y:S02]  /*01a0*/  MOV R46, UR6 ;  /* 0x00000006002e7c02 */ /* 0x001fe40008000f00 */
        /* <DEDUP_REMOVED lines=19> */
[----:B------:R-:W-:Y:S01]  /*02e0*/  IMAD R13, R46, c[0x0][0x1b4], R3 ;  /* 0x00006d002e0d7a24 */ /* 0x000fe200078e0203 */
[----:B------:R-:W-:Y:S01]  /*02f0*/  ISETP.NE.AND P1, PT, RZ, c[0x0][0x178], PT ;  /* 0x00005e00ff007a0c */ /* 0x000fe20003f25270 */
[----:B------:R-:W-:Y:S01]  /*0300*/  IMAD.WIDE.U32 R2, R50, c[0x0][0x1d8], RZ ;  /* 0x0000760032027a25 */ /* 0x000fe200078e00ff */
[----:B------:R-:W1:Y:S01]  /*0310*/  S2R R40, SR_LANEID ;  /* 0x0000000000287919 */ /* 0x000e620000000000 */
[----:B------:R-:W-:-:S02]  /*0320*/  MOV R38, RZ ;  /* 0x000000ff00267202 */ /* 0x000fc40000000f00 */
[----:B------:R-:W-:Y:S01]  /*0330*/  IMAD R11, R49, c[0x0][0x1e8], RZ ;  /* 0x00007a00310b7a24 */ /* 0x000fe200078e02ff */
[----:B------:R-:W-:Y:S01]  /*0340*/  IADD3 R3, R3, R9, RZ ;  /* 0x0000000903037210 */ /* 0x000fe20007ffe0ff */
[----:B------:R-:W-:Y:S02]  /*0350*/  IMAD.WIDE.U32 R4, R50, c[0x0][0x1e8], RZ ;  /* 0x00007a0032047a25 */ /* 0x000fe400078e00ff */
[----:B------:R-:W-:Y:S02]  /*0360*/  @P0 IADD3 R0, R0, 0x1, RZ ;  /* 0x0000000100000810 */ /* 0x000fe40007ffe0ff */
[----:B------:R-:W-:Y:S02]  /*0370*/  IMAD R11, R50, c[0x0][0x1ec], R11 ;  /* 0x00007b00320b7a24 */ /* 0x000fe400078e020b */
[----:B------:R-:W-:Y:S01]  /*0380*/  @!P2 IADD3 R0, -R0, RZ, RZ ;  /* 0x000000ff0000a210 */ /* 0x000fe20007ffe1ff */
[----:B------:R-:W-:Y:S01]  /*0390*/  IMAD.WIDE.U32 R6, R46, c[0x0][0x1b0], RZ ;  /* 0x00006c002e067a25 */ /* 0x000fe200078e00ff */
[----:B0-----:R-:W-:-:S02]  /*03a0*/  SHF.L.U32 R42, R44, 0x2, RZ ;  /* 0x000000022c2a7819 */ /* 0x001fc400000006ff */
[----:B------:R-:W-:Y:S01]  /*03b0*/  LOP3.LUT R45, R44, 0x1f, RZ, 0xc0, !PT ;  /* 0x0000001f2c2d7812 */ /* 0x000fe200078ec0ff */
[----:B------:R-:W-:Y:S01]  /*03c0*/  IMAD R9, R71, c[0x0][0x1d0], RZ ;  /* 0x0000740047097a24 */ /* 0x000fe200078e02ff */
[----:B------:R-:W-:Y:S01]  /*03d0*/  LOP3.LUT R42, R42, 0xffffff80, RZ, 0xc0, !PT ;  /* 0xffffff802a2a7812 */ /* 0x000fe200078ec0ff */
[----:B------:R-:W-:Y:S01]  /*03e0*/  IMAD.WIDE.U32 R2, R46, c[0x0][0x1d0], R2 ;  /* 0x000074002e027a25 */ /* 0x000fe200078e0002 */
[----:B------:R-:W-:Y:S02]  /*03f0*/  @!P1 LOP3.LUT R0, RZ, c[0x0][0x178], RZ, 0x33, !PT ;  /* 0x00005e00ff009a12 */ /* 0x000fe400078e33ff */
[----:B------:R-:W-:Y:S01]  /*0400*/  IADD3 R5, R5, R11, RZ ;  /* 0x0000000b05057210 */ /* 0x000fe20007ffe0ff */
[----:B------:R-:W-:Y:S01]  /*0410*/  IMAD R11, R71, c[0x0][0x1e0], RZ ;  /* 0x00007800470b7a24 */ /* 0x000fe200078e02ff */
[----:B------:R-:W-:Y:S01]  /*0420*/  LOP3.LUT R43, R42, R45, RZ, 0xfc, !PT ;  /* 0x0000002d2a2b7212 */ /* 0x000fe200078efcff */
[C---:B------:R-:W-:Y:S01]  /*0430*/  IMAD R10, R46.reuse, c[0x0][0x1d4], R9 ;  /* 0x000075002e0a7a24 */ /* 0x040fe200078e0209 */
[----:B------:R-:W-:Y:S01]  /*0440*/  SHF.R.S32.HI R8, RZ, 0x1f, R0 ;  /* 0x0000001fff087819 */ /* 0x000fe20000011400 */
[----:B------:R-:W-:Y:S01]  /*0450*/  IMAD.WIDE.U32 R4, R46, c[0x0][0x1e0], R4 ;  /* 0x000078002e047a25 */ /* 0x000fe200078e0004 */
[----:B------:R-:W-:-:S02]  /*0460*/  IADD3 R7, R7, R13, RZ ;  /* 0x0000000d07077210 */ /* 0x000fc40007ffe0ff */
[----:B------:R-:W-:Y:S01]  /*0470*/  SHF.R.S32.HI R41, RZ, 0x1f, R43 ;  /* 0x0000001fff297819 */ /* 0x000fe2000001142b */
[----:B------:R-:W-:Y:S01]  /*0480*/  IMAD R12, R46, c[0x0][0x1e4], R11 ;  /* 0x000079002e0c7a24 */ /* 0x000fe200078e020b */
[C---:B------:R-:W-:Y:S01]  /*0490*/  IADD3 R17, P0, R43.reuse, R2, RZ ;  /* 0x000000022b117210 */ /* 0x040fe20007f1e0ff */
[----:B------:R-:W-:Y:S01]  /*04a0*/  IMAD R11, R8, c[0x0][0x1c8], RZ ;  /* 0x00007200080b7a24 */ /* 0x000fe200078e02ff */
[----:B------:R-:W-:Y:S02]  /*04b0*/  IADD3 R9, P1, R43, R4, RZ ;  /* 0x000000042b097210 */ /* 0x000fe40007f3e0ff */
[C---:B------:R-:W-:Y:S01]  /*04c0*/  IADD3.X R8, R41.reuse, R3, R10, P0, !PT ;  /* 0x0000000329087210 */ /* 0x040fe200007fe40a */
[C---:B------:R-:W-:Y:S01]  /*04d0*/  IMAD.WIDE.U32 R2, R0.reuse, c[0x0][0x1c8], R6 ;  /* 0x0000720000027a25 */ /* 0x040fe200078e0006 */
[----:B------:R-:W-:Y:S02]  /*04e0*/  IADD3.X R4, R41, R5, R12, P1, !PT ;  /* 0x0000000529047210 */ /* 0x000fe40000ffe40c */
[----:B------:R-:W-:Y:S01]  /*04f0*/  LEA R16, P1, R17, c[0x0][0x240], 0x1 ;  /* 0x0000900011107a11 */ /* 0x000fe200078208ff */
[----:B------:R-:W-:Y:S01]  /*0500*/  IMAD R11, R0, c[0x0][0x1cc], R11 ;  /* 0x00007300000b7a24 */ /* 0x000fe200078e020b */
[----:B------:R-:W-:-:S02]  /*0510*/  LEA R6, P2, R9, c[0x0][0x248], 0x1 ;  /* 0x0000920009067a11 */ /* 0x000fc400078408ff */
[----:B------:R-:W-:Y:S02]  /*0520*/  LEA R29, P0, R2, c[0x0][0x230], 0x1 ;  /* 0x00008c00021d7a11 */ /* 0x000fe400078008ff */
[----:B------:R-:W-:Y:S02]  /*0530*/  IADD3 R3, R3, R11, RZ ;  /* 0x0000000b03037210 */ /* 0x000fe40007ffe0ff */
[----:B------:R-:W-:Y:S02]  /*0540*/  IADD3 R18, R42, R43, RZ ;  /* 0x0000002b2a127210 */ /* 0x000fe40007ffe0ff */
[----:B------:R-:W-:Y:S02]  /*0550*/  LEA.HI.X R17, R17, c[0x0][0x244], R8, 0x1, P1 ;  /* 0x0000910011117a11 */ /* 0x000fe400008f0c08 */
[----:B------:R-:W-:Y:S02]  /*0560*/  LEA.HI.X R9, R9, c[0x0][0x24c], R4, 0x1, P2 ;  /* 0x0000930009097a11 */ /* 0x000fe400010f0c04 */
[----:B------:R-:W-:-:S02]  /*0570*/  LEA.HI.X R28, R2, c[0x0][0x234], R3, 0x1, P0 ;  /* 0x00008d00021c7a11 */ /* 0x000fc400000f0c03 */
[C-C-:B------:R-:W-:Y:S02]  /*0580*/  LOP3.LUT R39, R42.reuse, 0x40, R45.reuse, 0xfe, !PT ;  /* 0x000000402a277812 */ /* 0x140fe400078efe2d */
[----:B------:R-:W-:Y:S02]  /*0590*/  LOP3.LUT R37, R42, 0x60, R45, 0xfe, !PT ;  /* 0x000000602a257812 */ /* 0x000fe400078efe2d */
[----:B------:R-:W-:Y:S02]  /*05a0*/  SHF.R.S32.HI R19, RZ, 0x1f, R18 ;  /* 0x0000001fff137819 */ /* 0x000fe40000011412 */
[C---:B------:R-:W-:Y:S02]  /*05b0*/  IADD3 R36, R18.reuse, 0x20, RZ ;  /* 0x0000002012247810 */ /* 0x040fe40007ffe0ff */
[C---:B------:R-:W-:Y:S02]  /*05c0*/  IADD3 R35, R18.reuse, 0x40, RZ ;  /* 0x0000004012237810 */ /* 0x040fe40007ffe0ff */
[----:B------:R-:W-:-:S02]  /*05d0*/  IADD3 R34, R18, 0x60, RZ ;  /* 0x0000006012227810 */ /* 0x000fc40007ffe0ff */
[C---:B------:R-:W-:Y:S02]  /*05e0*/  IADD3 R33, R18.reuse, 0x80, RZ ;  /* 0x0000008012217810 */ /* 0x040fe40007ffe0ff */
[C---:B------:R-:W-:Y:S02]  /*05f0*/  IADD3 R32, R18.reuse, 0xa0, RZ ;  /* 0x000000a012207810 */ /* 0x040fe40007ffe0ff */
[C---:B------:R-:W-:Y:S02]  /*0600*/  IADD3 R31, R18.reuse, 0xc0, RZ ;  /* 0x000000c0121f7810 */ /* 0x040fe40007ffe0ff */
[----:B-1----:R-:W-:Y:S02]  /*0610*/  IADD3 R30, R18, 0xe0, RZ ;  /* 0x000000e0121e7810 */ /* 0x002fe40007ffe0ff */
.L_x_2486:
[----:B------:R-:W-:Y:S01]  /*0620*/  BAR.SYNC.DEFER_BLOCKING 0x0 ;  /* 0x0000000000007b1d */ /* 0x000fe20000010000 */
[----:B------:R-:W-:Y:S02]  /*0630*/  MOV R3, 0xffffff80 ;  /* 0xffffff8000037802 */ /* 0x000fe40000000f00 */
[----:B0-----:R-:W-:Y:S02]  /*0640*/  LOP3.LUT R5, R42, 0x20, R45, 0xfe, !PT ;  /* 0x000000202a057812 */ /* 0x001fe400078efe2d */
[----:B------:R-:W-:Y:S01]  /*0650*/  PRMT R0, RZ, 0x7610, R0 ;  /* 0x00007610ff007816 */ /* 0x000fe20000000000 */
[----:B------:R-:W-:Y:S01]  /*0660*/  IMAD R26, R38, R3, c[0x0][0x168] ;  /* 0x00005a00261a7624 */ /* 0x000fe200078e0203 */
[----:B------:R-:W-:-:S02]  /*0670*/  PRMT R2, RZ, 0x7610, R2 ;  /* 0x00007610ff027816 */ /* 0x000fc40000000002 */
[----:B------:R-:W-:Y:S02]  /*0680*/  PRMT R3, RZ, 0x7610, R3 ;  /* 0x00007610ff037816 */ /* 0x000fe40000000003 */
[-C--:B------:R-:W-:Y:S02]  /*0690*/  ISETP.GE.AND P0, PT, R43, R26.reuse, PT ;  /* 0x0000001a2b00720c */ /* 0x080fe40003f06270 */
[-C--:B------:R-:W-:Y:S02]  /*06a0*/  ISETP.GE.AND P1, PT, R5, R26.reuse, PT ;  /* 0x0000001a0500720c */ /* 0x080fe40003f26270 */
[-C--:B------:R-:W-:Y:S02]  /*06b0*/  ISETP.GE.AND P2, PT, R39, R26.reuse, PT ;  /* 0x0000001a2700720c */ /* 0x080fe40003f46270 */
[----:B------:R-:W-:Y:S02]  /*06c0*/  ISETP.GE.AND P3, PT, R37, R26, PT ;  /* 0x0000001a2500720c */ /* 0x000fe40003f66270 */
[----:B------:R-:W-:-:S05]  /*06d0*/  PRMT R4, RZ, 0x7610, R4 ;  /* 0x00007610ff047816 */ /* 0x000fca0000000004 */
        /* <DEDUP_REMOVED lines=11> */
[----:B------:R-:W-:Y:S01]  /*0790*/  PRMT R10, RZ, 0x7610, R10 ;  /* 0x00007610ff0a7816 */ /* 0x000fe2000000000a */
[----:B--2---:R0:W-:Y:S04]  /*07a0*/  STS.U16 [R7], R0 ;  /* 0x0000000007007388 */ /* 0x0041e80000000400 */
[----:B---3--:R1:W-:Y:S04]  /*07b0*/  STS.U16 [R7+0x40], R2 ;  /* 0x0000400207007388 */ /* 0x0083e80000000400 */
[----:B----4-:R2:W-:Y:S01]  /*07c0*/  STS.U16 [R7+0x80], R3 ;  /* 0x0000800307007388 */ /* 0x0105e20000000400 */
[----:B0-----:R-:W-:-:S03]  /*07d0*/  PRMT R0, RZ, 0x7610, R0 ;  /* 0x00007610ff007816 */ /* 0x001fc60000000000 */
[----:B------:R-:W-:Y:S01]  /*07e0*/  STS.U16 [R7+0xc0], R4 ;  /* 0x0000c00407007388 */ /* 0x000fe20000000400 */
[----:B------:R-:W-:-:S06]  /*07f0*/  NOP ;  /* 0x0000000000007918 */ /* 0x000fcc0000000000 */
[----:B------:R-:W-:Y:S01]  /*0800*/  LDS.64 R4, [R51] ;  /* 0x0000000033047984 */ /* 0x000fe20000000a00 */
[--C-:B-1----:R-:W-:Y:S01]  /*0810*/  IMAD.MOV.U32 R2, RZ, RZ, R6.reuse ;  /* 0x000000ffff027224 */ /* 0x102fe200078e0006 */
[----:B------:R-:W-:Y:S02]  /*0820*/  PRMT R6, RZ, 0x7610, R6 ;  /* 0x00007610ff067816 */ /* 0x000fe40000000006 */
[----:B--2---:R-:W-:Y:S01]  /*0830*/  MOV R3, R9 ;  /* 0x0000000900037202 */ /* 0x004fe20000000f00 */
[----:B------:R-:W-:Y:S06]  /*0840*/  BAR.SYNC.DEFER_BLOCKING 0x0 ;  /* 0x0000000000007b1d */ /* 0x000fec0000010000 */
[----:B------:R-:W2:Y:S04]  /*0850*/  @!P1 LDG.E.U16 R8, [R2.64+0x40] ;  /* 0x0000400402089981 */ /* 0x000ea8000c1e1500 */
[----:B------:R-:W3:Y:S04]  /*0860*/  @!P0 LDG.E.U16 R6, [R2.64] ;  /* 0x0000000402068981 */ /* 0x000ee8000c1e1500 */
[----:B------:R-:W4:Y:S04]  /*0870*/  @!P2 LDG.E.U16 R10, [R2.64+0x80] ;  /* 0x00008004020aa981 */ /* 0x000f28000c1e1500 */
[----:B------:R-:W4:Y:S01]  /*0880*/  @!P3 LDG.E.U16 R0, [R2.64+0xc0] ;  /* 0x0000c0040200b981 */ /* 0x000f22000c1e1500 */
[----:B------:R-:W-:Y:S01]  /*0890*/  ULDC.U8 UR6, c[0x0][0x17e] ;  /* 0x00005f8000067ab9 */ /* 0x000fe20000000000 */
[----:B------:R-:W-:Y:S02]  /*08a0*/  BSSY B0, `(.L_x_2469) ;  /* 0x0000037000007945 */ /* 0x000fe40003800000 */
[----:B--2---:R-:W-:Y:S04]  /*08b0*/  STS.U16 [R7+0x40], R8 ;  /* 0x0000400807007388 */ /* 0x004fe80000000400 */
[----:B---3--:R-:W-:Y:S04]  /*08c0*/  STS.U16 [R7], R6 ;  /* 0x0000000607007388 */ /* 0x008fe80000000400 */
[----:B----4-:R-:W-:Y:S04]  /*08d0*/  STS.U16 [R7+0x80], R10 ;  /* 0x0000800a07007388 */ /* 0x010fe80000000400 */
[----:B------:R-:W-:Y:S01]  /*08e0*/  STS.U16 [R7+0xc0], R0 ;  /* 0x0000c00007007388 */ /* 0x000fe20000000400 */
[----:B------:R-:W-:-:S06]  /*08f0*/  NOP ;  /* 0x0000000000007918 */ /* 0x000fcc0000000000 */
[----:B------:R-:W0:Y:S02]  /*0900*/  LDS.64 R54, [R51] ;  /* 0x0000000033367984 */ /* 0x000e240000000a00 */
[--C-:B0-----:R-:W-:Y:S02]  /*0910*/  PRMT R52, RZ, 0x5410, R54.reuse ;  /* 0x00005410ff347816 */ /* 0x101fe40000000036 */
[----:B------:R-:W-:Y:S02]  /*0920*/  PRMT R54, RZ, 0x7610, R54 ;  /* 0x00007610ff367816 */ /* 0x000fe40000000036 */
[----:B------:R-:W-:Y:S01]  /*0930*/  PRMT R56, RZ, 0x5410, R55 ;  /* 0x00005410ff387816 */ /* 0x000fe20000000037 */
[----:B-----5:R-:W-:Y:S01]  /*0940*/  FADD.FTZ R52, R52, R47 ;  /* 0x0000002f34347221 */ /* 0x020fe20000010000 */
        /* <DEDUP_REMOVED lines=44> */
.L_x_2470:
[----:B------:R-:W-:Y:S05]  /*0c10*/  BSYNC B0 ;  /* 0x0000000000007941 */ /* 0x000fea0003800000 */
.L_x_2469:
        /* <DEDUP_REMOVED lines=33> */
.L_x_2472:
[----:B------:R-:W-:Y:S05]  /*0e30*/  BSYNC B0 ;  /* 0x0000000000007941 */ /* 0x000fea0003800000 */
.L_x_2471:
        /* <DEDUP_REMOVED lines=33> */
.L_x_2474:
[----:B------:R-:W-:Y:S05]  /*1050*/  BSYNC B0 ;  /* 0x0000000000007941 */ /* 0x000fea0003800000 */
.L_x_2473:
        /* <DEDUP_REMOVED lines=33> */
.L_x_2476:
[----:B------:R-:W-:Y:S05]  /*1270*/  BSYNC B0 ;  /* 0x0000000000007941 */ /* 0x000fea0003800000 */
.L_x_2475:
        /* <DEDUP_REMOVED lines=15> */
.L_x_2480:
        /* <DEDUP_REMOVED lines=21> */
[----:B------:R-:W-:Y:S02]  /*14c0*/  LEA R8, P5, R6, R29, 0x1 ;  /* 0x0000001d06087211 */ /* 0x000fe400078a08ff */
[----:B------:R-:W-:Y:S02]  /*14d0*/  IADD3 R7, R7, R9, RZ ;  /* 0x0000000907077210 */ /* 0x000fe40007ffe0ff */
[-C--:B------:R-:W-:Y:S02]  /*14e0*/  ISETP.GE.AND P2, PT, R36, R13.reuse, PT ;  /* 0x0000000d2400720c */ /* 0x080fe40003f46270 */
[----:B------:R-:W-:Y:S02]  /*14f0*/  ISETP.GE.AND P3, PT, R35, R13, PT ;  /* 0x0000000d2300720c */ /* 0x000fe40003f66270 */
[----:B------:R-:W-:Y:S02]  /*1500*/  LEA.HI.X R9, R6, R28, R7, 0x1, P5 ;  /* 0x0000001c06097211 */ /* 0x000fe400028f0c07 */
[----:B------:R-:W-:-:S02]  /*1510*/  PRMT R51, RZ, 0x7610, R51 ;  /* 0x00007610ff337816 */ /* 0x000fc40000000033 */
[----:B------:R-:W-:Y:S01]  /*1520*/  ISETP.GE.AND P4, PT, R34, R13, PT ;  /* 0x0000000d2200720c */ /* 0x000fe20003f86270 */
[----:B------:R1:W3:Y:S01]  /*1530*/  @!P1 LDG.E.U16 R63, [R8.64] ;  /* 0x00000004083f9981 */ /* 0x0002e2000c1e1500 */
[----:B------:R-:W-:-:S03]  /*1540*/  PRMT R60, RZ, 0x7610, R60 ;  /* 0x00007610ff3c7816 */ /* 0x000fc6000000003c */
[----:B------:R1:W4:Y:S01]  /*1550*/  @!P2 LDG.E.U16 R62, [R8.64+0x40] ;  /* 0x00004004083ea981 */ /* 0x000322000c1e1500 */
[----:B------:R-:W-:-:S03]  /*1560*/  ISETP.GE.AND P1, PT, R33, R13, PT ;  /* 0x0000000d2100720c */ /* 0x000fc60003f26270 */
[----:B------:R1:W5:Y:S01]  /*1570*/  @!P3 LDG.E.U16 R51, [R8.64+0x80] ;  /* 0x000080040833b981 */ /* 0x000362000c1e1500 */
[-C--:B------:R-:W-:Y:S02]  /*1580*/  ISETP.GE.AND P2, PT, R32, R13.reuse, PT ;  /* 0x0000000d2000720c */ /* 0x080fe40003f46270 */
[-C--:B------:R-:W-:Y:S01]  /*1590*/  ISETP.GE.AND P3, PT, R31, R13.reuse, PT ;  /* 0x0000000d1f00720c */ /* 0x080fe20003f66270 */
[----:B------:R1:W3:Y:S01]  /*15a0*/  @!P4 LDG.E.U16 R60, [R8.64+0xc0] ;  /* 0x0000c004083cc981 */ /* 0x0002e2000c1e1500 */
[----:B------:R-:W-:Y:S02]  /*15b0*/  ISETP.GE.AND P4, PT, R30, R13, PT ;  /* 0x0000000d1e00720c */ /* 0x000fe40003f86270 */
[----:B------:R-:W-:Y:S02]  /*15c0*/  PRMT R13, RZ, 0x7610, R13 ;  /* 0x00007610ff0d7816 */ /* 0x000fe4000000000d */
[----:B------:R-:W-:Y:S02]  /*15d0*/  PRMT R12, RZ, 0x7610, R12 ;  /* 0x00007610ff0c7816 */ /* 0x000fe4000000000c */
[----:B0-----:R-:W-:-:S02]  /*15e0*/  PRMT R11, RZ, 0x7610, R11 ;  /* 0x00007610ff0b7816 */ /* 0x001fc4000000000b */
[----:B------:R1:W4:Y:S04]  /*15f0*/  @!P1 LDG.E.U16 R13, [R8.64+0x100] ;  /* 0x00010004080d9981 */ /* 0x000328000c1e1500 */
[----:B------:R1:W5:Y:S04]  /*1600*/  @!P2 LDG.E.U16 R12, [R8.64+0x140] ;  /* 0x00014004080ca981 */ /* 0x000368000c1e1500 */
[----:B------:R1:W5:Y:S01]  /*1610*/  @!P3 LDG.E.U16 R11, [R8.64+0x180] ;  /* 0x00018004080bb981 */ /* 0x000362000c1e1500 */
[----:B------:R-:W-:-:S06]  /*1620*/  PRMT R14, RZ, 0x7610, R14 ;  /* 0x00007610ff0e7816 */ /* 0x000fcc000000000e */
[----:B------:R1:W5:Y:S04]  /*1630*/  @!P4 LDG.E.U16 R14, [R8.64+0x1c0] ;  /* 0x0001c004080ec981 */ /* 0x000368000c1e1500 */
[----:B------:R-:W0:Y:S01]  /*1640*/  S2R R44, SR_TID.X ;  /* 0x00000000002c7919 */ /* 0x000e220000002100 */
[----:B------:R-:W-:Y:S02]  /*1650*/  IMAD R21, R49, c[0x0][0x198], RZ ;  /* 0x0000660031157a24 */ /* 0x000fe400078e02ff */
[----:B------:R-:W-:-:S04]  /*1660*/  IMAD.WIDE.U32 R6, R50, c[0x0][0x198], RZ ;  /* 0x0000660032067a25 */ /* 0x000fc800078e00ff */
[----:B------:R-:W-:Y:S02]  /*1670*/  IMAD R21, R50, c[0x0][0x19c], R21 ;  /* 0x0000670032157a24 */ /* 0x000fe400078e0215 */
[----:B-1----:R-:W-:-:S03]  /*1680*/  IMAD R8, R15, c[0x0][0x1a0], RZ ;  /* 0x000068000f087a24 */ /* 0x002fc600078e02ff */
[----:B------:R-:W-:Y:S01]  /*1690*/  IADD3 R7, R7, R21, RZ ;  /* 0x0000001507077210 */ /* 0x000fe20007ffe0ff */
[----:B------:R-:W-:-:S04]  /*16a0*/  IMAD R67, R61, c[0x0][0x1a4], R8 ;  /* 0x000069003d437a24 */ /* 0x000fc800078e0208 */
[----:B------:R-:W-:Y:S01]  /*16b0*/  IMAD.WIDE.U32 R6, R61, c[0x0][0x1a0], R6 ;  /* 0x000068003d067a25 */ /* 0x000fe200078e0006 */
[----:B0-----:R-:W-:-:S04]  /*16c0*/  SHF.L.U32 R15, R44, 0x2, RZ ;  /* 0x000000022c0f7819 */ /* 0x001fc800000006ff */
[----:B------:R-:W-:Y:S02]  /*16d0*/  IADD3 R67, R7, R67, RZ ;  /* 0x0000004307437210 */ /* 0x000fe40007ffe0ff */
[C---:B------:R-:W-:Y:S02]  /*16e0*/  IADD3 R21, R15.reuse, 0x1, RZ ;  /* 0x000000010f157810 */ /* 0x040fe40007ffe0ff */
[----:B------:R-:W-:Y:S02]  /*16f0*/  IADD3 R65, R15, 0x2, RZ ;  /* 0x000000020f417810 */ /* 0x000fe40007ffe0ff */
[-C--:B------:R-:W-:Y:S02]  /*1700*/  ISETP.GE.U32.AND P2, PT, R21, R26.reuse, PT ;  /* 0x0000001a1500720c */ /* 0x080fe40003f46070 */
[----:B------:R-:W-:Y:S02]  /*1710*/  ISETP.GE.U32.AND P3, PT, R65, R26, PT ;  /* 0x0000001a4100720c */ /* 0x000fe40003f66070 */
[----:B------:R-:W-:-:S04]  /*1720*/  IADD3 R65, R40, 0x20, RZ ;  /* 0x0000002028417810 */ /* 0x000fc80007ffe0ff */
[-C--:B------:R-:W-:Y:S02]  /*1730*/  LEA.HI.SX32 R65, R65, R40.reuse, 0x1b ;  /* 0x0000002841417211 */ /* 0x080fe400078fdaff */
[C---:B------:R-:W-:Y:S02]  /*1740*/  IADD3 R69, R40.reuse, 0x60, RZ ;  /* 0x0000006028457810 */ /* 0x040fe40007ffe0ff */
[----:B------:R-:W-:Y:S02]  /*1750*/  SHF.L.U32 R75, R65, 0x1, RZ ;  /* 0x00000001414b7819 */ /* 0x000fe400000006ff */
[----:B------:R-:W-:Y:S02]  /*1760*/  LEA.HI.SX32 R69, R69, R40, 0x1b ;  /* 0x0000002845457211 */ /* 0x000fe400078fdaff */
[----:B------:R-:W-:-:S03]  /*1770*/  IADD3 R65, R40, 0x80, RZ ;  /* 0x0000008028417810 */ /* 0x000fc60007ffe0ff */
[----:B------:R-:W-:Y:S01]  /*1780*/  IMAD.SHL.U32 R77, R69, 0x2, RZ ;  /* 0x00000002454d7824 */ /* 0x000fe200078e00ff */
[C---:B------:R-:W-:Y:S02]  /*1790*/  IADD3 R69, R40.reuse, 0xc0, RZ ;  /* 0x000000c028457810 */ /* 0x040fe40007ffe0ff */
[----:B------:R-:W-:Y:S01]  /*17a0*/  LEA.HI.SX32 R65, R65, R40, 0x1b ;  /* 0x0000002841417211 */ /* 0x000fe200078fdaff */
[----:B------:R-:W-:Y:S01]  /*17b0*/  FMUL.FTZ R72, R53, R52 ;  /* 0x0000003435487220 */ /* 0x000fe20000410000 */
[----:B------:R-:W-:Y:S02]  /*17c0*/  LEA.HI.SX32 R69, R69, R40, 0x1b ;  /* 0x0000002845457211 */ /* 0x000fe400078fdaff */
[----:B------:R-:W-:Y:S01]  /*17d0*/  IADD3 R73, R40, 0xe0, RZ ;  /* 0x000000e028497810 */ /* 0x000fe20007ffe0ff */
[----:B------:R-:W-:-:S03]  /*17e0*/  FMUL.FTZ R68, R57, R56 ;  /* 0x0000003839447220 */ /* 0x000fc60000410000 */
[----:B------:R-:W-:Y:S02]  /*17f0*/  LEA.HI.SX32 R73, R73, R40, 0x1b ;  /* 0x0000002849497211 */ /* 0x000fe400078fdaff */
[----:B------:R-:W-:Y:S02]  /*1800*/  FSEL R68, R68, RZ, !P3 ;  /* 0x000000ff44447208 */ /* 0x000fe40005800000 */
[----:B------:R-:W-:Y:S01]  /*1810*/  SHF.L.U32 R73, R73, 0x1, RZ ;  /* 0x0000000149497819 */ /* 0x000fe200000006ff */
[----:B--2---:R-:W-:-:S04]  /*1820*/  FMUL.FTZ R10, R5, R52 ;  /* 0x00000034050a7220 */ /* 0x004fc80000410000 */
[----:B------:R-:W-:Y:S02]  /*1830*/  FMUL.RZ R20, R10, 0.15915493667125701904 ;  /* 0x3e22f9830a147820 */ /* 0x000fe4000040c000 */
[----:B------:R-:W-:Y:S02]  /*1840*/  FMUL.FTZ R23, R4, 1.4426950216293334961 ;  /* 0x3fb8aa3b04177820 */ /* 0x000fe40000410000 */
[----:B------:R-:W-:Y:S01]  /*1850*/  MUFU.SIN R10, R20 ;  /* 0x00000014000a7308 */ /* 0x000fe20000000400 */
[----:B------:R-:W-:-:S07]  /*1860*/  FMUL.FTZ R8, R5, R54 ;  /* 0x0000003605087220 */ /* 0x000fce0000410000 */
[----:B------:R0:W-:Y:S01]  /*1870*/  MUFU.COS R4, R20 ;  /* 0x0000001400047308 */ /* 0x0001e20000000000 */
[----:B------:R-:W-:Y:S01]  /*1880*/  FMUL.FTZ R64, R23, R54 ;  /* 0x0000003617407220 */ /* 0x000fe20000410000 */
[----:B0-----:R-:W-:-:S04]  /*1890*/  LEA R20, P1, R6, c[0x0][0x228], 0x3 ;  /* 0x00008a0006147a11 */ /* 0x001fc800078218ff */
[----:B------:R-:W-:Y:S02]  /*18a0*/  LEA.HI.X R21, R6, c[0x0][0x22c], R67, 0x3, P1 ;  /* 0x00008b0006157a11 */ /* 0x000fe400008f1c43 */
[CC--:B------:R-:W-:Y:S02]  /*18b0*/  LEA.HI.SX32 R6, R40.reuse, R40.reuse, 0x1b ;  /* 0x0000002828067211 */ /* 0x0c0fe400078fdaff */
[----:B------:R-:W-:Y:S01]  /*18c0*/  IADD3 R67, R40, 0x40, RZ ;  /* 0x0000004028437810 */ /* 0x000fe20007ffe0ff */
[----:B------:R-:W-:Y:S01]  /*18d0*/  FMUL.RZ R22, R8, 0.15915493667125701904 ;  /* 0x3e22f98308167820 */ /* 0x000fe2000040c000 */
[----:B------:R-:W-:Y:S02]  /*18e0*/  SHF.L.U32 R6, R6, 0x1, RZ ;  /* 0x0000000106067819 */ /* 0x000fe400000006ff */
[----:B------:R-:W-:Y:S01]  /*18f0*/  LEA.HI.SX32 R67, R67, R40, 0x1b ;  /* 0x0000002843437211 */ /* 0x000fe200078fdaff */
[----:B------:R-:W-:Y:S01]  /*1900*/  MUFU.SIN R7, R22 ;  /* 0x0000001600077308 */ /* 0x000fe20000000400 */
[----:B------:R-:W-:Y:S01]  /*1910*/  FMUL.FTZ R9, R23, R52 ;  /* 0x0000003417097220 */ /* 0x000fe20000410000 */
[----:B---3--:R0:W-:Y:S01]  /*1920*/  STS.U16 [R6], R63 ;  /* 0x0000003f06007388 */ /* 0x0081e20000000400 */
[----:B------:R-:W-:-:S05]  /*1930*/  SHF.L.U32 R66, R67, 0x1, RZ ;  /* 0x0000000143427819 */ /* 0x000fca00000006ff */
[----:B------:R-:W1:Y:S01]  /*1940*/  MUFU.EX2 R64, R64 ;  /* 0x0000004000407308 */ /* 0x000e620000000800 */
[----:B----4-:R-:W-:Y:S01]  /*1950*/  STS.U16 [R75+0x40], R62 ;  /* 0x0000403e4b007388 */ /* 0x010fe20000000400 */
[----:B0-----:R-:W-:-:S06]  /*1960*/  FMUL.FTZ R6, R23, R58 ;  /* 0x0000003a17067220 */ /* 0x001fcc0000410000 */
[----:B------:R0:W2:Y:S01]  /*1970*/  MUFU.COS R8, R22 ;  /* 0x0000001600087308 */ /* 0x0000a20000000000 */
[----:B-----5:R3:W-:Y:S01]  /*1980*/  STS.U16 [R66+0x80], R51 ;  /* 0x0000803342007388 */ /* 0x0207e20000000400 */
[-C--:B0-----:R-:W-:Y:S02]  /*1990*/  FMUL.FTZ R22, R23, R56.reuse ;  /* 0x0000003817167220 */ /* 0x081fe40000410000 */
[C---:B------:R-:W-:Y:S01]  /*19a0*/  FMUL.FTZ R23, R5.reuse, R56 ;  /* 0x0000003805177220 */ /* 0x040fe20000410000 */
[----:B------:R-:W-:Y:S01]  /*19b0*/  IADD3 R67, R40, 0xa0, RZ ;  /* 0x000000a028437810 */ /* 0x000fe20007ffe0ff */
[----:B------:R-:W-:Y:S02]  /*19c0*/  FMUL.FTZ R5, R5, R58 ;  /* 0x0000003a05057220 */ /* 0x000fe40000410000 */
[----:B---3--:R-:W-:Y:S01]  /*19d0*/  FMUL.RZ R51, R23, 0.15915493667125701904 ;  /* 0x3e22f98317337820 */ /* 0x008fe2000040c000 */
[----:B------:R-:W-:Y:S01]  /*19e0*/  MUFU.EX2 R22, R22 ;  /* 0x0000001600167308 */ /* 0x000fe20000000800 */
[----:B------:R-:W-:Y:S01]  /*19f0*/  LEA.HI.SX32 R67, R67, R40, 0x1b ;  /* 0x0000002843437211 */ /* 0x000fe200078fdaff */
[----:B------:R-:W-:Y:S01]  /*1a00*/  FMUL.RZ R63, R5, 0.15915493667125701904 ;  /* 0x3e22f983053f7820 */ /* 0x000fe2000040c000 */
[----:B------:R0:W-:Y:S01]  /*1a10*/  STS.U16 [R77+0xc0], R60 ;  /* 0x0000c03c4d007388 */ /* 0x0001e20000000400 */
[----:B-1----:R-:W-:-:S04]  /*1a20*/  FMUL.FTZ R7, R64, R7 ;  /* 0x0000000740077220 */ /* 0x002fc80000410000 */
[----:B------:R-:W1:Y:S01]  /*1a30*/  MUFU.SIN R23, R51 ;  /* 0x0000003300177308 */ /* 0x000e620000000400 */
[----:B------:R-:W-:-:S07]  /*1a40*/  ISETP.GE.U32.AND P1, PT, R15, R26, PT ;  /* 0x0000001a0f00720c */ /* 0x000fce0003f26070 */
[----:B------:R-:W3:Y:S01]  /*1a50*/  MUFU.EX2 R9, R9 ;  /* 0x0000000900097308 */ /* 0x000ee20000000800 */
[----:B0-----:R-:W-:Y:S01]  /*1a60*/  SHF.L.U32 R60, R65, 0x1, RZ ;  /* 0x00000001413c7819 */ /* 0x001fe200000006ff */
[----:B--2---:R-:W-:Y:S01]  /*1a70*/  FMUL.FTZ R8, R64, R8 ;  /* 0x0000000840087220 */ /* 0x004fe20000410000 */
[----:B------:R-:W-:-:S05]  /*1a80*/  SHF.L.U32 R67, R67, 0x1, RZ ;  /* 0x0000000143437819 */ /* 0x000fca00000006ff */
[----:B------:R-:W0:Y:S01]  /*1a90*/  MUFU.COS R5, R51 ;  /* 0x0000003300057308 */ /* 0x000e220000000000 */
[----:B------:R-:W-:Y:S02]  /*1aa0*/  SHF.L.U32 R62, R69, 0x1, RZ ;  /* 0x00000001453e7819 */ /* 0x000fe400000006ff */
[----:B------:R-:W-:Y:S02]  /*1ab0*/  FSEL R72, R72, RZ, !P1 ;  /* 0x000000ff48487208 */ /* 0x000fe40004800000 */
[----:B------:R-:W-:Y:S01]  /*1ac0*/  FSEL R65, R7, RZ, !P2 ;  /* 0x000000ff07417208 */ /* 0x000fe20005000000 */
[----:B------:R-:W-:Y:S01]  /*1ad0*/  STS.U16 [R60+0x100], R13 ;  /* 0x0001000d3c007388 */ /* 0x000fe20000000400 */
[----:B------:R-:W-:Y:S01]  /*1ae0*/  FSEL R70, R8, 1, !P2 ;  /* 0x3f80000008467808 */ /* 0x000fe20005000000 */
[----:B------:R-:W-:Y:S02]  /*1af0*/  MUFU.EX2 R6, R6 ;  /* 0x0000000600067308 */ /* 0x000fe40000000800 */
[----:B------:R-:W-:Y:S01]  /*1b00*/  STS.U16 [R67+0x140], R12 ;  /* 0x0001400c43007388 */ /* 0x000fe20000000400 */
[----:B------:R-:W-:-:S03]  /*1b10*/  FMUL.FTZ R69, R55, R54 ;  /* 0x0000003637457220 */ /* 0x000fc60000410000 */
[----:B------:R2:W-:Y:S02]  /*1b20*/  STS.U16 [R62+0x180], R11 ;  /* 0x0001800b3e007388 */ /* 0x0005e40000000400 */
[----:B------:R-:W4:Y:S01]  /*1b30*/  MUFU.SIN R7, R63 ;  /* 0x0000003f00077308 */ /* 0x000f220000000400 */
[----:B-1----:R-:W-:Y:S02]  /*1b40*/  FMUL.FTZ R23, R22, R23 ;  /* 0x0000001716177220 */ /* 0x002fe40000410000 */
[C---:B---3--:R-:W-:Y:S02]  /*1b50*/  FMUL.FTZ R4, R9.reuse, R4 ;  /* 0x0000000409047220 */ /* 0x048fe40000410000 */
[----:B------:R-:W-:Y:S02]  /*1b60*/  FMUL.FTZ R10, R9, R10 ;  /* 0x0000000a090a7220 */ /* 0x000fe40000410000 */
[-C--:B--2---:R-:W-:Y:S01]  /*1b70*/  FMUL.FTZ R11, R72, R65.reuse ;  /* 0x00000041480b7220 */ /* 0x084fe20000410000 */
[----:B------:R-:W1:Y:S01]  /*1b80*/  MUFU.COS R13, R63 ;  /* 0x0000003f000d7308 */ /* 0x000e620000000000 */
[----:B------:R-:W-:-:S02]  /*1b90*/  FMUL.FTZ R9, RZ, R65 ;  /* 0x00000041ff097220 */ /* 0x000fc40000410000 */
[-C--:B------:R-:W-:Y:S01]  /*1ba0*/  FFMA.FTZ R11, RZ, R70.reuse, R11 ;  /* 0x00000046ff0b7223 */ /* 0x080fe2000001000b */
[----:B------:R-:W-:Y:S01]  /*1bb0*/  FSEL R69, R69, RZ, !P2 ;  /* 0x000000ff45457208 */ /* 0x000fe20005000000 */
[----:B0-----:R-:W-:Y:S01]  /*1bc0*/  FMUL.FTZ R5, R22, R5 ;  /* 0x0000000516057220 */ /* 0x001fe20000410000 */
[----:B------:R-:W-:Y:S01]  /*1bd0*/  FSEL R66, R23, RZ, !P3 ;  /* 0x000000ff17427208 */ /* 0x000fe20005800000 */
[----:B------:R-:W-:Y:S02]  /*1be0*/  FFMA.FTZ R8, R72, R70, -R9 ;  /* 0x0000004648087223 */ /* 0x000fe40000010809 */
[----:B------:R-:W-:Y:S01]  /*1bf0*/  FADD.FTZ R11, RZ, R11 ;  /* 0x0000000bff0b7221 */ /* 0x000fe20000010000 */
[----:B------:R-:W-:Y:S01]  /*1c00*/  IADD3 R15, R15, 0x3, RZ ;  /* 0x000000030f0f7810 */ /* 0x000fe20007ffe0ff */
[----:B------:R-:W-:Y:S01]  /*1c10*/  FADD.FTZ R8, R69, R8 ;  /* 0x0000000845087221 */ /* 0x000fe20000010000 */
[----:B------:R-:W-:Y:S01]  /*1c20*/  FSEL R67, R5, 1, !P3 ;  /* 0x3f80000005437808 */ /* 0x000fe20005800000 */
[----:B------:R-:W-:Y:S01]  /*1c30*/  FMUL.FTZ R5, R66, R11 ;  /* 0x0000000b42057220 */ /* 0x000fe20000410000 */
[----:B------:R-:W-:Y:S01]  /*1c40*/  ISETP.GE.U32.AND P4, PT, R15, R26, PT ;  /* 0x0000001a0f00720c */ /* 0x000fe20003f86070 */
[----:B----4-:R-:W-:Y:S01]  /*1c50*/  FMUL.FTZ R7, R6, R7 ;  /* 0x0000000706077220 */ /* 0x010fe20000410000 */
[----:B------:R-:W-:Y:S01]  /*1c60*/  FSEL R74, R10, RZ, !P1 ;  /* 0x000000ff0a4a7208 */ /* 0x000fe20004800000 */
[----:B------:R-:W-:-:S02]  /*1c70*/  FMUL.FTZ R12, R66, R8 ;  /* 0x00000008420c7220 */ /* 0x000fc40000410000 */
[----:B------:R-:W-:Y:S01]  /*1c80*/  FFMA.FTZ R5, R67, R8, -R5 ;  /* 0x0000000843057223 */ /* 0x000fe20000010805 */
[----:B------:R0:W-:Y:S01]  /*1c90*/  STS.U16 [R73+0x1c0], R14 ;  /* 0x0001c00e49007388 */ /* 0x0001e20000000400 */
[----:B-1----:R-:W-:Y:S01]  /*1ca0*/  FMUL.FTZ R13, R6, R13 ;  /* 0x0000000d060d7220 */ /* 0x002fe20000410000 */
[----:B------:R-:W-:Y:S01]  /*1cb0*/  FSEL R64, R7, RZ, !P4 ;  /* 0x000000ff07407208 */ /* 0x000fe20006000000 */
[----:B------:R-:W-:Y:S01]  /*1cc0*/  FFMA.FTZ R12, R67, R11, R12 ;  /* 0x0000000b430c7223 */ /* 0x000fe2000001000c */
[----:B------:R-:W-:-:S06]  /*1cd0*/  NOP ;  /* 0x0000000000007918 */ /* 0x000fcc0000000000 */
[----:B0-----:R-:W-:Y:S01]  /*1ce0*/  FSEL R73, R4, 1, !P1 ;  /* 0x3f80000004497808 */ /* 0x001fe20004800000 */
[-C--:B------:R-:W-:Y:S01]  /*1cf0*/  FMUL.FTZ R4, R74, R65.reuse ;  /* 0x000000414a047220 */ /* 0x080fe20000410000 */
[----:B------:R-:W-:Y:S01]  /*1d00*/  FSEL R63, R13, 1, !P4 ;  /* 0x3f8000000d3f7808 */ /* 0x000fe20006000000 */
[----:B------:R-:W-:Y:S01]  /*1d10*/  FADD.FTZ R7, R68, R5 ;  /* 0x0000000544077221 */ /* 0x000fe20000010000 */
[----:B------:R-:W2:Y:S01]  /*1d20*/  LDG.E.64 R20, [R20.64] ;  /* 0x0000000414147981 */ /* 0x000ea2000c1e1b00 */
[C---:B------:R-:W-:Y:S02]  /*1d30*/  FMUL.FTZ R5, R73.reuse, R65 ;  /* 0x0000004149057220 */ /* 0x040fe40000410000 */
[----:B------:R-:W-:Y:S02]  /*1d40*/  FFMA.FTZ R4, R73, R70, -R4 ;  /* 0x0000004649047223 */ /* 0x000fe40000010804 */
[----:B------:R-:W-:Y:S02]  /*1d50*/  FADD.FTZ R12, RZ, R12 ;  /* 0x0000000cff0c7221 */ /* 0x000fe40000010000 */
[----:B------:R-:W-:-:S02]  /*1d60*/  FMUL.FTZ R8, R64, R7 ;  /* 0x0000000740087220 */ /* 0x000fc40000410000 */
[----:B------:R-:W-:Y:S02]  /*1d70*/  FMUL.FTZ R62, R59, R58 ;  /* 0x0000003a3b3e7220 */ /* 0x000fe40000410000 */
[----:B------:R-:W-:Y:S02]  /*1d80*/  FFMA.FTZ R5, R74, R70, R5 ;  /* 0x000000464a057223 */ /* 0x000fe40000010005 */
[----:B------:R-:W-:Y:S02]  /*1d90*/  FMUL.FTZ R6, R66, R4 ;  /* 0x0000000442067220 */ /* 0x000fe40000410000 */
[-C--:B------:R-:W-:Y:S02]  /*1da0*/  FFMA.FTZ R8, R63, R12.reuse, R8 ;  /* 0x0000000c3f087223 */ /* 0x080fe40000010008 */
[----:B------:R-:W-:Y:S01]  /*1db0*/  FMUL.FTZ R12, R64, R12 ;  /* 0x0000000c400c7220 */ /* 0x000fe20000410000 */
[----:B------:R-:W-:Y:S01]  /*1dc0*/  FSEL R62, R62, RZ, !P4 ;  /* 0x000000ff3e3e7208 */ /* 0x000fe20006000000 */
[----:B------:R-:W-:-:S02]  /*1dd0*/  FFMA.FTZ R6, R67, R5, R6 ;  /* 0x0000000543067223 */ /* 0x000fc40000010006 */
[----:B------:R-:W-:Y:S02]  /*1de0*/  FMUL.FTZ R5, R66, R5 ;  /* 0x0000000542057220 */ /* 0x000fe40000410000 */
[----:B------:R-:W-:Y:S02]  /*1df0*/  FFMA.FTZ R7, R63, R7, -R12 ;  /* 0x000000073f077223 */ /* 0x000fe4000001080c */
[----:B------:R-:W-:Y:S02]  /*1e00*/  FADD.FTZ R15, RZ, R8 ;  /* 0x00000008ff0f7221 */ /* 0x000fe40000010000 */
[----:B------:R-:W-:Y:S02]  /*1e10*/  FFMA.FTZ R5, R67, R4, -R5 ;  /* 0x0000000443057223 */ /* 0x000fe40000010805 */
[----:B------:R-:W-:Y:S02]  /*1e20*/  FADD.FTZ R14, R62, R7 ;  /* 0x000000073e0e7221 */ /* 0x000fe40000010000 */
[C---:B------:R-:W-:Y:S01]  /*1e30*/  FMUL.FTZ R12, R64.reuse, R6 ;  /* 0x00000006400c7220 */ /* 0x040fe20000410000 */
[----:B------:R-:W0:Y:S01]  /*1e40*/  SHFL.UP PT, R11, R15, 0x1, RZ ;  /* 0x042000000f0b7989 */ /* 0x000e2200000e00ff */
[----:B------:R-:W-:-:S02]  /*1e50*/  FMUL.FTZ R4, R64, R5 ;  /* 0x0000000540047220 */ /* 0x000fc40000410000 */
[C---:B------:R-:W-:Y:S01]  /*1e60*/  FFMA.FTZ R12, R63.reuse, R5, -R12 ;  /* 0x000000053f0c7223 */ /* 0x040fe2000001080c */
[----:B------:R-:W1:Y:S01]  /*1e70*/  SHFL.UP PT, R9, R14, 0x1, RZ ;  /* 0x042000000e097989 */ /* 0x000e6200000e00ff */
[----:B------:R-:W-:-:S03]  /*1e80*/  FFMA.FTZ R4, R63, R6, R4 ;  /* 0x000000063f047223 */ /* 0x000fc60000010004 */
        /* <DEDUP_REMOVED lines=10> */
[----:B------:R-:W-:Y:S02]  /*1f30*/  @P1 FADD.FTZ R15, R15, R10 ;  /* 0x0000000a0f0f1221 */ /* 0x000fe40000010000 */
        /* <DEDUP_REMOVED lines=11> */
[----:B---3--:R-:W-:Y:S02]  /*1ff0*/  FMUL.FTZ R6, R7, R4 ;  /* 0x0000000407067220 */ /* 0x008fe40000410000 */
[----:B------:R-:W-:-:S04]  /*2000*/  FFMA.FTZ R11, R12, R8, -R9 ;  /* 0x000000080c0b7223 */ /* 0x000fc80000010809 */
[----:B------:R-:W-:Y:S02]  /*2010*/  @P1 FADD.FTZ R15, R15, R10 ;  /* 0x0000000a0f0f1221 */ /* 0x000fe40000010000 */
[CC--:B----4-:R-:W-:Y:S02]  /*2020*/  FMUL.FTZ R9, R7.reuse, R5.reuse ;  /* 0x0000000507097220 */ /* 0x0d0fe40000410000 */
[----:B------:R-:W-:Y:S02]  /*2030*/  FFMA.FTZ R6, R12, R5, R6 ;  /* 0x000000050c067223 */ /* 0x000fe40000010006 */
[----:B------:R-:W-:Y:S02]  /*2040*/  @P1 FADD.FTZ R14, R14, R11 ;  /* 0x0000000b0e0e1221 */ /* 0x000fe40000010000 */
[----:B------:R-:W0:Y:S01]  /*2050*/  SHFL.UP PT, R11, R15, 0x4, RZ ;  /* 0x048000000f0b7989 */ /* 0x000e2200000e00ff */
[----:B------:R-:W-:Y:S01]  /*2060*/  @P1 FFMA.FTZ R12, R12, R4, -R9 ;  /* 0x000000040c0c1223 */ /* 0x000fe20000010809 */
[----:B------:R-:W-:-:S02]  /*2070*/  FSEL R6, R7, R6, !P1 ;  /* 0x0000000607067208 */ /* 0x000fc40004800000 */
        /* <DEDUP_REMOVED lines=9> */
[----:B----4-:R-:W-:Y:S02]  /*2110*/  FMUL.FTZ R4, R6, R7 ;  /* 0x0000000706047220 */ /* 0x010fe40000410000 */
[----:B------:R-:W-:-:S02]  /*2120*/  @P1 FADD.FTZ R14, R14, R9 ;  /* 0x000000090e0e1221 */ /* 0x000fc40000010000 */
[C---:B------:R-:W-:Y:S02]  /*2130*/  FFMA.FTZ R7, R12.reuse, R7, R8 ;  /* 0x000000070c077223 */ /* 0x040fe40000010008 */
[----:B------:R-:W-:Y:S02]  /*2140*/  @P1 FFMA.FTZ R12, R12, R5, -R4 ;  /* 0x000000050c0c1223 */ /* 0x000fe40000010804 */
[----:B------:R-:W-:Y:S01]  /*2150*/  @P1 FADD.FTZ R15, R15, R10 ;  /* 0x0000000a0f0f1221 */ /* 0x000fe20000010000 */
[----:B------:R-:W0:Y:S01]  /*2160*/  SHFL.UP PT, R8, R14, 0x8, RZ ;  /* 0x050000000e087989 */ /* 0x000e2200000e00ff */
[----:B------:R-:W-:-:S03]  /*2170*/  FSEL R7, R6, R7, !P1 ;  /* 0x0000000706077208 */ /* 0x000fc60004800000 */
        /* <DEDUP_REMOVED lines=8> */
[C---:B----4-:R-:W-:Y:S02]  /*2200*/  FFMA.FTZ R10, R12.reuse, R5, R9 ;  /* 0x000000050c0a7223 */ /* 0x050fe40000010009 */
[----:B------:R-:W-:Y:S02]  /*2210*/  FFMA.FTZ R11, R12, R8, -R11 ;  /* 0x000000080c0b7223 */ /* 0x000fe4000001080b */
        /* <DEDUP_REMOVED lines=8> */
[----:B------:R-:W4:Y:S01]  /*22a0*/  SHFL.UP PT, R4, R13, 0x10, RZ ;  /* 0x060000000d047989 */ /* 0x000f2200000e00ff */
[----:B------:R-:W-:Y:S01]  /*22b0*/  MOV R9, RZ ;  /* 0x000000ff00097202 */ /* 0x000fe20000000f00 */
[----:B------:R-:W-:Y:S01]  /*22c0*/  CS2R R10, SRZ ;  /* 0x00000000000a7805 */ /* 0x000fe2000001ff00 */
[----:B------:R-:W-:-:S02]  /*22d0*/  MOV R8, 0x3f800000 ;  /* 0x3f80000000087802 */ /* 0x000fc40000000f00 */
[----:B------:R-:W-:Y:S02]  /*22e0*/  SHF.L.U32 R60, R61, 0x4, RZ ;  /* 0x000000043d3c7819 */ /* 0x000fe400000006ff */
[C---:B------:R-:W-:Y:S02]  /*22f0*/  ISETP.GE.AND P1, PT, R40.reuse, 0x10, PT ;  /* 0x000000102800780c */ /* 0x040fe40003f26270 */
[C---:B------:R-:W-:Y:S01]  /*2300*/  SHF.L.U32 R51, R40.reuse, 0x3, RZ ;  /* 0x0000000328337819 */ /* 0x040fe200000006ff */
[----:B------:R-:W5:Y:S01]  /*2310*/  @!P0 LDS.128 R8, [R60+0x250] ;  /* 0x000250003c088984 */ /* 0x000f620000000c00 */
[----:B0-----:R-:W-:Y:S01]  /*2320*/  FMUL.FTZ R23, R13, R7 ;  /* 0x000000070d177220 */ /* 0x001fe20000410000 */
[----:B------:R-:W-:-:S03]  /*2330*/  ISETP.NE.AND P2, PT, R40, 0x1f, PT ;  /* 0x0000001f2800780c */ /* 0x000fc60003f45270 */
[CC--:B-1----:R-:W-:Y:S02]  /*2340*/  FFMA.FTZ R75, R12.reuse, R6.reuse, -R23 ;  /* 0x000000060c4b7223 */ /* 0x0c2fe40000010817 */
[C---:B------:R-:W-:Y:S02]  /*2350*/  FMUL.FTZ R22, R13.reuse, R6 ;  /* 0x000000060d167220 */ /* 0x040fe40000410000 */
[C---:B---3--:R-:W-:Y:S02]  /*2360*/  FMUL.FTZ R23, R13.reuse, R5 ;  /* 0x000000050d177220 */ /* 0x048fe40000410000 */
[C---:B------:R-:W-:Y:S02]  /*2370*/  FFMA.FTZ R22, R12.reuse, R7, R22 ;  /* 0x000000070c167223 */ /* 0x040fe40000010016 */
[-C--:B----4-:R-:W-:Y:S02]  /*2380*/  FMUL.FTZ R6, R13, R4.reuse ;  /* 0x000000040d067220 */ /* 0x090fe40000410000 */
[C---:B------:R-:W-:Y:S01]  /*2390*/  FFMA.FTZ R76, R12.reuse, R4, R23 ;  /* 0x000000040c4c7223 */ /* 0x040fe20000010017 */
[----:B------:R-:W-:Y:S01]  /*23a0*/  LEA.HI.SX32 R4, R51, R51, 0x1b ;  /* 0x0000003333047211 */ /* 0x000fe200078fdaff */
[----:B------:R-:W-:-:S02]  /*23b0*/  @P1 FFMA.FTZ R12, R12, R5, -R6 ;  /* 0x000000050c0c1223 */ /* 0x000fc40000010806 */
[----:B------:R-:W-:Y:S01]  /*23c0*/  @P1 FADD.FTZ R14, R14, R75 ;  /* 0x0000004b0e0e1221 */ /* 0x000fe20000010000 */
[----:B------:R-:W-:Y:S01]  /*23d0*/  SHF.L.U32 R83, R4, 0x1, RZ ;  /* 0x0000000104537819 */ /* 0x000fe200000006ff */
[----:B------:R-:W-:Y:S01]  /*23e0*/  @P1 FADD.FTZ R15, R15, R22 ;  /* 0x000000160f0f1221 */ /* 0x000fe20000010000 */
[----:B------:R-:W-:-:S03]  /*23f0*/  FSEL R13, R13, R76, !P1 ;  /* 0x0000004c0d0d7208 */ /* 0x000fc60004800000 */
        /* <DEDUP_REMOVED lines=23> */
[----:B------:R-:W-:Y:S02]  /*2570*/  PRMT R79, RZ, 0x5410, R79 ;  /* 0x00005410ff4f7816 */ /* 0x000fe4000000004f */
[----:B-1----:R-:W-:Y:S02]  /*2580*/  @!P3 MOV R87, R8 ;  /* 0x000000080057b202 */ /* 0x002fe40000000f00 */
[----:B---3--:R-:W-:Y:S01]  /*2590*/  @!P3 MOV R78, R11 ;  /* 0x0000000b004eb202 */ /* 0x008fe20000000f00 */
[-C--:B------:R-:W-:Y:S02]  /*25a0*/  @P1 FMUL.FTZ R83, R23, R86.reuse ;  /* 0x0000005617531220 */ /* 0x080fe40000410000 */
[----:B------:R-:W-:Y:S01]  /*25b0*/  @P1 FMUL.FTZ R86, R22, R86 ;  /* 0x0000005616561220 */ /* 0x000fe20000410000 */
[----:B----4-:R-:W-:-:S03]  /*25c0*/  @!P3 MOV R82, R10 ;  /* 0x0000000a0052b202 */ /* 0x010fc60000000f00 */
[-C--:B------:R-:W-:Y:S02]  /*25d0*/  @P1 FFMA.FTZ R23, R23, R87.reuse, R86 ;  /* 0x0000005717171223 */ /* 0x080fe40000010056 */
[----:B------:R-:W-:Y:S02]  /*25e0*/  @P1 FFMA.FTZ R83, R22, R87, -R83 ;  /* 0x0000005716531223 */ /* 0x000fe40000010853 */
[C---:B--2---:R-:W-:Y:S02]  /*25f0*/  FMUL.FTZ R15, R81.reuse, R21 ;  /* 0x00000015510f7220 */ /* 0x044fe40000410000 */
[----:B------:R-:W-:Y:S02]  /*2600*/  @P1 FADD.FTZ R78, R78, R23 ;  /* 0x000000174e4e1221 */ /* 0x000fe40000010000 */
[-C--:B------:R-:W-:Y:S01]  /*2610*/  FMUL.FTZ R81, R81, R20.reuse ;  /* 0x0000001451517220 */ /* 0x080fe20000410000 */
[----:B------:R-:W-:Y:S01]  /*2620*/  PRMT R77, RZ, 0x5410, R77 ;  /* 0x00005410ff4d7816 */ /* 0x000fe2000000004d */
[----:B------:R-:W-:Y:S01]  /*2630*/  @P1 FADD.FTZ R82, R82, R83 ;  /* 0x0000005352521221 */ /* 0x000fe20000010000 */
[----:B------:R-:W-:Y:S01]  /*2640*/  PRMT R85, RZ, 0x5410, R85 ;  /* 0x00005410ff557816 */ /* 0x000fe20000000055 */
[----:B------:R-:W-:-:S02]  /*2650*/  FFMA.FTZ R14, R80, R20, -R15 ;  /* 0x00000014500e7223 */ /* 0x000fc4000001080f */
[----:B------:R-:W-:Y:S01]  /*2660*/  FMUL.FTZ R22, R74, R78 ;  /* 0x0000004e4a167220 */ /* 0x000fe20000410000 */
[----:B------:R-:W-:Y:S01]  /*2670*/  PRMT R76, RZ, 0x5410, R76 ;  /* 0x00005410ff4c7816 */ /* 0x000fe2000000004c */
[-C--:B------:R-:W-:Y:S02]  /*2680*/  FFMA.FTZ R15, R80, R21.reuse, R81 ;  /* 0x00000015500f7223 */ /* 0x080fe40000010051 */
[C---:B------:R-:W-:Y:S02]  /*2690*/  FMUL.FTZ R23, R79.reuse, R21 ;  /* 0x000000154f177220 */ /* 0x040fe40000410000 */
[----:B------:R-:W-:Y:S02]  /*26a0*/  FMUL.FTZ R80, R79, R20 ;  /* 0x000000144f507220 */ /* 0x000fe40000410000 */
[-C--:B------:R-:W-:Y:S01]  /*26b0*/  FMUL.FTZ R74, R74, R82.reuse ;  /* 0x000000524a4a7220 */ /* 0x080fe20000410000 */
[----:B------:R-:W-:Y:S01]  /*26c0*/  PRMT R84, RZ, 0x5410, R84 ;  /* 0x00005410ff547816 */ /* 0x000fe20000000054 */
[----:B------:R-:W-:Y:S01]  /*26d0*/  FFMA.FTZ R79, R73, R82, -R22 ;  /* 0x00000052494f7223 */ /* 0x000fe20000010816 */
[----:B------:R-:W-:Y:S01]  /*26e0*/  PRMT R75, RZ, 0x5410, R75 ;  /* 0x00005410ff4b7816 */ /* 0x000fe2000000004b */
[----:B------:R-:W-:-:S02]  /*26f0*/  FFMA.FTZ R22, R77, R20, -R23 ;  /* 0x000000144d167223 */ /* 0x000fc40000010817 */
[-C--:B------:R-:W-:Y:S02]  /*2700*/  FMUL.FTZ R89, R85, R21.reuse ;  /* 0x0000001555597220 */ /* 0x080fe40000410000 */
[-C--:B------:R-:W-:Y:S02]  /*2710*/  FFMA.FTZ R23, R77, R21.reuse, R80 ;  /* 0x000000154d177223 */ /* 0x080fe40000010050 */
[----:B------:R-:W-:Y:S02]  /*2720*/  FFMA.FTZ R74, R73, R78, R74 ;  /* 0x0000004e494a7223 */ /* 0x000fe4000001004a */
[----:B------:R-:W-:Y:S02]  /*2730*/  FMUL.FTZ R77, R76, R21 ;  /* 0x000000154c4d7220 */ /* 0x000fe40000410000 */
[----:B------:R-:W-:Y:S02]  /*2740*/  FADD.FTZ R73, R72, R79 ;  /* 0x0000004f48497221 */ /* 0x000fe40000010000 */
[----:B------:R-:W-:-:S02]  /*2750*/  FMUL.FTZ R85, R85, R20 ;  /* 0x0000001455557220 */ /* 0x000fc40000410000 */
[-C--:B------:R-:W-:Y:S02]  /*2760*/  FFMA.FTZ R12, R84, R20.reuse, -R89 ;  /* 0x00000014540c7223 */ /* 0x080fe40000010859 */
[-C--:B------:R-:W-:Y:S02]  /*2770*/  FMUL.FTZ R76, R76, R20.reuse ;  /* 0x000000144c4c7220 */ /* 0x080fe40000410000 */
[----:B------:R-:W-:Y:S02]  /*2780*/  FADD.FTZ R72, RZ, R74 ;  /* 0x0000004aff487221 */ /* 0x000fe40000010000 */
[----:B------:R-:W-:Y:S02]  /*2790*/  FFMA.FTZ R20, R75, R20, -R77 ;  /* 0x000000144b147223 */ /* 0x000fe4000001084d */
[C---:B------:R-:W-:Y:S02]  /*27a0*/  FMUL.FTZ R77, R65.reuse, R73 ;  /* 0x00000049414d7220 */ /* 0x040fe40000410000 */
[----:B------:R-:W-:-:S02]  /*27b0*/  FMUL.FTZ R74, R65, R72 ;  /* 0x00000048414a7220 */ /* 0x000fc40000410000 */
[----:B------:R-:W-:Y:S02]  /*27c0*/  FFMA.FTZ R77, R70, R72, R77 ;  /* 0x00000048464d7223 */ /* 0x000fe4000001004d */
[----:B------:R-:W-:Y:S02]  /*27d0*/  FMUL.FTZ R65, R5, R11 ;  /* 0x0000000b05417220 */ /* 0x000fe40000410000 */
[----:B------:R-:W-:Y:S02]  /*27e0*/  FFMA.FTZ R13, R84, R21, R85 ;  /* 0x00000015540d7223 */ /* 0x000fe40000010055 */
[----:B------:R-:W-:Y:S01]  /*27f0*/  FFMA.FTZ R74, R70, R73, -R74 ;  /* 0x00000049464a7223 */ /* 0x000fe2000001084a */
[----:B------:R-:W-:Y:S01]  /*2800*/  ISETP.NE.AND P1, PT, R44, RZ, PT ;  /* 0x000000ff2c00720c */ /* 0x000fe20003f25270 */
[----:B------:R-:W-:Y:S02]  /*2810*/  FFMA.FTZ R21, R75, R21, R76 ;  /* 0x000000154b157223 */ /* 0x000fe4000001004c */
[----:B------:R-:W-:-:S02]  /*2820*/  FADD.FTZ R70, RZ, R77 ;  /* 0x0000004dff467221 */ /* 0x000fc40000010000 */
[-C--:B------:R-:W-:Y:S02]  /*2830*/  FFMA.FTZ R75, R4, R10.reuse, -R65 ;  /* 0x0000000a044b7223 */ /* 0x080fe40000010841 */
[C---:B------:R-:W-:Y:S02]  /*2840*/  FMUL.FTZ R10, R5.reuse, R10 ;  /* 0x0000000a050a7220 */ /* 0x040fe40000410000 */
[C---:B------:R-:W-:Y:S02]  /*2850*/  FMUL.FTZ R65, R5.reuse, R9 ;  /* 0x0000000905417220 */ /* 0x040fe40000410000 */
[----:B------:R-:W-:Y:S02]  /*2860*/  FMUL.FTZ R5, R5, R8 ;  /* 0x0000000805057220 */ /* 0x000fe40000410000 */
[----:B------:R-:W-:Y:S02]  /*2870*/  FADD.FTZ R69, R69, R74 ;  /* 0x0000004a45457221 */ /* 0x000fe40000010000 */
[----:B------:R-:W-:-:S02]  /*2880*/  FMUL.FTZ R74, R66, R70 ;  /* 0x00000046424a7220 */ /* 0x000fc40000410000 */
[----:B------:R-:W-:Y:S02]  /*2890*/  FFMA.FTZ R9, R4, R9, R5 ;  /* 0x0000000904097223 */ /* 0x000fe40000010005 */
[-C--:B------:R-:W-:Y:S02]  /*28a0*/  FMUL.FTZ R66, R66, R69.reuse ;  /* 0x0000004542427220 */ /* 0x080fe40000410000 */
[C---:B------:R-:W-:Y:S02]  /*28b0*/  FFMA.FTZ R5, R67.reuse, R69, -R74 ;  /* 0x0000004543057223 */ /* 0x040fe4000001084a */
[C---:B------:R-:W-:Y:S01]  /*28c0*/  FFMA.FTZ R8, R4.reuse, R8, -R65 ;  /* 0x0000000804087223 */ /* 0x040fe20000010841 */
[----:B------:R-:W-:Y:S01]  /*28d0*/  BSSY B0, `(.L_x_2478) ;  /* 0x0000019000007945 */ /* 0x000fe20003800000 */
[----:B------:R-:W-:Y:S02]  /*28e0*/  FFMA.FTZ R4, R4, R11, R10 ;  /* 0x0000000b04047223 */ /* 0x000fe4000001000a */
[----:B------:R-:W-:-:S02]  /*28f0*/  FFMA.FTZ R66, R67, R70, R66 ;  /* 0x0000004643427223 */ /* 0x000fc40000010042 */
[----:B------:R-:W-:Y:S02]  /*2900*/  FADD.FTZ R65, R68, R5 ;  /* 0x0000000544417221 */ /* 0x000fe40000010000 */
[----:B------:R-:W-:Y:S02]  /*2910*/  FADD.FTZ R10, R6, R75 ;  /* 0x0000004b060a7221 */ /* 0x000fe40000010000 */
        /* <DEDUP_REMOVED lines=20> */
.L_x_2479:
[----:B------:R-:W-:Y:S05]  /*2a60*/  BSYNC B0 ;  /* 0x0000000000007941 */ /* 0x000fea0003800000 */
.L_x_2478:
[----:B------:R-:W-:Y:S01]  /*2a70*/  IADD3 R61, R61, 0x1, RZ ;  /* 0x000000013d3d7810 */ /* 0x000fe20007ffe0ff */
[-C--:B------:R-:W-:Y:S02]  /*2a80*/  FMUL.FTZ R64, R64, R67.reuse ;  /* 0x0000004340407220 */ /* 0x080fe40000410000 */
[----:B-1----:R-:W-:Y:S01]  /*2a90*/  FFMA.FTZ R4, R63, R67, R6 ;  /* 0x000000433f047223 */ /* 0x002fe20000010006 */
        /* <DEDUP_REMOVED lines=17> */
.L_x_2477:
[----:B------:R-:W-:Y:S01]  /*2bb0*/  BAR.SYNC.DEFER_BLOCKING 0x0 ;  /* 0x0000000000007b1d */ /* 0x000fe20000010000 */
[----:B------:R-:W-:Y:S01]  /*2bc0*/  ISETP.NE.AND P0, PT, R44, RZ, PT ;  /* 0x000000ff2c00720c */ /* 0x000fe20003f05270 */
[----:B------:R-:W-:Y:S01]  /*2bd0*/  IMAD.SHL.U32 R22, R40, 0x2, RZ ;  /* 0x0000000228167824 */ /* 0x000fe200078e00ff */
[----:B------:R-:W-:Y:S01]  /*2be0*/  F2FP.BF16.PACK_AB R8, R24, R27 ;  /* 0x0000001b1808723e */ /* 0x000fe200000010ff */
[C---:B------:R-:W-:Y:S01]  /*2bf0*/  IMAD R5, R71.reuse, c[0x0][0x200], RZ ;  /* 0x0000800047057a24 */ /* 0x040fe200078e02ff */
[----:B------:R-:W-:Y:S01]  /*2c00*/  F2FP.BF16.PACK_AB R9, R0, R25 ;  /* 0x000000190009723e */ /* 0x000fe200000010ff */
[----:B------:R-:W-:Y:S01]  /*2c10*/  IMAD R13, R71, c[0x0][0x1f0], RZ ;  /* 0x00007c00470d7a24 */ /* 0x000fe200078e02ff */
[----:B------:R-:W-:Y:S01]  /*2c20*/  ISETP.GE.AND P1, PT, R43, R26, PT ;  /* 0x0000001a2b00720c */ /* 0x000fe20003f26270 */
[----:B------:R-:W-:Y:S01]  /*2c30*/  IMAD R63, R46, c[0x0][0x204], R5 ;  /* 0x000081002e3f7a24 */ /* 0x000fe200078e0205 */
[----:B------:R-:W-:Y:S01]  /*2c40*/  SHF.L.U32 R4, R38, 0x7, RZ ;  /* 0x0000000726047819 */ /* 0x000fe200000006ff */
[----:B------:R-:W-:Y:S01]  /*2c50*/  IMAD.WIDE.U32 R6, R46, c[0x0][0x200], RZ ;  /* 0x000080002e067a25 */ /* 0x000fe200078e00ff */
[----:B------:R-:W-:Y:S01]  /*2c60*/  LOP3.LUT R23, R42, 0x20, R45, 0xfe, !PT ;  /* 0x000000202a177812 */ /* 0x000fe200078efe2d */
[----:B------:R-:W-:Y:S01]  /*2c70*/  BSSY B0, `(.L_x_2481) ;  /* 0x000003a000007945 */ /* 0x000fe20003800000 */
[----:B------:R-:W-:Y:S01]  /*2c80*/  SHF.R.S32.HI R5, RZ, 0x1f, R4 ;  /* 0x0000001fff057819 */ /* 0x000fe20000011404 */
[----:B------:R-:W-:Y:S01]  /*2c90*/  IMAD.WIDE.U32 R10, R46, c[0x0][0x1f0], RZ ;  /* 0x00007c002e0a7a25 */ /* 0x000fe200078e00ff */
[----:B------:R-:W-:-:S03]  /*2ca0*/  IADD3 R7, R7, R63, RZ ;  /* 0x0000003f07077210 */ /* 0x000fc60007ffe0ff */
[----:B------:R-:W-:Y:S02]  /*2cb0*/  IMAD R13, R46, c[0x0][0x1f4], R13 ;  /* 0x00007d002e0d7a24 */ /* 0x000fe400078e020d */
[----:B------:R-:W-:-:S03]  /*2cc0*/  IMAD.WIDE.U32 R6, R50, c[0x0][0x208], R6 ;  /* 0x0000820032067a25 */ /* 0x000fc600078e0006 */
[----:B------:R-:W-:Y:S01]  /*2cd0*/  IADD3 R11, R11, R13, RZ ;  /* 0x0000000d0b0b7210 */ /* 0x000fe20007ffe0ff */
[----:B------:R0:W-:Y:S01]  /*2ce0*/  STS.64 [R51], R8 ;  /* 0x0000000833007388 */ /* 0x0001e20000000a00 */
[----:B------:R-:W-:-:S06]  /*2cf0*/  NOP ;  /* 0x0000000000007918 */ /* 0x000fcc0000000000 */
[----:B------:R-:W-:Y:S01]  /*2d00*/  LDS.U16 R59, [R22] ;  /* 0x00000000163b7984 */ /* 0x000fe20000000400 */
[----:B------:R-:W-:Y:S01]  /*2d10*/  IADD3 R15, P2, R4, R6, RZ ;  /* 0x00000006040f7210 */ /* 0x000fe20007f5e0ff */
[----:B------:R-:W-:Y:S01]  /*2d20*/  IMAD.WIDE.U32 R10, R50, c[0x0][0x1f8], R10 ;  /* 0x00007e00320a7a25 */ /* 0x000fe200078e000a */
[----:B------:R-:W-:Y:S01]  /*2d30*/  LEA R6, P3, R43, c[0x0][0x258], 0x1 ;  /* 0x000096002b067a11 */ /* 0x000fe200078608ff */
[----:B------:R-:W-:Y:S02]  /*2d40*/  LDS.U16 R55, [R22+0x40] ;  /* 0x0000400016377984 */ /* 0x000fe40000000400 */
[----:B0-----:R-:W-:Y:S02]  /*2d50*/  @!P1 IMAD.WIDE.U32 R8, R46, c[0x0][0x1f0], R4 ;  /* 0x00007c002e089a25 */ /* 0x001fe400078e0004 */
[----:B------:R-:W-:Y:S03]  /*2d60*/  LDS.U16 R57, [R22+0x80] ;  /* 0x0000800016397984 */ /* 0x000fe60000000400 */
[----:B------:R-:W-:Y:S01]  /*2d70*/  @!P1 IADD3 R9, R13, R9, RZ ;  /* 0x000000090d099210 */ /* 0x000fe20007ffe0ff */
[----:B------:R-:W-:Y:S01]  /*2d80*/  LDS.U16 R53, [R22+0xc0] ;  /* 0x0000c00016357984 */ /* 0x000fe20000000400 */
[----:B------:R-:W-:-:S03]  /*2d90*/  IMAD R13, R49, c[0x0][0x208], RZ ;  /* 0x00008200310d7a24 */ /* 0x000fc600078e02ff */
[----:B------:R-:W-:Y:S01]  /*2da0*/  @!P0 STS [0x100], R26 ;  /* 0x0001001aff008388 */ /* 0x000fe20000000800 */
[C---:B------:R-:W-:Y:S02]  /*2db0*/  IMAD R21, R50.reuse, c[0x0][0x20c], R13 ;  /* 0x0000830032157a24 */ /* 0x040fe400078e020d */
[----:B------:R-:W-:Y:S01]  /*2dc0*/  IMAD R13, R49, c[0x0][0x1f8], RZ ;  /* 0x00007e00310d7a24 */ /* 0x000fe200078e02ff */
[----:B------:R-:W-:Y:S01]  /*2dd0*/  BAR.SYNC.DEFER_BLOCKING 0x0 ;  /* 0x0000000000007b1d */ /* 0x000fe20000010000 */
[C---:B------:R-:W-:Y:S01]  /*2de0*/  @!P1 IMAD.WIDE.U32 R8, R50.reuse, c[0x0][0x1f8], R8 ;  /* 0x00007e0032089a25 */ /* 0x040fe200078e0008 */
[----:B------:R-:W-:Y:S02]  /*2df0*/  IADD3.X R20, R5, R21, R7, P2, !PT ;  /* 0x0000001505147210 */ /* 0x000fe400017fe407 */
[C---:B------:R-:W-:Y:S01]  /*2e00*/  IADD3 R21, P2, R43.reuse, 0x20, RZ ;  /* 0x000000202b157810 */ /* 0x040fe20007f5e0ff */
[----:B------:R-:W-:Y:S01]  /*2e10*/  IMAD R61, R50, c[0x0][0x1fc], R13 ;  /* 0x00007f00323d7a24 */ /* 0x000fe200078e020d */
[----:B------:R-:W-:-:S02]  /*2e20*/  LEA.HI.X R7, R43, c[0x0][0x25c], R41, 0x1, P3 ;  /* 0x000097002b077a11 */ /* 0x000fc400018f0c29 */
[----:B------:R-:W-:Y:S02]  /*2e30*/  IADD3 R13, P4, R4, R10, RZ ;  /* 0x0000000a040d7210 */ /* 0x000fe40007f9e0ff */
[C---:B------:R-:W-:Y:S02]  /*2e40*/  LEA R6, P3, R15.reuse, R6, 0x1 ;  /* 0x000000060f067211 */ /* 0x040fe400078608ff */
[----:B------:R-:W-:Y:S02]  /*2e50*/  IADD3.X R10, RZ, R41, RZ, P2, !PT ;  /* 0x00000029ff0a7210 */ /* 0x000fe400017fe4ff */
[----:B------:R-:W-:Y:S02]  /*2e60*/  LEA.HI.X R7, R15, R7, R20, 0x1, P3 ;  /* 0x000000070f077211 */ /* 0x000fe400018f0c14 */
[C---:B------:R-:W-:Y:S02]  /*2e70*/  SHF.L.U64.HI R20, R21.reuse, 0x1, R10 ;  /* 0x0000000115147819 */ /* 0x040fe4000001020a */
[----:B------:R-:W-:-:S02]  /*2e80*/  SHF.L.U32 R21, R21, 0x1, RZ ;  /* 0x0000000115157819 */ /* 0x000fc400000006ff */
[----:B------:R-:W-:Y:S02]  /*2e90*/  IADD3.X R14, R5, R61, R11, P4, !PT ;  /* 0x0000003d050e7210 */ /* 0x000fe400027fe40b */
[----:B------:R-:W-:Y:S01]  /*2ea0*/  IADD3 R10, P6, R21, c[0x0][0x268], RZ ;  /* 0x00009a00150a7a10 */ /* 0x000fe20007fde0ff */
[----:B------:R-:W0:Y:S01]  /*2eb0*/  LDS R12, [0x100] ;  /* 0x00010000ff0c7984 */ /* 0x000e220000000800 */
[C---:B------:R-:W-:Y:S02]  /*2ec0*/  @!P1 IADD3 R52, P3, R43.reuse, R8, RZ ;  /* 0x000000082b349210 */ /* 0x040fe40007f7e0ff */
[----:B------:R-:W-:Y:S02]  /*2ed0*/  IADD3 R8, P2, R43, R4, RZ ;  /* 0x000000042b087210 */ /* 0x000fe40007f5e0ff */
[----:B------:R-:W-:Y:S02]  /*2ee0*/  IADD3.X R11, R20, c[0x0][0x26c], RZ, P6, !PT ;  /* 0x00009b00140b7a10 */ /* 0x000fe400037fe4ff */
[----:B------:R-:W-:-:S02]  /*2ef0*/  LEA R10, P6, R13, R10, 0x1 ;  /* 0x0000000a0d0a7211 */ /* 0x000fc400078c08ff */
[C---:B------:R-:W-:Y:S02]  /*2f00*/  @!P1 IADD3.X R61, R41.reuse, R9, R61, P3, !PT ;  /* 0x00000009293d9210 */ /* 0x040fe40001ffe43d */
[----:B------:R-:W-:Y:S02]  /*2f10*/  IADD3.X R9, R41, R5, RZ, P2, !PT ;  /* 0x0000000529097210 */ /* 0x000fe400017fe4ff */
[----:B------:R-:W-:Y:S02]  /*2f20*/  LEA.HI.X R11, R13, R11, R14, 0x1, P6 ;  /* 0x0000000b0d0b7211 */ /* 0x000fe400030f0c0e */
[-C--:B0-----:R-:W-:Y:S02]  /*2f30*/  ISETP.GE.AND P5, PT, R43, R12.reuse, PT ;  /* 0x0000000c2b00720c */ /* 0x081fe40003fa6270 */
[-C--:B------:R-:W-:Y:S02]  /*2f40*/  ISETP.GE.AND P4, PT, R39, R12.reuse, PT ;  /* 0x0000000c2700720c */ /* 0x080fe40003f86270 */
[----:B------:R-:W-:-:S02]  /*2f50*/  ISETP.GE.AND P3, PT, R23, R12, PT ;  /* 0x0000000c1700720c */ /* 0x000fc40003f66270 */
        /* <DEDUP_REMOVED lines=11> */
.L_x_2482:
[----:B------:R-:W-:Y:S05]  /*3010*/  BSYNC B0 ;  /* 0x0000000000007941 */ /* 0x000fea0003800000 */
.L_x_2481:
[----:B------:R-:W-:Y:S01]  /*3020*/  @!P4 STG.E.U16 [R6.64+0x80], R57 ;  /* 0x000080390600c986 */ /* 0x000fe2000c101504 */
[-C--:B------:R-:W-:Y:S02]  /*3030*/  ISETP.GE.AND P4, PT, R39, R26.reuse, PT ;  /* 0x0000001a2700720c */ /* 0x080fe40003f86270 */
[-C--:B------:R-:W-:Y:S01]  /*3040*/  ISETP.GE.AND P5, PT, R37, R26.reuse, PT ;  /* 0x0000001a2500720c */ /* 0x080fe20003fa6270 */
[----:B------:R-:W-:Y:S01]  /*3050*/  @!P3 STG.E.U16 [R6.64+0x40], R55 ;  /* 0x000040370600b986 */ /* 0x000fe2000c101504 */
[----:B------:R-:W-:Y:S02]  /*3060*/  ISETP.GE.AND P3, PT, R23, R26, PT ;  /* 0x0000001a1700720c */ /* 0x000fe40003f66270 */
[C---:B------:R-:W-:Y:S01]  /*3070*/  @!P1 LEA R12, P6, R52.reuse, c[0x0][0x268], 0x1 ;  /* 0x00009a00340c9a11 */ /* 0x040fe200078c08ff */
[----:B------:R-:W-:Y:S01]  /*3080*/  @!P2 STG.E.U16 [R6.64+0xc0], R53 ;  /* 0x0000c0350600a986 */ /* 0x000fe2000c101504 */
[----:B0-----:R-:W-:Y:S02]  /*3090*/  PRMT R59, RZ, 0x7610, R59 ;  /* 0x00007610ff3b7816 */ /* 0x001fe4000000003b */
[--C-:B------:R-:W-:Y:S01]  /*30a0*/  @!P1 LEA.HI.X R13, R52, c[0x0][0x26c], R61.reuse, 0x1, P6 ;  /* 0x00009b00340d9a11 */ /* 0x100fe200030f0c3d */
[----:B------:R-:W-:Y:S01]  /*30b0*/  BAR.SYNC.DEFER_BLOCKING 0x0 ;  /* 0x0000000000007b1d */ /* 0x000fe20000010000 */
[----:B------:R-:W-:-:S02]  /*30c0*/  PRMT R61, RZ, 0x7610, R61 ;  /* 0x00007610ff3d7816 */ /* 0x000fc4000000003d */
[----:B------:R-:W-:Y:S02]  /*30d0*/  PRMT R63, RZ, 0x7610, R63 ;  /* 0x00007610ff3f7816 */ /* 0x000fe4000000003f */
[----:B------:R-:W-:Y:S01]  /*30e0*/  PRMT R15, RZ, 0x7610, R15 ;  /* 0x00007610ff0f7816 */ /* 0x000fe2000000000f */
[----:B------:R-:W2:Y:S04]  /*30f0*/  @!P3 LDG.E.U16 R59, [R10.64] ;  /* 0x000000040a3bb981 */ /* 0x000ea8000c1e1500 */
[----:B------:R-:W3:Y:S04]  /*3100*/  @!P4 LDG.E.U16 R61, [R10.64+0x40] ;  /* 0x000040040a3dc981 */ /* 0x000ee8000c1e1500 */
[----:B------:R-:W4:Y:S04]  /*3110*/  @!P5 LDG.E.U16 R63, [R10.64+0x80] ;  /* 0x000080040a3fd981 */ /* 0x000f28000c1e1500 */
[----:B------:R-:W5:Y:S01]  /*3120*/  @!P1 LDG.E.U16 R15, [R12.64] ;  /* 0x000000040c0f9981 */ /* 0x000f62000c1e1500 */
[----:B------:R-:W-:Y:S03]  /*3130*/  BSSY B0, `(.L_x_2483) ;  /* 0x000003e000007945 */ /* 0x000fe60003800000 */
[----:B--2---:R-:W-:Y:S04]  /*3140*/  STS.U16 [R22+0x40], R59 ;  /* 0x0000403b16007388 */ /* 0x004fe80000000400 */
[----:B---3--:R-:W-:Y:S04]  /*3150*/  STS.U16 [R22+0x80], R61 ;  /* 0x0000803d16007388 */ /* 0x008fe80000000400 */
[----:B----4-:R-:W-:Y:S04]  /*3160*/  STS.U16 [R22+0xc0], R63 ;  /* 0x0000c03f16007388 */ /* 0x010fe80000000400 */
[----:B-----5:R-:W-:Y:S01]  /*3170*/  STS.U16 [R22], R15 ;  /* 0x0000000f16007388 */ /* 0x020fe20000000400 */
[----:B------:R-:W-:-:S06]  /*3180*/  NOP ;  /* 0x0000000000007918 */ /* 0x000fcc0000000000 */
[----:B------:R-:W0:Y:S02]  /*3190*/  LDS.64 R6, [R51] ;  /* 0x0000000033067984 */ /* 0x000e240000000a00 */
[--C-:B0-----:R-:W-:Y:S02]  /*31a0*/  PRMT R11, RZ, 0x7610, R6.reuse ;  /* 0x00007610ff0b7816 */ /* 0x101fe40000000006 */
[--C-:B------:R-:W-:Y:S02]  /*31b0*/  PRMT R13, RZ, 0x5410, R7.reuse ;  /* 0x00005410ff0d7816 */ /* 0x100fe40000000007 */
[----:B------:R-:W-:Y:S01]  /*31c0*/  PRMT R15, RZ, 0x7610, R7 ;  /* 0x00007610ff0f7816 */ /* 0x000fe20000000007 */
        /* <DEDUP_REMOVED lines=12> */
[----:B------:R-:W-:Y:S01]  /*3290*/  MUFU.RCP R12, R12 ;  /* 0x0000000c000c7308 */ /* 0x000fe20000001000 */
[----:B------:R-:W-:-:S04]  /*32a0*/  IMAD R53, R71, c[0x0][0x210], RZ ;  /* 0x0000840047357a24 */ /* 0x000fc800078e02ff */
[----:B------:R-:W-:Y:S02]  /*32b0*/  IMAD R53, R46, c[0x0][0x214], R53 ;  /* 0x000085002e357a24 */ /* 0x000fe400078e0235 */
[----:B0-----:R-:W-:Y:S01]  /*32c0*/  FADD.FTZ R6, R14, 1 ;  /* 0x3f8000000e067421 */ /* 0x001fe20000010000 */
[----:B------:R-:W0:Y:S08]  /*32d0*/  MUFU.RCP R54, R54 ;  /* 0x0000003600367308 */ /* 0x000e300000001000 */
[----:B------:R-:W1:Y:S08]  /*32e0*/  MUFU.RCP R55, R6 ;  /* 0x0000000600377308 */ /* 0x000e700000001000 */
[----:B------:R2:W3:Y:S01]  /*32f0*/  MUFU.RCP R14, R7 ;  /* 0x00000007000e7308 */ /* 0x0004e20000001000 */
[----:B0-----:R-:W-:-:S04]  /*3300*/  FMUL.FTZ R15, R15, R54 ;  /* 0x000000360f0f7220 */ /* 0x001fc80000410000 */
[----:B------:R-:W-:Y:S02]  /*3310*/  FMUL.FTZ R15, R15, R0 ;  /* 0x000000000f0f7220 */ /* 0x000fe40000410000 */
[----:B-1----:R-:W-:Y:S02]  /*3320*/  FMUL.FTZ R10, R10, R55 ;  /* 0x000000370a0a7220 */ /* 0x002fe40000410000 */
[----:B--2---:R-:W-:-:S04]  /*3330*/  IMAD.WIDE.U32 R6, R46, c[0x0][0x210], RZ ;  /* 0x000084002e067a25 */ /* 0x004fc800078e00ff */
[----:B------:R-:W-:Y:S01]  /*3340*/  FMUL.FTZ R10, R10, R27 ;  /* 0x0000001b0a0a7220 */ /* 0x000fe20000410000 */
[----:B------:R-:W-:Y:S01]  /*3350*/  BAR.SYNC.DEFER_BLOCKING 0x0 ;  /* 0x0000000000007b1d */ /* 0x000fe20000010000 */
[----:B---3--:R-:W-:Y:S02]  /*3360*/  FMUL.FTZ R11, R11, R14 ;  /* 0x0000000e0b0b7220 */ /* 0x008fe40000410000 */
[----:B------:R-:W-:Y:S02]  /*3370*/  FMUL.FTZ R14, R13, R12 ;  /* 0x0000000c0d0e7220 */ /* 0x000fe40000410000 */
[----:B------:R-:W-:Y:S02]  /*3380*/  FMUL.FTZ R11, R11, R24 ;  /* 0x000000180b0b7220 */ /* 0x000fe40000410000 */
[----:B------:R-:W-:-:S03]  /*3390*/  FMUL.FTZ R14, R14, R25 ;  /* 0x000000190e0e7220 */ /* 0x000fc60000410000 */
[----:B------:R-:W-:Y:S02]  /*33a0*/  F2FP.BF16.PACK_AB R10, R11, R10 ;  /* 0x0000000a0b0a723e */ /* 0x000fe400000010ff */
[----:B------:R-:W-:-:S05]  /*33b0*/  F2FP.BF16.PACK_AB R11, R15, R14 ;  /* 0x0000000e0f0b723e */ /* 0x000fca00000010ff */
[----:B------:R0:W-:Y:S01]  /*33c0*/  STS.64 [R51], R10 ;  /* 0x0000000a33007388 */ /* 0x0001e20000000a00 */
[----:B------:R-:W-:-:S06]  /*33d0*/  NOP ;  /* 0x0000000000007918 */ /* 0x000fcc0000000000 */
[----:B------:R-:W-:Y:S04]  /*33e0*/  LDS.U16 R13, [R22] ;  /* 0x00000000160d7984 */ /* 0x000fe80000000400 */
[----:B------:R-:W-:Y:S01]  /*33f0*/  LDS.U16 R15, [R22+0x40] ;  /* 0x00004000160f7984 */ /* 0x000fe20000000400 */
[----:B0-----:R-:W-:-:S03]  /*3400*/  IADD3 R51, R7, R53, RZ ;  /* 0x0000003507337210 */ /* 0x001fc60007ffe0ff */
        /* <DEDUP_REMOVED lines=16> */
.L_x_2484:
[----:B------:R-:W-:Y:S05]  /*3510*/  BSYNC B0 ;  /* 0x0000000000007941 */ /* 0x000fea0003800000 */
.L_x_2483:
[----:B------:R-:W-:Y:S01]  /*3520*/  MOV R7, R51 ;  /* 0x0000003300077202 */ /* 0x000fe20000000f00 */
[----:B------:R-:W-:Y:S01]  /*3530*/  IMAD R9, R49, c[0x0][0x218], RZ ;  /* 0x0000860031097a24 */ /* 0x000fe200078e02ff */
[-C--:B------:R-:W-:Y:S02]  /*3540*/  ISETP.GE.AND P0, PT, R23, R0.reuse, PT ;  /* 0x000000001700720c */ /* 0x080fe40003f06270 */
[----:B------:R-:W-:Y:S01]  /*3550*/  IADD3 R38, R38, 0x1, RZ ;  /* 0x0000000126267810 */ /* 0x000fe20007ffe0ff */
        /* <DEDUP_REMOVED lines=8> */
[----:B------:R-:W-:-:S04]  /*35e0*/  LEA R4, P3, R9, R4, 0x1 ;  /* 0x0000000409047211 */ /* 0x000fc800078608ff */
[----:B------:R-:W-:Y:S02]  /*35f0*/  LEA.HI.X R5, R9, R20, R5, 0x1, P3 ;  /* 0x0000001409057211 */ /* 0x000fe400018f0c05 */
[----:B------:R-:W-:-:S03]  /*3600*/  IADD3 R29, P3, R29, 0x200, RZ ;  /* 0x000002001d1d7810 */ /* 0x000fc60007f7e0ff */
[----:B------:R0:W-:Y:S01]  /*3610*/  @!P0 STG.E.U16 [R4.64], R15 ;  /* 0x0000000f04008986 */ /* 0x0001e2000c101504 */
[----:B------:R-:W-:Y:S02]  /*3620*/  ISETP.GE.AND P0, PT, R38, c[0x0][0x174], PT ;  /* 0x00005d0026007a0c */ /* 0x000fe40003f06270 */
        /* <DEDUP_REMOVED lines=9> */
.L_x_2485:
[----:B------:R-:W-:Y:S05]  /*36c0*/  EXIT ;  /* 0x000000000000794d */ /* 0x000fea0003800000 */
.L_x_2487:
        /* <DEDUP_REMOVED lines=11> */
.L_x_5387:


//--------------------- .text._Z25selective_scan_fwd_kernelI32Selective_Scan_fwd_kernel_traitsILi32ELi4ELi1ELb0ELb1ELb0ELb0EN3c108BFloat16ENS1_7complexIfEEEEv13SSMParamsBase --------------------------
	.section	.text._Z25selective_scan_fwd_kernelI32Selective_Scan_fwd_kernel_traitsILi32ELi4ELi1ELb0ELb1ELb0ELb0EN3c108BFloat16ENS1_7complexIfEEEEv13SSMParamsBase,"ax",@progbits
	.sectioninfo	@"SHI_REGISTERS=93"
	.align	128
        .global         _Z25selective_scan_fwd_kernelI32Selective_Scan_fwd_kernel_traitsILi32ELi4ELi1ELb0ELb1ELb0ELb0EN3c108BFloat16ENS1_7complexIfEEEEv13SSMParamsBase
        .type           _Z25selective_scan_fwd_kernelI32Selective_Scan_fwd_kernel_traitsILi32ELi4ELi1ELb0ELb1ELb0ELb0EN3c108BFloat16ENS1_7complexIfEEEEv13SSMParamsBase,@function
        .size           _Z25selective_scan_fwd_kernelI32Selective_Scan_fwd_kernel_traitsILi32ELi4ELi1ELb0ELb1ELb0ELb0EN3c108BFloat16ENS1_7complexIfEEEEv13SSMParamsBase,(.L_x_5388 - _Z25selective_scan_fwd_kernelI32Selective_Scan_fwd_kernel_traitsILi32ELi4ELi1ELb0ELb1ELb0ELb0EN3c108BFloat16ENS1_7complexIfEEEEv13SSMParamsBase)
        .other          _Z25selective_scan_fwd_kernelI32Selective_Scan_fwd_kernel_traitsILi32ELi4ELi1ELb0ELb1ELb0ELb0EN3c108BFloat16ENS1_7complexIfEEEEv13SSMParamsBase,@"STO_CUDA_ENTRY STV_DEFAULT"
_Z25selective_scan_fwd_kernelI32Selective_Scan_fwd_kernel_traitsILi32ELi4ELi1ELb0ELb1ELb0ELb0EN3c108BFloat16ENS1_7complexIfEEEEv13SSMParamsBase:
.text._Z25selective_scan_fwd_kernelI32Selective_Scan_fwd_kernel_traitsILi32ELi4ELi1ELb0ELb1ELb0ELb0EN3c108BFloat16ENS1_7complexIfEEEEv13SSMParamsBase:
        /* <DEDUP_REMOVED lines=27> */
[----:B0-----:R-:W-:-:S03]  /*01b0*/  SHF.R.S32.HI R70, RZ, 0x1f, R31 ;  /* 0x0000001fff467819 */ /* 0x001fc6000001141f */
        /* <DEDUP_REMOVED lines=12> */
[----:B------:R-:W-:Y:S01]  /*0280*/  IMAD.WIDE.U32 R6, R31, c[0x0][0x190], RZ ;  /* 0x000064001f067a25 */ /* 0x000fe200078e00ff */
[----:B------:R-:W-:Y:S01]  /*0290*/  ISETP.GE.U32.AND P0, PT, R2, R9, PT ;  /* 0x000000090200720c */ /* 0x000fe20003f06070 */
[----:B------:R-:W1:Y:S01]  /*02a0*/  S2R R35, SR_LANEID ;  /* 0x0000000000237919 */ /* 0x000e620000000000 */
[----:B------:R-:W-:Y:S01]  /*02b0*/  @!P1 IADD3 R8, R8, 0x1, RZ ;  /* 0x0000000108089810 */ /* 0x000fe20007ffe0ff */
[----:B------:R-:W-:Y:S01]  /*02c0*/  IMAD R9, R29, c[0x0][0x1d8], RZ ;  /* 0x000076001d097a24 */ /* 0x000fe200078e02ff */
[----:B------:R-:W-:Y:S01]  /*02d0*/  ISETP.NE.AND P1, PT, RZ, c[0x0][0x178], PT ;  /* 0x00005e00ff007a0c */ /* 0x000fe20003f25270 */
[----:B------:R-:W-:-:S04]  /*02e0*/  IMAD.WIDE.U32 R2, R0, c[0x0][0x1d8], RZ ;  /* 0x0000760000027a25 */ /* 0x000fc800078e00ff */
[----:B------:R-:W-:Y:S02]  /*02f0*/  IMAD R9, R0, c[0x0][0x1dc], R9 ;  /* 0x0000770000097a24 */ /* 0x000fe400078e0209 */
[----:B------:R-:W-:Y:S02]  /*0300*/  IMAD R13, R31, c[0x0][0x194], R4 ;  /* 0x000065001f0d7a24 */ /* 0x000fe400078e0204 */
[----:B------:R-:W-:Y:S01]  /*0310*/  @P0 IADD3 R8, R8, 0x1, RZ ;  /* 0x0000000108080810 */ /* 0x000fe20007ffe0ff */
[----:B------:R-:W-:Y:S01]  /*0320*/  IMAD R11, R29, c[0x0][0x1e8], RZ ;  /* 0x00007a001d0b7a24 */ /* 0x000fe200078e02ff */
[----:B------:R-:W-:Y:S01]  /*0330*/  IADD3 R3, R3, R9, RZ ;  /* 0x0000000903037210 */ /* 0x000fe20007ffe0ff */
[----:B------:R-:W-:Y:S01]  /*0340*/  IMAD R10, R70, c[0x0][0x1d0], RZ ;  /* 0x00007400460a7a24 */ /* 0x000fe200078e02ff */
[----:B------:R-:W-:Y:S01]  /*0350*/  @!P2 IADD3 R8, -R8, RZ, RZ ;  /* 0x000000ff0808a210 */ /* 0x000fe20007ffe1ff */
[----:B------:R-:W-:Y:S01]  /*0360*/  IMAD.WIDE.U32 R4, R0, c[0x0][0x1e8], RZ ;  /* 0x00007a0000047a25 */ /* 0x000fe200078e00ff */
[----:B0-----:R-:W-:-:S02]  /*0370*/  LOP3.LUT R32, R66, 0x1f, RZ, 0xc0, !PT ;  /* 0x0000001f42207812 */ /* 0x001fc400078ec0ff */
[----:B------:R-:W-:Y:S01]  /*0380*/  SHF.L.U32 R9, R66, 0x2, RZ ;  /* 0x0000000242097819 */ /* 0x000fe200000006ff */
[----:B------:R-:W-:Y:S01]  /*0390*/  IMAD R11, R0, c[0x0][0x1ec], R11 ;  /* 0x00007b00000b7a24 */ /* 0x000fe200078e020b */
[----:B------:R-:W-:Y:S01]  /*03a0*/  @!P1 LOP3.LUT R8, RZ, c[0x0][0x178], RZ, 0x33, !PT ;  /* 0x00005e00ff089a12 */ /* 0x000fe200078e33ff */
[----:B------:R-:W-:Y:S01]  /*03b0*/  IMAD.WIDE.U32 R2, R31, c[0x0][0x1d0], R2 ;  /* 0x000074001f027a25 */ /* 0x000fe200078e0002 */
[----:B------:R-:W-:Y:S02]  /*03c0*/  IADD3 R7, R7, R13, RZ ;  /* 0x0000000d07077210 */ /* 0x000fe40007ffe0ff */
[----:B------:R-:W-:Y:S01]  /*03d0*/  LOP3.LUT R33, R32, 0xffffff80, R9, 0xf8, !PT ;  /* 0xffffff8020217812 */ /* 0x000fe200078ef809 */
[----:B------:R-:W-:Y:S01]  /*03e0*/  IMAD R13, R31, c[0x0][0x1d4], R10 ;  /* 0x000075001f0d7a24 */ /* 0x000fe200078e020a */
[----:B------:R-:W-:Y:S01]  /*03f0*/  SHF.R.S32.HI R10, RZ, 0x1f, R8 ;  /* 0x0000001fff0a7819 */ /* 0x000fe20000011408 */
[----:B------:R-:W-:Y:S01]  /*0400*/  IMAD R12, R70, c[0x0][0x1e0], RZ ;  /* 0x00007800460c7a24 */ /* 0x000fe200078e02ff */
[----:B------:R-:W-:Y:S01]  /*0410*/  IADD3 R5, R5, R11, RZ ;  /* 0x0000000b05057210 */ /* 0x000fe20007ffe0ff */
[----:B------:R-:W-:Y:S01]  /*0420*/  IMAD.WIDE.U32 R18, R0, c[0x0][0x180], RZ ;  /* 0x0000600000127a25 */ /* 0x000fe200078e00ff */
[----:B------:R-:W-:-:S02]  /*0430*/  SHF.R.S32.HI R34, RZ, 0x1f, R33 ;  /* 0x0000001fff227819 */ /* 0x000fc40000011421 */
[----:B------:R-:W-:Y:S01]  /*0440*/  IADD3 R21, P0, R33, R2, RZ ;  /* 0x0000000221157210 */ /* 0x000fe20007f1e0ff */
[----:B------:R-:W-:Y:S01]  /*0450*/  IMAD R11, R10, c[0x0][0x1a8], RZ ;  /* 0x00006a000a0b7a24 */ /* 0x000fe200078e02ff */
[----:B------:R-:W-:Y:S01]  /*0460*/  IADD3 R38, R9, 0x1, RZ ;  /* 0x0000000109267810 */ /* 0x000fe20007ffe0ff */
[----:B------:R-:W-:Y:S01]  /*0470*/  IMAD.WIDE.U32 R4, R31, c[0x0][0x1e0], R4 ;  /* 0x000078001f047a25 */ /* 0x000fe200078e0004 */
[----:B------:R-:W-:Y:S02]  /*0480*/  IADD3.X R10, R34, R3, R13, P0, !PT ;  /* 0x00000003220a7210 */ /* 0x000fe400007fe40d */
[----:B------:R-:W-:Y:S01]  /*0490*/  IADD3 R39, R9, 0x2, RZ ;  /* 0x0000000209277810 */ /* 0x000fe20007ffe0ff */
[C---:B------:R-:W-:Y:S01]  /*04a0*/  IMAD.WIDE.U32 R2, R8.reuse, c[0x0][0x1a8], R6 ;  /* 0x00006a0008027a25 */ /* 0x040fe200078e0006 */
[----:B------:R-:W-:Y:S02]  /*04b0*/  IADD3 R23, P1, R33, R4, RZ ;  /* 0x0000000421177210 */ /* 0x000fe40007f3e0ff */
[----:B------:R-:W-:Y:S01]  /*04c0*/  IADD3 R40, R9, 0x3, RZ ;  /* 0x0000000309287810 */ /* 0x000fe20007ffe0ff */
[----:B------:R-:W-:Y:S01]  /*04d0*/  IMAD R11, R8, c[0x0][0x1ac], R11 ;  /* 0x00006b00080b7a24 */ /* 0x000fe200078e020b */
[----:B------:R-:W-:Y:S01]  /*04e0*/  LEA R51, P0, R2, c[0x0][0x228], 0x1 ;  /* 0x00008a0002337a11 */ /* 0x000fe200078008ff */
[----:B------:R-:W-:Y:S01]  /*04f0*/  IMAD R15, R31, c[0x0][0x1e4], R12 ;  /* 0x000079001f0f7a24 */ /* 0x000fe200078e020c */
[----:B------:R-:W-:Y:S01]  /*0500*/  LEA R22, P2, R23, c[0x0][0x248], 0x1 ;  /* 0x0000920017167a11 */ /* 0x000fe200078408ff */
[----:B------:R-:W-:Y:S01]  /*0510*/  IMAD.WIDE.U32 R16, R0, c[0x0][0x1b8], RZ ;  /* 0x00006e0000107a25 */ /* 0x000fe200078e00ff */
[----:B------:R-:W-:-:S02]  /*0520*/  IADD3 R53, R3, R11, RZ ;  /* 0x0000000b03357210 */ /* 0x000fc40007ffe0ff */
[----:B------:R-:W-:Y:S01]  /*0530*/  IADD3.X R4, R34, R5, R15, P1, !PT ;  /* 0x0000000522047210 */ /* 0x000fe20000ffe40f */
[----:B------:R-:W-:Y:S01]  /*0540*/  IMAD R3, R29, c[0x0][0x180], RZ ;  /* 0x000060001d037a24 */ /* 0x000fe200078e02ff */
[----:B------:R-:W-:Y:S01]  /*0550*/  LEA.HI.X R53, R2, c[0x0][0x22c], R53, 0x1, P0 ;  /* 0x00008b0002357a11 */ /* 0x000fe200000f0c35 */
[----:B------:R-:W-:Y:S01]  /*0560*/  IMAD R2, R31, c[0x0][0x164], R0 ;  /* 0x000059001f027a24 */ /* 0x000fe200078e0200 */
[----:B------:R-:W-:Y:S01]  /*0570*/  LEA.HI.X R23, R23, c[0x0][0x24c], R4, 0x1, P2 ;  /* 0x0000930017177a11 */ /* 0x000fe200010f0c04 */
[----:B------:R-:W-:Y:S01]  /*0580*/  IMAD R5, R29, c[0x0][0x1b8], RZ ;  /* 0x00006e001d057a24 */ /* 0x000fe200078e02ff */
[----:B------:R-:W-:Y:S01]  /*0590*/  LOP3.LUT R4, R9, 0xffffff80, RZ, 0xc0, !PT ;  /* 0xffffff8009047812 */ /* 0x000fe200078ec0ff */
[----:B------:R-:W-:Y:S01]  /*05a0*/  IMAD R2, R2, c[0x0][0x174], RZ ;  /* 0x00005d0002027a24 */ /* 0x000fe200078e02ff */
[C---:B------:R-:W-:Y:S01]  /*05b0*/  LEA R20, P1, R21.reuse, c[0x0][0x240], 0x1 ;  /* 0x0000900015147a11 */ /* 0x040fe200078208ff */
[C---:B------:R-:W-:Y:S02]  /*05c0*/  IMAD R3, R0.reuse, c[0x0][0x184], R3 ;  /* 0x0000610000037a24 */ /* 0x040fe400078e0203 */
[----:B------:R-:W-:Y:S01]  /*05d0*/  IMAD R5, R0, c[0x0][0x1bc], R5 ;  /* 0x00006f0000057a24 */ /* 0x000fe200078e0205 */
[----:B------:R-:W-:Y:S01]  /*05e0*/  LEA.HI.X R21, R21, c[0x0][0x244], R10, 0x1, P1 ;  /* 0x0000910015157a11 */ /* 0x000fe200008f0c0a */
[----:B------:R-:W-:Y:S01]  /*05f0*/  IMAD R37, R2, c[0x0][0x16c], RZ ;  /* 0x00005b0002257a24 */ /* 0x000fe200078e02ff */
[----:B------:R-:W-:Y:S01]  /*0600*/  IADD3 R2, R4, R33, RZ ;  /* 0x0000002104027210 */ /* 0x000fe20007ffe0ff */
[----:B------:R-:W-:Y:S01]  /*0610*/  IMAD.MOV.U32 R36, RZ, RZ, RZ ;  /* 0x000000ffff247224 */ /* 0x000fe200078e00ff */
[----:B------:R-:W-:-:S02]  /*0620*/  IADD3 R41, R19, R3, RZ ;  /* 0x0000000313297210 */ /* 0x000fc40007ffe0ff */
        /* <DEDUP_REMOVED lines=9> */
.L_x_2503:
[----:B------:R-:W-:Y:S01]  /*06c0*/  BAR.SYNC.DEFER_BLOCKING 0x0 ;  /* 0x0000000000007b1d */ /* 0x000fe20000010000 */
[----:B0-----:R-:W-:Y:S02]  /*06d0*/  MOV R5, 0xffffff80 ;  /* 0xffffff8000057802 */ /* 0x001fe40000000f00 */
[C---:B------:R-:W-:Y:S02]  /*06e0*/  LOP3.LUT R9, R33.reuse, 0x20, RZ, 0xfc, !PT ;  /* 0x0000002021097812 */ /* 0x040fe400078efcff */
        /* <DEDUP_REMOVED lines=25> */
[----:B--2---:R-:W-:Y:S04]  /*0880*/  STS.U16 [R8], R4 ;  /* 0x0000000408007388 */ /* 0x004fe80000000400 */
[----:B---3--:R-:W-:Y:S04]  /*0890*/  STS.U16 [R8+0x40], R5 ;  /* 0x0000400508007388 */ /* 0x008fe80000000400 */
[----:B----4-:R-:W-:Y:S04]  /*08a0*/  STS.U16 [R8+0x80], R6 ;  /* 0x0000800608007388 */ /* 0x010fe80000000400 */
[----:B------:R-:W-:Y:S01]  /*08b0*/  STS.U16 [R8+0xc0], R7 ;  /* 0x0000c00708007388 */ /* 0x000fe20000000400 */
[----:B------:R-:W-:-:S06]  /*08c0*/  NOP ;  /* 0x0000000000007918 */ /* 0x000fcc0000000000 */
[----:B------:R-:W-:Y:S04]  /*08d0*/  LDS.64 R4, [R67] ;  /* 0x0000000043047984 */ /* 0x000fe80000000a00 */
        /* <DEDUP_REMOVED lines=61> */
.L_x_2489:
[----:B------:R-:W-:Y:S05]  /*0cb0*/  BSYNC B0 ;  /* 0x0000000000007941 */ /* 0x000fea0003800000 */
.L_x_2488:
        /* <DEDUP_REMOVED lines=33> */
.L_x_2491:
[----:B------:R-:W-:Y:S05]  /*0ed0*/  BSYNC B0 ;  /* 0x0000000000007941 */ /* 0x000fea0003800000 */
.L_x_2490:
        /* <DEDUP_REMOVED lines=33> */
.L_x_2493:
[----:B------:R-:W-:Y:S05]  /*10f0*/  BSYNC B0 ;  /* 0x0000000000007941 */ /* 0x000fea0003800000 */
.L_x_2492:
        /* <DEDUP_REMOVED lines=33> */
.L_x_2495:
[----:B------:R-:W-:Y:S05]  /*1310*/  BSYNC B0 ;  /* 0x0000000000007941 */ /* 0x000fea0003800000 */
.L_x_2494:
[----:B------:R-:W-:Y:S01]  /*1320*/  MOV R6, c[0x0][0x16c] ;  /* 0x00005b0000067a02 */ /* 0x000fe20000000f00 */
[----:B------:R-:W-:Y:S01]  /*1330*/  BAR.SYNC.DEFER_BLOCKING 0x0 ;  /* 0x0000000000007b1d */ /* 0x000fe20000010000 */
[--C-:B------:R-:W-:Y:S02]  /*1340*/  PRMT R63, RZ, 0x5410, R5.reuse ;  /* 0x00005410ff3f7816 */ /* 0x100fe40000000005 */
[----:B------:R-:W-:Y:S02]  /*1350*/  ISETP.GE.AND P0, PT, R6, 0x1, PT ;  /* 0x000000010600780c */ /* 0x000fe40003f06270 */
[--C-:B------:R-:W-:Y:S01]  /*1360*/  PRMT R59, RZ, 0x5410, R4.reuse ;  /* 0x00005410ff3b7816 */ /* 0x100fe20000000004 */
[-C--:B------:R-:W-:Y:S01]  /*1370*/  FMUL.FTZ R57, R63, R28.reuse ;  /* 0x0000001c3f397220 */ /* 0x080fe20000410000 */
[----:B------:R-:W-:Y:S02]  /*1380*/  PRMT R61, RZ, 0x7610, R4 ;  /* 0x00007610ff3d7816 */ /* 0x000fe40000000004 */
[----:B------:R-:W-:Y:S01]  /*1390*/  PRMT R5, RZ, 0x7610, R5 ;  /* 0x00007610ff057816 */ /* 0x000fe20000000005 */
[----:B------:R-:W-:-:S02]  /*13a0*/  FMUL.FTZ R55, R59, R28 ;  /* 0x0000001c3b377220 */ /* 0x000fc40000410000 */
[-C--:B------:R-:W-:Y:S02]  /*13b0*/  FMUL.FTZ R60, R61, R28.reuse ;  /* 0x0000001c3d3c7220 */ /* 0x080fe40000410000 */
[----:B------:R-:W-:Y:S02]  /*13c0*/  FMUL.FTZ R62, R5, R28 ;  /* 0x0000001c053e7220 */ /* 0x000fe40000410000 */
[----:B------:R-:W-:Y:S05]  /*13d0*/  @!P0 BRA `(.L_x_2496) ;  /* 0x0000175000008947 */ /* 0x000fea0003800000 */
[----:B------:R-:W-:Y:S01]  /*13e0*/  ISETP.NE.AND P0, PT, R32, RZ, PT ;  /* 0x000000ff2000720c */ /* 0x000fe20003f05270 */
[----:B------:R-:W-:Y:S02]  /*13f0*/  FMUL.FTZ R59, R59, R52 ;  /* 0x000000343b3b7220 */ /* 0x000fe40000410000 */
[----:B------:R-:W-:Y:S01]  /*1400*/  FMUL.FTZ R61, R61, R54 ;  /* 0x000000363d3d7220 */ /* 0x000fe20000410000 */
[----:B------:R-:W-:Y:S01]  /*1410*/  ISETP.EQ.OR P0, PT, R36, RZ, P0 ;  /* 0x000000ff2400720c */ /* 0x000fe20000702670 */
[----:B------:R-:W-:Y:S02]  /*1420*/  FMUL.FTZ R63, R63, R56 ;  /* 0x000000383f3f7220 */ /* 0x000fe40000410000 */
[----:B------:R-:W-:-:S02]  /*1430*/  FMUL.FTZ R64, R5, R58 ;  /* 0x0000003a05407220 */ /* 0x000fc40000410000 */
[----:B------:R-:W-:-:S05]  /*1440*/  IMAD.MOV.U32 R65, RZ, RZ, RZ ;  /* 0x000000ffff417224 */ /* 0x000fca00078e00ff */
.L_x_2499:
[----:B------:R-:W-:Y:S02]  /*1450*/  SHF.R.S32.HI R11, RZ, 0x1f, R65 ;  /* 0x0000001fff0b7819 */ /* 0x000fe40000011441 */
[----:B------:R-:W-:Y:S02]  /*1460*/  MOV R4, R18 ;  /* 0x0000001200047202 */ /* 0x000fe40000000f00 */
[----:B------:R-:W-:Y:S01]  /*1470*/  MOV R5, R41 ;  /* 0x0000002900057202 */ /* 0x000fe20000000f00 */
[C---:B------:R-:W-:Y:S01]  /*1480*/  IMAD R6, R11.reuse, c[0x0][0x188], RZ ;  /* 0x000062000b067a24 */ /* 0x040fe200078e02ff */
[----:B------:R-:W-:Y:S01]  /*1490*/  MOV R13, 0xffffff80 ;  /* 0xffffff80000d7802 */ /* 0x000fe20000000f00 */
[----:B------:R-:W-:Y:S02]  /*14a0*/  IMAD R10, R11, c[0x0][0x1a0], RZ ;  /* 0x000068000b0a7a24 */ /* 0x000fe400078e02ff */
[----:B------:R-:W-:-:S04]  /*14b0*/  IMAD.WIDE.U32 R8, R65, c[0x0][0x188], R4 ;  /* 0x0000620041087a25 */ /* 0x000fc800078e0004 */
[C---:B------:R-:W-:Y:S01]  /*14c0*/  IMAD R7, R65.reuse, c[0x0][0x18c], R6 ;  /* 0x0000630041077a24 */ /* 0x040fe200078e0206 */
[----:B------:R-:W-:Y:S01]  /*14d0*/  LEA R6, P1, R8, c[0x0][0x220], 0x3 ;  /* 0x0000880008067a11 */ /* 0x000fe200078218ff */
[----:B------:R-:W-:Y:S02]  /*14e0*/  IMAD R50, R36, R13, c[0x0][0x168] ;  /* 0x00005a0024327624 */ /* 0x000fe400078e020d */
[----:B------:R-:W-:Y:S01]  /*14f0*/  IMAD.WIDE.U32 R4, R65, c[0x0][0x1a0], R2 ;  /* 0x0000680041047a25 */ /* 0x000fe200078e0002 */
[----:B------:R-:W-:Y:S02]  /*1500*/  IADD3 R7, R9, R7, RZ ;  /* 0x0000000709077210 */ /* 0x000fe40007ffe0ff */
[----:B------:R-:W-:Y:S01]  /*1510*/  SHF.L.U32 R13, R50, 0x1, RZ ;  /* 0x00000001320d7819 */ /* 0x000fe200000006ff */
[----:B------:R-:W-:Y:S01]  /*1520*/  IMAD R9, R65, c[0x0][0x1a4], R10 ;  /* 0x0000690041097a24 */ /* 0x000fe200078e020a */
[----:B------:R-:W-:Y:S02]  /*1530*/  LEA.HI.X R7, R8, c[0x0][0x224], R7, 0x3, P1 ;  /* 0x0000890008077a11 */ /* 0x000fe400008f1c07 */
[----:B------:R-:W-:-:S02]  /*1540*/  ISETP.GE.AND P1, PT, R2, R13, PT ;  /* 0x0000000d0200720c */ /* 0x000fc40003f26270 */
[C---:B------:R-:W-:Y:S02]  /*1550*/  LEA R8, P2, R4.reuse, R51, 0x1 ;  /* 0x0000003304087211 */ /* 0x040fe400078408ff */
[----:B------:R-:W-:Y:S01]  /*1560*/  IADD3 R5, R5, R9, RZ ;  /* 0x0000000905057210 */ /* 0x000fe20007ffe0ff */
[----:B------:R-:W2:Y:S01]  /*1570*/  LDG.E.64 R6, [R6.64] ;  /* 0x0000000406067981 */ /* 0x000ea2000c1e1b00 */
[----:B------:R-:W-:Y:S02]  /*1580*/  PRMT R12, RZ, 0x7610, R12 ;  /* 0x00007610ff0c7816 */ /* 0x000fe4000000000c */
[----:B------:R-:W-:Y:S02]  /*1590*/  LEA.HI.X R9, R4, R53, R5, 0x1, P2 ;  /* 0x0000003504097211 */ /* 0x000fe400010f0c05 */
[----:B------:R-:W-:-:S03]  /*15a0*/  ISETP.GE.AND P2, PT, R44, R13, PT ;  /* 0x0000000d2c00720c */ /* 0x000fc60003f46270 */
[----:B------:R0:W3:Y:S01]  /*15b0*/  @!P1 LDG.E.U16 R12, [R8.64] ;  /* 0x00000004080c9981 */ /* 0x0000e2000c1e1500 */
[-C--:B------:R-:W-:Y:S02]  /*15c0*/  ISETP.GE.AND P1, PT, R42, R13.reuse, PT ;  /* 0x0000000d2a00720c */ /* 0x080fe40003f26270 */
[----:B------:R-:W-:Y:S02]  /*15d0*/  ISETP.GE.AND P3, PT, R45, R13, PT ;  /* 0x0000000d2d00720c */ /* 0x000fe40003f66270 */
[----:B------:R-:W-:Y:S02]  /*15e0*/  PRMT R24, RZ, 0x7610, R24 ;  /* 0x00007610ff187816 */ /* 0x000fe40000000018 */
[----:B------:R-:W-:Y:S02]  /*15f0*/  PRMT R25, RZ, 0x7610, R25 ;  /* 0x00007610ff197816 */ /* 0x000fe40000000019 */
[----:B------:R-:W-:-:S04]  /*1600*/  PRMT R26, RZ, 0x7610, R26 ;  /* 0x00007610ff1a7816 */ /* 0x000fc8000000001a */
[----:B------:R0:W4:Y:S01]  /*1610*/  @!P2 LDG.E.U16 R25, [R8.64+0x80] ;  /* 0x000080040819a981 */ /* 0x000122000c1e1500 */
[----:B------:R-:W-:-:S03]  /*1620*/  ISETP.GE.AND P2, PT, R47, R13, PT ;  /* 0x0000000d2f00720c */ /* 0x000fc60003f46270 */
[----:B------:R0:W5:Y:S01]  /*1630*/  @!P1 LDG.E.U16 R24, [R8.64+0x40] ;  /* 0x0000400408189981 */ /* 0x000162000c1e1500 */
[----:B------:R-:W-:-:S03]  /*1640*/  ISETP.GE.AND P1, PT, R46, R13, PT ;  /* 0x0000000d2e00720c */ /* 0x000fc60003f26270 */
[----:B------:R0:W4:Y:S01]  /*1650*/  @!P3 LDG.E.U16 R26, [R8.64+0xc0] ;  /* 0x0000c004081ab981 */ /* 0x000122000c1e1500 */
[-C--:B------:R-:W-:Y:S02]  /*1660*/  ISETP.GE.AND P3, PT, R48, R13.reuse, PT ;  /* 0x0000000d3000720c */ /* 0x080fe40003f66270 */
[----:B------:R-:W-:Y:S02]  /*1670*/  ISETP.GE.AND P4, PT, R49, R13, PT ;  /* 0x0000000d3100720c */ /* 0x000fe40003f86270 */
[----:B------:R-:W-:Y:S02]  /*1680*/  PRMT R14, RZ, 0x7610, R14 ;  /* 0x00007610ff0e7816 */ /* 0x000fe4000000000e */
[----:B------:R-:W-:Y:S02]  /*1690*/  PRMT R15, RZ, 0x7610, R15 ;  /* 0x00007610ff0f7816 */ /* 0x000fe4000000000f */
[----:B------:R-:W-:Y:S02]  /*16a0*/  PRMT R5, RZ, 0x7610, R5 ;  /* 0x00007610ff057816 */ /* 0x000fe40000000005 */
[----:B------:R-:W-:Y:S01]  /*16b0*/  PRMT R4, RZ, 0x7610, R4 ;  /* 0x00007610ff047816 */ /* 0x000fe20000000004 */
[----:B------:R0:W4:Y:S04]  /*16c0*/  @!P1 LDG.E.U16 R14, [R8.64+0x100] ;  /* 0x00010004080e9981 */ /* 0x000128000c1e1500 */
[----:B------:R0:W4:Y:S04]  /*16d0*/  @!P2 LDG.E.U16 R15, [R8.64+0x140] ;  /* 0x00014004080fa981 */ /* 0x000128000c1e1500 */
[----:B------:R0:W4:Y:S04]  /*16e0*/  @!P3 LDG.E.U16 R5, [R8.64+0x180] ;  /* 0x000180040805b981 */ /* 0x000128000c1e1500 */
[----:B------:R0:W4:Y:S01]  /*16f0*/  @!P4 LDG.E.U16 R4, [R8.64+0x1c0] ;  /* 0x0001c0040804c981 */ /* 0x000122000c1e1500 */
[----:B------:R-:W-:-:S02]  /*1700*/  IADD3 R66, R35, 0x20, RZ ;  /* 0x0000002023427810 */ /* 0x000fc40007ffe0ff */
[CC--:B------:R-:W-:Y:S02]  /*1710*/  LEA.HI.SX32 R10, R35.reuse, R35.reuse, 0x1b ;  /* 0x00000023230a7211 */ /* 0x0c0fe400078fdaff */
[C---:B------:R-:W-:Y:S02]  /*1720*/  IADD3 R68, R35.reuse, 0x40, RZ ;  /* 0x0000004023447810 */ /* 0x040fe40007ffe0ff */
[----:B------:R-:W-:Y:S02]  /*1730*/  IADD3 R72, R35, 0x60, RZ ;  /* 0x0000006023487810 */ /* 0x000fe40007ffe0ff */
[-C--:B------:R-:W-:Y:S02]  /*1740*/  LEA.HI.SX32 R66, R66, R35.reuse, 0x1b ;  /* 0x0000002342427211 */ /* 0x080fe400078fdaff */
[----:B------:R-:W-:Y:S02]  /*1750*/  SHF.L.U32 R27, R10, 0x1, RZ ;  /* 0x000000010a1b7819 */ /* 0x000fe400000006ff */
[----:B------:R-:W-:-:S02]  /*1760*/  LEA.HI.SX32 R68, R68, R35, 0x1b ;  /* 0x0000002344447211 */ /* 0x000fc400078fdaff */
[----:B------:R-:W-:Y:S02]  /*1770*/  LEA.HI.SX32 R72, R72, R35, 0x1b ;  /* 0x0000002348487211 */ /* 0x000fe400078fdaff */
[----:B------:R-:W-:Y:S02]  /*1780*/  SHF.L.U32 R67, R66, 0x1, RZ ;  /* 0x0000000142437819 */ /* 0x000fe400000006ff */
[C---:B0-----:R-:W-:Y:S02]  /*1790*/  IADD3 R8, R35.reuse, 0x80, RZ ;  /* 0x0000008023087810 */ /* 0x041fe40007ffe0ff */
[C---:B------:R-:W-:Y:S02]  /*17a0*/  IADD3 R66, R35.reuse, 0xa0, RZ ;  /* 0x000000a023427810 */ /* 0x040fe40007ffe0ff */
[----:B------:R-:W-:Y:S02]  /*17b0*/  SHF.L.U32 R74, R68, 0x1, RZ ;  /* 0x00000001444a7819 */ /* 0x000fe400000006ff */
[----:B------:R-:W-:-:S02]  /*17c0*/  IADD3 R68, R35, 0xc0, RZ ;  /* 0x000000c023447810 */ /* 0x000fc40007ffe0ff */
[-C--:B------:R-:W-:Y:S02]  /*17d0*/  LEA.HI.SX32 R8, R8, R35.reuse, 0x1b ;  /* 0x0000002308087211 */ /* 0x080fe400078fdaff */
[-C--:B------:R-:W-:Y:S02]  /*17e0*/  LEA.HI.SX32 R66, R66, R35.reuse, 0x1b ;  /* 0x0000002342427211 */ /* 0x080fe400078fdaff */
[----:B------:R-:W-:-:S04]  /*17f0*/  LEA.HI.SX32 R68, R68, R35, 0x1b ;  /* 0x0000002344447211 */ /* 0x000fc800078fdaff */
[----:B------:R-:W-:Y:S02]  /*1800*/  SHF.L.U32 R68, R68, 0x1, RZ ;  /* 0x0000000144447819 */ /* 0x000fe400000006ff */
[----:B------:R-:W-:Y:S01]  /*1810*/  ISETP.GE.U32.AND P3, PT, R39, R50, PT ;  /* 0x000000322700720c */ /* 0x000fe20003f66070 */
[----:B--2---:R-:W-:-:S04]  /*1820*/  FMUL.FTZ R13, R7, R52 ;  /* 0x00000034070d7220 */ /* 0x004fc80000410000 */
[----:B------:R-:W-:Y:S01]  /*1830*/  FMUL.RZ R69, R13, 0.15915493667125701904 ;  /* 0x3e22f9830d457820 */ /* 0x000fe2000040c000 */
[----:B---3--:R0:W-:Y:S01]  /*1840*/  STS.U16 [R27], R12 ;  /* 0x0000000c1b007388 */ /* 0x0081e20000000400 */
[----:B------:R-:W-:Y:S02]  /*1850*/  FMUL.FTZ R13, R6, 1.4426950216293334961 ;  /* 0x3fb8aa3b060d7820 */ /* 0x000fe40000410000 */
[----:B------:R-:W-:Y:S01]  /*1860*/  MUFU.SIN R10, R69 ;  /* 0x00000045000a7308 */ /* 0x000fe20000000400 */
[----:B0-----:R-:W-:Y:S02]  /*1870*/  SHF.L.U32 R27, R72, 0x1, RZ ;  /* 0x00000001481b7819 */ /* 0x001fe400000006ff */
[----:B------:R-:W-:-:S05]  /*1880*/  IADD3 R72, R35, 0xe0, RZ ;  /* 0x000000e023487810 */ /* 0x000fca0007ffe0ff */
[----:B------:R0:W-:Y:S01]  /*1890*/  MUFU.COS R6, R69 ;  /* 0x0000004500067308 */ /* 0x0001e20000000000 */
[----:B-----5:R1:W-:Y:S01]  /*18a0*/  STS.U16 [R67+0x40], R24 ;  /* 0x0000401843007388 */ /* 0x0203e20000000400 */
[----:B------:R-:W-:Y:S01]  /*18b0*/  LEA.HI.SX32 R72, R72, R35, 0x1b ;  /* 0x0000002348487211 */ /* 0x000fe200078fdaff */
[----:B------:R-:W-:Y:S02]  /*18c0*/  FMUL.FTZ R12, R7, R54 ;  /* 0x00000036070c7220 */ /* 0x000fe40000410000 */
[----:B----4-:R2:W-:Y:S01]  /*18d0*/  STS.U16 [R74+0x80], R25 ;  /* 0x000080194a007388 */ /* 0x0105e20000000400 */
[----:B0-----:R-:W-:Y:S02]  /*18e0*/  SHF.L.U32 R69, R8, 0x1, RZ ;  /* 0x0000000108457819 */ /* 0x001fe400000006ff */
[----:B-1----:R-:W-:Y:S01]  /*18f0*/  SHF.L.U32 R67, R35, 0x3, RZ ;  /* 0x0000000323437819 */ /* 0x002fe200000006ff */
[----:B------:R-:W-:Y:S01]  /*1900*/  STS.U16 [R27+0xc0], R26 ;  /* 0x0000c01a1b007388 */ /* 0x000fe20000000400 */
[----:B------:R-:W-:Y:S01]  /*1910*/  SHF.L.U32 R75, R72, 0x1, RZ ;  /* 0x00000001484b7819 */ /* 0x000fe200000006ff */
[----:B--2---:R-:W-:Y:S01]  /*1920*/  IMAD.SHL.U32 R74, R66, 0x2, RZ ;  /* 0x00000002424a7824 */ /* 0x004fe200078e00ff */
[----:B------:R-:W-:Y:S01]  /*1930*/  LEA.HI.SX32 R8, R67, R67, 0x1b ;  /* 0x0000004343087211 */ /* 0x000fe200078fdaff */
[----:B------:R-:W-:Y:S01]  /*1940*/  FMUL.RZ R71, R12, 0.15915493667125701904 ;  /* 0x3e22f9830c477820 */ /* 0x000fe2000040c000 */
[----:B------:R0:W-:Y:S04]  /*1950*/  STS.U16 [R69+0x100], R14 ;  /* 0x0001000e45007388 */ /* 0x0001e80000000400 */
[----:B------:R-:W1:Y:S01]  /*1960*/  S2R R66, SR_TID.X ;  /* 0x0000000000427919 */ /* 0x000e620000002100 */
[----:B------:R-:W-:Y:S03]  /*1970*/  MUFU.SIN R12, R71 ;  /* 0x00000047000c7308 */ /* 0x000fe60000000400 */
[----:B------:R-:W-:Y:S01]  /*1980*/  STS.U16 [R74+0x140], R15 ;  /* 0x0001400f4a007388 */ /* 0x000fe20000000400 */
[----:B0-----:R-:W-:-:S03]  /*1990*/  SHF.L.U32 R14, R8, 0x1, RZ ;  /* 0x00000001080e7819 */ /* 0x001fc600000006ff */
[----:B------:R-:W-:Y:S01]  /*19a0*/  STS.U16 [R68+0x180], R5 ;  /* 0x0001800544007388 */ /* 0x000fe20000000400 */
[----:B------:R0:W-:Y:S01]  /*19b0*/  MUFU.COS R26, R71 ;  /* 0x00000047001a7308 */ /* 0x0001e20000000000 */
[----:B------:R-:W-:Y:S02]  /*19c0*/  FMUL.FTZ R24, R13, R54 ;  /* 0x000000360d187220 */ /* 0x000fe40000410000 */
[----:B------:R2:W-:Y:S01]  /*19d0*/  STS.U16 [R75+0x1c0], R4 ;  /* 0x0001c0044b007388 */ /* 0x0005e20000000400 */
[----:B------:R-:W-:-:S06]  /*19e0*/  NOP ;  /* 0x0000000000007918 */ /* 0x000fcc0000000000 */
[----:B0-----:R-:W0:Y:S01]  /*19f0*/  LDS.U16 R71, [R14] ;  /* 0x000000000e477984 */ /* 0x001e220000000400 */
[----:B------:R3:W4:Y:S01]  /*1a00*/  MUFU.EX2 R73, R24 ;  /* 0x0000001800497308 */ /* 0x0007220000000800 */
[----:B------:R-:W-:Y:S02]  /*1a10*/  FMUL.FTZ R27, R7, R56 ;  /* 0x00000038071b7220 */ /* 0x000fe40000410000 */
[----:B------:R-:W-:Y:S01]  /*1a20*/  LDS.U16 R69, [R14+0x2] ;  /* 0x000002000e457984 */ /* 0x000fe20000000400 */
[----:B--2---:R-:W-:Y:S01]  /*1a30*/  MOV R4, R16 ;  /* 0x0000001000047202 */ /* 0x004fe20000000f00 */
[----:B------:R-:W-:Y:S01]  /*1a40*/  IMAD R8, R11, c[0x0][0x1c0], RZ ;  /* 0x000070000b087a24 */ /* 0x000fe200078e02ff */
[----:B------:R-:W-:Y:S01]  /*1a50*/  MOV R5, R43 ;  /* 0x0000002b00057202 */ /* 0x000fe20000000f00 */
[----:B------:R-:W-:Y:S01]  /*1a60*/  LDS.U16 R15, [R14+0x6] ;  /* 0x000006000e0f7984 */ /* 0x000fe20000000400 */
[----:B------:R-:W-:Y:S02]  /*1a70*/  FMUL.RZ R76, R27, 0.15915493667125701904 ;  /* 0x3e22f9831b4c7820 */ /* 0x000fe4000040c000 */
[C---:B------:R-:W-:Y:S01]  /*1a80*/  FMUL.FTZ R9, R13.reuse, R52 ;  /* 0x000000340d097220 */ /* 0x040fe20000410000 */
[----:B------:R-:W2:Y:S01]  /*1a90*/  LDS.U16 R27, [R14+0x4] ;  /* 0x000004000e1b7984 */ /* 0x000ea20000000400 */
[----:B------:R-:W-:-:S02]  /*1aa0*/  FMUL.FTZ R25, R13, R56 ;  /* 0x000000380d197220 */ /* 0x000fc40000410000 */
[----:B------:R-:W-:Y:S02]  /*1ab0*/  FMUL.FTZ R11, R13, R58 ;  /* 0x0000003a0d0b7220 */ /* 0x000fe40000410000 */
[----:B------:R-:W-:-:S04]  /*1ac0*/  IMAD.WIDE.U32 R4, R65, c[0x0][0x1c0], R4 ;  /* 0x0000700041047a25 */ /* 0x000fc800078e0004 */
[----:B------:R-:W-:Y:S01]  /*1ad0*/  IMAD R13, R65, c[0x0][0x1c4], R8 ;  /* 0x00007100410d7a24 */ /* 0x000fe200078e0208 */
[----:B------:R1:W-:Y:S01]  /*1ae0*/  MUFU.EX2 R72, R25 ;  /* 0x0000001900487308 */ /* 0x0003e20000000800 */
[----:B---3--:R-:W-:Y:S01]  /*1af0*/  LEA R24, P2, R4, c[0x0][0x230], 0x3 ;  /* 0x00008c0004187a11 */ /* 0x008fe200078418ff */
[----:B----4-:R-:W-:Y:S02]  /*1b00*/  FMUL.FTZ R68, R73, R12 ;  /* 0x0000000c49447220 */ /* 0x010fe40000410000 */
[----:B------:R-:W-:Y:S01]  /*1b10*/  IADD3 R5, R5, R13, RZ ;  /* 0x0000000d05057210 */ /* 0x000fe20007ffe0ff */
[----:B------:R-:W3:Y:S01]  /*1b20*/  LDS.U16 R12, [R14+0x8] ;  /* 0x000008000e0c7984 */ /* 0x000ee20000000400 */
[----:B-1----:R-:W-:Y:S02]  /*1b30*/  SHF.L.U32 R25, R66, 0x2, RZ ;  /* 0x0000000242197819 */ /* 0x002fe400000006ff */
[----:B------:R-:W1:Y:S02]  /*1b40*/  MUFU.SIN R75, R76 ;  /* 0x0000004c004b7308 */ /* 0x000e640000000400 */
[----:B------:R-:W-:-:S02]  /*1b50*/  ISETP.GE.U32.AND P1, PT, R25, R50, PT ;  /* 0x000000321900720c */ /* 0x000fc40003f26070 */
[----:B------:R-:W-:Y:S02]  /*1b60*/  LEA.HI.X R25, R4, c[0x0][0x234], R5, 0x3, P2 ;  /* 0x00008d0004197a11 */ /* 0x000fe400010f1c05 */
[----:B------:R-:W3:Y:S02]  /*1b70*/  LDS.U16 R5, [R14+0xa] ;  /* 0x00000a000e057984 */ /* 0x000ee40000000400 */
[----:B------:R-:W5:Y:S01]  /*1b80*/  MUFU.COS R77, R76 ;  /* 0x0000004c004d7308 */ /* 0x000f620000000000 */
[----:B------:R-:W-:Y:S01]  /*1b90*/  FMUL.FTZ R8, R7, R58 ;  /* 0x0000003a07087220 */ /* 0x000fe20000410000 */
[----:B------:R-:W-:Y:S01]  /*1ba0*/  LDS.U16 R4, [R14+0xc] ;  /* 0x00000c000e047984 */ /* 0x000fe20000000400 */
[----:B------:R-:W-:Y:S02]  /*1bb0*/  FMUL.FTZ R13, R73, R26 ;  /* 0x0000001a490d7220 */ /* 0x000fe40000410000 */
[----:B-1----:R-:W-:-:S03]  /*1bc0*/  FMUL.FTZ R75, R72, R75 ;  /* 0x0000004b484b7220 */ /* 0x002fc60000410000 */
[----:B------:R1:W-:Y:S01]  /*1bd0*/  MUFU.EX2 R7, R11 ;  /* 0x0000000b00077308 */ /* 0x0003e20000000800 */
[----:B------:R-:W-:Y:S01]  /*1be0*/  FMUL.RZ R74, R8, 0.15915493667125701904 ;  /* 0x3e22f983084a7820 */ /* 0x000fe2000040c000 */
[----:B------:R-:W-:Y:S01]  /*1bf0*/  ISETP.GE.U32.AND P2, PT, R38, R50, PT ;  /* 0x000000322600720c */ /* 0x000fe20003f46070 */
[----:B------:R-:W4:Y:S04]  /*1c00*/  LDG.E.64 R24, [R24.64] ;  /* 0x0000000418187981 */ /* 0x000f28000c1e1b00 */
[----:B-1----:R2:W1:Y:S01]  /*1c10*/  LDS.U16 R11, [R14+0xe] ;  /* 0x00000e000e0b7984 */ /* 0x0024620000000400 */
[----:B-----5:R-:W-:Y:S01]  /*1c20*/  FMUL.FTZ R76, R72, R77 ;  /* 0x0000004d484c7220 */ /* 0x020fe20000410000 */
[----:B0-----:R-:W-:Y:S01]  /*1c30*/  PRMT R72, RZ, 0x5410, R71 ;  /* 0x00005410ff487816 */ /* 0x001fe20000000047 */
[----:B------:R-:W0:Y:S01]  /*1c40*/  MUFU.EX2 R9, R9 ;  /* 0x0000000900097308 */ /* 0x000e220000000800 */
[----:B------:R-:W-:-:S07]  /*1c50*/  FSEL R68, R68, RZ, !P2 ;  /* 0x000000ff44447208 */ /* 0x000fce0005000000 */
[----:B------:R-:W5:Y:S08]  /*1c60*/  MUFU.SIN R8, R74 ;  /* 0x0000004a00087308 */ /* 0x000f700000000400 */
[----:B------:R0:W1:Y:S01]  /*1c70*/  MUFU.COS R26, R74 ;  /* 0x0000004a001a7308 */ /* 0x0000620000000000 */
[----:B--2---:R-:W-:Y:S02]  /*1c80*/  PRMT R14, RZ, 0x5410, R27 ;  /* 0x00005410ff0e7816 */ /* 0x004fe4000000001b */
[----:B0-----:R-:W-:Y:S01]  /*1c90*/  PRMT R74, RZ, 0x5410, R69 ;  /* 0x00005410ff4a7816 */ /* 0x001fe20000000045 */
[----:B------:R-:W-:Y:S01]  /*1ca0*/  FMUL.FTZ R69, R59, R72 ;  /* 0x000000483b457220 */ /* 0x000fe20000410000 */
[----:B------:R-:W-:-:S03]  /*1cb0*/  PRMT R72, RZ, 0x5410, R15 ;  /* 0x00005410ff487816 */ /* 0x000fc6000000000f */
[----:B------:R-:W-:Y:S01]  /*1cc0*/  FMUL.FTZ R71, R59, R74 ;  /* 0x0000004a3b477220 */ /* 0x000fe20000410000 */
[----:B------:R-:W-:Y:S01]  /*1cd0*/  FSEL R69, R69, RZ, !P1 ;  /* 0x000000ff45457208 */ /* 0x000fe20004800000 */
[----:B------:R-:W-:Y:S01]  /*1ce0*/  FMUL.FTZ R74, R61, R72 ;  /* 0x000000483d4a7220 */ /* 0x000fe20000410000 */
[----:B------:R-:W-:Y:S02]  /*1cf0*/  FSEL R72, R13, 1, !P2 ;  /* 0x3f8000000d487808 */ /* 0x000fe40005000000 */
[----:B------:R-:W-:Y:S01]  /*1d00*/  FSEL R71, R71, RZ, !P1 ;  /* 0x000000ff47477208 */ /* 0x000fe20004800000 */
[----:B------:R-:W-:Y:S01]  /*1d10*/  FMUL.FTZ R15, R69, R68 ;  /* 0x00000044450f7220 */ /* 0x000fe20000410000 */
[----:B------:R-:W-:Y:S01]  /*1d20*/  FSEL R74, R74, RZ, !P2 ;  /* 0x000000ff4a4a7208 */ /* 0x000fe20005000000 */
[----:B------:R-:W-:Y:S02]  /*1d30*/  FMUL.FTZ R73, R61, R14 ;  /* 0x0000000e3d497220 */ /* 0x000fe40000410000 */
[----:B------:R-:W-:Y:S01]  /*1d40*/  FMUL.FTZ R6, R9, R6 ;  /* 0x0000000609067220 */ /* 0x000fe20000410000 */
[----:B---3--:R-:W-:Y:S01]  /*1d50*/  PRMT R12, RZ, 0x5410, R12 ;  /* 0x00005410ff0c7816 */ /* 0x008fe2000000000c */
[----:B------:R-:W-:-:S02]  /*1d60*/  FMUL.FTZ R13, R71, R68 ;  /* 0x00000044470d7220 */ /* 0x000fc40000410000 */
[----:B------:R-:W-:Y:S01]  /*1d70*/  FFMA.FTZ R15, R71, R72, R15 ;  /* 0x00000048470f7223 */ /* 0x000fe2000001000f */
[----:B------:R-:W-:Y:S01]  /*1d80*/  FSEL R73, R73, RZ, !P2 ;  /* 0x000000ff49497208 */ /* 0x000fe20005000000 */
[----:B------:R-:W-:Y:S01]  /*1d90*/  FMUL.FTZ R10, R9, R10 ;  /* 0x0000000a090a7220 */ /* 0x000fe20000410000 */
[----:B------:R-:W-:Y:S01]  /*1da0*/  FSEL R75, R75, RZ, !P3 ;  /* 0x000000ff4b4b7208 */ /* 0x000fe20005800000 */
[----:B------:R-:W-:Y:S01]  /*1db0*/  FFMA.FTZ R14, R69, R72, -R13 ;  /* 0x00000048450e7223 */ /* 0x000fe2000001080d */
[----:B------:R-:W-:Y:S01]  /*1dc0*/  FSEL R85, R6, 1, !P1 ;  /* 0x3f80000006557808 */ /* 0x000fe20004800000 */
[----:B------:R-:W-:Y:S01]  /*1dd0*/  FADD.FTZ R15, R74, R15 ;  /* 0x0000000f4a0f7221 */ /* 0x000fe20000010000 */
[----:B------:R-:W-:Y:S01]  /*1de0*/  PRMT R6, RZ, 0x5410, R5 ;  /* 0x00005410ff067816 */ /* 0x000fe20000000005 */
[----:B------:R-:W-:Y:S01]  /*1df0*/  FMUL.FTZ R12, R63, R12 ;  /* 0x0000000c3f0c7220 */ /* 0x000fe20000410000 */
[----:B------:R-:W-:Y:S01]  /*1e00*/  FSEL R76, R76, 1, !P3 ;  /* 0x3f8000004c4c7808 */ /* 0x000fe20005800000 */
[----:B------:R-:W-:Y:S01]  /*1e10*/  FADD.FTZ R14, R73, R14 ;  /* 0x0000000e490e7221 */ /* 0x000fe20000010000 */
[----:B------:R-:W-:Y:S01]  /*1e20*/  FSEL R83, R10, RZ, !P1 ;  /* 0x000000ff0a537208 */ /* 0x000fe20004800000 */
[----:B------:R-:W-:Y:S01]  /*1e30*/  FMUL.FTZ R9, R75, R15 ;  /* 0x0000000f4b097220 */ /* 0x000fe20000410000 */
[----:B------:R-:W-:Y:S01]  /*1e40*/  ISETP.GE.U32.AND P2, PT, R40, R50, PT ;  /* 0x000000322800720c */ /* 0x000fe20003f46070 */
[----:B-----5:R-:W-:Y:S01]  /*1e50*/  FMUL.FTZ R8, R7, R8 ;  /* 0x0000000807087220 */ /* 0x020fe20000410000 */
[----:B------:R-:W-:Y:S01]  /*1e60*/  FSEL R84, R12, RZ, !P3 ;  /* 0x000000ff0c547208 */ /* 0x000fe20005800000 */
[----:B------:R-:W-:-:S02]  /*1e70*/  FMUL.FTZ R6, R63, R6 ;  /* 0x000000063f067220 */ /* 0x000fc40000410000 */
[-C--:B------:R-:W-:Y:S02]  /*1e80*/  FMUL.FTZ R13, R75, R14.reuse ;  /* 0x0000000e4b0d7220 */ /* 0x080fe40000410000 */
[----:B------:R-:W-:Y:S02]  /*1e90*/  FFMA.FTZ R9, R76, R14, -R9 ;  /* 0x0000000e4c097223 */ /* 0x000fe40000010809 */
[----:B------:R-:W-:Y:S01]  /*1ea0*/  FMUL.FTZ R5, R83, R68 ;  /* 0x0000004453057220 */ /* 0x000fe20000410000 */
[----:B------:R-:W-:Y:S01]  /*1eb0*/  FSEL R80, R8, RZ, !P2 ;  /* 0x000000ff08507208 */ /* 0x000fe20005000000 */
[----:B-1----:R-:W-:Y:S01]  /*1ec0*/  FMUL.FTZ R26, R7, R26 ;  /* 0x0000001a071a7220 */ /* 0x002fe20000410000 */
[----:B------:R-:W-:Y:S01]  /*1ed0*/  FSEL R82, R6, RZ, !P3 ;  /* 0x000000ff06527208 */ /* 0x000fe20005800000 */
[----:B------:R-:W-:Y:S01]  /*1ee0*/  FFMA.FTZ R13, R76, R15, R13 ;  /* 0x0000000f4c0d7223 */ /* 0x000fe2000001000d */
[----:B------:R-:W-:Y:S01]  /*1ef0*/  PRMT R11, RZ, 0x5410, R11 ;  /* 0x00005410ff0b7816 */ /* 0x000fe2000000000b */
[----:B------:R-:W-:-:S02]  /*1f00*/  FADD.FTZ R10, R84, R9 ;  /* 0x00000009540a7221 */ /* 0x000fc40000010000 */
[C---:B------:R-:W-:Y:S01]  /*1f10*/  FFMA.FTZ R6, R85.reuse, R72, -R5 ;  /* 0x0000004855067223 */ /* 0x040fe20000010805 */
[----:B------:R-:W-:Y:S01]  /*1f20*/  PRMT R5, RZ, 0x5410, R4 ;  /* 0x00005410ff057816 */ /* 0x000fe20000000004 */
[----:B------:R-:W-:Y:S01]  /*1f30*/  FMUL.FTZ R7, R85, R68 ;  /* 0x0000004455077220 */ /* 0x000fe20000410000 */
[----:B------:R-:W-:Y:S01]  /*1f40*/  FSEL R81, R26, 1, !P2 ;  /* 0x3f8000001a517808 */ /* 0x000fe20005000000 */
[----:B------:R-:W-:Y:S02]  /*1f50*/  FADD.FTZ R13, R82, R13 ;  /* 0x0000000d520d7221 */ /* 0x000fe40000010000 */
[----:B------:R-:W-:Y:S02]  /*1f60*/  FMUL.FTZ R12, R80, R10 ;  /* 0x0000000a500c7220 */ /* 0x000fe40000410000 */
[----:B------:R-:W-:Y:S02]  /*1f70*/  FMUL.FTZ R11, R64, R11 ;  /* 0x0000000b400b7220 */ /* 0x000fe40000410000 */
[----:B------:R-:W-:-:S02]  /*1f80*/  FFMA.FTZ R8, R83, R72, R7 ;  /* 0x0000004853087223 */ /* 0x000fc40000010007 */
[----:B------:R-:W-:Y:S02]  /*1f90*/  FMUL.FTZ R5, R64, R5 ;  /* 0x0000000540057220 */ /* 0x000fe40000410000 */
[-C--:B------:R-:W-:Y:S02]  /*1fa0*/  FFMA.FTZ R7, R81, R13.reuse, R12 ;  /* 0x0000000d51077223 */ /* 0x080fe4000001000c */
[----:B------:R-:W-:Y:S01]  /*1fb0*/  FMUL.FTZ R13, R80, R13 ;  /* 0x0000000d500d7220 */ /* 0x000fe20000410000 */
[----:B------:R-:W-:Y:S01]  /*1fc0*/  FSEL R78, R11, RZ, !P2 ;  /* 0x000000ff0b4e7208 */ /* 0x000fe20005000000 */
[----:B------:R-:W-:Y:S01]  /*1fd0*/  FMUL.FTZ R9, R75, R8 ;  /* 0x000000084b097220 */ /* 0x000fe20000410000 */
[----:B------:R-:W-:Y:S01]  /*1fe0*/  FSEL R77, R5, RZ, !P2 ;  /* 0x000000ff054d7208 */ /* 0x000fe20005000000 */
[----:B------:R-:W-:Y:S02]  /*1ff0*/  FFMA.FTZ R10, R81, R10, -R13 ;  /* 0x0000000a510a7223 */ /* 0x000fe4000001080d */
[----:B------:R-:W-:-:S02]  /*2000*/  FMUL.FTZ R5, R75, R6 ;  /* 0x000000064b057220 */ /* 0x000fc40000410000 */
[----:B------:R-:W-:Y:S02]  /*2010*/  FADD.FTZ R7, R78, R7 ;  /* 0x000000074e077221 */ /* 0x000fe40000010000 */
[C---:B------:R-:W-:Y:S02]  /*2020*/  FFMA.FTZ R9, R76.reuse, R6, -R9 ;  /* 0x000000064c097223 */ /* 0x040fe40000010809 */
[----:B------:R-:W-:Y:S01]  /*2030*/  FADD.FTZ R6, R77, R10 ;  /* 0x0000000a4d067221 */ /* 0x000fe20000010000 */
[----:B------:R-:W0:Y:S01]  /*2040*/  SHFL.UP PT, R13, R7, 0x1, RZ ;  /* 0x04200000070d7989 */ /* 0x000e2200000e00ff */
[----:B------:R-:W-:-:S03]  /*2050*/  FFMA.FTZ R5, R76, R8, R5 ;  /* 0x000000084c057223 */ /* 0x000fc60000010005 */
[----:B------:R-:W1:Y:S01]  /*2060*/  SHFL.UP PT, R11, R6, 0x1, RZ ;  /* 0x04200000060b7989 */ /* 0x000e6200000e00ff */
[C---:B------:R-:W-:Y:S02]  /*2070*/  FMUL.FTZ R4, R80.reuse, R5 ;  /* 0x0000000550047220 */ /* 0x040fe40000410000 */
[-C--:B------:R-:W-:Y:S02]  /*2080*/  FMUL.FTZ R8, R80, R9.reuse ;  /* 0x0000000950087220 */ /* 0x080fe40000410000 */
[C---:B------:R-:W-:Y:S02]  /*2090*/  FFMA.FTZ R4, R81.reuse, R9, -R4 ;  /* 0x0000000951047223 */ /* 0x040fe40000010804 */
[----:B------:R-:W-:-:S03]  /*20a0*/  FFMA.FTZ R8, R81, R5, R8 ;  /* 0x0000000551087223 */ /* 0x000fc60000010008 */
        /* <DEDUP_REMOVED lines=25> */
[----:B--2---:R-:W-:Y:S01]  /*2240*/  FMUL.FTZ R9, R11, R5 ;  /* 0x000000050b097220 */ /* 0x004fe20000410000 */
[----:B------:R-:W0:Y:S04]  /*2250*/  SHFL.UP PT, R15, R7, 0x4, RZ ;  /* 0x04800000070f7989 */ /* 0x000e2800000e00ff */
[----:B------:R-:W1:Y:S01]  /*2260*/  SHFL.UP PT, R13, R6, 0x4, RZ ;  /* 0x04800000060d7989 */ /* 0x000e6200000e00ff */
[----:B---3--:R-:W-:-:S02]  /*2270*/  FFMA.FTZ R10, R4, R8, R9 ;  /* 0x00000008040a7223 */ /* 0x008fc40000010009 */
[----:B------:R-:W-:-:S03]  /*2280*/  FMUL.FTZ R8, R11, R8 ;  /* 0x000000080b087220 */ /* 0x000fc60000410000 */
[----:B------:R-:W-:Y:S01]  /*2290*/  FSEL R10, R11, R10, !P1 ;  /* 0x0000000a0b0a7208 */ /* 0x000fe20004800000 */
[----:B------:R-:W-:-:S04]  /*22a0*/  @P1 FFMA.FTZ R4, R4, R5, -R8 ;  /* 0x0000000504041223 */ /* 0x000fc80000010808 */
        /* <DEDUP_REMOVED lines=24> */
[-C--:B--2---:R-:W-:Y:S02]  /*2430*/  FMUL.FTZ R9, R11, R5.reuse ;  /* 0x000000050b097220 */ /* 0x084fe40000410000 */
[----:B------:R-:W-:Y:S02]  /*2440*/  @P1 FADD.FTZ R7, R7, R10 ;  /* 0x0000000a07071221 */ /* 0x000fe40000010000 */
[CC--:B---3--:R-:W-:Y:S02]  /*2450*/  FFMA.FTZ R10, R4.reuse, R8.reuse, R9 ;  /* 0x00000008040a7223 */ /* 0x0c8fe40000010009 */
[C---:B------:R-:W-:Y:S01]  /*2460*/  FMUL.FTZ R8, R11.reuse, R8 ;  /* 0x000000080b087220 */ /* 0x040fe20000410000 */
[----:B------:R-:W0:Y:S03]  /*2470*/  SHFL.UP PT, R27, R7, 0x10, RZ ;  /* 0x06000000071b7989 */ /* 0x000e2600000e00ff */
[----:B------:R-:W-:Y:S01]  /*2480*/  @P1 FFMA.FTZ R4, R4, R5, -R8 ;  /* 0x0000000504041223 */ /* 0x000fe20000010808 */
[----:B------:R-:W-:-:S02]  /*2490*/  FSEL R10, R11, R10, !P1 ;  /* 0x0000000a0b0a7208 */ /* 0x000fc40004800000 */
[----:B------:R-:W1:Y:S04]  /*24a0*/  SHFL.UP PT, R11, R6, 0x10, RZ ;  /* 0x06000000060b7989 */ /* 0x000e6800000e00ff */
[----:B------:R-:W2:Y:S04]  /*24b0*/  SHFL.UP PT, R5, R4, 0x10, RZ ;  /* 0x0600000004057989 */ /* 0x000ea800000e00ff */
[----:B------:R-:W3:Y:S01]  /*24c0*/  SHFL.UP PT, R9, R10, 0x10, RZ ;  /* 0x060000000a097989 */ /* 0x000ee200000e00ff */
[----:B------:R-:W-:Y:S01]  /*24d0*/  HFMA2.MMA R13, -RZ, RZ, 0, 0 ;  /* 0x00000000ff0d7435 */ /* 0x000fe200000001ff */
[----:B------:R-:W-:Y:S01]  /*24e0*/  MOV R12, 0x3f800000 ;  /* 0x3f800000000c7802 */ /* 0x000fe20000000f00 */
[----:B------:R-:W-:Y:S01]  /*24f0*/  CS2R R14, SRZ ;  /* 0x00000000000e7805 */ /* 0x000fe2000001ff00 */
[----:B------:R-:W-:-:S02]  /*2500*/  SHF.L.U32 R79, R65, 0x4, RZ ;  /* 0x00000004414f7819 */ /* 0x000fc400000006ff */
[----:B------:R-:W-:Y:S01]  /*2510*/  ISETP.GE.AND P1, PT, R35, 0x10, PT ;  /* 0x000000102300780c */ /* 0x000fe20003f26270 */
[----:B0-----:R-:W-:-:S04]  /*2520*/  FMUL.FTZ R8, R10, R27 ;  /* 0x0000001b0a087220 */ /* 0x001fc80000410000 */
[----:B------:R-:W0:Y:S01]  /*2530*/  @!P0 LDS.128 R12, [R79+0x250] ;  /* 0x000250004f0c8984 */ /* 0x000e220000000c00 */
[----:B------:R-:W-:Y:S01]  /*2540*/  ISETP.NE.AND P2, PT, R35, 0x1f, PT ;  /* 0x0000001f2300780c */ /* 0x000fe20003f45270 */
[-C--:B-1----:R-:W-:Y:S02]  /*2550*/  FFMA.FTZ R87, R4, R11.reuse, -R8 ;  /* 0x0000000b04577223 */ /* 0x082fe40000010808 */
[C---:B------:R-:W-:Y:S02]  /*2560*/  FMUL.FTZ R26, R10.reuse, R11 ;  /* 0x0000000b0a1a7220 */ /* 0x040fe40000410000 */
[----:B--2---:R-:W-:Y:S02]  /*2570*/  FMUL.FTZ R11, R10, R5 ;  /* 0x000000050a0b7220 */ /* 0x004fe40000410000 */
[----:B------:R-:W-:Y:S02]  /*2580*/  FFMA.FTZ R26, R4, R27, R26 ;  /* 0x0000001b041a7223 */ /* 0x000fe4000001001a */
[----:B---3--:R-:W-:-:S02]  /*2590*/  FMUL.FTZ R8, R10, R9 ;  /* 0x000000090a087220 */ /* 0x008fc40000410000 */
[C---:B------:R-:W-:Y:S02]  /*25a0*/  FFMA.FTZ R11, R4.reuse, R9, R11 ;  /* 0x00000009040b7223 */ /* 0x040fe4000001000b */
        /* <DEDUP_REMOVED lines=39> */
[----:B------:R-:W-:Y:S01]  /*2820*/  FMUL.FTZ R75, R75, R73 ;  /* 0x000000494b4b7220 */ /* 0x000fe20000410000 */
        /* <DEDUP_REMOVED lines=11> */
[-C--:B------:R-:W-:Y:S02]  /*28e0*/  FMUL.FTZ R4, R80, R82.reuse ;  /* 0x0000005250047220 */ /* 0x080fe40000410000 */
[----:B------:R-:W-:Y:S01]  /*28f0*/  FFMA.FTZ R13, R8, R13, R9 ;  /* 0x0000000d080d7223 */ /* 0x000fe20000010009 */
[----:B------:R-:W-:Y:S01]  /*2900*/  BSSY B0, `(.L_x_2497) ;  /* 0x0000011000007945 */ /* 0x000fe20003800000 */
[----:B------:R-:W-:Y:S02]  /*2910*/  FMUL.FTZ R80, R80, R7 ;  /* 0x0000000750507220 */ /* 0x000fe40000410000 */
[----:B------:R-:W-:Y:S02]  /*2920*/  FFMA.FTZ R8, R8, R15, R14 ;  /* 0x0000000f08087223 */ /* 0x000fe4000001000e */
[C---:B------:R-:W-:Y:S02]  /*2930*/  FFMA.FTZ R6, R81.reuse, R7, -R4 ;  /* 0x0000000751067223 */ /* 0x040fe40000010804 */
[----:B------:R-:W-:-:S02]  /*2940*/  FFMA.FTZ R81, R81, R82, R80 ;  /* 0x0000005251517223 */ /* 0x000fc40000010050 */
[----:B------:R-:W-:Y:S02]  /*2950*/  FADD.FTZ R14, R10, R27 ;  /* 0x0000001b0a0e7221 */ /* 0x000fe40000010000 */
[----:B----4-:R-:W-:Y:S02]  /*2960*/  FMUL.FTZ R71, R25, R71 ;  /* 0x0000004719477220 */ /* 0x010fe40000410000 */
        /* <DEDUP_REMOVED lines=10> */
.L_x_2498:
[----:B------:R-:W-:Y:S05]  /*2a10*/  BSYNC B0 ;  /* 0x0000000000007941 */ /* 0x000fea0003800000 */
.L_x_2497:
[----:B------:R-:W-:Y:S01]  /*2a20*/  IADD3 R65, R65, 0x1, RZ ;  /* 0x0000000141417810 */ /* 0x000fe20007ffe0ff */
[----:B------:R-:W-:Y:S02]  /*2a30*/  FADD.FTZ R78, R78, R81 ;  /* 0x000000514e4e7221 */ /* 0x000fe40000010000 */
[----:B------:R-:W-:Y:S01]  /*2a40*/  FMUL.FTZ R74, R25, R74 ;  /* 0x0000004a194a7220 */ /* 0x000fe20000410000 */
[----:B------:R-:W-:Y:S01]  /*2a50*/  ISETP.GE.AND P1, PT, R65, c[0x0][0x16c], PT ;  /* 0x00005b0041007a0c */ /* 0x000fe20003f26270 */
[----:B------:R-:W-:Y:S02]  /*2a60*/  FMUL.FTZ R82, R25, R82 ;  /* 0x0000005219527220 */ /* 0x000fe40000410000 */
[----:B------:R-:W-:Y:S02]  /*2a70*/  FADD.FTZ R6, R77, R6 ;  /* 0x000000064d067221 */ /* 0x000fe40000010000 */
[----:B------:R-:W-:Y:S02]  /*2a80*/  FMUL.FTZ R25, R25, R78 ;  /* 0x0000004e19197220 */ /* 0x000fe40000410000 */
[----:B0-----:R-:W-:-:S02]  /*2a90*/  FFMA.FTZ R4, R24, R69, -R71 ;  /* 0x0000004518047223 */ /* 0x001fc40000010847 */
        /* <DEDUP_REMOVED lines=9> */
.L_x_2496:
        /* <DEDUP_REMOVED lines=33> */
.L_x_2501:
[----:B------:R-:W-:Y:S05]  /*2d40*/  BSYNC B0 ;  /* 0x0000000000007941 */ /* 0x000fea0003800000 */
.L_x_2500:
[----:B------:R-:W-:Y:S01]  /*2d50*/  MOV R5, R27 ;  /* 0x0000001b00057202 */ /* 0x000fe20000000f00 */
[----:B0-----:R-:W-:Y:S01]  /*2d60*/  IMAD R9, R29, c[0x0][0x208], RZ ;  /* 0x000082001d097a24 */ /* 0x001fe200078e02ff */
[C---:B------:R-:W-:Y:S02]  /*2d70*/  LOP3.LUT R7, R33.reuse, 0x20, RZ, 0xfc, !PT ;  /* 0x0000002021077812 */ /* 0x040fe400078efcff */
[----:B------:R-:W-:Y:S01]  /*2d80*/  LOP3.LUT R27, R33, 0x60, RZ, 0xfc, !PT ;  /* 0x00000060211b7812 */ /* 0x000fe200078efcff */
        /* <DEDUP_REMOVED lines=8> */
[----:B------:R-:W-:Y:S02]  /*2e10*/  IADD3.X R5, R9, R8, R5, P4, !PT ;  /* 0x0000000809057210 */ /* 0x000fe400027fe405 */
[----:B------:R-:W-:Y:S02]  /*2e20*/  LEA.HI.X R8, R33, c[0x0][0x25c], R34, 0x1, P3 ;  /* 0x0000970021087a11 */ /* 0x000fe400018f0c22 */
[----:B------:R-:W-:-:S02]  /*2e30*/  LEA R4, P3, R6, R7, 0x1 ;  /* 0x0000000706047211 */ /* 0x000fc400078608ff */
[----:B------:R-:W-:Y:S02]  /*2e40*/  LOP3.LUT R11, R33, 0x40, RZ, 0xfc, !PT ;  /* 0x00000040210b7812 */ /* 0x000fe400078efcff */
[----:B------:R-:W-:Y:S02]  /*2e50*/  LEA.HI.X R5, R6, R8, R5, 0x1, P3 ;  /* 0x0000000806057211 */ /* 0x000fe400018f0c05 */
[----:B------:R-:W-:Y:S02]  /*2e60*/  IADD3 R36, R36, 0x1, RZ ;  /* 0x0000000124247810 */ /* 0x000fe40007ffe0ff */
[----:B------:R-:W-:Y:S01]  /*2e70*/  ISETP.GE.AND P1, PT, R11, R10, PT ;  /* 0x0000000a0b00720c */ /* 0x000fe20003f26270 */
[----:B------:R0:W-:Y:S01]  /*2e80*/  @!P0 STG.E.U16 [R4.64+0xc0], R25 ;  /* 0x0000c01904008986 */ /* 0x0001e2000c101504 */
[----:B------:R-:W-:Y:S02]  /*2e90*/  ISETP.GE.AND P0, PT, R36, c[0x0][0x174], PT ;  /* 0x00005d0024007a0c */ /* 0x000fe40003f06270 */
[----:B------:R-:W-:Y:S01]  /*2ea0*/  IADD3 R51, P3, R51, 0x200, RZ ;  /* 0x0000020033337810 */ /* 0x000fe20007f7e0ff */
[----:B------:R0:W-:Y:S01]  /*2eb0*/  @!P2 STG.E.U16 [R4.64+0x40], R13 ;  /* 0x0000400d0400a986 */ /* 0x0001e2000c101504 */
[----:B------:R-:W-:-:S02]  /*2ec0*/  IADD3 R20, P2, R20, 0x100, RZ ;  /* 0x0000010014147810 */ /* 0x000fc40007f5e0ff */
[----:B------:R-:W-:Y:S02]  /*2ed0*/  IADD3.X R53, RZ, R53, RZ, P3, !PT ;  /* 0x00000035ff357210 */ /* 0x000fe40001ffe4ff */
[----:B------:R-:W-:-:S03]  /*2ee0*/  IADD3.X R21, RZ, R21, RZ, P2, !PT ;  /* 0x00000015ff157210 */ /* 0x000fc600017fe4ff */
[----:B------:R0:W-:Y:S01]  /*2ef0*/  @!P1 STG.E.U16 [R4.64+0x80], R15 ;  /* 0x0000800f04009986 */ /* 0x0001e2000c101504 */
[----:B------:R-:W-:-:S04]  /*2f00*/  IADD3 R22, P1, R22, 0x100, RZ ;  /* 0x0000010016167810 */ /* 0x000fc80007f3e0ff */
[----:B------:R-:W-:Y:S01]  /*2f10*/  IADD3.X R23, RZ, R23, RZ, P1, !PT ;  /* 0x00000017ff177210 */ /* 0x000fe20000ffe4ff */
[----:B------:R-:W-:Y:S01]  /*2f20*/  @P0 CALL.REL.NOINC `(.L_x_2502) ;  /* 0x0000001000000944 */ /* 0x000fe20003c00000 */
[----:B------:R-:W-:Y:S05]  /*2f30*/  BRA `(.L_x_2503) ;  /* 0xffffd78000007947 */ /* 0x000fea000383ffff */
.L_x_2502:
[----:B------:R-:W-:Y:S05]  /*2f40*/  EXIT ;  /* 0x000000000000794d */ /* 0x000fea0003800000 */
.L_x_2504:
        /* <DEDUP_REMOVED lines=11> */
.L_x_5388:


//--------------------- .text._Z25selective_scan_fwd_kernelI32Selective_Scan_fwd_kernel_traitsILi32ELi4ELi1ELb0ELb1ELb0ELb1EN3c108BFloat16ENS1_7complexIfEEEEv13SSMParamsBase --------------------------
	.section	.text._Z25selective_scan_fwd_kernelI32Selective_Scan_fwd_kernel_traitsILi32ELi4ELi1ELb0ELb1ELb0ELb1EN3c108BFloat16ENS1_7complexIfEEEEv13SSMParamsBase,"ax",@progbits
	.sectioninfo	@"SHI_REGISTERS=89"
	.align	128
        .global         _Z25selective_scan_fwd_kernelI32Selective_Scan_fwd_kernel_traitsILi32ELi4ELi1ELb0ELb1ELb0ELb1EN3c108BFloat16ENS1_7complexIfEEEEv13SSMParamsBase
        .type           _Z25selective_scan_fwd_kernelI32Selective_Scan_fwd_kernel_traitsILi32ELi4ELi1ELb0ELb1ELb0ELb1EN3c108BFloat16ENS1_7complexIfEEEEv13SSMParamsBase,@function
        .size           _Z25selective_scan_fwd_kernelI32Selective_Scan_fwd_kernel_traitsILi32ELi4ELi1ELb0ELb1ELb0ELb1EN3c108BFloat16ENS1_7complexIfEEEEv13SSMParamsBase,(.L_x_5389 - _Z25selective_scan_fwd_kernelI32Selective_Scan_fwd_kernel_traitsILi32ELi4ELi1ELb0ELb1ELb0ELb1EN3c108BFloat16ENS1_7complexIfEEEEv13SSMParamsBase)
        .other          _Z25selective_scan_fwd_kernelI32Selective_Scan_fwd_kernel_traitsILi32ELi4ELi1ELb0ELb1ELb0ELb1EN3c108BFloat16ENS1_7complexIfEEEEv13SSMParamsBase,@"STO_CUDA_ENTRY STV_DEFAULT"
_Z25selective_scan_fwd_kernelI32Selective_Scan_fwd_kernel_traitsILi32ELi4ELi1ELb0ELb1ELb0ELb1EN3c108BFloat16ENS1_7complexIfEEEEv13SSMParamsBase:
.text._Z25selective_scan_fwd_kernelI32Selective_Scan_fwd_kernel_traitsILi32ELi4ELi1ELb0ELb1ELb0ELb1EN3c108BFloat16ENS1_7complexIfEEEEv13SSMParamsBase:
        /* <DEDUP_REMOVED lines=46> */
[----:B------:R-:W-:Y:S01]  /*02e0*/  IMAD.WIDE.U32 R2, R0, c[0x0][0x1d8], RZ ;  /* 0x0000760000027a25 */ /* 0x000fe200078e00ff */
[----:B------:R-:W-:-:S03]  /*02f0*/  MOV R32, RZ ;  /* 0x000000ff00207202 */ /* 0x000fc60000000f00 */
        /* <DEDUP_REMOVED lines=9> */
[----:B------:R-:W-:Y:S01]  /*0390*/  @!P1 LOP3.LUT R8, RZ, c[0x0][0x178], RZ, 0x33, !PT ;  /* 0x00005e00ff089a12 */ /* 0x000fe200078e33ff */
[----:B------:R-:W-:Y:S01]  /*03a0*/  IMAD.SHL.U32 R9, R51, 0x4, RZ ;  /* 0x0000000433097824 */ /* 0x000fe200078e00ff */
[----:B------:R-:W-:Y:S01]  /*03b0*/  IADD3 R7, R7, R13, RZ ;  /* 0x0000000d07077210 */ /* 0x000fe20007ffe0ff */
[----:B------:R-:W-:Y:S02]  /*03c0*/  IMAD R11, R0, c[0x0][0x1ec], R11 ;  /* 0x00007b00000b7a24 */ /* 0x000fe400078e020b */
[----:B------:R-:W-:Y:S01]  /*03d0*/  IMAD.WIDE.U32 R2, R27, c[0x0][0x1d0], R2 ;  /* 0x000074001b027a25 */ /* 0x000fe200078e0002 */
[----:B------:R-:W-:Y:S02]  /*03e0*/  LOP3.LUT R29, R28, 0xffffff80, R9, 0xf8, !PT ;  /* 0xffffff801c1d7812 */ /* 0x000fe400078ef809 */
[----:B------:R-:W-:Y:S01]  /*03f0*/  IADD3 R5, R5, R11, RZ ;  /* 0x0000000b05057210 */ /* 0x000fe20007ffe0ff */
[----:B------:R-:W-:Y:S01]  /*0400*/  IMAD R13, R27, c[0x0][0x1d4], R10 ;  /* 0x000075001b0d7a24 */ /* 0x000fe200078e020a */
[----:B------:R-:W-:Y:S01]  /*0410*/  SHF.R.S32.HI R10, RZ, 0x1f, R8 ;  /* 0x0000001fff0a7819 */ /* 0x000fe20000011408 */
[----:B------:R-:W-:Y:S01]  /*0420*/  IMAD R12, R69, c[0x0][0x1e0], RZ ;  /* 0x00007800450c7a24 */ /* 0x000fe200078e02ff */
[----:B------:R-:W-:Y:S01]  /*0430*/  SHF.R.S32.HI R30, RZ, 0x1f, R29 ;  /* 0x0000001fff1e7819 */ /* 0x000fe2000001141d */
[----:B------:R-:W-:Y:S01]  /*0440*/  IMAD.WIDE.U32 R4, R27, c[0x0][0x1e0], R4 ;  /* 0x000078001b047a25 */ /* 0x000fe200078e0004 */
[----:B------:R-:W-:-:S02]  /*0450*/  IADD3 R17, P0, R29, R2, RZ ;  /* 0x000000021d117210 */ /* 0x000fc40007f1e0ff */
[----:B------:R-:W-:Y:S01]  /*0460*/  LOP3.LUT R18, R9, 0xffffff80, RZ, 0xc0, !PT ;  /* 0xffffff8009127812 */ /* 0x000fe200078ec0ff */
[----:B------:R-:W-:Y:S01]  /*0470*/  IMAD R11, R10, c[0x0][0x1a8], RZ ;  /* 0x00006a000a0b7a24 */ /* 0x000fe200078e02ff */
[----:B------:R-:W-:Y:S01]  /*0480*/  IADD3.X R10, R30, R3, R13, P0, !PT ;  /* 0x000000031e0a7210 */ /* 0x000fe200007fe40d */
[----:B------:R-:W-:Y:S01]  /*0490*/  IMAD.WIDE.U32 R2, R8, c[0x0][0x1a8], R6 ;  /* 0x00006a0008027a25 */ /* 0x000fe200078e0006 */
[----:B------:R-:W-:Y:S02]  /*04a0*/  IADD3 R4, P1, R29, R4, RZ ;  /* 0x000000041d047210 */ /* 0x000fe40007f3e0ff */
[----:B------:R-:W-:Y:S01]  /*04b0*/  IADD3 R18, R18, R29, RZ ;  /* 0x0000001d12127210 */ /* 0x000fe20007ffe0ff */
[----:B------:R-:W-:Y:S01]  /*04c0*/  IMAD R11, R8, c[0x0][0x1ac], R11 ;  /* 0x00006b00080b7a24 */ /* 0x000fe200078e020b */
[----:B------:R-:W-:Y:S01]  /*04d0*/  LEA R7, P2, R4, c[0x0][0x248], 0x1 ;  /* 0x0000920004077a11 */ /* 0x000fe200078408ff */
[----:B------:R-:W-:Y:S01]  /*04e0*/  IMAD R15, R27, c[0x0][0x1e4], R12 ;  /* 0x000079001b0f7a24 */ /* 0x000fe200078e020c */
[----:B------:R-:W-:-:S02]  /*04f0*/  LEA R45, P0, R2, c[0x0][0x228], 0x1 ;  /* 0x00008a00022d7a11 */ /* 0x000fc400078008ff */
[----:B------:R-:W-:Y:S01]  /*0500*/  IADD3 R11, R3, R11, RZ ;  /* 0x0000000b030b7210 */ /* 0x000fe20007ffe0ff */
[----:B------:R-:W-:Y:S01]  /*0510*/  IMAD R3, R27, c[0x0][0x164], R0 ;  /* 0x000059001b037a24 */ /* 0x000fe200078e0200 */
[----:B------:R-:W-:Y:S02]  /*0520*/  IADD3.X R5, R30, R5, R15, P1, !PT ;  /* 0x000000051e057210 */ /* 0x000fe40000ffe40f */
[----:B------:R-:W-:Y:S01]  /*0530*/  LEA R16, P1, R17, c[0x0][0x240], 0x1 ;  /* 0x0000900011107a11 */ /* 0x000fe200078208ff */
[----:B------:R-:W-:Y:S01]  /*0540*/  IMAD R3, R3, c[0x0][0x174], RZ ;  /* 0x00005d0003037a24 */ /* 0x000fe200078e02ff */
[----:B------:R-:W-:Y:S02]  /*0550*/  LEA.HI.X R8, R4, c[0x0][0x24c], R5, 0x1, P2 ;  /* 0x0000930004087a11 */ /* 0x000fe400010f0c05 */
[----:B------:R-:W-:Y:S01]  /*0560*/  LEA.HI.X R17, R17, c[0x0][0x244], R10, 0x1, P1 ;  /* 0x0000910011117a11 */ /* 0x000fe200008f0c0a */
[----:B------:R-:W-:Y:S01]  /*0570*/  IMAD R33, R3, c[0x0][0x16c], RZ ;  /* 0x00005b0003217a24 */ /* 0x000fe200078e02ff */
[----:B------:R-:W-:-:S02]  /*0580*/  LEA.HI.X R46, R2, c[0x0][0x22c], R11, 0x1, P0 ;  /* 0x00008b00022e7a11 */ /* 0x000fc400000f0c0b */
[----:B------:R-:W-:Y:S02]  /*0590*/  IADD3 R34, R9, 0x1, RZ ;  /* 0x0000000109227810 */ /* 0x000fe40007ffe0ff */
[C---:B------:R-:W-:Y:S02]  /*05a0*/  LOP3.LUT R35, R29.reuse, 0x20, RZ, 0xfc, !PT ;  /* 0x000000201d237812 */ /* 0x040fe400078efcff */
[C---:B------:R-:W-:Y:S02]  /*05b0*/  LOP3.LUT R36, R29.reuse, 0x40, RZ, 0xfc, !PT ;  /* 0x000000401d247812 */ /* 0x040fe400078efcff */
[----:B------:R-:W-:Y:S02]  /*05c0*/  LOP3.LUT R37, R29, 0x60, RZ, 0xfc, !PT ;  /* 0x000000601d257812 */ /* 0x000fe400078efcff */
[----:B------:R-:W-:Y:S02]  /*05d0*/  SHF.R.S32.HI R19, RZ, 0x1f, R18 ;  /* 0x0000001fff137819 */ /* 0x000fe40000011412 */
[----:B------:R-:W-:-:S02]  /*05e0*/  IADD3 R38, R18, 0x20, RZ ;  /* 0x0000002012267810 */ /* 0x000fc40007ffe0ff */
[C---:B------:R-:W-:Y:S02]  /*05f0*/  IADD3 R39, R18.reuse, 0x40, RZ ;  /* 0x0000004012277810 */ /* 0x040fe40007ffe0ff */
[C---:B------:R-:W-:Y:S02]  /*0600*/  IADD3 R40, R18.reuse, 0x60, RZ ;  /* 0x0000006012287810 */ /* 0x040fe40007ffe0ff */
[C---:B------:R-:W-:Y:S02]  /*0610*/  IADD3 R41, R18.reuse, 0x80, RZ ;  /* 0x0000008012297810 */ /* 0x040fe40007ffe0ff */
[C---:B------:R-:W-:Y:S02]  /*0620*/  IADD3 R42, R18.reuse, 0xa0, RZ ;  /* 0x000000a0122a7810 */ /* 0x040fe40007ffe0ff */
[C---:B------:R-:W-:Y:S02]  /*0630*/  IADD3 R43, R18.reuse, 0xc0, RZ ;  /* 0x000000c0122b7810 */ /* 0x040fe40007ffe0ff */
[----:B-1----:R-:W-:-:S02]  /*0640*/  IADD3 R44, R18, 0xe0, RZ ;  /* 0x000000e0122c7810 */ /* 0x002fc40007ffe0ff */
.L_x_2522:
[----:B------:R-:W-:Y:S01]  /*0650*/  BAR.SYNC.DEFER_BLOCKING 0x0 ;  /* 0x0000000000007b1d */ /* 0x000fe20000010000 */
[----:B------:R-:W-:-:S02]  /*0660*/  MOV R3, 0xffffff80 ;  /* 0xffffff8000037802 */ /* 0x000fc40000000f00 */
[----:B------:R-:W-:Y:S02]  /*0670*/  PRMT R2, RZ, 0x7610, R2 ;  /* 0x00007610ff027816 */ /* 0x000fe40000000002 */
[----:B-1----:R-:W-:Y:S01]  /*0680*/  PRMT R4, RZ, 0x7610, R4 ;  /* 0x00007610ff047816 */ /* 0x002fe20000000004 */
[----:B------:R-:W-:Y:S01]  /*0690*/  IMAD R48, R32, R3, c[0x0][0x168] ;  /* 0x00005a0020307624 */ /* 0x000fe200078e0203 */
[----:B------:R-:W-:Y:S02]  /*06a0*/  PRMT R3, RZ, 0x7610, R3 ;  /* 0x00007610ff037816 */ /* 0x000fe40000000003 */
[----:B------:R-:W-:Y:S02]  /*06b0*/  PRMT R5, RZ, 0x7610, R5 ;  /* 0x00007610ff057816 */ /* 0x000fe40000000005 */
        /* <DEDUP_REMOVED lines=15> */
[----:B0-----:R-:W-:Y:S02]  /*07b0*/  PRMT R11, RZ, 0x7610, R11 ;  /* 0x00007610ff0b7816 */ /* 0x001fe4000000000b */
        /* <DEDUP_REMOVED lines=8> */
[----:B------:R-:W-:Y:S02]  /*0840*/  PRMT R7, RZ, 0x7610, R7 ;  /* 0x00007610ff077816 */ /* 0x000fe40000000007 */
[----:B-1----:R-:W-:Y:S01]  /*0850*/  MOV R3, R8 ;  /* 0x0000000800037202 */ /* 0x002fe20000000f00 */
[----:B------:R-:W-:Y:S06]  /*0860*/  BAR.SYNC.DEFER_BLOCKING 0x0 ;  /* 0x0000000000007b1d */ /* 0x000fec0000010000 */
[----:B------:R-:W2:Y:S04]  /*0870*/  @!P0 LDG.E.U16 R7, [R2.64] ;  /* 0x0000000402078981 */ /* 0x000ea8000c1e1500 */
[----:B------:R-:W3:Y:S04]  /*0880*/  @!P1 LDG.E.U16 R9, [R2.64+0x40] ;  /* 0x0000400402099981 */ /* 0x000ee8000c1e1500 */
[----:B------:R-:W4:Y:S04]  /*0890*/  @!P2 LDG.E.U16 R11, [R2.64+0x80] ;  /* 0x00008004020ba981 */ /* 0x000f28000c1e1500 */
[----:B------:R-:W4:Y:S01]  /*08a0*/  @!P3 LDG.E.U16 R13, [R2.64+0xc0] ;  /* 0x0000c004020db981 */ /* 0x000f22000c1e1500 */
[----:B------:R-:W-:Y:S01]  /*08b0*/  ULDC.U8 UR6, c[0x0][0x17e] ;  /* 0x00005f8000067ab9 */ /* 0x000fe20000000000 */
[----:B------:R-:W-:Y:S02]  /*08c0*/  BSSY B0, `(.L_x_2505) ;  /* 0x0000037000007945 */ /* 0x000fe40003800000 */
[----:B--2---:R-:W-:Y:S04]  /*08d0*/  STS.U16 [R6], R7 ;  /* 0x0000000706007388 */ /* 0x004fe80000000400 */
[----:B---3--:R-:W-:Y:S04]  /*08e0*/  STS.U16 [R6+0x40], R9 ;  /* 0x0000400906007388 */ /* 0x008fe80000000400 */
[----:B----4-:R-:W-:Y:S04]  /*08f0*/  STS.U16 [R6+0x80], R11 ;  /* 0x0000800b06007388 */ /* 0x010fe80000000400 */
[----:B------:R-:W-:Y:S01]  /*0900*/  STS.U16 [R6+0xc0], R13 ;  /* 0x0000c00d06007388 */ /* 0x000fe20000000400 */
        /* <DEDUP_REMOVED lines=50> */
.L_x_2506:
[----:B------:R-:W-:Y:S05]  /*0c30*/  BSYNC B0 ;  /* 0x0000000000007941 */ /* 0x000fea0003800000 */
.L_x_2505:
        /* <DEDUP_REMOVED lines=33> */
.L_x_2508:
[----:B------:R-:W-:Y:S05]  /*0e50*/  BSYNC B0 ;  /* 0x0000000000007941 */ /* 0x000fea0003800000 */
.L_x_2507:
        /* <DEDUP_REMOVED lines=33> */
.L_x_2510:
[----:B------:R-:W-:Y:S05]  /*1070*/  BSYNC B0 ;  /* 0x0000000000007941 */ /* 0x000fea0003800000 */
.L_x_2509:
        /* <DEDUP_REMOVED lines=33> */
.L_x_2512:
[----:B------:R-:W-:Y:S05]  /*1290*/  BSYNC B0 ;  /* 0x0000000000007941 */ /* 0x000fea0003800000 */
.L_x_2511:
        /* <DEDUP_REMOVED lines=13> */
[----:B------:R-:W-:Y:S01]  /*1370*/  HFMA2.MMA R63, -RZ, RZ, 0, 0 ;  /* 0x00000000ff3f7435 */ /* 0x000fe200000001ff */
[----:B------:R-:W-:Y:S02]  /*1380*/  FMUL.FTZ R55, R55, R54 ;  /* 0x0000003637377220 */ /* 0x000fe40000410000 */
[----:B------:R-:W-:Y:S01]  /*1390*/  ISETP.EQ.OR P0, PT, R32, RZ, P0 ;  /* 0x000000ff2000720c */ /* 0x000fe20000702670 */
[----:B------:R-:W-:Y:S02]  /*13a0*/  FMUL.FTZ R57, R57, R56 ;  /* 0x0000003839397220 */ /* 0x000fe40000410000 */
[----:B------:R-:W-:-:S02]  /*13b0*/  FMUL.FTZ R59, R59, R58 ;  /* 0x0000003a3b3b7220 */ /* 0x000fc40000410000 */
[----:B------:R-:W-:Y:S02]  /*13c0*/  FMUL.FTZ R61, R5, R60 ;  /* 0x0000003c053d7220 */ /* 0x000fe40000410000 */
.L_x_2516:
[----:B------:R-:W-:Y:S01]  /*13d0*/  IMAD R7, R25, c[0x0][0x180], RZ ;  /* 0x0000600019077a24 */ /* 0x000fe200078e02ff */
[----:B------:R-:W-:Y:S01]  /*13e0*/  SHF.R.S32.HI R11, RZ, 0x1f, R63 ;  /* 0x0000001fff0b7819 */ /* 0x000fe2000001143f */
[----:B------:R-:W-:Y:S01]  /*13f0*/  IMAD.WIDE.U32 R4, R0, c[0x0][0x180], RZ ;  /* 0x0000600000047a25 */ /* 0x000fe200078e00ff */
[----:B------:R-:W-:-:S03]  /*1400*/  MOV R13, 0xffffff80 ;  /* 0xffffff80000d7802 */ /* 0x000fc60000000f00 */
[----:B------:R-:W-:Y:S02]  /*1410*/  IMAD R7, R0, c[0x0][0x184], R7 ;  /* 0x0000610000077a24 */ /* 0x000fe400078e0207 */
[----:B------:R-:W-:Y:S02]  /*1420*/  IMAD R6, R11, c[0x0][0x188], RZ ;  /* 0x000062000b067a24 */ /* 0x000fe400078e02ff */
[----:B------:R-:W-:Y:S01]  /*1430*/  IMAD R48, R32, R13, c[0x0][0x168] ;  /* 0x00005a0020307624 */ /* 0x000fe200078e020d */
[----:B------:R-:W-:Y:S01]  /*1440*/  IADD3 R5, R5, R7, RZ ;  /* 0x0000000705057210 */ /* 0x000fe20007ffe0ff */
[----:B------:R-:W-:Y:S02]  /*1450*/  IMAD R9, R63, c[0x0][0x18c], R6 ;  /* 0x000063003f097a24 */ /* 0x000fe400078e0206 */
[----:B------:R-:W-:Y:S01]  /*1460*/  IMAD R8, R11, c[0x0][0x1a0], RZ ;  /* 0x000068000b087a24 */ /* 0x000fe200078e02ff */
[----:B------:R-:W-:Y:S01]  /*1470*/  SHF.L.U32 R13, R48, 0x1, RZ ;  /* 0x00000001300d7819 */ /* 0x000fe200000006ff */
[----:B------:R-:W-:-:S05]  /*1480*/  IMAD.WIDE.U32 R6, R63, c[0x0][0x188], R4 ;  /* 0x000062003f067a25 */ /* 0x000fca00078e0004 */
[----:B------:R-:W-:Y:S01]  /*1490*/  IADD3 R5, R7, R9, RZ ;  /* 0x0000000907057210 */ /* 0x000fe20007ffe0ff */
[----:B------:R-:W-:Y:S01]  /*14a0*/  IMAD R9, R63, c[0x0][0x1a4], R8 ;  /* 0x000069003f097a24 */ /* 0x000fe200078e0208 */
[----:B------:R-:W-:-:S04]  /*14b0*/  LEA R4, P1, R6, c[0x0][0x220], 0x3 ;  /* 0x0000880006047a11 */ /* 0x000fc800078218ff */
[----:B------:R-:W-:Y:S01]  /*14c0*/  LEA.HI.X R5, R6, c[0x0][0x224], R5, 0x3, P1 ;  /* 0x0000890006057a11 */ /* 0x000fe200008f1c05 */
[----:B------:R-:W-:Y:S01]  /*14d0*/  IMAD.WIDE.U32 R6, R63, c[0x0][0x1a0], R18 ;  /* 0x000068003f067a25 */ /* 0x000fe200078e0012 */
[-C--:B------:R-:W-:Y:S02]  /*14e0*/  ISETP.GE.AND P1, PT, R18, R13.reuse, PT ;  /* 0x0000000d1200720c */ /* 0x080fe40003f26270 */
[----:B------:R-:W-:Y:S02]  /*14f0*/  ISETP.GE.AND P2, PT, R38, R13, PT ;  /* 0x0000000d2600720c */ /* 0x000fe40003f46270 */
[----:B------:R-:W-:Y:S01]  /*1500*/  LEA R8, P4, R6, R45, 0x1 ;  /* 0x0000002d06087211 */ /* 0x000fe200078808ff */
[----:B------:R-:W2:Y:S01]  /*1510*/  LDG.E.64 R4, [R4.64] ;  /* 0x0000000404047981 */ /* 0x000ea2000c1e1b00 */
[----:B------:R-:W-:Y:S02]  /*1520*/  IADD3 R7, R7, R9, RZ ;  /* 0x0000000907077210 */ /* 0x000fe40007ffe0ff */
[----:B------:R-:W-:-:S02]  /*1530*/  ISETP.GE.AND P3, PT, R39, R13, PT ;  /* 0x0000000d2700720c */ /* 0x000fc40003f66270 */
[--C-:B------:R-:W-:Y:S02]  /*1540*/  LEA.HI.X R9, R6, R46, R7.reuse, 0x1, P4 ;  /* 0x0000002e06097211 */ /* 0x100fe400020f0c07 */
[----:B------:R-:W-:Y:S02]  /*1550*/  PRMT R6, RZ, 0x7610, R6 ;  /* 0x00007610ff067816 */ /* 0x000fe40000000006 */
[----:B------:R-:W-:Y:S02]  /*1560*/  PRMT R7, RZ, 0x7610, R7 ;  /* 0x00007610ff077816 */ /* 0x000fe40000000007 */
[----:B------:R-:W-:Y:S02]  /*1570*/  PRMT R12, RZ, 0x7610, R12 ;  /* 0x00007610ff0c7816 */ /* 0x000fe4000000000c */
[----:B------:R0:W3:Y:S01]  /*1580*/  @!P1 LDG.E.U16 R6, [R8.64] ;  /* 0x0000000408069981 */ /* 0x0000e2000c1e1500 */
[----:B------:R-:W-:-:S03]  /*1590*/  ISETP.GE.AND P1, PT, R40, R13, PT ;  /* 0x0000000d2800720c */ /* 0x000fc60003f26270 */
[----:B------:R0:W4:Y:S01]  /*15a0*/  @!P2 LDG.E.U16 R7, [R8.64+0x40] ;  /* 0x000040040807a981 */ /* 0x000122000c1e1500 */
[-C--:B------:R-:W-:Y:S02]  /*15b0*/  ISETP.GE.AND P2, PT, R41, R13.reuse, PT ;  /* 0x0000000d2900720c */ /* 0x080fe40003f46270 */
[----:B------:R-:W-:Y:S01]  /*15c0*/  PRMT R14, RZ, 0x7610, R14 ;  /* 0x00007610ff0e7816 */ /* 0x000fe2000000000e */
[----:B------:R0:W5:Y:S01]  /*15d0*/  @!P3 LDG.E.U16 R12, [R8.64+0x80] ;  /* 0x00008004080cb981 */ /* 0x000162000c1e1500 */
[-C--:B------:R-:W-:Y:S02]  /*15e0*/  ISETP.GE.AND P3, PT, R42, R13.reuse, PT ;  /* 0x0000000d2a00720c */ /* 0x080fe40003f66270 */
[-C--:B------:R-:W-:Y:S02]  /*15f0*/  ISETP.GE.AND P4, PT, R43, R13.reuse, PT ;  /* 0x0000000d2b00720c */ /* 0x080fe40003f86270 */
[----:B------:R-:W-:Y:S01]  /*1600*/  PRMT R15, RZ, 0x7610, R15 ;  /* 0x00007610ff0f7816 */ /* 0x000fe2000000000f */
[----:B------:R0:W5:Y:S01]  /*1610*/  @!P1 LDG.E.U16 R14, [R8.64+0xc0] ;  /* 0x0000c004080e9981 */ /* 0x000162000c1e1500 */
[----:B------:R-:W-:-:S02]  /*1620*/  ISETP.GE.AND P5, PT, R44, R13, PT ;  /* 0x0000000d2c00720c */ /* 0x000fc40003fa6270 */
[----:B------:R-:W-:Y:S02]  /*1630*/  PRMT R20, RZ, 0x7610, R20 ;  /* 0x00007610ff147816 */ /* 0x000fe40000000014 */
[----:B------:R0:W5:Y:S01]  /*1640*/  @!P2 LDG.E.U16 R15, [R8.64+0x100] ;  /* 0x00010004080fa981 */ /* 0x000162000c1e1500 */
[----:B------:R-:W-:Y:S02]  /*1650*/  PRMT R21, RZ, 0x7610, R21 ;  /* 0x00007610ff157816 */ /* 0x000fe40000000015 */
[----:B------:R-:W-:Y:S01]  /*1660*/  PRMT R22, RZ, 0x7610, R22 ;  /* 0x00007610ff167816 */ /* 0x000fe20000000016 */
[----:B------:R0:W5:Y:S04]  /*1670*/  @!P3 LDG.E.U16 R20, [R8.64+0x140] ;  /* 0x000140040814b981 */ /* 0x000168000c1e1500 */
[----:B------:R0:W5:Y:S04]  /*1680*/  @!P4 LDG.E.U16 R21, [R8.64+0x180] ;  /* 0x000180040815c981 */ /* 0x000168000c1e1500 */
[----:B------:R0:W5:Y:S01]  /*1690*/  @!P5 LDG.E.U16 R22, [R8.64+0x1c0] ;  /* 0x0001c0040816d981 */ /* 0x000162000c1e1500 */
[----:B------:R-:W-:-:S02]  /*16a0*/  IADD3 R62, R31, 0x20, RZ ;  /* 0x000000201f3e7810 */ /* 0x000fc40007ffe0ff */
[C---:B------:R-:W-:Y:S02]  /*16b0*/  IADD3 R64, R31.reuse, 0x40, RZ ;  /* 0x000000401f407810 */ /* 0x040fe40007ffe0ff */
[-C--:B------:R-:W-:Y:S02]  /*16c0*/  LEA.HI.SX32 R62, R62, R31.reuse, 0x1b ;  /* 0x0000001f3e3e7211 */ /* 0x080fe400078fdaff */
[CC--:B------:R-:W-:Y:S02]  /*16d0*/  LEA.HI.SX32 R10, R31.reuse, R31.reuse, 0x1b ;  /* 0x0000001f1f0a7211 */ /* 0x0c0fe400078fdaff */
[----:B------:R-:W-:Y:S02]  /*16e0*/  LEA.HI.SX32 R64, R64, R31, 0x1b ;  /* 0x0000001f40407211 */ /* 0x000fe400078fdaff */
[----:B------:R-:W-:Y:S02]  /*16f0*/  SHF.L.U32 R68, R62, 0x1, RZ ;  /* 0x000000013e447819 */ /* 0x000fe400000006ff */
[----:B0-----:R-:W-:-:S02]  /*1700*/  IADD3 R8, R31, 0x60, RZ ;  /* 0x000000601f087810 */ /* 0x001fc40007ffe0ff */
[----:B------:R-:W-:Y:S02]  /*1710*/  SHF.L.U32 R23, R10, 0x1, RZ ;  /* 0x000000010a177819 */ /* 0x000fe400000006ff */
[C---:B------:R-:W-:Y:S01]  /*1720*/  IADD3 R62, R31.reuse, 0x80, RZ ;  /* 0x000000801f3e7810 */ /* 0x040fe20007ffe0ff */
[----:B------:R-:W-:Y:S01]  /*1730*/  IMAD.SHL.U32 R53, R64, 0x2, RZ ;  /* 0x0000000240357824 */ /* 0x000fe200078e00ff */
[-C--:B------:R-:W-:Y:S02]  /*1740*/  LEA.HI.SX32 R8, R8, R31.reuse, 0x1b ;  /* 0x0000001f08087211 */ /* 0x080fe400078fdaff */
[----:B------:R-:W-:Y:S02]  /*1750*/  LEA.HI.SX32 R62, R62, R31, 0x1b ;  /* 0x0000001f3e3e7211 */ /* 0x000fe400078fdaff */
[C---:B------:R-:W-:Y:S02]  /*1760*/  IADD3 R64, R31.reuse, 0xa0, RZ ;  /* 0x000000a01f407810 */ /* 0x040fe40007ffe0ff */
[----:B------:R-:W-:-:S02]  /*1770*/  IADD3 R66, R31, 0xc0, RZ ;  /* 0x000000c01f427810 */ /* 0x000fc40007ffe0ff */
[----:B------:R-:W-:Y:S02]  /*1780*/  SHF.L.U32 R62, R62, 0x1, RZ ;  /* 0x000000013e3e7819 */ /* 0x000fe400000006ff */
[-C--:B------:R-:W-:Y:S02]  /*1790*/  LEA.HI.SX32 R64, R64, R31.reuse, 0x1b ;  /* 0x0000001f40407211 */ /* 0x080fe400078fdaff */
[----:B------:R-:W-:-:S04]  /*17a0*/  LEA.HI.SX32 R66, R66, R31, 0x1b ;  /* 0x0000001f42427211 */ /* 0x000fc800078fdaff */
[----:B------:R-:W-:Y:S01]  /*17b0*/  SHF.L.U32 R66, R66, 0x1, RZ ;  /* 0x0000000142427819 */ /* 0x000fe200000006ff */
[----:B------:R-:W-:-:S04]  /*17c0*/  IMAD R71, R25, c[0x0][0x1b8], RZ ;  /* 0x00006e0019477a24 */ /* 0x000fc800078e02ff */
[----:B------:R-:W-:Y:S02]  /*17d0*/  IMAD R71, R0, c[0x0][0x1bc], R71 ;  /* 0x00006f0000477a24 */ /* 0x000fe400078e0247 */
[C---:B--2---:R-:W-:Y:S02]  /*17e0*/  FMUL.FTZ R13, R5.reuse, R54 ;  /* 0x00000036050d7220 */ /* 0x044fe40000410000 */
[----:B------:R-:W-:Y:S02]  /*17f0*/  FMUL.FTZ R51, R5, R58 ;  /* 0x0000003a05337220 */ /* 0x000fe40000410000 */
[----:B------:R-:W-:Y:S02]  /*1800*/  FMUL.RZ R65, R13, 0.15915493667125701904 ;  /* 0x3e22f9830d417820 */ /* 0x000fe4000040c000 */
[----:B------:R-:W-:Y:S01]  /*1810*/  FMUL.FTZ R13, R4, 1.4426950216293334961 ;  /* 0x3fb8aa3b040d7820 */ /* 0x000fe20000410000 */
[----:B---3--:R0:W-:Y:S04]  /*1820*/  STS.U16 [R23], R6 ;  /* 0x0000000617007388 */ /* 0x0081e80000000400 */
[----:B----4-:R1:W-:Y:S04]  /*1830*/  STS.U16 [R68+0x40], R7 ;  /* 0x0000400744007388 */ /* 0x0103e80000000400 */
[----:B-----5:R2:W-:Y:S01]  /*1840*/  STS.U16 [R53+0x80], R12 ;  /* 0x0000800c35007388 */ /* 0x0205e20000000400 */
[----:B0-----:R-:W-:-:S02]  /*1850*/  IADD3 R6, R31, 0xe0, RZ ;  /* 0x000000e01f067810 */ /* 0x001fc40007ffe0ff */
[----:B-1----:R-:W-:Y:S01]  /*1860*/  SHF.L.U32 R7, R8, 0x1, RZ ;  /* 0x0000000108077819 */ /* 0x002fe200000006ff */
[----:B------:R-:W-:Y:S01]  /*1870*/  MUFU.SIN R10, R65 ;  /* 0x00000041000a7308 */ /* 0x000fe20000000400 */
[----:B------:R-:W-:Y:S02]  /*1880*/  LEA.HI.SX32 R6, R6, R31, 0x1b ;  /* 0x0000001f06067211 */ /* 0x000fe400078fdaff */
[----:B--2---:R-:W-:Y:S01]  /*1890*/  SHF.L.U32 R53, R31, 0x3, RZ ;  /* 0x000000031f357819 */ /* 0x004fe200000006ff */
[----:B------:R-:W-:Y:S01]  /*18a0*/  STS.U16 [R7+0xc0], R14 ;  /* 0x0000c00e07007388 */ /* 0x000fe20000000400 */
[----:B------:R-:W-:-:S03]  /*18b0*/  FMUL.RZ R12, R51, 0.15915493667125701904 ;  /* 0x3e22f983330c7820 */ /* 0x000fc6000040c000 */
[----:B------:R0:W-:Y:S01]  /*18c0*/  MUFU.COS R4, R65 ;  /* 0x0000004100047308 */ /* 0x0001e20000000000 */
[----:B------:R1:W-:Y:S01]  /*18d0*/  STS.U16 [R62+0x100], R15 ;  /* 0x0001000f3e007388 */ /* 0x0003e20000000400 */
[----:B------:R-:W-:-:S03]  /*18e0*/  SHF.L.U32 R67, R6, 0x1, RZ ;  /* 0x0000000106437819 */ /* 0x000fc600000006ff */
[----:B------:R-:W2:Y:S01]  /*18f0*/  S2R R51, SR_TID.X ;  /* 0x0000000000337919 */ /* 0x000ea20000002100 */
[----:B0-----:R-:W-:Y:S02]  /*1900*/  SHF.L.U32 R65, R64, 0x1, RZ ;  /* 0x0000000140417819 */ /* 0x001fe400000006ff */
[----:B-1----:R-:W-:-:S03]  /*1910*/  LEA.HI.SX32 R15, R53, R53, 0x1b ;  /* 0x00000035350f7211 */ /* 0x002fc600078fdaff */
[----:B------:R-:W-:Y:S01]  /*1920*/  STS.U16 [R65+0x140], R20 ;  /* 0x0001401441007388 */ /* 0x000fe20000000400 */
[----:B------:R-:W-:-:S03]  /*1930*/  SHF.L.U32 R15, R15, 0x1, RZ ;  /* 0x000000010f0f7819 */ /* 0x000fc600000006ff */
[----:B------:R0:W-:Y:S04]  /*1940*/  STS.U16 [R66+0x180], R21 ;  /* 0x0001801542007388 */ /* 0x0001e80000000400 */
[----:B------:R1:W-:Y:S01]  /*1950*/  STS.U16 [R67+0x1c0], R22 ;  /* 0x0001c01643007388 */ /* 0x0003e20000000400 */
[----:B------:R-:W-:-:S06]  /*1960*/  NOP ;  /* 0x0000000000007918 */ /* 0x000fcc0000000000 */
[----:B------:R-:W3:Y:S01]  /*1970*/  LDS.U16 R65, [R15] ;  /* 0x000000000f417984 */ /* 0x000ee20000000400 */
[----:B------:R-:W-:Y:S02]  /*1980*/  FMUL.FTZ R23, R13, R58 ;  /* 0x0000003a0d177220 */ /* 0x000fe40000410000 */
[----:B------:R-:W-:Y:S01]  /*1990*/  IMAD.WIDE.U32 R6, R0, c[0x0][0x1b8], RZ ;  /* 0x00006e0000067a25 */ /* 0x000fe200078e00ff */
[----:B------:R-:W4:Y:S01]  /*19a0*/  LDS.U16 R64, [R15+0x2] ;  /* 0x000002000f407984 */ /* 0x000f220000000400 */
[----:B------:R5:W-:Y:S01]  /*19b0*/  MUFU.EX2 R73, R23 ;  /* 0x0000001700497308 */ /* 0x000be20000000800 */
[----:B--2---:R-:W-:Y:S01]  /*19c0*/  SHF.L.U32 R75, R51, 0x2, RZ ;  /* 0x00000002334b7819 */ /* 0x004fe200000006ff */
[----:B------:R-:W-:Y:S01]  /*19d0*/  IMAD R62, R11, c[0x0][0x1c0], RZ ;  /* 0x000070000b3e7a24 */ /* 0x000fe200078e02ff */
[----:B------:R-:W-:Y:S01]  /*19e0*/  IADD3 R7, R7, R71, RZ ;  /* 0x0000004707077210 */ /* 0x000fe20007ffe0ff */
[----:B------:R-:W-:Y:S01]  /*19f0*/  LDS.U16 R22, [R15+0x6] ;  /* 0x000006000f167984 */ /* 0x000fe20000000400 */
[----:B------:R-:W-:-:S03]  /*1a00*/  FMUL.FTZ R14, R5, R56 ;  /* 0x00000038050e7220 */ /* 0x000fc60000410000 */
[----:B-----5:R-:W2:Y:S01]  /*1a10*/  LDS.U16 R23, [R15+0x4] ;  /* 0x000004000f177984 */ /* 0x020ea20000000400 */
[----:B------:R-:W-:Y:S01]  /*1a20*/  IADD3 R11, R75, 0x2, RZ ;  /* 0x000000024b0b7810 */ /* 0x000fe20007ffe0ff */
[C---:B0-----:R-:W-:Y:S01]  /*1a30*/  IMAD R21, R63.reuse, c[0x0][0x1c4], R62 ;  /* 0x000071003f157a24 */ /* 0x041fe200078e023e */
[----:B------:R-:W0:Y:S01]  /*1a40*/  MUFU.SIN R8, R12 ;  /* 0x0000000c00087308 */ /* 0x000e220000000400 */
[----:B------:R-:W-:Y:S01]  /*1a50*/  IMAD.WIDE.U32 R6, R63, c[0x0][0x1c0], R6 ;  /* 0x000070003f067a25 */ /* 0x000fe200078e0006 */
[----:B------:R-:W-:Y:S02]  /*1a60*/  ISETP.GE.U32.AND P3, PT, R11, R48, PT ;  /* 0x000000300b00720c */ /* 0x000fe40003f66070 */
[----:B------:R-:W5:Y:S01]  /*1a70*/  LDS.U16 R11, [R15+0x8] ;  /* 0x000008000f0b7984 */ /* 0x000f620000000400 */
[----:B------:R-:W-:-:S03]  /*1a80*/  FMUL.RZ R20, R14, 0.15915493667125701904 ;  /* 0x3e22f9830e147820 */ /* 0x000fc6000040c000 */
[----:B------:R0:W-:Y:S01]  /*1a90*/  MUFU.COS R70, R12 ;  /* 0x0000000c00467308 */ /* 0x0001e20000000000 */
[----:B------:R-:W-:Y:S01]  /*1aa0*/  IADD3 R7, R7, R21, RZ ;  /* 0x0000001507077210 */ /* 0x000fe20007ffe0ff */
[----:B0-----:R-:W-:-:S06]  /*1ab0*/  FMUL.FTZ R12, R13, R56 ;  /* 0x000000380d0c7220 */ /* 0x001fcc0000410000 */
[----:B-1----:R-:W-:Y:S08]  /*1ac0*/  MUFU.SIN R67, R20 ;  /* 0x0000001400437308 */ /* 0x002ff00000000400 */
[----:B------:R0:W-:Y:S08]  /*1ad0*/  MUFU.COS R71, R20 ;  /* 0x0000001400477308 */ /* 0x0001f00000000000 */
[----:B------:R1:W2:Y:S01]  /*1ae0*/  MUFU.EX2 R14, R12 ;  /* 0x0000000c000e7308 */ /* 0x0002a20000000800 */
[----:B0-----:R-:W-:-:S04]  /*1af0*/  LEA R20, P2, R6, c[0x0][0x230], 0x3 ;  /* 0x00008c0006147a11 */ /* 0x001fc800078418ff */
[----:B------:R-:W-:Y:S02]  /*1b00*/  LEA.HI.X R21, R6, c[0x0][0x234], R7, 0x3, P2 ;  /* 0x00008d0006157a11 */ /* 0x000fe400010f1c07 */
[----:B------:R-:W0:Y:S01]  /*1b10*/  LDS.U16 R7, [R15+0xa] ;  /* 0x00000a000f077984 */ /* 0x000e220000000400 */
[----:B------:R-:W-:Y:S02]  /*1b20*/  FMUL.FTZ R9, R13, R54 ;  /* 0x000000360d097220 */ /* 0x000fe40000410000 */
[-C--:B-1----:R-:W-:Y:S01]  /*1b30*/  FMUL.FTZ R12, R5, R60.reuse ;  /* 0x0000003c050c7220 */ /* 0x082fe20000410000 */
[----:B------:R-:W-:Y:S01]  /*1b40*/  LDS.U16 R6, [R15+0xc] ;  /* 0x00000c000f067984 */ /* 0x000fe20000000400 */
[----:B------:R-:W-:Y:S01]  /*1b50*/  FMUL.FTZ R5, R13, R60 ;  /* 0x0000003c0d057220 */ /* 0x000fe20000410000 */
[----:B------:R-:W-:Y:S01]  /*1b60*/  IADD3 R13, R75, 0x3, RZ ;  /* 0x000000034b0d7810 */ /* 0x000fe20007ffe0ff */
[----:B------:R-:W-:Y:S01]  /*1b70*/  FMUL.FTZ R68, R73, R8 ;  /* 0x0000000849447220 */ /* 0x000fe20000410000 */
[----:B---3--:R-:W-:-:S02]  /*1b80*/  PRMT R8, RZ, 0x5410, R65 ;  /* 0x00005410ff087816 */ /* 0x008fc40000000041 */
[----:B----4-:R-:W-:Y:S01]  /*1b90*/  PRMT R64, RZ, 0x5410, R64 ;  /* 0x00005410ff407816 */ /* 0x010fe20000000040 */
[C---:B--2---:R-:W-:Y:S01]  /*1ba0*/  FMUL.FTZ R62, R14.reuse, R67 ;  /* 0x000000430e3e7220 */ /* 0x044fe20000410000 */
[----:B------:R-:W-:Y:S01]  /*1bb0*/  ISETP.GE.U32.AND P4, PT, R13, R48, PT ;  /* 0x000000300d00720c */ /* 0x000fe20003f86070 */
[----:B------:R-:W-:Y:S01]  /*1bc0*/  FMUL.FTZ R13, R14, R71 ;  /* 0x000000470e0d7220 */ /* 0x000fe20000410000 */
[----:B------:R-:W1:Y:S01]  /*1bd0*/  MUFU.EX2 R9, R9 ;  /* 0x0000000900097308 */ /* 0x000e620000000800 */
[----:B------:R-:W-:Y:S01]  /*1be0*/  FMUL.FTZ R71, R55, R8 ;  /* 0x0000000837477220 */ /* 0x000fe20000410000 */
[-C--:B------:R-:W-:Y:S01]  /*1bf0*/  ISETP.GE.U32.AND P1, PT, R75, R48.reuse, PT ;  /* 0x000000304b00720c */ /* 0x080fe20003f26070 */
[----:B------:R2:W3:Y:S01]  /*1c00*/  LDS.U16 R8, [R15+0xe] ;  /* 0x00000e000f087984 */ /* 0x0004e20000000400 */
[----:B------:R-:W-:Y:S01]  /*1c10*/  ISETP.GE.U32.AND P2, PT, R34, R48, PT ;  /* 0x000000302200720c */ /* 0x000fe20003f46070 */
[----:B------:R-:W-:Y:S01]  /*1c20*/  FMUL.FTZ R65, R55, R64 ;  /* 0x0000004037417220 */ /* 0x000fe20000410000 */
[----:B------:R-:W-:Y:S01]  /*1c30*/  PRMT R64, RZ, 0x5410, R23 ;  /* 0x00005410ff407816 */ /* 0x000fe20000000017 */
[----:B------:R-:W-:Y:S01]  /*1c40*/  FMUL.RZ R66, R12, 0.15915493667125701904 ;  /* 0x3e22f9830c427820 */ /* 0x000fe2000040c000 */
[----:B------:R-:W-:Y:S01]  /*1c50*/  PRMT R22, RZ, 0x5410, R22 ;  /* 0x00005410ff167816 */ /* 0x000fe20000000016 */
[----:B------:R-:W-:Y:S01]  /*1c60*/  FMUL.FTZ R70, R73, R70 ;  /* 0x0000004649467220 */ /* 0x000fe20000410000 */
[----:B------:R-:W-:Y:S01]  /*1c70*/  FSEL R62, R62, RZ, !P2 ;  /* 0x000000ff3e3e7208 */ /* 0x000fe20005000000 */
[----:B------:R-:W4:Y:S01]  /*1c80*/  LDG.E.64 R20, [R20.64] ;  /* 0x0000000414147981 */ /* 0x000f22000c1e1b00 */
[----:B------:R-:W-:Y:S01]  /*1c90*/  FSEL R71, R71, RZ, !P1 ;  /* 0x000000ff47477208 */ /* 0x000fe20004800000 */
[----:B------:R-:W-:Y:S01]  /*1ca0*/  MUFU.SIN R12, R66 ;  /* 0x00000042000c7308 */ /* 0x000fe20000000400 */
[----:B------:R-:W-:-:S02]  /*1cb0*/  FMUL.FTZ R22, R57, R22 ;  /* 0x0000001639167220 */ /* 0x000fc40000410000 */
[----:B-1----:R-:W-:Y:S01]  /*1cc0*/  FMUL.FTZ R4, R9, R4 ;  /* 0x0000000409047220 */ /* 0x002fe20000410000 */
[----:B------:R-:W-:Y:S01]  /*1cd0*/  FSEL R65, R65, RZ, !P1 ;  /* 0x000000ff41417208 */ /* 0x000fe20004800000 */
[----:B------:R-:W-:-:S03]  /*1ce0*/  FMUL.FTZ R23, R71, R62 ;  /* 0x0000003e47177220 */ /* 0x000fc60000410000 */
[----:B------:R1:W-:Y:S01]  /*1cf0*/  MUFU.COS R14, R66 ;  /* 0x00000042000e7308 */ /* 0x0003e20000000000 */
[----:B------:R-:W-:Y:S02]  /*1d00*/  FSEL R77, R4, 1, !P1 ;  /* 0x3f800000044d7808 */ /* 0x000fe40004800000 */
[----:B------:R-:W-:-:S05]  /*1d10*/  FSEL R67, R22, RZ, !P2 ;  /* 0x000000ff16437208 */ /* 0x000fca0005000000 */
[----:B------:R-:W3:Y:S01]  /*1d20*/  MUFU.EX2 R5, R5 ;  /* 0x0000000500057308 */ /* 0x000ee20000000800 */
[----:B-1----:R-:W-:Y:S01]  /*1d30*/  FMUL.FTZ R66, R57, R64 ;  /* 0x0000004039427220 */ /* 0x002fe20000410000 */
[----:B------:R-:W-:Y:S01]  /*1d40*/  FSEL R64, R13, 1, !P2 ;  /* 0x3f8000000d407808 */ /* 0x000fe20005000000 */
[----:B------:R-:W-:Y:S01]  /*1d50*/  FMUL.FTZ R13, R65, R62 ;  /* 0x0000003e410d7220 */ /* 0x000fe20000410000 */
[----:B-----5:R-:W-:-:S03]  /*1d60*/  PRMT R4, RZ, 0x5410, R11 ;  /* 0x00005410ff047816 */ /* 0x020fc6000000000b */
[-C--:B------:R-:W-:Y:S01]  /*1d70*/  FFMA.FTZ R22, R65, R64.reuse, R23 ;  /* 0x0000004041167223 */ /* 0x080fe20000010017 */
[----:B------:R-:W-:Y:S01]  /*1d80*/  FSEL R66, R66, RZ, !P2 ;  /* 0x000000ff42427208 */ /* 0x000fe20005000000 */
[----:B------:R-:W-:Y:S01]  /*1d90*/  FFMA.FTZ R13, R71, R64, -R13 ;  /* 0x00000040470d7223 */ /* 0x000fe2000001080d */
[----:B------:R-:W-:Y:S01]  /*1da0*/  FSEL R68, R68, RZ, !P3 ;  /* 0x000000ff44447208 */ /* 0x000fe20005800000 */
[----:B--2---:R-:W-:Y:S02]  /*1db0*/  FADD.FTZ R15, R67, R22 ;  /* 0x00000016430f7221 */ /* 0x004fe40000010000 */
[----:B------:R-:W-:Y:S01]  /*1dc0*/  FMUL.FTZ R76, R59, R4 ;  /* 0x000000043b4c7220 */ /* 0x000fe20000410000 */
[----:B0-----:R-:W-:Y:S01]  /*1dd0*/  PRMT R4, RZ, 0x5410, R7 ;  /* 0x00005410ff047816 */ /* 0x001fe20000000007 */
[----:B------:R-:W-:Y:S01]  /*1de0*/  FMUL.FTZ R10, R9, R10 ;  /* 0x0000000a090a7220 */ /* 0x000fe20000410000 */
[----:B------:R-:W-:Y:S01]  /*1df0*/  FSEL R70, R70, 1, !P3 ;  /* 0x3f80000046467808 */ /* 0x000fe20005800000 */
[----:B------:R-:W-:-:S02]  /*1e00*/  FADD.FTZ R13, R66, R13 ;  /* 0x0000000d420d7221 */ /* 0x000fc40000010000 */
[----:B------:R-:W-:Y:S01]  /*1e10*/  FMUL.FTZ R9, R68, R15 ;  /* 0x0000000f44097220 */ /* 0x000fe20000410000 */
[----:B------:R-:W-:Y:S01]  /*1e20*/  FSEL R76, R76, RZ, !P3 ;  /* 0x000000ff4c4c7208 */ /* 0x000fe20005800000 */
[----:B---3--:R-:W-:Y:S02]  /*1e30*/  FMUL.FTZ R12, R5, R12 ;  /* 0x0000000c050c7220 */ /* 0x008fe40000410000 */
[----:B------:R-:W-:Y:S02]  /*1e40*/  FMUL.FTZ R4, R59, R4 ;  /* 0x000000043b047220 */ /* 0x000fe40000410000 */
[-C--:B------:R-:W-:Y:S02]  /*1e50*/  FMUL.FTZ R22, R68, R13.reuse ;  /* 0x0000000d44167220 */ /* 0x080fe40000410000 */
[----:B------:R-:W-:Y:S01]  /*1e60*/  FFMA.FTZ R9, R70, R13, -R9 ;  /* 0x0000000d46097223 */ /* 0x000fe20000010809 */
[----:B------:R-:W-:Y:S01]  /*1e70*/  FSEL R75, R10, RZ, !P1 ;  /* 0x000000ff0a4b7208 */ /* 0x000fe20004800000 */
[----:B------:R-:W-:Y:S01]  /*1e80*/  FMUL.FTZ R14, R5, R14 ;  /* 0x0000000e050e7220 */ /* 0x000fe20000410000 */
[----:B------:R-:W-:Y:S01]  /*1e90*/  FSEL R72, R12, RZ, !P4 ;  /* 0x000000ff0c487208 */ /* 0x000fe20006000000 */
[----:B------:R-:W-:Y:S01]  /*1ea0*/  FFMA.FTZ R15, R70, R15, R22 ;  /* 0x0000000f460f7223 */ /* 0x000fe20000010016 */
[----:B------:R-:W-:Y:S01]  /*1eb0*/  FSEL R78, R4, RZ, !P3 ;  /* 0x000000ff044e7208 */ /* 0x000fe20005800000 */
[----:B------:R-:W-:Y:S01]  /*1ec0*/  FADD.FTZ R10, R76, R9 ;  /* 0x000000094c0a7221 */ /* 0x000fe20000010000 */
[----:B------:R-:W-:Y:S01]  /*1ed0*/  PRMT R8, RZ, 0x5410, R8 ;  /* 0x00005410ff087816 */ /* 0x000fe20000000008 */
[----:B------:R-:W-:Y:S01]  /*1ee0*/  FMUL.FTZ R7, R77, R62 ;  /* 0x0000003e4d077220 */ /* 0x000fe20000410000 */
[----:B------:R-:W-:Y:S01]  /*1ef0*/  PRMT R6, RZ, 0x5410, R6 ;  /* 0x00005410ff067816 */ /* 0x000fe20000000006 */
[----:B------:R-:W-:Y:S01]  /*1f00*/  FADD.FTZ R15, R78, R15 ;  /* 0x0000000f4e0f7221 */ /* 0x000fe20000010000 */
[----:B------:R-:W-:Y:S01]  /*1f10*/  FSEL R73, R14, 1, !P4 ;  /* 0x3f8000000e497808 */ /* 0x000fe20006000000 */
[----:B------:R-:W-:-:S02]  /*1f20*/  FMUL.FTZ R4, R72, R10 ;  /* 0x0000000a48047220 */ /* 0x000fc40000410000 */
[C---:B------:R-:W-:Y:S02]  /*1f30*/  FMUL.FTZ R5, R75.reuse, R62 ;  /* 0x0000003e4b057220 */ /* 0x040fe40000410000 */
[----:B------:R-:W-:Y:S02]  /*1f40*/  FFMA.FTZ R9, R75, R64, R7 ;  /* 0x000000404b097223 */ /* 0x000fe40000010007 */
[C---:B------:R-:W-:Y:S02]  /*1f50*/  FMUL.FTZ R8, R61.reuse, R8 ;  /* 0x000000083d087220 */ /* 0x040fe40000410000 */
[----:B------:R-:W-:Y:S02]  /*1f60*/  FMUL.FTZ R6, R61, R6 ;  /* 0x000000063d067220 */ /* 0x000fe40000410000 */
[-C--:B------:R-:W-:Y:S02]  /*1f70*/  FFMA.FTZ R7, R73, R15.reuse, R4 ;  /* 0x0000000f49077223 */ /* 0x080fe40000010004 */
[----:B------:R-:W-:Y:S01]  /*1f80*/  FMUL.FTZ R15, R72, R15 ;  /* 0x0000000f480f7220 */ /* 0x000fe20000410000 */
[----:B------:R-:W-:Y:S01]  /*1f90*/  FSEL R74, R8, RZ, !P4 ;  /* 0x000000ff084a7208 */ /* 0x000fe20006000000 */
[----:B------:R-:W-:Y:S01]  /*1fa0*/  FFMA.FTZ R5, R77, R64, -R5 ;  /* 0x000000404d057223 */ /* 0x000fe20000010805 */
[----:B------:R-:W-:Y:S01]  /*1fb0*/  FSEL R79, R6, RZ, !P4 ;  /* 0x000000ff064f7208 */ /* 0x000fe20006000000 */
[----:B------:R-:W-:-:S02]  /*1fc0*/  FFMA.FTZ R6, R73, R10, -R15 ;  /* 0x0000000a49067223 */ /* 0x000fc4000001080f */
[C---:B------:R-:W-:Y:S02]  /*1fd0*/  FMUL.FTZ R8, R68.reuse, R5 ;  /* 0x0000000544087220 */ /* 0x040fe40000410000 */
[-C--:B------:R-:W-:Y:S02]  /*1fe0*/  FMUL.FTZ R4, R68, R9.reuse ;  /* 0x0000000944047220 */ /* 0x080fe40000410000 */
[----:B------:R-:W-:Y:S02]  /*1ff0*/  FADD.FTZ R7, R74, R7 ;  /* 0x000000074a077221 */ /* 0x000fe40000010000 */
[----:B------:R-:W-:Y:S02]  /*2000*/  FADD.FTZ R6, R79, R6 ;  /* 0x000000064f067221 */ /* 0x000fe40000010000 */
        /* <DEDUP_REMOVED lines=20> */
[----:B------:R-:W-:-:S03]  /*2150*/  FFMA.FTZ R8, R4, R8, R11 ;  /* 0x0000000804087223 */ /* 0x000fc6000001000b */
[----:B------:R-:W1:Y:S01]  /*2160*/  SHFL.UP PT, R15, R7, 0x2, RZ ;  /* 0x04400000070f7989 */ /* 0x000e6200000e00ff */
[----:B------:R-:W-:Y:S01]  /*2170*/  @P1 FFMA.FTZ R4, R4, R5, -R10 ;  /* 0x0000000504041223 */ /* 0x000fe2000001080a */
[----:B------:R-:W-:-:S04]  /*2180*/  FSEL R8, R9, R8, !P1 ;  /* 0x0000000809087208 */ /* 0x000fc80004800000 */
        /* <DEDUP_REMOVED lines=9> */
[----:B------:R-:W-:Y:S02]  /*2220*/  @P1 FADD.FTZ R6, R6, R13 ;  /* 0x0000000d06061221 */ /* 0x000fe40000010000 */
[-C--:B---3--:R-:W-:Y:S01]  /*2230*/  FFMA.FTZ R11, R4, R9.reuse, R10 ;  /* 0x00000009040b7223 */ /* 0x088fe2000001000a */
[----:B------:R-:W0:Y:S01]  /*2240*/  SHFL.UP PT, R12, R7, 0x4, RZ ;  /* 0x04800000070c7989 */ /* 0x000e2200000e00ff */
[----:B------:R-:W-:-:S03]  /*2250*/  FMUL.FTZ R9, R8, R9 ;  /* 0x0000000908097220 */ /* 0x000fc60000410000 */
        /* <DEDUP_REMOVED lines=12> */
[CC--:B--2---:R-:W-:Y:S02]  /*2320*/  FMUL.FTZ R13, R11.reuse, R5.reuse ;  /* 0x000000050b0d7220 */ /* 0x0c4fe40000410000 */
        /* <DEDUP_REMOVED lines=12> */
[----:B--2---:R-:W-:Y:S02]  /*23f0*/  FMUL.FTZ R10, R8, R5 ;  /* 0x00000005080a7220 */ /* 0x004fe40000410000 */
[C---:B------:R-:W-:Y:S02]  /*2400*/  FFMA.FTZ R12, R4.reuse, R23, R11 ;  /* 0x00000017040c7223 */ /* 0x040fe4000001000b */
[-C--:B---3--:R-:W-:Y:S02]  /*2410*/  FFMA.FTZ R11, R4, R9.reuse, R10 ;  /* 0x00000009040b7223 */ /* 0x088fe4000001000a */
[----:B------:R-:W-:Y:S02]  /*2420*/  FMUL.FTZ R9, R8, R9 ;  /* 0x0000000908097220 */ /* 0x000fe40000410000 */
[----:B------:R-:W-:Y:S02]  /*2430*/  @P1 FADD.FTZ R7, R7, R12 ;  /* 0x0000000c07071221 */ /* 0x000fe40000010000 */
[----:B------:R-:W-:-:S02]  /*2440*/  @P1 FFMA.FTZ R4, R4, R5, -R9 ;  /* 0x0000000504041223 */ /* 0x000fc40000010809 */
[----:B------:R-:W-:Y:S01]  /*2450*/  @P1 FADD.FTZ R6, R6, R15 ;  /* 0x0000000f06061221 */ /* 0x000fe20000010000 */
[----:B------:R-:W0:Y:S01]  /*2460*/  SHFL.UP PT, R10, R7, 0x10, RZ ;  /* 0x06000000070a7989 */ /* 0x000e2200000e00ff */
[----:B------:R-:W-:-:S03]  /*2470*/  FSEL R11, R8, R11, !P1 ;  /* 0x0000000b080b7208 */ /* 0x000fc60004800000 */
[----:B------:R-:W1:Y:S04]  /*2480*/  SHFL.UP PT, R5, R4, 0x10, RZ ;  /* 0x0600000004057989 */ /* 0x000e6800000e00ff */
[----:B------:R-:W2:Y:S04]  /*2490*/  SHFL.UP PT, R9, R6, 0x10, RZ ;  /* 0x0600000006097989 */ /* 0x000ea800000e00ff */
[----:B------:R-:W3:Y:S01]  /*24a0*/  SHFL.UP PT, R8, R11, 0x10, RZ ;  /* 0x060000000b087989 */ /* 0x000ee200000e00ff */
[----:B------:R-:W-:Y:S01]  /*24b0*/  IMAD.MOV.U32 R13, RZ, RZ, RZ ;  /* 0x000000ffff0d7224 */ /* 0x000fe200078e00ff */
[----:B------:R-:W-:Y:S01]  /*24c0*/  MOV R12, 0x3f800000 ;  /* 0x3f800000000c7802 */ /* 0x000fe20000000f00 */
[----:B------:R-:W-:Y:S01]  /*24d0*/  CS2R R14, SRZ ;  /* 0x00000000000e7805 */ /* 0x000fe2000001ff00 */
[----:B------:R-:W-:-:S02]  /*24e0*/  SHF.L.U32 R80, R63, 0x4, RZ ;  /* 0x000000043f507819 */ /* 0x000fc400000006ff */
[----:B------:R-:W-:-:S03]  /*24f0*/  ISETP.GE.AND P1, PT, R31, 0x10, PT ;  /* 0x000000101f00780c */ /* 0x000fc60003f26270 */
[----:B------:R-:W5:Y:S01]  /*2500*/  @!P0 LDS.128 R12, [R80+0x250] ;  /* 0x00025000500c8984 */ /* 0x000f620000000c00 */
[----:B0-----:R-:W-:Y:S01]  /*2510*/  FMUL.FTZ R22, R11, R10 ;  /* 0x0000000a0b167220 */ /* 0x001fe20000410000 */
[----:B------:R-:W-:Y:S01]  /*2520*/  ISETP.NE.AND P2, PT, R31, 0x1f, PT ;  /* 0x0000001f1f00780c */ /* 0x000fe20003f45270 */
[C---:B-1----:R-:W-:Y:S02]  /*2530*/  FMUL.FTZ R23, R11.reuse, R5 ;  /* 0x000000050b177220 */ /* 0x042fe40000410000 */
[CC--:B--2---:R-:W-:Y:S02]  /*2540*/  FMUL.FTZ R83, R11.reuse, R9.reuse ;  /* 0x000000090b537220 */ /* 0x0c4fe40000410000 */
[C---:B------:R-:W-:Y:S02]  /*2550*/  FFMA.FTZ R81, R4.reuse, R9, -R22 ;  /* 0x0000000904517223 */ /* 0x040fe40000010816 */
[-C--:B---3--:R-:W-:Y:S02]  /*2560*/  FMUL.FTZ R9, R11, R8.reuse ;  /* 0x000000080b097220 */ /* 0x088fe40000410000 */
        /* <DEDUP_REMOVED lines=33> */
[----:B------:R-:W-:Y:S02]  /*2780*/  FADD.FTZ R65, R65, R82 ;  /* 0x0000005241417221 */ /* 0x000fe40000010000 */
[C---:B------:R-:W-:Y:S02]  /*2790*/  FMUL.FTZ R4, R62.reuse, R71 ;  /* 0x000000473e047220 */ /* 0x040fe40000410000 */
[-C--:B------:R-:W-:Y:S02]  /*27a0*/  FMUL.FTZ R62, R62, R65.reuse ;  /* 0x000000413e3e7220 */ /* 0x080fe40000410000 */
[C---:B------:R-:W-:Y:S02]  /*27b0*/  FFMA.FTZ R4, R64.reuse, R65, R4 ;  /* 0x0000004140047223 */ /* 0x040fe40000010004 */
[----:B------:R-:W-:-:S02]  /*27c0*/  FFMA.FTZ R7, R64, R71, -R62 ;  /* 0x0000004740077223 */ /* 0x000fc4000001083e */
[----:B------:R-:W-:Y:S02]  /*27d0*/  FADD.FTZ R67, R67, R4 ;  /* 0x0000000443437221 */ /* 0x000fe40000010000 */
[----:B------:R-:W-:Y:S02]  /*27e0*/  FADD.FTZ R7, R66, R7 ;  /* 0x0000000742077221 */ /* 0x000fe40000010000 */
[C---:B------:R-:W-:Y:S02]  /*27f0*/  FMUL.FTZ R4, R68.reuse, R67 ;  /* 0x0000004344047220 */ /* 0x040fe40000410000 */
[----:B------:R-:W-:Y:S01]  /*2800*/  FMUL.FTZ R68, R68, R7 ;  /* 0x0000000744447220 */ /* 0x000fe20000410000 */
[----:B------:R-:W-:Y:S01]  /*2810*/  ISETP.NE.AND P1, PT, R51, RZ, PT ;  /* 0x000000ff3300720c */ /* 0x000fe20003f25270 */
[----:B------:R-:W-:Y:S02]  /*2820*/  FMUL.FTZ R75, R9, R15 ;  /* 0x0000000f094b7220 */ /* 0x000fe40000410000 */
[----:B------:R-:W-:-:S02]  /*2830*/  FFMA.FTZ R5, R70, R67, R68 ;  /* 0x0000004346057223 */ /* 0x000fc40000010044 */
[----:B------:R-:W-:Y:S02]  /*2840*/  FFMA.FTZ R23, R70, R7, -R4 ;  /* 0x0000000746177223 */ /* 0x000fe40000010804 */
[----:B------:R-:W-:Y:S02]  /*2850*/  FADD.FTZ R78, R78, R5 ;  /* 0x000000054e4e7221 */ /* 0x000fe40000010000 */
[-C--:B------:R-:W-:Y:S02]  /*2860*/  FFMA.FTZ R75, R8, R14.reuse, -R75 ;  /* 0x0000000e084b7223 */ /* 0x080fe4000001084b */
[C---:B------:R-:W-:Y:S02]  /*2870*/  FMUL.FTZ R5, R9.reuse, R13 ;  /* 0x0000000d09057220 */ /* 0x040fe40000410000 */
[C---:B------:R-:W-:Y:S02]  /*2880*/  FMUL.FTZ R14, R9.reuse, R14 ;  /* 0x0000000e090e7220 */ /* 0x040fe40000410000 */
[----:B------:R-:W-:-:S02]  /*2890*/  FMUL.FTZ R9, R9, R12 ;  /* 0x0000000c09097220 */ /* 0x000fc40000410000 */
[----:B------:R-:W-:Y:S02]  /*28a0*/  FADD.FTZ R23, R76, R23 ;  /* 0x000000174c177221 */ /* 0x000fe40000010000 */
[----:B------:R-:W-:Y:S02]  /*28b0*/  FFMA.FTZ R12, R8, R12, -R5 ;  /* 0x0000000c080c7223 */ /* 0x000fe40000010805 */
[----:B------:R-:W-:Y:S02]  /*28c0*/  FMUL.FTZ R4, R72, R78 ;  /* 0x0000004e48047220 */ /* 0x000fe40000410000 */
[----:B------:R-:W-:Y:S01]  /*28d0*/  FFMA.FTZ R13, R8, R13, R9 ;  /* 0x0000000d080d7223 */ /* 0x000fe20000010009 */
[----:B------:R-:W-:Y:S01]  /*28e0*/  BSSY B0, `(.L_x_2514) ;  /* 0x0000011000007945 */ /* 0x000fe20003800000 */
[----:B------:R-:W-:Y:S02]  /*28f0*/  FMUL.FTZ R72, R72, R23 ;  /* 0x0000001748487220 */ /* 0x000fe40000410000 */
[----:B------:R-:W-:-:S02]  /*2900*/  FFMA.FTZ R8, R8, R15, R14 ;  /* 0x0000000f08087223 */ /* 0x000fc4000001000e */
[C---:B------:R-:W-:Y:S02]  /*2910*/  FFMA.FTZ R6, R73.reuse, R23, -R4 ;  /* 0x0000001749067223 */ /* 0x040fe40000010804 */
[----:B------:R-:W-:Y:S02]  /*2920*/  FFMA.FTZ R73, R73, R78, R72 ;  /* 0x0000004e49497223 */ /* 0x000fe40000010048 */
        /* <DEDUP_REMOVED lines=12> */
.L_x_2515:
[----:B------:R-:W-:Y:S05]  /*29f0*/  BSYNC B0 ;  /* 0x0000000000007941 */ /* 0x000fea0003800000 */
.L_x_2514:
[----:B------:R-:W-:Y:S01]  /*2a00*/  IADD3 R63, R63, 0x1, RZ ;  /* 0x000000013f3f7810 */ /* 0x000fe20007ffe0ff */
[----:B------:R-:W-:Y:S02]  /*2a10*/  FADD.FTZ R74, R74, R73 ;  /* 0x000000494a4a7221 */ /* 0x000fe40000010000 */
[----:B------:R-:W-:Y:S01]  /*2a20*/  FMUL.FTZ R67, R21, R67 ;  /* 0x0000004315437220 */ /* 0x000fe20000410000 */
[----:B------:R-:W-:Y:S01]  /*2a30*/  ISETP.GE.AND P1, PT, R63, c[0x0][0x16c], PT ;  /* 0x00005b003f007a0c */ /* 0x000fe20003f26270 */
[----:B0-----:R-:W-:Y:S02]  /*2a40*/  FMUL.FTZ R5, R21, R78 ;  /* 0x0000004e15057220 */ /* 0x001fe40000410000 */
[----:B------:R-:W-:Y:S02]  /*2a50*/  FADD.FTZ R79, R79, R6 ;  /* 0x000000064f4f7221 */ /* 0x000fe40000010000 */
[----:B------:R-:W-:Y:S02]  /*2a60*/  FMUL.FTZ R21, R21, R74 ;  /* 0x0000004a15157220 */ /* 0x000fe40000410000 */
        /* <DEDUP_REMOVED lines=10> */
.L_x_2513:
[----:B------:R-:W-:Y:S01]  /*2b10*/  BAR.SYNC.DEFER_BLOCKING 0x0 ;  /* 0x0000000000007b1d */ /* 0x000fe20000010000 */
[----:B------:R-:W-:Y:S01]  /*2b20*/  ISETP.NE.AND P0, PT, R51, RZ, PT ;  /* 0x000000ff3300720c */ /* 0x000fe20003f05270 */
[C---:B------:R-:W-:Y:S01]  /*2b30*/  IMAD R10, R69.reuse, c[0x0][0x1f0], RZ ;  /* 0x00007c00450a7a24 */ /* 0x040fe200078e02ff */
[----:B------:R-:W-:Y:S01]  /*2b40*/  F2FP.BF16.PACK_AB R6, R50, R47 ;  /* 0x0000002f3206723e */ /* 0x000fe200000010ff */
[----:B------:R-:W-:Y:S01]  /*2b50*/  IMAD R8, R69, c[0x0][0x200], RZ ;  /* 0x0000800045087a24 */ /* 0x000fe200078e02ff */
[----:B------:R-:W-:Y:S01]  /*2b60*/  F2FP.BF16.PACK_AB R7, R52, R49 ;  /* 0x000000313407723e */ /* 0x000fe200000010ff */
[----:B------:R-:W-:Y:S01]  /*2b70*/  IMAD R21, R27, c[0x0][0x1f4], R10 ;  /* 0x00007d001b157a24 */ /* 0x000fe200078e020a */
[----:B------:R-:W-:Y:S01]  /*2b80*/  SHF.L.U32 R14, R31, 0x1, RZ ;  /* 0x000000011f0e7819 */ /* 0x000fe200000006ff */
[----:B------:R-:W-:Y:S01]  /*2b90*/  IMAD R61, R27, c[0x0][0x204], R8 ;  /* 0x000081001b3d7a24 */ /* 0x000fe200078e0208 */
[----:B------:R-:W-:Y:S01]  /*2ba0*/  ISETP.GE.AND P1, PT, R29, R48, PT ;  /* 0x000000301d00720c */ /* 0x000fe20003f26270 */
[----:B------:R-:W-:Y:S01]  /*2bb0*/  IMAD.WIDE.U32 R10, R27, c[0x0][0x1f0], RZ ;  /* 0x00007c001b0a7a25 */ /* 0x000fe200078e00ff */
[----:B------:R-:W-:Y:S01]  /*2bc0*/  SHF.L.U32 R4, R32, 0x7, RZ ;  /* 0x0000000720047819 */ /* 0x000fe200000006ff */
[----:B------:R-:W-:Y:S01]  /*2bd0*/  BSSY B0, `(.L_x_2517) ;  /* 0x0000034000007945 */ /* 0x000fe20003800000 */
[----:B------:R-:W-:Y:S01]  /*2be0*/  MOV R8, 0x2 ;  /* 0x0000000200087802 */ /* 0x000fe20000000f00 */
[C---:B------:R-:W-:Y:S01]  /*2bf0*/  IMAD R63, R25.reuse, c[0x0][0x1f8], RZ ;  /* 0x00007e00193f7a24 */ /* 0x040fe200078e02ff */
[----:B------:R-:W-:Y:S01]  /*2c00*/  SHF.R.S32.HI R5, RZ, 0x1f, R4 ;  /* 0x0000001fff057819 */ /* 0x000fe20000011404 */
[----:B------:R-:W-:Y:S01]  /*2c10*/  IMAD R9, R25, c[0x0][0x208], RZ ;  /* 0x0000820019097a24 */ /* 0x000fe200078e02ff */
[----:B------:R-:W-:Y:S01]  /*2c20*/  IADD3 R11, R11, R21, RZ ;  /* 0x000000150b0b7210 */ /* 0x000fe20007ffe0ff */
[----:B------:R-:W-:-:S02]  /*2c30*/  IMAD R63, R0, c[0x0][0x1fc], R63 ;  /* 0x00007f00003f7a24 */ /* 0x000fc400078e023f */
[----:B------:R-:W-:Y:S02]  /*2c40*/  IMAD R65, R0, c[0x0][0x20c], R9 ;  /* 0x0000830000417a24 */ /* 0x000fe400078e0209 */
[----:B------:R-:W-:Y:S01]  /*2c50*/  @!P1 IMAD.WIDE.U32 R12, R27, c[0x0][0x1f0], R4 ;  /* 0x00007c001b0c9a25 */ /* 0x000fe200078e0004 */
[----:B------:R0:W-:Y:S01]  /*2c60*/  STS.64 [R53], R6 ;  /* 0x0000000635007388 */ /* 0x0001e20000000a00 */
[----:B------:R-:W-:-:S06]  /*2c70*/  NOP ;  /* 0x0000000000007918 */ /* 0x000fcc0000000000 */
[----:B------:R-:W-:Y:S01]  /*2c80*/  LDS.U16 R57, [R14] ;  /* 0x000000000e397984 */ /* 0x000fe20000000400 */
[----:B------:R-:W-:Y:S01]  /*2c90*/  @!P1 IADD3 R13, R21, R13, RZ ;  /* 0x0000000d150d9210 */ /* 0x000fe20007ffe0ff */
[----:B------:R-:W-:Y:S02]  /*2ca0*/  IMAD.WIDE R8, R29, R8, c[0x0][0x258] ;  /* 0x000096001d087625 */ /* 0x000fe400078e0208 */
[----:B------:R-:W-:Y:S02]  /*2cb0*/  LDS.U16 R23, [R14+0x40] ;  /* 0x000040000e177984 */ /* 0x000fe40000000400 */
[----:B0-----:R-:W-:Y:S02]  /*2cc0*/  IMAD.WIDE.U32 R6, R27, c[0x0][0x200], RZ ;  /* 0x000080001b067a25 */ /* 0x001fe400078e00ff */
[----:B------:R-:W-:Y:S02]  /*2cd0*/  LDS.U16 R55, [R14+0x80] ;  /* 0x000080000e377984 */ /* 0x000fe40000000400 */
[C---:B------:R-:W-:Y:S01]  /*2ce0*/  @!P1 IMAD.WIDE.U32 R12, R0.reuse, c[0x0][0x1f8], R12 ;  /* 0x00007e00000c9a25 */ /* 0x040fe200078e000c */
[----:B------:R-:W-:Y:S01]  /*2cf0*/  IADD3 R7, R7, R61, RZ ;  /* 0x0000003d07077210 */ /* 0x000fe20007ffe0ff */
[----:B------:R-:W-:Y:S03]  /*2d00*/  LDS.U16 R15, [R14+0xc0] ;  /* 0x0000c0000e0f7984 */ /* 0x000fe60000000400 */
[----:B------:R-:W-:Y:S01]  /*2d10*/  @!P1 IADD3 R21, P4, R29, R12, RZ ;  /* 0x0000000c1d159210 */ /* 0x000fe20007f9e0ff */
[----:B------:R-:W-:Y:S01]  /*2d20*/  @!P0 STS [0x100], R48 ;  /* 0x00010030ff008388 */ /* 0x000fe20000000800 */
[----:B------:R-:W-:-:S02]  /*2d30*/  IMAD.WIDE.U32 R6, R0, c[0x0][0x208], R6 ;  /* 0x0000820000067a25 */ /* 0x000fc400078e0006 */
[----:B------:R-:W-:Y:S01]  /*2d40*/  @!P1 IADD3.X R54, R30, R13, R63, P4, !PT ;  /* 0x0000000d1e369210 */ /* 0x000fe200027fe43f */
[----:B------:R-:W-:Y:S01]  /*2d50*/  BAR.SYNC.DEFER_BLOCKING 0x0 ;  /* 0x0000000000007b1d */ /* 0x000fe20000010000 */
[----:B------:R-:W-:Y:S01]  /*2d60*/  IMAD.WIDE.U32 R12, R0, c[0x0][0x1f8], R10 ;  /* 0x00007e00000c7a25 */ /* 0x000fe200078e000a */
[----:B------:R-:W-:Y:S02]  /*2d70*/  IADD3 R59, P2, R4, R6, RZ ;  /* 0x00000006043b7210 */ /* 0x000fe40007f5e0ff */
[----:B------:R-:W-:Y:S02]  /*2d80*/  @!P1 LEA R10, P4, R21, c[0x0][0x268], 0x1 ;  /* 0x00009a00150a9a11 */ /* 0x000fe400078808ff */
[----:B------:R-:W-:Y:S02]  /*2d90*/  IADD3.X R7, R5, R65, R7, P2, !PT ;  /* 0x0000004105077210 */ /* 0x000fe400017fe407 */
[----:B------:R-:W-:Y:S02]  /*2da0*/  LEA R8, P3, R59, R8, 0x1 ;  /* 0x000000083b087211 */ /* 0x000fe400078608ff */
[----:B------:R-:W-:-:S02]  /*2db0*/  IADD3 R6, P2, R29, R4, RZ ;  /* 0x000000041d067210 */ /* 0x000fc40007f5e0ff */
[----:B------:R-:W-:Y:S02]  /*2dc0*/  IADD3 R22, P6, R4, R12, RZ ;  /* 0x0000000c04167210 */ /* 0x000fe40007fde0ff */
[----:B------:R-:W-:Y:S01]  /*2dd0*/  LEA.HI.X R9, R59, R9, R7, 0x1, P3 ;  /* 0x000000093b097211 */ /* 0x000fe200018f0c07 */
[----:B------:R-:W-:Y:S01]  /*2de0*/  IMAD.X R7, R30, 0x1, R5, P2 ;  /* 0x000000011e077824 */ /* 0x000fe200010e0605 */
[----:B------:R-:W-:Y:S02]  /*2df0*/  @!P1 LEA.HI.X R11, R21, c[0x0][0x26c], R54, 0x1, P4 ;  /* 0x00009b00150b9a11 */ /* 0x000fe400020f0c36 */
[----:B------:R-:W-:Y:S01]  /*2e00*/  IADD3.X R54, R5, R63, R13, P6, !PT ;  /* 0x0000003f05367210 */ /* 0x000fe200037fe40d */
[----:B------:R-:W0:Y:S02]  /*2e10*/  LDS R20, [0x100] ;  /* 0x00010000ff147984 */ /* 0x000e240000000800 */
[-C--:B0-----:R-:W-:Y:S02]  /*2e20*/  ISETP.GE.AND P5, PT, R29, R20.reuse, PT ;  /* 0x000000141d00720c */ /* 0x081fe40003fa6270 */
[----:B------:R-:W-:-:S02]  /*2e30*/  ISETP.GE.AND P4, PT, R35, R20, PT ;  /* 0x000000142300720c */ /* 0x000fc40003f86270 */
[-C--:B------:R-:W-:Y:S02]  /*2e40*/  ISETP.GE.AND P2, PT, R36, R20.reuse, PT ;  /* 0x000000142400720c */ /* 0x080fe40003f46270 */
[----:B------:R-:W-:Y:S02]  /*2e50*/  ISETP.GE.AND P3, PT, R37, R20, PT ;  /* 0x000000142500720c */ /* 0x000fe40003f66270 */
[----:B------:R-:W-:-:S05]  /*2e60*/  LOP3.LUT R35, R29, 0x20, RZ, 0xfc, !PT ;  /* 0x000000201d237812 */ /* 0x000fca00078efcff */
        /* <DEDUP_REMOVED lines=10> */
.L_x_2518:
[----:B------:R-:W-:Y:S05]  /*2f10*/  BSYNC B0 ;  /* 0x0000000000007941 */ /* 0x000fea0003800000 */
.L_x_2517:
[----:B------:R1:W-:Y:S01]  /*2f20*/  @!P4 STG.E.U16 [R8.64+0x40], R23 ;  /* 0x000040170800c986 */ /* 0x0003e2000c101504 */
[C---:B------:R-:W-:Y:S02]  /*2f30*/  SHF.L.U32 R12, R35.reuse, 0x1, RZ ;  /* 0x00000001230c7819 */ /* 0x040fe400000006ff */
[C---:B------:R-:W-:Y:S01]  /*2f40*/  SHF.L.U64.HI R13, R35.reuse, 0x1, R30 ;  /* 0x00000001230d7819 */ /* 0x040fe2000001021e */
[----:B------:R2:W-:Y:S01]  /*2f50*/  @!P2 STG.E.U16 [R8.64+0x80], R55 ;  /* 0x000080370800a986 */ /* 0x0005e2000c101504 */
[----:B0-----:R-:W-:Y:S02]  /*2f60*/  IADD3 R20, P4, R12, c[0x0][0x268], RZ ;  /* 0x00009a000c147a10 */ /* 0x001fe40007f9e0ff */
[-C--:B------:R-:W-:Y:S01]  /*2f70*/  ISETP.GE.AND P2, PT, R35, R48.reuse, PT ;  /* 0x000000302300720c */ /* 0x080fe20003f46270 */
[----:B------:R-:W-:Y:S01]  /*2f80*/  @!P3 STG.E.U16 [R8.64+0xc0], R15 ;  /* 0x0000c00f0800b986 */ /* 0x000fe2000c101504 */
[----:B------:R-:W-:Y:S02]  /*2f90*/  IADD3.X R21, R13, c[0x0][0x26c], RZ, P4, !PT ;  /* 0x00009b000d157a10 */ /* 0x000fe400027fe4ff */
[-C--:B------:R-:W-:Y:S01]  /*2fa0*/  ISETP.GE.AND P3, PT, R36, R48.reuse, PT ;  /* 0x000000302400720c */ /* 0x080fe20003f66270 */
[----:B------:R-:W-:Y:S01]  /*2fb0*/  BAR.SYNC.DEFER_BLOCKING 0x0 ;  /* 0x0000000000007b1d */ /* 0x000fe20000010000 */
[----:B------:R-:W-:-:S02]  /*2fc0*/  ISETP.GE.AND P4, PT, R37, R48, PT ;  /* 0x000000302500720c */ /* 0x000fc40003f86270 */
[C---:B------:R-:W-:Y:S02]  /*2fd0*/  LEA R20, P5, R22.reuse, R20, 0x1 ;  /* 0x0000001416147211 */ /* 0x040fe400078a08ff */
[----:B-1----:R-:W-:Y:S02]  /*2fe0*/  PRMT R23, RZ, 0x7610, R23 ;  /* 0x00007610ff177816 */ /* 0x002fe40000000017 */
[----:B--2---:R-:W-:Y:S02]  /*2ff0*/  PRMT R55, RZ, 0x7610, R55 ;  /* 0x00007610ff377816 */ /* 0x004fe40000000037 */
[----:B------:R-:W-:Y:S02]  /*3000*/  PRMT R57, RZ, 0x7610, R57 ;  /* 0x00007610ff397816 */ /* 0x000fe40000000039 */
[----:B------:R-:W-:Y:S02]  /*3010*/  PRMT R59, RZ, 0x7610, R59 ;  /* 0x00007610ff3b7816 */ /* 0x000fe4000000003b */
[----:B------:R-:W-:Y:S01]  /*3020*/  LEA.HI.X R21, R22, R21, R54, 0x1, P5 ;  /* 0x0000001516157211 */ /* 0x000fe200028f0c36 */
        /* <DEDUP_REMOVED lines=10> */
[----:B------:R-:W0:Y:S02]  /*30d0*/  LDS.64 R8, [R53] ;  /* 0x0000000035087984 */ /* 0x000e240000000a00 */
        /* <DEDUP_REMOVED lines=15> */
[----:B------:R-:W1:Y:S01]  /*31d0*/  MUFU.RCP R57, R8 ;  /* 0x0000000800397308 */ /* 0x000e620000001000 */
[----:B0-----:R-:W-:-:S07]  /*31e0*/  FADD.FTZ R55, R54, 1 ;  /* 0x3f80000036377421 */ /* 0x001fce0000010000 */
[----:B------:R0:W2:Y:S08]  /*31f0*/  MUFU.RCP R56, R9 ;  /* 0x0000000900387308 */ /* 0x0000b00000001000 */
[----:B------:R-:W3:Y:S01]  /*3200*/  MUFU.RCP R20, R11 ;  /* 0x0000000b00147308 */ /* 0x000ee20000001000 */
[----:B-1----:R-:W-:Y:S02]  /*3210*/  FMUL.FTZ R10, R10, R57 ;  /* 0x000000390a0a7220 */ /* 0x002fe40000410000 */
[----:B0-----:R-:W-:-:S04]  /*3220*/  IMAD.WIDE.U32 R8, R27, c[0x0][0x210], RZ ;  /* 0x000084001b087a25 */ /* 0x001fc800078e00ff */
[----:B------:R-:W-:Y:S01]  /*3230*/  FMUL.FTZ R10, R10, R47 ;  /* 0x0000002f0a0a7220 */ /* 0x000fe20000410000 */
[----:B------:R-:W0:Y:S01]  /*3240*/  MUFU.RCP R22, R55 ;  /* 0x0000003700167308 */ /* 0x000e220000001000 */
[----:B------:R-:W-:Y:S01]  /*3250*/  BAR.SYNC.DEFER_BLOCKING 0x0 ;  /* 0x0000000000007b1d */ /* 0x000fe20000010000 */
[----:B--2---:R-:W-:-:S04]  /*3260*/  FMUL.FTZ R15, R15, R56 ;  /* 0x000000380f0f7220 */ /* 0x004fc80000410000 */
[----:B------:R-:W-:Y:S02]  /*3270*/  FMUL.FTZ R15, R15, R50 ;  /* 0x000000320f0f7220 */ /* 0x000fe40000410000 */
[----:B---3--:R-:W-:-:S03]  /*3280*/  FMUL.FTZ R20, R21, R20 ;  /* 0x0000001415147220 */ /* 0x008fc60000410000 */
[----:B------:R-:W-:Y:S01]  /*3290*/  F2FP.BF16.PACK_AB R10, R15, R10 ;  /* 0x0000000a0f0a723e */ /* 0x000fe200000010ff */
[----:B------:R-:W-:Y:S02]  /*32a0*/  FMUL.FTZ R20, R20, R49 ;  /* 0x0000003114147220 */ /* 0x000fe40000410000 */
[----:B0-----:R-:W-:Y:S02]  /*32b0*/  FMUL.FTZ R23, R23, R22 ;  /* 0x0000001617177220 */ /* 0x001fe40000410000 */
[----:B------:R-:W-:Y:S02]  /*32c0*/  IMAD R22, R69, c[0x0][0x210], RZ ;  /* 0x0000840045167a24 */ /* 0x000fe400078e02ff */
[----:B------:R-:W-:-:S05]  /*32d0*/  FMUL.FTZ R23, R23, R52 ;  /* 0x0000003417177220 */ /* 0x000fca0000410000 */
[----:B------:R-:W-:-:S05]  /*32e0*/  F2FP.BF16.PACK_AB R11, R23, R20 ;  /* 0x00000014170b723e */ /* 0x000fca00000010ff */
[----:B------:R0:W-:Y:S01]  /*32f0*/  STS.64 [R53], R10 ;  /* 0x0000000a35007388 */ /* 0x0001e20000000a00 */
[----:B------:R-:W-:-:S06]  /*3300*/  NOP ;  /* 0x0000000000007918 */ /* 0x000fcc0000000000 */
[----:B------:R-:W-:Y:S04]  /*3310*/  LDS.U16 R15, [R14] ;  /* 0x000000000e0f7984 */ /* 0x000fe80000000400 */
[----:B------:R-:W-:Y:S01]  /*3320*/  LDS.U16 R21, [R14+0x40] ;  /* 0x000040000e157984 */ /* 0x000fe20000000400 */
[----:B0-----:R-:W-:-:S03]  /*3330*/  IMAD R11, R27, c[0x0][0x214], R22 ;  /* 0x000085001b0b7a24 */ /* 0x001fc600078e0216 */
        /* <DEDUP_REMOVED lines=17> */
.L_x_2520:
[----:B------:R-:W-:Y:S05]  /*3450*/  BSYNC B0 ;  /* 0x0000000000007941 */ /* 0x000fea0003800000 */
.L_x_2519:
[----:B------:R-:W-:Y:S01]  /*3460*/  MOV R6, R8 ;  /* 0x0000000800067202 */ /* 0x000fe20000000f00 */
[----:B------:R-:W-:Y:S01]  /*3470*/  IMAD R9, R25, c[0x0][0x218], RZ ;  /* 0x0000860019097a24 */ /* 0x000fe200078e02ff */
[----:B------:R-:W-:Y:S02]  /*3480*/  MOV R7, R49 ;  /* 0x0000003100077202 */ /* 0x000fe40000000f00 */
[----:B------:R-:W-:Y:S01]  /*3490*/  IADD3 R12, P4, R12, c[0x0][0x270], RZ ;  /* 0x00009c000c0c7a10 */ /* 0x000fe20007f9e0ff */
[C---:B------:R-:W-:Y:S01]  /*34a0*/  IMAD R9, R0.reuse, c[0x0][0x21c], R9 ;  /* 0x0000870000097a24 */ /* 0x040fe200078e0209 */
        /* <DEDUP_REMOVED lines=9> */
[----:B------:R-:W-:-:S02]  /*3540*/  LEA.HI.X R5, R6, R13, R5, 0x1, P3 ;  /* 0x0000000d06057211 */ /* 0x000fc400018f0c05 */
        /* <DEDUP_REMOVED lines=12> */
.L_x_2521:
[----:B------:R-:W-:Y:S05]  /*3610*/  EXIT ;  /* 0x000000000000794d */ /* 0x000fea0003800000 */
.L_x_2523:
        /* <DEDUP_REMOVED lines=14> */
.L_x_5389:


//--------------------- .text._Z25selective_scan_fwd_kernelI32Selective_Scan_fwd_kernel_traitsILi32ELi4ELi1ELb0ELb1ELb1ELb0EN3c108BFloat16ENS1_7complexIfEEEEv13SSMParamsBase --------------------------
	.section	.text._Z25selective_scan_fwd_kernelI32Selective_Scan_fwd_kernel_traitsILi32ELi4ELi1ELb0ELb1ELb1ELb0EN3c108BFloat16ENS1_7complexIfEEEEv13SSMParamsBase,"ax",@progbits
	.sectioninfo	@"SHI_REGISTERS=93"
	.align	128
        .global         _Z25selective_scan_fwd_kernelI32Selective_Scan_fwd_kernel_traitsILi32ELi4ELi1ELb0ELb1ELb1ELb0EN3c108BFloat16ENS1_7complexIfEEEEv13SSMParamsBase
        .type           _Z25selective_scan_fwd_kernelI32Selective_Scan_fwd_kernel_traitsILi32ELi4ELi1ELb0ELb1ELb1ELb0EN3c108BFloat16ENS1_7complexIfEEEEv13SSMParamsBase,@function
        .size           _Z25selective_scan_fwd_kernelI32Selective_Scan_fwd_kernel_traitsILi32ELi4ELi1ELb0ELb1ELb1ELb0EN3c108BFloat16ENS1_7complexIfEEEEv13SSMParamsBase,(.L_x_5390 - _Z25selective_scan_fwd_kernelI32Selective_Scan_fwd_kernel_traitsILi32ELi4ELi1ELb0ELb1ELb1ELb0EN3c108BFloat16ENS1_7complexIfEEEEv13SSMParamsBase)
        .other          _Z25selective_scan_fwd_kernelI32Selective_Scan_fwd_kernel_traitsILi32ELi4ELi1ELb0ELb1ELb1ELb0EN3c108BFloat16ENS1_7complexIfEEEEv13SSMParamsBase,@"STO_CUDA_ENTRY STV_DEFAULT"
_Z25selective_scan_fwd_kernelI32Selective_Scan_fwd_kernel_traitsILi32ELi4ELi1ELb0ELb1ELb1ELb0EN3c108BFloat16ENS1_7complexIfEEEEv13SSMParamsBase:
.text._Z25selective_scan_fwd_kernelI32Selective_Scan_fwd_kernel_traitsILi32ELi4ELi1ELb0ELb1ELb1ELb0EN3c108BFloat16ENS1_7complexIfEEEEv13SSMParamsBase:
        /* <DEDUP_REMOVED lines=8> */
[----:B------:R-:W-:Y:S02]  /*0080*/  ISETP.NE.AND.EX P0, PT, RZ, c[0x0][0x23c], PT, P0 ;  /* 0x00008f00ff007a0c */ /* 0x000fe40003f05300 */
[----:B0-----:R-:W-:Y:S01]  /*0090*/  MOV R0, UR4 ;  /* 0x0000000400007c02 */ /* 0x001fe20008000f00 */
[----:B------:R-:W-:-:S03]  /*00a0*/  ULDC.64 UR4, c[0x0][0x118] ;  /* 0x0000460000047ab9 */ /* 0x000fc60000000a00 */
[----:B------:R-:W-:-:S03]  /*00b0*/  SHF.R.S32.HI R23, RZ, 0x1f, R0 ;  /* 0x0000001fff177819 */ /* 0x000fc60000011400 */
[C---:B------:R-:W-:Y:S01]  /*00c0*/  @P1 LEA R4, P3, R0.reuse, c[0x0][0x250], 0x2 ;  /* 0x0000940000041a11 */ /* 0x040fe200078610ff */
[----:B------:R-:W0:Y:S03]  /*00d0*/  I2F.RP R8, R9 ;  /* 0x0000000900087306 */ /* 0x000e260000209400 */
[C---:B------:R-:W-:Y:S02]  /*00e0*/  @P0 LEA R2, P2, R0.reuse, c[0x0][0x238], 0x2 ;  /* 0x00008e0000020a11 */ /* 0x040fe400078410ff */
[C-C-:B------:R-:W-:Y:S02]  /*00f0*/  @P1 LEA.HI.X R5, R0.reuse, c[0x0][0x254], R23.reuse, 0x2, P3 ;  /* 0x0000950000051a11 */ /* 0x140fe400018f1417 */
[----:B------:R-:W-:-:S03]  /*0100*/  @P0 LEA.HI.X R3, R0, c[0x0][0x23c], R23, 0x2, P2 ;  /* 0x00008f0000030a11 */ /* 0x000fc600010f1417 */
[----:B------:R1:W5:Y:S04]  /*0110*/  @P1 LDG.E R24, [R4.64] ;  /* 0x0000000404181981 */ /* 0x000368000c1e1900 */
[----:B------:R2:W5:Y:S01]  /*0120*/  @P0 LDG.E R22, [R2.64] ;  /* 0x0000000402160981 */ /* 0x000562000c1e1900 */
[----:B0-----:R-:W0:Y:S02]  /*0130*/  MUFU.RCP R8, R8 ;  /* 0x0000000800087308 */ /* 0x001e240000001000 */
[----:B0-----:R-:W-:-:S06]  /*0140*/  IADD3 R6, R8, 0xffffffe, RZ ;  /* 0x0ffffffe08067810 */ /* 0x001fcc0007ffe0ff */
[----:B------:R0:W3:Y:S01]  /*0150*/  F2I.FTZ.U32.TRUNC.NTZ R7, R6 ;  /* 0x0000000600077305 */ /* 0x0000e2000021f000 */
[----:B--2---:R-:W-:Y:S01]  /*0160*/  MOV R3, c[0x0][0x174] ;  /* 0x00005d0000037a02 */ /* 0x004fe20000000f00 */
[----:B0-----:R-:W-:-:S03]  /*0170*/  HFMA2.MMA R6, -RZ, RZ, 0, 0 ;  /* 0x00000000ff067435 */ /* 0x001fc600000001ff */
[----:B------:R-:W-:Y:S02]  /*0180*/  ISETP.GE.AND P0, PT, R3, 0x1, PT ;  /* 0x000000010300780c */ /* 0x000fe40003f06270 */
[----:B---3--:R-:W-:-:S05]  /*0190*/  IADD3 R10, RZ, -R7, RZ ;  /* 0x80000007ff0a7210 */ /* 0x008fca0007ffe0ff */
[----:B------:R-:W-:Y:S01]  /*01a0*/  IMAD R11, R10, R9, RZ ;  /* 0x000000090a0b7224 */ /* 0x000fe200078e02ff */
[----:B------:R-:W-:-:S03]  /*01b0*/  IABS R2, R0 ;  /* 0x0000000000027213 */ /* 0x000fc60000000000 */
[----:B------:R-:W-:Y:S01]  /*01c0*/  IMAD.HI.U32 R7, R7, R11, R6 ;  /* 0x0000000b07077227 */ /* 0x000fe200078e0006 */
[----:B------:R-:W0:Y:S05]  /*01d0*/  S2UR UR6, SR_CTAID.X ;  /* 0x00000000000679c3 */ /* 0x000e2a0000002500 */
[----:B------:R-:W-:-:S04]  /*01e0*/  IMAD.HI.U32 R8, R7, R2, RZ ;  /* 0x0000000207087227 */ /* 0x000fc800078e00ff */
[----:B------:R-:W-:Y:S01]  /*01f0*/  IMAD.MOV R6, RZ, RZ, -R8 ;  /* 0x000000ffff067224 */ /* 0x000fe200078e0a08 */
[----:B0-----:R-:W-:Y:S06]  /*0200*/  @!P0 EXIT ;  /* 0x000000000000894d */ /* 0x001fec0003800000 */
[----:B-1----:R-:W-:Y:S01]  /*0210*/  IMAD R6, R9, R6, R2 ;  /* 0x0000000609067224 */ /* 0x002fe200078e0202 */
[----:B------:R-:W0:Y:S01]  /*0220*/  S2R R56, SR_TID.X ;  /* 0x0000000000387919 */ /* 0x000e220000002100 */
[----:B------:R-:W-:Y:S01]  /*0230*/  IMAD R5, R23, c[0x0][0x1d8], RZ ;  /* 0x0000760017057a24 */ /* 0x000fe200078e02ff */
[----:B------:R-:W-:Y:S01]  /*0240*/  MOV R25, UR6 ;  /* 0x0000000600197c02 */ /* 0x000fe20008000f00 */
[C---:B------:R-:W-:Y:S01]  /*0250*/  IMAD.WIDE.U32 R2, R0.reuse, c[0x0][0x1d8], RZ ;  /* 0x0000760000027a25 */ /* 0x040fe200078e00ff */
[----:B------:R-:W-:Y:S01]  /*0260*/  ISETP.GT.U32.AND P1, PT, R9, R6, PT ;  /* 0x000000060900720c */ /* 0x000fe20003f24070 */
[----:B------:R-:W1:Y:S01]  /*0270*/  S2R R30, SR_LANEID ;  /* 0x00000000001e7919 */ /* 0x000e620000000000 */
[----:B------:R-:W-:Y:S01]  /*0280*/  SHF.R.S32.HI R76, RZ, 0x1f, R25 ;  /* 0x0000001fff4c7819 */ /* 0x000fe20000011419 */
[----:B------:R-:W-:Y:S01]  /*0290*/  IMAD R5, R0, c[0x0][0x1dc], R5 ;  /* 0x0000770000057a24 */ /* 0x000fe200078e0205 */
[----:B------:R-:W-:Y:S01]  /*02a0*/  MOV R31, RZ ;  /* 0x000000ff001f7202 */ /* 0x000fe20000000f00 */
[----:B------:R-:W-:-:S02]  /*02b0*/  IMAD R7, R23, c[0x0][0x1e8], RZ ;  /* 0x00007a0017077a24 */ /* 0x000fc400078e02ff */
[----:B------:R-:W-:Y:S01]  /*02c0*/  IMAD.MOV.U32 R4, RZ, RZ, R2 ;  /* 0x000000ffff047224 */ /* 0x000fe200078e0002 */
[----:B------:R-:W-:Y:S01]  /*02d0*/  IADD3 R5, R3, R5, RZ ;  /* 0x0000000503057210 */ /* 0x000fe20007ffe0ff */
[----:B------:R-:W-:-:S04]  /*02e0*/  IMAD.WIDE.U32 R2, R0, c[0x0][0x1e8], RZ ;  /* 0x00007a0000027a25 */ /* 0x000fc800078e00ff */
[-C--:B------:R-:W-:Y:S01]  /*02f0*/  @!P1 IADD3 R6, R6, -R9.reuse, RZ ;  /* 0x8000000906069210 */ /* 0x080fe20007ffe0ff */
[----:B------:R-:W-:Y:S01]  /*0300*/  IMAD R7, R0, c[0x0][0x1ec], R7 ;  /* 0x00007b0000077a24 */ /* 0x000fe200078e0207 */
[----:B------:R-:W-:Y:S01]  /*0310*/  @!P1 IADD3 R8, R8, 0x1, RZ ;  /* 0x0000000108089810 */ /* 0x000fe20007ffe0ff */
[----:B------:R-:W-:Y:S01]  /*0320*/  IMAD R12, R76, c[0x0][0x190], RZ ;  /* 0x000064004c0c7a24 */ /* 0x000fe200078e02ff */
[----:B------:R-:W-:Y:S01]  /*0330*/  ISETP.GE.U32.AND P0, PT, R6, R9, PT ;  /* 0x000000090600720c */ /* 0x000fe20003f06070 */
[----:B------:R-:W-:Y:S01]  /*0340*/  IMAD R6, R76, c[0x0][0x1d0], RZ ;  /* 0x000074004c067a24 */ /* 0x000fe200078e02ff */
[----:B------:R-:W-:Y:S01]  /*0350*/  LOP3.LUT R9, R0, c[0x0][0x178], RZ, 0x3c, !PT ;  /* 0x00005e0000097a12 */ /* 0x000fe200078e3cff */
[----:B------:R-:W-:Y:S01]  /*0360*/  IMAD.WIDE.U32 R4, R25, c[0x0][0x1d0], R4 ;  /* 0x0000740019047a25 */ /* 0x000fe200078e0004 */
[----:B------:R-:W-:Y:S02]  /*0370*/  ISETP.NE.AND P1, PT, RZ, c[0x0][0x178], PT ;  /* 0x00005e00ff007a0c */ /* 0x000fe40003f25270 */
[----:B------:R-:W-:Y:S01]  /*0380*/  ISETP.GE.AND P2, PT, R9, RZ, PT ;  /* 0x000000ff0900720c */ /* 0x000fe20003f46270 */
[C---:B------:R-:W-:Y:S01]  /*0390*/  IMAD R10, R25.reuse, c[0x0][0x1d4], R6 ;  /* 0x00007500190a7a24 */ /* 0x040fe200078e0206 */
[C---:B0-----:R-:W-:Y:S01]  /*03a0*/  SHF.L.U32 R27, R56.reuse, 0x2, RZ ;  /* 0x00000002381b7819 */ /* 0x041fe200000006ff */
[----:B------:R-:W-:Y:S01]  /*03b0*/  IMAD R9, R25, c[0x0][0x194], R12 ;  /* 0x0000650019097a24 */ /* 0x000fe200078e020c */
[----:B------:R-:W-:Y:S01]  /*03c0*/  LOP3.LUT R26, R56, 0x1f, RZ, 0xc0, !PT ;  /* 0x0000001f381a7812 */ /* 0x000fe200078ec0ff */
[C---:B------:R-:W-:Y:S01]  /*03d0*/  IMAD R12, R76.reuse, c[0x0][0x1e0], RZ ;  /* 0x000078004c0c7a24 */ /* 0x040fe200078e02ff */
[----:B------:R-:W-:Y:S01]  /*03e0*/  LOP3.LUT R27, R27, 0xffffff80, RZ, 0xc0, !PT ;  /* 0xffffff801b1b7812 */ /* 0x000fe200078ec0ff */
[----:B------:R-:W-:Y:S01]  /*03f0*/  IMAD R14, R76, c[0x0][0x1b0], RZ ;  /* 0x00006c004c0e7a24 */ /* 0x000fe200078e02ff */
[----:B------:R-:W-:-:S02]  /*0400*/  IADD3 R7, R3, R7, RZ ;  /* 0x0000000703077210 */ /* 0x000fc40007ffe0ff */
[----:B------:R-:W-:Y:S01]  /*0410*/  MOV R6, R2 ;  /* 0x0000000200067202 */ /* 0x000fe20000000f00 */
[----:B------:R-:W-:Y:S01]  /*0420*/  IMAD.WIDE.U32 R2, R25, c[0x0][0x190], RZ ;  /* 0x0000640019027a25 */ /* 0x000fe200078e00ff */
[----:B------:R-:W-:Y:S02]  /*0430*/  @P0 IADD3 R8, R8, 0x1, RZ ;  /* 0x0000000108080810 */ /* 0x000fe40007ffe0ff */
[----:B------:R-:W-:Y:S01]  /*0440*/  LOP3.LUT R28, R27, R26, RZ, 0xfc, !PT ;  /* 0x0000001a1b1c7212 */ /* 0x000fe200078efcff */
[----:B------:R-:W-:Y:S01]  /*0450*/  IMAD.WIDE.U32 R6, R25, c[0x0][0x1e0], R6 ;  /* 0x0000780019067a25 */ /* 0x000fe200078e0006 */
[----:B------:R-:W-:Y:S02]  /*0460*/  IADD3 R3, R3, R9, RZ ;  /* 0x0000000903037210 */ /* 0x000fe40007ffe0ff */
[----:B------:R-:W-:Y:S01]  /*0470*/  SHF.R.S32.HI R29, RZ, 0x1f, R28 ;  /* 0x0000001fff1d7819 */ /* 0x000fe2000001141c */
[----:B------:R-:W-:Y:S01]  /*0480*/  @!P2 IMAD.MOV R8, RZ, RZ, -R8 ;  /* 0x000000ffff08a224 */ /* 0x000fe200078e0a08 */
[C---:B------:R-:W-:Y:S01]  /*0490*/  IADD3 R17, P3, R28.reuse, R4, RZ ;  /* 0x000000041c117210 */ /* 0x040fe20007f7e0ff */
[C---:B------:R-:W-:Y:S01]  /*04a0*/  IMAD R9, R25.reuse, c[0x0][0x1e4], R12 ;  /* 0x0000790019097a24 */ /* 0x040fe200078e020c */
[----:B------:R-:W-:Y:S01]  /*04b0*/  @!P1 LOP3.LUT R8, RZ, c[0x0][0x178], RZ, 0x33, !PT ;  /* 0x00005e00ff089a12 */ /* 0x000fe200078e33ff */
[----:B------:R-:W-:Y:S01]  /*04c0*/  IMAD R11, R25, c[0x0][0x1b4], R14 ;  /* 0x00006d00190b7a24 */ /* 0x000fe200078e020e */
[----:B------:R-:W-:-:S02]  /*04d0*/  IADD3 R12, P1, R28, R6, RZ ;  /* 0x000000061c0c7210 */ /* 0x000fc40007f3e0ff */
[----:B------:R-:W-:Y:S01]  /*04e0*/  IADD3.X R10, R29, R5, R10, P3, !PT ;  /* 0x000000051d0a7210 */ /* 0x000fe20001ffe40a */
[----:B------:R-:W-:Y:S01]  /*04f0*/  IMAD.WIDE.U32 R4, R25, c[0x0][0x1b0], RZ ;  /* 0x00006c0019047a25 */ /* 0x000fe200078e00ff */
[----:B------:R-:W-:Y:S02]  /*0500*/  SHF.R.S32.HI R6, RZ, 0x1f, R8 ;  /* 0x0000001fff067819 */ /* 0x000fe40000011408 */
[----:B------:R-:W-:Y:S01]  /*0510*/  IADD3.X R7, R29, R7, R9, P1, !PT ;  /* 0x000000071d077210 */ /* 0x000fe20000ffe409 */
[----:B------:R-:W-:Y:S01]  /*0520*/  IMAD.WIDE.U32 R2, R8, c[0x0][0x1a8], R2 ;  /* 0x00006a0008027a25 */ /* 0x000fe200078e0002 */
[----:B------:R-:W-:Y:S02]  /*0530*/  IADD3 R5, R5, R11, RZ ;  /* 0x0000000b05057210 */ /* 0x000fe40007ffe0ff */
[----:B------:R-:W-:Y:S01]  /*0540*/  LEA R16, P0, R17, c[0x0][0x240], 0x1 ;  /* 0x0000900011107a11 */ /* 0x000fe200078008ff */
[C---:B------:R-:W-:Y:S01]  /*0550*/  IMAD R9, R6.reuse, c[0x0][0x1a8], RZ ;  /* 0x00006a0006097a24 */ /* 0x040fe200078e02ff */
[----:B------:R-:W-:Y:S01]  /*0560*/  IADD3 R18, R27, R28, RZ ;  /* 0x0000001c1b127210 */ /* 0x000fe20007ffe0ff */
[----:B------:R-:W-:Y:S01]  /*0570*/  IMAD R11, R6, c[0x0][0x1c8], RZ ;  /* 0x00007200060b7a24 */ /* 0x000fe200078e02ff */
[----:B------:R-:W-:Y:S01]  /*0580*/  LEA.HI.X R17, R17, c[0x0][0x244], R10, 0x1, P0 ;  /* 0x0000910011117a11 */ /* 0x000fe200000f0c0a */
[----:B------:R-:W-:Y:S01]  /*0590*/  IMAD R9, R8, c[0x0][0x1ac], R9 ;  /* 0x00006b0008097a24 */ /* 0x000fe200078e0209 */
[----:B------:R-:W-:Y:S01]  /*05a0*/  LEA R39, P0, R2, c[0x0][0x228], 0x1 ;  /* 0x00008a0002277a11 */ /* 0x000fe200078008ff */
[----:B------:R-:W-:Y:S01]  /*05b0*/  IMAD.WIDE.U32 R4, R8, c[0x0][0x1c8], R4 ;  /* 0x0000720008047a25 */ /* 0x000fe200078e0004 */
[----:B------:R-:W-:-:S02]  /*05c0*/  SHF.R.S32.HI R19, RZ, 0x1f, R18 ;  /* 0x0000001fff137819 */ /* 0x000fc40000011412 */
[----:B------:R-:W-:Y:S01]  /*05d0*/  IADD3 R41, R3, R9, RZ ;  /* 0x0000000903297210 */ /* 0x000fe20007ffe0ff */
[----:B------:R-:W-:Y:S01]  /*05e0*/  IMAD R13, R8, c[0x0][0x1cc], R11 ;  /* 0x00007300080d7a24 */ /* 0x000fe200078e020b */
[----:B------:R-:W-:Y:S02]  /*05f0*/  LEA R11, P2, R12, c[0x0][0x248], 0x1 ;  /* 0x000092000c0b7a11 */ /* 0x000fe400078408ff */
[----:B------:R-:W-:Y:S01]  /*0600*/  LEA R40, P1, R4, c[0x0][0x230], 0x1 ;  /* 0x00008c0004287a11 */ /* 0x000fe200078208ff */
[----:B------:R-:W-:Y:S01]  /*0610*/  IMAD.IADD R3, R5, 0x1, R13 ;  /* 0x0000000105037824 */ /* 0x000fe200078e020d */
[----:B------:R-:W-:Y:S02]  /*0620*/  LEA.HI.X R12, R12, c[0x0][0x24c], R7, 0x1, P2 ;  /* 0x000093000c0c7a11 */ /* 0x000fe400010f0c07 */
[----:B------:R-:W-:Y:S02]  /*0630*/  LEA.HI.X R41, R2, c[0x0][0x22c], R41, 0x1, P0 ;  /* 0x00008b0002297a11 */ /* 0x000fe400000f0c29 */
[----:B------:R-:W-:-:S02]  /*0640*/  LEA.HI.X R42, R4, c[0x0][0x234], R3, 0x1, P1 ;  /* 0x00008d00042a7a11 */ /* 0x000fc400008f0c03 */
[C---:B------:R-:W-:Y:S02]  /*0650*/  IADD3 R32, R18.reuse, 0x20, RZ ;  /* 0x0000002012207810 */ /* 0x040fe40007ffe0ff */
[C---:B------:R-:W-:Y:S02]  /*0660*/  IADD3 R33, R18.reuse, 0x40, RZ ;  /* 0x0000004012217810 */ /* 0x040fe40007ffe0ff */
[C---:B------:R-:W-:Y:S02]  /*0670*/  IADD3 R34, R18.reuse, 0x60, RZ ;  /* 0x0000006012227810 */ /* 0x040fe40007ffe0ff */
[C---:B------:R-:W-:Y:S02]  /*0680*/  IADD3 R35, R18.reuse, 0x80, RZ ;  /* 0x0000008012237810 */ /* 0x040fe40007ffe0ff */
[C---:B------:R-:W-:Y:S02]  /*0690*/  IADD3 R36, R18.reuse, 0xa0, RZ ;  /* 0x000000a012247810 */ /* 0x040fe40007ffe0ff */
[----:B------:R-:W-:-:S02]  /*06a0*/  IADD3 R37, R18, 0xc0, RZ ;  /* 0x000000c012257810 */ /* 0x000fc40007ffe0ff */
[----:B-1----:R-:W-:Y:S02]  /*06b0*/  IADD3 R38, R18, 0xe0, RZ ;  /* 0x000000e012267810 */ /* 0x002fe40007ffe0ff */
.L_x_2539:
[----:B------:R-:W-:Y:S01]  /*06c0*/  BAR.SYNC.DEFER_BLOCKING 0x0 ;  /* 0x0000000000007b1d */ /* 0x000fe20000010000 */
[----:B------:R-:W-:Y:S02]  /*06d0*/  MOV R2, 0xffffff80 ;  /* 0xffffff8000027802 */ /* 0x000fe40000000f00 */
        /* <DEDUP_REMOVED lines=11> */
[----:B------:R-:W-:Y:S01]  /*0790*/  PRMT R7, RZ, 0x7610, R7 ;  /* 0x00007610ff077816 */ /* 0x000fe20000000007 */
[----:B------:R-:W2:Y:S04]  /*07a0*/  @!P0 LDG.E.U16 R2, [R16.64] ;  /* 0x0000000410028981 */ /* 0x000ea8000c1e1500 */
[----:B------:R-:W3:Y:S04]  /*07b0*/  @!P1 LDG.E.U16 R3, [R16.64+0x40] ;  /* 0x0000400410039981 */ /* 0x000ee8000c1e1500 */
[----:B------:R-:W4:Y:S04]  /*07c0*/  @!P2 LDG.E.U16 R6, [R16.64+0x80] ;  /* 0x000080041006a981 */ /* 0x000f28000c1e1500 */
[----:B------:R-:W4:Y:S01]  /*07d0*/  @!P3 LDG.E.U16 R7, [R16.64+0xc0] ;  /* 0x0000c0041007b981 */ /* 0x000f22000c1e1500 */
[C---:B------:R-:W-:Y:S01]  /*07e0*/  IMAD.SHL.U32 R9, R30.reuse, 0x2, RZ ;  /* 0x000000021e097824 */ /* 0x040fe200078e00ff */
[----:B------:R-:W-:-:S02]  /*07f0*/  SHF.L.U32 R58, R30, 0x3, RZ ;  /* 0x000000031e3a7819 */ /* 0x000fc400000006ff */
[-C--:B------:R-:W-:Y:S02]  /*0800*/  ISETP.GE.AND P1, PT, R4, R43.reuse, PT ;  /* 0x0000002b0400720c */ /* 0x080fe40003f26270 */
[-C--:B------:R-:W-:Y:S02]  /*0810*/  ISETP.GE.AND P2, PT, R8, R43.reuse, PT ;  /* 0x0000002b0800720c */ /* 0x080fe40003f46270 */
[-C--:B------:R-:W-:Y:S02]  /*0820*/  ISETP.GE.AND P3, PT, R10, R43.reuse, PT ;  /* 0x0000002b0a00720c */ /* 0x080fe40003f66270 */
[----:B------:R-:W-:Y:S02]  /*0830*/  ISETP.GE.AND P0, PT, R28, R43, PT ;  /* 0x0000002b1c00720c */ /* 0x000fe40003f06270 */
[----:B------:R-:W-:Y:S02]  /*0840*/  PRMT R10, RZ, 0x7610, R10 ;  /* 0x00007610ff0a7816 */ /* 0x000fe4000000000a */
[----:B------:R-:W-:-:S02]  /*0850*/  PRMT R14, RZ, 0x7610, R14 ;  /* 0x00007610ff0e7816 */ /* 0x000fc4000000000e */
        /* <DEDUP_REMOVED lines=8> */
[----:B-1----:R-:W-:Y:S02]  /*08e0*/  MOV R3, R12 ;  /* 0x0000000c00037202 */ /* 0x002fe40000000f00 */
[----:B------:R-:W-:Y:S01]  /*08f0*/  PRMT R12, RZ, 0x7610, R12 ;  /* 0x00007610ff0c7816 */ /* 0x000fe2000000000c */
        /* <DEDUP_REMOVED lines=61> */
.L_x_2525:
[----:B------:R-:W-:Y:S05]  /*0cd0*/  BSYNC B0 ;  /* 0x0000000000007941 */ /* 0x000fea0003800000 */
.L_x_2524:
        /* <DEDUP_REMOVED lines=33> */
.L_x_2527:
[----:B------:R-:W-:Y:S05]  /*0ef0*/  BSYNC B0 ;  /* 0x0000000000007941 */ /* 0x000fea0003800000 */
.L_x_2526:
        /* <DEDUP_REMOVED lines=33> */
.L_x_2529:
[----:B------:R-:W-:Y:S05]  /*1110*/  BSYNC B0 ;  /* 0x0000000000007941 */ /* 0x000fea0003800000 */
.L_x_2528:
        /* <DEDUP_REMOVED lines=33> */
.L_x_2531:
[----:B------:R-:W-:Y:S05]  /*1330*/  BSYNC B0 ;  /* 0x0000000000007941 */ /* 0x000fea0003800000 */
.L_x_2530:
[----:B------:R-:W-:Y:S01]  /*1340*/  IMAD.MOV.U32 R6, RZ, RZ, c[0x0][0x16c] ;  /* 0x00005b00ff067624 */ /* 0x000fe200078e00ff */
[--C-:B------:R-:W-:Y:S01]  /*1350*/  PRMT R53, RZ, 0x5410, R5.reuse ;  /* 0x00005410ff357816 */ /* 0x100fe20000000005 */
[----:B------:R-:W-:Y:S01]  /*1360*/  BAR.SYNC.DEFER_BLOCKING 0x0 ;  /* 0x0000000000007b1d */ /* 0x000fe20000010000 */
[--C-:B------:R-:W-:Y:S02]  /*1370*/  PRMT R49, RZ, 0x5410, R4.reuse ;  /* 0x00005410ff317816 */ /* 0x100fe40000000004 */
[----:B------:R-:W-:Y:S01]  /*1380*/  ISETP.GE.AND P0, PT, R6, 0x1, PT ;  /* 0x000000010600780c */ /* 0x000fe20003f06270 */
[-C--:B------:R-:W-:Y:S01]  /*1390*/  FMUL.FTZ R47, R53, R22.reuse ;  /* 0x00000016352f7220 */ /* 0x080fe20000410000 */
[----:B------:R-:W-:Y:S01]  /*13a0*/  PRMT R51, RZ, 0x7610, R4 ;  /* 0x00007610ff337816 */ /* 0x000fe20000000004 */
[----:B------:R-:W-:Y:S01]  /*13b0*/  FMUL.FTZ R45, R49, R22 ;  /* 0x00000016312d7220 */ /* 0x000fe20000410000 */
[----:B------:R-:W-:-:S03]  /*13c0*/  PRMT R5, RZ, 0x7610, R5 ;  /* 0x00007610ff057816 */ /* 0x000fc60000000005 */
[-C--:B------:R-:W-:Y:S02]  /*13d0*/  FMUL.FTZ R52, R51, R22.reuse ;  /* 0x0000001633347220 */ /* 0x080fe40000410000 */
[----:B------:R-:W-:-:S04]  /*13e0*/  FMUL.FTZ R54, R5, R22 ;  /* 0x0000001605367220 */ /* 0x000fc80000410000 */
[----:B------:R-:W-:Y:S05]  /*13f0*/  @!P0 BRA `(.L_x_2532) ;  /* 0x00001ae000008947 */ /* 0x000fea0003800000 */
[----:B------:R-:W-:Y:S01]  /*1400*/  HFMA2.MMA R57, -RZ, RZ, 0, 0 ;  /* 0x00000000ff397435 */ /* 0x000fe200000001ff */
[----:B------:R-:W-:Y:S02]  /*1410*/  FMUL.FTZ R49, R49, R44 ;  /* 0x0000002c31317220 */ /* 0x000fe40000410000 */
[----:B------:R-:W-:Y:S02]  /*1420*/  FMUL.FTZ R51, R51, R46 ;  /* 0x0000002e33337220 */ /* 0x000fe40000410000 */
[----:B------:R-:W-:Y:S02]  /*1430*/  FMUL.FTZ R53, R53, R48 ;  /* 0x0000003035357220 */ /* 0x000fe40000410000 */
[----:B------:R-:W-:Y:S02]  /*1440*/  FMUL.FTZ R55, R5, R50 ;  /* 0x0000003205377220 */ /* 0x000fe40000410000 */
.L_x_2535:
[----:B------:R-:W-:Y:S02]  /*1450*/  MOV R4, 0xffffff80 ;  /* 0xffffff8000047802 */ /* 0x000fe40000000f00 */
[----:B------:R-:W-:Y:S02]  /*1460*/  SHF.R.S32.HI R10, RZ, 0x1f, R57 ;  /* 0x0000001fff0a7819 */ /* 0x000fe40000011439 */
[----:B------:R-:W-:Y:S01]  /*1470*/  PRMT R20, RZ, 0x7610, R20 ;  /* 0x00007610ff147816 */ /* 0x000fe20000000014 */
[----:B------:R-:W-:Y:S01]  /*1480*/  IMAD R43, R31, R4, c[0x0][0x168] ;  /* 0x00005a001f2b7624 */ /* 0x000fe200078e0204 */
[----:B------:R-:W-:Y:S01]  /*1490*/  PRMT R21, RZ, 0x7610, R21 ;  /* 0x00007610ff157816 */ /* 0x000fe20000000015 */
[----:B------:R-:W-:Y:S01]  /*14a0*/  IMAD R6, R10, c[0x0][0x1a0], RZ ;  /* 0x000068000a067a24 */ /* 0x000fe200078e02ff */
[----:B------:R-:W-:Y:S01]  /*14b0*/  PRMT R60, RZ, 0x7610, R60 ;  /* 0x00007610ff3c7816 */ /* 0x000fe2000000003c */
[----:B------:R-:W-:Y:S01]  /*14c0*/  IMAD.WIDE.U32 R4, R57, c[0x0][0x1a0], R18 ;  /* 0x0000680039047a25 */ /* 0x000fe200078e0012 */
[----:B------:R-:W-:-:S03]  /*14d0*/  SHF.L.U32 R15, R43, 0x1, RZ ;  /* 0x000000012b0f7819 */ /* 0x000fc600000006ff */
[----:B------:R-:W-:Y:S01]  /*14e0*/  IMAD R7, R57, c[0x0][0x1a4], R6 ;  /* 0x0000690039077a24 */ /* 0x000fe200078e0206 */
[-C--:B------:R-:W-:Y:S02]  /*14f0*/  ISETP.GE.AND P0, PT, R18, R15.reuse, PT ;  /* 0x0000000f1200720c */ /* 0x080fe40003f06270 */
[-C--:B------:R-:W-:Y:S01]  /*1500*/  ISETP.GE.AND P1, PT, R32, R15.reuse, PT ;  /* 0x0000000f2000720c */ /* 0x080fe20003f26270 */
[----:B------:R-:W-:Y:S01]  /*1510*/  IMAD.IADD R5, R5, 0x1, R7 ;  /* 0x0000000105057824 */ /* 0x000fe200078e0207 */
[----:B------:R-:W-:Y:S02]  /*1520*/  ISETP.GE.AND P2, PT, R33, R15, PT ;  /* 0x0000000f2100720c */ /* 0x000fe40003f46270 */
[----:B------:R-:W-:-:S04]  /*1530*/  LEA R6, P3, R4, R39, 0x1 ;  /* 0x0000002704067211 */ /* 0x000fc800078608ff */
[----:B------:R-:W-:-:S05]  /*1540*/  LEA.HI.X R7, R4, R41, R5, 0x1, P3 ;  /* 0x0000002904077211 */ /* 0x000fca00018f0c05 */
[----:B------:R0:W2:Y:S01]  /*1550*/  @!P0 LDG.E.U16 R20, [R6.64] ;  /* 0x0000000406148981 */ /* 0x0000a2000c1e1500 */
[----:B------:R-:W-:-:S03]  /*1560*/  ISETP.GE.AND P0, PT, R34, R15, PT ;  /* 0x0000000f2200720c */ /* 0x000fc60003f06270 */
[----:B------:R0:W3:Y:S01]  /*1570*/  @!P1 LDG.E.U16 R21, [R6.64+0x40] ;  /* 0x0000400406159981 */ /* 0x0000e2000c1e1500 */
[----:B------:R-:W-:-:S03]  /*1580*/  ISETP.GE.AND P1, PT, R35, R15, PT ;  /* 0x0000000f2300720c */ /* 0x000fc60003f26270 */
[----:B------:R0:W4:Y:S01]  /*1590*/  @!P2 LDG.E.U16 R60, [R6.64+0x80] ;  /* 0x00008004063ca981 */ /* 0x000122000c1e1500 */
        /* <DEDUP_REMOVED lines=8> */
[----:B------:R-:W-:-:S03]  /*1620*/  PRMT R58, RZ, 0x7610, R58 ;  /* 0x00007610ff3a7816 */ /* 0x000fc6000000003a */
[----:B------:R0:W5:Y:S04]  /*1630*/  @!P1 LDG.E.U16 R59, [R6.64+0x100] ;  /* 0x00010004063b9981 */ /* 0x000168000c1e1500 */
[----:B------:R0:W5:Y:S04]  /*1640*/  @!P2 LDG.E.U16 R56, [R6.64+0x140] ;  /* 0x000140040638a981 */ /* 0x000168000c1e1500 */
[----:B------:R0:W5:Y:S04]  /*1650*/  @!P3 LDG.E.U16 R14, [R6.64+0x180] ;  /* 0x00018004060eb981 */ /* 0x000168000c1e1500 */
[----:B------:R0:W5:Y:S01]  /*1660*/  @!P4 LDG.E.U16 R58, [R6.64+0x1c0] ;  /* 0x0001c004063ac981 */ /* 0x000162000c1e1500 */
[----:B------:R-:W-:-:S02]  /*1670*/  IMAD R9, R23, c[0x0][0x180], RZ ;  /* 0x0000600017097a24 */ /* 0x000fc400078e02ff */
        /* <DEDUP_REMOVED lines=9> */
[----:B------:R1:W5:Y:S01]  /*1710*/  LDG.E.64 R4, [R12.64] ;  /* 0x000000040c047981 */ /* 0x000362000c1e1b00 */
[----:B0-----:R-:W-:Y:S01]  /*1720*/  IMAD R6, R10, c[0x0][0x1c0], RZ ;  /* 0x000070000a067a24 */ /* 0x001fe200078e02ff */
[C---:B------:R-:W-:Y:S01]  /*1730*/  IADD3 R7, R30.reuse, 0x20, RZ ;  /* 0x000000201e077810 */ /* 0x040fe20007ffe0ff */
[----:B------:R-:W-:Y:S01]  /*1740*/  IMAD.WIDE.U32 R8, R57, c[0x0][0x1c0], R18 ;  /* 0x0000700039087a25 */ /* 0x000fe200078e0012 */
[----:B------:R-:W-:-:S03]  /*1750*/  IADD3 R63, R30, 0x40, RZ ;  /* 0x000000401e3f7810 */ /* 0x000fc60007ffe0ff */
[----:B------:R-:W-:Y:S01]  /*1760*/  IMAD R65, R57, c[0x0][0x1c4], R6 ;  /* 0x0000710039417a24 */ /* 0x000fe200078e0206 */
[-C--:B------:R-:W-:Y:S02]  /*1770*/  LEA.HI.SX32 R7, R7, R30.reuse, 0x1b ;  /* 0x0000001e07077211 */ /* 0x080fe400078fdaff */
[----:B------:R-:W-:Y:S01]  /*1780*/  LEA.HI.SX32 R63, R63, R30, 0x1b ;  /* 0x0000001e3f3f7211 */ /* 0x000fe200078fdaff */
[----:B-1----:R-:W-:Y:S01]  /*1790*/  IMAD.IADD R13, R9, 0x1, R65 ;  /* 0x00000001090d7824 */ /* 0x002fe200078e0241 */
[----:B------:R-:W-:Y:S02]  /*17a0*/  LEA R6, P0, R8, R40, 0x1 ;  /* 0x0000002808067211 */ /* 0x000fe400078008ff */
[----:B------:R-:W-:Y:S02]  /*17b0*/  LEA.HI.SX32 R11, R30, R30, 0x1b ;  /* 0x0000001e1e0b7211 */ /* 0x000fe400078fdaff */
[----:B------:R-:W-:Y:S02]  /*17c0*/  SHF.L.U32 R10, R7, 0x1, RZ ;  /* 0x00000001070a7819 */ /* 0x000fe400000006ff */
[----:B------:R-:W-:-:S02]  /*17d0*/  SHF.L.U32 R9, R63, 0x1, RZ ;  /* 0x000000013f097819 */ /* 0x000fc400000006ff */
[----:B------:R-:W-:Y:S02]  /*17e0*/  LEA.HI.X R7, R8, R42, R13, 0x1, P0 ;  /* 0x0000002a08077211 */ /* 0x000fe400000f0c0d */
[C---:B------:R-:W-:Y:S02]  /*17f0*/  IADD3 R13, R30.reuse, 0x60, RZ ;  /* 0x000000601e0d7810 */ /* 0x040fe40007ffe0ff */
        /* <DEDUP_REMOVED lines=8> */
[----:B------:R-:W-:Y:S02]  /*1880*/  ISETP.GE.AND P6, PT, R18, R15, PT ;  /* 0x0000000f1200720c */ /* 0x000fe40003fc6270 */
[-C--:B------:R-:W-:Y:S01]  /*1890*/  LEA.HI.SX32 R67, R67, R30.reuse, 0x1b ;  /* 0x0000001e43437211 */ /* 0x080fe200078fdaff */
[----:B------:R-:W-:Y:S01]  /*18a0*/  IMAD.SHL.U32 R8, R8, 0x2, RZ ;  /* 0x0000000208087824 */ /* 0x000fe200078e00ff */
[----:B------:R-:W-:-:S02]  /*18b0*/  LEA.HI.SX32 R69, R69, R30, 0x1b ;  /* 0x0000001e45457211 */ /* 0x000fc400078fdaff */
[-C--:B------:R-:W-:Y:S02]  /*18c0*/  ISETP.GE.AND P5, PT, R32, R15.reuse, PT ;  /* 0x0000000f2000720c */ /* 0x080fe40003fa6270 */
[----:B------:R-:W-:Y:S02]  /*18d0*/  SHF.L.U32 R77, R69, 0x1, RZ ;  /* 0x00000001454d7819 */ /* 0x000fe400000006ff */
[-C--:B------:R-:W-:Y:S02]  /*18e0*/  ISETP.GE.AND P4, PT, R33, R15.reuse, PT ;  /* 0x0000000f2100720c */ /* 0x080fe40003f86270 */
[----:B------:R-:W-:Y:S02]  /*18f0*/  PRMT R78, RZ, 0x7610, R78 ;  /* 0x00007610ff4e7816 */ /* 0x000fe4000000004e */
        /* <DEDUP_REMOVED lines=11> */
[----:B--2---:R0:W-:Y:S04]  /*19b0*/  STS.U16 [R11], R20 ;  /* 0x000000140b007388 */ /* 0x0041e80000000400 */
[----:B---3--:R1:W-:Y:S01]  /*19c0*/  STS.U16 [R10+0x40], R21 ;  /* 0x000040150a007388 */ /* 0x0083e20000000400 */
[----:B0-----:R-:W-:-:S02]  /*19d0*/  SHF.L.U32 R20, R13, 0x1, RZ ;  /* 0x000000010d147819 */ /* 0x001fc400000006ff */
[----:B------:R-:W-:Y:S01]  /*19e0*/  SHF.L.U32 R13, R65, 0x1, RZ ;  /* 0x00000001410d7819 */ /* 0x000fe200000006ff */
[----:B----4-:R-:W-:Y:S01]  /*19f0*/  STS.U16 [R9+0x80], R60 ;  /* 0x0000803c09007388 */ /* 0x010fe20000000400 */
[----:B-1----:R-:W-:-:S03]  /*1a00*/  SHF.L.U32 R21, R67, 0x1, RZ ;  /* 0x0000000143157819 */ /* 0x002fc600000006ff */
[----:B-----5:R-:W-:Y:S04]  /*1a10*/  STS.U16 [R20+0xc0], R61 ;  /* 0x0000c03d14007388 */ /* 0x020fe80000000400 */
[----:B------:R-:W-:Y:S04]  /*1a20*/  STS.U16 [R8+0x100], R59 ;  /* 0x0001003b08007388 */ /* 0x000fe80000000400 */
[----:B------:R-:W-:Y:S04]  /*1a30*/  STS.U16 [R13+0x140], R56 ;  /* 0x000140380d007388 */ /* 0x000fe80000000400 */
[----:B------:R-:W-:Y:S04]  /*1a40*/  STS.U16 [R21+0x180], R14 ;  /* 0x0001800e15007388 */ /* 0x000fe80000000400 */
[----:B------:R0:W-:Y:S01]  /*1a50*/  STS.U16 [R77+0x1c0], R58 ;  /* 0x0001c03a4d007388 */ /* 0x0001e20000000400 */
[----:B------:R-:W-:-:S06]  /*1a60*/  NOP ;  /* 0x0000000000007918 */ /* 0x000fcc0000000000 */
[----:B------:R1:W2:Y:S04]  /*1a70*/  @!P6 LDG.E.U16 R78, [R6.64] ;  /* 0x00000004064ee981 */ /* 0x0002a8000c1e1500 */
[----:B------:R1:W3:Y:S04]  /*1a80*/  @!P5 LDG.E.U16 R83, [R6.64+0x40] ;  /* 0x000040040653d981 */ /* 0x0002e8000c1e1500 */
[----:B------:R1:W4:Y:S04]  /*1a90*/  @!P4 LDG.E.U16 R82, [R6.64+0x80] ;  /* 0x000080040652c981 */ /* 0x000328000c1e1500 */
[----:B------:R1:W5:Y:S04]  /*1aa0*/  @!P3 LDG.E.U16 R81, [R6.64+0xc0] ;  /* 0x0000c0040651b981 */ /* 0x000368000c1e1500 */
[----:B------:R1:W2:Y:S04]  /*1ab0*/  @!P2 LDG.E.U16 R79, [R6.64+0x100] ;  /* 0x00010004064fa981 */ /* 0x0002a8000c1e1500 */
[----:B------:R1:W2:Y:S04]  /*1ac0*/  @!P1 LDG.E.U16 R80, [R6.64+0x140] ;  /* 0x0001400406509981 */ /* 0x0002a8000c1e1500 */
[----:B------:R1:W2:Y:S01]  /*1ad0*/  @!P0 LDG.E.U16 R86, [R6.64+0x180] ;  /* 0x0001800406568981 */ /* 0x0002a2000c1e1500 */
[----:B------:R-:W-:-:S13]  /*1ae0*/  ISETP.GE.AND P6, PT, R38, R15, PT ;  /* 0x0000000f2600720c */ /* 0x000fda0003fc6270 */
[----:B------:R1:W2:Y:S01]  /*1af0*/  @!P6 LDG.E.U16 R84, [R6.64+0x1c0] ;  /* 0x0001c0040654e981 */ /* 0x0002a2000c1e1500 */
[----:B0-----:R-:W-:Y:S02]  /*1b00*/  IMAD.SHL.U32 R58, R30, 0x8, RZ ;  /* 0x000000081e3a7824 */ /* 0x001fe400078e00ff */
[----:B------:R-:W-:Y:S02]  /*1b10*/  FMUL.FTZ R59, R4, 1.4426950216293334961 ;  /* 0x3fb8aa3b043b7820 */ /* 0x000fe40000410000 */
[C---:B------:R-:W-:Y:S01]  /*1b20*/  FMUL.FTZ R4, R5.reuse, R46 ;  /* 0x0000002e05047220 */ /* 0x040fe20000410000 */
[----:B------:R-:W-:Y:S01]  /*1b30*/  LEA.HI.SX32 R75, R58, R58, 0x1b ;  /* 0x0000003a3a4b7211 */ /* 0x000fe200078fdaff */
[----:B------:R-:W-:Y:S02]  /*1b40*/  FMUL.FTZ R12, R5, R44 ;  /* 0x0000002c050c7220 */ /* 0x000fe40000410000 */
[----:B------:R-:W-:Y:S01]  /*1b50*/  FMUL.RZ R4, R4, 0.15915493667125701904 ;  /* 0x3e22f98304047820 */ /* 0x000fe2000040c000 */
[----:B------:R-:W-:Y:S01]  /*1b60*/  SHF.L.U32 R75, R75, 0x1, RZ ;  /* 0x000000014b4b7819 */ /* 0x000fe200000006ff */
[----:B------:R-:W-:-:S02]  /*1b70*/  FMUL.RZ R14, R12, 0.15915493667125701904 ;  /* 0x3e22f9830c0e7820 */ /* 0x000fc4000040c000 */
[----:B------:R-:W-:Y:S01]  /*1b80*/  MUFU.SIN R12, R4 ;  /* 0x00000004000c7308 */ /* 0x000fe20000000400 */
[C---:B-1----:R-:W-:Y:S01]  /*1b90*/  FMUL.FTZ R7, R59.reuse, R46 ;  /* 0x0000002e3b077220 */ /* 0x042fe20000410000 */
[----:B------:R-:W-:Y:S06]  /*1ba0*/  LDS.U16 R60, [R75+0x2] ;  /* 0x000002004b3c7984 */ /* 0x000fec0000000400 */
[----:B------:R0:W-:Y:S02]  /*1bb0*/  MUFU.COS R64, R4 ;  /* 0x0000000400407308 */ /* 0x0001e40000000000 */
[----:B0-----:R-:W0:Y:S06]  /*1bc0*/  LDS.U16 R4, [R75] ;  /* 0x000000004b047984 */ /* 0x001e2c0000000400 */
[----:B------:R-:W-:Y:S01]  /*1bd0*/  MUFU.SIN R74, R14 ;  /* 0x0000000e004a7308 */ /* 0x000fe20000000400 */
[----:B------:R-:W-:-:S02]  /*1be0*/  FMUL.FTZ R15, R59, R44 ;  /* 0x0000002c3b0f7220 */ /* 0x000fc40000410000 */
[C---:B------:R-:W-:Y:S02]  /*1bf0*/  FMUL.FTZ R66, R59.reuse, R48 ;  /* 0x000000303b427220 */ /* 0x040fe40000410000 */
[----:B------:R-:W-:Y:S02]  /*1c00*/  FMUL.FTZ R6, R59, R50 ;  /* 0x000000323b067220 */ /* 0x000fe40000410000 */
[----:B------:R-:W1:Y:S01]  /*1c10*/  LDS.U16 R59, [R75+0x6] ;  /* 0x000006004b3b7984 */ /* 0x000e620000000400 */
[----:B------:R0:W-:Y:S08]  /*1c20*/  MUFU.COS R62, R14 ;  /* 0x0000000e003e7308 */ /* 0x0001f00000000000 */
[----:B------:R-:W0:Y:S02]  /*1c30*/  MUFU.EX2 R7, R7 ;  /* 0x0000000700077308 */ /* 0x000e240000000800 */
[----:B0-----:R-:W-:Y:S01]  /*1c40*/  FMUL.FTZ R14, R5, R48 ;  /* 0x00000030050e7220 */ /* 0x001fe20000410000 */
[----:B------:R-:W0:Y:S03]  /*1c50*/  S2R R56, SR_TID.X ;  /* 0x0000000000387919 */ /* 0x000e260000002100 */
[----:B------:R-:W-:-:S02]  /*1c60*/  FMUL.RZ R67, R14, 0.15915493667125701904 ;  /* 0x3e22f9830e437820 */ /* 0x000fc4000040c000 */
[----:B------:R-:W1:Y:S01]  /*1c70*/  LDS.U16 R14, [R75+0x4] ;  /* 0x000004004b0e7984 */ /* 0x000e620000000400 */
[----:B------:R-:W-:-:S03]  /*1c80*/  FMUL.FTZ R69, R7, R12 ;  /* 0x0000000c07457220 */ /* 0x000fc60000410000 */
[----:B------:R-:W1:Y:S01]  /*1c90*/  LDS.U16 R12, [R75+0xa] ;  /* 0x00000a004b0c7984 */ /* 0x000e620000000400 */
[----:B------:R-:W-:-:S03]  /*1ca0*/  FMUL.FTZ R64, R7, R64 ;  /* 0x0000004007407220 */ /* 0x000fc60000410000 */
[----:B------:R-:W1:Y:S01]  /*1cb0*/  LDS.U16 R7, [R75+0x8] ;  /* 0x000008004b077984 */ /* 0x000e620000000400 */
[----:B------:R-:W-:Y:S01]  /*1cc0*/  FMUL.FTZ R5, R5, R50 ;  /* 0x0000003205057220 */ /* 0x000fe20000410000 */
[----:B------:R-:W-:Y:S01]  /*1cd0*/  PRMT R4, RZ, 0x5410, R4 ;  /* 0x00005410ff047816 */ /* 0x000fe20000000004 */
[----:B------:R-:W1:Y:S01]  /*1ce0*/  MUFU.EX2 R15, R15 ;  /* 0x0000000f000f7308 */ /* 0x000e620000000800 */
[----:B0-----:R-:W-:Y:S01]  /*1cf0*/  SHF.L.U32 R88, R56, 0x2, RZ ;  /* 0x0000000238587819 */ /* 0x001fe200000006ff */
[----:B------:R-:W-:Y:S02]  /*1d00*/  FMUL.RZ R85, R5, 0.15915493667125701904 ;  /* 0x3e22f98305557820 */ /* 0x000fe4000040c000 */
[----:B------:R-:W-:Y:S01]  /*1d10*/  FMUL.FTZ R71, R49, R4 ;  /* 0x0000000431477220 */ /* 0x000fe20000410000 */
[----:B------:R-:W-:Y:S03]  /*1d20*/  LDS.U16 R5, [R75+0xe] ;  /* 0x00000e004b057984 */ /* 0x000fe60000000400 */
[----:B------:R-:W-:Y:S01]  /*1d30*/  MUFU.EX2 R66, R66 ;  /* 0x0000004200427308 */ /* 0x000fe20000000800 */
[----:B------:R-:W0:Y:S01]  /*1d40*/  LDS.U16 R4, [R75+0xc] ;  /* 0x00000c004b047984 */ /* 0x000e220000000400 */
[----:B------:R-:W-:-:S06]  /*1d50*/  IADD3 R68, R88, 0x1, RZ ;  /* 0x0000000158447810 */ /* 0x000fcc0007ffe0ff */
[----:B------:R-:W1:Y:S01]  /*1d60*/  MUFU.COS R65, R67 ;  /* 0x0000004300417308 */ /* 0x000e620000000000 */
[----:B------:R-:W-:Y:S02]  /*1d70*/  IADD3 R72, R88, 0x3, RZ ;  /* 0x0000000358487810 */ /* 0x000fe40007ffe0ff */
[----:B------:R-:W-:-:S05]  /*1d80*/  PRMT R60, RZ, 0x5410, R60 ;  /* 0x00005410ff3c7816 */ /* 0x000fca000000003c */
[----:B------:R-:W0:Y:S01]  /*1d90*/  MUFU.SIN R61, R67 ;  /* 0x00000043003d7308 */ /* 0x000e220000000400 */
[-C--:B------:R-:W-:Y:S02]  /*1da0*/  ISETP.GE.U32.AND P0, PT, R88, R43.reuse, PT ;  /* 0x0000002b5800720c */ /* 0x080fe40003f06070 */
[-C--:B------:R-:W-:Y:S02]  /*1db0*/  ISETP.GE.U32.AND P1, PT, R68, R43.reuse, PT ;  /* 0x0000002b4400720c */ /* 0x080fe40003f26070 */
[----:B------:R-:W-:Y:S01]  /*1dc0*/  ISETP.GE.U32.AND P3, PT, R72, R43, PT ;  /* 0x0000002b4800720c */ /* 0x000fe20003f66070 */
[----:B------:R-:W-:Y:S01]  /*1dd0*/  FMUL.FTZ R72, R49, R60 ;  /* 0x0000003c31487220 */ /* 0x000fe20000410000 */
[----:B-1----:R-:W-:Y:S02]  /*1de0*/  PRMT R60, RZ, 0x5410, R59 ;  /* 0x00005410ff3c7816 */ /* 0x002fe4000000003b */
[----:B------:R-:W-:Y:S02]  /*1df0*/  IADD3 R70, R88, 0x2, RZ ;  /* 0x0000000258467810 */ /* 0x000fe40007ffe0ff */
[----:B------:R-:W-:-:S02]  /*1e00*/  FSEL R69, R69, RZ, !P1 ;  /* 0x000000ff45457208 */ /* 0x000fc40004800000 */
[----:B------:R-:W-:Y:S01]  /*1e10*/  FSEL R71, R71, RZ, !P0 ;  /* 0x000000ff47477208 */ /* 0x000fe20004000000 */
[C---:B------:R-:W-:Y:S01]  /*1e20*/  FMUL.FTZ R73, R15.reuse, R62 ;  /* 0x0000003e0f497220 */ /* 0x040fe20000410000 */
[----:B------:R-:W-:Y:S01]  /*1e30*/  PRMT R14, RZ, 0x5410, R14 ;  /* 0x00005410ff0e7816 */ /* 0x000fe2000000000e */
[----:B------:R-:W-:Y:S01]  /*1e40*/  FMUL.FTZ R74, R15, R74 ;  /* 0x0000004a0f4a7220 */ /* 0x000fe20000410000 */
[----:B------:R-:W-:Y:S01]  /*1e50*/  ISETP.GE.U32.AND P2, PT, R70, R43, PT ;  /* 0x0000002b4600720c */ /* 0x000fe20003f46070 */
[----:B------:R-:W-:Y:S01]  /*1e60*/  FMUL.FTZ R65, R66, R65 ;  /* 0x0000004142417220 */ /* 0x000fe20000410000 */
[----:B------:R-:W-:Y:S01]  /*1e70*/  MUFU.EX2 R6, R6 ;  /* 0x0000000600067308 */ /* 0x000fe20000000800 */
[----:B------:R-:W-:Y:S01]  /*1e80*/  FMUL.FTZ R60, R51, R60 ;  /* 0x0000003c333c7220 */ /* 0x000fe20000410000 */
[----:B------:R-:W-:Y:S01]  /*1e90*/  FSEL R70, R64, 1, !P1 ;  /* 0x3f80000040467808 */ /* 0x000fe20004800000 */
[----:B0-----:R-:W-:Y:S01]  /*1ea0*/  FMUL.FTZ R66, R66, R61 ;  /* 0x0000003d42427220 */ /* 0x001fe20000410000 */
[----:B------:R-:W-:Y:S01]  /*1eb0*/  FSEL R72, R72, RZ, !P0 ;  /* 0x000000ff48487208 */ /* 0x000fe20004000000 */
[----:B------:R-:W-:-:S03]  /*1ec0*/  FMUL.FTZ R61, R71, R69 ;  /* 0x00000045473d7220 */ /* 0x000fc60000410000 */
[----:B------:R-:W0:Y:S01]  /*1ed0*/  MUFU.COS R63, R85 ;  /* 0x00000055003f7308 */ /* 0x000e220000000000 */
[----:B------:R-:W-:Y:S01]  /*1ee0*/  FMUL.FTZ R14, R51, R14 ;  /* 0x0000000e330e7220 */ /* 0x000fe20000410000 */
[----:B------:R-:W-:Y:S01]  /*1ef0*/  FSEL R67, R60, RZ, !P1 ;  /* 0x000000ff3c437208 */ /* 0x000fe20004800000 */
[----:B------:R-:W-:-:S05]  /*1f00*/  FMUL.FTZ R59, R72, R69 ;  /* 0x00000045483b7220 */ /* 0x000fca0000410000 */
[----:B------:R-:W1:Y:S01]  /*1f10*/  MUFU.SIN R15, R85 ;  /* 0x00000055000f7308 */ /* 0x000e620000000400 */
[-C--:B------:R-:W-:Y:S01]  /*1f20*/  FFMA.FTZ R60, R72, R70.reuse, R61 ;  /* 0x00000046483c7223 */ /* 0x080fe2000001003d */
[----:B------:R-:W-:Y:S01]  /*1f30*/  FSEL R66, R66, RZ, !P2 ;  /* 0x000000ff42427208 */ /* 0x000fe20005000000 */
[----:B------:R-:W-:Y:S01]  /*1f40*/  FFMA.FTZ R59, R71, R70, -R59 ;  /* 0x00000046473b7223 */ /* 0x000fe2000001083b */
[----:B------:R-:W-:Y:S01]  /*1f50*/  FSEL R68, R14, RZ, !P1 ;  /* 0x000000ff0e447208 */ /* 0x000fe20004800000 */
[----:B------:R-:W-:Y:S01]  /*1f60*/  FADD.FTZ R60, R67, R60 ;  /* 0x0000003c433c7221 */ /* 0x000fe20000010000 */
[----:B------:R-:W-:Y:S02]  /*1f70*/  FSEL R73, R73, 1, !P0 ;  /* 0x3f80000049497808 */ /* 0x000fe40004000000 */
[----:B------:R-:W-:Y:S01]  /*1f80*/  PRMT R12, RZ, 0x5410, R12 ;  /* 0x00005410ff0c7816 */ /* 0x000fe2000000000c */
[----:B------:R-:W-:Y:S01]  /*1f90*/  FADD.FTZ R59, R68, R59 ;  /* 0x0000003b443b7221 */ /* 0x000fe20000010000 */
[----:B------:R-:W-:Y:S01]  /*1fa0*/  FSEL R65, R65, 1, !P2 ;  /* 0x3f80000041417808 */ /* 0x000fe20005000000 */
[----:B------:R-:W-:Y:S01]  /*1fb0*/  FMUL.FTZ R14, R66, R60 ;  /* 0x0000003c420e7220 */ /* 0x000fe20000410000 */
[----:B------:R-:W-:Y:S01]  /*1fc0*/  FSEL R74, R74, RZ, !P0 ;  /* 0x000000ff4a4a7208 */ /* 0x000fe20004000000 */
[----:B------:R-:W-:-:S02]  /*1fd0*/  FMUL.FTZ R61, R73, R69 ;  /* 0x00000045493d7220 */ /* 0x000fc40000410000 */
[----:B------:R-:W-:Y:S01]  /*1fe0*/  FMUL.FTZ R62, R53, R12 ;  /* 0x0000000c353e7220 */ /* 0x000fe20000410000 */
[----:B------:R-:W-:Y:S01]  /*1ff0*/  PRMT R12, RZ, 0x5410, R7 ;  /* 0x00005410ff0c7816 */ /* 0x000fe20000000007 */
[C---:B0-----:R-:W-:Y:S02]  /*2000*/  FMUL.FTZ R63, R6.reuse, R63 ;  /* 0x0000003f063f7220 */ /* 0x041fe40000410000 */
[----:B-1----:R-:W-:Y:S02]  /*2010*/  FMUL.FTZ R64, R6, R15 ;  /* 0x0000000f06407220 */ /* 0x002fe40000410000 */
[-C--:B------:R-:W-:Y:S02]  /*2020*/  FMUL.FTZ R15, R66, R59.reuse ;  /* 0x0000003b420f7220 */ /* 0x080fe40000410000 */
[----:B------:R-:W-:Y:S02]  /*2030*/  FFMA.FTZ R6, R65, R59, -R14 ;  /* 0x0000003b41067223 */ /* 0x000fe4000001080e */
[----:B------:R-:W-:-:S02]  /*2040*/  FMUL.FTZ R59, R74, R69 ;  /* 0x000000454a3b7220 */ /* 0x000fc40000410000 */
[----:B------:R-:W-:Y:S02]  /*2050*/  FFMA.FTZ R14, R74, R70, R61 ;  /* 0x000000464a0e7223 */ /* 0x000fe4000001003d */
[----:B------:R-:W-:Y:S02]  /*2060*/  FMUL.FTZ R61, R53, R12 ;  /* 0x0000000c353d7220 */ /* 0x000fe40000410000 */
[----:B------:R-:W-:Y:S02]  /*2070*/  FFMA.FTZ R15, R65, R60, R15 ;  /* 0x0000003c410f7223 */ /* 0x000fe4000001000f */
[----:B------:R-:W-:Y:S02]  /*2080*/  FFMA.FTZ R59, R73, R70, -R59 ;  /* 0x00000046493b7223 */ /* 0x000fe4000001083b */
[----:B------:R-:W-:Y:S01]  /*2090*/  FMUL.FTZ R60, R66, R14 ;  /* 0x0000000e423c7220 */ /* 0x000fe20000410000 */
[----:B------:R-:W-:Y:S02]  /*20a0*/  FSEL R62, R62, RZ, !P2 ;  /* 0x000000ff3e3e7208 */ /* 0x000fe40005000000 */
[----:B------:R-:W-:Y:S01]  /*20b0*/  FSEL R61, R61, RZ, !P2 ;  /* 0x000000ff3d3d7208 */ /* 0x000fe20005000000 */
[----:B------:R-:W-:Y:S01]  /*20c0*/  FFMA.FTZ R12, R65, R59, -R60 ;  /* 0x0000003b410c7223 */ /* 0x000fe2000001083c */
[----:B------:R-:W-:-:S02]  /*20d0*/  PRMT R4, RZ, 0x5410, R4 ;  /* 0x00005410ff047816 */ /* 0x000fc40000000004 */
[----:B------:R-:W-:Y:S01]  /*20e0*/  PRMT R60, RZ, 0x5410, R5 ;  /* 0x00005410ff3c7816 */ /* 0x000fe20000000005 */
[----:B------:R-:W-:Y:S01]  /*20f0*/  FMUL.FTZ R7, R66, R59 ;  /* 0x0000003b42077220 */ /* 0x000fe20000410000 */
[----:B------:R-:W-:Y:S01]  /*2100*/  FSEL R64, R64, RZ, !P3 ;  /* 0x000000ff40407208 */ /* 0x000fe20005800000 */
[----:B------:R-:W-:Y:S02]  /*2110*/  FADD.FTZ R15, R62, R15 ;  /* 0x0000000f3e0f7221 */ /* 0x000fe40000010000 */
[----:B------:R-:W-:Y:S01]  /*2120*/  FADD.FTZ R6, R61, R6 ;  /* 0x000000063d067221 */ /* 0x000fe20000010000 */
[----:B------:R-:W-:Y:S01]  /*2130*/  FSEL R63, R63, 1, !P3 ;  /* 0x3f8000003f3f7808 */ /* 0x000fe20005800000 */
[C---:B------:R-:W-:Y:S02]  /*2140*/  FMUL.FTZ R4, R55.reuse, R4 ;  /* 0x0000000437047220 */ /* 0x040fe40000410000 */
[----:B------:R-:W-:Y:S02]  /*2150*/  FMUL.FTZ R59, R55, R60 ;  /* 0x0000003c373b7220 */ /* 0x000fe40000410000 */
[----:B------:R-:W-:-:S02]  /*2160*/  FFMA.FTZ R7, R65, R14, R7 ;  /* 0x0000000e41077223 */ /* 0x000fc40000010007 */
[CC--:B------:R-:W-:Y:S02]  /*2170*/  FMUL.FTZ R5, R64.reuse, R15.reuse ;  /* 0x0000000f40057220 */ /* 0x0c0fe40000410000 */
[-C--:B------:R-:W-:Y:S01]  /*2180*/  FMUL.FTZ R14, R64, R6.reuse ;  /* 0x00000006400e7220 */ /* 0x080fe20000410000 */
[----:B------:R-:W-:Y:S01]  /*2190*/  FSEL R60, R4, RZ, !P3 ;  /* 0x000000ff043c7208 */ /* 0x000fe20005800000 */
[----:B------:R-:W-:Y:S01]  /*21a0*/  FFMA.FTZ R5, R63, R6, -R5 ;  /* 0x000000063f057223 */ /* 0x000fe20000010805 */
[----:B------:R-:W-:Y:S01]  /*21b0*/  FSEL R59, R59, RZ, !P3 ;  /* 0x000000ff3b3b7208 */ /* 0x000fe20005800000 */
[----:B------:R-:W-:Y:S02]  /*21c0*/  FFMA.FTZ R88, R63, R15, R14 ;  /* 0x0000000f3f587223 */ /* 0x000fe4000001000e */
        /* <DEDUP_REMOVED lines=8> */
[----:B------:R-:W1:Y:S04]  /*2250*/  SHFL.UP PT, R5, R12, 0x1, RZ ;  /* 0x042000000c057989 */ /* 0x000e6800000e00ff */
[----:B------:R-:W1:Y:S01]  /*2260*/  SHFL.UP PT, R7, R6, 0x1, RZ ;  /* 0x0420000006077989 */ /* 0x000e6200000e00ff */
[----:B------:R-:W-:Y:S01]  /*2270*/  ISETP.GE.AND P0, PT, R30, 0x1, PT ;  /* 0x000000011e00780c */ /* 0x000fe20003f06270 */
[----:B0-----:R-:W-:-:S02]  /*2280*/  FMUL.FTZ R89, R6, R85 ;  /* 0x0000005506597220 */ /* 0x001fc40000410000 */
[-C--:B-1----:R-:W-:Y:S02]  /*2290*/  FMUL.FTZ R4, R6, R87.reuse ;  /* 0x0000005706047220 */ /* 0x082fe40000410000 */
[----:B------:R-:W-:Y:S02]  /*22a0*/  FFMA.FTZ R90, R12, R87, R89 ;  /* 0x000000570c5a7223 */ /* 0x000fe40000010059 */
[----:B------:R-:W-:Y:S02]  /*22b0*/  FMUL.FTZ R88, R6, R5 ;  /* 0x0000000506587220 */ /* 0x000fe40000410000 */
[----:B------:R-:W-:Y:S02]  /*22c0*/  FFMA.FTZ R85, R12, R85, -R4 ;  /* 0x000000550c557223 */ /* 0x000fe40000010804 */
[-C--:B------:R-:W-:Y:S02]  /*22d0*/  FMUL.FTZ R4, R6, R7.reuse ;  /* 0x0000000706047220 */ /* 0x080fe40000410000 */
[----:B------:R-:W-:-:S02]  /*22e0*/  FFMA.FTZ R7, R12, R7, R88 ;  /* 0x000000070c077223 */ /* 0x000fc40000010058 */
[----:B------:R-:W-:Y:S02]  /*22f0*/  @P0 FADD.FTZ R15, R15, R90 ;  /* 0x0000005a0f0f0221 */ /* 0x000fe40000010000 */
[----:B------:R-:W-:Y:S02]  /*2300*/  @P0 FADD.FTZ R14, R14, R85 ;  /* 0x000000550e0e0221 */ /* 0x000fe40000010000 */
[----:B------:R-:W-:Y:S01]  /*2310*/  @P0 FFMA.FTZ R12, R12, R5, -R4 ;  /* 0x000000050c0c0223 */ /* 0x000fe20000010804 */
        /* <DEDUP_REMOVED lines=8> */
[C---:B---3--:R-:W-:Y:S02]  /*23a0*/  FMUL.FTZ R87, R7.reuse, R4 ;  /* 0x0000000407577220 */ /* 0x048fe40000410000 */
[C---:B------:R-:W-:Y:S02]  /*23b0*/  FFMA.FTZ R89, R12.reuse, R6, -R89 ;  /* 0x000000060c597223 */ /* 0x040fe40000010859 */
[C---:B------:R-:W-:Y:S02]  /*23c0*/  FFMA.FTZ R88, R12.reuse, R85, R88 ;  /* 0x000000550c587223 */ /* 0x040fe40000010058 */
[-C--:B----4-:R-:W-:Y:S02]  /*23d0*/  FFMA.FTZ R6, R12, R5.reuse, R87 ;  /* 0x000000050c067223 */ /* 0x090fe40000010057 */
[----:B------:R-:W-:-:S02]  /*23e0*/  FMUL.FTZ R5, R7, R5 ;  /* 0x0000000507057220 */ /* 0x000fc40000410000 */
[----:B------:R-:W-:Y:S01]  /*23f0*/  @P0 FADD.FTZ R15, R15, R88 ;  /* 0x000000580f0f0221 */ /* 0x000fe20000010000 */
[----:B------:R-:W-:Y:S01]  /*2400*/  FSEL R6, R7, R6, !P0 ;  /* 0x0000000607067208 */ /* 0x000fe20004000000 */
[----:B------:R-:W-:Y:S02]  /*2410*/  @P0 FADD.FTZ R14, R14, R89 ;  /* 0x000000590e0e0221 */ /* 0x000fe40000010000 */
        /* <DEDUP_REMOVED lines=9> */
[C---:B---3--:R-:W-:Y:S02]  /*24b0*/  FMUL.FTZ R88, R6.reuse, R5 ;  /* 0x0000000506587220 */ /* 0x048fe40000410000 */
[----:B----4-:R-:W-:Y:S02]  /*24c0*/  FMUL.FTZ R4, R6, R7 ;  /* 0x0000000706047220 */ /* 0x010fe40000410000 */
[C---:B------:R-:W-:Y:S02]  /*24d0*/  FFMA.FTZ R90, R12.reuse, R87, R90 ;  /* 0x000000570c5a7223 */ /* 0x040fe4000001005a */
        /* <DEDUP_REMOVED lines=9> */
[----:B------:R-:W-:-:S03]  /*2570*/  ISETP.GE.AND P1, PT, R30, 0x8, PT ;  /* 0x000000081e00780c */ /* 0x000fc60003f26270 */
[----:B--2---:R4:W-:Y:S01]  /*2580*/  STS.U16 [R11+0x210], R78 ;  /* 0x0002104e0b007388 */ /* 0x0049e20000000400 */
[C---:B0-----:R-:W-:Y:S02]  /*2590*/  FMUL.FTZ R4, R6.reuse, R5 ;  /* 0x0000000506047220 */ /* 0x041fe40000410000 */
[C---:B-1----:R-:W-:Y:S02]  /*25a0*/  FMUL.FTZ R89, R6.reuse, R85 ;  /* 0x0000005506597220 */ /* 0x042fe40000410000 */
[----:B---3--:R-:W-:Y:S02]  /*25b0*/  FMUL.FTZ R88, R6, R87 ;  /* 0x0000005706587220 */ /* 0x008fe40000410000 */
[C---:B----4-:R-:W-:Y:S02]  /*25c0*/  FFMA.FTZ R11, R12.reuse, R7, R4 ;  /* 0x000000070c0b7223 */ /* 0x050fe40000010004 */
[----:B------:R-:W-:Y:S02]  /*25d0*/  FFMA.FTZ R4, R12, R87, R89 ;  /* 0x000000570c047223 */ /* 0x000fe40000010059 */
[----:B------:R-:W-:Y:S01]  /*25e0*/  FMUL.FTZ R7, R6, R7 ;  /* 0x0000000706077220 */ /* 0x000fe20000410000 */
[----:B------:R-:W-:Y:S01]  /*25f0*/  STS.U16 [R10+0x250], R83 ;  /* 0x000250530a007388 */ /* 0x000fe20000000400 */
[----:B------:R-:W-:-:S02]  /*2600*/  FFMA.FTZ R85, R12, R85, -R88 ;  /* 0x000000550c557223 */ /* 0x000fc40000010858 */
[----:B------:R-:W-:Y:S01]  /*2610*/  @P1 FADD.FTZ R15, R15, R4 ;  /* 0x000000040f0f1221 */ /* 0x000fe20000010000 */
[----:B------:R0:W-:Y:S01]  /*2620*/  STS.U16 [R9+0x290], R82 ;  /* 0x0002905209007388 */ /* 0x0001e20000000400 */
[----:B------:R-:W-:Y:S02]  /*2630*/  @P1 FFMA.FTZ R12, R12, R5, -R7 ;  /* 0x000000050c0c1223 */ /* 0x000fe40000010807 */
[----:B------:R-:W-:Y:S01]  /*2640*/  @P1 FADD.FTZ R14, R14, R85 ;  /* 0x000000550e0e1221 */ /* 0x000fe20000010000 */
[----:B-----5:R-:W-:Y:S01]  /*2650*/  STS.U16 [R20+0x2d0], R81 ;  /* 0x0002d05114007388 */ /* 0x020fe20000000400 */
[----:B------:R-:W-:-:S03]  /*2660*/  FSEL R6, R6, R11, !P1 ;  /* 0x0000000b06067208 */ /* 0x000fc60004800000 */
[----:B------:R1:W-:Y:S04]  /*2670*/  STS.U16 [R8+0x310], R79 ;  /* 0x0003104f08007388 */ /* 0x0003e80000000400 */
[----:B------:R-:W-:Y:S04]  /*2680*/  STS.U16 [R13+0x350], R80 ;  /* 0x000350500d007388 */ /* 0x000fe80000000400 */
[----:B------:R-:W-:Y:S01]  /*2690*/  STS.U16 [R21+0x390], R86 ;  /* 0x0003905615007388 */ /* 0x000fe20000000400 */
[----:B------:R-:W-:-:S03]  /*26a0*/  ISETP.NE.AND P0, PT, R26, RZ, PT ;  /* 0x000000ff1a00720c */ /* 0x000fc60003f05270 */
[----:B------:R-:W2:Y:S04]  /*26b0*/  SHFL.UP PT, R21, R15, 0x10, RZ ;  /* 0x060000000f157989 */ /* 0x000ea800000e00ff */
[----:B------:R-:W3:Y:S04]  /*26c0*/  SHFL.UP PT, R5, R12, 0x10, RZ ;  /* 0x060000000c057989 */ /* 0x000ee800000e00ff */
[----:B------:R-:W4:Y:S01]  /*26d0*/  SHFL.UP PT, R13, R14, 0x10, RZ ;  /* 0x060000000e0d7989 */ /* 0x000f2200000e00ff */
[----:B------:R-:W-:-:S03]  /*26e0*/  ISETP.EQ.OR P0, PT, R31, RZ, P0 ;  /* 0x000000ff1f00720c */ /* 0x000fc60000702670 */
[----:B------:R-:W5:Y:S01]  /*26f0*/  SHFL.UP PT, R7, R6, 0x10, RZ ;  /* 0x0600000006077989 */ /* 0x000f6200000e00ff */
[----:B0-----:R-:W-:Y:S01]  /*2700*/  MOV R9, RZ ;  /* 0x000000ff00097202 */ /* 0x001fe20000000f00 */
[----:B-1----:R-:W-:Y:S01]  /*2710*/  IMAD.MOV.U32 R8, RZ, RZ, 0x3f800000 ;  /* 0x3f800000ff087424 */ /* 0x002fe200078e00ff */
[----:B------:R-:W-:Y:S01]  /*2720*/  CS2R R10, SRZ ;  /* 0x00000000000a7805 */ /* 0x000fe2000001ff00 */
[----:B------:R2:W-:Y:S01]  /*2730*/  STS.U16 [R77+0x3d0], R84 ;  /* 0x0003d0544d007388 */ /* 0x0005e20000000400 */
[----:B------:R-:W-:-:S06]  /*2740*/  NOP ;  /* 0x0000000000007918 */ /* 0x000fcc0000000000 */
[----:B------:R-:W0:Y:S01]  /*2750*/  @!P0 LDS.128 R8, [R57.X16+0x460] ;  /* 0x0004600039088984 */ /* 0x000e22000000cc00 */
[----:B------:R-:W-:Y:S01]  /*2760*/  ISETP.GE.AND P0, PT, R30, 0x10, PT ;  /* 0x000000101e00780c */ /* 0x000fe20003f06270 */
[----:B--2---:R-:W-:Y:S01]  /*2770*/  FMUL.FTZ R77, R6, R21 ;  /* 0x00000015064d7220 */ /* 0x004fe20000410000 */
[----:B------:R-:W-:Y:S01]  /*2780*/  ISETP.NE.AND P1, PT, R30, 0x1f, PT ;  /* 0x0000001f1e00780c */ /* 0x000fe20003f25270 */
[C---:B---3--:R-:W-:Y:S01]  /*2790*/  FMUL.FTZ R20, R6.reuse, R5 ;  /* 0x0000000506147220 */ /* 0x048fe20000410000 */
[----:B------:R-:W-:Y:S01]  /*27a0*/  LDS.U16 R83, [R75+0x210] ;  /* 0x000210004b537984 */ /* 0x000fe20000000400 */
[----:B----4-:R-:W-:-:S03]  /*27b0*/  FMUL.FTZ R78, R6, R13 ;  /* 0x0000000d064e7220 */ /* 0x010fc60000410000 */
[----:B------:R-:W-:Y:S01]  /*27c0*/  LDS.U16 R84, [R75+0x212] ;  /* 0x000212004b547984 */ /* 0x000fe20000000400 */
[C---:B------:R-:W-:Y:S02]  /*27d0*/  FFMA.FTZ R77, R12.reuse, R13, -R77 ;  /* 0x0000000d0c4d7223 */ /* 0x040fe4000001084d */
[-C--:B-----5:R-:W-:Y:S01]  /*27e0*/  FFMA.FTZ R13, R12, R7.reuse, R20 ;  /* 0x000000070c0d7223 */ /* 0x0a0fe20000010014 */
[----:B------:R-:W-:Y:S01]  /*27f0*/  LDS.U16 R80, [R75+0x214] ;  /* 0x000214004b507984 */ /* 0x000fe20000000400 */
[----:B------:R-:W-:Y:S02]  /*2800*/  FMUL.FTZ R4, R6, R7 ;  /* 0x0000000706047220 */ /* 0x000fe40000410000 */
[----:B------:R-:W-:Y:S01]  /*2810*/  FFMA.FTZ R78, R12, R21, R78 ;  /* 0x000000150c4e7223 */ /* 0x000fe2000001004e */
[----:B------:R-:W-:Y:S01]  /*2820*/  FSEL R13, R6, R13, !P0 ;  /* 0x0000000d060d7208 */ /* 0x000fe20004000000 */
[----:B------:R-:W-:Y:S01]  /*2830*/  @P0 FFMA.FTZ R12, R12, R5, -R4 ;  /* 0x000000050c0c0223 */ /* 0x000fe20000010804 */
[----:B------:R-:W-:Y:S01]  /*2840*/  LDS.U16 R81, [R75+0x216] ;  /* 0x000216004b517984 */ /* 0x000fe20000000400 */
[----:B------:R-:W-:-:S02]  /*2850*/  @P0 FADD.FTZ R14, R14, R77 ;  /* 0x0000004d0e0e0221 */ /* 0x000fc40000010000 */
[----:B------:R-:W-:Y:S01]  /*2860*/  @P0 FADD.FTZ R15, R15, R78 ;  /* 0x0000004e0f0f0221 */ /* 0x000fe20000010000 */
        /* <DEDUP_REMOVED lines=20> */
[C---:B------:R-:W-:Y:S02]  /*29b0*/  @P0 FMUL.FTZ R87, R21.reuse, R87 ;  /* 0x0000005715570220 */ /* 0x040fe40000410000 */
[-C--:B------:R-:W-:Y:S02]  /*29c0*/  @P0 FFMA.FTZ R90, R21, R88.reuse, R75 ;  /* 0x00000058155a0223 */ /* 0x080fe4000001004b */
[----:B---3--:R-:W-:Y:S02]  /*29d0*/  @!P2 IMAD.MOV.U32 R86, RZ, RZ, R10 ;  /* 0x000000ffff56a224 */ /* 0x008fe400078e000a */
[----:B------:R-:W-:-:S02]  /*29e0*/  @P0 FFMA.FTZ R87, R20, R88, -R87 ;  /* 0x0000005814570223 */ /* 0x000fc40000010857 */
[----:B------:R-:W-:Y:S02]  /*29f0*/  @P0 FADD.FTZ R85, R85, R90 ;  /* 0x0000005a55550221 */ /* 0x000fe40000010000 */
[----:B------:R-:W-:Y:S02]  /*2a00*/  @P0 FADD.FTZ R86, R86, R87 ;  /* 0x0000005756560221 */ /* 0x000fe40000010000 */
[CC--:B------:R-:W-:Y:S02]  /*2a10*/  FMUL.FTZ R12, R74.reuse, R85.reuse ;  /* 0x000000554a0c7220 */ /* 0x0c0fe40000410000 */
[-C--:B------:R-:W-:Y:S02]  /*2a20*/  FMUL.FTZ R74, R74, R86.reuse ;  /* 0x000000564a4a7220 */ /* 0x080fe40000410000 */
[C---:B------:R-:W-:Y:S02]  /*2a30*/  FFMA.FTZ R12, R73.reuse, R86, -R12 ;  /* 0x00000056490c7223 */ /* 0x040fe4000001080c */
[----:B------:R-:W-:Y:S01]  /*2a40*/  FFMA.FTZ R73, R73, R85, R74 ;  /* 0x0000005549497223 */ /* 0x000fe2000001004a */
[----:B------:R-:W-:Y:S01]  /*2a50*/  ISETP.NE.AND P0, PT, R56, RZ, PT ;  /* 0x000000ff3800720c */ /* 0x000fe20003f05270 */
[----:B------:R-:W-:-:S02]  /*2a60*/  FMUL.FTZ R13, R5, R11 ;  /* 0x0000000b050d7220 */ /* 0x000fc40000410000 */
[----:B------:R-:W-:Y:S02]  /*2a70*/  FADD.FTZ R72, R72, R73 ;  /* 0x0000004948487221 */ /* 0x000fe40000010000 */
[----:B------:R-:W-:Y:S02]  /*2a80*/  FADD.FTZ R71, R71, R12 ;  /* 0x0000000c47477221 */ /* 0x000fe40000010000 */
[-C--:B------:R-:W-:Y:S02]  /*2a90*/  FFMA.FTZ R15, R4, R10.reuse, -R13 ;  /* 0x0000000a040f7223 */ /* 0x080fe4000001080d */
[C---:B------:R-:W-:Y:S02]  /*2aa0*/  FMUL.FTZ R10, R5.reuse, R10 ;  /* 0x0000000a050a7220 */ /* 0x040fe40000410000 */
[----:B------:R-:W-:Y:S02]  /*2ab0*/  FMUL.FTZ R13, R5, R9 ;  /* 0x00000009050d7220 */ /* 0x000fe40000410000 */
[----:B------:R-:W-:-:S02]  /*2ac0*/  FMUL.FTZ R12, R69, R72 ;  /* 0x00000048450c7220 */ /* 0x000fc40000410000 */
[-C--:B------:R-:W-:Y:S02]  /*2ad0*/  FMUL.FTZ R5, R5, R8.reuse ;  /* 0x0000000805057220 */ /* 0x080fe40000410000 */
        /* <DEDUP_REMOVED lines=27> */
.L_x_2534:
[----:B------:R-:W-:Y:S05]  /*2c90*/  BSYNC B0 ;  /* 0x0000000000007941 */ /* 0x000fea0003800000 */
.L_x_2533:
[C---:B-1----:R-:W-:Y:S01]  /*2ca0*/  FMUL.FTZ R4, R66.reuse, R70 ;  /* 0x0000004642047220 */ /* 0x042fe20000410000 */
[----:B------:R-:W-:Y:S01]  /*2cb0*/  PRMT R5, RZ, 0x5410, R84 ;  /* 0x00005410ff057816 */ /* 0x000fe20000000054 */
[-C--:B------:R-:W-:Y:S01]  /*2cc0*/  FMUL.FTZ R66, R66, R68.reuse ;  /* 0x0000004442427220 */ /* 0x080fe20000410000 */
[----:B------:R-:W-:Y:S01]  /*2cd0*/  IADD3 R57, R57, 0x1, RZ ;  /* 0x0000000139397810 */ /* 0x000fe20007ffe0ff */
[----:B------:R-:W-:Y:S01]  /*2ce0*/  FFMA.FTZ R6, R65, R68, -R4 ;  /* 0x0000004441067223 */ /* 0x000fe20000010804 */
[----:B------:R-:W-:Y:S01]  /*2cf0*/  PRMT R4, RZ, 0x5410, R83 ;  /* 0x00005410ff047816 */ /* 0x000fe20000000053 */
[----:B------:R-:W-:Y:S01]  /*2d00*/  FMUL.FTZ R5, R5, R72 ;  /* 0x0000004805057220 */ /* 0x000fe20000410000 */
[----:B------:R-:W-:Y:S01]  /*2d10*/  ISETP.GE.AND P0, PT, R57, c[0x0][0x16c], PT ;  /* 0x00005b0039007a0c */ /* 0x000fe20003f06270 */
        /* <DEDUP_REMOVED lines=12> */
[----:B------:R-:W-:-:S02]  /*2de0*/  FFMA.FTZ R4, R63, R65, R4 ;  /* 0x000000413f047223 */ /* 0x000fc40000010004 */
[----:B------:R-:W-:Y:S02]  /*2df0*/  FFMA.FTZ R63, R63, R61, -R64 ;  /* 0x0000003d3f3f7223 */ /* 0x000fe40000010840 */
[----:B------:R-:W-:Y:S02]  /*2e00*/  FADD.FTZ R7, R59, R4 ;  /* 0x000000043b077221 */ /* 0x000fe40000010000 */
[----:B------:R-:W-:Y:S02]  /*2e10*/  FMUL.FTZ R81, R81, R70 ;  /* 0x0000004651517220 */ /* 0x000fe40000410000 */
[----:B------:R-:W-:Y:S02]  /*2e20*/  FMUL.FTZ R6, R77, R65 ;  /* 0x000000414d067220 */ /* 0x000fe40000410000 */
[----:B------:R-:W-:Y:S02]  /*2e30*/  FADD.FTZ R63, R60, R63 ;  /* 0x0000003f3c3f7221 */ /* 0x000fe40000010000 */
[----:B------:R-:W-:-:S02]  /*2e40*/  FMUL.FTZ R7, R82, R7 ;  /* 0x0000000752077220 */ /* 0x000fc40000410000 */
[----:B------:R-:W-:Y:S02]  /*2e50*/  FFMA.FTZ R5, R5, R68, -R81 ;  /* 0x0000004405057223 */ /* 0x000fe40000010851 */
[----:B------:R-:W-:Y:S02]  /*2e60*/  FFMA.FTZ R6, R79, R61, -R6 ;  /* 0x0000003d4f067223 */ /* 0x000fe40000010806 */
[----:B------:R-:W-:Y:S02]  /*2e70*/  FFMA.FTZ R7, R78, R63, -R7 ;  /* 0x0000003f4e077223 */ /* 0x000fe40000010807 */
[----:B------:R-:W-:Y:S02]  /*2e80*/  FFMA.FTZ R45, R8, 2, R45 ;  /* 0x40000000082d7823 */ /* 0x000fe4000001002d */
[----:B------:R-:W-:Y:S02]  /*2e90*/  FFMA.FTZ R52, R5, 2, R52 ;  /* 0x4000000005347823 */ /* 0x000fe40000010034 */
[----:B------:R-:W-:-:S02]  /*2ea0*/  FFMA.FTZ R47, R6, 2, R47 ;  /* 0x40000000062f7823 */ /* 0x000fc4000001002f */
[----:B------:R-:W-:Y:S01]  /*2eb0*/  FFMA.FTZ R54, R7, 2, R54 ;  /* 0x4000000007367823 */ /* 0x000fe20000010036 */
[----:B------:R-:W-:Y:S01]  /*2ec0*/  @P0 CALL.REL.NOINC `(.L_x_2532) ;  /* 0x0000001000000944 */ /* 0x000fe20003c00000 */
[----:B------:R-:W-:Y:S05]  /*2ed0*/  BRA `(.L_x_2535) ;  /* 0xffffe57000007947 */ /* 0x000fea000383ffff */
.L_x_2532:
[----:B------:R-:W-:Y:S01]  /*2ee0*/  BAR.SYNC.DEFER_BLOCKING 0x0 ;  /* 0x0000000000007b1d */ /* 0x000fe20000010000 */
[----:B------:R-:W-:Y:S01]  /*2ef0*/  ISETP.NE.AND P0, PT, R56, RZ, PT ;  /* 0x000000ff3800720c */ /* 0x000fe20003f05270 */
[----:B------:R-:W-:Y:S01]  /*2f00*/  IMAD R6, R76, c[0x0][0x200], RZ ;  /* 0x000080004c067a24 */ /* 0x000fe200078e02ff */
[----:B------:R-:W-:Y:S01]  /*2f10*/  F2FP.BF16.PACK_AB R46, R52, R45 ;  /* 0x0000002d342e723e */ /* 0x000fe200000010ff */
[C---:B------:R-:W-:Y:S01]  /*2f20*/  IMAD.WIDE.U32 R4, R25.reuse, c[0x0][0x200], RZ ;  /* 0x0000800019047a25 */ /* 0x040fe200078e00ff */
[----:B------:R-:W-:Y:S01]  /*2f30*/  F2FP.BF16.PACK_AB R47, R54, R47 ;  /* 0x0000002f362f723e */ /* 0x000fe200000010ff */
[----:B------:R-:W-:Y:S01]  /*2f40*/  BSSY B0, `(.L_x_2536) ;  /* 0x000001b000007945 */ /* 0x000fe20003800000 */
[----:B------:R-:W-:Y:S01]  /*2f50*/  SHF.L.U32 R7, R30, 0x1, RZ ;  /* 0x000000011e077819 */ /* 0x000fe200000006ff */
[----:B------:R-:W-:Y:S02]  /*2f60*/  IMAD R9, R25, c[0x0][0x204], R6 ;  /* 0x0000810019097a24 */ /* 0x000fe400078e0206 */
[----:B------:R0:W-:Y:S01]  /*2f70*/  STS.64 [R58], R46 ;  /* 0x0000002e3a007388 */ /* 0x0001e20000000a00 */
[----:B------:R-:W-:-:S06]  /*2f80*/  NOP ;  /* 0x0000000000007918 */ /* 0x000fcc0000000000 */
[----:B------:R-:W-:Y:S04]  /*2f90*/  LDS.U16 R11, [R7] ;  /* 0x00000000070b7984 */ /* 0x000fe80000000400 */
[----:B------:R-:W-:Y:S01]  /*2fa0*/  LDS.U16 R13, [R7+0x40] ;  /* 0x00004000070d7984 */ /* 0x000fe20000000400 */
[----:B0-----:R-:W-:-:S03]  /*2fb0*/  IMAD.IADD R47, R5, 0x1, R9 ;  /* 0x00000001052f7824 */ /* 0x001fc600078e0209 */
        /* <DEDUP_REMOVED lines=19> */
.L_x_2537:
[----:B------:R-:W-:Y:S05]  /*30f0*/  BSYNC B0 ;  /* 0x0000000000007941 */ /* 0x000fea0003800000 */
.L_x_2536:
[----:B------:R-:W-:Y:S01]  /*3100*/  MOV R5, R47 ;  /* 0x0000002f00057202 */ /* 0x000fe20000000f00 */
[----:B0-----:R-:W-:Y:S01]  /*3110*/  IMAD R9, R23, c[0x0][0x208], RZ ;  /* 0x0000820017097a24 */ /* 0x001fe200078e02ff */
[--C-:B------:R-:W-:Y:S01]  /*3120*/  LOP3.LUT R6, R27, 0x20, R26.reuse, 0xfe, !PT ;  /* 0x000000201b067812 */ /* 0x100fe200078efe1a */
[----:B------:R-:W-:Y:S01]  /*3130*/  IMAD.SHL.U32 R7, R31, 0x80, RZ ;  /* 0x000000801f077824 */ /* 0x000fe200078e00ff */
[C---:B------:R-:W-:Y:S01]  /*3140*/  LOP3.LUT R10, R27.reuse, 0x40, R26, 0xfe, !PT ;  /* 0x000000401b0a7812 */ /* 0x040fe200078efe1a */
[----:B------:R-:W-:Y:S01]  /*3150*/  IMAD.WIDE.U32 R4, R0, c[0x0][0x208], R4 ;  /* 0x0000820000047a25 */ /* 0x000fe200078e0004 */
[----:B------:R-:W-:Y:S02]  /*3160*/  ISETP.GE.AND P0, PT, R6, R45, PT ;  /* 0x0000002d0600720c */ /* 0x000fe40003f06270 */
[----:B------:R-:W-:Y:S01]  /*3170*/  LOP3.LUT R12, R27, 0x60, R26, 0xfe, !PT ;  /* 0x000000601b0c7812 */ /* 0x000fe200078efe1a */
[----:B------:R-:W-:Y:S01]  /*3180*/  IMAD R8, R0, c[0x0][0x20c], R9 ;  /* 0x0000830000087a24 */ /* 0x000fe200078e0209 */
[----:B------:R-:W-:-:S02]  /*3190*/  SHF.R.S32.HI R9, RZ, 0x1f, R7 ;  /* 0x0000001fff097819 */ /* 0x000fc40000011407 */
[----:B------:R-:W-:Y:S02]  /*31a0*/  IADD3 R6, P4, R7, R4, RZ ;  /* 0x0000000407067210 */ /* 0x000fe40007f9e0ff */
[C---:B------:R-:W-:Y:S02]  /*31b0*/  LEA R7, P3, R28.reuse, c[0x0][0x258], 0x1 ;  /* 0x000096001c077a11 */ /* 0x040fe400078608ff */
[----:B------:R-:W-:Y:S02]  /*31c0*/  IADD3.X R5, R9, R8, R5, P4, !PT ;  /* 0x0000000809057210 */ /* 0x000fe400027fe405 */
[----:B------:R-:W-:Y:S02]  /*31d0*/  LEA.HI.X R8, R28, c[0x0][0x25c], R29, 0x1, P3 ;  /* 0x000097001c087a11 */ /* 0x000fe400018f0c1d */
[----:B------:R-:W-:Y:S02]  /*31e0*/  LEA R4, P3, R6, R7, 0x1 ;  /* 0x0000000706047211 */ /* 0x000fe400078608ff */
[----:B------:R-:W-:-:S02]  /*31f0*/  IADD3 R31, R31, 0x1, RZ ;  /* 0x000000011f1f7810 */ /* 0x000fc40007ffe0ff */
[----:B------:R-:W-:Y:S02]  /*3200*/  LEA.HI.X R5, R6, R8, R5, 0x1, P3 ;  /* 0x0000000806057211 */ /* 0x000fe400018f0c05 */
[-C--:B------:R-:W-:Y:S02]  /*3210*/  ISETP.GE.AND P1, PT, R10, R45.reuse, PT ;  /* 0x0000002d0a00720c */ /* 0x080fe40003f26270 */
[----:B------:R-:W-:Y:S01]  /*3220*/  ISETP.GE.AND P2, PT, R12, R45, PT ;  /* 0x0000002d0c00720c */ /* 0x000fe20003f46270 */
[----:B------:R0:W-:Y:S01]  /*3230*/  @!P0 STG.E.U16 [R4.64+0x40], R13 ;  /* 0x0000400d04008986 */ /* 0x0001e2000c101504 */
[----:B------:R-:W-:Y:S02]  /*3240*/  ISETP.GE.AND P0, PT, R31, c[0x0][0x174], PT ;  /* 0x00005d001f007a0c */ /* 0x000fe40003f06270 */
[----:B------:R-:W-:Y:S02]  /*3250*/  IADD3 R39, P3, R39, 0x200, RZ ;  /* 0x0000020027277810 */ /* 0x000fe40007f7e0ff */
[----:B------:R-:W-:-:S02]  /*3260*/  IADD3 R40, P4, R40, 0x200, RZ ;  /* 0x0000020028287810 */ /* 0x000fc40007f9e0ff */
[----:B------:R-:W-:Y:S02]  /*3270*/  IADD3.X R41, RZ, R41, RZ, P3, !PT ;  /* 0x00000029ff297210 */ /* 0x000fe40001ffe4ff */
        /* <DEDUP_REMOVED lines=9> */
.L_x_2538:
[----:B------:R-:W-:Y:S05]  /*3310*/  EXIT ;  /* 0x000000000000794d */ /* 0x000fea0003800000 */
.L_x_2540:
        /* <DEDUP_REMOVED lines=14> */
.L_x_5390:


//--------------------- .text._Z25selective_scan_fwd_kernelI32Selective_Scan_fwd_kernel_traitsILi32ELi4ELi1ELb0ELb1ELb1ELb1EN3c108BFloat16ENS1_7complexIfEEEEv13SSMParamsBase --------------------------
	.section	.text._Z25selective_scan_fwd_kernelI32Selective_Scan_fwd_kernel_traitsILi32ELi4ELi1ELb0ELb1ELb1ELb1EN3c108BFloat16ENS1_7complexIfEEEEv13SSMParamsBase,"ax",@progbits
	.sectioninfo	@"SHI_REGISTERS=93"
	.align	128
        .global         _Z25selective_scan_fwd_kernelI32Selective_Scan_fwd_kernel_traitsILi32ELi4ELi1ELb0ELb1ELb1ELb1EN3c108BFloat16ENS1_7complexIfEEEEv13SSMParamsBase
        .type           _Z25selective_scan_fwd_kernelI32Selective_Scan_fwd_kernel_traitsILi32ELi4ELi1ELb0ELb1ELb1ELb1EN3c108BFloat16ENS1_7complexIfEEEEv13SSMParamsBase,@function
        .size           _Z25selective_scan_fwd_kernelI32Selective_Scan_fwd_kernel_traitsILi32ELi4ELi1ELb0ELb1ELb1ELb1EN3c108BFloat16ENS1_7complexIfEEEEv13SSMParamsBase,(.L_x_5391 - _Z25selective_scan_fwd_kernelI32Selective_Scan_fwd_kernel_traitsILi32ELi4ELi1ELb0ELb1ELb1ELb1EN3c108BFloat16ENS1_7complexIfEEEEv13SSMParamsBase)
        .other          _Z25selective_scan_fwd_kernelI32Selective_Scan_fwd_kernel_traitsILi32ELi4ELi1ELb0ELb1ELb1ELb1EN3c108BFloat16ENS1_7complexIfEEEEv13SSMParamsBase,@"STO_CUDA_ENTRY STV_DEFAULT"
_Z25selective_scan_fwd_kernelI32Selective_Scan_fwd_kernel_traitsILi32ELi4ELi1ELb0ELb1ELb1ELb1EN3c108BFloat16ENS1_7complexIfEEEEv13SSMParamsBase:
.text._Z25selective_scan_fwd_kernelI32Selective_Scan_fwd_kernel_traitsILi32ELi4ELi1ELb0ELb1ELb1ELb1EN3c108BFloat16ENS1_7complexIfEEEEv13SSMParamsBase:
[----:B------:R-:W-:Y:S02]  /*0000*/  MOV R1, c[0x0][0x28] ;  /* 0x00000a0000017a02 */ /* 0x000fe40000000f00 */
[----:B------:R-:W0:Y:S01]  /*0010*/  S2UR UR4, SR_CTAID.Y ;  /* 0x00000000000479c3 */ /* 0x000e220000002600 */
[----:B------:R-:W-:Y:S01]  /*0020*/  ISETP.NE.U32.AND P1, PT, RZ, c[0x0][0x250], PT ;  /* 0x00009400ff007a0c */ /* 0x000fe20003f25070 */
[----:B------:R-:W-:Y:S01]  /*0030*/  HFMA2.MMA R24, -RZ, RZ, 0, 0 ;  /* 0x00000000ff187435 */ /* 0x000fe200000001ff */
[----:B------:R-:W-:Y:S01]  /*0040*/  ISETP.NE.U32.AND P0, PT, RZ, c[0x0][0x238], PT ;  /* 0x00008e00ff007a0c */ /* 0x000fe20003f05070 */
[----:B------:R-:W-:Y:S01]  /*0050*/  IMAD.MOV.U32 R22, RZ, RZ, RZ ;  /* 0x000000ffff167224 */ /* 0x000fe200078e00ff */
        /* <DEDUP_REMOVED lines=16> */
[----:B--2---:R-:W-:Y:S01]  /*0160*/  IMAD.MOV.U32 R3, RZ, RZ, c[0x0][0x174] ;  /* 0x00005d00ff037624 */ /* 0x004fe200078e00ff */
[----:B0-----:R-:W-:-:S04]  /*0170*/  HFMA2.MMA R6, -RZ, RZ, 0, 0 ;  /* 0x00000000ff067435 */ /* 0x001fc800000001ff */
[----:B------:R-:W-:Y:S02]  /*0180*/  ISETP.GE.AND P0, PT, R3, 0x1, PT ;  /* 0x000000010300780c */ /* 0x000fe40003f06270 */
[----:B---3--:R-:W-:-:S05]  /*0190*/  IADD3 R10, RZ, -R7, RZ ;  /* 0x80000007ff0a7210 */ /* 0x008fca0007ffe0ff */
[----:B------:R-:W-:Y:S01]  /*01a0*/  IMAD R11, R10, R9, RZ ;  /* 0x000000090a0b7224 */ /* 0x000fe200078e02ff */
[----:B------:R-:W-:-:S03]  /*01b0*/  IABS R2, R0 ;  /* 0x0000000000027213 */ /* 0x000fc60000000000 */
[----:B------:R-:W-:Y:S01]  /*01c0*/  IMAD.HI.U32 R7, R7, R11, R6 ;  /* 0x0000000b07077227 */ /* 0x000fe200078e0006 */
[----:B------:R-:W0:Y:S05]  /*01d0*/  S2UR UR6, SR_CTAID.X ;  /* 0x00000000000679c3 */ /* 0x000e2a0000002500 */
[----:B------:R-:W-:-:S05]  /*01e0*/  IMAD.HI.U32 R8, R7, R2, RZ ;  /* 0x0000000207087227 */ /* 0x000fca00078e00ff */
[----:B------:R-:W-:Y:S01]  /*01f0*/  IADD3 R6, -R8, RZ, RZ ;  /* 0x000000ff08067210 */ /* 0x000fe20007ffe1ff */
        /* <DEDUP_REMOVED lines=12> */
[----:B------:R-:W-:Y:S02]  /*02c0*/  IMAD.IADD R5, R3, 0x1, R5 ;  /* 0x0000000103057824 */ /* 0x000fe400078e0205 */
[----:B------:R-:W-:Y:S02]  /*02d0*/  IMAD.MOV.U32 R4, RZ, RZ, R2 ;  /* 0x000000ffff047224 */ /* 0x000fe400078e0002 */
[----:B------:R-:W-:Y:S02]  /*02e0*/  IMAD.WIDE.U32 R2, R0, c[0x0][0x1e8], RZ ;  /* 0x00007a0000027a25 */ /* 0x000fe400078e00ff */
[-C--:B------:R-:W-:Y:S02]  /*02f0*/  @!P1 IADD3 R6, R6, -R9.reuse, RZ ;  /* 0x8000000906069210 */ /* 0x080fe40007ffe0ff */
[----:B------:R-:W-:Y:S01]  /*0300*/  @!P1 IADD3 R8, R8, 0x1, RZ ;  /* 0x0000000108089810 */ /* 0x000fe20007ffe0ff */
[----:B------:R-:W-:Y:S01]  /*0310*/  IMAD R7, R0, c[0x0][0x1ec], R7 ;  /* 0x00007b0000077a24 */ /* 0x000fe200078e0207 */
[----:B------:R-:W-:Y:S01]  /*0320*/  ISETP.GE.U32.AND P0, PT, R6, R9, PT ;  /* 0x000000090600720c */ /* 0x000fe20003f06070 */
[----:B------:R-:W-:Y:S01]  /*0330*/  IMAD R6, R76, c[0x0][0x1d0], RZ ;  /* 0x000074004c067a24 */ /* 0x000fe200078e02ff */
[----:B------:R-:W-:Y:S01]  /*0340*/  LOP3.LUT R9, R0, c[0x0][0x178], RZ, 0x3c, !PT ;  /* 0x00005e0000097a12 */ /* 0x000fe200078e3cff */
[----:B------:R-:W-:Y:S01]  /*0350*/  IMAD R12, R76, c[0x0][0x190], RZ ;  /* 0x000064004c0c7a24 */ /* 0x000fe200078e02ff */
[----:B------:R-:W-:Y:S01]  /*0360*/  ISETP.NE.AND P1, PT, RZ, c[0x0][0x178], PT ;  /* 0x00005e00ff007a0c */ /* 0x000fe20003f25270 */
[----:B------:R-:W-:Y:S01]  /*0370*/  IMAD R10, R25, c[0x0][0x1d4], R6 ;  /* 0x00007500190a7a24 */ /* 0x000fe200078e0206 */
[----:B------:R-:W-:Y:S01]  /*0380*/  ISETP.GE.AND P2, PT, R9, RZ, PT ;  /* 0x000000ff0900720c */ /* 0x000fe20003f46270 */
[----:B------:R-:W-:Y:S01]  /*0390*/  IMAD.MOV.U32 R6, RZ, RZ, R2 ;  /* 0x000000ffff067224 */ /* 0x000fe200078e0002 */
[C---:B0-----:R-:W-:Y:S01]  /*03a0*/  SHF.L.U32 R27, R56.reuse, 0x2, RZ ;  /* 0x00000002381b7819 */ /* 0x041fe200000006ff */
[----:B------:R-:W-:Y:S01]  /*03b0*/  IMAD.WIDE.U32 R4, R25, c[0x0][0x1d0], R4 ;  /* 0x0000740019047a25 */ /* 0x000fe200078e0004 */
[----:B------:R-:W-:-:S02]  /*03c0*/  LOP3.LUT R26, R56, 0x1f, RZ, 0xc0, !PT ;  /* 0x0000001f381a7812 */ /* 0x000fc400078ec0ff */
[----:B------:R-:W-:Y:S01]  /*03d0*/  LOP3.LUT R27, R27, 0xffffff80, RZ, 0xc0, !PT ;  /* 0xffffff801b1b7812 */ /* 0x000fe200078ec0ff */
[----:B------:R-:W-:Y:S01]  /*03e0*/  IMAD R9, R25, c[0x0][0x194], R12 ;  /* 0x0000650019097a24 */ /* 0x000fe200078e020c */
[----:B------:R-:W-:Y:S01]  /*03f0*/  IADD3 R7, R3, R7, RZ ;  /* 0x0000000703077210 */ /* 0x000fe20007ffe0ff */
[----:B------:R-:W-:Y:S01]  /*0400*/  IMAD.WIDE.U32 R2, R25, c[0x0][0x190], RZ ;  /* 0x0000640019027a25 */ /* 0x000fe200078e00ff */
[----:B------:R-:W-:Y:S02]  /*0410*/  @P0 IADD3 R8, R8, 0x1, RZ ;  /* 0x0000000108080810 */ /* 0x000fe40007ffe0ff */
[----:B------:R-:W-:Y:S01]  /*0420*/  LOP3.LUT R28, R27, R26, RZ, 0xfc, !PT ;  /* 0x0000001a1b1c7212 */ /* 0x000fe200078efcff */
[----:B------:R-:W-:Y:S01]  /*0430*/  IMAD R12, R76, c[0x0][0x1e0], RZ ;  /* 0x000078004c0c7a24 */ /* 0x000fe200078e02ff */
[----:B------:R-:W-:Y:S01]  /*0440*/  @!P2 IADD3 R8, -R8, RZ, RZ ;  /* 0x000000ff0808a210 */ /* 0x000fe20007ffe1ff */
[----:B------:R-:W-:Y:S01]  /*0450*/  IMAD.WIDE.U32 R6, R25, c[0x0][0x1e0], R6 ;  /* 0x0000780019067a25 */ /* 0x000fe200078e0006 */
[----:B------:R-:W-:-:S02]  /*0460*/  SHF.R.S32.HI R29, RZ, 0x1f, R28 ;  /* 0x0000001fff1d7819 */ /* 0x000fc4000001141c */
[----:B------:R-:W-:Y:S01]  /*0470*/  IADD3 R17, P3, R28, R4, RZ ;  /* 0x000000041c117210 */ /* 0x000fe20007f7e0ff */
[----:B------:R-:W-:Y:S01]  /*0480*/  IMAD R14, R76, c[0x0][0x1b0], RZ ;  /* 0x00006c004c0e7a24 */ /* 0x000fe200078e02ff */
[----:B------:R-:W-:Y:S01]  /*0490*/  @!P1 LOP3.LUT R8, RZ, c[0x0][0x178], RZ, 0x33, !PT ;  /* 0x00005e00ff089a12 */ /* 0x000fe200078e33ff */
[----:B------:R-:W-:Y:S01]  /*04a0*/  IMAD.IADD R18, R27, 0x1, R28 ;  /* 0x000000011b127824 */ /* 0x000fe200078e021c */
[----:B------:R-:W-:Y:S01]  /*04b0*/  IADD3 R3, R3, R9, RZ ;  /* 0x0000000903037210 */ /* 0x000fe20007ffe0ff */
[C---:B------:R-:W-:Y:S01]  /*04c0*/  IMAD R9, R25.reuse, c[0x0][0x1e4], R12 ;  /* 0x0000790019097a24 */ /* 0x040fe200078e020c */
[----:B------:R-:W-:Y:S01]  /*04d0*/  IADD3 R12, P1, R28, R6, RZ ;  /* 0x000000061c0c7210 */ /* 0x000fe20007f3e0ff */
[----:B------:R-:W-:Y:S01]  /*04e0*/  IMAD R11, R25, c[0x0][0x1b4], R14 ;  /* 0x00006d00190b7a24 */ /* 0x000fe200078e020e */
[----:B------:R-:W-:Y:S01]  /*04f0*/  IADD3.X R10, R29, R5, R10, P3, !PT ;  /* 0x000000051d0a7210 */ /* 0x000fe20001ffe40a */
[----:B------:R-:W-:Y:S01]  /*0500*/  IMAD.WIDE.U32 R4, R25, c[0x0][0x1b0], RZ ;  /* 0x00006c0019047a25 */ /* 0x000fe200078e00ff */
[----:B------:R-:W-:-:S02]  /*0510*/  SHF.R.S32.HI R6, RZ, 0x1f, R8 ;  /* 0x0000001fff067819 */ /* 0x000fc40000011408 */
[----:B------:R-:W-:Y:S01]  /*0520*/  IADD3.X R7, R29, R7, R9, P1, !PT ;  /* 0x000000071d077210 */ /* 0x000fe20000ffe409 */
[----:B------:R-:W-:Y:S01]  /*0530*/  IMAD.IADD R5, R5, 0x1, R11 ;  /* 0x0000000105057824 */ /* 0x000fe200078e020b */
[C---:B------:R-:W-:Y:S01]  /*0540*/  LEA R16, P0, R17.reuse, c[0x0][0x240], 0x1 ;  /* 0x0000900011107a11 */ /* 0x040fe200078008ff */
[C---:B------:R-:W-:Y:S01]  /*0550*/  IMAD R9, R6.reuse, c[0x0][0x1a8], RZ ;  /* 0x00006a0006097a24 */ /* 0x040fe200078e02ff */
[----:B------:R-:W-:Y:S01]  /*0560*/  SHF.R.S32.HI R19, RZ, 0x1f, R18 ;  /* 0x0000001fff137819 */ /* 0x000fe20000011412 */
[----:B------:R-:W-:Y:S01]  /*0570*/  IMAD R11, R6, c[0x0][0x1c8], RZ ;  /* 0x00007200060b7a24 */ /* 0x000fe200078e02ff */
[----:B------:R-:W-:Y:S01]  /*0580*/  LEA.HI.X R17, R17, c[0x0][0x244], R10, 0x1, P0 ;  /* 0x0000910011117a11 */ /* 0x000fe200000f0c0a */
[----:B------:R-:W-:Y:S01]  /*0590*/  IMAD.WIDE.U32 R2, R8, c[0x0][0x1a8], R2 ;  /* 0x00006a0008027a25 */ /* 0x000fe200078e0002 */
[C---:B------:R-:W-:Y:S02]  /*05a0*/  IADD3 R32, R18.reuse, 0x20, RZ ;  /* 0x0000002012207810 */ /* 0x040fe40007ffe0ff */
[----:B------:R-:W-:Y:S01]  /*05b0*/  IADD3 R33, R18, 0x40, RZ ;  /* 0x0000004012217810 */ /* 0x000fe20007ffe0ff */
[----:B------:R-:W-:Y:S01]  /*05c0*/  IMAD R9, R8, c[0x0][0x1ac], R9 ;  /* 0x00006b0008097a24 */ /* 0x000fe200078e0209 */
[----:B------:R-:W-:Y:S01]  /*05d0*/  LEA R39, P0, R2, c[0x0][0x228], 0x1 ;  /* 0x00008a0002277a11 */ /* 0x000fe200078008ff */
[----:B------:R-:W-:Y:S01]  /*05e0*/  IMAD.WIDE.U32 R4, R8, c[0x0][0x1c8], R4 ;  /* 0x0000720008047a25 */ /* 0x000fe200078e0004 */
[----:B------:R-:W-:-:S02]  /*05f0*/  IADD3 R34, R18, 0x60, RZ ;  /* 0x0000006012227810 */ /* 0x000fc40007ffe0ff */
[----:B------:R-:W-:Y:S01]  /*0600*/  IADD3 R41, R3, R9, RZ ;  /* 0x0000000903297210 */ /* 0x000fe20007ffe0ff */
[----:B------:R-:W-:Y:S01]  /*0610*/  IMAD R13, R8, c[0x0][0x1cc], R11 ;  /* 0x00007300080d7a24 */ /* 0x000fe200078e020b */
[----:B------:R-:W-:Y:S02]  /*0620*/  LEA R11, P2, R12, c[0x0][0x248], 0x1 ;  /* 0x000092000c0b7a11 */ /* 0x000fe400078408ff */
[----:B------:R-:W-:Y:S02]  /*0630*/  LEA R40, P1, R4, c[0x0][0x230], 0x1 ;  /* 0x00008c0004287a11 */ /* 0x000fe400078208ff */
[----:B------:R-:W-:Y:S02]  /*0640*/  IADD3 R3, R5, R13, RZ ;  /* 0x0000000d05037210 */ /* 0x000fe40007ffe0ff */
[----:B------:R-:W-:Y:S02]  /*0650*/  LEA.HI.X R12, R12, c[0x0][0x24c], R7, 0x1, P2 ;  /* 0x000093000c0c7a11 */ /* 0x000fe400010f0c07 */
[----:B------:R-:W-:-:S02]  /*0660*/  LEA.HI.X R41, R2, c[0x0][0x22c], R41, 0x1, P0 ;  /* 0x00008b0002297a11 */ /* 0x000fc400000f0c29 */
[----:B------:R-:W-:Y:S02]  /*0670*/  LEA.HI.X R42, R4, c[0x0][0x234], R3, 0x1, P1 ;  /* 0x00008d00042a7a11 */ /* 0x000fe400008f0c03 */
[C---:B------:R-:W-:Y:S02]  /*0680*/  IADD3 R35, R18.reuse, 0x80, RZ ;  /* 0x0000008012237810 */ /* 0x040fe40007ffe0ff */
[C---:B------:R-:W-:Y:S02]  /*0690*/  IADD3 R36, R18.reuse, 0xa0, RZ ;  /* 0x000000a012247810 */ /* 0x040fe40007ffe0ff */
[C---:B------:R-:W-:Y:S02]  /*06a0*/  IADD3 R37, R18.reuse, 0xc0, RZ ;  /* 0x000000c012257810 */ /* 0x040fe40007ffe0ff */
[----:B-1----:R-:W-:Y:S02]  /*06b0*/  IADD3 R38, R18, 0xe0, RZ ;  /* 0x000000e012267810 */ /* 0x002fe40007ffe0ff */
.L_x_2558:
[----:B------:R-:W-:Y:S01]  /*06c0*/  BAR.SYNC.DEFER_BLOCKING 0x0 ;  /* 0x0000000000007b1d */ /* 0x000fe20000010000 */
[----:B------:R-:W-:Y:S02]  /*06d0*/  MOV R2, 0xffffff80 ;  /* 0xffffff8000027802 */ /* 0x000fe40000000f00 */
[----:B-1----:R-:W-:-:S02]  /*06e0*/  LOP3.LUT R4, R27, 0x20, R26, 0xfe, !PT ;  /* 0x000000201b047812 */ /* 0x002fc400078efe1a */
[--C-:B------:R-:W-:Y:S01]  /*06f0*/  LOP3.LUT R8, R27, 0x40, R26.reuse, 0xfe, !PT ;  /* 0x000000401b087812 */ /* 0x100fe200078efe1a */
[----:B------:R-:W-:Y:S01]  /*0700*/  IMAD R43, R31, R2, c[0x0][0x168] ;  /* 0x00005a001f2b7624 */ /* 0x000fe200078e0202 */
[----:B------:R-:W-:Y:S02]  /*0710*/  LOP3.LUT R10, R27, 0x60, R26, 0xfe, !PT ;  /* 0x000000601b0a7812 */ /* 0x000fe400078efe1a */
[----:B------:R-:W-:Y:S02]  /*0720*/  PRMT R2, RZ, 0x7610, R2 ;  /* 0x00007610ff027816 */ /* 0x000fe40000000002 */
[-C--:B------:R-:W-:Y:S02]  /*0730*/  ISETP.GE.AND P0, PT, R28, R43.reuse, PT ;  /* 0x0000002b1c00720c */ /* 0x080fe40003f06270 */
[-C--:B------:R-:W-:Y:S02]  /*0740*/  ISETP.GE.AND P1, PT, R4, R43.reuse, PT ;  /* 0x0000002b0400720c */ /* 0x080fe40003f26270 */
[----:B------:R-:W-:-:S02]  /*0750*/  ISETP.GE.AND P2, PT, R8, R43, PT ;  /* 0x0000002b0800720c */ /* 0x000fc40003f46270 */
[-C--:B------:R-:W-:Y:S02]  /*0760*/  ISETP.GE.AND P3, PT, R10, R43.reuse, PT ;  /* 0x0000002b0a00720c */ /* 0x080fe40003f66270 */
[----:B------:R-:W-:Y:S02]  /*0770*/  PRMT R3, RZ, 0x7610, R3 ;  /* 0x00007610ff037816 */ /* 0x000fe40000000003 */
[----:B------:R-:W-:Y:S02]  /*0780*/  PRMT R6, RZ, 0x7610, R6 ;  /* 0x00007610ff067816 */ /* 0x000fe40000000006 */
[----:B------:R-:W-:Y:S01]  /*0790*/  PRMT R7, RZ, 0x7610, R7 ;  /* 0x00007610ff077816 */ /* 0x000fe20000000007 */
[----:B------:R-:W2:Y:S04]  /*07a0*/  @!P0 LDG.E.U16 R2, [R16.64] ;  /* 0x0000000410028981 */ /* 0x000ea8000c1e1500 */
[----:B------:R-:W3:Y:S04]  /*07b0*/  @!P1 LDG.E.U16 R3, [R16.64+0x40] ;  /* 0x0000400410039981 */ /* 0x000ee8000c1e1500 */
[----:B------:R-:W4:Y:S04]  /*07c0*/  @!P2 LDG.E.U16 R6, [R16.64+0x80] ;  /* 0x000080041006a981 */ /* 0x000f28000c1e1500 */
[----:B------:R-:W4:Y:S01]  /*07d0*/  @!P3 LDG.E.U16 R7, [R16.64+0xc0] ;  /* 0x0000c0041007b981 */ /* 0x000f22000c1e1500 */
[----:B------:R-:W-:Y:S01]  /*07e0*/  IMAD.SHL.U32 R9, R30, 0x2, RZ ;  /* 0x000000021e097824 */ /* 0x000fe200078e00ff */
[-C--:B------:R-:W-:Y:S01]  /*07f0*/  ISETP.GE.AND P1, PT, R4, R43.reuse, PT ;  /* 0x0000002b0400720c */ /* 0x080fe20003f26270 */
[----:B------:R-:W-:Y:S01]  /*0800*/  IMAD.SHL.U32 R58, R30, 0x8, RZ ;  /* 0x000000081e3a7824 */ /* 0x000fe200078e00ff */
[----:B------:R-:W-:-:S02]  /*0810*/  ISETP.GE.AND P2, PT, R8, R43, PT ;  /* 0x0000002b0800720c */ /* 0x000fc40003f46270 */
[-C--:B------:R-:W-:Y:S02]  /*0820*/  ISETP.GE.AND P3, PT, R10, R43.reuse, PT ;  /* 0x0000002b0a00720c */ /* 0x080fe40003f66270 */
[----:B------:R-:W-:Y:S02]  /*0830*/  ISETP.GE.AND P0, PT, R28, R43, PT ;  /* 0x0000002b1c00720c */ /* 0x000fe40003f06270 */
        /* <DEDUP_REMOVED lines=73> */
.L_x_2542:
[----:B------:R-:W-:Y:S05]  /*0cd0*/  BSYNC B0 ;  /* 0x0000000000007941 */ /* 0x000fea0003800000 */
.L_x_2541:
        /* <DEDUP_REMOVED lines=33> */
.L_x_2544:
[----:B------:R-:W-:Y:S05]  /*0ef0*/  BSYNC B0 ;  /* 0x0000000000007941 */ /* 0x000fea0003800000 */
.L_x_2543:
        /* <DEDUP_REMOVED lines=33> */
.L_x_2546:
[----:B------:R-:W-:Y:S05]  /*1110*/  BSYNC B0 ;  /* 0x0000000000007941 */ /* 0x000fea0003800000 */
.L_x_2545:
        /* <DEDUP_REMOVED lines=33> */
.L_x_2548:
[----:B------:R-:W-:Y:S05]  /*1330*/  BSYNC B0 ;  /* 0x0000000000007941 */ /* 0x000fea0003800000 */
.L_x_2547:
        /* <DEDUP_REMOVED lines=12> */
[----:B------:R-:W-:Y:S01]  /*1400*/  HFMA2.MMA R57, -RZ, RZ, 0, 0 ;  /* 0x00000000ff397435 */ /* 0x000fe200000001ff */
[----:B------:R-:W-:Y:S02]  /*1410*/  FMUL.FTZ R49, R49, R44 ;  /* 0x0000002c31317220 */ /* 0x000fe40000410000 */
[----:B------:R-:W-:Y:S02]  /*1420*/  FMUL.FTZ R51, R51, R46 ;  /* 0x0000002e33337220 */ /* 0x000fe40000410000 */
[----:B------:R-:W-:Y:S02]  /*1430*/  FMUL.FTZ R53, R53, R48 ;  /* 0x0000003035357220 */ /* 0x000fe40000410000 */
[----:B------:R-:W-:-:S02]  /*1440*/  FMUL.FTZ R55, R5, R50 ;  /* 0x0000003205377220 */ /* 0x000fc40000410000 */
.L_x_2552:
[----:B------:R-:W-:Y:S02]  /*1450*/  MOV R4, 0xffffff80 ;  /* 0xffffff8000047802 */ /* 0x000fe40000000f00 */
[----:B------:R-:W-:-:S02]  /*1460*/  SHF.R.S32.HI R10, RZ, 0x1f, R57 ;  /* 0x0000001fff0a7819 */ /* 0x000fc40000011439 */
[----:B------:R-:W-:Y:S01]  /*1470*/  PRMT R20, RZ, 0x7610, R20 ;  /* 0x00007610ff147816 */ /* 0x000fe20000000014 */
[----:B------:R-:W-:Y:S01]  /*1480*/  IMAD R43, R31, R4, c[0x0][0x168] ;  /* 0x00005a001f2b7624 */ /* 0x000fe200078e0204 */
[----:B------:R-:W-:Y:S01]  /*1490*/  PRMT R21, RZ, 0x7610, R21 ;  /* 0x00007610ff157816 */ /* 0x000fe20000000015 */
[----:B------:R-:W-:Y:S01]  /*14a0*/  IMAD R6, R10, c[0x0][0x1a0], RZ ;  /* 0x000068000a067a24 */ /* 0x000fe200078e02ff */
[----:B------:R-:W-:Y:S01]  /*14b0*/  PRMT R60, RZ, 0x7610, R60 ;  /* 0x00007610ff3c7816 */ /* 0x000fe2000000003c */
[----:B------:R-:W-:Y:S02]  /*14c0*/  IMAD.SHL.U32 R15, R43, 0x2, RZ ;  /* 0x000000022b0f7824 */ /* 0x000fe400078e00ff */
[----:B------:R-:W-:-:S03]  /*14d0*/  IMAD.WIDE.U32 R4, R57, c[0x0][0x1a0], R18 ;  /* 0x0000680039047a25 */ /* 0x000fc600078e0012 */
[-C--:B------:R-:W-:Y:S01]  /*14e0*/  ISETP.GE.AND P0, PT, R18, R15.reuse, PT ;  /* 0x0000000f1200720c */ /* 0x080fe20003f06270 */
[----:B------:R-:W-:Y:S01]  /*14f0*/  IMAD R7, R57, c[0x0][0x1a4], R6 ;  /* 0x0000690039077a24 */ /* 0x000fe200078e0206 */
[-C--:B------:R-:W-:Y:S02]  /*1500*/  ISETP.GE.AND P1, PT, R32, R15.reuse, PT ;  /* 0x0000000f2000720c */ /* 0x080fe40003f26270 */
[----:B------:R-:W-:Y:S02]  /*1510*/  ISETP.GE.AND P2, PT, R33, R15, PT ;  /* 0x0000000f2100720c */ /* 0x000fe40003f46270 */
[----:B------:R-:W-:Y:S02]  /*1520*/  LEA R6, P3, R4, R39, 0x1 ;  /* 0x0000002704067211 */ /* 0x000fe400078608ff */
[----:B------:R-:W-:-:S04]  /*1530*/  IADD3 R5, R5, R7, RZ ;  /* 0x0000000705057210 */ /* 0x000fc80007ffe0ff */
        /* <DEDUP_REMOVED lines=35> */
[----:B------:R-:W-:Y:S02]  /*1770*/  LEA.HI.SX32 R7, R7, R30, 0x1b ;  /* 0x0000001e07077211 */ /* 0x000fe400078fdaff */
[----:B------:R-:W-:Y:S02]  /*1780*/  LEA R6, P0, R8, R40, 0x1 ;  /* 0x0000002808067211 */ /* 0x000fe400078008ff */
[----:B-1----:R-:W-:Y:S02]  /*1790*/  IADD3 R13, R9, R65, RZ ;  /* 0x00000041090d7210 */ /* 0x002fe40007ffe0ff */
[-C--:B------:R-:W-:Y:S02]  /*17a0*/  LEA.HI.SX32 R63, R63, R30.reuse, 0x1b ;  /* 0x0000001e3f3f7211 */ /* 0x080fe400078fdaff */
[----:B------:R-:W-:Y:S02]  /*17b0*/  LEA.HI.SX32 R11, R30, R30, 0x1b ;  /* 0x0000001e1e0b7211 */ /* 0x000fe400078fdaff */
[----:B------:R-:W-:-:S02]  /*17c0*/  SHF.L.U32 R10, R7, 0x1, RZ ;  /* 0x00000001070a7819 */ /* 0x000fc400000006ff */
[----:B------:R-:W-:Y:S02]  /*17d0*/  LEA.HI.X R7, R8, R42, R13, 0x1, P0 ;  /* 0x0000002a08077211 */ /* 0x000fe400000f0c0d */
[C---:B------:R-:W-:Y:S02]  /*17e0*/  IADD3 R13, R30.reuse, 0x60, RZ ;  /* 0x000000601e0d7810 */ /* 0x040fe40007ffe0ff */
[----:B------:R-:W-:Y:S01]  /*17f0*/  SHF.L.U32 R9, R63, 0x1, RZ ;  /* 0x000000013f097819 */ /* 0x000fe200000006ff */
[----:B------:R-:W-:Y:S01]  /*1800*/  IMAD.SHL.U32 R11, R11, 0x2, RZ ;  /* 0x000000020b0b7824 */ /* 0x000fe200078e00ff */
[C---:B------:R-:W-:Y:S02]  /*1810*/  IADD3 R63, R30.reuse, 0x80, RZ ;  /* 0x000000801e3f7810 */ /* 0x040fe40007ffe0ff */
[C---:B------:R-:W-:Y:S02]  /*1820*/  IADD3 R65, R30.reuse, 0xa0, RZ ;  /* 0x000000a01e417810 */ /* 0x040fe40007ffe0ff */
[----:B------:R-:W-:-:S02]  /*1830*/  IADD3 R67, R30, 0xc0, RZ ;  /* 0x000000c01e437810 */ /* 0x000fc40007ffe0ff */
[----:B------:R-:W-:Y:S02]  /*1840*/  IADD3 R69, R30, 0xe0, RZ ;  /* 0x000000e01e457810 */ /* 0x000fe40007ffe0ff */
[-C--:B------:R-:W-:Y:S02]  /*1850*/  LEA.HI.SX32 R13, R13, R30.reuse, 0x1b ;  /* 0x0000001e0d0d7211 */ /* 0x080fe400078fdaff */
[-C--:B------:R-:W-:Y:S02]  /*1860*/  LEA.HI.SX32 R8, R63, R30.reuse, 0x1b ;  /* 0x0000001e3f087211 */ /* 0x080fe400078fdaff */
[-C--:B------:R-:W-:Y:S02]  /*1870*/  LEA.HI.SX32 R65, R65, R30.reuse, 0x1b ;  /* 0x0000001e41417211 */ /* 0x080fe400078fdaff */
[----:B------:R-:W-:Y:S02]  /*1880*/  ISETP.GE.AND P6, PT, R18, R15, PT ;  /* 0x0000000f1200720c */ /* 0x000fe40003fc6270 */
[----:B------:R-:W-:-:S02]  /*1890*/  LEA.HI.SX32 R67, R67, R30, 0x1b ;  /* 0x0000001e43437211 */ /* 0x000fc400078fdaff */
[----:B------:R-:W-:Y:S02]  /*18a0*/  LEA.HI.SX32 R69, R69, R30, 0x1b ;  /* 0x0000001e45457211 */ /* 0x000fe400078fdaff */
[----:B------:R-:W-:Y:S02]  /*18b0*/  SHF.L.U32 R8, R8, 0x1, RZ ;  /* 0x0000000108087819 */ /* 0x000fe400000006ff */
[-C--:B------:R-:W-:Y:S01]  /*18c0*/  ISETP.GE.AND P5, PT, R32, R15.reuse, PT ;  /* 0x0000000f2000720c */ /* 0x080fe20003fa6270 */
[----:B------:R-:W-:Y:S01]  /*18d0*/  IMAD.SHL.U32 R77, R69, 0x2, RZ ;  /* 0x00000002454d7824 */ /* 0x000fe200078e00ff */
[-C--:B------:R-:W-:Y:S02]  /*18e0*/  ISETP.GE.AND P4, PT, R33, R15.reuse, PT ;  /* 0x0000000f2100720c */ /* 0x080fe40003f86270 */
        /* <DEDUP_REMOVED lines=12> */
[----:B--2---:R0:W-:Y:S04]  /*19b0*/  STS.U16 [R11], R20 ;  /* 0x000000140b007388 */ /* 0x0041e80000000400 */
[----:B---3--:R1:W-:Y:S01]  /*19c0*/  STS.U16 [R10+0x40], R21 ;  /* 0x000040150a007388 */ /* 0x0083e20000000400 */
[----:B0-----:R-:W-:Y:S01]  /*19d0*/  IMAD.SHL.U32 R20, R13, 0x2, RZ ;  /* 0x000000020d147824 */ /* 0x001fe200078e00ff */
[----:B------:R-:W-:-:S02]  /*19e0*/  SHF.L.U32 R13, R65, 0x1, RZ ;  /* 0x00000001410d7819 */ /* 0x000fc400000006ff */
        /* <DEDUP_REMOVED lines=17> */
[----:B0-----:R-:W-:Y:S01]  /*1b00*/  SHF.L.U32 R58, R30, 0x3, RZ ;  /* 0x000000031e3a7819 */ /* 0x001fe200000006ff */
        /* <DEDUP_REMOVED lines=191> */
[----:B0-----:R-:W-:Y:S01]  /*2700*/  IMAD.MOV.U32 R9, RZ, RZ, RZ ;  /* 0x000000ffff097224 */ /* 0x001fe200078e00ff */
[----:B-1----:R-:W-:Y:S01]  /*2710*/  MOV R8, 0x3f800000 ;  /* 0x3f80000000087802 */ /* 0x002fe20000000f00 */
        /* <DEDUP_REMOVED lines=87> */
.L_x_2551:
[----:B------:R-:W-:Y:S05]  /*2c90*/  BSYNC B0 ;  /* 0x0000000000007941 */ /* 0x000fea0003800000 */
.L_x_2550:
        /* <DEDUP_REMOVED lines=36> */
.L_x_2549:
[----:B------:R-:W-:Y:S01]  /*2ee0*/  BAR.SYNC.DEFER_BLOCKING 0x0 ;  /* 0x0000000000007b1d */ /* 0x000fe20000010000 */
[----:B------:R-:W-:Y:S01]  /*2ef0*/  ISETP.NE.AND P0, PT, R56, RZ, PT ;  /* 0x000000ff3800720c */ /* 0x000fe20003f05270 */
[----:B------:R-:W-:Y:S01]  /*2f00*/  IMAD.SHL.U32 R20, R30, 0x2, RZ ;  /* 0x000000021e147824 */ /* 0x000fe200078e00ff */
[----:B------:R-:W-:Y:S01]  /*2f10*/  F2FP.BF16.PACK_AB R6, R52, R45 ;  /* 0x0000002d3406723e */ /* 0x000fe200000010ff */
[----:B------:R-:W-:Y:S01]  /*2f20*/  IMAD R12, R76, c[0x0][0x200], RZ ;  /* 0x000080004c0c7a24 */ /* 0x000fe200078e02ff */
[----:B------:R-:W-:Y:S01]  /*2f30*/  F2FP.BF16.PACK_AB R7, R54, R47 ;  /* 0x0000002f3607723e */ /* 0x000fe200000010ff */
[----:B------:R-:W-:Y:S01]  /*2f40*/  IMAD R14, R76, c[0x0][0x1f0], RZ ;  /* 0x00007c004c0e7a24 */ /* 0x000fe200078e02ff */
[C---:B------:R-:W-:Y:S01]  /*2f50*/  ISETP.GE.AND P1, PT, R28.reuse, R43, PT ;  /* 0x0000002b1c00720c */ /* 0x040fe20003f26270 */
[----:B------:R-:W-:Y:S01]  /*2f60*/  IMAD.WIDE.U32 R8, R25, c[0x0][0x200], RZ ;  /* 0x0000800019087a25 */ /* 0x000fe200078e00ff */
[----:B------:R-:W-:Y:S01]  /*2f70*/  SHF.L.U32 R4, R31, 0x7, RZ ;  /* 0x000000071f047819 */ /* 0x000fe200000006ff */
[----:B------:R-:W-:Y:S01]  /*2f80*/  BSSY B0, `(.L_x_2553) ;  /* 0x000003f000007945 */ /* 0x000fe20003800000 */
[C---:B------:R-:W-:Y:S01]  /*2f90*/  LEA R21, P2, R28.reuse, c[0x0][0x258], 0x1 ;  /* 0x000096001c157a11 */ /* 0x040fe200078408ff */
[C---:B------:R-:W-:Y:S01]  /*2fa0*/  IMAD R15, R25.reuse, c[0x0][0x204], R12 ;  /* 0x00008100190f7a24 */ /* 0x040fe200078e020c */
[----:B------:R-:W-:Y:S01]  /*2fb0*/  SHF.R.S32.HI R5, RZ, 0x1f, R4 ;  /* 0x0000001fff057819 */ /* 0x000fe20000011404 */
[----:B------:R-:W-:Y:S01]  /*2fc0*/  IMAD.WIDE.U32 R10, R25, c[0x0][0x1f0], RZ ;  /* 0x00007c00190a7a25 */ /* 0x000fe200078e00ff */
[----:B------:R-:W-:-:S02]  /*2fd0*/  LEA.HI.X R44, R28, c[0x0][0x25c], R29, 0x1, P2 ;  /* 0x000097001c2c7a11 */ /* 0x000fc400010f0c1d */
[----:B------:R-:W-:Y:S01]  /*2fe0*/  IADD3 R9, R9, R15, RZ ;  /* 0x0000000f09097210 */ /* 0x000fe20007ffe0ff */
[----:B------:R-:W-:Y:S01]  /*2ff0*/  IMAD R13, R25, c[0x0][0x1f4], R14 ;  /* 0x00007d00190d7a24 */ /* 0x000fe200078e020e */
[----:B------:R-:W-:Y:S01]  /*3000*/  IADD3 R46, P2, R28, 0x20, RZ ;  /* 0x000000201c2e7810 */ /* 0x000fe20007f5e0ff */
[----:B------:R-:W-:Y:S01]  /*3010*/  IMAD R59, R23, c[0x0][0x1f8], RZ ;  /* 0x00007e00173b7a24 */ /* 0x000fe200078e02ff */
[----:B------:R-:W-:Y:S01]  /*3020*/  LOP3.LUT R48, R27, 0x40, R26, 0xfe, !PT ;  /* 0x000000401b307812 */ /* 0x000fe200078efe1a */
[----:B------:R-:W-:Y:S01]  /*3030*/  IMAD.WIDE.U32 R8, R0, c[0x0][0x208], R8 ;  /* 0x0000820000087a25 */ /* 0x000fe200078e0008 */
[----:B------:R-:W-:Y:S01]  /*3040*/  IADD3 R11, R11, R13, RZ ;  /* 0x0000000d0b0b7210 */ /* 0x000fe20007ffe0ff */
[----:B------:R0:W-:Y:S01]  /*3050*/  STS.64 [R58], R6 ;  /* 0x000000063a007388 */ /* 0x0001e20000000a00 */
[----:B------:R-:W-:-:S06]  /*3060*/  NOP ;  /* 0x0000000000007918 */ /* 0x000fcc0000000000 */
[----:B------:R-:W-:Y:S01]  /*3070*/  LDS.U16 R51, [R20] ;  /* 0x0000000014337984 */ /* 0x000fe20000000400 */
[----:B------:R-:W-:Y:S02]  /*3080*/  IADD3 R14, P3, R4, R8, RZ ;  /* 0x00000008040e7210 */ /* 0x000fe40007f7e0ff */
[----:B------:R-:W-:Y:S01]  /*3090*/  LOP3.LUT R50, R27, 0x60, R26, 0xfe, !PT ;  /* 0x000000601b327812 */ /* 0x000fe200078efe1a */
[----:B------:R-:W-:Y:S01]  /*30a0*/  LDS.U16 R53, [R20+0x40] ;  /* 0x0000400014357984 */ /* 0x000fe20000000400 */
[----:B0-----:R-:W-:-:S03]  /*30b0*/  @!P1 IMAD.WIDE.U32 R6, R25, c[0x0][0x1f0], R4 ;  /* 0x00007c0019069a25 */ /* 0x001fc600078e0004 */
[----:B------:R-:W-:Y:S01]  /*30c0*/  LDS.U16 R55, [R20+0x80] ;  /* 0x0000800014377984 */ /* 0x000fe20000000400 */
[----:B------:R-:W-:Y:S01]  /*30d0*/  @!P1 IMAD.IADD R13, R13, 0x1, R7 ;  /* 0x000000010d0d9824 */ /* 0x000fe200078e0207 */
[----:B------:R-:W-:Y:S01]  /*30e0*/  @!P1 MOV R12, R6 ;  /* 0x00000006000c9202 */ /* 0x000fe20000000f00 */
[----:B------:R-:W-:Y:S01]  /*30f0*/  IMAD R7, R23, c[0x0][0x208], RZ ;  /* 0x0000820017077a24 */ /* 0x000fe200078e02ff */
[----:B------:R-:W-:Y:S03]  /*3100*/  LDS.U16 R49, [R20+0xc0] ;  /* 0x0000c00014317984 */ /* 0x000fe60000000400 */
[C---:B------:R-:W-:Y:S01]  /*3110*/  IMAD R61, R0.reuse, c[0x0][0x20c], R7 ;  /* 0x00008300003d7a24 */ /* 0x040fe200078e0207 */
[----:B------:R-:W-:Y:S01]  /*3120*/  @!P0 STS [0x100], R43 ;  /* 0x0001002bff008388 */ /* 0x000fe20000000800 */
[----:B------:R-:W-:-:S03]  /*3130*/  IMAD.WIDE.U32 R6, R0, c[0x0][0x1f8], R10 ;  /* 0x00007e0000067a25 */ /* 0x000fc600078e000a */
[----:B------:R-:W-:Y:S01]  /*3140*/  BAR.SYNC.DEFER_BLOCKING 0x0 ;  /* 0x0000000000007b1d */ /* 0x000fe20000010000 */
[C---:B------:R-:W-:Y:S01]  /*3150*/  IADD3.X R9, R5.reuse, R61, R9, P3, !PT ;  /* 0x0000003d05097210 */ /* 0x040fe20001ffe409 */
[----:B------:R-:W-:Y:S01]  /*3160*/  IMAD R61, R0, c[0x0][0x1fc], R59 ;  /* 0x00007f00003d7a24 */ /* 0x000fe200078e023b */
[----:B------:R-:W-:Y:S01]  /*3170*/  LEA R8, P3, R14, R21, 0x1 ;  /* 0x000000150e087211 */ /* 0x000fe200078608ff */
[----:B------:R-:W-:Y:S01]  /*3180*/  @!P1 IMAD.WIDE.U32 R10, R0, c[0x0][0x1f8], R12 ;  /* 0x00007e00000a9a25 */ /* 0x000fe200078e000c */
[----:B------:R-:W-:Y:S02]  /*3190*/  IADD3 R12, P5, R4, R6, RZ ;  /* 0x00000006040c7210 */ /* 0x000fe40007fbe0ff */
[----:B------:R-:W-:Y:S02]  /*31a0*/  IADD3.X R21, RZ, R29, RZ, P2, !PT ;  /* 0x0000001dff157210 */ /* 0x000fe400017fe4ff */
[----:B------:R-:W-:Y:S02]  /*31b0*/  IADD3.X R13, R5, R61, R7, P5, !PT ;  /* 0x0000003d050d7210 */ /* 0x000fe40002ffe407 */
[----:B------:R-:W-:-:S02]  /*31c0*/  SHF.L.U64.HI R21, R46, 0x1, R21 ;  /* 0x000000012e157819 */ /* 0x000fc40000010215 */
[----:B------:R-:W-:Y:S02]  /*31d0*/  SHF.L.U32 R46, R46, 0x1, RZ ;  /* 0x000000012e2e7819 */ /* 0x000fe400000006ff */
[----:B------:R-:W-:Y:S02]  /*31e0*/  @!P1 IADD3 R59, P4, R28, R10, RZ ;  /* 0x0000000a1c3b9210 */ /* 0x000fe40007f9e0ff */
[----:B------:R-:W-:Y:S02]  /*31f0*/  IADD3 R10, P6, R46, c[0x0][0x268], RZ ;  /* 0x00009a002e0a7a10 */ /* 0x000fe40007fde0ff */
[----:B------:R-:W-:Y:S02]  /*3200*/  @!P1 IADD3.X R60, R29, R11, R61, P4, !PT ;  /* 0x0000000b1d3c9210 */ /* 0x000fe400027fe43d */
[----:B------:R-:W-:Y:S02]  /*3210*/  IADD3 R6, P2, R28, R4, RZ ;  /* 0x000000041c067210 */ /* 0x000fe40007f5e0ff */
[----:B------:R-:W-:Y:S01]  /*3220*/  LEA.HI.X R9, R14, R44, R9, 0x1, P3 ;  /* 0x0000002c0e097211 */ /* 0x000fe200018f0c09 */
[----:B------:R-:W0:Y:S01]  /*3230*/  LDS R57, [0x100] ;  /* 0x00010000ff397984 */ /* 0x000e220000000800 */
[----:B------:R-:W-:Y:S01]  /*3240*/  IADD3.X R11, R21, c[0x0][0x26c], RZ, P6, !PT ;  /* 0x00009b00150b7a10 */ /* 0x000fe200037fe4ff */
[----:B------:R-:W-:Y:S01]  /*3250*/  IMAD.X R7, R29, 0x1, R5, P2 ;  /* 0x000000011d077824 */ /* 0x000fe200010e0605 */
[----:B------:R-:W-:-:S02]  /*3260*/  LOP3.LUT R44, R27, 0x20, R26, 0xfe, !PT ;  /* 0x000000201b2c7812 */ /* 0x000fc400078efe1a */
[----:B------:R-:W-:-:S04]  /*3270*/  LEA R10, P6, R12, R10, 0x1 ;  /* 0x0000000a0c0a7211 */ /* 0x000fc800078c08ff */
[----:B------:R-:W-:Y:S02]  /*3280*/  LEA.HI.X R11, R12, R11, R13, 0x1, P6 ;  /* 0x0000000b0c0b7211 */ /* 0x000fe400030f0c0d */
        /* <DEDUP_REMOVED lines=14> */
.L_x_2554:
[----:B------:R-:W-:Y:S05]  /*3370*/  BSYNC B0 ;  /* 0x0000000000007941 */ /* 0x000fea0003800000 */
.L_x_2553:
        /* <DEDUP_REMOVED lines=8> */
[----:B------:R-:W-:Y:S01]  /*3400*/  @!P1 LEA.HI.X R13, R59, c[0x0][0x26c], R60, 0x1, P6 ;  /* 0x00009b003b0d9a11 */ /* 0x000fe200030f0c3c */
        /* <DEDUP_REMOVED lines=31> */
[----:B0-----:R-:W-:-:S07]  /*3600*/  FADD.FTZ R53, R51, 1 ;  /* 0x3f80000033357421 */ /* 0x001fce0000010000 */
[----:B------:R-:W0:Y:S08]  /*3610*/  MUFU.RCP R55, R8 ;  /* 0x0000000800377308 */ /* 0x000e300000001000 */
[----:B------:R1:W2:Y:S08]  /*3620*/  MUFU.RCP R14, R9 ;  /* 0x00000009000e7308 */ /* 0x0002b00000001000 */
[----:B------:R-:W3:Y:S01]  /*3630*/  MUFU.RCP R60, R53 ;  /* 0x00000035003c7308 */ /* 0x000ee20000001000 */
[----:B0-----:R-:W-:-:S02]  /*3640*/  FMUL.FTZ R10, R10, R55 ;  /* 0x000000370a0a7220 */ /* 0x001fc40000410000 */
[----:B-1----:R-:W-:-:S04]  /*3650*/  IMAD.WIDE.U32 R8, R25, c[0x0][0x210], RZ ;  /* 0x0000840019087a25 */ /* 0x002fc800078e00ff */
[----:B------:R-:W-:Y:S01]  /*3660*/  FMUL.FTZ R10, R10, R45 ;  /* 0x0000002d0a0a7220 */ /* 0x000fe20000410000 */
[----:B------:R-:W-:Y:S01]  /*3670*/  BAR.SYNC.DEFER_BLOCKING 0x0 ;  /* 0x0000000000007b1d */ /* 0x000fe20000010000 */
[----:B--2---:R-:W-:Y:S02]  /*3680*/  FMUL.FTZ R11, R11, R14 ;  /* 0x0000000e0b0b7220 */ /* 0x004fe40000410000 */
[----:B------:R-:W-:Y:S02]  /*3690*/  FMUL.FTZ R14, R13, R12 ;  /* 0x0000000c0d0e7220 */ /* 0x000fe40000410000 */
[----:B------:R-:W-:Y:S02]  /*36a0*/  FMUL.FTZ R11, R11, R52 ;  /* 0x000000340b0b7220 */ /* 0x000fe40000410000 */
[----:B------:R-:W-:Y:S02]  /*36b0*/  FMUL.FTZ R14, R14, R47 ;  /* 0x0000002f0e0e7220 */ /* 0x000fe40000410000 */
[----:B---3--:R-:W-:Y:S01]  /*36c0*/  FMUL.FTZ R15, R15, R60 ;  /* 0x0000003c0f0f7220 */ /* 0x008fe20000410000 */
[----:B------:R-:W-:Y:S01]  /*36d0*/  F2FP.BF16.PACK_AB R10, R11, R10 ;  /* 0x0000000a0b0a723e */ /* 0x000fe200000010ff */
[----:B------:R-:W-:-:S02]  /*36e0*/  IMAD R12, R76, c[0x0][0x210], RZ ;  /* 0x000084004c0c7a24 */ /* 0x000fc400078e02ff */
        /* <DEDUP_REMOVED lines=24> */
.L_x_2556:
[----:B------:R-:W-:Y:S05]  /*3870*/  BSYNC B0 ;  /* 0x0000000000007941 */ /* 0x000fea0003800000 */
.L_x_2555:
[----:B------:R-:W-:Y:S01]  /*3880*/  MOV R6, R8 ;  /* 0x0000000800067202 */ /* 0x000fe20000000f00 */
[----:B------:R-:W-:Y:S01]  /*3890*/  IMAD R9, R23, c[0x0][0x218], RZ ;  /* 0x0000860017097a24 */ /* 0x000fe200078e02ff */
[----:B------:R-:W-:Y:S02]  /*38a0*/  MOV R7, R51 ;  /* 0x0000003300077202 */ /* 0x000fe40000000f00 */
[-C--:B------:R-:W-:Y:S01]  /*38b0*/  ISETP.GE.AND P0, PT, R44, R49.reuse, PT ;  /* 0x000000312c00720c */ /* 0x080fe20003f06270 */
[----:B------:R-:W-:Y:S01]  /*38c0*/  IMAD R9, R0, c[0x0][0x21c], R9 ;  /* 0x0000870000097a24 */ /* 0x000fe200078e0209 */
        /* <DEDUP_REMOVED lines=9> */
[----:B------:R-:W-:-:S02]  /*3960*/  IADD3 R40, P4, R40, 0x200, RZ ;  /* 0x0000020028287810 */ /* 0x000fc40007f9e0ff */
[----:B------:R-:W-:Y:S02]  /*3970*/  LEA.HI.X R5, R6, R21, R5, 0x1, P3 ;  /* 0x0000001506057211 */ /* 0x000fe400018f0c05 */
[----:B------:R-:W-:Y:S02]  /*3980*/  IADD3 R39, P3, R39, 0x200, RZ ;  /* 0x0000020027277810 */ /* 0x000fe40007f7e0ff */
[----:B------:R-:W-:Y:S01]  /*3990*/  IADD3.X R42, RZ, R42, RZ, P4, !PT ;  /* 0x0000002aff2a7210 */ /* 0x000fe200027fe4ff */
[----:B------:R1:W-:Y:S01]  /*39a0*/  @!P0 STG.E.U16 [R4.64], R15 ;  /* 0x0000000f04008986 */ /* 0x0003e2000c101504 */
[----:B------:R-:W-:Y:S02]  /*39b0*/  ISETP.GE.AND P0, PT, R31, c[0x0][0x174], PT ;  /* 0x00005d001f007a0c */ /* 0x000fe40003f06270 */
[----:B------:R-:W-:Y:S01]  /*39c0*/  IADD3.X R41, RZ, R41, RZ, P3, !PT ;  /* 0x00000029ff297210 */ /* 0x000fe20001ffe4ff */
[----:B------:R1:W-:Y:S01]  /*39d0*/  @!P1 STG.E.U16 [R4.64+0x40], R45 ;  /* 0x0000402d04009986 */ /* 0x0003e2000c101504 */
[----:B0-----:R-:W-:-:S03]  /*39e0*/  IADD3 R11, P1, R2, 0x100, RZ ;  /* 0x00000100020b7810 */ /* 0x001fc60007f3e0ff */
[----:B------:R1:W-:Y:S01]  /*39f0*/  @!P2 STG.E.U16 [R4.64+0x80], R47 ;  /* 0x0000802f0400a986 */ /* 0x0003e2000c101504 */
[----:B------:R-:W-:Y:S01]  /*3a00*/  IADD3 R16, P2, R16, 0x100, RZ ;  /* 0x0000010010107810 */ /* 0x000fe20007f5e0ff */
[----:B------:R-:W-:-:S03]  /*3a10*/  IMAD.X R12, RZ, RZ, R3, P1 ;  /* 0x000000ffff0c7224 */ /* 0x000fc600008e0603 */
[----:B------:R-:W-:Y:S01]  /*3a20*/  IADD3.X R17, RZ, R17, RZ, P2, !PT ;  /* 0x00000011ff117210 */ /* 0x000fe200017fe4ff */
[----:B------:R-:W-:Y:S01]  /*3a30*/  @P0 CALL.REL.NOINC `(.L_x_2557) ;  /* 0x0000001000000944 */ /* 0x000fe20003c00000 */
[----:B------:R-:W-:Y:S05]  /*3a40*/  BRA `(.L_x_2558) ;  /* 0xffffcc7000007947 */ /* 0x000fea000383ffff */
.L_x_2557:
[----:B------:R-:W-:Y:S05]  /*3a50*/  EXIT ;  /* 0x000000000000794d */ /* 0x000fea0003800000 */
.L_x_2559:
        /* <DEDUP_REMOVED lines=10> */
.L_x_5391:


//--------------------- .text._Z25selective_scan_fwd_kernelI32Selective_Scan_fwd_kernel_traitsILi32ELi4ELi1ELb1ELb0ELb0ELb0EN3c108BFloat16ENS1_7complexIfEEEEv13SSMParamsBase --------------------------
	.section	.text._Z25selective_scan_fwd_kernelI32Selective_Scan_fwd_kernel_traitsILi32ELi4ELi1ELb1ELb0ELb0ELb0EN3c108BFloat16ENS1_7complexIfEEEEv13SSMParamsBase,"ax",@progbits
	.sectioninfo	@"SHI_REGISTERS=70"
	.align	128
        .global         _Z25selective_scan_fwd_kernelI32Selective_Scan_fwd_kernel_traitsILi32ELi4ELi1ELb1ELb0ELb0ELb0EN3c108BFloat16ENS1_7complexIfEEEEv13SSMParamsBase
        .type           _Z25selective_scan_fwd_kernelI32Selective_Scan_fwd_kernel_traitsILi32ELi4ELi1ELb1ELb0ELb0ELb0EN3c108BFloat16ENS1_7complexIfEEEEv13SSMParamsBase,@function
        .size           _Z25selective_scan_fwd_kernelI32Selective_Scan_fwd_kernel_traitsILi32ELi4ELi1ELb1ELb0ELb0ELb0EN3c108BFloat16ENS1_7complexIfEEEEv13SSMParamsBase,(.L_x_5392 - _Z25selective_scan_fwd_kernelI32Selective_Scan_fwd_kernel_traitsILi32ELi4ELi1ELb1ELb0ELb0ELb0EN3c108BFloat16ENS1_7complexIfEEEEv13SSMParamsBase)
        .other          _Z25selective_scan_fwd_kernelI32Selective_Scan_fwd_kernel_traitsILi32ELi4ELi1ELb1ELb0ELb0ELb0EN3c108BFloat16ENS1_7complexIfEEEEv13SSMParamsBase,@"STO_CUDA_ENTRY STV_DEFAULT"
_Z25selective_scan_fwd_kernelI32Selective_Scan_fwd_kernel_traitsILi32ELi4ELi1ELb1ELb0ELb0ELb0EN3c108BFloat16ENS1_7complexIfEEEEv13SSMParamsBase:
.text._Z25selective_scan_fwd_kernelI32Selective_Scan_fwd_kernel_traitsILi32ELi4ELi1ELb1ELb0ELb0ELb0EN3c108BFloat16ENS1_7complexIfEEEEv13SSMParamsBase:
        /* <DEDUP_REMOVED lines=45> */
.L_x_2571:
[----:B------:R-:W-:Y:S01]  /*02d0*/  BAR.SYNC.DEFER_BLOCKING 0x0 ;  /* 0x0000000000007b1d */ /* 0x000fe20000010000 */
[----:B0-----:R-:W-:-:S06]  /*02e0*/  IMAD.WIDE R4, R31, 0x8, R36 ;  /* 0x000000081f047825 */ /* 0x001fcc00078e0224 */
[----:B------:R-:W2:Y:S01]  /*02f0*/  LDG.E.64 R4, [R4.64] ;  /* 0x0000000604047981 */ /* 0x000ea2000c1e1b00 */
[----:B------:R-:W-:-:S06]  /*0300*/  IMAD.WIDE R2, R31, 0x8, R34 ;  /* 0x000000081f027825 */ /* 0x000fcc00078e0222 */
[----:B-----5:R-:W5:Y:S01]  /*0310*/  LDG.E.64 R2, [R2.64] ;  /* 0x0000000602027981 */ /* 0x020f62000c1e1b00 */
[----:B------:R-:W-:Y:S01]  /*0320*/  ULDC.U8 UR4, c[0x0][0x17e] ;  /* 0x00005f8000047ab9 */ /* 0x000fe20000000000 */
[----:B------:R-:W-:Y:S01]  /*0330*/  BSSY B0, `(.L_x_2560) ;  /* 0x0000035000007945 */ /* 0x000fe20003800000 */
[----:B--2---:R-:W-:Y:S02]  /*0340*/  MOV R0, R4 ;  /* 0x0000000400007202 */ /* 0x004fe40000000f00 */
[--C-:B------:R-:W-:Y:S02]  /*0350*/  SHF.R.U64 R7, R4, 0x10, R5.reuse ;  /* 0x0000001004077819 */ /* 0x100fe40000001205 */
[----:B------:R-:W-:Y:S02]  /*0360*/  MOV R6, R5 ;  /* 0x0000000500067202 */ /* 0x000fe40000000f00 */
[----:B------:R-:W-:Y:S02]  /*0370*/  SHF.R.U32.HI R11, RZ, 0x10, R5 ;  /* 0x00000010ff0b7819 */ /* 0x000fe40000011605 */
[----:B------:R-:W-:-:S02]  /*0380*/  PRMT R5, RZ, 0x5410, R0 ;  /* 0x00005410ff057816 */ /* 0x000fc40000000000 */
[----:B------:R-:W-:Y:S02]  /*0390*/  PRMT R7, RZ, 0x5410, R7 ;  /* 0x00005410ff077816 */ /* 0x000fe40000000007 */
[----:B------:R-:W-:Y:S01]  /*03a0*/  PRMT R9, RZ, 0x5410, R6 ;  /* 0x00005410ff097816 */ /* 0x000fe20000000006 */
        /* <DEDUP_REMOVED lines=13> */
[----:B-1----:R-:W-:Y:S05]  /*0480*/  @P1 BRA `(.L_x_2561) ;  /* 0x000001f000001947 */ /* 0x002fea0003800000 */
        /* <DEDUP_REMOVED lines=31> */
.L_x_2561:
[----:B------:R-:W-:Y:S05]  /*0680*/  BSYNC B0 ;  /* 0x0000000000007941 */ /* 0x000fea0003800000 */
.L_x_2560:
        /* <DEDUP_REMOVED lines=33> */
.L_x_2563:
[----:B------:R-:W-:Y:S05]  /*08a0*/  BSYNC B0 ;  /* 0x0000000000007941 */ /* 0x000fea0003800000 */
.L_x_2562:
        /* <DEDUP_REMOVED lines=33> */
.L_x_2565:
[----:B------:R-:W-:Y:S05]  /*0ac0*/  BSYNC B0 ;  /* 0x0000000000007941 */ /* 0x000fea0003800000 */
.L_x_2564:
        /* <DEDUP_REMOVED lines=33> */
.L_x_2567:
[----:B------:R-:W-:Y:S05]  /*0ce0*/  BSYNC B0 ;  /* 0x0000000000007941 */ /* 0x000fea0003800000 */
.L_x_2566:
[----:B------:R-:W-:Y:S01]  /*0cf0*/  MOV R6, c[0x0][0x16c] ;  /* 0x00005b0000067a02 */ /* 0x000fe20000000f00 */
[----:B------:R-:W-:Y:S01]  /*0d00*/  BAR.SYNC.DEFER_BLOCKING 0x0 ;  /* 0x0000000000007b1d */ /* 0x000fe20000010000 */
[----:B-----5:R-:W-:Y:S02]  /*0d10*/  MOV R0, R2 ;  /* 0x0000000200007202 */ /* 0x020fe40000000f00 */
[----:B------:R-:W-:Y:S02]  /*0d20*/  ISETP.GE.AND P0, PT, R6, 0x1, PT ;  /* 0x000000010600780c */ /* 0x000fe40003f06270 */
[--C-:B------:R-:W-:Y:S02]  /*0d30*/  SHF.R.U64 R5, R2, 0x10, R3.reuse ;  /* 0x0000001002057819 */ /* 0x100fe40000001203 */
[----:B------:R-:W-:Y:S02]  /*0d40*/  MOV R4, R3 ;  /* 0x0000000300047202 */ /* 0x000fe40000000f00 */
[----:B------:R-:W-:-:S02]  /*0d50*/  SHF.R.U32.HI R2, RZ, 0x10, R3 ;  /* 0x00000010ff027819 */ /* 0x000fc40000011603 */
[----:B------:R-:W-:Y:S02]  /*0d60*/  PRMT R45, RZ, 0x5410, R0 ;  /* 0x00005410ff2d7816 */ /* 0x000fe40000000000 */
[----:B------:R-:W-:Y:S02]  /*0d70*/  PRMT R47, RZ, 0x5410, R4 ;  /* 0x00005410ff2f7816 */ /* 0x000fe40000000004 */
[----:B------:R-:W-:Y:S01]  /*0d80*/  PRMT R5, RZ, 0x5410, R5 ;  /* 0x00005410ff057816 */ /* 0x000fe20000000005 */
[-C--:B------:R-:W-:Y:S01]  /*0d90*/  FMUL.FTZ R48, R45, R26.reuse ;  /* 0x0000001a2d307220 */ /* 0x080fe20000410000 */
[----:B------:R-:W-:Y:S01]  /*0da0*/  PRMT R49, RZ, 0x5410, R2 ;  /* 0x00005410ff317816 */ /* 0x000fe20000000002 */
[-C--:B------:R-:W-:Y:S02]  /*0db0*/  FMUL.FTZ R39, R47, R26.reuse ;  /* 0x0000001a2f277220 */ /* 0x080fe40000410000 */
[-C--:B------:R-:W-:Y:S02]  /*0dc0*/  FMUL.FTZ R33, R5, R26.reuse ;  /* 0x0000001a05217220 */ /* 0x080fe40000410000 */
[----:B------:R-:W-:-:S02]  /*0dd0*/  FMUL.FTZ R41, R49, R26 ;  /* 0x0000001a31297220 */ /* 0x000fc40000410000 */
        /* <DEDUP_REMOVED lines=8> */
[----:B------:R-:W2:Y:S01]  /*0e60*/  S2R R29, SR_CTAID.X ;  /* 0x00000000001d7919 */ /* 0x000ea20000002500 */
[----:B------:R-:W-:-:S02]  /*0e70*/  IMAD R9, R27, c[0x0][0x1b8], RZ ;  /* 0x00006e001b097a24 */ /* 0x000fc400078e02ff */
[----:B------:R-:W-:Y:S02]  /*0e80*/  IMAD R11, R27, c[0x0][0x198], RZ ;  /* 0x000066001b0b7a24 */ /* 0x000fe400078e02ff */
[----:B------:R-:W-:Y:S02]  /*0e90*/  IMAD R5, R32, c[0x0][0x16c], RZ ;  /* 0x00005b0020057a24 */ /* 0x000fe400078e02ff */
[----:B------:R-:W-:Y:S02]  /*0ea0*/  FMUL.FTZ R49, R49, R44 ;  /* 0x0000002c31317220 */ /* 0x000fe40000410000 */
[C---:B0-----:R-:W-:Y:S02]  /*0eb0*/  IMAD R7, R24.reuse, c[0x0][0x184], R3 ;  /* 0x0000610018077a24 */ /* 0x041fe400078e0203 */
[----:B------:R-:W-:-:S04]  /*0ec0*/  IMAD.WIDE.U32 R2, R24, c[0x0][0x180], RZ ;  /* 0x0000600018027a25 */ /* 0x000fc800078e00ff */
[----:B--2---:R-:W-:Y:S01]  /*0ed0*/  IMAD R0, R29, c[0x0][0x164], R24 ;  /* 0x000059001d007a24 */ /* 0x004fe200078e0218 */
[----:B------:R-:W-:Y:S01]  /*0ee0*/  IADD3 R7, R3, R7, RZ ;  /* 0x0000000703077210 */ /* 0x000fe20007ffe0ff */
        /* <DEDUP_REMOVED lines=10> */
[----:B------:R-:W-:Y:S02]  /*0f90*/  LEA R21, P0, R2, c[0x0][0x220], 0x3 ;  /* 0x0000880002157a11 */ /* 0x000fe400078018ff */
[----:B------:R-:W-:Y:S02]  /*0fa0*/  LEA R23, P1, R20, c[0x0][0x230], 0x3 ;  /* 0x00008c0014177a11 */ /* 0x000fe400078218ff */
[----:B------:R-:W-:Y:S02]  /*0fb0*/  LEA R25, P2, R22, c[0x0][0x228], 0x3 ;  /* 0x00008a0016197a11 */ /* 0x000fe400078418ff */
[----:B------:R-:W-:Y:S01]  /*0fc0*/  MOV R43, R51 ;  /* 0x00000033002b7202 */ /* 0x000fe20000000f00 */
[----:B------:R-:W-:Y:S01]  /*0fd0*/  HFMA2.MMA R51, -RZ, RZ, 0, 0 ;  /* 0x00000000ff337435 */ /* 0x000fe200000001ff */
[----:B------:R-:W-:-:S02]  /*0fe0*/  LEA.HI.X R0, R2, c[0x0][0x224], R7, 0x3, P0 ;  /* 0x0000890002007a11 */ /* 0x000fc400000f1c07 */
[----:B------:R-:W-:Y:S02]  /*0ff0*/  LEA.HI.X R20, R20, c[0x0][0x234], R5, 0x3, P1 ;  /* 0x00008d0014147a11 */ /* 0x000fe400008f1c05 */
[----:B------:R-:W-:Y:S02]  /*1000*/  LEA.HI.X R22, R22, c[0x0][0x22c], R3, 0x3, P2 ;  /* 0x00008b0016167a11 */ /* 0x000fe400010f1c03 */
.L_x_2569:
[----:B------:R-:W-:Y:S02]  /*1010*/  MOV R2, R21 ;  /* 0x0000001500027202 */ /* 0x000fe40000000f00 */
[----:B------:R-:W-:-:S06]  /*1020*/  MOV R3, R0 ;  /* 0x0000000000037202 */ /* 0x000fcc0000000f00 */
[----:B------:R-:W2:Y:S01]  /*1030*/  LDG.E.64 R2, [R2.64] ;  /* 0x0000000602027981 */ /* 0x000ea2000c1e1b00 */
[C---:B-1----:R-:W-:Y:S02]  /*1040*/  ISETP.GE.AND P0, PT, R53.reuse, 0x1, PT ;  /* 0x000000013500780c */ /* 0x042fe40003f06270 */
[C---:B------:R-:W-:Y:S02]  /*1050*/  ISETP.GE.AND P1, PT, R53.reuse, 0x8, PT ;  /* 0x000000083500780c */ /* 0x040fe40003f26270 */
[----:B------:R-:W-:Y:S01]  /*1060*/  ISETP.NE.AND P2, PT, R53, RZ, PT ;  /* 0x000000ff3500720c */ /* 0x000fe20003f45270 */
[----:B--2---:R-:W-:Y:S02]  /*1070*/  FMUL.FTZ R4, R3, R38 ;  /* 0x0000002603047220 */ /* 0x004fe40000410000 */
[----:B------:R-:W-:Y:S02]  /*1080*/  FMUL.FTZ R5, R2, 1.4426950216293334961 ;  /* 0x3fb8aa3b02057820 */ /* 0x000fe40000410000 */
[----:B------:R-:W-:-:S02]  /*1090*/  FMUL.RZ R10, R4, 0.15915493667125701904 ;  /* 0x3e22f983040a7820 */ /* 0x000fc4000040c000 */
[-C--:B------:R-:W-:Y:S02]  /*10a0*/  FMUL.FTZ R4, R3, R40.reuse ;  /* 0x0000002803047220 */ /* 0x080fe40000410000 */
[----:B------:R-:W-:Y:S01]  /*10b0*/  FMUL.FTZ R2, R5, R40 ;  /* 0x0000002805027220 */ /* 0x000fe20000410000 */
[----:B------:R-:W-:Y:S01]  /*10c0*/  MUFU.SIN R6, R10 ;  /* 0x0000000a00067308 */ /* 0x000fe20000000400 */
[----:B------:R-:W-:Y:S02]  /*10d0*/  FMUL.RZ R12, R4, 0.15915493667125701904 ;  /* 0x3e22f983040c7820 */ /* 0x000fe4000040c000 */
[-C--:B------:R-:W-:Y:S02]  /*10e0*/  FMUL.FTZ R4, R3, R42.reuse ;  /* 0x0000002a03047220 */ /* 0x080fe40000410000 */
[----:B------:R-:W-:Y:S02]  /*10f0*/  FMUL.FTZ R57, R5, R42 ;  /* 0x0000002a05397220 */ /* 0x000fe40000410000 */
[----:B------:R-:W-:Y:S01]  /*1100*/  FMUL.RZ R4, R4, 0.15915493667125701904 ;  /* 0x3e22f98304047820 */ /* 0x000fe2000040c000 */
[----:B------:R-:W-:Y:S01]  /*1110*/  MUFU.SIN R9, R12 ;  /* 0x0000000c00097308 */ /* 0x000fe20000000400 */
[----:B------:R-:W-:-:S02]  /*1120*/  FMUL.FTZ R3, R3, R44 ;  /* 0x0000002c03037220 */ /* 0x000fc40000410000 */
[C---:B------:R-:W-:Y:S02]  /*1130*/  FMUL.FTZ R7, R5.reuse, R38 ;  /* 0x0000002605077220 */ /* 0x040fe40000410000 */
[----:B------:R-:W-:Y:S01]  /*1140*/  FMUL.FTZ R55, R5, R44 ;  /* 0x0000002c05377220 */ /* 0x000fe20000410000 */
[----:B------:R-:W-:Y:S01]  /*1150*/  MOV R5, R20 ;  /* 0x0000001400057202 */ /* 0x000fe20000000f00 */
[----:B------:R-:W-:Y:S01]  /*1160*/  FMUL.RZ R13, R3, 0.15915493667125701904 ;  /* 0x3e22f983030d7820 */ /* 0x000fe2000040c000 */
[----:B------:R-:W0:Y:S01]  /*1170*/  MUFU.EX2 R2, R2 ;  /* 0x0000000200027308 */ /* 0x000e220000000800 */
[----:B------:R-:W-:-:S07]  /*1180*/  MOV R3, R22 ;  /* 0x0000001600037202 */ /* 0x000fce0000000f00 */
[----:B------:R-:W1:Y:S08]  /*1190*/  MUFU.COS R11, R12 ;  /* 0x0000000c000b7308 */ /* 0x000e700000000000 */
[----:B------:R-:W-:Y:S01]  /*11a0*/  MUFU.EX2 R57, R57 ;  /* 0x0000003900397308 */ /* 0x000fe20000000800 */
[----:B0-----:R-:W-:-:S04]  /*11b0*/  FMUL.FTZ R54, R2, R9 ;  /* 0x0000000902367220 */ /* 0x001fc80000410000 */
[----:B------:R-:W-:-:S03]  /*11c0*/  FMUL.FTZ R9, RZ, R54 ;  /* 0x00000036ff097220 */ /* 0x000fc60000410000 */
[----:B------:R-:W0:Y:S01]  /*11d0*/  MUFU.SIN R58, R4 ;  /* 0x00000004003a7308 */ /* 0x000e220000000400 */
[----:B-1----:R-:W-:Y:S01]  /*11e0*/  FMUL.FTZ R56, R2, R11 ;  /* 0x0000000b02387220 */ /* 0x002fe20000410000 */
[----:B------:R-:W-:Y:S01]  /*11f0*/  MOV R2, R25 ;  /* 0x0000001900027202 */ /* 0x000fe20000000f00 */
[----:B------:R-:W-:-:S05]  /*1200*/  FMUL.FTZ R11, R45, R54 ;  /* 0x000000362d0b7220 */ /* 0x000fca0000410000 */
[----:B------:R-:W-:Y:S01]  /*1210*/  MUFU.COS R8, R10 ;  /* 0x0000000a00087308 */ /* 0x000fe20000000000 */
[-C--:B------:R-:W-:Y:S01]  /*1220*/  FFMA.FTZ R9, R45, R56.reuse, -R9 ;  /* 0x000000382d097223 */ /* 0x080fe20000010809 */
[----:B------:R-:W2:Y:S06]  /*1230*/  LDG.E.64 R2, [R2.64] ;  /* 0x0000000602027981 */ /* 0x000eac000c1e1b00 */
[----:B------:R1:W3:Y:S01]  /*1240*/  MUFU.COS R10, R4 ;  /* 0x00000004000a7308 */ /* 0x0002e20000000000 */
[----:B------:R-:W-:Y:S02]  /*1250*/  FFMA.FTZ R11, RZ, R56, R11 ;  /* 0x00000038ff0b7223 */ /* 0x000fe4000001000b */
[----:B0-----:R-:W-:-:S05]  /*1260*/  FMUL.FTZ R58, R57, R58 ;  /* 0x0000003a393a7220 */ /* 0x001fca0000410000 */
[----:B------:R-:W0:Y:S01]  /*1270*/  MUFU.EX2 R7, R7 ;  /* 0x0000000700077308 */ /* 0x000e220000000800 */
[----:B------:R-:W-:Y:S01]  /*1280*/  FADD.FTZ R9, R46, R9 ;  /* 0x000000092e097221 */ /* 0x000fe20000010000 */
[----:B-1----:R-:W-:-:S06]  /*1290*/  MOV R4, R23 ;  /* 0x0000001700047202 */ /* 0x002fcc0000000f00 */
[----:B------:R-:W-:Y:S01]  /*12a0*/  MUFU.EX2 R55, R55 ;  /* 0x0000003700377308 */ /* 0x000fe20000000800 */
[----:B------:R-:W-:Y:S01]  /*12b0*/  FADD.FTZ R11, RZ, R11 ;  /* 0x0000000bff0b7221 */ /* 0x000fe20000010000 */
[----:B------:R1:W2:Y:S06]  /*12c0*/  LDG.E.64 R16, [R4.64] ;  /* 0x0000000604107981 */ /* 0x0002ac000c1e1b00 */
[----:B------:R-:W4:Y:S01]  /*12d0*/  MUFU.SIN R52, R13 ;  /* 0x0000000d00347308 */ /* 0x000f220000000400 */
[----:B---3--:R-:W-:Y:S02]  /*12e0*/  FMUL.FTZ R57, R57, R10 ;  /* 0x0000000a39397220 */ /* 0x008fe40000410000 */
[----:B------:R-:W-:-:S05]  /*12f0*/  FMUL.FTZ R14, R58, R9 ;  /* 0x000000093a0e7220 */ /* 0x000fca0000410000 */
[----:B------:R-:W3:Y:S01]  /*1300*/  MUFU.COS R12, R13 ;  /* 0x0000000d000c7308 */ /* 0x000ee20000000000 */
[-C--:B------:R-:W-:Y:S02]  /*1310*/  FMUL.FTZ R10, R58, R11.reuse ;  /* 0x0000000b3a0a7220 */ /* 0x080fe40000410000 */
[C---:B------:R-:W-:Y:S02]  /*1320*/  FFMA.FTZ R14, R57.reuse, R11, R14 ;  /* 0x0000000b390e7223 */ /* 0x040fe4000001000e */
[----:B------:R-:W-:Y:S02]  /*1330*/  FFMA.FTZ R10, R57, R9, -R10 ;  /* 0x00000009390a7223 */ /* 0x000fe4000001080a */
[----:B0-----:R-:W-:Y:S02]  /*1340*/  FMUL.FTZ R61, R7, R6 ;  /* 0x00000006073d7220 */ /* 0x001fe40000410000 */
[----:B----4-:R-:W-:Y:S02]  /*1350*/  FMUL.FTZ R52, R55, R52 ;  /* 0x0000003437347220 */ /* 0x010fe40000410000 */
[----:B------:R-:W-:-:S02]  /*1360*/  FADD.FTZ R14, RZ, R14 ;  /* 0x0000000eff0e7221 */ /* 0x000fc40000010000 */
[----:B------:R-:W-:Y:S02]  /*1370*/  FMUL.FTZ R59, R7, R8 ;  /* 0x00000008073b7220 */ /* 0x000fe40000410000 */
[----:B------:R-:W-:Y:S02]  /*1380*/  FADD.FTZ R10, R47, R10 ;  /* 0x0000000a2f0a7221 */ /* 0x000fe40000010000 */
[----:B---3--:R-:W-:Y:S02]  /*1390*/  FMUL.FTZ R55, R55, R12 ;  /* 0x0000000c37377220 */ /* 0x008fe40000410000 */
[----:B-1----:R-:W-:Y:S02]  /*13a0*/  FMUL.FTZ R4, R61, R54 ;  /* 0x000000363d047220 */ /* 0x002fe40000410000 */
[----:B------:R-:W-:Y:S02]  /*13b0*/  FMUL.FTZ R6, R52, R14 ;  /* 0x0000000e34067220 */ /* 0x000fe40000410000 */
[----:B------:R-:W-:-:S02]  /*13c0*/  FMUL.FTZ R5, R59, R54 ;  /* 0x000000363b057220 */ /* 0x000fc40000410000 */
[----:B------:R-:W-:Y:S02]  /*13d0*/  FMUL.FTZ R7, R52, R10 ;  /* 0x0000000a34077220 */ /* 0x000fe40000410000 */
[----:B------:R-:W-:Y:S02]  /*13e0*/  FFMA.FTZ R4, R59, R56, -R4 ;  /* 0x000000383b047223 */ /* 0x000fe40000010804 */
[----:B------:R-:W-:Y:S02]  /*13f0*/  FFMA.FTZ R10, R55, R10, -R6 ;  /* 0x0000000a370a7223 */ /* 0x000fe40000010806 */
[----:B------:R-:W-:Y:S02]  /*1400*/  FFMA.FTZ R5, R61, R56, R5 ;  /* 0x000000383d057223 */ /* 0x000fe40000010005 */
[----:B------:R-:W-:Y:S02]  /*1410*/  FFMA.FTZ R7, R55, R14, R7 ;  /* 0x0000000e37077223 */ /* 0x000fe40000010007 */
[----:B------:R-:W-:-:S02]  /*1420*/  FMUL.FTZ R8, R58, R4 ;  /* 0x000000043a087220 */ /* 0x000fc40000410000 */
[----:B------:R-:W-:Y:S02]  /*1430*/  FADD.FTZ R14, R49, R10 ;  /* 0x0000000a310e7221 */ /* 0x000fe40000010000 */
[-C--:B------:R-:W-:Y:S02]  /*1440*/  FMUL.FTZ R6, R58, R5.reuse ;  /* 0x000000053a067220 */ /* 0x080fe40000410000 */
[----:B------:R-:W-:Y:S01]  /*1450*/  FADD.FTZ R15, RZ, R7 ;  /* 0x00000007ff0f7221 */ /* 0x000fe20000010000 */
[----:B------:R-:W0:Y:S01]  /*1460*/  SHFL.UP PT, R9, R14, 0x1, RZ ;  /* 0x042000000e097989 */ /* 0x000e2200000e00ff */
[C---:B------:R-:W-:Y:S02]  /*1470*/  FFMA.FTZ R8, R57.reuse, R5, R8 ;  /* 0x0000000539087223 */ /* 0x040fe40000010008 */
[----:B------:R-:W-:Y:S01]  /*1480*/  FFMA.FTZ R6, R57, R4, -R6 ;  /* 0x0000000439067223 */ /* 0x000fe20000010806 */
[----:B------:R-:W1:Y:S01]  /*1490*/  SHFL.UP PT, R11, R15, 0x1, RZ ;  /* 0x042000000f0b7989 */ /* 0x000e6200000e00ff */
[----:B------:R-:W-:-:S02]  /*14a0*/  FMUL.FTZ R12, R52, R8 ;  /* 0x00000008340c7220 */ /* 0x000fc40000410000 */
        /* <DEDUP_REMOVED lines=88> */
[----:B------:R-:W-:-:S05]  /*1a30*/  ISETP.NE.AND P3, PT, R31, RZ, PT ;  /* 0x000000ff1f00720c */ /* 0x000fca0003f65270 */
        /* <DEDUP_REMOVED lines=18> */
[----:B------:R-:W-:Y:S01]  /*1b60*/  @P3 FADD.FTZ R62, R62, R63 ;  /* 0x0000003f3e3e3221 */ /* 0x000fe20000010000 */
[----:B------:R-:W-:Y:S01]  /*1b70*/  MOV R67, c[0x0][0x1a4] ;  /* 0x0000690000437a02 */ /* 0x000fe20000000f00 */
[C---:B------:R-:W-:Y:S01]  /*1b80*/  FMUL.FTZ R12, R61.reuse, R60 ;  /* 0x0000003c3d0c7220 */ /* 0x040fe20000410000 */
[C---:B------:R-:W-:Y:S02]  /*1b90*/  LEA R25, P0, R66.reuse, R25, 0x3 ;  /* 0x0000001942197211 */ /* 0x040fe400078018ff */
[----:B------:R-:W-:Y:S01]  /*1ba0*/  MOV R15, c[0x0][0x188] ;  /* 0x00006200000f7a02 */ /* 0x000fe20000000f00 */
[-C--:B------:R-:W-:Y:S01]  /*1bb0*/  FMUL.FTZ R61, R61, R62.reuse ;  /* 0x0000003e3d3d7220 */ /* 0x080fe20000410000 */
[----:B------:R-:W-:Y:S01]  /*1bc0*/  MOV R13, c[0x0][0x1c0] ;  /* 0x00007000000d7a02 */ /* 0x000fe20000000f00 */
[----:B------:R-:W-:Y:S01]  /*1bd0*/  FFMA.FTZ R12, R59, R62, R12 ;  /* 0x0000003e3b0c7223 */ /* 0x000fe2000001000c */
[----:B------:R-:W-:-:S02]  /*1be0*/  LEA.HI.X R22, R66, R22, R67, 0x3, P0 ;  /* 0x0000001642167211 */ /* 0x000fc400000f1c43 */
[----:B------:R-:W-:Y:S02]  /*1bf0*/  MOV R18, c[0x0][0x18c] ;  /* 0x0000630000127a02 */ /* 0x000fe40000000f00 */
[----:B------:R-:W-:Y:S01]  /*1c00*/  LEA R21, P1, R15, R21, 0x3 ;  /* 0x000000150f157211 */ /* 0x000fe200078218ff */
[----:B------:R-:W-:Y:S01]  /*1c10*/  FFMA.FTZ R60, R59, R60, -R61 ;  /* 0x0000003c3b3c7223 */ /* 0x000fe2000001083d */
[----:B------:R-:W-:Y:S02]  /*1c20*/  MOV R14, c[0x0][0x1c4] ;  /* 0x00007100000e7a02 */ /* 0x000fe40000000f00 */
[----:B------:R-:W-:Y:S02]  /*1c30*/  LEA R23, P0, R13, R23, 0x3 ;  /* 0x000000170d177211 */ /* 0x000fe400078018ff */
[----:B------:R-:W-:Y:S01]  /*1c40*/  LEA.HI.X R0, R15, R0, R18, 0x3, P1 ;  /* 0x000000000f007211 */ /* 0x000fe200008f1c12 */
[----:B------:R-:W-:Y:S01]  /*1c50*/  FADD.FTZ R15, RZ, R12 ;  /* 0x0000000cff0f7221 */ /* 0x000fe20000010000 */
[----:B------:R-:W-:Y:S01]  /*1c60*/  LEA.HI.X R20, R13, R20, R14, 0x3, P0 ;  /* 0x000000140d147211 */ /* 0x000fe200000f1c0e */
[----:B------:R-:W-:-:S02]  /*1c70*/  FADD.FTZ R13, R45, R60 ;  /* 0x0000003c2d0d7221 */ /* 0x000fc40000010000 */
[C---:B------:R-:W-:Y:S02]  /*1c80*/  FMUL.FTZ R14, R54.reuse, R15 ;  /* 0x0000000f360e7220 */ /* 0x040fe40000410000 */
[----:B------:R-:W-:Y:S02]  /*1c90*/  FMUL.FTZ R54, R54, R13 ;  /* 0x0000000d36367220 */ /* 0x000fe40000410000 */
[----:B--2---:R-:W-:Y:S02]  /*1ca0*/  FMUL.FTZ R19, R3, R17 ;  /* 0x0000001103137220 */ /* 0x004fe40000410000 */
[C---:B------:R-:W-:Y:S02]  /*1cb0*/  FFMA.FTZ R63, R56.reuse, R13, -R14 ;  /* 0x0000000d383f7223 */ /* 0x040fe4000001080e */
[----:B------:R-:W-:Y:S02]  /*1cc0*/  FFMA.FTZ R14, R56, R15, R54 ;  /* 0x0000000f380e7223 */ /* 0x000fe40000010036 */
[----:B------:R-:W-:-:S02]  /*1cd0*/  FFMA.FTZ R12, R2, R16, -R19 ;  /* 0x00000010020c7223 */ /* 0x000fc40000010813 */
[----:B------:R-:W-:Y:S02]  /*1ce0*/  FMUL.FTZ R19, R5, R11 ;  /* 0x0000000b05137220 */ /* 0x000fe40000410000 */
[----:B------:R-:W-:Y:S01]  /*1cf0*/  FADD.FTZ R14, RZ, R14 ;  /* 0x0000000eff0e7221 */ /* 0x000fe20000010000 */
[----:B------:R-:W-:Y:S01]  /*1d00*/  ISETP.NE.AND P0, PT, R31, RZ, PT ;  /* 0x000000ff1f00720c */ /* 0x000fe20003f05270 */
[----:B------:R-:W-:Y:S02]  /*1d10*/  FFMA.FTZ R61, R4, R10, -R19 ;  /* 0x0000000a043d7223 */ /* 0x000fe40000010813 */
[----:B------:R-:W-:Y:S02]  /*1d20*/  FMUL.FTZ R17, R2, R17 ;  /* 0x0000001102117220 */ /* 0x000fe40000410000 */
[----:B------:R-:W-:Y:S02]  /*1d30*/  FADD.FTZ R19, R46, R63 ;  /* 0x0000003f2e137221 */ /* 0x000fe40000010000 */
[----:B------:R-:W-:-:S02]  /*1d40*/  FMUL.FTZ R2, R58, R14 ;  /* 0x0000000e3a027220 */ /* 0x000fc40000410000 */
[C---:B------:R-:W-:Y:S02]  /*1d50*/  FMUL.FTZ R10, R5.reuse, R10 ;  /* 0x0000000a050a7220 */ /* 0x040fe40000410000 */
[C---:B------:R-:W-:Y:S02]  /*1d60*/  FMUL.FTZ R59, R5.reuse, R9 ;  /* 0x00000009053b7220 */ /* 0x040fe40000410000 */
[-C--:B------:R-:W-:Y:S02]  /*1d70*/  FMUL.FTZ R5, R5, R8.reuse ;  /* 0x0000000805057220 */ /* 0x080fe40000410000 */
[-C--:B------:R-:W-:Y:S02]  /*1d80*/  FMUL.FTZ R58, R58, R19.reuse ;  /* 0x000000133a3a7220 */ /* 0x080fe40000410000 */
[----:B------:R-:W-:Y:S02]  /*1d90*/  FFMA.FTZ R2, R57, R19, -R2 ;  /* 0x0000001339027223 */ /* 0x000fe40000010802 */
[----:B------:R-:W-:-:S02]  /*1da0*/  FFMA.FTZ R8, R4, R8, -R59 ;  /* 0x0000000804087223 */ /* 0x000fc4000001083b */
[C---:B------:R-:W-:Y:S02]  /*1db0*/  FFMA.FTZ R9, R4.reuse, R9, R5 ;  /* 0x0000000904097223 */ /* 0x040fe40000010005 */
[----:B------:R-:W-:Y:S02]  /*1dc0*/  FFMA.FTZ R4, R4, R11, R10 ;  /* 0x0000000b04047223 */ /* 0x000fe4000001000a */
[----:B------:R-:W-:Y:S02]  /*1dd0*/  FFMA.FTZ R58, R57, R14, R58 ;  /* 0x0000000e393a7223 */ /* 0x000fe4000001003a */
[----:B------:R-:W-:Y:S01]  /*1de0*/  FADD.FTZ R57, R47, R2 ;  /* 0x000000022f397221 */ /* 0x000fe20000010000 */
[----:B------:R-:W-:Y:S01]  /*1df0*/  @!P0 MOV R2, R50 ;  /* 0x0000003200028202 */ /* 0x000fe20000000f00 */
[----:B------:R-:W-:Y:S01]  /*1e00*/  FFMA.FTZ R17, R3, R16, R17 ;  /* 0x0000001003117223 */ /* 0x000fe20000010011 */
[----:B------:R-:W-:Y:S01]  /*1e10*/  @!P0 MOV R3, R43 ;  /* 0x0000002b00038202 */ /* 0x000fe20000000f00 */
[----:B------:R-:W-:-:S02]  /*1e20*/  FADD.FTZ R10, R6, R61 ;  /* 0x0000003d060a7221 */ /* 0x000fc40000010000 */
[----:B------:R-:W-:Y:S01]  /*1e30*/  FADD.FTZ R11, R7, R4 ;  /* 0x00000004070b7221 */ /* 0x000fe20000010000 */
[----:B------:R-:W-:Y:S01]  /*1e40*/  IADD3 R51, R51, 0x1, RZ ;  /* 0x0000000133337810 */ /* 0x000fe20007ffe0ff */
[----:B------:R-:W-:Y:S02]  /*1e50*/  FADD.FTZ R58, RZ, R58 ;  /* 0x0000003aff3a7221 */ /* 0x000fe40000010000 */
[CC--:B------:R-:W-:Y:S01]  /*1e60*/  FMUL.FTZ R4, R52.reuse, R57.reuse ;  /* 0x0000003934047220 */ /* 0x0c0fe20000410000 */
[----:B------:R0:W-:Y:S01]  /*1e70*/  @!P0 STG.E.128 [R2.64], R8 ;  /* 0x0000000802008986 */ /* 0x0001e2000c101d06 */
[-C--:B------:R-:W-:Y:S02]  /*1e80*/  FMUL.FTZ R52, R52, R58.reuse ;  /* 0x0000003a34347220 */ /* 0x080fe40000410000 */
[----:B------:R-:W-:Y:S01]  /*1e90*/  FFMA.FTZ R4, R55, R58, R4 ;  /* 0x0000003a37047223 */ /* 0x000fe20000010004 */
[----:B------:R1:W-:Y:S01]  /*1ea0*/  @!P0 STS.128 [UR4+0x150], R8 ;  /* 0x00015008ff008988 */ /* 0x0003e20008000c04 */
[----:B------:R-:W-:Y:S01]  /*1eb0*/  ISETP.GE.AND P0, PT, R51, c[0x0][0x16c], PT ;  /* 0x00005b0033007a0c */ /* 0x000fe20003f06270 */
[----:B------:R-:W-:-:S02]  /*1ec0*/  FFMA.FTZ R52, R55, R57, -R52 ;  /* 0x0000003937347223 */ /* 0x000fc40000010834 */
[----:B------:R-:W-:Y:S02]  /*1ed0*/  FADD.FTZ R4, RZ, R4 ;  /* 0x00000004ff047221 */ /* 0x000fe40000010000 */
[C---:B------:R-:W-:Y:S02]  /*1ee0*/  FMUL.FTZ R15, R17.reuse, R15 ;  /* 0x0000000f110f7220 */ /* 0x040fe40000410000 */
[C---:B------:R-:W-:Y:S02]  /*1ef0*/  FMUL.FTZ R14, R17.reuse, R14 ;  /* 0x0000000e110e7220 */ /* 0x040fe40000410000 */
[C---:B------:R-:W-:Y:S02]  /*1f00*/  FMUL.FTZ R5, R17.reuse, R58 ;  /* 0x0000003a11057220 */ /* 0x040fe40000410000 */
[----:B------:R-:W-:Y:S02]  /*1f10*/  FMUL.FTZ R7, R17, R4 ;  /* 0x0000000411077220 */ /* 0x000fe40000410000 */
[----:B------:R-:W-:Y:S01]  /*1f20*/  FADD.FTZ R52, R49, R52 ;  /* 0x0000003431347221 */ /* 0x000fe20000010000 */
[----:B------:R-:W-:Y:S01]  /*1f30*/  IADD3 R50, P1, R50, 0x10, RZ ;  /* 0x0000001032327810 */ /* 0x000fe20007f3e0ff */
[----:B------:R-:W-:-:S02]  /*1f40*/  FFMA.FTZ R15, R12, R13, -R15 ;  /* 0x0000000d0c0f7223 */ /* 0x000fc4000001080f */
[C---:B------:R-:W-:Y:S02]  /*1f50*/  FFMA.FTZ R14, R12.reuse, R19, -R14 ;  /* 0x000000130c0e7223 */ /* 0x040fe4000001080e */
[C---:B0-----:R-:W-:Y:S01]  /*1f60*/  FFMA.FTZ R2, R12.reuse, R57, -R5 ;  /* 0x000000390c027223 */ /* 0x041fe20000010805 */
[----:B------:R-:W-:Y:S01]  /*1f70*/  UIADD3 UR4, UR4, 0x10, URZ ;  /* 0x0000001004047890 */ /* 0x000fe2000fffe03f */
[----:B------:R-:W-:Y:S01]  /*1f80*/  FFMA.FTZ R12, R12, R52, -R7 ;  /* 0x000000340c0c7223 */ /* 0x000fe20000010807 */
[----:B------:R-:W-:Y:S01]  /*1f90*/  IADD3.X R43, RZ, R43, RZ, P1, !PT ;  /* 0x0000002bff2b7210 */ /* 0x000fe20000ffe4ff */
[----:B------:R-:W-:Y:S02]  /*1fa0*/  FFMA.FTZ R48, R15, 2, R48 ;  /* 0x400000000f307823 */ /* 0x000fe40000010030 */
[----:B------:R-:W-:Y:S02]  /*1fb0*/  FFMA.FTZ R33, R14, 2, R33 ;  /* 0x400000000e217823 */ /* 0x000fe40000010021 */
[----:B------:R-:W-:-:S02]  /*1fc0*/  FFMA.FTZ R39, R2, 2, R39 ;  /* 0x4000000002277823 */ /* 0x000fc40000010027 */
[----:B------:R-:W-:Y:S01]  /*1fd0*/  FFMA.FTZ R41, R12, 2, R41 ;  /* 0x400000000c297823 */ /* 0x000fe20000010029 */
[----:B-1----:R-:W-:Y:S05]  /*1fe0*/  @!P0 BRA `(.L_x_2569) ;  /* 0xfffff02000008947 */ /* 0x002fea000383ffff */
.L_x_2568:
[----:B------:R-:W-:Y:S01]  /*1ff0*/  SHF.L.U32 R2, R32, 0x7, RZ ;  /* 0x0000000720027819 */ /* 0x000fe200000006ff */
[----:B------:R-:W-:Y:S01]  /*2000*/  IMAD R0, R30, c[0x0][0x200], RZ ;  /* 0x000080001e007a24 */ /* 0x000fe200078e02ff */
[----:B------:R-:W0:Y:S01]  /*2010*/  F2F.BF16.F32 R33, R33 ;  /* 0x0000002100217304 */ /* 0x000e220000202000 */
[----:B------:R-:W-:Y:S01]  /*2020*/  BAR.SYNC.DEFER_BLOCKING 0x0 ;  /* 0x0000000000007b1d */ /* 0x000fe20000010000 */
[----:B------:R-:W-:Y:S01]  /*2030*/  SHF.R.S32.HI R3, RZ, 0x1f, R2 ;  /* 0x0000001fff037819 */ /* 0x000fe20000011402 */
[C---:B------:R-:W-:Y:S01]  /*2040*/  IMAD R5, R29.reuse, c[0x0][0x204], R0 ;  /* 0x000081001d057a24 */ /* 0x040fe200078e0200 */
[----:B------:R-:W-:Y:S02]  /*2050*/  IADD3 R32, R32, 0x1, RZ ;  /* 0x0000000120207810 */ /* 0x000fe40007ffe0ff */
[----:B------:R-:W-:Y:S01]  /*2060*/  IADD3 R34, P1, R34, 0x100, RZ ;  /* 0x0000010022227810 */ /* 0x000fe20007f3e0ff */
[----:B------:R-:W-:Y:S01]  /*2070*/  IMAD.WIDE.U32 R2, R29, c[0x0][0x200], R2 ;  /* 0x000080001d027a25 */ /* 0x000fe200078e0002 */
[----:B------:R-:W-:Y:S01]  /*2080*/  F2F.BF16.F32 R39, R39 ;  /* 0x0000002700277304 */ /* 0x000fe20000202000 */
[----:B------:R-:W-:-:S02]  /*2090*/  IADD3 R36, P2, R36, 0x100, RZ ;  /* 0x0000010024247810 */ /* 0x000fc40007f5e0ff */
[----:B------:R-:W-:Y:S02]  /*20a0*/  IADD3.X R35, RZ, R35, RZ, P1, !PT ;  /* 0x00000023ff237210 */ /* 0x000fe40000ffe4ff */
[----:B------:R-:W-:Y:S01]  /*20b0*/  IADD3 R3, R3, R5, RZ ;  /* 0x0000000503037210 */ /* 0x000fe20007ffe0ff */
[----:B------:R-:W-:Y:S01]  /*20c0*/  IMAD R5, R27, c[0x0][0x208], RZ ;  /* 0x000082001b057a24 */ /* 0x000fe200078e02ff */
[----:B------:R-:W-:Y:S01]  /*20d0*/  IADD3.X R37, RZ, R37, RZ, P2, !PT ;  /* 0x00000025ff257210 */ /* 0x000fe200017fe4ff */
[----:B------:R-:W2:Y:S02]  /*20e0*/  F2F.BF16.F32 R0, R41 ;  /* 0x0000002900007304 */ /* 0x000ea40000202000 */
[C---:B------:R-:W-:Y:S02]  /*20f0*/  IMAD R7, R24.reuse, c[0x0][0x20c], R5 ;  /* 0x0000830018077a24 */ /* 0x040fe400078e0205 */
[----:B------:R-:W-:-:S04]  /*2100*/  IMAD.WIDE.U32 R4, R24, c[0x0][0x208], R2 ;  /* 0x0000820018047a25 */ /* 0x000fc800078e0002 */
[----:B------:R-:W3:Y:S01]  /*2110*/  F2F.BF16.F32 R9, R48 ;  /* 0x0000003000097304 */ /* 0x000ee20000202000 */
[----:B------:R-:W-:Y:S01]  /*2120*/  IADD3 R5, R5, R7, RZ ;  /* 0x0000000705057210 */ /* 0x000fe20007ffe0ff */
[----:B0-----:R-:W-:Y:S01]  /*2130*/  IMAD.WIDE.U32 R2, R33, 0x10000, RZ ;  /* 0x0001000021027825 */ /* 0x001fe200078e00ff */
[----:B------:R-:W-:-:S04]  /*2140*/  LEA R6, P0, R4, c[0x0][0x258], 0x1 ;  /* 0x0000960004067a11 */ /* 0x000fc800078008ff */
[----:B------:R-:W-:Y:S02]  /*2150*/  LEA.HI.X R7, R4, c[0x0][0x25c], R5, 0x1, P0 ;  /* 0x0000970004077a11 */ /* 0x000fe400000f0c05 */
[----:B--2---:R-:W-:Y:S02]  /*2160*/  PRMT R39, R39, 0x5410, R0 ;  /* 0x0000541027277816 */ /* 0x004fe40000000000 */
[----:B------:R-:W-:Y:S02]  /*2170*/  ISETP.GE.AND P0, PT, R32, c[0x0][0x174], PT ;  /* 0x00005d0020007a0c */ /* 0x000fe40003f06270 */
[----:B------:R-:W-:Y:S02]  /*2180*/  LOP3.LUT R5, R39, R3, RZ, 0xfc, !PT ;  /* 0x0000000327057212 */ /* 0x000fe400078efcff */
[----:B---3--:R-:W-:Y:S01]  /*2190*/  LOP3.LUT R4, R2, R9, RZ, 0xfc, !PT ;  /* 0x0000000902047212 */ /* 0x008fe200078efcff */
[----:B------:R-:W-:-:S05]  /*21a0*/  IMAD.WIDE R2, R31, 0x8, R6 ;  /* 0x000000081f027825 */ /* 0x000fca00078e0206 */
[----:B------:R0:W-:Y:S03]  /*21b0*/  STG.E.64 [R2.64], R4 ;  /* 0x0000000402007986 */ /* 0x0001e6000c101b06 */
[----:B------:R-:W-:Y:S01]  /*21c0*/  @P0 CALL.REL.NOINC `(.L_x_2570) ;  /* 0x0000001000000944 */ /* 0x000fe20003c00000 */
[----:B------:R-:W-:Y:S05]  /*21d0*/  BRA `(.L_x_2571) ;  /* 0xffffe0f000007947 */ /* 0x000fea000383ffff */
.L_x_2570:
[----:B------:R-:W-:Y:S05]  /*21e0*/  EXIT ;  /* 0x000000000000794d */ /* 0x000fea0003800000 */
.L_x_2572:
        /* <DEDUP_REMOVED lines=9> */
.L_x_5392:


//--------------------- .text._Z25selective_scan_fwd_kernelI32Selective_Scan_fwd_kernel_traitsILi32ELi4ELi1ELb1ELb0ELb0ELb1EN3c108BFloat16ENS1_7complexIfEEEEv13SSMParamsBase --------------------------
	.section	.text._Z25selective_scan_fwd_kernelI32Selective_Scan_fwd_kernel_traitsILi32ELi4ELi1ELb1ELb0ELb0ELb1EN3c108BFloat16ENS1_7complexIfEEEEv13SSMParamsBase,"ax",@progbits
	.sectioninfo	@"SHI_REGISTERS=70"
	.align	128
        .global         _Z25selective_scan_fwd_kernelI32Selective_Scan_fwd_kernel_traitsILi32ELi4ELi1ELb1ELb0ELb0ELb1EN3c108BFloat16ENS1_7complexIfEEEEv13SSMParamsBase
        .type           _Z25selective_scan_fwd_kernelI32Selective_Scan_fwd_kernel_traitsILi32ELi4ELi1ELb1ELb0ELb0ELb1EN3c108BFloat16ENS1_7complexIfEEEEv13SSMParamsBase,@function
        .size           _Z25selective_scan_fwd_kernelI32Selective_Scan_fwd_kernel_traitsILi32ELi4ELi1ELb1ELb0ELb0ELb1EN3c108BFloat16ENS1_7complexIfEEEEv13SSMParamsBase,(.L_x_5393 - _Z25selective_scan_fwd_kernelI32Selective_Scan_fwd_kernel_traitsILi32ELi4ELi1ELb1ELb0ELb0ELb1EN3c108BFloat16ENS1_7complexIfEEEEv13SSMParamsBase)
        .other          _Z25selective_scan_fwd_kernelI32Selective_Scan_fwd_kernel_traitsILi32ELi4ELi1ELb1ELb0ELb0ELb1EN3c108BFloat16ENS1_7complexIfEEEEv13SSMParamsBase,@"STO_CUDA_ENTRY STV_DEFAULT"
_Z25selective_scan_fwd_kernelI32Selective_Scan_fwd_kernel_traitsILi32ELi4ELi1ELb1ELb0ELb0ELb1EN3c108BFloat16ENS1_7complexIfEEEEv13SSMParamsBase:
.text._Z25selective_scan_fwd_kernelI32Selective_Scan_fwd_kernel_traitsILi32ELi4ELi1ELb1ELb0ELb0ELb1EN3c108BFloat16ENS1_7complexIfEEEEv13SSMParamsBase:
        /* <DEDUP_REMOVED lines=45> */
.L_x_2584:
        /* <DEDUP_REMOVED lines=59> */
.L_x_2574:
[----:B------:R-:W-:Y:S05]  /*0680*/  BSYNC B0 ;  /* 0x0000000000007941 */ /* 0x000fea0003800000 */
.L_x_2573:
        /* <DEDUP_REMOVED lines=33> */
.L_x_2576:
[----:B------:R-:W-:Y:S05]  /*08a0*/  BSYNC B0 ;  /* 0x0000000000007941 */ /* 0x000fea0003800000 */
.L_x_2575:
        /* <DEDUP_REMOVED lines=33> */
.L_x_2578:
[----:B------:R-:W-:Y:S05]  /*0ac0*/  BSYNC B0 ;  /* 0x0000000000007941 */ /* 0x000fea0003800000 */
.L_x_2577:
        /* <DEDUP_REMOVED lines=33> */
.L_x_2580:
[----:B------:R-:W-:Y:S05]  /*0ce0*/  BSYNC B0 ;  /* 0x0000000000007941 */ /* 0x000fea0003800000 */
.L_x_2579:
        /* <DEDUP_REMOVED lines=50> */
.L_x_2582:
        /* <DEDUP_REMOVED lines=254> */
.L_x_2581:
[----:B------:R-:W-:Y:S01]  /*1ff0*/  SHF.L.U32 R2, R32, 0x7, RZ ;  /* 0x0000000720027819 */ /* 0x000fe200000006ff */
[C---:B------:R-:W-:Y:S01]  /*2000*/  IMAD R4, R30.reuse, c[0x0][0x200], RZ ;  /* 0x000080001e047a24 */ /* 0x040fe200078e02ff */
[----:B------:R-:W-:Y:S01]  /*2010*/  F2F.BF16.F32 R9, R39 ;  /* 0x0000002700097304 */ /* 0x000fe20000202000 */
[----:B------:R-:W-:Y:S01]  /*2020*/  IMAD R6, R30, c[0x0][0x1f0], RZ ;  /* 0x00007c001e067a24 */ /* 0x000fe200078e02ff */
[----:B------:R-:W-:Y:S01]  /*2030*/  SHF.R.S32.HI R3, RZ, 0x1f, R2 ;  /* 0x0000001fff037819 */ /* 0x000fe20000011402 */
[C---:B------:R-:W-:Y:S01]  /*2040*/  IMAD R11, R29.reuse, c[0x0][0x204], R4 ;  /* 0x000081001d0b7a24 */ /* 0x040fe200078e0204 */
[----:B------:R-:W-:Y:S01]  /*2050*/  BAR.SYNC.DEFER_BLOCKING 0x0 ;  /* 0x0000000000007b1d */ /* 0x000fe20000010000 */
[C---:B------:R-:W-:Y:S02]  /*2060*/  IMAD R13, R29.reuse, c[0x0][0x1f4], R6 ;  /* 0x00007d001d0d7a24 */ /* 0x040fe400078e0206 */
[----:B------:R-:W-:-:S03]  /*2070*/  IMAD.WIDE.U32 R4, R29, c[0x0][0x200], R2 ;  /* 0x000080001d047a25 */ /* 0x000fc600078e0002 */
[----:B------:R-:W0:Y:S01]  /*2080*/  F2F.BF16.F32 R0, R33 ;  /* 0x0000002100007304 */ /* 0x000e220000202000 */
[----:B------:R-:W-:Y:S01]  /*2090*/  IMAD.WIDE.U32 R6, R29, c[0x0][0x1f0], R2 ;  /* 0x00007c001d067a25 */ /* 0x000fe200078e0002 */
[----:B------:R-:W-:-:S03]  /*20a0*/  IADD3 R5, R5, R11, RZ ;  /* 0x0000000b05057210 */ /* 0x000fc60007ffe0ff */
[----:B------:R-:W-:Y:S01]  /*20b0*/  IMAD R17, R27, c[0x0][0x1f8], RZ ;  /* 0x00007e001b117a24 */ /* 0x000fe200078e02ff */
[----:B------:R-:W-:Y:S01]  /*20c0*/  IADD3 R11, R7, R13, RZ ;  /* 0x0000000d070b7210 */ /* 0x000fe20007ffe0ff */
[----:B------:R-:W-:Y:S01]  /*20d0*/  IMAD R7, R27, c[0x0][0x208], RZ ;  /* 0x000082001b077a24 */ /* 0x000fe200078e02ff */
[----:B------:R-:W2:Y:S01]  /*20e0*/  F2F.BF16.F32 R14, R41 ;  /* 0x00000029000e7304 */ /* 0x000ea20000202000 */
[----:B------:R-:W-:Y:S01]  /*20f0*/  MOV R10, R6 ;  /* 0x00000006000a7202 */ /* 0x000fe20000000f00 */
[C---:B------:R-:W-:Y:S02]  /*2100*/  IMAD R17, R24.reuse, c[0x0][0x1fc], R17 ;  /* 0x00007f0018117a24 */ /* 0x040fe400078e0211 */
[C---:B------:R-:W-:Y:S02]  /*2110*/  IMAD R13, R24.reuse, c[0x0][0x20c], R7 ;  /* 0x00008300180d7a24 */ /* 0x040fe400078e0207 */
[C---:B------:R-:W-:Y:S02]  /*2120*/  IMAD.WIDE.U32 R6, R24.reuse, c[0x0][0x208], R4 ;  /* 0x0000820018067a25 */ /* 0x040fe400078e0004 */
[----:B------:R-:W3:Y:S02]  /*2130*/  F2F.BF16.F32 R15, R48 ;  /* 0x00000030000f7304 */ /* 0x000ee40000202000 */
[----:B------:R-:W-:Y:S01]  /*2140*/  IMAD.WIDE.U32 R10, R24, c[0x0][0x1f8], R10 ;  /* 0x00007e00180a7a25 */ /* 0x000fe200078e000a */
[----:B------:R-:W-:-:S02]  /*2150*/  IADD3 R13, R7, R13, RZ ;  /* 0x0000000d070d7210 */ /* 0x000fc40007ffe0ff */
[----:B------:R-:W-:Y:S01]  /*2160*/  LEA R8, P0, R6, c[0x0][0x258], 0x1 ;  /* 0x0000960006087a11 */ /* 0x000fe200078008ff */
[----:B0-----:R-:W-:Y:S01]  /*2170*/  IMAD.WIDE.U32 R4, R0, 0x10000, RZ ;  /* 0x0001000000047825 */ /* 0x001fe200078e00ff */
[----:B------:R-:W-:Y:S02]  /*2180*/  IADD3 R7, R11, R17, RZ ;  /* 0x000000110b077210 */ /* 0x000fe40007ffe0ff */
[----:B------:R-:W-:Y:S02]  /*2190*/  LEA R12, P1, R10, c[0x0][0x268], 0x1 ;  /* 0x00009a000a0c7a11 */ /* 0x000fe400078208ff */
[----:B--2---:R-:W-:Y:S02]  /*21a0*/  PRMT R11, R9, 0x5410, R14 ;  /* 0x00005410090b7816 */ /* 0x004fe4000000000e */
[----:B------:R-:W-:Y:S02]  /*21b0*/  LEA.HI.X R9, R6, c[0x0][0x25c], R13, 0x1, P0 ;  /* 0x0000970006097a11 */ /* 0x000fe400000f0c0d */
[----:B------:R-:W-:-:S02]  /*21c0*/  LEA.HI.X R13, R10, c[0x0][0x26c], R7, 0x1, P1 ;  /* 0x00009b000a0d7a11 */ /* 0x000fc400008f0c07 */
[----:B------:R-:W-:Y:S02]  /*21d0*/  LOP3.LUT R11, R11, R5, RZ, 0xfc, !PT ;  /* 0x000000050b0b7212 */ /* 0x000fe400078efcff */
[----:B---3--:R-:W-:Y:S01]  /*21e0*/  LOP3.LUT R10, R4, R15, RZ, 0xfc, !PT ;  /* 0x0000000f040a7212 */ /* 0x008fe200078efcff */
[----:B------:R-:W-:-:S04]  /*21f0*/  IMAD.WIDE R4, R31, 0x8, R8 ;  /* 0x000000081f047825 */ /* 0x000fc800078e0208 */
[----:B------:R-:W-:Y:S01]  /*2200*/  IMAD.WIDE R6, R31, 0x8, R12 ;  /* 0x000000081f067825 */ /* 0x000fe200078e020c */
[----:B------:R0:W-:Y:S04]  /*2210*/  STG.E.64 [R4.64], R10 ;  /* 0x0000000a04007986 */ /* 0x0001e8000c101b06 */
[----:B------:R-:W-:Y:S06]  /*2220*/  BAR.SYNC.DEFER_BLOCKING 0x0 ;  /* 0x0000000000007b1d */ /* 0x000fec0000010000 */
[----:B------:R-:W2:Y:S01]  /*2230*/  LDG.E.64 R12, [R6.64] ;  /* 0x00000006060c7981 */ /* 0x000ea2000c1e1b00 */
[----:B------:R-:W-:Y:S01]  /*2240*/  IMAD.WIDE.U32 R2, R29, c[0x0][0x210], R2 ;  /* 0x000084001d027a25 */ /* 0x000fe200078e0002 */
[----:B------:R-:W-:-:S02]  /*2250*/  IADD3 R32, R32, 0x1, RZ ;  /* 0x0000000120207810 */ /* 0x000fc40007ffe0ff */
[----:B------:R-:W-:Y:S01]  /*2260*/  BAR.SYNC.DEFER_BLOCKING 0x0 ;  /* 0x0000000000007b1d */ /* 0x000fe20000010000 */
[----:B------:R-:W-:Y:S02]  /*2270*/  IADD3 R34, P1, R34, 0x100, RZ ;  /* 0x0000010022227810 */ /* 0x000fe40007f3e0ff */
[----:B------:R-:W-:Y:S02]  /*2280*/  IADD3 R36, P2, R36, 0x100, RZ ;  /* 0x0000010024247810 */ /* 0x000fe40007f5e0ff */
[----:B------:R-:W-:Y:S02]  /*2290*/  IADD3.X R35, RZ, R35, RZ, P1, !PT ;  /* 0x00000023ff237210 */ /* 0x000fe40000ffe4ff */
[----:B------:R-:W-:Y:S02]  /*22a0*/  IADD3.X R37, RZ, R37, RZ, P2, !PT ;  /* 0x00000025ff257210 */ /* 0x000fe400017fe4ff */
[----:B--2---:R-:W-:Y:S02]  /*22b0*/  PRMT R7, RZ, 0x5410, R13 ;  /* 0x00005410ff077816 */ /* 0x004fe4000000000d */
[----:B------:R-:W-:-:S02]  /*22c0*/  PRMT R0, RZ, 0x5410, R12 ;  /* 0x00005410ff007816 */ /* 0x000fc4000000000c */
[--C-:B------:R-:W-:Y:S01]  /*22d0*/  SHF.R.U64 R12, R12, 0x10, R13.reuse ;  /* 0x000000100c0c7819 */ /* 0x100fe2000000120d */
[----:B------:R-:W-:Y:S01]  /*22e0*/  FMUL.FTZ R9, R7, -1.4426950216293334961 ;  /* 0xbfb8aa3b07097820 */ /* 0x000fe20000410000 */
[----:B0-----:R-:W-:Y:S01]  /*22f0*/  SHF.R.U32.HI R11, RZ, 0x10, R13 ;  /* 0x00000010ff0b7819 */ /* 0x001fe2000001160d */
[----:B------:R-:W-:Y:S01]  /*2300*/  FMUL.FTZ R8, R0, -1.4426950216293334961 ;  /* 0xbfb8aa3b00087820 */ /* 0x000fe20000410000 */
[----:B------:R-:W-:Y:S02]  /*2310*/  PRMT R4, RZ, 0x5410, R12 ;  /* 0x00005410ff047816 */ /* 0x000fe4000000000c */
[----:B------:R-:W-:Y:S01]  /*2320*/  PRMT R11, RZ, 0x5410, R11 ;  /* 0x00005410ff0b7816 */ /* 0x000fe2000000000b */
[----:B------:R-:W0:Y:S02]  /*2330*/  MUFU.EX2 R9, R9 ;  /* 0x0000000900097308 */ /* 0x000e240000000800 */
[----:B------:R-:W-:Y:S02]  /*2340*/  FMUL.FTZ R5, R4, -1.4426950216293334961 ;  /* 0xbfb8aa3b04057820 */ /* 0x000fe40000410000 */
[----:B------:R-:W-:-:S04]  /*2350*/  FMUL.FTZ R13, R11, -1.4426950216293334961 ;  /* 0xbfb8aa3b0b0d7820 */ /* 0x000fc80000410000 */
[----:B------:R-:W2:Y:S08]  /*2360*/  MUFU.EX2 R5, R5 ;  /* 0x0000000500057308 */ /* 0x000eb00000000800 */
[----:B------:R-:W3:Y:S01]  /*2370*/  MUFU.EX2 R13, R13 ;  /* 0x0000000d000d7308 */ /* 0x000ee20000000800 */
[----:B0-----:R-:W-:-:S07]  /*2380*/  FADD.FTZ R10, R9, 1 ;  /* 0x3f800000090a7421 */ /* 0x001fce0000010000 */
[----:B------:R-:W0:Y:S01]  /*2390*/  MUFU.EX2 R8, R8 ;  /* 0x0000000800087308 */ /* 0x000e220000000800 */
[----:B--2---:R-:W-:-:S07]  /*23a0*/  FADD.FTZ R6, R5, 1 ;  /* 0x3f80000005067421 */ /* 0x004fce0000010000 */
[----:B------:R-:W2:Y:S01]  /*23b0*/  MUFU.RCP R10, R10 ;  /* 0x0000000a000a7308 */ /* 0x000ea20000001000 */
[----:B---3--:R-:W-:-:S07]  /*23c0*/  FADD.FTZ R9, R13, 1 ;  /* 0x3f8000000d097421 */ /* 0x008fce0000010000 */
[----:B------:R-:W3:Y:S01]  /*23d0*/  MUFU.RCP R15, R6 ;  /* 0x00000006000f7308 */ /* 0x000ee20000001000 */
[----:B0-----:R-:W-:-:S07]  /*23e0*/  FADD.FTZ R8, R8, 1 ;  /* 0x3f80000008087421 */ /* 0x001fce0000010000 */
[----:B------:R0:W4:Y:S01]  /*23f0*/  MUFU.RCP R14, R9 ;  /* 0x00000009000e7308 */ /* 0x0001220000001000 */
[----:B--2---:R-:W-:Y:S02]  /*2400*/  FMUL.FTZ R12, R7, R10 ;  /* 0x0000000a070c7220 */ /* 0x004fe40000410000 */
[----:B------:R-:W-:Y:S02]  /*2410*/  IMAD R10, R30, c[0x0][0x210], RZ ;  /* 0x000084001e0a7a24 */ /* 0x000fe400078e02ff */
[----:B------:R-:W-:-:S03]  /*2420*/  FMUL.FTZ R12, R12, R39 ;  /* 0x000000270c0c7220 */ /* 0x000fc60000410000 */
[----:B------:R-:W2:Y:S01]  /*2430*/  MUFU.RCP R5, R8 ;  /* 0x0000000800057308 */ /* 0x000ea20000001000 */
[----:B---3--:R-:W-:Y:S02]  /*2440*/  FMUL.FTZ R4, R4, R15 ;  /* 0x0000000f04047220 */ /* 0x008fe40000410000 */
[----:B0-----:R-:W-:Y:S02]  /*2450*/  IMAD R9, R29, c[0x0][0x214], R10 ;  /* 0x000085001d097a24 */ /* 0x001fe400078e020a */
[----:B------:R-:W-:Y:S02]  /*2460*/  FMUL.FTZ R4, R4, R33 ;  /* 0x0000002104047220 */ /* 0x000fe40000410000 */
[----:B----4-:R-:W-:Y:S01]  /*2470*/  FMUL.FTZ R6, R11, R14 ;  /* 0x0000000e0b067220 */ /* 0x010fe20000410000 */
[----:B------:R-:W-:Y:S01]  /*2480*/  IADD3 R3, R3, R9, RZ ;  /* 0x0000000903037210 */ /* 0x000fe20007ffe0ff */
[----:B------:R-:W-:Y:S01]  /*2490*/  IMAD R9, R27, c[0x0][0x218], RZ ;  /* 0x000086001b097a24 */ /* 0x000fe200078e02ff */
[----:B------:R0:W3:Y:S01]  /*24a0*/  F2F.BF16.F32 R7, R4 ;  /* 0x0000000400077304 */ /* 0x0000e20000202000 */
[----:B------:R-:W-:-:S02]  /*24b0*/  FMUL.FTZ R6, R6, R41 ;  /* 0x0000002906067220 */ /* 0x000fc40000410000 */
[----:B------:R-:W-:-:S04]  /*24c0*/  IMAD.WIDE.U32 R2, R24, c[0x0][0x218], R2 ;  /* 0x0000860018027a25 */ /* 0x000fc800078e0002 */
[----:B--2---:R-:W-:Y:S01]  /*24d0*/  FMUL.FTZ R5, R0, R5 ;  /* 0x0000000500057220 */ /* 0x004fe20000410000 */
[----:B------:R-:W-:Y:S01]  /*24e0*/  F2F.BF16.F32 R12, R12 ;  /* 0x0000000c000c7304 */ /* 0x000fe20000202000 */
[----:B0-----:R-:W-:Y:S02]  /*24f0*/  LEA R4, P0, R2, c[0x0][0x270], 0x1 ;  /* 0x00009c0002047a11 */ /* 0x001fe400078008ff */
[----:B------:R-:W-:Y:S02]  /*2500*/  FMUL.FTZ R48, R5, R48 ;  /* 0x0000003005307220 */ /* 0x000fe40000410000 */
[----:B------:R-:W-:-:S03]  /*2510*/  IMAD R5, R24, c[0x0][0x21c], R9 ;  /* 0x0000870018057a24 */ /* 0x000fc600078e0209 */
[----:B------:R-:W0:Y:S02]  /*2520*/  F2F.BF16.F32 R11, R6 ;  /* 0x00000006000b7304 */ /* 0x000e240000202000 */
[----:B------:R-:W-:-:S04]  /*2530*/  IADD3 R3, R3, R5, RZ ;  /* 0x0000000503037210 */ /* 0x000fc80007ffe0ff */
[----:B------:R-:W-:Y:S01]  /*2540*/  LEA.HI.X R5, R2, c[0x0][0x274], R3, 0x1, P0 ;  /* 0x00009d0002057a11 */ /* 0x000fe200000f0c03 */
[----:B---3--:R-:W-:Y:S01]  /*2550*/  IMAD.WIDE.U32 R2, R7, 0x10000, RZ ;  /* 0x0001000007027825 */ /* 0x008fe200078e00ff */
[----:B------:R-:W2:Y:S01]  /*2560*/  F2F.BF16.F32 R9, R48 ;  /* 0x0000003000097304 */ /* 0x000ea20000202000 */
[----:B------:R-:W-:Y:S02]  /*2570*/  ISETP.GE.AND P0, PT, R32, c[0x0][0x174], PT ;  /* 0x00005d0020007a0c */ /* 0x000fe40003f06270 */
[----:B0-----:R-:W-:-:S04]  /*2580*/  PRMT R11, R12, 0x5410, R11 ;  /* 0x000054100c0b7816 */ /* 0x001fc8000000000b */
[----:B------:R-:W-:Y:S02]  /*2590*/  LOP3.LUT R7, R11, R3, RZ, 0xfc, !PT ;  /* 0x000000030b077212 */ /* 0x000fe400078efcff */
[----:B--2---:R-:W-:Y:S01]  /*25a0*/  LOP3.LUT R6, R2, R9, RZ, 0xfc, !PT ;  /* 0x0000000902067212 */ /* 0x004fe200078efcff */
[----:B------:R-:W-:-:S05]  /*25b0*/  IMAD.WIDE R2, R31, 0x8, R4 ;  /* 0x000000081f027825 */ /* 0x000fca00078e0204 */
[----:B------:R0:W-:Y:S01]  /*25c0*/  STG.E.64 [R2.64], R6 ;  /* 0x0000000602007986 */ /* 0x0001e2000c101b06 */
[----:B------:R-:W-:Y:S01]  /*25d0*/  @P0 CALL.REL.NOINC `(.L_x_2583) ;  /* 0x0000001000000944 */ /* 0x000fe20003c00000 */
[----:B------:R-:W-:Y:S05]  /*25e0*/  BRA `(.L_x_2584) ;  /* 0xffffdce000007947 */ /* 0x000fea000383ffff */
.L_x_2583:
[----:B------:R-:W-:Y:S05]  /*25f0*/  EXIT ;  /* 0x000000000000794d */ /* 0x000fea0003800000 */
.L_x_2585:
        /* <DEDUP_REMOVED lines=16> */
.L_x_5393:


//--------------------- .text._Z25selective_scan_fwd_kernelI32Selective_Scan_fwd_kernel_traitsILi32ELi4ELi1ELb1ELb0ELb1ELb0EN3c108BFloat16ENS1_7complexIfEEEEv13SSMParamsBase --------------------------
	.section	.text._Z25selective_scan_fwd_kernelI32Selective_Scan_fwd_kernel_traitsILi32ELi4ELi1ELb1ELb0ELb1ELb0EN3c108BFloat16ENS1_7complexIfEEEEv13SSMParamsBase,"ax",@progbits
	.sectioninfo	@"SHI_REGISTERS=64"
	.align	128
        .global         _Z25selective_scan_fwd_kernelI32Selective_Scan_fwd_kernel_traitsILi32ELi4ELi1ELb1ELb0ELb1ELb0EN3c108BFloat16ENS1_7complexIfEEEEv13SSMParamsBase
        .type           _Z25selective_scan_fwd_kernelI32Selective_Scan_fwd_kernel_traitsILi32ELi4ELi1ELb1ELb0ELb1ELb0EN3c108BFloat16ENS1_7complexIfEEEEv13SSMParamsBase,@function
        .size           _Z25selective_scan_fwd_kernelI32Selective_Scan_fwd_kernel_traitsILi32ELi4ELi1ELb1ELb0ELb1ELb0EN3c108BFloat16ENS1_7complexIfEEEEv13SSMParamsBase,(.L_x_5394 - _Z25selective_scan_fwd_kernelI32Selective_Scan_fwd_kernel_traitsILi32ELi4ELi1ELb1ELb0ELb1ELb0EN3c108BFloat16ENS1_7complexIfEEEEv13SSMParamsBase)
        .other          _Z25selective_scan_fwd_kernelI32Selective_Scan_fwd_kernel_traitsILi32ELi4ELi1ELb1ELb0ELb1ELb0EN3c108BFloat16ENS1_7complexIfEEEEv13SSMParamsBase,@"STO_CUDA_ENTRY STV_DEFAULT"
_Z25selective_scan_fwd_kernelI32Selective_Scan_fwd_kernel_traitsILi32ELi4ELi1ELb1ELb0ELb1ELb0EN3c108BFloat16ENS1_7complexIfEEEEv13SSMParamsBase:
.text._Z25selective_scan_fwd_kernelI32Selective_Scan_fwd_kernel_traitsILi32ELi4ELi1ELb1ELb0ELb1ELb0EN3c108BFloat16ENS1_7complexIfEEEEv13SSMParamsBase:
        /* <DEDUP_REMOVED lines=27> */
[----:B------:R-:W-:-:S06]  /*01b0*/  IMAD.HI.U32 R11, R11, R13, R10 ;  /* 0x0000000d0b0b7227 */ /* 0x000fcc00078e000a */
[----:B------:R-:W-:-:S05]  /*01c0*/  IMAD.HI.U32 R7, R11, R6, RZ ;  /* 0x000000060b077227 */ /* 0x000fca00078e00ff */
[----:B------:R-:W-:-:S05]  /*01d0*/  IADD3 R5, -R7, RZ, RZ ;  /* 0x000000ff07057210 */ /* 0x000fca0007ffe1ff */
[----:B------:R-:W-:Y:S01]  /*01e0*/  IMAD R5, R12, R5, R6 ;  /* 0x000000050c057224 */ /* 0x000fe200078e0206 */
[----:B------:R-:W-:-:S04]  /*01f0*/  LOP3.LUT R6, R0, c[0x0][0x178], RZ, 0x3c, !PT ;  /* 0x00005e0000067a12 */ /* 0x000fc800078e3cff */
[----:B------:R-:W-:Y:S02]  /*0200*/  ISETP.GT.U32.AND P1, PT, R12, R5, PT ;  /* 0x000000050c00720c */ /* 0x000fe40003f24070 */
[----:B------:R-:W-:-:S11]  /*0210*/  ISETP.GE.AND P2, PT, R6, RZ, PT ;  /* 0x000000ff0600720c */ /* 0x000fd60003f46270 */
[-C--:B------:R-:W-:Y:S02]  /*0220*/  @!P1 IADD3 R5, R5, -R12.reuse, RZ ;  /* 0x8000000c05059210 */ /* 0x080fe40007ffe0ff */
[----:B------:R-:W-:Y:S02]  /*0230*/  @!P1 IADD3 R7, R7, 0x1, RZ ;  /* 0x0000000107079810 */ /* 0x000fe40007ffe0ff */
[----:B------:R-:W-:Y:S02]  /*0240*/  ISETP.GE.U32.AND P0, PT, R5, R12, PT ;  /* 0x0000000c0500720c */ /* 0x000fe40003f06070 */
[----:B0-----:R-:W-:Y:S02]  /*0250*/  MOV R5, UR6 ;  /* 0x0000000600057c02 */ /* 0x001fe40008000f00 */
[----:B------:R-:W-:Y:S02]  /*0260*/  ISETP.NE.AND P1, PT, RZ, c[0x0][0x178], PT ;  /* 0x00005e00ff007a0c */ /* 0x000fe40003f25270 */
[----:B------:R-:W-:Y:S01]  /*0270*/  SHF.R.S32.HI R6, RZ, 0x1f, R5 ;  /* 0x0000001fff067819 */ /* 0x000fe20000011405 */
[----:B------:R-:W-:-:S04]  /*0280*/  IMAD.WIDE.U32 R12, R5, c[0x0][0x1b0], RZ ;  /* 0x00006c00050c7a25 */ /* 0x000fc800078e00ff */
[C---:B------:R-:W-:Y:S02]  /*0290*/  IMAD R14, R6.reuse, c[0x0][0x1d0], RZ ;  /* 0x00007400060e7a24 */ /* 0x040fe400078e02ff */
[C---:B------:R-:W-:Y:S01]  /*02a0*/  IMAD R18, R6.reuse, c[0x0][0x1b0], RZ ;  /* 0x00006c0006127a24 */ /* 0x040fe200078e02ff */
[----:B------:R-:W-:Y:S01]  /*02b0*/  @P0 IADD3 R7, R7, 0x1, RZ ;  /* 0x0000000107070810 */ /* 0x000fe20007ffe0ff */
[----:B------:R-:W-:Y:S02]  /*02c0*/  IMAD R16, R6, c[0x0][0x1e0], RZ ;  /* 0x0000780006107a24 */ /* 0x000fe400078e02ff */
[C---:B------:R-:W-:Y:S01]  /*02d0*/  IMAD R17, R5.reuse, c[0x0][0x1d4], R14 ;  /* 0x0000750005117a24 */ /* 0x040fe200078e020e */
[----:B------:R-:W-:Y:S01]  /*02e0*/  MOV R14, c[0x0][0x174] ;  /* 0x00005d00000e7a02 */ /* 0x000fe20000000f00 */
[----:B------:R-:W-:Y:S01]  /*02f0*/  IMAD R15, R5, c[0x0][0x1b4], R18 ;  /* 0x00006d00050f7a24 */ /* 0x000fe200078e0212 */
[----:B------:R-:W-:Y:S01]  /*0300*/  @!P2 IADD3 R7, -R7, RZ, RZ ;  /* 0x000000ff0707a210 */ /* 0x000fe20007ffe1ff */
[----:B------:R-:W-:Y:S01]  /*0310*/  IMAD.WIDE.U32 R10, R5, c[0x0][0x1e0], RZ ;  /* 0x00007800050a7a25 */ /* 0x000fe200078e00ff */
[----:B------:R-:W-:-:S02]  /*0320*/  @!P1 LOP3.LUT R7, RZ, c[0x0][0x178], RZ, 0x33, !PT ;  /* 0x00005e00ff079a12 */ /* 0x000fc400078e33ff */
[----:B------:R-:W-:Y:S01]  /*0330*/  ISETP.GE.AND P0, PT, R14, 0x1, PT ;  /* 0x000000010e00780c */ /* 0x000fe20003f06270 */
[----:B------:R-:W-:Y:S01]  /*0340*/  IMAD R19, R5, c[0x0][0x1e4], R16 ;  /* 0x0000790005137a24 */ /* 0x000fe200078e0210 */
[----:B------:R-:W-:Y:S01]  /*0350*/  IADD3 R15, R13, R15, RZ ;  /* 0x0000000f0d0f7210 */ /* 0x000fe20007ffe0ff */
[----:B----4-:R-:W-:Y:S01]  /*0360*/  IMAD.WIDE.U32 R8, R5, c[0x0][0x1d0], RZ ;  /* 0x0000740005087a25 */ /* 0x010fe200078e00ff */
[----:B------:R-:W-:Y:S02]  /*0370*/  MOV R14, R12 ;  /* 0x0000000c000e7202 */ /* 0x000fe40000000f00 */
[----:B------:R-:W-:Y:S01]  /*0380*/  IADD3 R13, R11, R19, RZ ;  /* 0x000000130b0d7210 */ /* 0x000fe20007ffe0ff */
[----:B------:R-:W-:Y:S01]  /*0390*/  IMAD R19, R3, c[0x0][0x1e8], RZ ;  /* 0x00007a0003137a24 */ /* 0x000fe200078e02ff */
[----:B------:R-:W-:Y:S01]  /*03a0*/  SHF.R.S32.HI R11, RZ, 0x1f, R7 ;  /* 0x0000001fff0b7819 */ /* 0x000fe20000011407 */
[----:B------:R-:W-:Y:S01]  /*03b0*/  IMAD.WIDE.U32 R14, R7, c[0x0][0x1c8], R14 ;  /* 0x00007200070e7a25 */ /* 0x000fe200078e000e */
[----:B------:R-:W-:-:S02]  /*03c0*/  MOV R12, R10 ;  /* 0x0000000a000c7202 */ /* 0x000fc40000000f00 */
[----:B------:R-:W-:Y:S01]  /*03d0*/  IADD3 R9, R9, R17, RZ ;  /* 0x0000001109097210 */ /* 0x000fe20007ffe0ff */
[----:B------:R-:W-:Y:S02]  /*03e0*/  IMAD R10, R11, c[0x0][0x1c8], RZ ;  /* 0x000072000b0a7a24 */ /* 0x000fe400078e02ff */
[----:B------:R-:W-:Y:S02]  /*03f0*/  IMAD R11, R3, c[0x0][0x1d8], RZ ;  /* 0x00007600030b7a24 */ /* 0x000fe400078e02ff */
[----:B------:R-:W-:Y:S02]  /*0400*/  IMAD R21, R7, c[0x0][0x1cc], R10 ;  /* 0x0000730007157a24 */ /* 0x000fe400078e020a */
[C---:B------:R-:W-:Y:S02]  /*0410*/  IMAD R17, R0.reuse, c[0x0][0x1dc], R11 ;  /* 0x0000770000117a24 */ /* 0x040fe400078e020b */
[C---:B------:R-:W-:Y:S02]  /*0420*/  IMAD R19, R0.reuse, c[0x0][0x1ec], R19 ;  /* 0x00007b0000137a24 */ /* 0x040fe400078e0213 */
[----:B------:R-:W-:-:S04]  /*0430*/  IMAD.WIDE.U32 R10, R0, c[0x0][0x1d8], R8 ;  /* 0x00007600000a7a25 */ /* 0x000fc800078e0008 */
[----:B------:R-:W-:Y:S01]  /*0440*/  IMAD.WIDE.U32 R12, R0, c[0x0][0x1e8], R12 ;  /* 0x00007a00000c7a25 */ /* 0x000fe200078e000c */
[----:B------:R-:W-:Y:S06]  /*0450*/  @!P0 EXIT ;  /* 0x000000000000894d */ /* 0x000fec0003800000 */
[----:B------:R-:W0:Y:S01]  /*0460*/  S2R R7, SR_TID.X ;  /* 0x0000000000077919 */ /* 0x000e220000002100 */
[----:B------:R-:W-:Y:S02]  /*0470*/  IADD3 R9, R11, R17, RZ ;  /* 0x000000110b097210 */ /* 0x000fe40007ffe0ff */
[----:B------:R-:W-:Y:S01]  /*0480*/  LEA R17, P0, R10, c[0x0][0x240], 0x1 ;  /* 0x000090000a117a11 */ /* 0x000fe200078008ff */
[----:B------:R-:W1:Y:S01]  /*0490*/  S2R R8, SR_LANEID ;  /* 0x0000000000087919 */ /* 0x000e620000000000 */
[----:B------:R-:W-:Y:S02]  /*04a0*/  IADD3 R13, R13, R19, RZ ;  /* 0x000000130d0d7210 */ /* 0x000fe40007ffe0ff */
[----:B------:R-:W-:Y:S02]  /*04b0*/  LEA R11, P1, R12, c[0x0][0x248], 0x1 ;  /* 0x000092000c0b7a11 */ /* 0x000fe400078208ff */
[----:B------:R-:W-:-:S02]  /*04c0*/  LEA R16, P2, R14, c[0x0][0x230], 0x1 ;  /* 0x00008c000e107a11 */ /* 0x000fc400078408ff */
[----:B------:R-:W-:Y:S02]  /*04d0*/  IADD3 R15, R15, R21, RZ ;  /* 0x000000150f0f7210 */ /* 0x000fe40007ffe0ff */
[----:B------:R-:W-:Y:S02]  /*04e0*/  LEA.HI.X R18, R10, c[0x0][0x244], R9, 0x1, P0 ;  /* 0x000091000a127a11 */ /* 0x000fe400000f0c09 */
[----:B------:R-:W-:Y:S02]  /*04f0*/  LEA.HI.X R13, R12, c[0x0][0x24c], R13, 0x1, P1 ;  /* 0x000093000c0d7a11 */ /* 0x000fe400008f0c0d */
[----:B------:R-:W-:Y:S02]  /*0500*/  LEA.HI.X R15, R14, c[0x0][0x234], R15, 0x1, P2 ;  /* 0x00008d000e0f7a11 */ /* 0x000fe400010f0c0f */
[----:B------:R-:W-:Y:S02]  /*0510*/  MOV R12, R11 ;  /* 0x0000000b000c7202 */ /* 0x000fe40000000f00 */
[----:B------:R-:W-:-:S02]  /*0520*/  MOV R9, RZ ;  /* 0x000000ff00097202 */ /* 0x000fc40000000f00 */
[----:B------:R-:W-:Y:S02]  /*0530*/  MOV R10, R17 ;  /* 0x00000011000a7202 */ /* 0x000fe40000000f00 */
[----:B------:R-:W-:Y:S02]  /*0540*/  MOV R11, R18 ;  /* 0x00000012000b7202 */ /* 0x000fe40000000f00 */
[----:B0-----:R-:W-:Y:S02]  /*0550*/  MOV R14, R16 ;  /* 0x00000010000e7202 */ /* 0x001fe40000000f00 */
.L_x_2599:
        /* <DEDUP_REMOVED lines=59> */
.L_x_2587:
[----:B------:R-:W-:Y:S05]  /*0910*/  BSYNC B0 ;  /* 0x0000000000007941 */ /* 0x000fea0003800000 */
.L_x_2586:
        /* <DEDUP_REMOVED lines=33> */
.L_x_2589:
[----:B------:R-:W-:Y:S05]  /*0b30*/  BSYNC B0 ;  /* 0x0000000000007941 */ /* 0x000fea0003800000 */
.L_x_2588:
        /* <DEDUP_REMOVED lines=33> */
.L_x_2591:
[----:B------:R-:W-:Y:S05]  /*0d50*/  BSYNC B0 ;  /* 0x0000000000007941 */ /* 0x000fea0003800000 */
.L_x_2590:
        /* <DEDUP_REMOVED lines=33> */
.L_x_2593:
[----:B------:R-:W-:Y:S05]  /*0f70*/  BSYNC B0 ;  /* 0x0000000000007941 */ /* 0x000fea0003800000 */
.L_x_2592:
        /* <DEDUP_REMOVED lines=19> */
[----:B------:R-:W-:Y:S01]  /*10b0*/  HFMA2.MMA R48, -RZ, RZ, 0, 0 ;  /* 0x00000000ff307435 */ /* 0x000fe200000001ff */
[----:B------:R-:W-:-:S08]  /*10c0*/  FMUL.FTZ R47, R16, R31 ;  /* 0x0000001f102f7220 */ /* 0x000fd00000410000 */
.L_x_2597:
        /* <DEDUP_REMOVED lines=14> */
[----:B------:R-:W-:Y:S02]  /*11b0*/  IMAD R27, R0, c[0x0][0x19c], R25 ;  /* 0x00006700001b7a24 */ /* 0x000fe400078e0219 */
[----:B------:R-:W-:Y:S02]  /*11c0*/  IMAD R35, R22, c[0x0][0x1a0], RZ ;  /* 0x0000680016237a24 */ /* 0x000fe400078e02ff */
[----:B0-----:R-:W-:Y:S01]  /*11d0*/  IMAD.WIDE.U32 R20, R48, c[0x0][0x1c0], RZ ;  /* 0x0000700030147a25 */ /* 0x001fe200078e00ff */
[----:B------:R-:W-:-:S03]  /*11e0*/  IADD3 R19, R19, R27, RZ ;  /* 0x0000001b13137210 */ /* 0x000fc60007ffe0ff */
[----:B------:R-:W-:Y:S01]  /*11f0*/  IMAD R27, R22, c[0x0][0x1c0], RZ ;  /* 0x00007000161b7a24 */ /* 0x000fe200078e02ff */
[----:B------:R-:W-:Y:S01]  /*1200*/  LEA R38, P0, R20, R14, 0x1 ;  /* 0x0000000e14267211 */ /* 0x000fe200078008ff */
[C---:B------:R-:W-:Y:S02]  /*1210*/  IMAD R35, R48.reuse, c[0x0][0x1a4], R35 ;  /* 0x0000690030237a24 */ /* 0x040fe400078e0223 */
[C---:B------:R-:W-:Y:S02]  /*1220*/  IMAD R27, R48.reuse, c[0x0][0x1c4], R27 ;  /* 0x00007100301b7a24 */ /* 0x040fe400078e021b */
[----:B------:R-:W-:-:S03]  /*1230*/  IMAD.WIDE.U32 R18, R48, c[0x0][0x1a0], R18 ;  /* 0x0000680030127a25 */ /* 0x000fc600078e0012 */
[----:B------:R-:W-:Y:S02]  /*1240*/  IADD3 R21, R21, R27, RZ ;  /* 0x0000001b15157210 */ /* 0x000fe40007ffe0ff */
[----:B------:R-:W-:Y:S02]  /*1250*/  IADD3 R19, R19, R35, RZ ;  /* 0x0000002313137210 */ /* 0x000fe40007ffe0ff */
[----:B------:R-:W-:Y:S02]  /*1260*/  LEA.HI.X R39, R20, R15, R21, 0x1, P0 ;  /* 0x0000000f14277211 */ /* 0x000fe400000f0c15 */
[C---:B------:R-:W-:Y:S02]  /*1270*/  LEA R36, P0, R18.reuse, c[0x0][0x228], 0x3 ;  /* 0x00008a0012247a11 */ /* 0x040fe400078018ff */
[----:B------:R-:W-:Y:S02]  /*1280*/  SHF.L.U32 R21, R7, 0x1, RZ ;  /* 0x0000000107157819 */ /* 0x000fe400000006ff */
[----:B------:R-:W-:-:S03]  /*1290*/  LEA.HI.X R37, R18, c[0x0][0x22c], R19, 0x3, P0 ;  /* 0x00008b0012257a11 */ /* 0x000fc600000f1c13 */
[----:B------:R-:W-:-:S03]  /*12a0*/  IMAD.WIDE R38, R21, 0x8, R38 ;  /* 0x0000000815267825 */ /* 0x000fc600078e0226 */
[----:B------:R-:W3:Y:S04]  /*12b0*/  LDG.E.64 R36, [R36.64] ;  /* 0x0000000424247981 */ /* 0x000ee8000c1e1b00 */
[----:B------:R0:W4:Y:S04]  /*12c0*/  LDG.E.64 R34, [R38.64+0x8] ;  /* 0x0000080426227981 */ /* 0x000128000c1e1b00 */
[----:B0-----:R-:W5:Y:S01]  /*12d0*/  LDG.E.64 R38, [R38.64] ;  /* 0x0000000426267981 */ /* 0x001f62000c1e1b00 */
[C---:B-1----:R-:W-:Y:S02]  /*12e0*/  ISETP.GE.AND P0, PT, R8.reuse, 0x1, PT ;  /* 0x000000010800780c */ /* 0x042fe40003f06270 */
[----:B------:R-:W-:Y:S01]  /*12f0*/  ISETP.GE.AND P1, PT, R8, 0x8, PT ;  /* 0x000000080800780c */ /* 0x000fe20003f26270 */
[----:B--2---:R-:W-:-:S02]  /*1300*/  FMUL.FTZ R16, R16, 1.4426950216293334961 ;  /* 0x3fb8aa3b10107820 */ /* 0x004fc40000410000 */
[CC--:B------:R-:W-:Y:S02]  /*1310*/  FMUL.FTZ R24, R17.reuse, R29.reuse ;  /* 0x0000001d11187220 */ /* 0x0c0fe40000410000 */
[----:B------:R-:W-:Y:S02]  /*1320*/  FMUL.FTZ R18, R16, R29 ;  /* 0x0000001d10127220 */ /* 0x000fe40000410000 */
[----:B------:R-:W-:Y:S02]  /*1330*/  FMUL.RZ R24, R24, 0.15915493667125701904 ;  /* 0x3e22f98318187820 */ /* 0x000fe4000040c000 */
[----:B------:R-:W-:Y:S02]  /*1340*/  FMUL.FTZ R23, R17, R28 ;  /* 0x0000001c11177220 */ /* 0x000fe40000410000 */
[----:B------:R-:W-:Y:S01]  /*1350*/  MUFU.SIN R53, R24 ;  /* 0x0000001800357308 */ /* 0x000fe20000000400 */
[----:B------:R-:W-:Y:S02]  /*1360*/  FMUL.FTZ R52, R16, R30 ;  /* 0x0000001e10347220 */ /* 0x000fe40000410000 */
[----:B------:R-:W-:-:S02]  /*1370*/  FMUL.RZ R25, R23, 0.15915493667125701904 ;  /* 0x3e22f98317197820 */ /* 0x000fc4000040c000 */
[----:B------:R-:W-:-:S03]  /*1380*/  FMUL.FTZ R23, R16, R28 ;  /* 0x0000001c10177220 */ /* 0x000fc60000410000 */
[----:B------:R-:W0:Y:S01]  /*1390*/  MUFU.EX2 R18, R18 ;  /* 0x0000001200127308 */ /* 0x000e220000000800 */
[----:B------:R-:W-:Y:S02]  /*13a0*/  FMUL.FTZ R49, R16, R31 ;  /* 0x0000001f10317220 */ /* 0x000fe40000410000 */
[----:B------:R-:W-:-:S05]  /*13b0*/  FMUL.FTZ R16, R17, R30 ;  /* 0x0000001e11107220 */ /* 0x000fca0000410000 */
[----:B------:R-:W1:Y:S01]  /*13c0*/  MUFU.COS R55, R24 ;  /* 0x0000001800377308 */ /* 0x000e620000000000 */
[----:B------:R-:W-:Y:S02]  /*13d0*/  FMUL.RZ R20, R16, 0.15915493667125701904 ;  /* 0x3e22f98310147820 */ /* 0x000fe4000040c000 */
[----:B------:R-:W-:-:S05]  /*13e0*/  FMUL.FTZ R16, R17, R31 ;  /* 0x0000001f11107220 */ /* 0x000fca0000410000 */
[----:B------:R-:W-:Y:S01]  /*13f0*/  MUFU.EX2 R52, R52 ;  /* 0x0000003400347308 */ /* 0x000fe20000000800 */
[----:B0-----:R-:W-:-:S07]  /*1400*/  FMUL.FTZ R53, R18, R53 ;  /* 0x0000003512357220 */ /* 0x001fce0000410000 */
[----:B------:R-:W0:Y:S01]  /*1410*/  MUFU.SIN R51, R20 ;  /* 0x0000001400337308 */ /* 0x000e220000000400 */
[----:B------:R-:W-:Y:S02]  /*1420*/  FMUL.RZ R21, R16, 0.15915493667125701904 ;  /* 0x3e22f98310157820 */ /* 0x000fe4000040c000 */
[----:B-1----:R-:W-:-:S05]  /*1430*/  FMUL.FTZ R55, R18, R55 ;  /* 0x0000003712377220 */ /* 0x002fca0000410000 */
[----:B------:R-:W1:Y:S01]  /*1440*/  MUFU.COS R17, R20 ;  /* 0x0000001400117308 */ /* 0x000e620000000000 */
[-C--:B------:R-:W-:Y:S02]  /*1450*/  FMUL.FTZ R18, R44, R53.reuse ;  /* 0x000000352c127220 */ /* 0x080fe40000410000 */
[----:B------:R-:W-:Y:S02]  /*1460*/  FMUL.FTZ R16, RZ, R53 ;  /* 0x00000035ff107220 */ /* 0x000fe40000410000 */
[----:B------:R-:W-:-:S03]  /*1470*/  FFMA.FTZ R19, RZ, R55, R18 ;  /* 0x00000037ff137223 */ /* 0x000fc60000010012 */
[----:B------:R-:W-:Y:S01]  /*1480*/  MUFU.SIN R56, R25 ;  /* 0x0000001900387308 */ /* 0x000fe20000000400 */
[----:B------:R-:W-:-:S07]  /*1490*/  FFMA.FTZ R18, R44, R55, -R16 ;  /* 0x000000372c127223 */ /* 0x000fce0000010810 */
[----:B------:R-:W2:Y:S01]  /*14a0*/  MUFU.EX2 R23, R23 ;  /* 0x0000001700177308 */ /* 0x000ea20000000800 */
[----:B0-----:R-:W-:Y:S02]  /*14b0*/  FMUL.FTZ R51, R52, R51 ;  /* 0x0000003334337220 */ /* 0x001fe40000410000 */
[----:B------:R-:W-:-:S05]  /*14c0*/  FADD.FTZ R19, RZ, R19 ;  /* 0x00000013ff137221 */ /* 0x000fca0000010000 */
[----:B------:R-:W-:Y:S01]  /*14d0*/  MUFU.EX2 R49, R49 ;  /* 0x0000003100317308 */ /* 0x000fe20000000800 */
[----:B------:R-:W-:-:S07]  /*14e0*/  FADD.FTZ R18, R45, R18 ;  /* 0x000000122d127221 */ /* 0x000fce0000010000 */
[----:B------:R-:W0:Y:S01]  /*14f0*/  MUFU.SIN R50, R21 ;  /* 0x0000001500327308 */ /* 0x000e220000000400 */
[----:B-1----:R-:W-:-:S07]  /*1500*/  FMUL.FTZ R52, R52, R17 ;  /* 0x0000001134347220 */ /* 0x002fce0000410000 */
[----:B------:R-:W1:Y:S01]  /*1510*/  MUFU.COS R54, R25 ;  /* 0x0000001900367308 */ /* 0x000e620000000000 */
[----:B------:R-:W-:-:S07]  /*1520*/  FMUL.FTZ R17, R51, R19 ;  /* 0x0000001333117220 */ /* 0x000fce0000410000 */
[----:B------:R-:W3:Y:S01]  /*1530*/  MUFU.COS R16, R21 ;  /* 0x0000001500107308 */ /* 0x000ee20000000000 */
[-C--:B------:R-:W-:Y:S02]  /*1540*/  FMUL.FTZ R20, R51, R18.reuse ;  /* 0x0000001233147220 */ /* 0x080fe40000410000 */
[C---:B------:R-:W-:Y:S02]  /*1550*/  FFMA.FTZ R17, R52.reuse, R18, -R17 ;  /* 0x0000001234117223 */ /* 0x040fe40000010811 */
[----:B------:R-:W-:Y:S02]  /*1560*/  FFMA.FTZ R20, R52, R19, R20 ;  /* 0x0000001334147223 */ /* 0x000fe40000010014 */
[----:B--2---:R-:W-:Y:S02]  /*1570*/  FMUL.FTZ R56, R23, R56 ;  /* 0x0000003817387220 */ /* 0x004fe40000410000 */
[----:B0-----:R-:W-:Y:S02]  /*1580*/  FMUL.FTZ R50, R49, R50 ;  /* 0x0000003231327220 */ /* 0x001fe40000410000 */
[----:B------:R-:W-:-:S02]  /*1590*/  FADD.FTZ R18, R46, R17 ;  /* 0x000000112e127221 */ /* 0x000fc40000010000 */
[----:B-1----:R-:W-:Y:S02]  /*15a0*/  FMUL.FTZ R54, R23, R54 ;  /* 0x0000003617367220 */ /* 0x002fe40000410000 */
[----:B------:R-:W-:Y:S02]  /*15b0*/  FADD.FTZ R20, RZ, R20 ;  /* 0x00000014ff147221 */ /* 0x000fe40000010000 */
[----:B---3--:R-:W-:Y:S02]  /*15c0*/  FMUL.FTZ R49, R49, R16 ;  /* 0x0000001031317220 */ /* 0x008fe40000410000 */
[-C--:B------:R-:W-:Y:S02]  /*15d0*/  FMUL.FTZ R16, R56, R53.reuse ;  /* 0x0000003538107220 */ /* 0x080fe40000410000 */
[----:B------:R-:W-:Y:S02]  /*15e0*/  FMUL.FTZ R21, R50, R18 ;  /* 0x0000001232157220 */ /* 0x000fe40000410000 */
[----:B------:R-:W-:-:S02]  /*15f0*/  FMUL.FTZ R17, R54, R53 ;  /* 0x0000003536117220 */ /* 0x000fc40000410000 */
[-C--:B------:R-:W-:Y:S02]  /*1600*/  FMUL.FTZ R19, R50, R20.reuse ;  /* 0x0000001432137220 */ /* 0x080fe40000410000 */
[-C--:B------:R-:W-:Y:S02]  /*1610*/  FFMA.FTZ R16, R54, R55.reuse, -R16 ;  /* 0x0000003736107223 */ /* 0x080fe40000010810 */
[C---:B------:R-:W-:Y:S02]  /*1620*/  FFMA.FTZ R21, R49.reuse, R20, R21 ;  /* 0x0000001431157223 */ /* 0x040fe40000010015 */
[----:B------:R-:W-:Y:S02]  /*1630*/  FFMA.FTZ R17, R56, R55, R17 ;  /* 0x0000003738117223 */ /* 0x000fe40000010011 */
[----:B------:R-:W-:Y:S02]  /*1640*/  FFMA.FTZ R22, R49, R18, -R19 ;  /* 0x0000001231167223 */ /* 0x000fe40000010813 */
[----:B------:R-:W-:-:S02]  /*1650*/  FMUL.FTZ R18, R51, R16 ;  /* 0x0000001033127220 */ /* 0x000fc40000410000 */
[----:B------:R-:W-:Y:S02]  /*1660*/  FADD.FTZ R23, RZ, R21 ;  /* 0x00000015ff177221 */ /* 0x000fe40000010000 */
        /* <DEDUP_REMOVED lines=59> */
[C---:B0-----:R-:W-:Y:S02]  /*1a20*/  FMUL.FTZ R17, R21.reuse, R25 ;  /* 0x0000001915117220 */ /* 0x041fe40000410000 */
[CC--:B-1----:R-:W-:Y:S02]  /*1a30*/  FMUL.FTZ R16, R21.reuse, R26.reuse ;  /* 0x0000001a15107220 */ /* 0x0c2fe40000410000 */
[----:B------:R-:W-:Y:S02]  /*1a40*/  FFMA.FTZ R26, R20, R26, R17 ;  /* 0x0000001a141a7223 */ /* 0x000fe40000010011 */
[----:B--2---:R-:W-:-:S02]  /*1a50*/  FMUL.FTZ R19, R21, R24 ;  /* 0x0000001815137220 */ /* 0x004fc40000410000 */
[C---:B------:R-:W-:Y:S02]  /*1a60*/  FFMA.FTZ R25, R20.reuse, R25, -R16 ;  /* 0x0000001914197223 */ /* 0x040fe40000010810 */
[----:B------:R-:W-:Y:S02]  /*1a70*/  @P1 FADD.FTZ R23, R23, R26 ;  /* 0x0000001a17171221 */ /* 0x000fe40000010000 */
[CC--:B---3--:R-:W-:Y:S02]  /*1a80*/  FMUL.FTZ R27, R21.reuse, R18.reuse ;  /* 0x00000012151b7220 */ /* 0x0c8fe40000410000 */
[----:B------:R-:W-:Y:S02]  /*1a90*/  FFMA.FTZ R26, R20, R18, R19 ;  /* 0x00000012141a7223 */ /* 0x000fe40000010013 */
[----:B------:R-:W-:Y:S02]  /*1aa0*/  @P1 FADD.FTZ R22, R22, R25 ;  /* 0x0000001916161221 */ /* 0x000fe40000010000 */
[----:B------:R-:W-:Y:S01]  /*1ab0*/  @P1 FFMA.FTZ R20, R20, R24, -R27 ;  /* 0x0000001814141223 */ /* 0x000fe2000001081b */
[----:B------:R-:W0:Y:S01]  /*1ac0*/  SHFL.UP PT, R25, R23, 0x10, RZ ;  /* 0x0600000017197989 */ /* 0x000e2200000e00ff */
[----:B------:R-:W-:-:S02]  /*1ad0*/  FSEL R26, R21, R26, !P1 ;  /* 0x0000001a151a7208 */ /* 0x000fc40004800000 */
[----:B------:R-:W-:Y:S01]  /*1ae0*/  LOP3.LUT P0, RZ, R7, 0x1f, RZ, 0xc0, !PT ;  /* 0x0000001f07ff7812 */ /* 0x000fe2000780c0ff */
[----:B------:R-:W1:Y:S04]  /*1af0*/  SHFL.UP PT, R41, R22, 0x10, RZ ;  /* 0x0600000016297989 */ /* 0x000e6800000e00ff */
[----:B------:R-:W2:Y:S01]  /*1b00*/  SHFL.UP PT, R21, R20, 0x10, RZ ;  /* 0x0600000014157989 */ /* 0x000ea200000e00ff */
[----:B------:R-:W-:-:S03]  /*1b10*/  ISETP.EQ.OR P0, PT, R9, RZ, P0 ;  /* 0x000000ff0900720c */ /* 0x000fc60000702670 */
[----:B------:R-:W3:Y:S01]  /*1b20*/  SHFL.UP PT, R27, R26, 0x10, RZ ;  /* 0x060000001a1b7989 */ /* 0x000ee200000e00ff */
[----:B------:R-:W-:Y:S01]  /*1b30*/  MOV R17, RZ ;  /* 0x000000ff00117202 */ /* 0x000fe20000000f00 */
[----:B------:R-:W-:Y:S01]  /*1b40*/  CS2R R18, SRZ ;  /* 0x0000000000127805 */ /* 0x000fe2000001ff00 */
[----:B------:R-:W-:-:S07]  /*1b50*/  MOV R16, 0x3f800000 ;  /* 0x3f80000000107802 */ /* 0x000fce0000000f00 */
[----:B------:R-:W4:Y:S01]  /*1b60*/  @!P0 LDS.128 R16, [R48.X16+0x250] ;  /* 0x0002500030108984 */ /* 0x000f22000000cc00 */
        /* <DEDUP_REMOVED lines=17> */
[----:B----4-:R-:W-:Y:S04]  /*1c80*/  @!P2 STS.128 [0x230], R16 ;  /* 0x00023010ff00a388 */ /* 0x010fe80000000c00 */
[----:B------:R-:W-:Y:S04]  /*1c90*/  LDS.128 R24, [0x210] ;  /* 0x00021000ff187984 */ /* 0x000fe80000000c00 */
[----:B------:R-:W-:Y:S06]  /*1ca0*/  BAR.SYNC.DEFER_BLOCKING 0x0 ;  /* 0x0000000000007b1d */ /* 0x000fec0000010000 */
[----:B------:R-:W0:Y:S04]  /*1cb0*/  SHFL.UP PT, R60, R21, 0x1, RZ ;  /* 0x04200000153c7989 */ /* 0x000e2800000e00ff */
[----:B------:R-:W-:Y:S04]  /*1cc0*/  @P3 LDS.64 R40, [0x238] ;  /* 0x00023800ff283984 */ /* 0x000fe80000000a00 */
[----:B------:R-:W1:Y:S04]  /*1cd0*/  SHFL.UP PT, R58, R20, 0x1, RZ ;  /* 0x04200000143a7989 */ /* 0x000e6800000e00ff */
[----:B------:R-:W2:Y:S04]  /*1ce0*/  SHFL.UP PT, R59, R23, 0x1, RZ ;  /* 0x04200000173b7989 */ /* 0x000ea800000e00ff */
[----:B------:R3:W4:Y:S01]  /*1cf0*/  SHFL.UP PT, R57, R22, 0x1, RZ ;  /* 0x0420000016397989 */ /* 0x00072200000e00ff */
[----:B0-----:R-:W-:-:S02]  /*1d00*/  @!P2 MOV R60, R17 ;  /* 0x00000011003ca202 */ /* 0x001fc40000000f00 */
[--C-:B------:R-:W-:Y:S02]  /*1d10*/  SHF.R.U64 R61, R34, 0x10, R35.reuse ;  /* 0x00000010223d7819 */ /* 0x100fe40000001223 */
[----:B---3--:R-:W-:Y:S02]  /*1d20*/  PRMT R22, RZ, 0x5410, R34 ;  /* 0x00005410ff167816 */ /* 0x008fe40000000022 */
[----:B------:R-:W-:Y:S02]  /*1d30*/  SHF.R.U32.HI R34, RZ, 0x10, R35 ;  /* 0x00000010ff227819 */ /* 0x000fe40000011623 */
[----:B-1----:R-:W-:Y:S02]  /*1d40*/  @!P2 MOV R58, R16 ;  /* 0x00000010003aa202 */ /* 0x002fe40000000f00 */
[----:B--2---:R-:W-:Y:S01]  /*1d50*/  @!P2 MOV R59, R19 ;  /* 0x00000013003ba202 */ /* 0x004fe20000000f00 */
[-C--:B------:R-:W-:Y:S02]  /*1d60*/  @P3 FMUL.FTZ R21, R41, R60.reuse ;  /* 0x0000003c29153220 */ /* 0x080fe40000410000 */
[----:B------:R-:W-:Y:S01]  /*1d70*/  @P3 FMUL.FTZ R60, R40, R60 ;  /* 0x0000003c283c3220 */ /* 0x000fe20000410000 */
[----:B----4-:R-:W-:-:S03]  /*1d80*/  @!P2 MOV R57, R18 ;  /* 0x000000120039a202 */ /* 0x010fc60000000f00 */
[-C--:B------:R-:W-:Y:S01]  /*1d90*/  @P3 FFMA.FTZ R60, R41, R58.reuse, R60 ;  /* 0x0000003a293c3223 */ /* 0x080fe2000001003c */
[----:B------:R-:W-:Y:S01]  /*1da0*/  PRMT R34, RZ, 0x5410, R34 ;  /* 0x00005410ff227816 */ /* 0x000fe20000000022 */
[----:B------:R-:W-:Y:S02]  /*1db0*/  @P3 FFMA.FTZ R40, R40, R58, -R21 ;  /* 0x0000003a28283223 */ /* 0x000fe40000010815 */
[----:B------:R-:W-:Y:S01]  /*1dc0*/  @P3 FADD.FTZ R59, R59, R60 ;  /* 0x0000003c3b3b3221 */ /* 0x000fe20000010000 */
[----:B-----5:R-:W-:Y:S01]  /*1dd0*/  SHF.R.U64 R41, R38, 0x10, R39 ;  /* 0x0000001026297819 */ /* 0x020fe20000001227 */
[----:B------:R-:W-:Y:S01]  /*1de0*/  @P3 FADD.FTZ R57, R57, R40 ;  /* 0x0000002839393221 */ /* 0x000fe20000010000 */
[----:B------:R-:W-:Y:S01]  /*1df0*/  PRMT R20, RZ, 0x5410, R35 ;  /* 0x00005410ff147816 */ /* 0x000fe20000000023 */
[----:B------:R-:W-:Y:S02]  /*1e00*/  FMUL.FTZ R35, R34, R37 ;  /* 0x0000002522237220 */ /* 0x000fe40000410000 */
[----:B------:R-:W-:Y:S01]  /*1e10*/  FMUL.FTZ R40, R56, R59 ;  /* 0x0000003b38287220 */ /* 0x000fe20000410000 */
[----:B------:R-:W-:Y:S01]  /*1e20*/  PRMT R58, RZ, 0x5410, R41 ;  /* 0x00005410ff3a7816 */ /* 0x000fe20000000029 */
[----:B------:R-:W-:Y:S01]  /*1e30*/  FMUL.FTZ R34, R34, R36 ;  /* 0x0000002422227220 */ /* 0x000fe20000410000 */
[----:B------:R-:W-:Y:S01]  /*1e40*/  SHF.R.U32.HI R21, RZ, 0x10, R39 ;  /* 0x00000010ff157819 */ /* 0x000fe20000011627 */
[----:B------:R-:W-:-:S02]  /*1e50*/  FMUL.FTZ R56, R56, R57 ;  /* 0x0000003938387220 */ /* 0x000fc40000410000 */
[----:B------:R-:W-:Y:S02]  /*1e60*/  FFMA.FTZ R57, R54, R57, -R40 ;  /* 0x0000003936397223 */ /* 0x000fe40000010828 */
[CC--:B------:R-:W-:Y:S02]  /*1e70*/  FFMA.FTZ R35, R20.reuse, R36.reuse, -R35 ;  /* 0x0000002414237223 */ /* 0x0c0fe40000010823 */
[-C--:B------:R-:W-:Y:S01]  /*1e80*/  FFMA.FTZ R34, R20, R37.reuse, R34 ;  /* 0x0000002514227223 */ /* 0x080fe20000010022 */
[----:B------:R-:W-:Y:S01]  /*1e90*/  PRMT R20, RZ, 0x5410, R38 ;  /* 0x00005410ff147816 */ /* 0x000fe20000000026 */
[----:B------:R-:W-:Y:S01]  /*1ea0*/  FMUL.FTZ R41, R58, R37 ;  /* 0x000000253a297220 */ /* 0x000fe20000410000 */
[----:B------:R-:W-:Y:S01]  /*1eb0*/  PRMT R61, RZ, 0x5410, R61 ;  /* 0x00005410ff3d7816 */ /* 0x000fe2000000003d */
[----:B------:R-:W-:Y:S01]  /*1ec0*/  FFMA.FTZ R54, R54, R59, R56 ;  /* 0x0000003b36367223 */ /* 0x000fe20000010038 */
[----:B------:R-:W-:Y:S01]  /*1ed0*/  PRMT R56, RZ, 0x5410, R21 ;  /* 0x00005410ff387816 */ /* 0x000fe20000000015 */
[----:B------:R-:W-:Y:S01]  /*1ee0*/  FADD.FTZ R40, R44, R57 ;  /* 0x000000392c287221 */ /* 0x000fe20000010000 */
[----:B------:R-:W-:Y:S01]  /*1ef0*/  PRMT R39, RZ, 0x5410, R39 ;  /* 0x00005410ff277816 */ /* 0x000fe20000000027 */
[----:B------:R-:W-:-:S02]  /*1f00*/  FFMA.FTZ R38, R20, R36, -R41 ;  /* 0x0000002414267223 */ /* 0x000fc40000010829 */
[-C--:B------:R-:W-:Y:S02]  /*1f10*/  FMUL.FTZ R23, R61, R37.reuse ;  /* 0x000000253d177220 */ /* 0x080fe40000410000 */
[----:B------:R-:W-:Y:S02]  /*1f20*/  FADD.FTZ R54, RZ, R54 ;  /* 0x00000036ff367221 */ /* 0x000fe40000010000 */
[----:B------:R-:W-:Y:S02]  /*1f30*/  FMUL.FTZ R41, R53, R40 ;  /* 0x0000002835297220 */ /* 0x000fe40000410000 */
[----:B------:R-:W-:Y:S02]  /*1f40*/  FMUL.FTZ R21, R56, R37 ;  /* 0x0000002538157220 */ /* 0x000fe40000410000 */
[-C--:B------:R-:W-:Y:S02]  /*1f50*/  FMUL.FTZ R61, R61, R36.reuse ;  /* 0x000000243d3d7220 */ /* 0x080fe40000410000 */
[----:B------:R-:W-:-:S02]  /*1f60*/  FMUL.FTZ R58, R58, R36 ;  /* 0x000000243a3a7220 */ /* 0x000fc40000410000 */
[-C--:B------:R-:W-:Y:S02]  /*1f70*/  FMUL.FTZ R56, R56, R36.reuse ;  /* 0x0000002438387220 */ /* 0x080fe40000410000 */
[C---:B------:R-:W-:Y:S02]  /*1f80*/  FFMA.FTZ R23, R22.reuse, R36, -R23 ;  /* 0x0000002416177223 */ /* 0x040fe40000010817 */
[-C--:B------:R-:W-:Y:S02]  /*1f90*/  FMUL.FTZ R53, R53, R54.reuse ;  /* 0x0000003635357220 */ /* 0x080fe40000410000 */
[----:B------:R-:W-:Y:S02]  /*1fa0*/  FFMA.FTZ R41, R55, R54, R41 ;  /* 0x0000003637297223 */ /* 0x000fe40000010029 */
[----:B------:R-:W-:Y:S02]  /*1fb0*/  FFMA.FTZ R36, R39, R36, -R21 ;  /* 0x0000002427247223 */ /* 0x000fe40000010815 */
[----:B------:R-:W-:-:S02]  /*1fc0*/  FFMA.FTZ R22, R22, R37, R61 ;  /* 0x0000002516167223 */ /* 0x000fc4000001003d */
[----:B------:R-:W-:Y:S02]  /*1fd0*/  FFMA.FTZ R20, R20, R37, R58 ;  /* 0x0000002514147223 */ /* 0x000fe4000001003a */
[----:B------:R-:W-:Y:S02]  /*1fe0*/  FMUL.FTZ R21, R25, R19 ;  /* 0x0000001319157220 */ /* 0x000fe40000410000 */
[----:B------:R-:W-:Y:S01]  /*1ff0*/  FFMA.FTZ R37, R39, R37, R56 ;  /* 0x0000002527257223 */ /* 0x000fe20000010038 */
[----:B------:R-:W-:Y:S01]  /*2000*/  ISETP.NE.AND P0, PT, R7, RZ, PT ;  /* 0x000000ff0700720c */ /* 0x000fe20003f05270 */
[----:B------:R-:W-:Y:S02]  /*2010*/  FFMA.FTZ R58, R55, R40, -R53 ;  /* 0x00000028373a7223 */ /* 0x000fe40000010835 */
[----:B------:R-:W-:Y:S02]  /*2020*/  FADD.FTZ R56, RZ, R41 ;  /* 0x00000029ff387221 */ /* 0x000fe40000010000 */
[----:B------:R-:W-:-:S02]  /*2030*/  FFMA.FTZ R21, R24, R18, -R21 ;  /* 0x0000001218157223 */ /* 0x000fc40000010815 */
[C---:B------:R-:W-:Y:S02]  /*2040*/  FMUL.FTZ R18, R25.reuse, R18 ;  /* 0x0000001219127220 */ /* 0x040fe40000410000 */
[C---:B------:R-:W-:Y:S02]  /*2050*/  FMUL.FTZ R39, R25.reuse, R17 ;  /* 0x0000001119277220 */ /* 0x040fe40000410000 */
[----:B------:R-:W-:Y:S02]  /*2060*/  FMUL.FTZ R41, R25, R16 ;  /* 0x0000001019297220 */ /* 0x000fe40000410000 */
[----:B------:R-:W-:Y:S02]  /*2070*/  FADD.FTZ R25, R45, R58 ;  /* 0x0000003a2d197221 */ /* 0x000fe40000010000 */
[C---:B------:R-:W-:Y:S02]  /*2080*/  FMUL.FTZ R53, R51.reuse, R56 ;  /* 0x0000003833357220 */ /* 0x040fe40000410000 */
[----:B------:R-:W-:-:S02]  /*2090*/  FMUL.FTZ R51, R51, R25 ;  /* 0x0000001933337220 */ /* 0x000fc40000410000 */
[----:B------:R-:W-:Y:S02]  /*20a0*/  FFMA.FTZ R53, R52, R25, -R53 ;  /* 0x0000001934357223 */ /* 0x000fe40000010835 */
[C---:B------:R-:W-:Y:S02]  /*20b0*/  FFMA.FTZ R16, R24.reuse, R16, -R39 ;  /* 0x0000001018107223 */ /* 0x040fe40000010827 */
[C---:B------:R-:W-:Y:S02]  /*20c0*/  FFMA.FTZ R17, R24.reuse, R17, R41 ;  /* 0x0000001118117223 */ /* 0x040fe40000010029 */
[----:B------:R-:W-:Y:S01]  /*20d0*/  FFMA.FTZ R58, R24, R19, R18 ;  /* 0x00000013183a7223 */ /* 0x000fe20000010012 */
[----:B------:R-:W-:Y:S01]  /*20e0*/  BSSY B0, `(.L_x_2595) ;  /* 0x0000018000007945 */ /* 0x000fe20003800000 */
        /* <DEDUP_REMOVED lines=23> */
.L_x_2596:
[----:B------:R-:W-:Y:S05]  /*2260*/  BSYNC B0 ;  /* 0x0000000000007941 */ /* 0x000fea0003800000 */
.L_x_2595:
[----:B-1----:R-:W-:Y:S01]  /*2270*/  IADD3 R48, R48, 0x1, RZ ;  /* 0x0000000130307810 */ /* 0x002fe20007ffe0ff */
[CC--:B------:R-:W-:Y:S02]  /*2280*/  FFMA.FTZ R17, R49.reuse, R39.reuse, R26 ;  /* 0x0000002731117223 */ /* 0x0c0fe4000001001a */
[----:B------:R-:W-:Y:S01]  /*2290*/  FMUL.FTZ R50, R50, R39 ;  /* 0x0000002732327220 */ /* 0x000fe20000410000 */
[----:B------:R-:W-:Y:S01]  /*22a0*/  ISETP.GE.AND P0, PT, R48, c[0x0][0x16c], PT ;  /* 0x00005b0030007a0c */ /* 0x000fe20003f06270 */
[----:B------:R-:W-:Y:S02]  /*22b0*/  FADD.FTZ R17, RZ, R17 ;  /* 0x00000011ff117221 */ /* 0x000fe40000010000 */
[----:B------:R-:W-:Y:S02]  /*22c0*/  FFMA.FTZ R50, R49, R24, -R50 ;  /* 0x0000001831327223 */ /* 0x000fe40000010832 */
[----:B------:R-:W-:Y:S02]  /*22d0*/  FMUL.FTZ R37, R56, R37 ;  /* 0x0000002538257220 */ /* 0x000fe40000410000 */
[----:B------:R-:W-:-:S02]  /*22e0*/  FMUL.FTZ R22, R39, R22 ;  /* 0x0000001627167220 */ /* 0x000fc40000410000 */
[----:B------:R-:W-:Y:S02]  /*22f0*/  FMUL.FTZ R34, R34, R17 ;  /* 0x0000001122227220 */ /* 0x000fe40000410000 */
[----:B------:R-:W-:Y:S02]  /*2300*/  FADD.FTZ R50, R47, R50 ;  /* 0x000000322f327221 */ /* 0x000fe40000010000 */
        /* <DEDUP_REMOVED lines=10> */
.L_x_2594:
[----:B------:R-:W-:Y:S01]  /*23b0*/  SHF.L.U32 R16, R9, 0x7, RZ ;  /* 0x0000000709107819 */ /* 0x000fe200000006ff */
[----:B------:R-:W-:Y:S01]  /*23c0*/  IMAD R18, R6, c[0x0][0x200], RZ ;  /* 0x0000800006127a24 */ /* 0x000fe200078e02ff */
[----:B------:R-:W0:Y:S01]  /*23d0*/  F2F.BF16.F32 R33, R33 ;  /* 0x0000002100217304 */ /* 0x000e220000202000 */
[----:B------:R-:W-:Y:S01]  /*23e0*/  BAR.SYNC.DEFER_BLOCKING 0x0 ;  /* 0x0000000000007b1d */ /* 0x000fe20000010000 */
[----:B------:R-:W-:Y:S01]  /*23f0*/  SHF.R.S32.HI R17, RZ, 0x1f, R16 ;  /* 0x0000001fff117819 */ /* 0x000fe20000011410 */
[----:B------:R-:W-:Y:S01]  /*2400*/  IMAD R19, R5, c[0x0][0x204], R18 ;  /* 0x0000810005137a24 */ /* 0x000fe200078e0212 */
[----:B------:R-:W-:-:S02]  /*2410*/  IADD3 R9, R9, 0x1, RZ ;  /* 0x0000000109097810 */ /* 0x000fc40007ffe0ff */
[----:B------:R-:W-:Y:S01]  /*2420*/  IADD3 R14, P1, R14, 0x200, RZ ;  /* 0x000002000e0e7810 */ /* 0x000fe20007f3e0ff */
[----:B------:R-:W-:Y:S01]  /*2430*/  IMAD.WIDE.U32 R16, R5, c[0x0][0x200], R16 ;  /* 0x0000800005107a25 */ /* 0x000fe200078e0010 */
[----:B------:R-:W-:Y:S01]  /*2440*/  F2F.BF16.F32 R42, R42 ;  /* 0x0000002a002a7304 */ /* 0x000fe20000202000 */
[----:B------:R-:W-:Y:S02]  /*2450*/  IADD3 R10, P2, R10, 0x100, RZ ;  /* 0x000001000a0a7810 */ /* 0x000fe40007f5e0ff */
[----:B------:R-:W-:Y:S02]  /*2460*/  IADD3 R12, P3, R12, 0x100, RZ ;  /* 0x000001000c0c7810 */ /* 0x000fe40007f7e0ff */
[----:B------:R-:W-:Y:S01]  /*2470*/  IADD3 R17, R17, R19, RZ ;  /* 0x0000001311117210 */ /* 0x000fe20007ffe0ff */
[----:B------:R-:W-:Y:S01]  /*2480*/  IMAD R19, R3, c[0x0][0x208], RZ ;  /* 0x0000820003137a24 */ /* 0x000fe200078e02ff */
[----:B------:R-:W-:Y:S01]  /*2490*/  IADD3.X R15, RZ, R15, RZ, P1, !PT ;  /* 0x0000000fff0f7210 */ /* 0x000fe20000ffe4ff */
[----:B------:R-:W2:Y:S01]  /*24a0*/  F2F.BF16.F32 R43, R43 ;  /* 0x0000002b002b7304 */ /* 0x000ea20000202000 */
[----:B------:R-:W-:Y:S01]  /*24b0*/  IADD3.X R11, RZ, R11, RZ, P2, !PT ;  /* 0x0000000bff0b7210 */ /* 0x000fe200017fe4ff */
[C---:B------:R-:W-:Y:S01]  /*24c0*/  IMAD R21, R0.reuse, c[0x0][0x20c], R19 ;  /* 0x0000830000157a24 */ /* 0x040fe200078e0213 */
[----:B------:R-:W-:Y:S01]  /*24d0*/  IADD3.X R13, RZ, R13, RZ, P3, !PT ;  /* 0x0000000dff0d7210 */ /* 0x000fe20001ffe4ff */
        /* <DEDUP_REMOVED lines=14> */
.L_x_2598:
[----:B------:R-:W-:Y:S05]  /*25c0*/  EXIT ;  /* 0x000000000000794d */ /* 0x000fea0003800000 */
.L_x_2600:
        /* <DEDUP_REMOVED lines=11> */
.L_x_5394:


//--------------------- .text._Z25selective_scan_fwd_kernelI32Selective_Scan_fwd_kernel_traitsILi32ELi4ELi1ELb1ELb0ELb1ELb1EN3c108BFloat16ENS1_7complexIfEEEEv13SSMParamsBase --------------------------
	.section	.text._Z25selective_scan_fwd_kernelI32Selective_Scan_fwd_kernel_traitsILi32ELi4ELi1ELb1ELb0ELb1ELb1EN3c108BFloat16ENS1_7complexIfEEEEv13SSMParamsBase,"ax",@progbits
	.sectioninfo	@"SHI_REGISTERS=64"
	.align	128
        .global         _Z25selective_scan_fwd_kernelI32Selective_Scan_fwd_kernel_traitsILi32ELi4ELi1ELb1ELb0ELb1ELb1EN3c108BFloat16ENS1_7complexIfEEEEv13SSMParamsBase
        .type           _Z25selective_scan_fwd_kernelI32Selective_Scan_fwd_kernel_traitsILi32ELi4ELi1ELb1ELb0ELb1ELb1EN3c108BFloat16ENS1_7complexIfEEEEv13SSMParamsBase,@function
        .size           _Z25selective_scan_fwd_kernelI32Selective_Scan_fwd_kernel_traitsILi32ELi4ELi1ELb1ELb0ELb1ELb1EN3c108BFloat16ENS1_7complexIfEEEEv13SSMParamsBase,(.L_x_5395 - _Z25selective_scan_fwd_kernelI32Selective_Scan_fwd_kernel_traitsILi32ELi4ELi1ELb1ELb0ELb1ELb1EN3c108BFloat16ENS1_7complexIfEEEEv13SSMParamsBase)
        .other          _Z25selective_scan_fwd_kernelI32Selective_Scan_fwd_kernel_traitsILi32ELi4ELi1ELb1ELb0ELb1ELb1EN3c108BFloat16ENS1_7complexIfEEEEv13SSMParamsBase,@"STO_CUDA_ENTRY STV_DEFAULT"
_Z25selective_scan_fwd_kernelI32Selective_Scan_fwd_kernel_traitsILi32ELi4ELi1ELb1ELb0ELb1ELb1EN3c108BFloat16ENS1_7complexIfEEEEv13SSMParamsBase:
.text._Z25selective_scan_fwd_kernelI32Selective_Scan_fwd_kernel_traitsILi32ELi4ELi1ELb1ELb0ELb1ELb1EN3c108BFloat16ENS1_7complexIfEEEEv13SSMParamsBase:
        /* <DEDUP_REMOVED lines=86> */
.L_x_2614:
[----:B------:R-:W-:Y:S01]  /*0560*/  BAR.SYNC.DEFER_BLOCKING 0x0 ;  /* 0x0000000000007b1d */ /* 0x000fe20000010000 */
[----:B------:R-:W-:-:S06]  /*0570*/  IMAD.WIDE R18, R7, 0x8, R12 ;  /* 0x0000000807127825 */ /* 0x000fcc00078e020c */
[----:B------:R-:W2:Y:S01]  /*0580*/  LDG.E.64 R18, [R18.64] ;  /* 0x0000000412127981 */ /* 0x000ea2000c1e1b00 */
[----:B0-----:R-:W-:-:S06]  /*0590*/  IMAD.WIDE R16, R7, 0x8, R10 ;  /* 0x0000000807107825 */ /* 0x001fcc00078e020a */
        /* <DEDUP_REMOVED lines=55> */
.L_x_2602:
[----:B------:R-:W-:Y:S05]  /*0910*/  BSYNC B0 ;  /* 0x0000000000007941 */ /* 0x000fea0003800000 */
.L_x_2601:
        /* <DEDUP_REMOVED lines=33> */
.L_x_2604:
[----:B------:R-:W-:Y:S05]  /*0b30*/  BSYNC B0 ;  /* 0x0000000000007941 */ /* 0x000fea0003800000 */
.L_x_2603:
        /* <DEDUP_REMOVED lines=33> */
.L_x_2606:
[----:B------:R-:W-:Y:S05]  /*0d50*/  BSYNC B0 ;  /* 0x0000000000007941 */ /* 0x000fea0003800000 */
.L_x_2605:
        /* <DEDUP_REMOVED lines=33> */
.L_x_2608:
[----:B------:R-:W-:Y:S05]  /*0f70*/  BSYNC B0 ;  /* 0x0000000000007941 */ /* 0x000fea0003800000 */
.L_x_2607:
        /* <DEDUP_REMOVED lines=21> */
.L_x_2612:
        /* <DEDUP_REMOVED lines=281> */
.L_x_2611:
[----:B------:R-:W-:Y:S05]  /*2260*/  BSYNC B0 ;  /* 0x0000000000007941 */ /* 0x000fea0003800000 */
.L_x_2610:
        /* <DEDUP_REMOVED lines=20> */
.L_x_2609:
[----:B------:R-:W-:Y:S01]  /*23b0*/  SHF.L.U32 R16, R9, 0x7, RZ ;  /* 0x0000000709107819 */ /* 0x000fe200000006ff */
[C---:B------:R-:W-:Y:S01]  /*23c0*/  IMAD R18, R6.reuse, c[0x0][0x200], RZ ;  /* 0x0000800006127a24 */ /* 0x040fe200078e02ff */
[----:B------:R-:W0:Y:S01]  /*23d0*/  F2F.BF16.F32 R26, R33 ;  /* 0x00000021001a7304 */ /* 0x000e220000202000 */
[----:B------:R-:W-:Y:S01]  /*23e0*/  IMAD R20, R6, c[0x0][0x1f0], RZ ;  /* 0x00007c0006147a24 */ /* 0x000fe200078e02ff */
[----:B------:R-:W-:Y:S01]  /*23f0*/  SHF.R.S32.HI R17, RZ, 0x1f, R16 ;  /* 0x0000001fff117819 */ /* 0x000fe20000011410 */
[C---:B------:R-:W-:Y:S01]  /*2400*/  IMAD R23, R5.reuse, c[0x0][0x204], R18 ;  /* 0x0000810005177a24 */ /* 0x040fe200078e0212 */
[----:B------:R-:W-:Y:S01]  /*2410*/  BAR.SYNC.DEFER_BLOCKING 0x0 ;  /* 0x0000000000007b1d */ /* 0x000fe20000010000 */
[----:B------:R-:W-:-:S02]  /*2420*/  IMAD R27, R5, c[0x0][0x1f4], R20 ;  /* 0x00007d00051b7a24 */ /* 0x000fc400078e0214 */
[----:B------:R-:W-:-:S03]  /*2430*/  IMAD.WIDE.U32 R18, R5, c[0x0][0x200], R16 ;  /* 0x0000800005127a25 */ /* 0x000fc600078e0010 */
[----:B------:R-:W-:Y:S01]  /*2440*/  F2F.BF16.F32 R21, R42 ;  /* 0x0000002a00157304 */ /* 0x000fe20000202000 */
[----:B------:R-:W-:Y:S01]  /*2450*/  IMAD.WIDE.U32 R24, R5, c[0x0][0x1f0], R16 ;  /* 0x00007c0005187a25 */ /* 0x000fe200078e0010 */
[----:B------:R-:W-:-:S03]  /*2460*/  IADD3 R19, R19, R23, RZ ;  /* 0x0000001713137210 */ /* 0x000fc60007ffe0ff */
[----:B------:R-:W-:Y:S01]  /*2470*/  IMAD R23, R3, c[0x0][0x208], RZ ;  /* 0x0000820003177a24 */ /* 0x000fe200078e02ff */
[----:B------:R-:W-:Y:S01]  /*2480*/  IADD3 R25, R25, R27, RZ ;  /* 0x0000001b19197210 */ /* 0x000fe20007ffe0ff */
[----:B------:R-:W-:Y:S01]  /*2490*/  IMAD R27, R3, c[0x0][0x1f8], RZ ;  /* 0x00007e00031b7a24 */ /* 0x000fe200078e02ff */
[----:B------:R-:W2:Y:S01]  /*24a0*/  F2F.BF16.F32 R28, R43 ;  /* 0x0000002b001c7304 */ /* 0x000ea20000202000 */
[C---:B------:R-:W-:Y:S02]  /*24b0*/  IMAD R23, R0.reuse, c[0x0][0x20c], R23 ;  /* 0x0000830000177a24 */ /* 0x040fe400078e0217 */
[----:B------:R-:W-:-:S04]  /*24c0*/  IMAD.WIDE.U32 R18, R0, c[0x0][0x208], R18 ;  /* 0x0000820000127a25 */ /* 0x000fc800078e0012 */
[C---:B------:R-:W-:Y:S01]  /*24d0*/  IMAD R31, R0.reuse, c[0x0][0x1fc], R27 ;  /* 0x00007f00001f7a24 */ /* 0x040fe200078e021b */
[----:B------:R-:W3:Y:S01]  /*24e0*/  F2F.BF16.F32 R29, R32 ;  /* 0x00000020001d7304 */ /* 0x000ee20000202000 */
[----:B------:R-:W-:Y:S01]  /*24f0*/  IMAD.WIDE.U32 R24, R0, c[0x0][0x1f8], R24 ;  /* 0x00007e0000187a25 */ /* 0x000fe200078e0018 */
[----:B------:R-:W-:Y:S02]  /*2500*/  IADD3 R23, R19, R23, RZ ;  /* 0x0000001713177210 */ /* 0x000fe40007ffe0ff */
[----:B------:R-:W-:Y:S01]  /*2510*/  LEA R22, P0, R18, c[0x0][0x258], 0x1 ;  /* 0x0000960012167a11 */ /* 0x000fe200078008ff */
[----:B0-----:R-:W-:Y:S01]  /*2520*/  IMAD.WIDE.U32 R26, R26, 0x10000, RZ ;  /* 0x000100001a1a7825 */ /* 0x001fe200078e00ff */
[----:B------:R-:W-:Y:S02]  /*2530*/  IADD3 R19, R25, R31, RZ ;  /* 0x0000001f19137210 */ /* 0x000fe40007ffe0ff */
[----:B------:R-:W-:Y:S02]  /*2540*/  LEA R20, P1, R24, c[0x0][0x268], 0x1 ;  /* 0x00009a0018147a11 */ /* 0x000fe400078208ff */
[----:B------:R-:W-:-:S02]  /*2550*/  LEA.HI.X R23, R18, c[0x0][0x25c], R23, 0x1, P0 ;  /* 0x0000970012177a11 */ /* 0x000fc400000f0c17 */
[----:B--2---:R-:W-:Y:S02]  /*2560*/  PRMT R25, R21, 0x5410, R28 ;  /* 0x0000541015197816 */ /* 0x004fe4000000001c */
[----:B------:R-:W-:Y:S01]  /*2570*/  LEA.HI.X R21, R24, c[0x0][0x26c], R19, 0x1, P1 ;  /* 0x00009b0018157a11 */ /* 0x000fe200008f0c13 */
[----:B------:R-:W-:Y:S01]  /*2580*/  IMAD.WIDE R22, R7, 0x8, R22 ;  /* 0x0000000807167825 */ /* 0x000fe200078e0216 */
[----:B------:R-:W-:Y:S02]  /*2590*/  LOP3.LUT R19, R25, R27, RZ, 0xfc, !PT ;  /* 0x0000001b19137212 */ /* 0x000fe400078efcff */
[----:B---3--:R-:W-:Y:S01]  /*25a0*/  LOP3.LUT R18, R26, R29, RZ, 0xfc, !PT ;  /* 0x0000001d1a127212 */ /* 0x008fe200078efcff */
[----:B------:R-:W-:-:S04]  /*25b0*/  IMAD.WIDE R20, R7, 0x8, R20 ;  /* 0x0000000807147825 */ /* 0x000fc800078e0214 */
[----:B------:R0:W-:Y:S04]  /*25c0*/  STG.E.64 [R22.64], R18 ;  /* 0x0000001216007986 */ /* 0x0001e8000c101b04 */
[----:B------:R-:W-:Y:S06]  /*25d0*/  BAR.SYNC.DEFER_BLOCKING 0x0 ;  /* 0x0000000000007b1d */ /* 0x000fec0000010000 */
[----:B------:R-:W0:Y:S01]  /*25e0*/  LDG.E.64 R26, [R20.64] ;  /* 0x00000004141a7981 */ /* 0x000e22000c1e1b00 */
        /* <DEDUP_REMOVED lines=9> */
[----:B0-----:R-:W-:Y:S02]  /*2680*/  PRMT R18, RZ, 0x5410, R26 ;  /* 0x00005410ff127816 */ /* 0x001fe4000000001a */
[--C-:B------:R-:W-:Y:S02]  /*2690*/  SHF.R.U64 R26, R26, 0x10, R27.reuse ;  /* 0x000000101a1a7819 */ /* 0x100fe4000000121b */
[--C-:B------:R-:W-:Y:S01]  /*26a0*/  PRMT R21, RZ, 0x5410, R27.reuse ;  /* 0x00005410ff157816 */ /* 0x100fe2000000001b */
[----:B------:R-:W-:Y:S01]  /*26b0*/  FMUL.FTZ R24, R18, -1.4426950216293334961 ;  /* 0xbfb8aa3b12187820 */ /* 0x000fe20000410000 */
[----:B------:R-:W-:Y:S02]  /*26c0*/  PRMT R19, RZ, 0x5410, R26 ;  /* 0x00005410ff137816 */ /* 0x000fe4000000001a */
[----:B------:R-:W-:Y:S01]  /*26d0*/  SHF.R.U32.HI R26, RZ, 0x10, R27 ;  /* 0x00000010ff1a7819 */ /* 0x000fe2000001161b */
[----:B------:R-:W-:Y:S02]  /*26e0*/  FMUL.FTZ R25, R21, -1.4426950216293334961 ;  /* 0xbfb8aa3b15197820 */ /* 0x000fe40000410000 */
[----:B------:R-:W-:Y:S01]  /*26f0*/  FMUL.FTZ R22, R19, -1.4426950216293334961 ;  /* 0xbfb8aa3b13167820 */ /* 0x000fe20000410000 */
[----:B------:R-:W-:Y:S01]  /*2700*/  PRMT R26, RZ, 0x5410, R26 ;  /* 0x00005410ff1a7816 */ /* 0x000fe2000000001a */
[----:B------:R-:W0:Y:S04]  /*2710*/  MUFU.EX2 R24, R24 ;  /* 0x0000001800187308 */ /* 0x000e280000000800 */
[----:B------:R-:W-:-:S04]  /*2720*/  FMUL.FTZ R27, R26, -1.4426950216293334961 ;  /* 0xbfb8aa3b1a1b7820 */ /* 0x000fc80000410000 */
[----:B------:R-:W2:Y:S08]  /*2730*/  MUFU.EX2 R25, R25 ;  /* 0x0000001900197308 */ /* 0x000eb00000000800 */
[----:B------:R-:W3:Y:S01]  /*2740*/  MUFU.EX2 R22, R22 ;  /* 0x0000001600167308 */ /* 0x000ee20000000800 */
[----:B0-----:R-:W-:-:S07]  /*2750*/  FADD.FTZ R24, R24, 1 ;  /* 0x3f80000018187421 */ /* 0x001fce0000010000 */
[----:B------:R-:W0:Y:S01]  /*2760*/  MUFU.EX2 R27, R27 ;  /* 0x0000001b001b7308 */ /* 0x000e220000000800 */
[----:B--2---:R-:W-:Y:S02]  /*2770*/  FADD.FTZ R23, R25, 1 ;  /* 0x3f80000019177421 */ /* 0x004fe40000010000 */
[----:B---3--:R-:W-:-:S05]  /*2780*/  FADD.FTZ R20, R22, 1 ;  /* 0x3f80000016147421 */ /* 0x008fca0000010000 */
[----:B------:R-:W2:Y:S01]  /*2790*/  MUFU.RCP R28, R23 ;  /* 0x00000017001c7308 */ /* 0x000ea20000001000 */
[----:B0-----:R-:W-:-:S07]  /*27a0*/  FADD.FTZ R25, R27, 1 ;  /* 0x3f8000001b197421 */ /* 0x001fce0000010000 */
[----:B------:R-:W0:Y:S08]  /*27b0*/  MUFU.RCP R20, R20 ;  /* 0x0000001400147308 */ /* 0x000e300000001000 */
[----:B------:R-:W3:Y:S01]  /*27c0*/  MUFU.RCP R25, R25 ;  /* 0x0000001900197308 */ /* 0x000ee20000001000 */
[----:B--2---:R-:W-:Y:S02]  /*27d0*/  FMUL.FTZ R21, R21, R28 ;  /* 0x0000001c15157220 */ /* 0x004fe40000410000 */
[----:B------:R-:W-:-:S02]  /*27e0*/  IMAD R28, R6, c[0x0][0x210], RZ ;  /* 0x00008400061c7a24 */ /* 0x000fc400078e02ff */
[----:B------:R-:W-:Y:S02]  /*27f0*/  FMUL.FTZ R21, R21, R42 ;  /* 0x0000002a15157220 */ /* 0x000fe40000410000 */
[----:B------:R-:W-:Y:S01]  /*2800*/  IMAD R23, R5, c[0x0][0x214], R28 ;  /* 0x0000850005177a24 */ /* 0x000fe200078e021c */
[----:B------:R-:W2:Y:S01]  /*2810*/  MUFU.RCP R29, R24 ;  /* 0x00000018001d7308 */ /* 0x000ea20000001000 */
[----:B0-----:R-:W-:-:S03]  /*2820*/  FMUL.FTZ R22, R19, R20 ;  /* 0x0000001413167220 */ /* 0x001fc60000410000 */
[----:B------:R-:W-:Y:S01]  /*2830*/  IADD3 R17, R17, R23, RZ ;  /* 0x0000001711117210 */ /* 0x000fe20007ffe0ff */
[----:B------:R-:W-:Y:S02]  /*2840*/  FMUL.FTZ R22, R22, R33 ;  /* 0x0000002116167220 */ /* 0x000fe40000410000 */
[----:B------:R-:W-:Y:S01]  /*2850*/  IMAD R23, R3, c[0x0][0x218], RZ ;  /* 0x0000860003177a24 */ /* 0x000fe200078e02ff */
[----:B------:R-:W-:Y:S01]  /*2860*/  F2F.BF16.F32 R21, R21 ;  /* 0x0000001500157304 */ /* 0x000fe20000202000 */
[----:B---3--:R-:W-:Y:S02]  /*2870*/  FMUL.FTZ R26, R26, R25 ;  /* 0x000000191a1a7220 */ /* 0x008fe40000410000 */
[----:B------:R-:W-:-:S04]  /*2880*/  IMAD.WIDE.U32 R16, R0, c[0x0][0x218], R16 ;  /* 0x0000860000107a25 */ /* 0x000fc800078e0010 */
[----:B------:R-:W-:Y:S01]  /*2890*/  FMUL.FTZ R26, R26, R43 ;  /* 0x0000002b1a1a7220 */ /* 0x000fe20000410000 */
[----:B------:R-:W0:Y:S01]  /*28a0*/  F2F.BF16.F32 R22, R22 ;  /* 0x0000001600167304 */ /* 0x000e220000202000 */
[----:B--2---:R-:W-:Y:S01]  /*28b0*/  FMUL.FTZ R19, R18, R29 ;  /* 0x0000001d12137220 */ /* 0x004fe20000410000 */
[----:B------:R-:W-:-:S03]  /*28c0*/  LEA R18, P0, R16, c[0x0][0x270], 0x1 ;  /* 0x00009c0010127a11 */ /* 0x000fc600078008ff */
[----:B------:R-:W-:Y:S02]  /*28d0*/  FMUL.FTZ R32, R19, R32 ;  /* 0x0000002013207220 */ /* 0x000fe40000410000 */
[----:B------:R-:W-:Y:S01]  /*28e0*/  IMAD R19, R0, c[0x0][0x21c], R23 ;  /* 0x0000870000137a24 */ /* 0x000fe200078e0217 */
[----:B------:R-:W2:Y:S04]  /*28f0*/  F2F.BF16.F32 R26, R26 ;  /* 0x0000001a001a7304 */ /* 0x000ea80000202000 */
[----:B------:R-:W-:-:S04]  /*2900*/  IADD3 R17, R17, R19, RZ ;  /* 0x0000001311117210 */ /* 0x000fc80007ffe0ff */
[----:B------:R-:W3:Y:S01]  /*2910*/  F2F.BF16.F32 R23, R32 ;  /* 0x0000002000177304 */ /* 0x000ee20000202000 */
[----:B------:R-:W-:Y:S01]  /*2920*/  LEA.HI.X R19, R16, c[0x0][0x274], R17, 0x1, P0 ;  /* 0x00009d0010137a11 */ /* 0x000fe200000f0c11 */
[----:B0-----:R-:W-:Y:S01]  /*2930*/  IMAD.WIDE.U32 R16, R22, 0x10000, RZ ;  /* 0x0001000016107825 */ /* 0x001fe200078e00ff */
[----:B------:R-:W-:Y:S02]  /*2940*/  ISETP.GE.AND P0, PT, R9, c[0x0][0x174], PT ;  /* 0x00005d0009007a0c */ /* 0x000fe40003f06270 */
[----:B--2---:R-:W-:-:S04]  /*2950*/  PRMT R21, R21, 0x5410, R26 ;  /* 0x0000541015157816 */ /* 0x004fc8000000001a */
[----:B------:R-:W-:Y:S02]  /*2960*/  LOP3.LUT R21, R21, R17, RZ, 0xfc, !PT ;  /* 0x0000001115157212 */ /* 0x000fe400078efcff */
[----:B---3--:R-:W-:Y:S01]  /*2970*/  LOP3.LUT R20, R16, R23, RZ, 0xfc, !PT ;  /* 0x0000001710147212 */ /* 0x008fe200078efcff */
[----:B------:R-:W-:-:S05]  /*2980*/  IMAD.WIDE R16, R7, 0x8, R18 ;  /* 0x0000000807107825 */ /* 0x000fca00078e0212 */
[----:B------:R0:W-:Y:S01]  /*2990*/  STG.E.64 [R16.64], R20 ;  /* 0x0000001410007986 */ /* 0x0001e2000c101b04 */
[----:B------:R-:W-:Y:S01]  /*29a0*/  @P0 CALL.REL.NOINC `(.L_x_2613) ;  /* 0x0000001000000944 */ /* 0x000fe20003c00000 */
[----:B------:R-:W-:Y:S05]  /*29b0*/  BRA `(.L_x_2614) ;  /* 0xffffdba000007947 */ /* 0x000fea000383ffff */
.L_x_2613:
[----:B------:R-:W-:Y:S05]  /*29c0*/  EXIT ;  /* 0x000000000000794d */ /* 0x000fea0003800000 */
.L_x_2615:
        /* <DEDUP_REMOVED lines=11> */
.L_x_5395:


//--------------------- .text._Z25selective_scan_fwd_kernelI32Selective_Scan_fwd_kernel_traitsILi32ELi4ELi1ELb1ELb1ELb0ELb0EN3c108BFloat16ENS1_7complexIfEEEEv13SSMParamsBase --------------------------
	.section	.text._Z25selective_scan_fwd_kernelI32Selective_Scan_fwd_kernel_traitsILi32ELi4ELi1ELb1ELb1ELb0ELb0EN3c108BFloat16ENS1_7complexIfEEEEv13SSMParamsBase,"ax",@progbits
	.sectioninfo	@"SHI_REGISTERS=64"
	.align	128
        .global         _Z25selective_scan_fwd_kernelI32Selective_Scan_fwd_kernel_traitsILi32ELi4ELi1ELb1ELb1ELb0ELb0EN3c108BFloat16ENS1_7complexIfEEEEv13SSMParamsBase
        .type           _Z25selective_scan_fwd_kernelI32Selective_Scan_fwd_kernel_traitsILi32ELi4ELi1ELb1ELb1ELb0ELb0EN3c108BFloat16ENS1_7complexIfEEEEv13SSMParamsBase,@function
        .size           _Z25selective_scan_fwd_kernelI32Selective_Scan_fwd_kernel_traitsILi32ELi4ELi1ELb1ELb1ELb0ELb0EN3c108BFloat16ENS1_7complexIfEEEEv13SSMParamsBase,(.L_x_5396 - _Z25selective_scan_fwd_kernelI32Selective_Scan_fwd_kernel_traitsILi32ELi4ELi1ELb1ELb1ELb0ELb0EN3c108BFloat16ENS1_7complexIfEEEEv13SSMParamsBase)
        .other          _Z25selective_scan_fwd_kernelI32Selective_Scan_fwd_kernel_traitsILi32ELi4ELi1ELb1ELb1ELb0ELb0EN3c108BFloat16ENS1_7complexIfEEEEv13SSMParamsBase,@"STO_CUDA_ENTRY STV_DEFAULT"
_Z25selective_scan_fwd_kernelI32Selective_Scan_fwd_kernel_traitsILi32ELi4ELi1ELb1ELb1ELb0ELb0EN3c108BFloat16ENS1_7complexIfEEEEv13SSMParamsBase:
.text._Z25selective_scan_fwd_kernelI32Selective_Scan_fwd_kernel_traitsILi32ELi4ELi1ELb1ELb1ELb0ELb0EN3c108BFloat16ENS1_7complexIfEEEEv13SSMParamsBase:
        /* <DEDUP_REMOVED lines=86> */
.L_x_2629:
        /* <DEDUP_REMOVED lines=59> */
.L_x_2617:
[----:B------:R-:W-:Y:S05]  /*0910*/  BSYNC B0 ;  /* 0x0000000000007941 */ /* 0x000fea0003800000 */
.L_x_2616:
        /* <DEDUP_REMOVED lines=33> */
.L_x_2619:
[----:B------:R-:W-:Y:S05]  /*0b30*/  BSYNC B0 ;  /* 0x0000000000007941 */ /* 0x000fea0003800000 */
.L_x_2618:
        /* <DEDUP_REMOVED lines=33> */
.L_x_2621:
[----:B------:R-:W-:Y:S05]  /*0d50*/  BSYNC B0 ;  /* 0x0000000000007941 */ /* 0x000fea0003800000 */
.L_x_2620:
        /* <DEDUP_REMOVED lines=33> */
.L_x_2623:
[----:B------:R-:W-:Y:S05]  /*0f70*/  BSYNC B0 ;  /* 0x0000000000007941 */ /* 0x000fea0003800000 */
.L_x_2622:
        /* <DEDUP_REMOVED lines=21> */
.L_x_2627:
        /* <DEDUP_REMOVED lines=20> */
[----:B------:R0:W3:Y:S04]  /*1210*/  LDG.E.64 R18, [R22.64] ;  /* 0x0000000416127981 */ /* 0x0000e8000c1e1b00 */
[----:B------:R0:W4:Y:S01]  /*1220*/  LDG.E.64 R20, [R22.64+0x8] ;  /* 0x0000080416147981 */ /* 0x000122000c1e1b00 */
[----:B-1----:R-:W-:Y:S01]  /*1230*/  ISETP.GE.AND P1, PT, R8, 0x8, PT ;  /* 0x000000080800780c */ /* 0x002fe20003f26270 */
[C---:B--2---:R-:W-:Y:S02]  /*1240*/  FMUL.FTZ R26, R17.reuse, R29 ;  /* 0x0000001d111a7220 */ /* 0x044fe40000410000 */
[----:B0-----:R-:W-:Y:S02]  /*1250*/  FMUL.FTZ R23, R17, R30 ;  /* 0x0000001e11177220 */ /* 0x001fe40000410000 */
[----:B------:R-:W-:-:S02]  /*1260*/  FMUL.RZ R35, R26, 0.15915493667125701904 ;  /* 0x3e22f9831a237820 */ /* 0x000fc4000040c000 */
[----:B------:R-:W-:Y:S02]  /*1270*/  FMUL.FTZ R26, R16, 1.4426950216293334961 ;  /* 0x3fb8aa3b101a7820 */ /* 0x000fe40000410000 */
[----:B------:R-:W-:Y:S01]  /*1280*/  MUFU.COS R27, R35 ;  /* 0x00000023001b7308 */ /* 0x000fe20000000000 */
[----:B------:R-:W-:Y:S02]  /*1290*/  FMUL.RZ R38, R23, 0.15915493667125701904 ;  /* 0x3e22f98317267820 */ /* 0x000fe4000040c000 */
[C---:B------:R-:W-:Y:S02]  /*12a0*/  FMUL.FTZ R16, R26.reuse, R29 ;  /* 0x0000001d1a107220 */ /* 0x040fe40000410000 */
[C---:B------:R-:W-:Y:S02]  /*12b0*/  FMUL.FTZ R54, R26.reuse, R30 ;  /* 0x0000001e1a367220 */ /* 0x040fe40000410000 */
[-C--:B------:R-:W-:Y:S01]  /*12c0*/  FMUL.FTZ R25, R17, R28.reuse ;  /* 0x0000001c11197220 */ /* 0x080fe20000410000 */
[----:B------:R0:W-:Y:S01]  /*12d0*/  MUFU.SIN R45, R35 ;  /* 0x00000023002d7308 */ /* 0x0001e20000000400 */
[----:B------:R-:W-:-:S02]  /*12e0*/  FMUL.FTZ R22, R26, R28 ;  /* 0x0000001c1a167220 */ /* 0x000fc40000410000 */
[----:B------:R-:W-:Y:S02]  /*12f0*/  FMUL.RZ R34, R25, 0.15915493667125701904 ;  /* 0x3e22f98319227820 */ /* 0x000fe4000040c000 */
[----:B------:R-:W-:-:S03]  /*1300*/  FMUL.FTZ R49, R26, R31 ;  /* 0x0000001f1a317220 */ /* 0x000fc60000410000 */
[----:B------:R-:W1:Y:S01]  /*1310*/  MUFU.EX2 R16, R16 ;  /* 0x0000001000107308 */ /* 0x000e620000000800 */
[----:B0-----:R-:W-:Y:S01]  /*1320*/  IMAD R35, R3, c[0x0][0x1b8], RZ ;  /* 0x00006e0003237a24 */ /* 0x001fe200078e02ff */
[----:B---3--:R-:W-:Y:S02]  /*1330*/  SHF.R.U64 R55, R18, 0x10, R19 ;  /* 0x0000001012377819 */ /* 0x008fe40000001213 */
[----:B------:R-:W-:Y:S02]  /*1340*/  PRMT R53, RZ, 0x5410, R18 ;  /* 0x00005410ff357816 */ /* 0x000fe40000000012 */
[----:B------:R-:W-:Y:S02]  /*1350*/  PRMT R55, RZ, 0x5410, R55 ;  /* 0x00005410ff377816 */ /* 0x000fe40000000037 */
[----:B------:R-:W-:Y:S01]  /*1360*/  MUFU.EX2 R54, R54 ;  /* 0x0000003600367308 */ /* 0x000fe20000000800 */
[--C-:B------:R-:W-:Y:S01]  /*1370*/  SHF.R.U32.HI R50, RZ, 0x10, R19.reuse ;  /* 0x00000010ff327819 */ /* 0x100fe20000011613 */
[C---:B------:R-:W-:Y:S01]  /*1380*/  FMUL.FTZ R53, R40.reuse, R53 ;  /* 0x0000003528357220 */ /* 0x040fe20000410000 */
[----:B------:R-:W-:Y:S01]  /*1390*/  PRMT R18, RZ, 0x5410, R19 ;  /* 0x00005410ff127816 */ /* 0x000fe20000000013 */
[----:B------:R-:W-:Y:S01]  /*13a0*/  FMUL.FTZ R55, R40, R55 ;  /* 0x0000003728377220 */ /* 0x000fe20000410000 */
[----:B------:R-:W-:Y:S01]  /*13b0*/  PRMT R50, RZ, 0x5410, R50 ;  /* 0x00005410ff327816 */ /* 0x000fe20000000032 */
[----:B------:R-:W-:Y:S01]  /*13c0*/  IMAD R19, R0, c[0x0][0x1bc], R35 ;  /* 0x00006f0000137a24 */ /* 0x000fe200078e0223 */
[----:B----4-:R-:W-:Y:S01]  /*13d0*/  SHF.R.U64 R59, R20, 0x10, R21 ;  /* 0x00000010143b7819 */ /* 0x010fe20000001215 */
[C---:B-1----:R-:W-:Y:S01]  /*13e0*/  FMUL.FTZ R46, R16.reuse, R27 ;  /* 0x0000001b102e7220 */ /* 0x042fe20000410000 */
[----:B------:R-:W-:Y:S01]  /*13f0*/  MUFU.SIN R23, R38 ;  /* 0x0000002600177308 */ /* 0x000fe20000000400 */
[----:B------:R-:W-:Y:S01]  /*1400*/  FMUL.FTZ R45, R16, R45 ;  /* 0x0000002d102d7220 */ /* 0x000fe20000410000 */
[----:B------:R-:W-:Y:S01]  /*1410*/  PRMT R59, RZ, 0x5410, R59 ;  /* 0x00005410ff3b7816 */ /* 0x000fe2000000003b */
[----:B------:R-:W-:Y:S01]  /*1420*/  FMUL.FTZ R51, R41, R18 ;  /* 0x0000001229337220 */ /* 0x000fe20000410000 */
[----:B------:R-:W-:Y:S01]  /*1430*/  SHF.R.U32.HI R48, RZ, 0x10, R21 ;  /* 0x00000010ff307819 */ /* 0x000fe20000011615 */
[----:B------:R-:W-:-:S02]  /*1440*/  FMUL.FTZ R26, R53, R45 ;  /* 0x0000002d351a7220 */ /* 0x000fc40000410000 */
[----:B------:R-:W-:Y:S01]  /*1450*/  FMUL.FTZ R18, R55, R45 ;  /* 0x0000002d37127220 */ /* 0x000fe20000410000 */
[----:B------:R-:W0:Y:S01]  /*1460*/  MUFU.COS R27, R38 ;  /* 0x00000026001b7308 */ /* 0x000e220000000000 */
[----:B------:R-:W-:Y:S01]  /*1470*/  FMUL.FTZ R50, R41, R50 ;  /* 0x0000003229327220 */ /* 0x000fe20000410000 */
[----:B------:R-:W-:Y:S01]  /*1480*/  PRMT R48, RZ, 0x5410, R48 ;  /* 0x00005410ff307816 */ /* 0x000fe20000000030 */
[-C--:B------:R-:W-:Y:S02]  /*1490*/  FFMA.FTZ R35, R55, R46.reuse, R26 ;  /* 0x0000002e37237223 */ /* 0x080fe4000001001a */
[----:B------:R-:W-:Y:S02]  /*14a0*/  FFMA.FTZ R18, R53, R46, -R18 ;  /* 0x0000002e35127223 */ /* 0x000fe40000010812 */
[----:B------:R-:W-:Y:S01]  /*14b0*/  FADD.FTZ R35, R50, R35 ;  /* 0x0000002332237221 */ /* 0x000fe20000010000 */
[----:B------:R-:W-:Y:S01]  /*14c0*/  MUFU.SIN R57, R34 ;  /* 0x0000002200397308 */ /* 0x000fe20000000400 */
[----:B------:R-:W-:-:S02]  /*14d0*/  FMUL.FTZ R59, R42, R59 ;  /* 0x0000003b2a3b7220 */ /* 0x000fc40000410000 */
[----:B------:R-:W-:-:S05]  /*14e0*/  FMUL.FTZ R48, R43, R48 ;  /* 0x000000302b307220 */ /* 0x000fca0000410000 */
[----:B------:R1:W-:Y:S01]  /*14f0*/  MUFU.COS R25, R34 ;  /* 0x0000002200197308 */ /* 0x0003e20000000000 */
[C---:B0-----:R-:W-:Y:S02]  /*1500*/  FMUL.FTZ R52, R54.reuse, R27 ;  /* 0x0000001b36347220 */ /* 0x041fe40000410000 */
[----:B------:R-:W-:Y:S02]  /*1510*/  FMUL.FTZ R54, R54, R23 ;  /* 0x0000001736367220 */ /* 0x000fe40000410000 */
[----:B------:R-:W-:-:S03]  /*1520*/  FADD.FTZ R23, R51, R18 ;  /* 0x0000001233177221 */ /* 0x000fc60000010000 */
[----:B------:R-:W-:Y:S01]  /*1530*/  MUFU.EX2 R49, R49 ;  /* 0x0000003100317308 */ /* 0x000fe20000000800 */
[----:B-1----:R-:W-:Y:S02]  /*1540*/  FMUL.FTZ R34, R17, R31 ;  /* 0x0000001f11227220 */ /* 0x002fe40000410000 */
[----:B------:R-:W-:-:S04]  /*1550*/  IMAD.WIDE.U32 R16, R0, c[0x0][0x1b8], RZ ;  /* 0x00006e0000107a25 */ /* 0x000fc800078e00ff */
[----:B------:R-:W-:Y:S01]  /*1560*/  FMUL.RZ R34, R34, 0.15915493667125701904 ;  /* 0x3e22f98322227820 */ /* 0x000fe2000040c000 */
[----:B------:R-:W-:Y:S01]  /*1570*/  IADD3 R17, R17, R19, RZ ;  /* 0x0000001311117210 */ /* 0x000fe20007ffe0ff */
[----:B------:R-:W0:Y:S01]  /*1580*/  MUFU.EX2 R22, R22 ;  /* 0x0000001600167308 */ /* 0x000e220000000800 */
[C---:B------:R-:W-:Y:S02]  /*1590*/  FMUL.FTZ R19, R54.reuse, R35 ;  /* 0x0000002336137220 */ /* 0x040fe40000410000 */
[-C--:B------:R-:W-:Y:S02]  /*15a0*/  FMUL.FTZ R26, R54, R23.reuse ;  /* 0x00000017361a7220 */ /* 0x080fe40000410000 */
[C---:B------:R-:W-:Y:S01]  /*15b0*/  FFMA.FTZ R23, R52.reuse, R23, -R19 ;  /* 0x0000001734177223 */ /* 0x040fe20000010813 */
[----:B------:R-:W-:Y:S01]  /*15c0*/  PRMT R19, RZ, 0x5410, R20 ;  /* 0x00005410ff137816 */ /* 0x000fe20000000014 */
[----:B------:R-:W-:Y:S01]  /*15d0*/  FFMA.FTZ R26, R52, R35, R26 ;  /* 0x00000023341a7223 */ /* 0x000fe2000001001a */
[----:B------:R-:W1:Y:S01]  /*15e0*/  MUFU.SIN R56, R34 ;  /* 0x0000002200387308 */ /* 0x000e620000000400 */
[----:B------:R-:W-:-:S04]  /*15f0*/  IMAD.WIDE.U32 R16, R44, c[0x0][0x1c0], R16 ;  /* 0x000070002c107a25 */ /* 0x000fc800078e0010 */
[----:B------:R-:W-:Y:S02]  /*1600*/  FMUL.FTZ R58, R42, R19 ;  /* 0x000000132a3a7220 */ /* 0x000fe40000410000 */
[----:B------:R-:W-:Y:S01]  /*1610*/  FADD.FTZ R26, R59, R26 ;  /* 0x0000001a3b1a7221 */ /* 0x000fe20000010000 */
[----:B------:R2:W3:Y:S01]  /*1620*/  MUFU.COS R18, R34 ;  /* 0x0000002200127308 */ /* 0x0004e20000000000 */
[----:B------:R-:W-:Y:S02]  /*1630*/  FADD.FTZ R23, R58, R23 ;  /* 0x000000173a177221 */ /* 0x000fe40000010000 */
[----:B------:R-:W-:Y:S02]  /*1640*/  IMAD R19, R24, c[0x0][0x1c0], RZ ;  /* 0x0000700018137a24 */ /* 0x000fe400078e02ff */
[C---:B0-----:R-:W-:Y:S02]  /*1650*/  FMUL.FTZ R60, R22.reuse, R25 ;  /* 0x00000019163c7220 */ /* 0x041fe40000410000 */
[----:B------:R-:W-:-:S02]  /*1660*/  FMUL.FTZ R57, R22, R57 ;  /* 0x0000003916397220 */ /* 0x000fc40000410000 */
[C---:B-1----:R-:W-:Y:S01]  /*1670*/  FMUL.FTZ R56, R49.reuse, R56 ;  /* 0x0000003831387220 */ /* 0x042fe20000410000 */
[----:B--2---:R-:W-:Y:S01]  /*1680*/  LEA R34, P0, R16, c[0x0][0x230], 0x3 ;  /* 0x00008c0010227a11 */ /* 0x004fe200078018ff */
[----:B------:R-:W-:Y:S02]  /*1690*/  IMAD R19, R44, c[0x0][0x1c4], R19 ;  /* 0x000071002c137a24 */ /* 0x000fe400078e0213 */
[C---:B------:R-:W-:Y:S02]  /*16a0*/  FMUL.FTZ R22, R56.reuse, R26 ;  /* 0x0000001a38167220 */ /* 0x040fe40000410000 */
[----:B---3--:R-:W-:Y:S02]  /*16b0*/  FMUL.FTZ R49, R49, R18 ;  /* 0x0000001231317220 */ /* 0x008fe40000410000 */
[-C--:B------:R-:W-:Y:S02]  /*16c0*/  FMUL.FTZ R18, R56, R23.reuse ;  /* 0x0000001738127220 */ /* 0x080fe40000410000 */
[----:B------:R-:W-:-:S02]  /*16d0*/  FFMA.FTZ R22, R49, R23, -R22 ;  /* 0x0000001731167223 */ /* 0x000fc40000010816 */
[----:B------:R-:W-:Y:S01]  /*16e0*/  FFMA.FTZ R23, R49, R26, R18 ;  /* 0x0000001a31177223 */ /* 0x000fe20000010012 */
[----:B------:R-:W-:Y:S02]  /*16f0*/  PRMT R18, RZ, 0x5410, R21 ;  /* 0x00005410ff127816 */ /* 0x000fe40000000015 */
[----:B------:R-:W-:Y:S01]  /*1700*/  IADD3 R21, R17, R19, RZ ;  /* 0x0000001311157210 */ /* 0x000fe20007ffe0ff */
[-C--:B------:R-:W-:Y:S02]  /*1710*/  FMUL.FTZ R19, R60, R45.reuse ;  /* 0x0000002d3c137220 */ /* 0x080fe40000410000 */
[C---:B------:R-:W-:Y:S01]  /*1720*/  FMUL.FTZ R17, R57.reuse, R45 ;  /* 0x0000002d39117220 */ /* 0x040fe20000410000 */
[----:B------:R-:W-:Y:S01]  /*1730*/  LEA.HI.X R35, R16, c[0x0][0x234], R21, 0x3, P0 ;  /* 0x00008d0010237a11 */ /* 0x000fe200000f1c15 */
[-C--:B------:R-:W-:Y:S02]  /*1740*/  FFMA.FTZ R19, R57, R46.reuse, R19 ;  /* 0x0000002e39137223 */ /* 0x080fe40000010013 */
[----:B------:R-:W-:-:S02]  /*1750*/  FFMA.FTZ R17, R60, R46, -R17 ;  /* 0x0000002e3c117223 */ /* 0x000fc40000010811 */
[----:B------:R-:W-:Y:S02]  /*1760*/  FMUL.FTZ R47, R43, R18 ;  /* 0x000000122b2f7220 */ /* 0x000fe40000410000 */
[----:B------:R-:W-:Y:S01]  /*1770*/  FADD.FTZ R23, R48, R23 ;  /* 0x0000001730177221 */ /* 0x000fe20000010000 */
[----:B------:R-:W-:Y:S01]  /*1780*/  ISETP.GE.AND P0, PT, R8, 0x1, PT ;  /* 0x000000010800780c */ /* 0x000fe20003f06270 */
[C---:B------:R-:W-:Y:S01]  /*1790*/  FMUL.FTZ R18, R54.reuse, R19 ;  /* 0x0000001336127220 */ /* 0x040fe20000410000 */
[----:B------:R-:W2:Y:S01]  /*17a0*/  LDG.E.64 R34, [R34.64] ;  /* 0x0000000422227981 */ /* 0x000ea2000c1e1b00 */
[-C--:B------:R-:W-:Y:S02]  /*17b0*/  FMUL.FTZ R20, R54, R17.reuse ;  /* 0x0000001136147220 */ /* 0x080fe40000410000 */
[----:B------:R-:W-:Y:S02]  /*17c0*/  FADD.FTZ R22, R47, R22 ;  /* 0x000000162f167221 */ /* 0x000fe40000010000 */
[----:B------:R-:W-:-:S02]  /*17d0*/  FFMA.FTZ R18, R52, R17, -R18 ;  /* 0x0000001134127223 */ /* 0x000fc40000010812 */
[----:B------:R-:W-:Y:S01]  /*17e0*/  FFMA.FTZ R16, R52, R19, R20 ;  /* 0x0000001334107223 */ /* 0x000fe20000010014 */
[----:B------:R-:W0:Y:S04]  /*17f0*/  SHFL.UP PT, R17, R23, 0x1, RZ ;  /* 0x0420000017117989 */ /* 0x000e2800000e00ff */
[----:B------:R-:W1:Y:S01]  /*1800*/  SHFL.UP PT, R25, R22, 0x1, RZ ;  /* 0x0420000016197989 */ /* 0x000e6200000e00ff */
[C---:B------:R-:W-:Y:S02]  /*1810*/  FMUL.FTZ R20, R56.reuse, R16 ;  /* 0x0000001038147220 */ /* 0x040fe40000410000 */
[-C--:B------:R-:W-:Y:S02]  /*1820*/  FMUL.FTZ R19, R56, R18.reuse ;  /* 0x0000001238137220 */ /* 0x080fe40000410000 */
[----:B------:R-:W-:-:S02]  /*1830*/  FFMA.FTZ R20, R49, R18, -R20 ;  /* 0x0000001231147223 */ /* 0x000fc40000010814 */
[----:B------:R-:W-:-:S03]  /*1840*/  FFMA.FTZ R16, R49, R16, R19 ;  /* 0x0000001031107223 */ /* 0x000fc60000010013 */
[----:B------:R-:W3:Y:S04]  /*1850*/  SHFL.UP PT, R19, R20, 0x1, RZ ;  /* 0x0420000014137989 */ /* 0x000ee800000e00ff */
[----:B------:R-:W4:Y:S01]  /*1860*/  SHFL.UP PT, R21, R16, 0x1, RZ ;  /* 0x0420000010157989 */ /* 0x000f2200000e00ff */
[C---:B0-----:R-:W-:Y:S02]  /*1870*/  FMUL.FTZ R18, R16.reuse, R17 ;  /* 0x0000001110127220 */ /* 0x041fe40000410000 */
[-C--:B-1----:R-:W-:Y:S02]  /*1880*/  FMUL.FTZ R24, R16, R25.reuse ;  /* 0x0000001910187220 */ /* 0x082fe40000410000 */
[C---:B------:R-:W-:Y:S02]  /*1890*/  FFMA.FTZ R25, R20.reuse, R25, -R18 ;  /* 0x0000001914197223 */ /* 0x040fe40000010812 */
[----:B------:R-:W-:-:S02]  /*18a0*/  FFMA.FTZ R24, R20, R17, R24 ;  /* 0x0000001114187223 */ /* 0x000fc40000010018 */
[----:B------:R-:W-:Y:S02]  /*18b0*/  @P0 FADD.FTZ R22, R22, R25 ;  /* 0x0000001916160221 */ /* 0x000fe40000010000 */
[----:B------:R-:W-:Y:S02]  /*18c0*/  @P0 FADD.FTZ R23, R23, R24 ;  /* 0x0000001817170221 */ /* 0x000fe40000010000 */
[C---:B---3--:R-:W-:Y:S01]  /*18d0*/  FMUL.FTZ R24, R16.reuse, R19 ;  /* 0x0000001310187220 */ /* 0x048fe20000410000 */
[----:B------:R-:W0:Y:S04]  /*18e0*/  SHFL.UP PT, R17, R22, 0x2, RZ ;  /* 0x0440000016117989 */ /* 0x000e2800000e00ff */
[----:B------:R-:W1:Y:S01]  /*18f0*/  SHFL.UP PT, R25, R23, 0x2, RZ ;  /* 0x0440000017197989 */ /* 0x000e6200000e00ff */
[----:B----4-:R-:W-:-:S02]  /*1900*/  FMUL.FTZ R18, R16, R21 ;  /* 0x0000001510127220 */ /* 0x010fc40000410000 */
        /* <DEDUP_REMOVED lines=37> */
[C---:B0-----:R-:W-:Y:S02]  /*1b60*/  FMUL.FTZ R18, R24.reuse, R17 ;  /* 0x0000001118127220 */ /* 0x041fe40000410000 */
[-C--:B-1----:R-:W-:Y:S02]  /*1b70*/  FMUL.FTZ R16, R24, R27.reuse ;  /* 0x0000001b18107220 */ /* 0x082fe40000410000 */
[----:B------:R-:W-:-:S02]  /*1b80*/  FFMA.FTZ R18, R20, R27, R18 ;  /* 0x0000001b14127223 */ /* 0x000fc40000010012 */
[----:B------:R-:W-:Y:S02]  /*1b90*/  FFMA.FTZ R17, R20, R17, -R16 ;  /* 0x0000001114117223 */ /* 0x000fe40000010810 */
[----:B------:R-:W-:Y:S02]  /*1ba0*/  @P1 FADD.FTZ R23, R23, R18 ;  /* 0x0000001217171221 */ /* 0x000fe40000010000 */
[C---:B---3--:R-:W-:Y:S02]  /*1bb0*/  FMUL.FTZ R18, R24.reuse, R25 ;  /* 0x0000001918127220 */ /* 0x048fe40000410000 */
[-C--:B----4-:R-:W-:Y:S01]  /*1bc0*/  FMUL.FTZ R26, R24, R19.reuse ;  /* 0x00000013181a7220 */ /* 0x090fe20000410000 */
[----:B------:R-:W0:Y:S01]  /*1bd0*/  SHFL.UP PT, R21, R23, 0x10, RZ ;  /* 0x0600000017157989 */ /* 0x000e2200000e00ff */
[----:B------:R-:W-:Y:S02]  /*1be0*/  @P1 FADD.FTZ R22, R22, R17 ;  /* 0x0000001116161221 */ /* 0x000fe40000010000 */
[----:B------:R-:W-:-:S02]  /*1bf0*/  FFMA.FTZ R27, R20, R19, R18 ;  /* 0x00000013141b7223 */ /* 0x000fc40000010012 */
[----:B------:R-:W-:Y:S01]  /*1c00*/  @P1 FFMA.FTZ R20, R20, R25, -R26 ;  /* 0x0000001914141223 */ /* 0x000fe2000001081a */
[----:B------:R-:W1:Y:S02]  /*1c10*/  SHFL.UP PT, R61, R22, 0x10, RZ ;  /* 0x06000000163d7989 */ /* 0x000e6400000e00ff */
[----:B------:R-:W-:Y:S02]  /*1c20*/  FSEL R24, R24, R27, !P1 ;  /* 0x0000001b18187208 */ /* 0x000fe40004800000 */
[----:B------:R-:W3:Y:S01]  /*1c30*/  SHFL.UP PT, R27, R20, 0x10, RZ ;  /* 0x06000000141b7989 */ /* 0x000ee200000e00ff */
[----:B------:R-:W-:-:S03]  /*1c40*/  LOP3.LUT P0, RZ, R7, 0x1f, RZ, 0xc0, !PT ;  /* 0x0000001f07ff7812 */ /* 0x000fc6000780c0ff */
[----:B------:R-:W4:Y:S01]  /*1c50*/  SHFL.UP PT, R25, R24, 0x10, RZ ;  /* 0x0600000018197989 */ /* 0x000f2200000e00ff */
[----:B------:R-:W-:Y:S01]  /*1c60*/  ISETP.EQ.OR P0, PT, R9, RZ, P0 ;  /* 0x000000ff0900720c */ /* 0x000fe20000702670 */
[----:B------:R-:W-:Y:S01]  /*1c70*/  CS2R R18, SRZ ;  /* 0x0000000000127805 */ /* 0x000fe2000001ff00 */
[----:B------:R-:W-:Y:S02]  /*1c80*/  MOV R17, RZ ;  /* 0x000000ff00117202 */ /* 0x000fe40000000f00 */
[----:B------:R-:W-:Y:S01]  /*1c90*/  MOV R16, 0x3f800000 ;  /* 0x3f80000000107802 */ /* 0x000fe20000000f00 */
[----:B0-----:R-:W-:-:S08]  /*1ca0*/  FMUL.FTZ R39, R24, R21 ;  /* 0x0000001518277220 */ /* 0x001fd00000410000 */
[----:B------:R-:W0:Y:S01]  /*1cb0*/  @!P0 LDS.128 R16, [R44.X16+0x250] ;  /* 0x000250002c108984 */ /* 0x000e22000000cc00 */
[----:B------:R-:W-:Y:S01]  /*1cc0*/  ISETP.GE.AND P0, PT, R8, 0x10, PT ;  /* 0x000000100800780c */ /* 0x000fe20003f06270 */
[-C--:B-1----:R-:W-:Y:S02]  /*1cd0*/  FFMA.FTZ R39, R20, R61.reuse, -R39 ;  /* 0x0000003d14277223 */ /* 0x082fe40000010827 */
[----:B------:R-:W-:Y:S01]  /*1ce0*/  FMUL.FTZ R61, R24, R61 ;  /* 0x0000003d183d7220 */ /* 0x000fe20000410000 */
[----:B------:R-:W-:Y:S01]  /*1cf0*/  ISETP.NE.AND P1, PT, R8, 0x1f, PT ;  /* 0x0000001f0800780c */ /* 0x000fe20003f25270 */
[----:B---3--:R-:W-:Y:S02]  /*1d00*/  FMUL.FTZ R38, R24, R27 ;  /* 0x0000001b18267220 */ /* 0x008fe40000410000 */
[C---:B------:R-:W-:Y:S02]  /*1d10*/  FFMA.FTZ R61, R20.reuse, R21, R61 ;  /* 0x00000015143d7223 */ /* 0x040fe4000001003d */
[----:B----4-:R-:W-:-:S02]  /*1d20*/  FFMA.FTZ R21, R20, R25, R38 ;  /* 0x0000001914157223 */ /* 0x010fc40000010026 */
        /* <DEDUP_REMOVED lines=51> */
[----:B------:R-:W-:Y:S02]  /*2060*/  FFMA.FTZ R16, R24, R16, -R21 ;  /* 0x0000001018107223 */ /* 0x000fe40000010815 */
[----:B------:R-:W-:Y:S02]  /*2070*/  FMUL.FTZ R38, R56, R22 ;  /* 0x0000001638267220 */ /* 0x000fe40000410000 */
[----:B------:R-:W-:Y:S01]  /*2080*/  FFMA.FTZ R17, R24, R17, R25 ;  /* 0x0000001118117223 */ /* 0x000fe20000010019 */
[----:B------:R-:W-:Y:S01]  /*2090*/  BSSY B0, `(.L_x_2625) ;  /* 0x0000018000007945 */ /* 0x000fe20003800000 */
[----:B------:R-:W-:Y:S02]  /*20a0*/  FMUL.FTZ R56, R56, R39 ;  /* 0x0000002738387220 */ /* 0x000fe40000410000 */
[----:B------:R-:W-:Y:S02]  /*20b0*/  FFMA.FTZ R24, R24, R19, R18 ;  /* 0x0000001318187223 */ /* 0x000fe40000010012 */
[----:B------:R-:W-:-:S02]  /*20c0*/  FFMA.FTZ R38, R49, R39, -R38 ;  /* 0x0000002731267223 */ /* 0x000fc40000010826 */
[----:B------:R-:W-:Y:S02]  /*20d0*/  FFMA.FTZ R49, R49, R22, R56 ;  /* 0x0000001631317223 */ /* 0x000fe40000010038 */
[----:B------:R-:W-:Y:S02]  /*20e0*/  FADD.FTZ R18, R26, R45 ;  /* 0x0000002d1a127221 */ /* 0x000fe40000010000 */
        /* <DEDUP_REMOVED lines=18> */
.L_x_2626:
[----:B------:R-:W-:Y:S05]  /*2210*/  BSYNC B0 ;  /* 0x0000000000007941 */ /* 0x000fea0003800000 */
.L_x_2625:
[----:B-1----:R-:W-:Y:S01]  /*2220*/  IADD3 R44, R44, 0x1, RZ ;  /* 0x000000012c2c7810 */ /* 0x002fe20007ffe0ff */
[----:B------:R-:W-:Y:S02]  /*2230*/  FADD.FTZ R48, R48, R49 ;  /* 0x0000003130307221 */ /* 0x000fe40000010000 */
[C---:B------:R-:W-:Y:S01]  /*2240*/  FMUL.FTZ R23, R35.reuse, R23 ;  /* 0x0000001723177220 */ /* 0x040fe20000410000 */
[----:B------:R-:W-:Y:S01]  /*2250*/  ISETP.GE.AND P0, PT, R44, c[0x0][0x16c], PT ;  /* 0x00005b002c007a0c */ /* 0x000fe20003f06270 */
[----:B------:R-:W-:Y:S02]  /*2260*/  FMUL.FTZ R22, R35, R22 ;  /* 0x0000001623167220 */ /* 0x000fe40000410000 */
        /* <DEDUP_REMOVED lines=12> */
.L_x_2624:
[----:B------:R-:W-:Y:S01]  /*2330*/  SHF.L.U32 R16, R9, 0x7, RZ ;  /* 0x0000000709107819 */ /* 0x000fe200000006ff */
[----:B------:R-:W-:Y:S01]  /*2340*/  IMAD R18, R6, c[0x0][0x200], RZ ;  /* 0x0000800006127a24 */ /* 0x000fe200078e02ff */
[----:B------:R-:W0:Y:S01]  /*2350*/  F2F.BF16.F32 R33, R33 ;  /* 0x0000002100217304 */ /* 0x000e220000202000 */
[----:B------:R-:W-:Y:S01]  /*2360*/  BAR.SYNC.DEFER_BLOCKING 0x0 ;  /* 0x0000000000007b1d */ /* 0x000fe20000010000 */
[----:B------:R-:W-:Y:S01]  /*2370*/  SHF.R.S32.HI R17, RZ, 0x1f, R16 ;  /* 0x0000001fff117819 */ /* 0x000fe20000011410 */
[----:B------:R-:W-:Y:S01]  /*2380*/  IMAD R19, R5, c[0x0][0x204], R18 ;  /* 0x0000810005137a24 */ /* 0x000fe200078e0212 */
[----:B------:R-:W-:Y:S02]  /*2390*/  IADD3 R9, R9, 0x1, RZ ;  /* 0x0000000109097810 */ /* 0x000fe40007ffe0ff */
[----:B------:R-:W-:Y:S01]  /*23a0*/  IADD3 R14, P1, R14, 0x200, RZ ;  /* 0x000002000e0e7810 */ /* 0x000fe20007f3e0ff */
[----:B------:R-:W-:Y:S01]  /*23b0*/  IMAD.WIDE.U32 R16, R5, c[0x0][0x200], R16 ;  /* 0x0000800005107a25 */ /* 0x000fe200078e0010 */
[----:B------:R-:W-:Y:S01]  /*23c0*/  F2F.BF16.F32 R36, R36 ;  /* 0x0000002400247304 */ /* 0x000fe20000202000 */
[----:B------:R-:W-:-:S02]  /*23d0*/  IADD3 R10, P2, R10, 0x100, RZ ;  /* 0x000001000a0a7810 */ /* 0x000fc40007f5e0ff */
        /* <DEDUP_REMOVED lines=22> */
.L_x_2628:
[----:B------:R-:W-:Y:S05]  /*2540*/  EXIT ;  /* 0x000000000000794d */ /* 0x000fea0003800000 */
.L_x_2630:
        /* <DEDUP_REMOVED lines=11> */
.L_x_5396:


//--------------------- .text._Z25selective_scan_fwd_kernelI32Selective_Scan_fwd_kernel_traitsILi32ELi4ELi1ELb1ELb1ELb0ELb1EN3c108BFloat16ENS1_7complexIfEEEEv13SSMParamsBase --------------------------
	.section	.text._Z25selective_scan_fwd_kernelI32Selective_Scan_fwd_kernel_traitsILi32ELi4ELi1ELb1ELb1ELb0ELb1EN3c108BFloat16ENS1_7complexIfEEEEv13SSMParamsBase,"ax",@progbits
	.sectioninfo	@"SHI_REGISTERS=64"
	.align	128
        .global         _Z25selective_scan_fwd_kernelI32Selective_Scan_fwd_kernel_traitsILi32ELi4ELi1ELb1ELb1ELb0ELb1EN3c108BFloat16ENS1_7complexIfEEEEv13SSMParamsBase
        .type           _Z25selective_scan_fwd_kernelI32Selective_Scan_fwd_kernel_traitsILi32ELi4ELi1ELb1ELb1ELb0ELb1EN3c108BFloat16ENS1_7complexIfEEEEv13SSMParamsBase,@function
        .size           _Z25selective_scan_fwd_kernelI32Selective_Scan_fwd_kernel_traitsILi32ELi4ELi1ELb1ELb1ELb0ELb1EN3c108BFloat16ENS1_7complexIfEEEEv13SSMParamsBase,(.L_x_5397 - _Z25selective_scan_fwd_kernelI32Selective_Scan_fwd_kernel_traitsILi32ELi4ELi1ELb1ELb1ELb0ELb1EN3c108BFloat16ENS1_7complexIfEEEEv13SSMParamsBase)
        .other          _Z25selective_scan_fwd_kernelI32Selective_Scan_fwd_kernel_traitsILi32ELi4ELi1ELb1ELb1ELb0ELb1EN3c108BFloat16ENS1_7complexIfEEEEv13SSMParamsBase,@"STO_CUDA_ENTRY STV_DEFAULT"
_Z25selective_scan_fwd_kernelI32Selective_Scan_fwd_kernel_traitsILi32ELi4ELi1ELb1ELb1ELb0ELb1EN3c108BFloat16ENS1_7complexIfEEEEv13SSMParamsBase:
.text._Z25selective_scan_fwd_kernelI32Selective_Scan_fwd_kernel_traitsILi32ELi4ELi1ELb1ELb1ELb0ELb1EN3c108BFloat16ENS1_7complexIfEEEEv13SSMParamsBase:
        /* <DEDUP_REMOVED lines=86> */
.L_x_2644:
        /* <DEDUP_REMOVED lines=59> */
.L_x_2632:
[----:B------:R-:W-:Y:S05]  /*0910*/  BSYNC B0 ;  /* 0x0000000000007941 */ /* 0x000fea0003800000 */
.L_x_2631:
        /* <DEDUP_REMOVED lines=33> */
.L_x_2634:
[----:B------:R-:W-:Y:S05]  /*0b30*/  BSYNC B0 ;  /* 0x0000000000007941 */ /* 0x000fea0003800000 */
.L_x_2633:
        /* <DEDUP_REMOVED lines=33> */
.L_x_2636:
[----:B------:R-:W-:Y:S05]  /*0d50*/  BSYNC B0 ;  /* 0x0000000000007941 */ /* 0x000fea0003800000 */
.L_x_2635:
        /* <DEDUP_REMOVED lines=33> */
.L_x_2638:
[----:B------:R-:W-:Y:S05]  /*0f70*/  BSYNC B0 ;  /* 0x0000000000007941 */ /* 0x000fea0003800000 */
.L_x_2637:
        /* <DEDUP_REMOVED lines=21> */
.L_x_2642:
        /* <DEDUP_REMOVED lines=276> */
.L_x_2641:
[----:B------:R-:W-:Y:S05]  /*2210*/  BSYNC B0 ;  /* 0x0000000000007941 */ /* 0x000fea0003800000 */
.L_x_2640:
        /* <DEDUP_REMOVED lines=17> */
.L_x_2639:
[----:B------:R-:W-:Y:S01]  /*2330*/  SHF.L.U32 R16, R9, 0x7, RZ ;  /* 0x0000000709107819 */ /* 0x000fe200000006ff */
[C---:B------:R-:W-:Y:S01]  /*2340*/  IMAD R18, R6.reuse, c[0x0][0x200], RZ ;  /* 0x0000800006127a24 */ /* 0x040fe200078e02ff */
[----:B------:R-:W0:Y:S01]  /*2350*/  F2F.BF16.F32 R26, R33 ;  /* 0x00000021001a7304 */ /* 0x000e220000202000 */
[----:B------:R-:W-:Y:S01]  /*2360*/  IMAD R20, R6, c[0x0][0x1f0], RZ ;  /* 0x00007c0006147a24 */ /* 0x000fe200078e02ff */
[----:B------:R-:W-:Y:S01]  /*2370*/  SHF.R.S32.HI R17, RZ, 0x1f, R16 ;  /* 0x0000001fff117819 */ /* 0x000fe20000011410 */
[C---:B------:R-:W-:Y:S01]  /*2380*/  IMAD R23, R5.reuse, c[0x0][0x204], R18 ;  /* 0x0000810005177a24 */ /* 0x040fe200078e0212 */
[----:B------:R-:W-:Y:S01]  /*2390*/  BAR.SYNC.DEFER_BLOCKING 0x0 ;  /* 0x0000000000007b1d */ /* 0x000fe20000010000 */
[C---:B------:R-:W-:Y:S02]  /*23a0*/  IMAD R27, R5.reuse, c[0x0][0x1f4], R20 ;  /* 0x00007d00051b7a24 */ /* 0x040fe400078e0214 */
        /* <DEDUP_REMOVED lines=89> */
.L_x_2643:
[----:B------:R-:W-:Y:S05]  /*2940*/  EXIT ;  /* 0x000000000000794d */ /* 0x000fea0003800000 */
.L_x_2645:
        /* <DEDUP_REMOVED lines=11> */
.L_x_5397:


//--------------------- .text._Z25selective_scan_fwd_kernelI32Selective_Scan_fwd_kernel_traitsILi32ELi4ELi1ELb1ELb1ELb1ELb0EN3c108BFloat16ENS1_7complexIfEEEEv13SSMParamsBase --------------------------
	.section	.text._Z25selective_scan_fwd_kernelI32Selective_Scan_fwd_kernel_traitsILi32ELi4ELi1ELb1ELb1ELb1ELb0EN3c108BFloat16ENS1_7complexIfEEEEv13SSMParamsBase,"ax",@progbits
	.sectioninfo	@"SHI_REGISTERS=72"
	.align	128
        .global         _Z25selective_scan_fwd_kernelI32Selective_Scan_fwd_kernel_traitsILi32ELi4ELi1ELb1ELb1ELb1ELb0EN3c108BFloat16ENS1_7complexIfEEEEv13SSMParamsBase
        .type           _Z25selective_scan_fwd_kernelI32Selective_Scan_fwd_kernel_traitsILi32ELi4ELi1ELb1ELb1ELb1ELb0EN3c108BFloat16ENS1_7complexIfEEEEv13SSMParamsBase,@function
        .size           _Z25selective_scan_fwd_kernelI32Selective_Scan_fwd_kernel_traitsILi32ELi4ELi1ELb1ELb1ELb1ELb0EN3c108BFloat16ENS1_7complexIfEEEEv13SSMParamsBase,(.L_x_5398 - _Z25selective_scan_fwd_kernelI32Selective_Scan_fwd_kernel_traitsILi32ELi4ELi1ELb1ELb1ELb1ELb0EN3c108BFloat16ENS1_7complexIfEEEEv13SSMParamsBase)
        .other          _Z25selective_scan_fwd_kernelI32Selective_Scan_fwd_kernel_traitsILi32ELi4ELi1ELb1ELb1ELb1ELb0EN3c108BFloat16ENS1_7complexIfEEEEv13SSMParamsBase,@"STO_CUDA_ENTRY STV_DEFAULT"
_Z25selective_scan_fwd_kernelI32Selective_Scan_fwd_kernel_traitsILi32ELi4ELi1ELb1ELb1ELb1ELb0EN3c108BFloat16ENS1_7complexIfEEEEv13SSMParamsBase:
.text._Z25selective_scan_fwd_kernelI32Selective_Scan_fwd_kernel_traitsILi32ELi4ELi1ELb1ELb1ELb1ELb0EN3c108BFloat16ENS1_7complexIfEEEEv13SSMParamsBase:
        /* <DEDUP_REMOVED lines=26> */
[----:B------:R-:W-:Y:S02]  /*01a0*/  MOV R3, c[0x0][0x174] ;  /* 0x00005d0000037a02 */ /* 0x000fe40000000f00 */
[----:B0-----:R-:W-:Y:S02]  /*01b0*/  MOV R42, UR6 ;  /* 0x00000006002a7c02 */ /* 0x001fe40008000f00 */
[----:B---3--:R-:W-:Y:S02]  /*01c0*/  IADD3 R8, RZ, -R7, RZ ;  /* 0x80000007ff087210 */ /* 0x008fe40007ffe0ff */
[----:B------:R-:W-:Y:S01]  /*01d0*/  SHF.R.S32.HI R51, RZ, 0x1f, R42 ;  /* 0x0000001fff337819 */ /* 0x000fe2000001142a */
[----:B----4-:R-:W-:Y:S01]  /*01e0*/  IMAD.WIDE.U32 R4, R42, c[0x0][0x1e0], RZ ;  /* 0x000078002a047a25 */ /* 0x010fe200078e00ff */
[----:B------:R-:W-:-:S03]  /*01f0*/  ISETP.GE.AND P4, PT, R3, 0x1, PT ;  /* 0x000000010300780c */ /* 0x000fc60003f86270 */
[----:B------:R-:W-:Y:S02]  /*0200*/  IMAD R11, R8, R9, RZ ;  /* 0x00000009080b7224 */ /* 0x000fe400078e02ff */
[----:B------:R-:W-:Y:S02]  /*0210*/  IMAD R15, R51, c[0x0][0x190], RZ ;  /* 0x00006400330f7a24 */ /* 0x000fe400078e02ff */
[----:B------:R-:W-:-:S04]  /*0220*/  IMAD.HI.U32 R7, R7, R11, R6 ;  /* 0x0000000b07077227 */ /* 0x000fc800078e0006 */
[----:B------:R-:W-:Y:S02]  /*0230*/  IMAD R17, R51, c[0x0][0x1b0], RZ ;  /* 0x00006c0033117a24 */ /* 0x000fe400078e02ff */
[----:B------:R-:W-:-:S04]  /*0240*/  IMAD.HI.U32 R10, R7, R2, RZ ;  /* 0x00000002070a7227 */ /* 0x000fc800078e00ff */
[C---:B------:R-:W-:Y:S01]  /*0250*/  IMAD R11, R51.reuse, c[0x0][0x1d0], RZ ;  /* 0x00007400330b7a24 */ /* 0x040fe200078e02ff */
[----:B------:R-:W-:Y:S01]  /*0260*/  IADD3 R0, -R10, RZ, RZ ;  /* 0x000000ff0a007210 */ /* 0x000fe20007ffe1ff */
[----:B------:R-:W-:Y:S02]  /*0270*/  IMAD R13, R51, c[0x0][0x1e0], RZ ;  /* 0x00007800330d7a24 */ /* 0x000fe400078e02ff */
[----:B------:R-:W-:-:S04]  /*0280*/  IMAD.WIDE.U32 R6, R42, c[0x0][0x190], RZ ;  /* 0x000064002a067a25 */ /* 0x000fc800078e00ff */
[C---:B------:R-:W-:Y:S01]  /*0290*/  IMAD R0, R9.reuse, R0, R2 ;  /* 0x0000000009007224 */ /* 0x040fe200078e0202 */
[----:B------:R-:W-:Y:S01]  /*02a0*/  LOP3.LUT R2, R46, c[0x0][0x178], RZ, 0x3c, !PT ;  /* 0x00005e002e027a12 */ /* 0x000fe200078e3cff */
[C---:B------:R-:W-:Y:S02]  /*02b0*/  IMAD R15, R42.reuse, c[0x0][0x194], R15 ;  /* 0x000065002a0f7a24 */ /* 0x040fe400078e020f */
[C---:B------:R-:W-:Y:S01]  /*02c0*/  IMAD R17, R42.reuse, c[0x0][0x1b4], R17 ;  /* 0x00006d002a117a24 */ /* 0x040fe200078e0211 */
[----:B------:R-:W-:Y:S01]  /*02d0*/  ISETP.GT.U32.AND P2, PT, R9, R0, PT ;  /* 0x000000000900720c */ /* 0x000fe20003f44070 */
[----:B------:R-:W-:Y:S01]  /*02e0*/  IMAD R11, R42, c[0x0][0x1d4], R11 ;  /* 0x000075002a0b7a24 */ /* 0x000fe200078e020b */
[----:B------:R-:W-:Y:S01]  /*02f0*/  ISETP.GE.AND P3, PT, R2, RZ, PT ;  /* 0x000000ff0200720c */ /* 0x000fe20003f66270 */
[----:B------:R-:W-:Y:S01]  /*0300*/  IMAD.WIDE.U32 R2, R42, c[0x0][0x1d0], RZ ;  /* 0x000074002a027a25 */ /* 0x000fe200078e00ff */
[----:B------:R-:W-:-:S03]  /*0310*/  IADD3 R7, R7, R15, RZ ;  /* 0x0000000f07077210 */ /* 0x000fc60007ffe0ff */
[----:B------:R-:W-:Y:S01]  /*0320*/  IMAD R13, R42, c[0x0][0x1e4], R13 ;  /* 0x000079002a0d7a24 */ /* 0x000fe200078e020d */
[----:B------:R-:W-:Y:S01]  /*0330*/  IADD3 R3, R3, R11, RZ ;  /* 0x0000000b03037210 */ /* 0x000fe20007ffe0ff */
[----:B------:R-:W-:-:S03]  /*0340*/  IMAD R11, R45, c[0x0][0x1d8], RZ ;  /* 0x000076002d0b7a24 */ /* 0x000fc600078e02ff */
[----:B------:R-:W-:Y:S01]  /*0350*/  IADD3 R5, R5, R13, RZ ;  /* 0x0000000d05057210 */ /* 0x000fe20007ffe0ff */
[----:B------:R-:W-:Y:S01]  /*0360*/  IMAD R13, R45, c[0x0][0x1e8], RZ ;  /* 0x00007a002d0d7a24 */ /* 0x000fe200078e02ff */
[-C--:B------:R-:W-:Y:S01]  /*0370*/  @!P2 IADD3 R0, R0, -R9.reuse, RZ ;  /* 0x800000090000a210 */ /* 0x080fe20007ffe0ff */
[----:B------:R-:W-:Y:S01]  /*0380*/  IMAD R11, R46, c[0x0][0x1dc], R11 ;  /* 0x000077002e0b7a24 */ /* 0x000fe200078e020b */
[----:B------:R-:W-:Y:S01]  /*0390*/  @!P2 IADD3 R10, R10, 0x1, RZ ;  /* 0x000000010a0aa810 */ /* 0x000fe20007ffe0ff */
[----:B------:R-:W-:Y:S01]  /*03a0*/  IMAD R13, R46, c[0x0][0x1ec], R13 ;  /* 0x00007b002e0d7a24 */ /* 0x000fe200078e020d */
[----:B------:R-:W-:Y:S01]  /*03b0*/  ISETP.GE.U32.AND P0, PT, R0, R9, PT ;  /* 0x000000090000720c */ /* 0x000fe20003f06070 */
[----:B------:R-:W-:-:S04]  /*03c0*/  IMAD.WIDE.U32 R8, R42, c[0x0][0x1b0], RZ ;  /* 0x00006c002a087a25 */ /* 0x000fc800078e00ff */
[----:B------:R-:W-:Y:S01]  /*03d0*/  IMAD.WIDE.U32 R2, R46, c[0x0][0x1d8], R2 ;  /* 0x000076002e027a25 */ /* 0x000fe200078e0002 */
[----:B------:R-:W-:-:S03]  /*03e0*/  IADD3 R9, R9, R17, RZ ;  /* 0x0000001109097210 */ /* 0x000fc60007ffe0ff */
[----:B------:R-:W-:-:S04]  /*03f0*/  IMAD.WIDE.U32 R4, R46, c[0x0][0x1e8], R4 ;  /* 0x00007a002e047a25 */ /* 0x000fc800078e0004 */
        /* <DEDUP_REMOVED lines=26> */
.L_x_2659:
        /* <DEDUP_REMOVED lines=9> */
[----:B------:R-:W-:Y:S02]  /*0630*/  PRMT R0, RZ, 0x5410, R0 ;  /* 0x00005410ff007816 */ /* 0x000fe40000000000 */
[----:B------:R-:W-:Y:S02]  /*0640*/  MOV R6, R5 ;  /* 0x0000000500067202 */ /* 0x000fe40000000f00 */
[----:B------:R-:W-:Y:S01]  /*0650*/  SHF.R.U32.HI R28, RZ, 0x10, R5 ;  /* 0x00000010ff1c7819 */ /* 0x000fe20000011605 */
[----:B------:R-:W-:Y:S01]  /*0660*/  FADD.FTZ R34, R0, R43 ;  /* 0x0000002b00227221 */ /* 0x000fe20000010000 */
[----:B------:R-:W-:-:S02]  /*0670*/  PRMT R32, RZ, 0x5410, R32 ;  /* 0x00005410ff207816 */ /* 0x000fc40000000020 */
[----:B------:R-:W-:Y:S02]  /*0680*/  PRMT R6, RZ, 0x5410, R6 ;  /* 0x00005410ff067816 */ /* 0x000fe40000000006 */
[----:B------:R-:W-:Y:S01]  /*0690*/  FSETP.GTU.FTZ.AND P1, PT, R34, 20, PT ;  /* 0x41a000002200780b */ /* 0x000fe20003f3c000 */
[--C-:B------:R-:W-:Y:S01]  /*06a0*/  FADD.FTZ R32, R32, R43.reuse ;  /* 0x0000002b20207221 */ /* 0x100fe20000010000 */
[----:B------:R-:W-:Y:S01]  /*06b0*/  PRMT R28, RZ, 0x5410, R28 ;  /* 0x00005410ff1c7816 */ /* 0x000fe2000000001c */
[--C-:B------:R-:W-:Y:S01]  /*06c0*/  FADD.FTZ R30, R6, R43.reuse ;  /* 0x0000002b061e7221 */ /* 0x100fe20000010000 */
[----:B------:R-:W-:Y:S02]  /*06d0*/  ISETP.EQ.OR P1, PT, RZ, UR6, P1 ;  /* 0x00000006ff007c0c */ /* 0x000fe40008f22670 */
[----:B------:R-:W-:Y:S01]  /*06e0*/  FSETP.GTU.FTZ.AND P0, PT, R32, 20, PT ;  /* 0x41a000002000780b */ /* 0x000fe20003f1c000 */
[----:B------:R-:W-:Y:S01]  /*06f0*/  FADD.FTZ R28, R28, R43 ;  /* 0x0000002b1c1c7221 */ /* 0x000fe20000010000 */
[----:B------:R-:W-:-:S02]  /*0700*/  FSETP.GTU.FTZ.AND P3, PT, R30, 20, PT ;  /* 0x41a000001e00780b */ /* 0x000fc40003f7c000 */
[----:B------:R-:W-:Y:S02]  /*0710*/  ISETP.EQ.OR P0, PT, RZ, UR6, P0 ;  /* 0x00000006ff007c0c */ /* 0x000fe40008702670 */
[----:B------:R-:W-:Y:S02]  /*0720*/  FSETP.GTU.FTZ.AND P2, PT, R28, 20, PT ;  /* 0x41a000001c00780b */ /* 0x000fe40003f5c000 */
[----:B------:R-:W-:Y:S02]  /*0730*/  ISETP.EQ.OR P3, PT, RZ, UR6, P3 ;  /* 0x00000006ff007c0c */ /* 0x000fe40009f62670 */
        /* <DEDUP_REMOVED lines=33> */
.L_x_2647:
[----:B------:R-:W-:Y:S05]  /*0950*/  BSYNC B0 ;  /* 0x0000000000007941 */ /* 0x000fea0003800000 */
.L_x_2646:
        /* <DEDUP_REMOVED lines=33> */
.L_x_2649:
[----:B------:R-:W-:Y:S05]  /*0b70*/  BSYNC B0 ;  /* 0x0000000000007941 */ /* 0x000fea0003800000 */
.L_x_2648:
        /* <DEDUP_REMOVED lines=33> */
.L_x_2651:
[----:B------:R-:W-:Y:S05]  /*0d90*/  BSYNC B0 ;  /* 0x0000000000007941 */ /* 0x000fea0003800000 */
.L_x_2650:
        /* <DEDUP_REMOVED lines=33> */
.L_x_2653:
[----:B------:R-:W-:Y:S05]  /*0fb0*/  BSYNC B0 ;  /* 0x0000000000007941 */ /* 0x000fea0003800000 */
.L_x_2652:
        /* <DEDUP_REMOVED lines=21> */
.L_x_2657:
        /* <DEDUP_REMOVED lines=11> */
[----:B------:R-:W-:Y:S02]  /*11c0*/  IMAD R3, R10, c[0x0][0x1a0], RZ ;  /* 0x000068000a037a24 */ /* 0x000fe400078e02ff */
[----:B------:R-:W-:-:S03]  /*11d0*/  IMAD.WIDE.U32 R4, R0, c[0x0][0x1a0], RZ ;  /* 0x0000680000047a25 */ /* 0x000fc600078e00ff */
[----:B------:R-:W2:Y:S01]  /*11e0*/  LDG.E.64 R6, [R6.64] ;  /* 0x0000000406067981 */ /* 0x000ea2000c1e1b00 */
[----:B------:R-:W-:Y:S01]  /*11f0*/  IMAD R3, R0, c[0x0][0x1a4], R3 ;  /* 0x0000690000037a24 */ /* 0x000fe200078e0203 */
[----:B------:R-:W-:Y:S02]  /*1200*/  LEA R2, P0, R4, R35, 0x1 ;  /* 0x0000002304027211 */ /* 0x000fe400078008ff */
[----:B------:R-:W-:Y:S02]  /*1210*/  SHF.L.U32 R17, R40, 0x1, RZ ;  /* 0x0000000128117819 */ /* 0x000fe400000006ff */
[----:B------:R-:W-:-:S04]  /*1220*/  IADD3 R3, R5, R3, RZ ;  /* 0x0000000305037210 */ /* 0x000fc80007ffe0ff */
[----:B------:R-:W-:-:S05]  /*1230*/  LEA.HI.X R3, R4, R31, R3, 0x1, P0 ;  /* 0x0000001f04037211 */ /* 0x000fca00000f0c03 */
[----:B------:R-:W-:-:S05]  /*1240*/  IMAD.WIDE R2, R17, 0x8, R2 ;  /* 0x0000000811027825 */ /* 0x000fca00078e0202 */
[----:B------:R0:W3:Y:S04]  /*1250*/  LDG.E.64 R8, [R2.64] ;  /* 0x0000000402087981 */ /* 0x0000e8000c1e1b00 */
[----:B------:R0:W4:Y:S02]  /*1260*/  LDG.E.64 R4, [R2.64+0x8] ;  /* 0x0000080402047981 */ /* 0x000124000c1e1b00 */
[----:B0-----:R-:W-:-:S04]  /*1270*/  IMAD R3, R10, c[0x0][0x1c0], RZ ;  /* 0x000070000a037a24 */ /* 0x001fc800078e02ff */
[----:B------:R-:W-:Y:S01]  /*1280*/  IMAD R19, R0, c[0x0][0x1c4], R3 ;  /* 0x0000710000137a24 */ /* 0x000fe200078e0203 */
[----:B-1----:R-:W-:Y:S01]  /*1290*/  ISETP.GE.AND P1, PT, R50, 0x8, PT ;  /* 0x000000083200780c */ /* 0x002fe20003f26270 */
[----:B--2---:R-:W-:Y:S02]  /*12a0*/  FMUL.FTZ R11, R6, 1.4426950216293334961 ;  /* 0x3fb8aa3b060b7820 */ /* 0x004fe40000410000 */
[-C--:B------:R-:W-:Y:S02]  /*12b0*/  FMUL.FTZ R6, R7, R32.reuse ;  /* 0x0000002007067220 */ /* 0x080fe40000410000 */
[----:B------:R-:W-:Y:S02]  /*12c0*/  FMUL.FTZ R12, R11, R32 ;  /* 0x000000200b0c7220 */ /* 0x000fe40000410000 */
[----:B------:R-:W-:Y:S02]  /*12d0*/  FMUL.RZ R14, R6, 0.15915493667125701904 ;  /* 0x3e22f983060e7820 */ /* 0x000fe4000040c000 */
[----:B------:R-:W-:-:S02]  /*12e0*/  FMUL.FTZ R2, R7, R30 ;  /* 0x0000001e07027220 */ /* 0x000fc40000410000 */
[----:B------:R-:W-:Y:S01]  /*12f0*/  MUFU.SIN R13, R14 ;  /* 0x0000000e000d7308 */ /* 0x000fe20000000400 */
[C---:B------:R-:W-:Y:S02]  /*1300*/  FMUL.FTZ R64, R11.reuse, R34 ;  /* 0x000000220b407220 */ /* 0x040fe40000410000 */
[C---:B------:R-:W-:Y:S02]  /*1310*/  FMUL.FTZ R47, R11.reuse, R30 ;  /* 0x0000001e0b2f7220 */ /* 0x040fe40000410000 */
[-C--:B------:R-:W-:Y:S02]  /*1320*/  FMUL.FTZ R52, R11, R28.reuse ;  /* 0x0000001c0b347220 */ /* 0x080fe40000410000 */
[----:B------:R-:W-:Y:S01]  /*1330*/  IMAD.WIDE.U32 R10, R0, c[0x0][0x1c0], RZ ;  /* 0x00007000000a7a25 */ /* 0x000fe200078e00ff */
[----:B------:R0:W-:Y:S01]  /*1340*/  MUFU.COS R55, R14 ;  /* 0x0000000e00377308 */ /* 0x0001e20000000000 */
[----:B---3--:R-:W-:Y:S02]  /*1350*/  SHF.R.U64 R62, R8, 0x10, R9 ;  /* 0x00000010083e7819 */ /* 0x008fe40000001209 */
[----:B------:R-:W-:Y:S01]  /*1360*/  FMUL.RZ R15, R2, 0.15915493667125701904 ;  /* 0x3e22f983020f7820 */ /* 0x000fe2000040c000 */
[----:B------:R-:W-:Y:S01]  /*1370*/  LEA R2, P0, R10, R33, 0x1 ;  /* 0x000000210a027211 */ /* 0x000fe200078008ff */
[----:B------:R-:W-:Y:S01]  /*1380*/  FMUL.FTZ R3, R7, R28 ;  /* 0x0000001c07037220 */ /* 0x000fe20000410000 */
[----:B------:R-:W-:-:S02]  /*1390*/  PRMT R8, RZ, 0x5410, R8 ;  /* 0x00005410ff087816 */ /* 0x000fc40000000008 */
[----:B------:R-:W1:Y:S01]  /*13a0*/  MUFU.EX2 R12, R12 ;  /* 0x0000000c000c7308 */ /* 0x000e620000000800 */
[----:B0-----:R-:W-:Y:S01]  /*13b0*/  IADD3 R14, R11, R19, RZ ;  /* 0x000000130b0e7210 */ /* 0x001fe20007ffe0ff */
[----:B------:R-:W-:Y:S01]  /*13c0*/  FMUL.RZ R11, R3, 0.15915493667125701904 ;  /* 0x3e22f983030b7820 */ /* 0x000fe2000040c000 */
[----:B------:R-:W-:Y:S01]  /*13d0*/  PRMT R62, RZ, 0x5410, R62 ;  /* 0x00005410ff3e7816 */ /* 0x000fe2000000003e */
[----:B------:R-:W-:Y:S01]  /*13e0*/  FMUL.FTZ R61, R23, R8 ;  /* 0x00000008173d7220 */ /* 0x000fe20000410000 */
[----:B------:R-:W-:Y:S01]  /*13f0*/  LEA.HI.X R3, R10, R29, R14, 0x1, P0 ;  /* 0x0000001d0a037211 */ /* 0x000fe200000f0c0e */
[----:B------:R-:W-:Y:S01]  /*1400*/  FMUL.FTZ R10, R7, R34 ;  /* 0x00000022070a7220 */ /* 0x000fe20000410000 */
[----:B------:R-:W-:Y:S01]  /*1410*/  PRMT R59, RZ, 0x5410, R9 ;  /* 0x00005410ff3b7816 */ /* 0x000fe20000000009 */
[----:B------:R-:W-:Y:S01]  /*1420*/  MUFU.EX2 R47, R47 ;  /* 0x0000002f002f7308 */ /* 0x000fe20000000800 */
[----:B------:R-:W-:Y:S01]  /*1430*/  FMUL.FTZ R62, R23, R62 ;  /* 0x0000003e173e7220 */ /* 0x000fe20000410000 */
[----:B----4-:R-:W-:Y:S01]  /*1440*/  PRMT R54, RZ, 0x5410, R4 ;  /* 0x00005410ff367816 */ /* 0x010fe20000000004 */
[----:B------:R-:W-:-:S04]  /*1450*/  IMAD.WIDE R16, R17, 0x8, R2 ;  /* 0x0000000811107825 */ /* 0x000fc800078e0202 */
[----:B------:R-:W-:Y:S01]  /*1460*/  FMUL.FTZ R59, R22, R59 ;  /* 0x0000003b163b7220 */ /* 0x000fe20000410000 */
[----:B------:R-:W0:Y:S01]  /*1470*/  MUFU.COS R48, R15 ;  /* 0x0000000f00307308 */ /* 0x000e220000000000 */
[C---:B-1----:R-:W-:Y:S02]  /*1480*/  FMUL.FTZ R55, R12.reuse, R55 ;  /* 0x000000370c377220 */ /* 0x042fe40000410000 */
[----:B------:R-:W-:Y:S01]  /*1490*/  FMUL.FTZ R56, R12, R13 ;  /* 0x0000000d0c387220 */ /* 0x000fe20000410000 */
[----:B------:R-:W-:Y:S01]  /*14a0*/  SHF.R.U32.HI R12, RZ, 0x10, R9 ;  /* 0x00000010ff0c7819 */ /* 0x000fe20000011609 */
[----:B------:R-:W-:Y:S02]  /*14b0*/  FMUL.FTZ R54, R21, R54 ;  /* 0x0000003615367220 */ /* 0x000fe40000410000 */
[----:B------:R-:W-:Y:S01]  /*14c0*/  FMUL.FTZ R8, R62, R56 ;  /* 0x000000383e087220 */ /* 0x000fe20000410000 */
[----:B------:R-:W1:Y:S01]  /*14d0*/  MUFU.SIN R6, R15 ;  /* 0x0000000f00067308 */ /* 0x000e620000000400 */
[----:B------:R-:W-:Y:S01]  /*14e0*/  PRMT R9, RZ, 0x5410, R12 ;  /* 0x00005410ff097816 */ /* 0x000fe2000000000c */
[----:B------:R-:W-:-:S02]  /*14f0*/  FMUL.RZ R12, R10, 0.15915493667125701904 ;  /* 0x3e22f9830a0c7820 */ /* 0x000fc4000040c000 */
[C---:B------:R-:W-:Y:S02]  /*1500*/  FMUL.FTZ R10, R61.reuse, R56 ;  /* 0x000000383d0a7220 */ /* 0x040fe40000410000 */
[----:B------:R-:W-:Y:S02]  /*1510*/  FMUL.FTZ R60, R22, R9 ;  /* 0x00000009163c7220 */ /* 0x000fe40000410000 */
[-C--:B------:R-:W-:Y:S01]  /*1520*/  FFMA.FTZ R9, R62, R55.reuse, R10 ;  /* 0x000000373e097223 */ /* 0x080fe2000001000a */
[----:B------:R-:W-:Y:S01]  /*1530*/  MUFU.EX2 R52, R52 ;  /* 0x0000003400347308 */ /* 0x000fe20000000800 */
[----:B------:R-:W-:Y:S01]  /*1540*/  FFMA.FTZ R8, R61, R55, -R8 ;  /* 0x000000373d087223 */ /* 0x000fe20000010808 */
[----:B------:R-:W-:Y:S01]  /*1550*/  SHF.R.U64 R10, R4, 0x10, R5 ;  /* 0x00000010040a7819 */ /* 0x000fe20000001205 */
[----:B0-----:R-:W-:Y:S02]  /*1560*/  FMUL.FTZ R48, R47, R48 ;  /* 0x000000302f307220 */ /* 0x001fe40000410000 */
[----:B------:R-:W-:Y:S01]  /*1570*/  FADD.FTZ R8, R59, R8 ;  /* 0x000000083b087221 */ /* 0x000fe20000010000 */
[----:B------:R-:W-:Y:S01]  /*1580*/  PRMT R2, RZ, 0x5410, R10 ;  /* 0x00005410ff027816 */ /* 0x000fe2000000000a */
[----:B-1----:R-:W-:Y:S01]  /*1590*/  FMUL.FTZ R47, R47, R6 ;  /* 0x000000062f2f7220 */ /* 0x002fe20000410000 */
[----:B------:R-:W0:Y:S01]  /*15a0*/  MUFU.SIN R53, R11 ;  /* 0x0000000b00357308 */ /* 0x000e220000000400 */
[----:B------:R-:W-:-:S02]  /*15b0*/  FADD.FTZ R6, R60, R9 ;  /* 0x000000093c067221 */ /* 0x000fc40000010000 */
[----:B------:R-:W-:Y:S02]  /*15c0*/  FMUL.FTZ R13, R47, R8 ;  /* 0x000000082f0d7220 */ /* 0x000fe40000410000 */
[----:B------:R-:W-:Y:S01]  /*15d0*/  FMUL.FTZ R49, R21, R2 ;  /* 0x0000000215317220 */ /* 0x000fe20000410000 */
[----:B------:R-:W-:Y:S01]  /*15e0*/  PRMT R57, RZ, 0x5410, R5 ;  /* 0x00005410ff397816 */ /* 0x000fe20000000005 */
[----:B------:R1:W2:Y:S01]  /*15f0*/  LDG.E.64 R2, [R16.64] ;  /* 0x0000000410027981 */ /* 0x0002a2000c1e1b00 */
[----:B------:R-:W-:Y:S08]  /*1600*/  MUFU.EX2 R64, R64 ;  /* 0x0000004000407308 */ /* 0x000ff00000000800 */
[----:B------:R3:W4:Y:S01]  /*1610*/  MUFU.COS R7, R11 ;  /* 0x0000000b00077308 */ /* 0x0007220000000000 */
[----:B0-----:R-:W-:Y:S01]  /*1620*/  FMUL.FTZ R53, R52, R53 ;  /* 0x0000003534357220 */ /* 0x001fe20000410000 */
[----:B------:R-:W-:-:S06]  /*1630*/  ISETP.GE.AND P0, PT, R50, 0x1, PT ;  /* 0x000000013200780c */ /* 0x000fcc0003f06270 */
[----:B------:R-:W0:Y:S01]  /*1640*/  MUFU.COS R63, R12 ;  /* 0x0000000c003f7308 */ /* 0x000e220000000000 */
[-C--:B---3--:R-:W-:Y:S01]  /*1650*/  FMUL.FTZ R11, R47, R6.reuse ;  /* 0x000000062f0b7220 */ /* 0x088fe20000410000 */
[----:B-1----:R-:W5:Y:S01]  /*1660*/  LDG.E.64 R16, [R16.64+0x8] ;  /* 0x0000080410107981 */ /* 0x002f62000c1e1b00 */
[C---:B------:R-:W-:Y:S02]  /*1670*/  FFMA.FTZ R6, R48.reuse, R6, R13 ;  /* 0x0000000630067223 */ /* 0x040fe4000001000d */
[----:B------:R-:W-:Y:S02]  /*1680*/  FFMA.FTZ R11, R48, R8, -R11 ;  /* 0x00000008300b7223 */ /* 0x000fe4000001080b */
[----:B------:R-:W-:Y:S01]  /*1690*/  FADD.FTZ R6, R49, R6 ;  /* 0x0000000631067221 */ /* 0x000fe20000010000 */
[----:B------:R-:W1:Y:S01]  /*16a0*/  MUFU.SIN R9, R12 ;  /* 0x0000000c00097308 */ /* 0x000e620000000400 */
[----:B------:R-:W-:Y:S01]  /*16b0*/  FADD.FTZ R11, R54, R11 ;  /* 0x0000000b360b7221 */ /* 0x000fe20000010000 */
[----:B------:R-:W-:Y:S01]  /*16c0*/  SHF.R.U32.HI R8, RZ, 0x10, R5 ;  /* 0x00000010ff087819 */ /* 0x000fe20000011605 */
[----:B----4-:R-:W-:-:S02]  /*16d0*/  FMUL.FTZ R52, R52, R7 ;  /* 0x0000000734347220 */ /* 0x010fc40000410000 */
[CC--:B------:R-:W-:Y:S02]  /*16e0*/  FMUL.FTZ R4, R53.reuse, R6.reuse ;  /* 0x0000000635047220 */ /* 0x0c0fe40000410000 */
[----:B0-----:R-:W-:Y:S01]  /*16f0*/  FMUL.FTZ R63, R64, R63 ;  /* 0x0000003f403f7220 */ /* 0x001fe20000410000 */
[----:B------:R-:W-:Y:S01]  /*1700*/  PRMT R5, RZ, 0x5410, R8 ;  /* 0x00005410ff057816 */ /* 0x000fe20000000008 */
[-C--:B------:R-:W-:Y:S02]  /*1710*/  FMUL.FTZ R7, R53, R11.reuse ;  /* 0x0000000b35077220 */ /* 0x080fe40000410000 */
[----:B------:R-:W-:Y:S02]  /*1720*/  FFMA.FTZ R10, R52, R11, -R4 ;  /* 0x0000000b340a7223 */ /* 0x000fe40000010804 */
[----:B-1----:R-:W-:Y:S02]  /*1730*/  FMUL.FTZ R64, R64, R9 ;  /* 0x0000000940407220 */ /* 0x002fe40000410000 */
[----:B------:R-:W-:-:S02]  /*1740*/  FFMA.FTZ R7, R52, R6, R7 ;  /* 0x0000000634077223 */ /* 0x000fc40000010007 */
[-C--:B------:R-:W-:Y:S02]  /*1750*/  FMUL.FTZ R4, R64, R56.reuse ;  /* 0x0000003840047220 */ /* 0x080fe40000410000 */
[C---:B------:R-:W-:Y:S02]  /*1760*/  FMUL.FTZ R6, R63.reuse, R56 ;  /* 0x000000383f067220 */ /* 0x040fe40000410000 */
[C---:B------:R-:W-:Y:S02]  /*1770*/  FMUL.FTZ R58, R20.reuse, R5 ;  /* 0x00000005143a7220 */ /* 0x040fe40000410000 */
[----:B------:R-:W-:Y:S02]  /*1780*/  FFMA.FTZ R4, R63, R55, -R4 ;  /* 0x000000373f047223 */ /* 0x000fe40000010804 */
[----:B------:R-:W-:Y:S02]  /*1790*/  FMUL.FTZ R57, R20, R57 ;  /* 0x0000003914397220 */ /* 0x000fe40000410000 */
[----:B------:R-:W-:-:S02]  /*17a0*/  FFMA.FTZ R8, R64, R55, R6 ;  /* 0x0000003740087223 */ /* 0x000fc40000010006 */
[----:B------:R-:W-:Y:S02]  /*17b0*/  FADD.FTZ R7, R58, R7 ;  /* 0x000000073a077221 */ /* 0x000fe40000010000 */
[----:B------:R-:W-:Y:S02]  /*17c0*/  FMUL.FTZ R11, R47, R4 ;  /* 0x000000042f0b7220 */ /* 0x000fe40000410000 */
[----:B------:R-:W-:Y:S01]  /*17d0*/  FADD.FTZ R6, R57, R10 ;  /* 0x0000000a39067221 */ /* 0x000fe20000010000 */
[----:B------:R-:W0:Y:S01]  /*17e0*/  SHFL.UP PT, R5, R7, 0x1, RZ ;  /* 0x0420000007057989 */ /* 0x000e2200000e00ff */
[-C--:B------:R-:W-:Y:S02]  /*17f0*/  FMUL.FTZ R9, R47, R8.reuse ;  /* 0x000000082f097220 */ /* 0x080fe40000410000 */
[C---:B------:R-:W-:Y:S01]  /*1800*/  FFMA.FTZ R11, R48.reuse, R8, R11 ;  /* 0x00000008300b7223 */ /* 0x040fe2000001000b */
[----:B------:R-:W1:Y:S01]  /*1810*/  SHFL.UP PT, R13, R6, 0x1, RZ ;  /* 0x04200000060d7989 */ /* 0x000e6200000e00ff */
[----:B------:R-:W-:-:S02]  /*1820*/  FFMA.FTZ R4, R48, R4, -R9 ;  /* 0x0000000430047223 */ /* 0x000fc40000010809 */
[CC--:B------:R-:W-:Y:S02]  /*1830*/  FMUL.FTZ R9, R53.reuse, R11.reuse ;  /* 0x0000000b35097220 */ /* 0x0c0fe40000410000 */
[-C--:B------:R-:W-:Y:S02]  /*1840*/  FMUL.FTZ R8, R53, R4.reuse ;  /* 0x0000000435087220 */ /* 0x080fe40000410000 */
[C---:B------:R-:W-:Y:S02]  /*1850*/  FFMA.FTZ R4, R52.reuse, R4, -R9 ;  /* 0x0000000434047223 */ /* 0x040fe40000010809 */
        /* <DEDUP_REMOVED lines=8> */
[----:B------:R-:W-:-:S03]  /*18e0*/  @P0 FADD.FTZ R7, R7, R12 ;  /* 0x0000000c07070221 */ /* 0x000fc60000010000 */
[----:B------:R-:W0:Y:S01]  /*18f0*/  SHFL.UP PT, R12, R6, 0x2, RZ ;  /* 0x04400000060c7989 */ /* 0x000e2200000e00ff */
[----:B---3--:R-:W-:-:S03]  /*1900*/  FMUL.FTZ R10, R8, R9 ;  /* 0x00000009080a7220 */ /* 0x008fc60000410000 */
[----:B------:R-:W1:Y:S01]  /*1910*/  SHFL.UP PT, R13, R7, 0x2, RZ ;  /* 0x04400000070d7989 */ /* 0x000e6200000e00ff */
[-C--:B----4-:R-:W-:Y:S02]  /*1920*/  FMUL.FTZ R5, R8, R11.reuse ;  /* 0x0000000b08057220 */ /* 0x090fe40000410000 */
        /* <DEDUP_REMOVED lines=43> */
[----:B------:R-:W-:Y:S02]  /*1be0*/  @P1 FADD.FTZ R6, R6, R11 ;  /* 0x0000000b06061221 */ /* 0x000fe40000010000 */
[-C--:B----4-:R-:W-:Y:S02]  /*1bf0*/  FMUL.FTZ R11, R5, R9.reuse ;  /* 0x00000009050b7220 */ /* 0x090fe40000410000 */
[----:B------:R-:W-:-:S02]  /*1c00*/  FFMA.FTZ R10, R4, R9, R10 ;  /* 0x00000009040a7223 */ /* 0x000fc4000001000a */
[----:B------:R-:W-:Y:S01]  /*1c10*/  @P1 FFMA.FTZ R4, R4, R8, -R11 ;  /* 0x0000000804041223 */ /* 0x000fe2000001080b */
[----:B------:R-:W0:Y:S02]  /*1c20*/  SHFL.UP PT, R9, R7, 0x10, RZ ;  /* 0x0600000007097989 */ /* 0x000e2400000e00ff */
[----:B------:R-:W-:Y:S02]  /*1c30*/  FSEL R10, R5, R10, !P1 ;  /* 0x0000000a050a7208 */ /* 0x000fe40004800000 */
        /* <DEDUP_REMOVED lines=8> */
[----:B------:R-:W2:Y:S01]  /*1cc0*/  @!P0 LDS.128 R12, [R0.X16+0x460] ;  /* 0x00046000000c8984 */ /* 0x000ea2000000cc00 */
        /* <DEDUP_REMOVED lines=37> */
[C---:B------:R-:W-:Y:S01]  /*1f20*/  FFMA.FTZ R7, R63.reuse, R66, R4 ;  /* 0x000000423f077223 */ /* 0x040fe20000010004 */
[----:B------:R-:W-:Y:S01]  /*1f30*/  ISETP.NE.AND P0, PT, R40, RZ, PT ;  /* 0x000000ff2800720c */ /* 0x000fe20003f05270 */
[----:B------:R-:W-:-:S02]  /*1f40*/  FFMA.FTZ R64, R63, R65, -R64 ;  /* 0x000000413f407223 */ /* 0x000fc40000010840 */
[----:B------:R-:W-:Y:S02]  /*1f50*/  FMUL.FTZ R5, R9, R15 ;  /* 0x0000000f09057220 */ /* 0x000fe40000410000 */
[----:B------:R-:W-:Y:S02]  /*1f60*/  FADD.FTZ R62, R62, R7 ;  /* 0x000000073e3e7221 */ /* 0x000fe40000010000 */
[----:B------:R-:W-:Y:S02]  /*1f70*/  FADD.FTZ R61, R61, R64 ;  /* 0x000000403d3d7221 */ /* 0x000fe40000010000 */
[-C--:B------:R-:W-:Y:S02]  /*1f80*/  FFMA.FTZ R7, R8, R14.reuse, -R5 ;  /* 0x0000000e08077223 */ /* 0x080fe40000010805 */
[C---:B------:R-:W-:Y:S02]  /*1f90*/  FMUL.FTZ R14, R9.reuse, R14 ;  /* 0x0000000e090e7220 */ /* 0x040fe40000410000 */
[----:B------:R-:W-:-:S02]  /*1fa0*/  FMUL.FTZ R5, R9, R13 ;  /* 0x0000000d09057220 */ /* 0x000fc40000410000 */
[C---:B------:R-:W-:Y:S02]  /*1fb0*/  FMUL.FTZ R4, R56.reuse, R62 ;  /* 0x0000003e38047220 */ /* 0x040fe40000410000 */
[-C--:B------:R-:W-:Y:S02]  /*1fc0*/  FMUL.FTZ R9, R9, R12.reuse ;  /* 0x0000000c09097220 */ /* 0x080fe40000410000 */
[-C--:B------:R-:W-:Y:S02]  /*1fd0*/  FMUL.FTZ R56, R56, R61.reuse ;  /* 0x0000003d38387220 */ /* 0x080fe40000410000 */
[C---:B------:R-:W-:Y:S02]  /*1fe0*/  FFMA.FTZ R4, R55.reuse, R61, -R4 ;  /* 0x0000003d37047223 */ /* 0x040fe40000010804 */
[C---:B------:R-:W-:Y:S02]  /*1ff0*/  FFMA.FTZ R12, R8.reuse, R12, -R5 ;  /* 0x0000000c080c7223 */ /* 0x040fe40000010805 */
[----:B------:R-:W-:Y:S01]  /*2000*/  FFMA.FTZ R13, R8, R13, R9 ;  /* 0x0000000d080d7223 */ /* 0x000fe20000010009 */
[----:B------:R-:W-:Y:S01]  /*2010*/  BSSY B0, `(.L_x_2655) ;  /* 0x0000018000007945 */ /* 0x000fe20003800000 */
[----:B------:R-:W-:-:S02]  /*2020*/  FFMA.FTZ R55, R55, R62, R56 ;  /* 0x0000003e37377223 */ /* 0x000fc40000010038 */
[----:B------:R-:W-:Y:S01]  /*2030*/  FFMA.FTZ R8, R8, R15, R14 ;  /* 0x0000000f08087223 */ /* 0x000fe2000001000e */
[----:B------:R-:W-:Y:S01]  /*2040*/  SHF.R.U64 R9, R2, 0x10, R3 ;  /* 0x0000001002097819 */ /* 0x000fe20000001203 */
        /* <DEDUP_REMOVED lines=20> */
.L_x_2656:
[----:B------:R-:W-:Y:S05]  /*2190*/  BSYNC B0 ;  /* 0x0000000000007941 */ /* 0x000fea0003800000 */
.L_x_2655:
[CC--:B-1----:R-:W-:Y:S01]  /*21a0*/  FMUL.FTZ R4, R47.reuse, R60.reuse ;  /* 0x0000003c2f047220 */ /* 0x0c2fe20000410000 */
[----:B------:R-:W-:Y:S01]  /*21b0*/  PRMT R9, RZ, 0x5410, R9 ;  /* 0x00005410ff097816 */ /* 0x000fe20000000009 */
[-C--:B------:R-:W-:Y:S01]  /*21c0*/  FMUL.FTZ R47, R47, R59.reuse ;  /* 0x0000003b2f2f7220 */ /* 0x080fe20000410000 */
[----:B------:R-:W-:Y:S01]  /*21d0*/  PRMT R2, RZ, 0x5410, R2 ;  /* 0x00005410ff027816 */ /* 0x000fe20000000002 */
[C---:B------:R-:W-:Y:S01]  /*21e0*/  FFMA.FTZ R5, R48.reuse, R59, -R4 ;  /* 0x0000003b30057223 */ /* 0x040fe20000010804 */
[----:B------:R-:W-:Y:S01]  /*21f0*/  SHF.R.U32.HI R4, RZ, 0x10, R3 ;  /* 0x00000010ff047819 */ /* 0x000fe20000011603 */
[----:B------:R-:W-:Y:S01]  /*2200*/  FFMA.FTZ R48, R48, R60, R47 ;  /* 0x0000003c30307223 */ /* 0x000fe2000001002f */
[----:B------:R-:W-:Y:S01]  /*2210*/  IADD3 R0, R0, 0x1, RZ ;  /* 0x0000000100007810 */ /* 0x000fe20007ffe0ff */
[----:B------:R-:W-:Y:S02]  /*2220*/  FMUL.FTZ R62, R9, R62 ;  /* 0x0000003e093e7220 */ /* 0x000fe40000410000 */
[----:B------:R-:W-:Y:S01]  /*2230*/  FADD.FTZ R54, R54, R5 ;  /* 0x0000000536367221 */ /* 0x000fe20000010000 */
[----:B------:R-:W-:Y:S01]  /*2240*/  PRMT R5, RZ, 0x5410, R4 ;  /* 0x00005410ff057816 */ /* 0x000fe20000000004 */
[----:B------:R-:W-:Y:S01]  /*2250*/  FADD.FTZ R48, R49, R48 ;  /* 0x0000003031307221 */ /* 0x000fe20000010000 */
[----:B-----5:R-:W-:Y:S01]  /*2260*/  SHF.R.U32.HI R4, RZ, 0x10, R17 ;  /* 0x00000010ff047819 */ /* 0x020fe20000011611 */
[----:B------:R-:W-:Y:S01]  /*2270*/  FFMA.FTZ R62, R2, R61, -R62 ;  /* 0x0000003d023e7223 */ /* 0x000fe2000001083e */
[----:B------:R-:W-:Y:S01]  /*2280*/  PRMT R2, RZ, 0x5410, R3 ;  /* 0x00005410ff027816 */ /* 0x000fe20000000003 */
[----:B------:R-:W-:Y:S01]  /*2290*/  FMUL.FTZ R60, R5, R60 ;  /* 0x0000003c053c7220 */ /* 0x000fe20000410000 */
[----:B------:R-:W-:Y:S01]  /*22a0*/  SHF.R.U64 R5, R16, 0x10, R17 ;  /* 0x0000001010057819 */ /* 0x000fe20000001211 */
[C---:B------:R-:W-:Y:S01]  /*22b0*/  FMUL.FTZ R3, R53.reuse, R48 ;  /* 0x0000003035037220 */ /* 0x040fe20000410000 */
[----:B------:R-:W-:Y:S01]  /*22c0*/  ISETP.GE.AND P0, PT, R0, c[0x0][0x16c], PT ;  /* 0x00005b0000007a0c */ /* 0x000fe20003f06270 */
[----:B------:R-:W-:Y:S01]  /*22d0*/  FFMA.FTZ R59, R2, R59, -R60 ;  /* 0x0000003b023b7223 */ /* 0x000fe2000001083c */
[----:B------:R-:W-:Y:S01]  /*22e0*/  PRMT R4, RZ, 0x5410, R4 ;  /* 0x00005410ff047816 */ /* 0x000fe20000000004 */
[----:B------:R-:W-:-:S02]  /*22f0*/  FMUL.FTZ R53, R53, R54 ;  /* 0x0000003635357220 */ /* 0x000fc40000410000 */
[C---:B------:R-:W-:Y:S01]  /*2300*/  FFMA.FTZ R2, R52.reuse, R54, -R3 ;  /* 0x0000003634027223 */ /* 0x040fe20000010803 */
[----:B------:R-:W-:Y:S01]  /*2310*/  PRMT R3, RZ, 0x5410, R5 ;  /* 0x00005410ff037816 */ /* 0x000fe20000000005 */
[-C--:B------:R-:W-:Y:S02]  /*2320*/  FFMA.FTZ R53, R52, R48.reuse, R53 ;  /* 0x0000003034357223 */ /* 0x080fe40000010035 */
[----:B------:R-:W-:Y:S01]  /*2330*/  FADD.FTZ R57, R57, R2 ;  /* 0x0000000239397221 */ /* 0x000fe20000010000 */
[----:B------:R-:W-:Y:S01]  /*2340*/  PRMT R2, RZ, 0x5410, R16 ;  /* 0x00005410ff027816 */ /* 0x000fe20000000010 */
[----:B------:R-:W-:Y:S02]  /*2350*/  FMUL.FTZ R3, R3, R48 ;  /* 0x0000003003037220 */ /* 0x000fe40000410000 */
[----:B------:R-:W-:Y:S02]  /*2360*/  FADD.FTZ R53, R58, R53 ;  /* 0x000000353a357221 */ /* 0x000fe40000010000 */
[----:B------:R-:W-:Y:S01]  /*2370*/  FFMA.FTZ R2, R2, R54, -R3 ;  /* 0x0000003602027223 */ /* 0x000fe20000010803 */
[----:B------:R-:W-:Y:S01]  /*2380*/  PRMT R3, RZ, 0x5410, R17 ;  /* 0x00005410ff037816 */ /* 0x000fe20000000011 */
[----:B------:R-:W-:-:S02]  /*2390*/  FMUL.FTZ R4, R4, R53 ;  /* 0x0000003504047220 */ /* 0x000fc40000410000 */
[----:B------:R-:W-:Y:S02]  /*23a0*/  FFMA.FTZ R27, R62, 2, R27 ;  /* 0x400000003e1b7823 */ /* 0x000fe4000001001b */
[----:B------:R-:W-:Y:S02]  /*23b0*/  FFMA.FTZ R3, R3, R57, -R4 ;  /* 0x0000003903037223 */ /* 0x000fe40000010804 */
[----:B------:R-:W-:Y:S02]  /*23c0*/  FFMA.FTZ R26, R59, 2, R26 ;  /* 0x400000003b1a7823 */ /* 0x000fe4000001001a */
[----:B------:R-:W-:Y:S02]  /*23d0*/  FFMA.FTZ R25, R2, 2, R25 ;  /* 0x4000000002197823 */ /* 0x000fe40000010019 */
[----:B------:R-:W-:Y:S01]  /*23e0*/  FFMA.FTZ R24, R3, 2, R24 ;  /* 0x4000000003187823 */ /* 0x000fe20000010018 */
[----:B------:R-:W-:Y:S01]  /*23f0*/  @P0 CALL.REL.NOINC `(.L_x_2654) ;  /* 0x0000001000000944 */ /* 0x000fe20003c00000 */
[----:B------:R-:W-:Y:S05]  /*2400*/  BRA `(.L_x_2657) ;  /* 0xffffed0000007947 */ /* 0x000fea000383ffff */
.L_x_2654:
        /* <DEDUP_REMOVED lines=14> */
[----:B------:R-:W-:Y:S01]  /*24f0*/  IADD3 R36, P4, R36, 0x100, RZ ;  /* 0x0000010024247810 */ /* 0x000fe20007f9e0ff */
[----:B------:R-:W2:Y:S01]  /*2500*/  F2F.BF16.F32 R24, R24 ;  /* 0x0000001800187304 */ /* 0x000ea20000202000 */
[----:B------:R-:W-:Y:S01]  /*2510*/  IADD3.X R31, RZ, R31, RZ, P1, !PT ;  /* 0x0000001fff1f7210 */ /* 0x000fe20000ffe4ff */
[C---:B------:R-:W-:Y:S01]  /*2520*/  IMAD R7, R46.reuse, c[0x0][0x20c], R5 ;  /* 0x000083002e077a24 */ /* 0x040fe200078e0205 */
[----:B------:R-:W-:Y:S01]  /*2530*/  IADD3.X R29, RZ, R29, RZ, P2, !PT ;  /* 0x0000001dff1d7210 */ /* 0x000fe200017fe4ff */
[----:B------:R-:W-:Y:S01]  /*2540*/  IMAD.WIDE.U32 R4, R46, c[0x0][0x208], R2 ;  /* 0x000082002e047a25 */ /* 0x000fe200078e0002 */
[----:B------:R-:W-:-:S02]  /*2550*/  IADD3.X R39, RZ, R39, RZ, P3, !PT ;  /* 0x00000027ff277210 */ /* 0x000fc40001ffe4ff */
[----:B------:R-:W-:Y:S01]  /*2560*/  IADD3.X R37, RZ, R37, RZ, P4, !PT ;  /* 0x00000025ff257210 */ /* 0x000fe200027fe4ff */
        /* <DEDUP_REMOVED lines=13> */
.L_x_2658:
[----:B------:R-:W-:Y:S05]  /*2640*/  EXIT ;  /* 0x000000000000794d */ /* 0x000fea0003800000 */
.L_x_2660:
        /* <DEDUP_REMOVED lines=11> */
.L_x_5398:


//--------------------- .text._Z25selective_scan_fwd_kernelI32Selective_Scan_fwd_kernel_traitsILi32ELi4ELi1ELb1ELb1ELb1ELb1EN3c108BFloat16ENS1_7complexIfEEEEv13SSMParamsBase --------------------------
	.section	.text._Z25selective_scan_fwd_kernelI32Selective_Scan_fwd_kernel_traitsILi32ELi4ELi1ELb1ELb1ELb1ELb1EN3c108BFloat16ENS1_7complexIfEEEEv13SSMParamsBase,"ax",@progbits
	.sectioninfo	@"SHI_REGISTERS=72"
	.align	128
        .global         _Z25selective_scan_fwd_kernelI32Selective_Scan_fwd_kernel_traitsILi32ELi4ELi1ELb1ELb1ELb1ELb1EN3c108BFloat16ENS1_7complexIfEEEEv13SSMParamsBase
        .type           _Z25selective_scan_fwd_kernelI32Selective_Scan_fwd_kernel_traitsILi32ELi4ELi1ELb1ELb1ELb1ELb1EN3c108BFloat16ENS1_7complexIfEEEEv13SSMParamsBase,@function
        .size           _Z25selective_scan_fwd_kernelI32Selective_Scan_fwd_kernel_traitsILi32ELi4ELi1ELb1ELb1ELb1ELb1EN3c108BFloat16ENS1_7complexIfEEEEv13SSMParamsBase,(.L_x_5399 - _Z25selective_scan_fwd_kernelI32Selective_Scan_fwd_kernel_traitsILi32ELi4ELi1ELb1ELb1ELb1ELb1EN3c108BFloat16ENS1_7complexIfEEEEv13SSMParamsBase)
        .other          _Z25selective_scan_fwd_kernelI32Selective_Scan_fwd_kernel_traitsILi32ELi4ELi1ELb1ELb1ELb1ELb1EN3c108BFloat16ENS1_7complexIfEEEEv13SSMParamsBase,@"STO_CUDA_ENTRY STV_DEFAULT"
_Z25selective_scan_fwd_kernelI32Selective_Scan_fwd_kernel_traitsILi32ELi4ELi1ELb1ELb1ELb1ELb1EN3c108BFloat16ENS1_7complexIfEEEEv13SSMParamsBase:
.text._Z25selective_scan_fwd_kernelI32Selective_Scan_fwd_kernel_traitsILi32ELi4ELi1ELb1ELb1ELb1ELb1EN3c108BFloat16ENS1_7complexIfEEEEv13SSMParamsBase:
        /* <DEDUP_REMOVED lines=90> */
.L_x_2674:
        /* <DEDUP_REMOVED lines=59> */
.L_x_2662:
[----:B------:R-:W-:Y:S05]  /*0950*/  BSYNC B0 ;  /* 0x0000000000007941 */ /* 0x000fea0003800000 */
.L_x_2661:
        /* <DEDUP_REMOVED lines=33> */
.L_x_2664:
[----:B------:R-:W-:Y:S05]  /*0b70*/  BSYNC B0 ;  /* 0x0000000000007941 */ /* 0x000fea0003800000 */
.L_x_2663:
        /* <DEDUP_REMOVED lines=33> */
.L_x_2666:
[----:B------:R-:W-:Y:S05]  /*0d90*/  BSYNC B0 ;  /* 0x0000000000007941 */ /* 0x000fea0003800000 */
.L_x_2665:
        /* <DEDUP_REMOVED lines=33> */
.L_x_2668:
[----:B------:R-:W-:Y:S05]  /*0fb0*/  BSYNC B0 ;  /* 0x0000000000007941 */ /* 0x000fea0003800000 */
.L_x_2667:
        /* <DEDUP_REMOVED lines=21> */
.L_x_2672:
        /* <DEDUP_REMOVED lines=264> */
.L_x_2671:
[----:B------:R-:W-:Y:S05]  /*2190*/  BSYNC B0 ;  /* 0x0000000000007941 */ /* 0x000fea0003800000 */
.L_x_2670:
        /* <DEDUP_REMOVED lines=39> */
.L_x_2669:
[----:B------:R-:W-:Y:S01]  /*2410*/  SHF.L.U32 R2, R41, 0x7, RZ ;  /* 0x0000000729027819 */ /* 0x000fe200000006ff */
[C---:B------:R-:W-:Y:S01]  /*2420*/  IMAD R5, R51.reuse, c[0x0][0x200], RZ ;  /* 0x0000800033057a24 */ /* 0x040fe200078e02ff */
[----:B------:R-:W-:Y:S01]  /*2430*/  F2F.BF16.F32 R0, R25 ;  /* 0x0000001900007304 */ /* 0x000fe20000202000 */
[----:B------:R-:W-:Y:S01]  /*2440*/  IMAD R7, R51, c[0x0][0x1f0], RZ ;  /* 0x00007c0033077a24 */ /* 0x000fe200078e02ff */
[----:B------:R-:W-:Y:S01]  /*2450*/  SHF.R.S32.HI R3, RZ, 0x1f, R2 ;  /* 0x0000001fff037819 */ /* 0x000fe20000011402 */
[C---:B------:R-:W-:Y:S01]  /*2460*/  IMAD R9, R42.reuse, c[0x0][0x204], R5 ;  /* 0x000081002a097a24 */ /* 0x040fe200078e0205 */
[----:B------:R-:W-:Y:S01]  /*2470*/  BAR.SYNC.DEFER_BLOCKING 0x0 ;  /* 0x0000000000007b1d */ /* 0x000fe20000010000 */
[----:B------:R-:W-:-:S02]  /*2480*/  IMAD R11, R42, c[0x0][0x1f4], R7 ;  /* 0x00007d002a0b7a24 */ /* 0x000fc400078e0207 */
        /* <DEDUP_REMOVED lines=14> */
[----:B------:R-:W-:Y:S02]  /*2570*/  LEA R12, P0, R4, c[0x0][0x258], 0x1 ;  /* 0x00009600040c7a11 */ /* 0x000fe400078008ff */
[----:B------:R-:W-:Y:S02]  /*2580*/  IADD3 R5, R9, R19, RZ ;  /* 0x0000001309057210 */ /* 0x000fe40007ffe0ff */
[----:B0-----:R-:W-:Y:S01]  /*2590*/  PRMT R9, R0, 0x5410, R13 ;  /* 0x0000541000097816 */ /* 0x001fe2000000000d */
[----:B--2---:R-:W-:Y:S01]  /*25a0*/  IMAD.WIDE.U32 R10, R10, 0x10000, RZ ;  /* 0x000100000a0a7825 */ /* 0x004fe200078e00ff */
[----:B------:R-:W-:-:S02]  /*25b0*/  LEA R6, P1, R8, c[0x0][0x268], 0x1 ;  /* 0x00009a0008067a11 */ /* 0x000fc400078208ff */
[----:B------:R-:W-:Y:S02]  /*25c0*/  LEA.HI.X R13, R4, c[0x0][0x25c], R7, 0x1, P0 ;  /* 0x00009700040d7a11 */ /* 0x000fe400000f0c07 */
[----:B------:R-:W-:Y:S02]  /*25d0*/  LEA.HI.X R7, R8, c[0x0][0x26c], R5, 0x1, P1 ;  /* 0x00009b0008077a11 */ /* 0x000fe400008f0c05 */
[----:B------:R-:W-:Y:S01]  /*25e0*/  LOP3.LUT R5, R9, R11, RZ, 0xfc, !PT ;  /* 0x0000000b09057212 */ /* 0x000fe200078efcff */
[----:B------:R-:W-:Y:S01]  /*25f0*/  IMAD.WIDE R12, R40, 0x8, R12 ;  /* 0x00000008280c7825 */ /* 0x000fe200078e020c */
[----:B---3--:R-:W-:-:S03]  /*2600*/  LOP3.LUT R4, R10, R15, RZ, 0xfc, !PT ;  /* 0x0000000f0a047212 */ /* 0x008fc600078efcff */
[----:B------:R-:W-:Y:S02]  /*2610*/  IMAD.WIDE R6, R40, 0x8, R6 ;  /* 0x0000000828067825 */ /* 0x000fe400078e0206 */
        /* <DEDUP_REMOVED lines=8> */
[----:B------:R-:W-:Y:S02]  /*26a0*/  IADD3 R38, P3, R38, 0x100, RZ ;  /* 0x0000010026267810 */ /* 0x000fe40007f7e0ff */
[----:B------:R-:W-:Y:S02]  /*26b0*/  IADD3 R36, P4, R36, 0x100, RZ ;  /* 0x0000010024247810 */ /* 0x000fe40007f9e0ff */
[----:B------:R-:W-:Y:S02]  /*26c0*/  IADD3.X R31, RZ, R31, RZ, P1, !PT ;  /* 0x0000001fff1f7210 */ /* 0x000fe40000ffe4ff */
[----:B------:R-:W-:-:S02]  /*26d0*/  IADD3.X R29, RZ, R29, RZ, P2, !PT ;  /* 0x0000001dff1d7210 */ /* 0x000fc400017fe4ff */
[----:B------:R-:W-:Y:S02]  /*26e0*/  IADD3.X R39, RZ, R39, RZ, P3, !PT ;  /* 0x00000027ff277210 */ /* 0x000fe40001ffe4ff */
[----:B------:R-:W-:Y:S02]  /*26f0*/  IADD3.X R37, RZ, R37, RZ, P4, !PT ;  /* 0x00000025ff257210 */ /* 0x000fe400027fe4ff */
[--C-:B--2---:R-:W-:Y:S02]  /*2700*/  PRMT R7, RZ, 0x5410, R11.reuse ;  /* 0x00005410ff077816 */ /* 0x104fe4000000000b */
[----:B------:R-:W-:Y:S02]  /*2710*/  PRMT R0, RZ, 0x5410, R10 ;  /* 0x00005410ff007816 */ /* 0x000fe4000000000a */
[--C-:B------:R-:W-:Y:S01]  /*2720*/  SHF.R.U64 R10, R10, 0x10, R11.reuse ;  /* 0x000000100a0a7819 */ /* 0x100fe2000000120b */
[----:B------:R-:W-:Y:S01]  /*2730*/  FMUL.FTZ R9, R7, -1.4426950216293334961 ;  /* 0xbfb8aa3b07097820 */ /* 0x000fe20000410000 */
[----:B------:R-:W-:Y:S01]  /*2740*/  SHF.R.U32.HI R11, RZ, 0x10, R11 ;  /* 0x00000010ff0b7819 */ /* 0x000fe2000001160b */
[----:B------:R-:W-:Y:S01]  /*2750*/  FMUL.FTZ R8, R0, -1.4426950216293334961 ;  /* 0xbfb8aa3b00087820 */ /* 0x000fe20000410000 */
[----:B0-----:R-:W-:-:S02]  /*2760*/  PRMT R4, RZ, 0x5410, R10 ;  /* 0x00005410ff047816 */ /* 0x001fc4000000000a */
        /* <DEDUP_REMOVED lines=10> */
[----:B---3--:R-:W-:Y:S02]  /*2810*/  FADD.FTZ R9, R13, 1 ;  /* 0x3f8000000d097421 */ /* 0x008fe40000010000 */
[----:B------:R-:W-:-:S04]  /*2820*/  IMAD R13, R51, c[0x0][0x210], RZ ;  /* 0x00008400330d7a24 */ /* 0x000fc800078e02ff */
[----:B------:R-:W-:Y:S01]  /*2830*/  IMAD R13, R42, c[0x0][0x214], R13 ;  /* 0x000085002a0d7a24 */ /* 0x000fe200078e020d */
[----:B------:R-:W3:Y:S01]  /*2840*/  MUFU.RCP R14, R9 ;  /* 0x00000009000e7308 */ /* 0x000ee20000001000 */
[----:B0-----:R-:W-:-:S03]  /*2850*/  FADD.FTZ R8, R8, 1 ;  /* 0x3f80000008087421 */ /* 0x001fc60000010000 */
[----:B------:R-:W-:-:S04]  /*2860*/  IADD3 R3, R3, R13, RZ ;  /* 0x0000000d03037210 */ /* 0x000fc80007ffe0ff */
[----:B------:R-:W0:Y:S01]  /*2870*/  MUFU.RCP R15, R6 ;  /* 0x00000006000f7308 */ /* 0x000e220000001000 */
[----:B--2---:R-:W-:Y:S02]  /*2880*/  FMUL.FTZ R12, R7, R10 ;  /* 0x0000000a070c7220 */ /* 0x004fe40000410000 */
[----:B------:R-:W-:-:S04]  /*2890*/  IMAD.WIDE.U32 R2, R46, c[0x0][0x218], R2 ;  /* 0x000086002e027a25 */ /* 0x000fc800078e0002 */
[----:B------:R-:W-:Y:S01]  /*28a0*/  FMUL.FTZ R12, R12, R25 ;  /* 0x000000190c0c7220 */ /* 0x000fe20000410000 */
[----:B------:R-:W2:Y:S01]  /*28b0*/  MUFU.RCP R7, R8 ;  /* 0x0000000800077308 */ /* 0x000ea20000001000 */
[----:B---3--:R-:W-:-:S04]  /*28c0*/  FMUL.FTZ R11, R11, R14 ;  /* 0x0000000e0b0b7220 */ /* 0x008fc80000410000 */
[----:B------:R-:W-:Y:S02]  /*28d0*/  FMUL.FTZ R11, R11, R24 ;  /* 0x000000180b0b7220 */ /* 0x000fe40000410000 */
[----:B0-----:R-:W-:Y:S01]  /*28e0*/  FMUL.FTZ R5, R4, R15 ;  /* 0x0000000f04057220 */ /* 0x001fe20000410000 */
[----:B------:R-:W-:Y:S01]  /*28f0*/  F2F.BF16.F32 R12, R12 ;  /* 0x0000000c000c7304 */ /* 0x000fe20000202000 */
[----:B------:R-:W-:Y:S02]  /*2900*/  LEA R4, P0, R2, c[0x0][0x270], 0x1 ;  /* 0x00009c0002047a11 */ /* 0x000fe400078008ff */
[----:B------:R-:W-:Y:S02]  /*2910*/  FMUL.FTZ R5, R5, R26 ;  /* 0x0000001a05057220 */ /* 0x000fe40000410000 */
[----:B--2---:R-:W-:-:S03]  /*2920*/  FMUL.FTZ R0, R0, R7 ;  /* 0x0000000700007220 */ /* 0x004fc60000410000 */
[----:B------:R0:W2:Y:S01]  /*2930*/  F2F.BF16.F32 R6, R5 ;  /* 0x0000000500067304 */ /* 0x0000a20000202000 */
[----:B------:R-:W-:Y:S02]  /*2940*/  IMAD R7, R45, c[0x0][0x218], RZ ;  /* 0x000086002d077a24 */ /* 0x000fe400078e02ff */
[----:B------:R-:W-:Y:S02]  /*2950*/  FMUL.FTZ R0, R0, R27 ;  /* 0x0000001b00007220 */ /* 0x000fe40000410000 */
[----:B------:R-:W-:-:S03]  /*2960*/  IMAD R7, R46, c[0x0][0x21c], R7 ;  /* 0x000087002e077a24 */ /* 0x000fc600078e0207 */
[----:B------:R-:W3:Y:S02]  /*2970*/  F2F.BF16.F32 R11, R11 ;  /* 0x0000000b000b7304 */ /* 0x000ee40000202000 */
[----:B------:R-:W-:-:S04]  /*2980*/  IADD3 R3, R3, R7, RZ ;  /* 0x0000000703037210 */ /* 0x000fc80007ffe0ff */
[----:B0-----:R-:W-:Y:S02]  /*2990*/  LEA.HI.X R5, R2, c[0x0][0x274], R3, 0x1, P0 ;  /* 0x00009d0002057a11 */ /* 0x001fe400000f0c03 */
[----:B------:R-:W0:Y:S01]  /*29a0*/  F2F.BF16.F32 R9, R0 ;  /* 0x0000000000097304 */ /* 0x000e220000202000 */
[----:B--2---:R-:W-:Y:S01]  /*29b0*/  IMAD.WIDE.U32 R2, R6, 0x10000, RZ ;  /* 0x0001000006027825 */ /* 0x004fe200078e00ff */
[----:B------:R-:W-:Y:S02]  /*29c0*/  ISETP.GE.AND P0, PT, R41, c[0x0][0x174], PT ;  /* 0x00005d0029007a0c */ /* 0x000fe40003f06270 */
[----:B---3--:R-:W-:-:S04]  /*29d0*/  PRMT R11, R12, 0x5410, R11 ;  /* 0x000054100c0b7816 */ /* 0x008fc8000000000b */
[----:B------:R-:W-:Y:S02]  /*29e0*/  LOP3.LUT R7, R11, R3, RZ, 0xfc, !PT ;  /* 0x000000030b077212 */ /* 0x000fe400078efcff */
[----:B0-----:R-:W-:Y:S01]  /*29f0*/  LOP3.LUT R6, R2, R9, RZ, 0xfc, !PT ;  /* 0x0000000902067212 */ /* 0x001fe200078efcff */
[----:B------:R-:W-:-:S05]  /*2a00*/  IMAD.WIDE R2, R40, 0x8, R4 ;  /* 0x0000000828027825 */ /* 0x000fca00078e0204 */
[----:B------:R0:W-:Y:S01]  /*2a10*/  STG.E.64 [R2.64], R6 ;  /* 0x0000000602007986 */ /* 0x0001e2000c101b04 */
[----:B------:R-:W-:Y:S01]  /*2a20*/  @P0 CALL.REL.NOINC `(.L_x_2673) ;  /* 0x0000001000000944 */ /* 0x000fe20003c00000 */
[----:B------:R-:W-:Y:S05]  /*2a30*/  BRA `(.L_x_2674) ;  /* 0xffffdb6000007947 */ /* 0x000fea000383ffff */
.L_x_2673:
[----:B------:R-:W-:Y:S05]  /*2a40*/  EXIT ;  /* 0x000000000000794d */ /* 0x000fea0003800000 */
.L_x_2675:
        /* <DEDUP_REMOVED lines=11> */
.L_x_5399:


//--------------------- .text._Z25selective_scan_fwd_kernelI32Selective_Scan_fwd_kernel_traitsILi128ELi16ELi1ELb0ELb0ELb0ELb0EN3c108BFloat16EfEEv13SSMParamsBase --------------------------
	.section	.text._Z25selective_scan_fwd_kernelI32Selective_Scan_fwd_kernel_traitsILi128ELi16ELi1ELb0ELb0ELb0ELb0EN3c108BFloat16EfEEv13SSMParamsBase,"ax",@progbits
	.sectioninfo	@"SHI_REGISTERS=156"
	.align	128
        .global         _Z25selective_scan_fwd_kernelI32Selective_Scan_fwd_kernel_traitsILi128ELi16ELi1ELb0ELb0ELb0ELb0EN3c108BFloat16EfEEv13SSMParamsBase
        .type           _Z25selective_scan_fwd_kernelI32Selective_Scan_fwd_kernel_traitsILi128ELi16ELi1ELb0ELb0ELb0ELb0EN3c108BFloat16EfEEv13SSMParamsBase,@function
        .size           _Z25selective_scan_fwd_kernelI32Selective_Scan_fwd_kernel_traitsILi128ELi16ELi1ELb0ELb0ELb0ELb0EN3c108BFloat16EfEEv13SSMParamsBase,(.L_x_5400 - _Z25selective_scan_fwd_kernelI32Selective_Scan_fwd_kernel_traitsILi128ELi16ELi1ELb0ELb0ELb0ELb0EN3c108BFloat16EfEEv13SSMParamsBase)
        .other          _Z25selective_scan_fwd_kernelI32Selective_Scan_fwd_kernel_traitsILi128ELi16ELi1ELb0ELb0ELb0ELb0EN3c108BFloat16EfEEv13SSMParamsBase,@"STO_CUDA_ENTRY STV_DEFAULT"
_Z25selective_scan_fwd_kernelI32Selective_Scan_fwd_kernel_traitsILi128ELi16ELi1ELb0ELb0ELb0ELb0EN3c108BFloat16EfEEv13SSMParamsBase:
.text._Z25selective_scan_fwd_kernelI32Selective_Scan_fwd_kernel_traitsILi128ELi16ELi1ELb0ELb0ELb0ELb0EN3c108BFloat16EfEEv13SSMParamsBase:
[----:B------:R-:W-:Y:S02]  /*0000*/  IMAD.MOV.U32 R1, RZ, RZ, c[0x0][0x28] ;  /* 0x00000a00ff017624 */ /* 0x000fe400078e00ff */
[----:B------:R-:W0:Y:S01]  /*0010*/  S2UR UR32, SR_CTAID.Y ;  /* 0x00000000002079c3 */ /* 0x000e220000002600 */
[----:B------:R-:W-:Y:S02]  /*0020*/  ULDC.64 UR4, c[0x0][0x238] ;  /* 0x00008e0000047ab9 */ /* 0x000fe40000000a00 */
[----:B------:R-:W-:Y:S02]  /*0030*/  UISETP.NE.U32.AND UP0, UPT, URZ, UR4, UPT ;  /* 0x000000043f00728c */ /* 0x000fe4000bf05070 */
[----:B------:R-:W-:Y:S02]  /*0040*/  ULDC.64 UR26, c[0x0][0x118] ;  /* 0x00004600001a7ab9 */ /* 0x000fe40000000a00 */
[----:B------:R-:W-:Y:S01]  /*0050*/  UISETP.NE.AND.EX UP0, UPT, URZ, UR5, UPT, UP0 ;  /* 0x000000053f00728c */ /* 0x000fe2000bf05300 */
[----:B------:R-:W1:Y:S01]  /*0060*/  S2UR UR34, SR_CTAID.X ;  /* 0x00000000002279c3 */ /* 0x000e620000002500 */
[----:B------:R-:W-:Y:S01]  /*0070*/  IMAD.MOV.U32 R53, RZ, RZ, RZ ;  /* 0x000000ffff357224 */ /* 0x000fe200078e00ff */
[----:B------:R-:W-:-:S02]  /*0080*/  ULDC.64 UR6, c[0x0][0x1d0] ;  /* 0x0000740000067ab9 */ /* 0x000fc40000000a00 */
[----:B------:R-:W-:Y:S01]  /*0090*/  ULDC.64 UR10, c[0x0][0x1e0] ;  /* 0x00007800000a7ab9 */ /* 0x000fe20000000a00 */
[----:B------:R-:W-:Y:S01]  /*00a0*/  PLOP3.LUT P1, PT, PT, PT, UP0, 0x80, 0x0 ;  /* 0x000000000000781c */ /* 0x000fe20003f2f008 */
[----:B------:R-:W-:Y:S02]  /*00b0*/  ULDC.64 UR14, c[0x0][0x1d8] ;  /* 0x00007600000e7ab9 */ /* 0x000fe40000000a00 */
[----:B------:R-:W-:Y:S02]  /*00c0*/  ULDC.64 UR12, c[0x0][0x1e8] ;  /* 0x00007a00000c7ab9 */ /* 0x000fe40000000a00 */
[----:B0-----:R-:W-:Y:S02]  /*00d0*/  USHF.R.S32.HI UR33, URZ, 0x1f, UR32 ;  /* 0x0000001f3f217899 */ /* 0x001fe40008011420 */
[----:B------:R-:W-:-:S04]  /*00e0*/  @UP0 ULEA UR4, UP1, UR32, UR4, 0x2 ;  /* 0x0000000420040291 */ /* 0x000fc8000f82103f */
[----:B------:R-:W-:Y:S02]  /*00f0*/  @UP0 ULEA.HI.X UR5, UR32, UR5, UR33, 0x2, UP1 ;  /* 0x0000000520050291 */ /* 0x000fe400088f1421 */
[----:B------:R-:W-:-:S04]  /*0100*/  IMAD.U32 R2, RZ, RZ, UR4 ;  /* 0x00000004ff027e24 */ /* 0x000fc8000f8e00ff */
[----:B------:R-:W-:Y:S01]  /*0110*/  MOV R3, UR5 ;  /* 0x0000000500037c02 */ /* 0x000fe20008000f00 */
[----:B------:R-:W-:-:S04]  /*0120*/  ULDC.64 UR4, c[0x0][0x250] ;  /* 0x0000940000047ab9 */ /* 0x000fc80000000a00 */
[----:B------:R0:W5:Y:S01]  /*0130*/  @P1 LDG.E R2, [R2.64] ;  /* 0x0000001a02021981 */ /* 0x000162000c1e1900 */
[----:B------:R-:W-:-:S04]  /*0140*/  UISETP.NE.U32.AND UP0, UPT, URZ, UR4, UPT ;  /* 0x000000043f00728c */ /* 0x000fc8000bf05070 */
[----:B------:R-:W-:-:S06]  /*0150*/  UISETP.NE.AND.EX UP0, UPT, URZ, UR5, UPT, UP0 ;  /* 0x000000053f00728c */ /* 0x000fcc000bf05300 */
[----:B------:R-:W-:-:S05]  /*0160*/  PLOP3.LUT P0, PT, PT, PT, UP0, 0x80, 0x0 ;  /* 0x000000000000781c */ /* 0x000fca0003f0f008 */
[----:B------:R-:W-:-:S04]  /*0170*/  @UP0 ULEA UR4, UP1, UR32, UR4, 0x2 ;  /* 0x0000000420040291 */ /* 0x000fc8000f82103f */
[----:B------:R-:W-:Y:S02]  /*0180*/  @UP0 ULEA.HI.X UR5, UR32, UR5, UR33, 0x2, UP1 ;  /* 0x0000000520050291 */ /* 0x000fe400088f1421 */
[----:B------:R-:W-:Y:S01]  /*0190*/  MOV R4, UR4 ;  /* 0x0000000400047c02 */ /* 0x000fe20008000f00 */
[----:B-1----:R-:W-:Y:S01]  /*01a0*/  USHF.R.S32.HI UR35, URZ, 0x1f, UR34 ;  /* 0x0000001f3f237899 */ /* 0x002fe20008011422 */
[----:B------:R-:W-:Y:S02]  /*01b0*/  MOV R0, c[0x0][0x174] ;  /* 0x00005d0000007a02 */ /* 0x000fe40000000f00 */
[----:B------:R-:W-:Y:S01]  /*01c0*/  IMAD.U32 R5, RZ, RZ, UR5 ;  /* 0x00000005ff057e24 */ /* 0x000fe2000f8e00ff */
[----:B------:R-:W-:Y:S02]  /*01d0*/  UIMAD.WIDE.U32 UR4, UR34, UR6, URZ ;  /* 0x00000006220472a5 */ /* 0x000fe4000f8e003f */
[----:B------:R-:W-:Y:S02]  /*01e0*/  UIMAD UR6, UR35, UR6, URZ ;  /* 0x00000006230672a4 */ /* 0x000fe4000f8e023f */
[----:B------:R0:W5:Y:S01]  /*01f0*/  @P0 LDG.E R53, [R4.64] ;  /* 0x0000001a04350981 */ /* 0x000162000c1e1900 */
[----:B------:R-:W-:Y:S01]  /*0200*/  UIMAD UR9, UR35, UR10, URZ ;  /* 0x0000000a230972a4 */ /* 0x000fe2000f8e023f */
[----:B------:R-:W-:Y:S01]  /*0210*/  ISETP.GE.AND P0, PT, R0, 0x1, PT ;  /* 0x000000010000780c */ /* 0x000fe20003f06270 */
[----:B------:R-:W-:-:S02]  /*0220*/  UIMAD UR8, UR34, UR7, UR6 ;  /* 0x00000007220872a4 */ /* 0x000fc4000f8e0206 */
[----:B------:R-:W-:Y:S02]  /*0230*/  UIMAD.WIDE.U32 UR6, UR34, UR10, URZ ;  /* 0x0000000a220672a5 */ /* 0x000fe4000f8e003f */
[----:B------:R-:W-:Y:S02]  /*0240*/  UIMAD UR10, UR34, UR11, UR9 ;  /* 0x0000000b220a72a4 */ /* 0x000fe4000f8e0209 */
[----:B------:R-:W-:Y:S02]  /*0250*/  UIADD3 UR5, UR5, UR8, URZ ;  /* 0x0000000805057290 */ /* 0x000fe4000fffe03f */
[----:B------:R-:W-:Y:S02]  /*0260*/  UIMAD UR9, UR33, UR14, URZ ;  /* 0x0000000e210972a4 */ /* 0x000fe4000f8e023f */
[----:B------:R-:W-:Y:S02]  /*0270*/  UIMAD UR8, UR33, UR12, URZ ;  /* 0x0000000c210872a4 */ /* 0x000fe4000f8e023f */
[----:B------:R-:W-:-:S02]  /*0280*/  UIADD3 UR7, UR7, UR10, URZ ;  /* 0x0000000a07077290 */ /* 0x000fc4000fffe03f */
[----:B------:R-:W-:Y:S02]  /*0290*/  UIMAD UR15, UR32, UR15, UR9 ;  /* 0x0000000f200f72a4 */ /* 0x000fe4000f8e0209 */
[----:B------:R-:W-:Y:S02]  /*02a0*/  UIMAD.WIDE.U32 UR4, UR32, UR14, UR4 ;  /* 0x0000000e200472a5 */ /* 0x000fe4000f8e0004 */
[----:B------:R-:W-:Y:S02]  /*02b0*/  UIMAD UR16, UR32, UR13, UR8 ;  /* 0x0000000d201072a4 */ /* 0x000fe4000f8e0208 */
[----:B------:R-:W-:Y:S01]  /*02c0*/  UIMAD.WIDE.U32 UR6, UR32, UR12, UR6 ;  /* 0x0000000c200672a5 */ /* 0x000fe2000f8e0006 */
[----:B------:R-:W-:Y:S11]  /*02d0*/  @!P0 EXIT ;  /* 0x000000000000894d */ /* 0x000ff60003800000 */
[----:B0-----:R-:W-:Y:S01]  /*02e0*/  ULDC.64 UR8, c[0x0][0x180] ;  /* 0x0000600000087ab9 */ /* 0x001fe20000000a00 */
[----:B------:R-:W0:Y:S01]  /*02f0*/  S2R R64, SR_TID.X ;  /* 0x0000000000407919 */ /* 0x000e220000002100 */
[----:B------:R-:W-:Y:S02]  /*0300*/  UIMAD.WIDE.U32 UR28, UR32, UR8, URZ ;  /* 0x00000008201c72a5 */ /* 0x000fe4000f8e003f */
[----:B------:R-:W-:Y:S01]  /*0310*/  UIMAD UR8, UR33, UR8, URZ ;  /* 0x00000008210872a4 */ /* 0x000fe2000f8e023f */
[----:B------:R-:W1:Y:S01]  /*0320*/  S2R R52, SR_LANEID ;  /* 0x0000000000347919 */ /* 0x000e620000000000 */
[----:B------:R-:W-:-:S02]  /*0330*/  ULDC.64 UR12, c[0x0][0x198] ;  /* 0x00006600000c7ab9 */ /* 0x000fc40000000a00 */
[----:B------:R-:W-:Y:S02]  /*0340*/  UIMAD UR10, UR32, UR9, UR8 ;  /* 0x00000009200a72a4 */ /* 0x000fe4000f8e0208 */
[----:B------:R-:W-:Y:S02]  /*0350*/  ULDC.64 UR18, c[0x0][0x240] ;  /* 0x0000900000127ab9 */ /* 0x000fe40000000a00 */
[----:B------:R-:W-:Y:S02]  /*0360*/  UIMAD UR11, UR33, UR12, URZ ;  /* 0x0000000c210b72a4 */ /* 0x000fe4000f8e023f */
[----:B------:R-:W-:Y:S02]  /*0370*/  UIMAD.WIDE.U32 UR8, UR32, UR12, URZ ;  /* 0x0000000c200872a5 */ /* 0x000fe4000f8e003f */
[----:B------:R-:W-:Y:S02]  /*0380*/  UIADD3 UR15, UR5, UR15, URZ ;  /* 0x0000000f050f7290 */ /* 0x000fe4000fffe03f */
[----:B------:R-:W-:-:S02]  /*0390*/  ULEA UR12, UP0, UR4, UR18, 0x1 ;  /* 0x00000012040c7291 */ /* 0x000fc4000f80083f */
[----:B------:R-:W-:Y:S02]  /*03a0*/  ULDC.64 UR20, c[0x0][0x248] ;  /* 0x0000920000147ab9 */ /* 0x000fe40000000a00 */
[----:B------:R-:W-:Y:S02]  /*03b0*/  ULEA.HI.X UR15, UR4, UR19, UR15, 0x1, UP0 ;  /* 0x00000013040f7291 */ /* 0x000fe400080f0c0f */
[----:B------:R-:W-:Y:S01]  /*03c0*/  UIADD3 UR16, UR7, UR16, URZ ;  /* 0x0000001007107290 */ /* 0x000fe2000fffe03f */
[C---:B0-----:R-:W-:Y:S01]  /*03d0*/  IMAD.SHL.U32 R46, R64.reuse, 0x10, RZ ;  /* 0x00000010402e7824 */ /* 0x041fe200078e00ff */
[----:B------:R-:W-:Y:S01]  /*03e0*/  UMOV UR4, URZ ;  /* 0x0000003f00047c82 */ /* 0x000fe20008000000 */
[----:B------:R-:W-:Y:S01]  /*03f0*/  LOP3.LUT R51, R64, 0x1f, RZ, 0xc0, !PT ;  /* 0x0000001f40337812 */ /* 0x000fe200078ec0ff */
[----:B------:R-:W-:Y:S01]  /*0400*/  ULEA UR14, UP1, UR6, UR20, 0x1 ;  /* 0x00000014060e7291 */ /* 0x000fe2000f82083f */
[----:B------:R-:W-:Y:S01]  /*0410*/  SHF.R.U32.HI R50, RZ, 0x5, R64 ;  /* 0x00000005ff327819 */ /* 0x000fe20000011640 */
[----:B-----5:R0:W2:Y:S01]  /*0420*/  @P1 R2UR UR4, R2 ;  /* 0x00000000020413c2 */ /* 0x0200a200000e0000 */
[----:B------:R-:W-:Y:S01]  /*0430*/  ULDC.64 UR22, c[0x0][0x1b8] ;  /* 0x00006e0000167ab9 */ /* 0x000fe20000000a00 */
[----:B------:R-:W-:Y:S01]  /*0440*/  LOP3.LUT R48, R51, 0xfffffe00, R46, 0xf8, !PT ;  /* 0xfffffe0033307812 */ /* 0x000fe200078ef82e */
[----:B------:R-:W-:Y:S01]  /*0450*/  ULEA.HI.X UR16, UR6, UR21, UR16, 0x1, UP1 ;  /* 0x0000001506107291 */ /* 0x000fe200088f0c10 */
[C---:B------:R-:W-:Y:S01]  /*0460*/  LOP3.LUT R49, R46.reuse, 0xfffffe00, RZ, 0xc0, !PT ;  /* 0xfffffe002e317812 */ /* 0x040fe200078ec0ff */
[----:B------:R-:W-:Y:S01]  /*0470*/  UIMAD UR11, UR32, UR13, UR11 ;  /* 0x0000000d200b72a4 */ /* 0x000fe2000f8e020b */
[C---:B------:R-:W-:Y:S01]  /*0480*/  IADD3 R47, R46.reuse, 0x1, RZ ;  /* 0x000000012e2f7810 */ /* 0x040fe20007ffe0ff */
[----:B------:R-:W-:Y:S01]  /*0490*/  ULDC UR6, c[0x0][0x164] ;  /* 0x0000590000067ab9 */ /* 0x000fe20000000800 */
[C---:B------:R-:W-:Y:S01]  /*04a0*/  IADD3 R116, R46.reuse, 0x2, RZ ;  /* 0x000000022e747810 */ /* 0x040fe20007ffe0ff */
[----:B------:R-:W-:Y:S01]  /*04b0*/  UIMAD UR13, UR33, UR22, URZ ;  /* 0x00000016210d72a4 */ /* 0x000fe2000f8e023f */
[C---:B------:R-:W-:Y:S01]  /*04c0*/  IADD3 R115, R46.reuse, 0x3, RZ ;  /* 0x000000032e737810 */ /* 0x040fe20007ffe0ff */
[----:B------:R-:W-:Y:S01]  /*04d0*/  UIMAD UR6, UR34, UR6, UR32 ;  /* 0x00000006220672a4 */ /* 0x000fe2000f8e0220 */
[C---:B------:R-:W-:Y:S01]  /*04e0*/  IADD3 R114, R46.reuse, 0x4, RZ ;  /* 0x000000042e727810 */ /* 0x040fe20007ffe0ff */
[----:B------:R-:W-:Y:S01]  /*04f0*/  ULDC UR7, c[0x0][0x174] ;  /* 0x00005d0000077ab9 */ /* 0x000fe20000000800 */
[C---:B------:R-:W-:Y:S01]  /*0500*/  IADD3 R113, R46.reuse, 0x5, RZ ;  /* 0x000000052e717810 */ /* 0x040fe20007ffe0ff */
[----:B------:R-:W-:Y:S01]  /*0510*/  UIMAD.WIDE.U32 UR30, UR32, UR22, URZ ;  /* 0x00000016201e72a5 */ /* 0x000fe2000f8e003f */
[C---:B------:R-:W-:Y:S01]  /*0520*/  IADD3 R112, R46.reuse, 0x6, RZ ;  /* 0x000000062e707810 */ /* 0x040fe20007ffe0ff */
[----:B------:R-:W-:Y:S01]  /*0530*/  UIMAD UR13, UR32, UR23, UR13 ;  /* 0x00000017200d72a4 */ /* 0x000fe2000f8e020d */
[C---:B------:R-:W-:Y:S01]  /*0540*/  IADD3 R111, R46.reuse, 0x7, RZ ;  /* 0x000000072e6f7810 */ /* 0x040fe20007ffe0ff */
[----:B------:R-:W-:Y:S01]  /*0550*/  UIMAD UR6, UR6, UR7, URZ ;  /* 0x00000007060672a4 */ /* 0x000fe2000f8e023f */
[C---:B------:R-:W-:Y:S01]  /*0560*/  IADD3 R110, R46.reuse, 0x8, RZ ;  /* 0x000000082e6e7810 */ /* 0x040fe20007ffe0ff */
[----:B------:R-:W-:Y:S01]  /*0570*/  ULDC UR17, c[0x0][0x16c] ;  /* 0x00005b0000117ab9 */ /* 0x000fe20000000800 */
[C---:B------:R-:W-:Y:S01]  /*0580*/  IADD3 R109, R46.reuse, 0x9, RZ ;  /* 0x000000092e6d7810 */ /* 0x040fe20007ffe0ff */
[----:B------:R-:W-:Y:S01]  /*0590*/  UIADD3 UR7, UR29, UR10, URZ ;  /* 0x0000000a1d077290 */ /* 0x000fe2000fffe03f */
[C---:B------:R-:W-:Y:S01]  /*05a0*/  IADD3 R108, R46.reuse, 0xa, RZ ;  /* 0x0000000a2e6c7810 */ /* 0x040fe20007ffe0ff */
[----:B------:R-:W-:Y:S01]  /*05b0*/  UMOV UR5, URZ ;  /* 0x0000003f00057c82 */ /* 0x000fe20008000000 */
[C---:B------:R-:W-:Y:S01]  /*05c0*/  IADD3 R107, R46.reuse, 0xb, RZ ;  /* 0x0000000b2e6b7810 */ /* 0x040fe20007ffe0ff */
[----:B------:R-:W-:Y:S01]  /*05d0*/  UIADD3 UR11, UR9, UR11, URZ ;  /* 0x0000000b090b7290 */ /* 0x000fe2000fffe03f */
[C---:B------:R-:W-:Y:S01]  /*05e0*/  IADD3 R106, R46.reuse, 0xc, RZ ;  /* 0x0000000c2e6a7810 */ /* 0x040fe20007ffe0ff */
[----:B------:R-:W-:Y:S01]  /*05f0*/  UIADD3 UR13, UR31, UR13, URZ ;  /* 0x0000000d1f0d7290 */ /* 0x000fe2000fffe03f */
[C---:B------:R-:W-:Y:S01]  /*0600*/  IADD3 R105, R46.reuse, 0xd, RZ ;  /* 0x0000000d2e697810 */ /* 0x040fe20007ffe0ff */
[----:B------:R-:W-:Y:S01]  /*0610*/  UIMAD UR10, UR6, UR17, URZ ;  /* 0x00000011060a72a4 */ /* 0x000fe2000f8e023f */
[----:B------:R-:W-:-:S02]  /*0620*/  IADD3 R104, R46, 0xe, RZ ;  /* 0x0000000e2e687810 */ /* 0x000fc40007ffe0ff */
[----:B------:R-:W-:Y:S02]  /*0630*/  IADD3 R46, R46, 0xf, RZ ;  /* 0x0000000f2e2e7810 */ /* 0x000fe40007ffe0ff */
[----:B------:R-:W-:Y:S02]  /*0640*/  SHF.R.S32.HI R45, RZ, 0x1f, R48 ;  /* 0x0000001fff2d7819 */ /* 0x000fe40000011430 */
[C---:B------:R-:W-:Y:S02]  /*0650*/  LOP3.LUT R44, R48.reuse, 0x20, RZ, 0xfc, !PT ;  /* 0x00000020302c7812 */ /* 0x040fe400078efcff */
[C---:B------:R-:W-:Y:S02]  /*0660*/  LOP3.LUT R43, R48.reuse, 0x40, RZ, 0xfc, !PT ;  /* 0x00000040302b7812 */ /* 0x040fe400078efcff */
[C---:B------:R-:W-:Y:S02]  /*0670*/  LOP3.LUT R42, R48.reuse, 0x60, RZ, 0xfc, !PT ;  /* 0x00000060302a7812 */ /* 0x040fe400078efcff */
[----:B------:R-:W-:-:S02]  /*0680*/  LOP3.LUT R41, R48, 0x80, RZ, 0xfc, !PT ;  /* 0x0000008030297812 */ /* 0x000fc400078efcff */
[C---:B------:R-:W-:Y:S02]  /*0690*/  LOP3.LUT R40, R48.reuse, 0xa0, RZ, 0xfc, !PT ;  /* 0x000000a030287812 */ /* 0x040fe400078efcff */
[C---:B------:R-:W-:Y:S02]  /*06a0*/  LOP3.LUT R39, R48.reuse, 0xc0, RZ, 0xfc, !PT ;  /* 0x000000c030277812 */ /* 0x040fe400078efcff */
        /* <DEDUP_REMOVED lines=8> */
[----:B012---:R-:W-:Y:S02]  /*0730*/  LOP3.LUT R30, R48, 0x1e0, RZ, 0xfc, !PT ;  /* 0x000001e0301e7812 */ /* 0x007fe400078efcff */
.L_x_2717:
[----:B------:R-:W-:Y:S01]  /*0740*/  BAR.SYNC.DEFER_BLOCKING 0x0 ;  /* 0x0000000000007b1d */ /* 0x000fe20000010000 */
[C---:B------:R-:W-:Y:S02]  /*0750*/  SHF.L.U32 R66, R48.reuse, 0x1, RZ ;  /* 0x0000000130427819 */ /* 0x040fe400000006ff */
[----:B------:R-:W-:-:S02]  /*0760*/  SHF.L.U64.HI R68, R48, 0x1, R45 ;  /* 0x0000000130447819 */ /* 0x000fc4000001022d */
[----:B------:R-:W-:Y:S01]  /*0770*/  IADD3 R2, P3, R66, UR12, RZ ;  /* 0x0000000c42027c10 */ /* 0x000fe2000ff7e0ff */
[----:B------:R-:W-:Y:S01]  /*0780*/  UMOV UR17, 0xfffff800 ;  /* 0xfffff80000117882 */ /* 0x000fe20000000000 */
[----:B------:R-:W-:Y:S01]  /*0790*/  PRMT R0, RZ, 0x7610, R0 ;  /* 0x00007610ff007816 */ /* 0x000fe20000000000 */
[----:B------:R-:W-:Y:S01]  /*07a0*/  ULDC UR6, c[0x0][0x168] ;  /* 0x00005a0000067ab9 */ /* 0x000fe20000000800 */
[----:B------:R-:W-:Y:S01]  /*07b0*/  PRMT R5, RZ, 0x7610, R5 ;  /* 0x00007610ff057816 */ /* 0x000fe20000000005 */
[----:B------:R-:W-:Y:S01]  /*07c0*/  UIMAD UR17, UR5, UR17, UR6 ;  /* 0x00000011051172a4 */ /* 0x000fe2000f8e0206 */
[----:B------:R-:W-:Y:S02]  /*07d0*/  IADD3.X R3, R68, UR15, RZ, P3, !PT ;  /* 0x0000000f44037c10 */ /* 0x000fe40009ffe4ff */
[----:B------:R-:W-:Y:S02]  /*07e0*/  PRMT R4, RZ, 0x7610, R4 ;  /* 0x00007610ff047816 */ /* 0x000fe40000000004 */
[----:B------:R-:W-:-:S02]  /*07f0*/  PRMT R7, RZ, 0x7610, R7 ;  /* 0x00007610ff077816 */ /* 0x000fc40000000007 */
[----:B------:R-:W-:Y:S02]  /*0800*/  ISETP.GE.AND P2, PT, R48, UR17, PT ;  /* 0x0000001130007c0c */ /* 0x000fe4000bf46270 */
[----:B------:R-:W-:Y:S02]  /*0810*/  ISETP.GE.AND P1, PT, R44, UR17, PT ;  /* 0x000000112c007c0c */ /* 0x000fe4000bf26270 */
[----:B------:R-:W-:Y:S02]  /*0820*/  ISETP.GE.AND P0, PT, R43, UR17, PT ;  /* 0x000000112b007c0c */ /* 0x000fe4000bf06270 */
[----:B------:R-:W-:Y:S02]  /*0830*/  ISETP.GE.AND P4, PT, R42, UR17, PT ;  /* 0x000000112a007c0c */ /* 0x000fe4000bf86270 */
[----:B------:R-:W-:Y:S02]  /*0840*/  ISETP.GE.AND P6, PT, R41, UR17, PT ;  /* 0x0000001129007c0c */ /* 0x000fe4000bfc6270 */
[----:B------:R-:W-:-:S02]  /*0850*/  ISETP.GE.AND P5, PT, R40, UR17, PT ;  /* 0x0000001128007c0c */ /* 0x000fc4000bfa6270 */
[----:B------:R-:W-:Y:S01]  /*0860*/  ISETP.GE.AND P3, PT, R39, UR17, PT ;  /* 0x0000001127007c0c */ /* 0x000fe2000bf66270 */
[----:B------:R0:W2:Y:S01]  /*0870*/  @!P2 LDG.E.U16 R0, [R2.64] ;  /* 0x0000001a0200a981 */ /* 0x0000a2000c1e1500 */
[----:B------:R-:W-:Y:S02]  /*0880*/  ISETP.GE.AND P2, PT, R38, UR17, PT ;  /* 0x0000001126007c0c */ /* 0x000fe4000bf46270 */
[----:B------:R-:W-:Y:S01]  /*0890*/  PRMT R6, RZ, 0x7610, R6 ;  /* 0x00007610ff067816 */ /* 0x000fe20000000006 */
[----:B------:R0:W3:Y:S01]  /*08a0*/  @!P1 LDG.E.U16 R5, [R2.64+0x40] ;  /* 0x0000401a02059981 */ /* 0x0000e2000c1e1500 */
[----:B------:R-:W-:Y:S02]  /*08b0*/  ISETP.GE.AND P1, PT, R37, UR17, PT ;  /* 0x0000001125007c0c */ /* 0x000fe4000bf26270 */
[----:B------:R-:W-:Y:S01]  /*08c0*/  PRMT R9, RZ, 0x7610, R9 ;  /* 0x00007610ff097816 */ /* 0x000fe20000000009 */
[----:B------:R0:W4:Y:S01]  /*08d0*/  @!P0 LDG.E.U16 R4, [R2.64+0x80] ;  /* 0x0000801a02048981 */ /* 0x000122000c1e1500 */
        /* <DEDUP_REMOVED lines=10> */
[----:B------:R-:W-:Y:S01]  /*0980*/  PRMT R13, RZ, 0x7610, R13 ;  /* 0x00007610ff0d7816 */ /* 0x000fe2000000000d */
[----:B------:R0:W5:Y:S01]  /*0990*/  @!P3 LDG.E.U16 R8, [R2.64+0x180] ;  /* 0x0001801a0208b981 */ /* 0x000162000c1e1500 */
[----:B------:R-:W-:Y:S02]  /*09a0*/  ISETP.GE.AND P3, PT, R32, UR17, PT ;  /* 0x0000001120007c0c */ /* 0x000fe4000bf66270 */
[----:B------:R-:W-:Y:S01]  /*09b0*/  PRMT R12, RZ, 0x7610, R12 ;  /* 0x00007610ff0c7816 */ /* 0x000fe2000000000c */
[----:B------:R0:W5:Y:S01]  /*09c0*/  @!P2 LDG.E.U16 R11, [R2.64+0x1c0] ;  /* 0x0001c01a020ba981 */ /* 0x000162000c1e1500 */
[----:B------:R-:W-:-:S03]  /*09d0*/  ISETP.GE.AND P2, PT, R31, UR17, PT ;  /* 0x000000111f007c0c */ /* 0x000fc6000bf46270 */
[----:B------:R0:W5:Y:S01]  /*09e0*/  @!P1 LDG.E.U16 R10, [R2.64+0x200] ;  /* 0x0002001a020a9981 */ /* 0x000162000c1e1500 */
[----:B------:R-:W-:Y:S02]  /*09f0*/  ISETP.GE.AND P1, PT, R30, UR17, PT ;  /* 0x000000111e007c0c */ /* 0x000fe4000bf26270 */
        /* <DEDUP_REMOVED lines=9> */
[----:B------:R0:W5:Y:S04]  /*0a90*/  @!P3 LDG.E.U16 R57, [R2.64+0x340] ;  /* 0x0003401a0239b981 */ /* 0x000168000c1e1500 */
[----:B------:R0:W5:Y:S04]  /*0aa0*/  @!P2 LDG.E.U16 R56, [R2.64+0x380] ;  /* 0x0003801a0238a981 */ /* 0x000168000c1e1500 */
[----:B------:R0:W5:Y:S01]  /*0ab0*/  @!P1 LDG.E.U16 R59, [R2.64+0x3c0] ;  /* 0x0003c01a023b9981 */ /* 0x000162000c1e1500 */
[----:B------:R-:W-:-:S05]  /*0ac0*/  IMAD.IADD R14, R49, 0x1, R52 ;  /* 0x00000001310e7824 */ /* 0x000fca00078e0234 */
[C---:B------:R-:W-:Y:S02]  /*0ad0*/  IADD3 R15, R14.reuse, 0x20, RZ ;  /* 0x000000200e0f7810 */ /* 0x040fe40007ffe0ff */
[C---:B------:R-:W-:Y:S02]  /*0ae0*/  IADD3 R17, R14.reuse, 0x40, RZ ;  /* 0x000000400e117810 */ /* 0x040fe40007ffe0ff */
[C---:B------:R-:W-:Y:S02]  /*0af0*/  IADD3 R19, R14.reuse, 0x60, RZ ;  /* 0x000000600e137810 */ /* 0x040fe40007ffe0ff */
[C---:B------:R-:W-:Y:S02]  /*0b00*/  LEA.HI.SX32 R29, R14.reuse, R14, 0x1b ;  /* 0x0000000e0e1d7211 */ /* 0x040fe400078fdaff */
[C---:B------:R-:W-:Y:S02]  /*0b10*/  IADD3 R21, R14.reuse, 0x80, RZ ;  /* 0x000000800e157810 */ /* 0x040fe40007ffe0ff */
[----:B------:R-:W-:-:S02]  /*0b20*/  IADD3 R23, R14, 0xa0, RZ ;  /* 0x000000a00e177810 */ /* 0x000fc40007ffe0ff */
[-C--:B------:R-:W-:Y:S02]  /*0b30*/  LEA.HI.SX32 R15, R15, R14.reuse, 0x1b ;  /* 0x0000000e0f0f7211 */ /* 0x080fe400078fdaff */
[C---:B------:R-:W-:Y:S02]  /*0b40*/  IADD3 R27, R14.reuse, 0xe0, RZ ;  /* 0x000000e00e1b7810 */ /* 0x040fe40007ffe0ff */
[C---:B------:R-:W-:Y:S02]  /*0b50*/  IADD3 R25, R14.reuse, 0xc0, RZ ;  /* 0x000000c00e197810 */ /* 0x040fe40007ffe0ff */
[-C--:B------:R-:W-:Y:S02]  /*0b60*/  LEA.HI.SX32 R17, R17, R14.reuse, 0x1b ;  /* 0x0000000e11117211 */ /* 0x080fe400078fdaff */
[----:B------:R-:W-:Y:S01]  /*0b70*/  LEA.HI.SX32 R19, R19, R14, 0x1b ;  /* 0x0000000e13137211 */ /* 0x000fe200078fdaff */
[----:B------:R-:W-:Y:S01]  /*0b80*/  IMAD.SHL.U32 R28, R15, 0x2, RZ ;  /* 0x000000020f1c7824 */ /* 0x000fe200078e00ff */
[----:B------:R-:W-:-:S02]  /*0b90*/  IADD3 R61, R14, 0x100, RZ ;  /* 0x000001000e3d7810 */ /* 0x000fc40007ffe0ff */
[C---:B0-----:R-:W-:Y:S02]  /*0ba0*/  IADD3 R3, R14.reuse, 0x120, RZ ;  /* 0x000001200e037810 */ /* 0x041fe40007ffe0ff */
[----:B------:R-:W-:Y:S02]  /*0bb0*/  SHF.L.U32 R29, R29, 0x1, RZ ;  /* 0x000000011d1d7819 */ /* 0x000fe400000006ff */
[-C--:B------:R-:W-:Y:S02]  /*0bc0*/  LEA.HI.SX32 R21, R21, R14.reuse, 0x1b ;  /* 0x0000000e15157211 */ /* 0x080fe400078fdaff */
[-C--:B------:R-:W-:Y:S02]  /*0bd0*/  LEA.HI.SX32 R23, R23, R14.reuse, 0x1b ;  /* 0x0000000e17177211 */ /* 0x080fe400078fdaff */
[----:B------:R-:W-:Y:S01]  /*0be0*/  LEA.HI.SX32 R22, R27, R14, 0x1b ;  /* 0x0000000e1b167211 */ /* 0x000fe200078fdaff */
[----:B------:R-:W-:Y:S01]  /*0bf0*/  IMAD.SHL.U32 R26, R19, 0x2, RZ ;  /* 0x00000002131a7824 */ /* 0x000fe200078e00ff */
[----:B------:R-:W-:-:S02]  /*0c00*/  IADD3 R63, R14, 0x140, RZ ;  /* 0x000001400e3f7810 */ /* 0x000fc40007ffe0ff */
        /* <DEDUP_REMOVED lines=9> */
[----:B------:R-:W-:Y:S01]  /*0ca0*/  IADD3 R71, R14, 0x1c0, RZ ;  /* 0x000001c00e477810 */ /* 0x000fe20007ffe0ff */
[----:B------:R-:W-:Y:S01]  /*0cb0*/  IMAD.SHL.U32 R22, R22, 0x2, RZ ;  /* 0x0000000216167824 */ /* 0x000fe200078e00ff */
[----:B------:R-:W-:Y:S02]  /*0cc0*/  IADD3 R73, R14, 0x1e0, RZ ;  /* 0x000001e00e497810 */ /* 0x000fe40007ffe0ff */
[-C--:B------:R-:W-:Y:S02]  /*0cd0*/  LEA.HI.SX32 R63, R63, R14.reuse, 0x1b ;  /* 0x0000000e3f3f7211 */ /* 0x080fe400078fdaff */
[----:B------:R-:W-:-:S02]  /*0ce0*/  LEA.HI.SX32 R18, R65, R14, 0x1b ;  /* 0x0000000e41127211 */ /* 0x000fc400078fdaff */
[----:B------:R-:W-:Y:S01]  /*0cf0*/  SHF.L.U32 R23, R2, 0x1, RZ ;  /* 0x0000000102177819 */ /* 0x000fe200000006ff */
[----:B------:R-:W-:Y:S01]  /*0d00*/  IMAD.SHL.U32 R20, R3, 0x2, RZ ;  /* 0x0000000203147824 */ /* 0x000fe200078e00ff */
[-C--:B------:R-:W-:Y:S02]  /*0d10*/  LEA.HI.SX32 R67, R67, R14.reuse, 0x1b ;  /* 0x0000000e43437211 */ /* 0x080fe400078fdaff */
[-C--:B------:R-:W-:Y:S02]  /*0d20*/  LEA.HI.SX32 R16, R69, R14.reuse, 0x1b ;  /* 0x0000000e45107211 */ /* 0x080fe400078fdaff */
[----:B------:R-:W-:Y:S02]  /*0d30*/  SHF.L.U32 R21, R61, 0x1, RZ ;  /* 0x000000013d157819 */ /* 0x000fe400000006ff */
[-C--:B------:R-:W-:Y:S01]  /*0d40*/  LEA.HI.SX32 R71, R71, R14.reuse, 0x1b ;  /* 0x0000000e47477211 */ /* 0x080fe200078fdaff */
[----:B------:R-:W-:Y:S01]  /*0d50*/  IMAD.SHL.U32 R18, R18, 0x2, RZ ;  /* 0x0000000212127824 */ /* 0x000fe200078e00ff */
[----:B------:R-:W-:-:S02]  /*0d60*/  LEA.HI.SX32 R14, R73, R14, 0x1b ;  /* 0x0000000e490e7211 */ /* 0x000fc400078fdaff */
[----:B------:R-:W-:Y:S01]  /*0d70*/  SHF.L.U32 R19, R63, 0x1, RZ ;  /* 0x000000013f137819 */ /* 0x000fe200000006ff */
[----:B------:R-:W-:Y:S01]  /*0d80*/  IMAD.SHL.U32 R16, R16, 0x2, RZ ;  /* 0x0000000210107824 */ /* 0x000fe200078e00ff */
[----:B------:R-:W-:Y:S01]  /*0d90*/  SHF.L.U32 R17, R67, 0x1, RZ ;  /* 0x0000000143117819 */ /* 0x000fe200000006ff */
[----:B------:R-:W-:Y:S01]  /*0da0*/  IMAD.SHL.U32 R14, R14, 0x2, RZ ;  /* 0x000000020e0e7824 */ /* 0x000fe200078e00ff */
[----:B------:R-:W-:Y:S02]  /*0db0*/  SHF.L.U32 R15, R71, 0x1, RZ ;  /* 0x00000001470f7819 */ /* 0x000fe400000006ff */
[----:B------:R-:W-:Y:S02]  /*0dc0*/  ISETP.GE.AND P2, PT, R48, UR17, PT ;  /* 0x0000001130007c0c */ /* 0x000fe4000bf46270 */
[----:B------:R-:W-:Y:S02]  /*0dd0*/  ISETP.GE.AND P1, PT, R44, UR17, PT ;  /* 0x000000112c007c0c */ /* 0x000fe4000bf26270 */
[----:B------:R-:W-:-:S02]  /*0de0*/  IADD3 R2, P0, R66, UR14, RZ ;  /* 0x0000000e42027c10 */ /* 0x000fc4000ff1e0ff */
[----:B------:R-:W-:Y:S02]  /*0df0*/  PRMT R58, RZ, 0x7610, R58 ;  /* 0x00007610ff3a7816 */ /* 0x000fe4000000003a */
[----:B------:R-:W-:Y:S02]  /*0e00*/  PRMT R61, RZ, 0x7610, R61 ;  /* 0x00007610ff3d7816 */ /* 0x000fe4000000003d */
[----:B------:R-:W-:Y:S02]  /*0e10*/  IADD3.X R3, R68, UR16, RZ, P0, !PT ;  /* 0x0000001044037c10 */ /* 0x000fe400087fe4ff */
        /* <DEDUP_REMOVED lines=18> */
[----:B-----5:R-:W-:Y:S04]  /*0f40*/  STS.U16 [R26+0xc0], R7 ;  /* 0x0000c0071a007388 */ /* 0x020fe80000000400 */
[----:B------:R-:W-:Y:S01]  /*0f50*/  STS.U16 [R25+0x100], R6 ;  /* 0x0001000619007388 */ /* 0x000fe20000000400 */
[----:B------:R-:W-:-:S03]  /*0f60*/  LEA.HI.SX32 R0, R0, R0, 0x1b ;  /* 0x0000000000007211 */ /* 0x000fc600078fdaff */
[----:B------:R-:W-:Y:S04]  /*0f70*/  STS.U16 [R24+0x140], R9 ;  /* 0x0001400918007388 */ /* 0x000fe80000000400 */
[----:B------:R-:W-:Y:S04]  /*0f80*/  STS.U16 [R23+0x180], R8 ;  /* 0x0001800817007388 */ /* 0x000fe80000000400 */
[----:B------:R-:W-:Y:S04]  /*0f90*/  STS.U16 [R22+0x1c0], R11 ;  /* 0x0001c00b16007388 */ /* 0x000fe80000000400 */
[----:B------:R-:W-:Y:S01]  /*0fa0*/  STS.U16 [R21+0x200], R10 ;  /* 0x0002000a15007388 */ /* 0x000fe20000000400 */
[----:B------:R-:W-:-:S03]  /*0fb0*/  IMAD.SHL.U32 R0, R0, 0x2, RZ ;  /* 0x0000000200007824 */ /* 0x000fc600078e00ff */
[----:B------:R-:W-:Y:S04]  /*0fc0*/  STS.U16 [R20+0x240], R13 ;  /* 0x0002400d14007388 */ /* 0x000fe80000000400 */
[----:B------:R-:W-:Y:S04]  /*0fd0*/  STS.U16 [R19+0x280], R12 ;  /* 0x0002800c13007388 */ /* 0x000fe80000000400 */
        /* <DEDUP_REMOVED lines=25> */
[----:B--2---:R-:W-:Y:S02]  /*1170*/  PRMT R57, RZ, 0x7610, R57 ;  /* 0x00007610ff397816 */ /* 0x004fe40000000039 */
[----:B---3--:R-:W-:Y:S01]  /*1180*/  PRMT R56, RZ, 0x7610, R56 ;  /* 0x00007610ff387816 */ /* 0x008fe20000000038 */
[----:B------:R-:W2:Y:S01]  /*1190*/  @!P2 LDG.E.U16 R58, [R2.64] ;  /* 0x0000001a023aa981 */ /* 0x000ea2000c1e1500 */
[----:B------:R-:W-:-:S03]  /*11a0*/  ISETP.GE.AND P2, PT, R38, UR17, PT ;  /* 0x0000001126007c0c */ /* 0x000fc6000bf46270 */
[----:B------:R-:W3:Y:S01]  /*11b0*/  @!P1 LDG.E.U16 R61, [R2.64+0x40] ;  /* 0x0000401a023d9981 */ /* 0x000ee2000c1e1500 */
[----:B------:R-:W-:-:S03]  /*11c0*/  ISETP.GE.AND P1, PT, R37, UR17, PT ;  /* 0x0000001125007c0c */ /* 0x000fc6000bf26270 */
[----:B------:R-:W5:Y:S01]  /*11d0*/  @!P0 LDG.E.U16 R60, [R2.64+0x80] ;  /* 0x0000801a023c8981 */ /* 0x000f62000c1e1500 */
        /* <DEDUP_REMOVED lines=12> */
[----:B------:R-:W-:Y:S02]  /*12a0*/  ISETP.GE.AND P1, PT, R30, UR17, PT ;  /* 0x000000111e007c0c */ /* 0x000fe4000bf26270 */
[----:B----4-:R-:W-:Y:S01]  /*12b0*/  PRMT R59, RZ, 0x7610, R59 ;  /* 0x00007610ff3b7816 */ /* 0x010fe2000000003b */
[----:B------:R-:W4:Y:S04]  /*12c0*/  @!P4 LDG.E.U16 R66, [R2.64+0x280] ;  /* 0x0002801a0242c981 */ /* 0x000f28000c1e1500 */
        /* <DEDUP_REMOVED lines=10> */
[----:B-----5:R-:W-:Y:S04]  /*1370*/  STS.U16 [R27+0x80], R60 ;  /* 0x0000803c1b007388 */ /* 0x020fe80000000400 */
[----:B------:R-:W-:Y:S04]  /*1380*/  STS.U16 [R26+0xc0], R63 ;  /* 0x0000c03f1a007388 */ /* 0x000fe80000000400 */
[----:B------:R-:W-:Y:S04]  /*1390*/  STS.U16 [R25+0x100], R62 ;  /* 0x0001003e19007388 */ /* 0x000fe80000000400 */
[----:B------:R-:W-:Y:S04]  /*13a0*/  STS.U16 [R24+0x140], R55 ;  /* 0x0001403718007388 */ /* 0x000fe80000000400 */
[----:B------:R-:W-:Y:S04]  /*13b0*/  STS.U16 [R23+0x180], R54 ;  /* 0x0001803617007388 */ /* 0x000fe80000000400 */
[----:B------:R-:W-:Y:S04]  /*13c0*/  STS.U16 [R22+0x1c0], R57 ;  /* 0x0001c03916007388 */ /* 0x000fe80000000400 */
[----:B------:R-:W-:Y:S04]  /*13d0*/  STS.U16 [R21+0x200], R56 ;  /* 0x0002003815007388 */ /* 0x000fe80000000400 */
[----:B----4-:R-:W-:Y:S04]  /*13e0*/  STS.U16 [R20+0x240], R59 ;  /* 0x0002403b14007388 */ /* 0x010fe80000000400 */
        /* <DEDUP_REMOVED lines=17> */
[----:B------:R0:W3:Y:S04]  /*1500*/  LDS.U16 R65, [R0+0x14] ;  /* 0x0000140000417984 */ /* 0x0000e80000000400 */
[----:B------:R0:W5:Y:S04]  /*1510*/  LDS.U16 R66, [R0+0x16] ;  /* 0x0000160000427984 */ /* 0x0001680000000400 */
[----:B------:R0:W5:Y:S04]  /*1520*/  LDS.U16 R67, [R0+0x18] ;  /* 0x0000180000437984 */ /* 0x0001680000000400 */
[----:B------:R0:W5:Y:S04]  /*1530*/  LDS.U16 R68, [R0+0x1a] ;  /* 0x00001a0000447984 */ /* 0x0001680000000400 */
[----:B------:R1:W5:Y:S04]  /*1540*/  LDS.U16 R3, [R0+0x1c] ;  /* 0x00001c0000037984 */ /* 0x0003680000000400 */
[----:B------:R1:W5:Y:S01]  /*1550*/  LDS.U16 R2, [R0+0x1e] ;  /* 0x00001e0000027984 */ /* 0x0003620000000400 */
[----:B0-----:R-:W-:-:S05]  /*1560*/  PRMT R62, RZ, 0x5410, R55 ;  /* 0x00005410ff3e7816 */ /* 0x001fca0000000037 */
[----:B------:R-:W-:-:S05]  /*1570*/  FADD.FTZ R63, R62, R53 ;  /* 0x000000353e3f7221 */ /* 0x000fca0000010000 */
[----:B------:R-:W-:Y:S02]  /*1580*/  FSETP.GTU.FTZ.AND P4, PT, R63, 20, PT ;  /* 0x41a000003f00780b */ /* 0x000fe40003f9c000 */
[----:B-1----:R-:W-:Y:S02]  /*1590*/  PRMT R80, RZ, 0x5410, R57 ;  /* 0x00005410ff507816 */ /* 0x002fe40000000039 */
[----:B------:R-:W-:Y:S02]  /*15a0*/  ISETP.EQ.OR P4, PT, RZ, UR6, P4 ;  /* 0x00000006ff007c0c */ /* 0x000fe4000a782670 */
[----:B------:R-:W-:Y:S02]  /*15b0*/  MOV R61, c[0x0][0x16c] ;  /* 0x00005b00003d7a02 */ /* 0x000fe40000000f00 */
[----:B--2---:R-:W-:Y:S02]  /*15c0*/  PRMT R56, RZ, 0x5410, R56 ;  /* 0x00005410ff387816 */ /* 0x004fe40000000038 */
[----:B---3--:R-:W-:Y:S01]  /*15d0*/  PRMT R58, RZ, 0x5410, R58 ;  /* 0x00005410ff3a7816 */ /* 0x008fe2000000003a */
[----:B------:R-:W-:Y:S01]  /*15e0*/  FADD.FTZ R62, R80, R53 ;  /* 0x00000035503e7221 */ /* 0x000fe20000010000 */
[----:B----4-:R-:W-:-:S02]  /*15f0*/  PRMT R82, RZ, 0x5410, R59 ;  /* 0x00005410ff527816 */ /* 0x010fc4000000003b */
[----:B-----5:R-:W-:Y:S01]  /*1600*/  PRMT R84, RZ, 0x5410, R60 ;  /* 0x00005410ff547816 */ /* 0x020fe2000000003c */
        /* <DEDUP_REMOVED lines=45> */
.L_x_2677:
[----:B------:R-:W-:Y:S05]  /*18e0*/  BSYNC B0 ;  /* 0x0000000000007941 */ /* 0x000fea0003800000 */
.L_x_2676:
        /* <DEDUP_REMOVED lines=36> */
.L_x_2679:
[----:B------:R-:W-:Y:S05]  /*1b30*/  BSYNC B0 ;  /* 0x0000000000007941 */ /* 0x000fea0003800000 */
.L_x_2678:
        /* <DEDUP_REMOVED lines=38> */
.L_x_2681:
[----:B------:R-:W-:Y:S05]  /*1da0*/  BSYNC B0 ;  /* 0x0000000000007941 */ /* 0x000fea0003800000 */
.L_x_2680:
        /* <DEDUP_REMOVED lines=36> */
.L_x_2683:
[----:B------:R-:W-:Y:S05]  /*1ff0*/  BSYNC B0 ;  /* 0x0000000000007941 */ /* 0x000fea0003800000 */
.L_x_2682:
        /* <DEDUP_REMOVED lines=38> */
.L_x_2685:
[----:B------:R-:W-:Y:S05]  /*2260*/  BSYNC B0 ;  /* 0x0000000000007941 */ /* 0x000fea0003800000 */
.L_x_2684:
        /* <DEDUP_REMOVED lines=36> */
.L_x_2687:
[----:B------:R-:W-:Y:S05]  /*24b0*/  BSYNC B0 ;  /* 0x0000000000007941 */ /* 0x000fea0003800000 */
.L_x_2686:
        /* <DEDUP_REMOVED lines=38> */
.L_x_2689:
[----:B------:R-:W-:Y:S05]  /*2720*/  BSYNC B0 ;  /* 0x0000000000007941 */ /* 0x000fea0003800000 */
.L_x_2688:
        /* <DEDUP_REMOVED lines=36> */
.L_x_2691:
[----:B------:R-:W-:Y:S05]  /*2970*/  BSYNC B0 ;  /* 0x0000000000007941 */ /* 0x000fea0003800000 */
.L_x_2690:
[----:B------:R-:W-:Y:S01]  /*2980*/  ISETP.EQ.OR P3, PT, RZ, UR6, P3 ;  /* 0x00000006ff007c0c */ /* 0x000fe20009f62670 */
[----:B------:R-:W-:Y:S01]  /*2990*/  BSSY B0, `(.L_x_2692) ;  /* 0x0000028000007945 */ /* 0x000fe20003800000 */
[----:B------:R-:W-:Y:S02]  /*29a0*/  PRMT R94, RZ, 0x5410, R74 ;  /* 0x00005410ff5e7816 */ /* 0x000fe4000000004a */
[----:B------:R-:W-:Y:S02]  /*29b0*/  PRMT R74, RZ, 0x5410, R3 ;  /* 0x00005410ff4a7816 */ /* 0x000fe40000000003 */
[----:B------:R-:W-:Y:S02]  /*29c0*/  PRMT R95, RZ, 0x5410, R69 ;  /* 0x00005410ff5f7816 */ /* 0x000fe40000000045 */
[----:B------:R-:W-:Y:S01]  /*29d0*/  FSETP.GTU.FTZ.AND P5, PT, R68, 20, PT ;  /* 0x41a000004400780b */ /* 0x000fe20003fbc000 */
[----:B------:R-:W-:Y:S01]  /*29e0*/  FADD.FTZ R69, R74, R53 ;  /* 0x000000354a457221 */ /* 0x000fe20000010000 */
[----:B------:R-:W-:-:S02]  /*29f0*/  ISETP.EQ.OR P2, PT, RZ, UR6, P2 ;  /* 0x00000006ff007c0c */ /* 0x000fc40009742670 */
        /* <DEDUP_REMOVED lines=33> */
.L_x_2693:
[----:B------:R-:W-:Y:S05]  /*2c10*/  BSYNC B0 ;  /* 0x0000000000007941 */ /* 0x000fea0003800000 */
.L_x_2692:
[----:B------:R-:W-:Y:S01]  /*2c20*/  PRMT R2, RZ, 0x5410, R2 ;  /* 0x00005410ff027816 */ /* 0x000fe20000000002 */
[----:B------:R-:W-:Y:S01]  /*2c30*/  BSSY B0, `(.L_x_2694) ;  /* 0x0000028000007945 */ /* 0x000fe20003800000 */
[----:B------:R-:W-:Y:S02]  /*2c40*/  PRMT R97, RZ, 0x5410, R70 ;  /* 0x00005410ff617816 */ /* 0x000fe40000000046 */
[----:B------:R-:W-:Y:S01]  /*2c50*/  PRMT R98, RZ, 0x5410, R13 ;  /* 0x00005410ff627816 */ /* 0x000fe2000000000d */
[----:B------:R-:W-:Y:S01]  /*2c60*/  FADD.FTZ R70, R2, R53 ;  /* 0x0000003502467221 */ /* 0x000fe20000010000 */
[----:B------:R-:W-:Y:S02]  /*2c70*/  FSETP.GTU.FTZ.AND P3, PT, R69, 20, PT ;  /* 0x41a000004500780b */ /* 0x000fe40003f7c000 */
        /* <DEDUP_REMOVED lines=35> */
.L_x_2695:
[----:B------:R-:W-:Y:S05]  /*2eb0*/  BSYNC B0 ;  /* 0x0000000000007941 */ /* 0x000fea0003800000 */
.L_x_2694:
[----:B------:R-:W-:Y:S01]  /*2ec0*/  ISETP.EQ.OR P1, PT, RZ, UR6, P1 ;  /* 0x00000006ff007c0c */ /* 0x000fe20008f22670 */
[----:B------:R-:W-:Y:S01]  /*2ed0*/  BSSY B0, `(.L_x_2696) ;  /* 0x000002e000007945 */ /* 0x000fe20003800000 */
[----:B------:R-:W-:Y:S02]  /*2ee0*/  FSETP.GTU.FTZ.AND P2, PT, R70, 20, PT ;  /* 0x41a000004600780b */ /* 0x000fe40003f5c000 */
[----:B------:R-:W-:Y:S02]  /*2ef0*/  PRMT R88, RZ, 0x5410, R7 ;  /* 0x00005410ff587816 */ /* 0x000fe40000000007 */
[----:B------:R-:W-:Y:S02]  /*2f00*/  PRMT R90, RZ, 0x5410, R11 ;  /* 0x00005410ff5a7816 */ /* 0x000fe4000000000b */
        /* <DEDUP_REMOVED lines=42> */
.L_x_2697:
[----:B------:R-:W-:Y:S05]  /*31b0*/  BSYNC B0 ;  /* 0x0000000000007941 */ /* 0x000fea0003800000 */
.L_x_2696:
        /* <DEDUP_REMOVED lines=33> */
.L_x_2699:
[----:B------:R-:W-:Y:S05]  /*33d0*/  BSYNC B0 ;  /* 0x0000000000007941 */ /* 0x000fea0003800000 */
.L_x_2698:
        /* <DEDUP_REMOVED lines=33> */
.L_x_2701:
[----:B------:R-:W-:Y:S05]  /*35f0*/  BSYNC B0 ;  /* 0x0000000000007941 */ /* 0x000fea0003800000 */
.L_x_2700:
        /* <DEDUP_REMOVED lines=33> */
.L_x_2703:
[----:B------:R-:W-:Y:S05]  /*3810*/  BSYNC B0 ;  /* 0x0000000000007941 */ /* 0x000fea0003800000 */
.L_x_2702:
        /* <DEDUP_REMOVED lines=33> */
.L_x_2705:
[----:B------:R-:W-:Y:S05]  /*3a30*/  BSYNC B0 ;  /* 0x0000000000007941 */ /* 0x000fea0003800000 */
.L_x_2704:
        /* <DEDUP_REMOVED lines=33> */
.L_x_2707:
[----:B------:R-:W-:Y:S05]  /*3c50*/  BSYNC B0 ;  /* 0x0000000000007941 */ /* 0x000fea0003800000 */
.L_x_2706:
        /* <DEDUP_REMOVED lines=19> */
[----:B------:R-:W-:Y:S01]  /*3d90*/  ISETP.NE.AND P0, PT, R51, RZ, PT ;  /* 0x000000ff3300720c */ /* 0x000fe20003f05270 */
[----:B------:R-:W-:Y:S01]  /*3da0*/  FMUL.FTZ R91, R98, R57 ;  /* 0x00000039625b7220 */ /* 0x000fe20000410000 */
[----:B------:R-:W-:Y:S01]  /*3db0*/  UMOV UR6, URZ ;  /* 0x0000003f00067c82 */ /* 0x000fe20008000000 */
[----:B------:R-:W-:Y:S01]  /*3dc0*/  FMUL.FTZ R93, R96, R61 ;  /* 0x0000003d605d7220 */ /* 0x000fe20000410000 */
[----:B------:R-:W-:Y:S01]  /*3dd0*/  ISETP.EQ.OR P0, PT, RZ, UR5, P0 ;  /* 0x00000005ff007c0c */ /* 0x000fe20008702670 */
        /* <DEDUP_REMOVED lines=14> */
.L_x_2713:
[----:B------:R-:W-:Y:S02]  /*3ec0*/  USHF.R.S32.HI UR20, URZ, 0x1f, UR6 ;  /* 0x0000001f3f147899 */ /* 0x000fe40008011406 */
[----:B------:R-:W-:Y:S02]  /*3ed0*/  ULDC.64 UR22, c[0x0][0x188] ;  /* 0x0000620000167ab9 */ /* 0x000fe40000000a00 */
[----:B------:R-:W-:Y:S02]  /*3ee0*/  UIMAD UR21, UR20, UR22, URZ ;  /* 0x00000016141572a4 */ /* 0x000fe4000f8e023f */
[----:B------:R-:W-:Y:S02]  /*3ef0*/  UMOV UR18, UR28 ;  /* 0x0000001c00127c82 */ /* 0x000fe40008000000 */
[----:B------:R-:W-:Y:S02]  /*3f00*/  UMOV UR19, UR7 ;  /* 0x0000000700137c82 */ /* 0x000fe40008000000 */
[----:B------:R-:W-:-:S02]  /*3f10*/  UIMAD.WIDE.U32 UR18, UR6, UR22, UR18 ;  /* 0x00000016061272a5 */ /* 0x000fc4000f8e0012 */
[----:B------:R-:W-:Y:S02]  /*3f20*/  UIMAD UR22, UR6, UR23, UR21 ;  /* 0x00000017061672a4 */ /* 0x000fe4000f8e0215 */
[----:B------:R-:W-:Y:S02]  /*3f30*/  ULDC.64 UR24, c[0x0][0x220] ;  /* 0x0000880000187ab9 */ /* 0x000fe40000000a00 */
[----:B------:R-:W-:Y:S02]  /*3f40*/  ULEA UR21, UP0, UR18, UR24, 0x2 ;  /* 0x0000001812157291 */ /* 0x000fe4000f80103f */
[----:B------:R-:W-:Y:S01]  /*3f50*/  UIADD3 UR19, UR19, UR22, URZ ;  /* 0x0000001613137290 */ /* 0x000fe2000fffe03f */
[----:B0-----:R-:W0:Y:S01]  /*3f60*/  S2R R64, SR_TID.X ;  /* 0x0000000000407919 */ /* 0x001e220000002100 */
[----:B------:R-:W-:Y:S01]  /*3f70*/  ISETP.GE.U32.AND P3, PT, R47, UR17, PT ;  /* 0x000000112f007c0c */ /* 0x000fe2000bf66070 */
[----:B------:R-:W-:Y:S01]  /*3f80*/  ULDC.64 UR36, c[0x0][0x1a0] ;  /* 0x0000680000247ab9 */ /* 0x000fe20000000a00 */
[----:B-1----:R-:W-:Y:S01]  /*3f90*/  IMAD.U32 R2, RZ, RZ, UR21 ;  /* 0x00000015ff027e24 */ /* 0x002fe2000f8e00ff */
[----:B------:R-:W-:Y:S01]  /*3fa0*/  ULEA.HI.X UR18, UR18, UR25, UR19, 0x2, UP0 ;  /* 0x0000001912127291 */ /* 0x000fe200080f1413 */
[----:B------:R-:W-:Y:S01]  /*3fb0*/  ISETP.GE.U32.AND P4, PT, R116, UR17, PT ;  /* 0x0000001174007c0c */ /* 0x000fe2000bf86070 */
[----:B------:R-:W-:-:S04]  /*3fc0*/  ULDC.64 UR38, c[0x0][0x1c0] ;  /* 0x0000700000267ab9 */ /* 0x000fc80000000a00 */
[----:B------:R-:W-:-:S05]  /*3fd0*/  MOV R3, UR18 ;  /* 0x0000001200037c02 */ /* 0x000fca0008000f00 */
[----:B------:R-:W2:Y:S01]  /*3fe0*/  LDG.E R2, [R2.64] ;  /* 0x0000001a02027981 */ /* 0x000ea2000c1e1900 */
[----:B------:R-:W-:Y:S01]  /*3ff0*/  FSEL R120, R95, RZ, !P3 ;  /* 0x000000ff5f787208 */ /* 0x000fe20005800000 */
[----:B------:R-:W-:Y:S01]  /*4000*/  UIMAD UR21, UR20, UR36, URZ ;  /* 0x00000024141572a4 */ /* 0x000fe2000f8e023f */
[----:B------:R-:W-:Y:S01]  /*4010*/  ISETP.GE.U32.AND P5, PT, R115, UR17, PT ;  /* 0x0000001173007c0c */ /* 0x000fe2000bfa6070 */
[----:B------:R-:W-:Y:S01]  /*4020*/  UIMAD UR24, UR20, UR38, URZ ;  /* 0x00000026141872a4 */ /* 0x000fe2000f8e023f */
[----:B------:R-:W-:Y:S01]  /*4030*/  FSEL R119, R93, RZ, !P4 ;  /* 0x000000ff5d777208 */ /* 0x000fe20006000000 */
[----:B------:R-:W-:Y:S01]  /*4040*/  UIMAD UR37, UR6, UR37, UR21 ;  /* 0x00000025062572a4 */ /* 0x000fe2000f8e0215 */
[----:B------:R-:W-:Y:S01]  /*4050*/  ISETP.GE.U32.AND P6, PT, R114, UR17, PT ;  /* 0x0000001172007c0c */ /* 0x000fe2000bfc6070 */
[----:B------:R-:W-:Y:S01]  /*4060*/  UMOV UR18, UR8 ;  /* 0x0000000800127c82 */ /* 0x000fe20008000000 */
[----:B0-----:R-:W-:Y:S01]  /*4070*/  IMAD.SHL.U32 R9, R64, 0x10, RZ ;  /* 0x0000001040097824 */ /* 0x001fe200078e00ff */
[----:B------:R-:W-:Y:S01]  /*4080*/  FSEL R121, R96, RZ, !P5 ;  /* 0x000000ff60797208 */ /* 0x000fe20006800000 */
[----:B------:R-:W-:Y:S01]  /*4090*/  UMOV UR19, UR11 ;  /* 0x0000000b00137c82 */ /* 0x000fe20008000000 */
[----:B------:R-:W-:Y:S01]  /*40a0*/  ISETP.GE.U32.AND P1, PT, R113, UR17, PT ;  /* 0x0000001171007c0c */ /* 0x000fe2000bf26070 */
[----:B------:R-:W-:Y:S01]  /*40b0*/  UMOV UR20, UR30 ;  /* 0x0000001e00147c82 */ /* 0x000fe20008000000 */
[----:B------:R-:W-:Y:S01]  /*40c0*/  ISETP.GE.U32.AND P2, PT, R9, UR17, PT ;  /* 0x0000001109007c0c */ /* 0x000fe2000bf46070 */
[----:B------:R-:W-:Y:S01]  /*40d0*/  UMOV UR21, UR13 ;  /* 0x0000000d00157c82 */ /* 0x000fe20008000000 */
[----:B------:R-:W-:Y:S01]  /*40e0*/  FSEL R123, R92, RZ, !P6 ;  /* 0x000000ff5c7b7208 */ /* 0x000fe20007000000 */
[----:B------:R-:W-:Y:S01]  /*40f0*/  UIMAD.WIDE.U32 UR18, UR6, UR36, UR18 ;  /* 0x00000024061272a5 */ /* 0x000fe2000f8e0012 */
[----:B------:R-:W-:Y:S01]  /*4100*/  FSEL R103, R94, RZ, !P2 ;  /* 0x000000ff5e677208 */ /* 0x000fe20005000000 */
[----:B------:R-:W-:Y:S01]  /*4110*/  UIMAD.WIDE.U32 UR22, UR6, UR38, UR20 ;  /* 0x00000026061672a5 */ /* 0x000fe2000f8e0014 */
[----:B------:R-:W-:Y:S01]  /*4120*/  FSEL R125, R97, RZ, !P1 ;  /* 0x000000ff617d7208 */ /* 0x000fe20004800000 */
[----:B------:R-:W-:-:S02]  /*4130*/  UIMAD UR38, UR6, UR39, UR24 ;  /* 0x00000027062672a4 */ /* 0x000fc4000f8e0218 */
[----:B------:R-:W-:Y:S02]  /*4140*/  ULDC.64 UR20, c[0x0][0x228] ;  /* 0x00008a0000147ab9 */ /* 0x000fe40000000a00 */
[----:B------:R-:W-:Y:S02]  /*4150*/  ULDC.64 UR24, c[0x0][0x230] ;  /* 0x00008c0000187ab9 */ /* 0x000fe40000000a00 */
[----:B------:R-:W-:Y:S02]  /*4160*/  ULEA UR36, UP0, UR18, UR20, 0x2 ;  /* 0x0000001412247291 */ /* 0x000fe4000f80103f */
[----:B------:R-:W-:Y:S02]  /*4170*/  ULEA UR24, UP1, UR22, UR24, 0x2 ;  /* 0x0000001816187291 */ /* 0x000fe4000f82103f */
[----:B------:R-:W-:Y:S02]  /*4180*/  UIADD3 UR20, UR23, UR38, URZ ;  /* 0x0000002617147290 */ /* 0x000fe4000fffe03f */
[----:B------:R-:W-:-:S02]  /*4190*/  UIADD3 UR19, UR19, UR37, URZ ;  /* 0x0000002513137290 */ /* 0x000fc4000fffe03f */
[----:B------:R-:W-:Y:S01]  /*41a0*/  ULEA.HI.X UR25, UR22, UR25, UR20, 0x2, UP1 ;  /* 0x0000001916197291 */ /* 0x000fe200088f1414 */
[----:B------:R-:W-:Y:S01]  /*41b0*/  HFMA2.MMA R12, -RZ, RZ, 1.875, 0 ;  /* 0x3f800000ff0c7435 */ /* 0x000fe200000001ff */
[----:B------:R-:W-:Y:S01]  /*41c0*/  ULEA.HI.X UR21, UR18, UR21, UR19, 0x2, UP0 ;  /* 0x0000001512157291 */ /* 0x000fe200080f1413 */
[----:B------:R-:W-:Y:S01]  /*41d0*/  IMAD.MOV.U32 R13, RZ, RZ, RZ ;  /* 0x000000ffff0d7224 */ /* 0x000fe200078e00ff */
[----:B------:R-:W-:-:S07]  /*41e0*/  MOV R153, UR6 ;  /* 0x0000000600997c02 */ /* 0x000fce0008000f00 */
[----:B------:R-:W-:Y:S01]  /*41f0*/  @!P0 LDS.64 R12, [R153.X8+0x10d0] ;  /* 0x0010d000990c8984 */ /* 0x000fe20000008a00 */
[----:B--2---:R-:W-:-:S04]  /*4200*/  FMUL.FTZ R4, R2, 1.4426950216293334961 ;  /* 0x3fb8aa3b02047820 */ /* 0x004fc80000410000 */
[C---:B------:R-:W-:Y:S02]  /*4210*/  FMUL.FTZ R5, R4.reuse, R63 ;  /* 0x0000003f04057220 */ /* 0x040fe40000410000 */
[C---:B------:R-:W-:Y:S02]  /*4220*/  FMUL.FTZ R6, R4.reuse, R62 ;  /* 0x0000003e04067220 */ /* 0x040fe40000410000 */
[C---:B------:R-:W-:Y:S02]  /*4230*/  FMUL.FTZ R7, R4.reuse, R61 ;  /* 0x0000003d04077220 */ /* 0x040fe40000410000 */
[----:B------:R-:W0:Y:S01]  /*4240*/  MUFU.EX2 R5, R5 ;  /* 0x0000000500057308 */ /* 0x000e220000000800 */
[C---:B------:R-:W-:Y:S02]  /*4250*/  FMUL.FTZ R9, R4.reuse, R57 ;  /* 0x0000003904097220 */ /* 0x040fe40000410000 */
[C---:B------:R-:W-:Y:S02]  /*4260*/  FMUL.FTZ R8, R4.reuse, R60 ;  /* 0x0000003c04087220 */ /* 0x040fe40000410000 */
[----:B------:R-:W-:-:S02]  /*4270*/  FMUL.FTZ R2, R4, R59 ;  /* 0x0000003b04027220 */ /* 0x000fc40000410000 */
[C---:B------:R-:W-:Y:S01]  /*4280*/  FMUL.FTZ R3, R4.reuse, R58 ;  /* 0x0000003a04037220 */ /* 0x040fe20000410000 */
[----:B------:R-:W1:Y:S01]  /*4290*/  MUFU.EX2 R6, R6 ;  /* 0x0000000600067308 */ /* 0x000e620000000800 */
[----:B------:R-:W-:-:S07]  /*42a0*/  FMUL.FTZ R10, R4, R56 ;  /* 0x00000038040a7220 */ /* 0x000fce0000410000 */
[----:B------:R-:W2:Y:S01]  /*42b0*/  MUFU.EX2 R7, R7 ;  /* 0x0000000700077308 */ /* 0x000ea20000000800 */
[----:B0-----:R-:W-:Y:S01]  /*42c0*/  FSEL R118, R5, 1, !P2 ;  /* 0x3f80000005767808 */ /* 0x001fe20005000000 */
[----:B------:R-:W-:Y:S01]  /*42d0*/  FMUL.FTZ R5, R4, R55 ;  /* 0x0000003704057220 */ /* 0x000fe20000410000 */
[----:B------:R-:W-:-:S04]  /*42e0*/  ISETP.GE.U32.AND P2, PT, R112, UR17, PT ;  /* 0x0000001170007c0c */ /* 0x000fc8000bf46070 */
[----:B------:R-:W-:Y:S01]  /*42f0*/  FSEL R127, R91, RZ, !P2 ;  /* 0x000000ff5b7f7208 */ /* 0x000fe20005000000 */
[----:B------:R-:W0:Y:S01]  /*4300*/  MUFU.EX2 R9, R9 ;  /* 0x0000000900097308 */ /* 0x000e220000000800 */
[----:B-1----:R-:W-:Y:S01]  /*4310*/  FSEL R117, R6, 1, !P3 ;  /* 0x3f80000006757808 */ /* 0x002fe20005800000 */
[----:B------:R-:W-:Y:S01]  /*4320*/  FMUL.FTZ R6, R4, R54 ;  /* 0x0000003604067220 */ /* 0x000fe20000410000 */
[----:B------:R-:W-:-:S04]  /*4330*/  ISETP.GE.U32.AND P3, PT, R111, UR17, PT ;  /* 0x000000116f007c0c */ /* 0x000fc8000bf66070 */
[----:B------:R-:W-:Y:S01]  /*4340*/  FSEL R129, R98, RZ, !P3 ;  /* 0x000000ff62817208 */ /* 0x000fe20005800000 */
[----:B------:R-:W1:Y:S01]  /*4350*/  MUFU.EX2 R8, R8 ;  /* 0x0000000800087308 */ /* 0x000e620000000800 */
[----:B--2---:R-:W-:Y:S01]  /*4360*/  FSEL R122, R7, 1, !P4 ;  /* 0x3f800000077a7808 */ /* 0x004fe20006000000 */
[----:B------:R-:W-:Y:S01]  /*4370*/  FFMA.FTZ R7, R103, R117, R120 ;  /* 0x0000007567077223 */ /* 0x000fe20000010078 */
[----:B------:R-:W-:-:S03]  /*4380*/  ISETP.GE.U32.AND P4, PT, R110, UR17, PT ;  /* 0x000000116e007c0c */ /* 0x000fc6000bf86070 */
[----:B------:R-:W-:Y:S01]  /*4390*/  FFMA.FTZ R7, R122, R7, R119 ;  /* 0x000000077a077223 */ /* 0x000fe20000010077 */
[----:B------:R-:W-:Y:S01]  /*43a0*/  FSEL R131, R90, RZ, !P4 ;  /* 0x000000ff5a837208 */ /* 0x000fe20006000000 */
[----:B------:R-:W2:Y:S01]  /*43b0*/  MUFU.EX2 R2, R2 ;  /* 0x0000000200027308 */ /* 0x000ea20000000800 */
[----:B0-----:R-:W-:Y:S01]  /*43c0*/  FSEL R130, R9, 1, !P2 ;  /* 0x3f80000009827808 */ /* 0x001fe20005000000 */
[----:B------:R-:W-:Y:S01]  /*43d0*/  FMUL.FTZ R9, R118, R117 ;  /* 0x0000007576097220 */ /* 0x000fe20000410000 */
[----:B------:R-:W-:-:S03]  /*43e0*/  ISETP.GE.U32.AND P2, PT, R106, UR17, PT ;  /* 0x000000116a007c0c */ /* 0x000fc6000bf46070 */
[----:B------:R-:W-:Y:S01]  /*43f0*/  FMUL.FTZ R9, R122, R9 ;  /* 0x000000097a097220 */ /* 0x000fe20000410000 */
[----:B------:R-:W-:Y:S01]  /*4400*/  FSEL R139, R88, RZ, !P2 ;  /* 0x000000ff588b7208 */ /* 0x000fe20005000000 */
[----:B------:R-:W0:Y:S01]  /*4410*/  MUFU.EX2 R3, R3 ;  /* 0x0000000300037308 */ /* 0x000e220000000800 */
[----:B-1----:R-:W-:Y:S02]  /*4420*/  FSEL R124, R8, 1, !P5 ;  /* 0x3f800000087c7808 */ /* 0x002fe40006800000 */
[----:B------:R-:W-:-:S03]  /*4430*/  ISETP.GE.U32.AND P5, PT, R109, UR17, PT ;  /* 0x000000116d007c0c */ /* 0x000fc6000bfa6070 */
[----:B------:R-:W-:Y:S01]  /*4440*/  FFMA.FTZ R7, R124, R7, R121 ;  /* 0x000000077c077223 */ /* 0x000fe20000010079 */
[----:B------:R-:W-:Y:S01]  /*4450*/  FSEL R133, R99, RZ, !P5 ;  /* 0x000000ff63857208 */ /* 0x000fe20006800000 */
[----:B------:R-:W1:Y:S01]  /*4460*/  MUFU.EX2 R5, R5 ;  /* 0x0000000500057308 */ /* 0x000e620000000800 */
[----:B--2---:R-:W-:Y:S01]  /*4470*/  FSEL R126, R2, 1, !P6 ;  /* 0x3f800000027e7808 */ /* 0x004fe20007000000 */
[----:B------:R-:W-:Y:S01]  /*4480*/  FMUL.FTZ R2, R4, R65 ;  /* 0x0000004104027220 */ /* 0x000fe20000410000 */
[----:B------:R-:W-:Y:S01]  /*4490*/  ISETP.GE.U32.AND P6, PT, R108, UR17, PT ;  /* 0x000000116c007c0c */ /* 0x000fe2000bfc6070 */
[----:B------:R-:W-:Y:S02]  /*44a0*/  FMUL.FTZ R9, R124, R9 ;  /* 0x000000097c097220 */ /* 0x000fe40000410000 */
[----:B------:R-:W-:Y:S01]  /*44b0*/  FFMA.FTZ R7, R126, R7, R123 ;  /* 0x000000077e077223 */ /* 0x000fe2000001007b */
[----:B------:R-:W-:Y:S01]  /*44c0*/  FSEL R135, R89, RZ, !P6 ;  /* 0x000000ff59877208 */ /* 0x000fe20007000000 */
[----:B------:R-:W2:Y:S01]  /*44d0*/  MUFU.EX2 R10, R10 ;  /* 0x0000000a000a7308 */ /* 0x000ea20000000800 */
[----:B0-----:R-:W-:Y:S01]  /*44e0*/  FSEL R128, R3, 1, !P1 ;  /* 0x3f80000003807808 */ /* 0x001fe20004800000 */
[----:B------:R-:W-:Y:S01]  /*44f0*/  FMUL.FTZ R3, R4, R66 ;  /* 0x0000004204037220 */ /* 0x000fe20000410000 */
[----:B------:R-:W-:Y:S01]  /*4500*/  ISETP.GE.U32.AND P1, PT, R107, UR17, PT ;  /* 0x000000116b007c0c */ /* 0x000fe2000bf26070 */
[----:B------:R-:W-:-:S02]  /*4510*/  FMUL.FTZ R9, R126, R9 ;  /* 0x000000097e097220 */ /* 0x000fc40000410000 */
[----:B------:R-:W-:Y:S01]  /*4520*/  FFMA.FTZ R7, R128, R7, R125 ;  /* 0x0000000780077223 */ /* 0x000fe2000001007d */
[----:B------:R-:W-:Y:S01]  /*4530*/  FSEL R137, R100, RZ, !P1 ;  /* 0x000000ff64897208 */ /* 0x000fe20004800000 */
[----:B------:R-:W0:Y:S01]  /*4540*/  MUFU.EX2 R6, R6 ;  /* 0x0000000600067308 */ /* 0x000e220000000800 */
[----:B-1----:R-:W-:Y:S01]  /*4550*/  FSEL R134, R5, 1, !P4 ;  /* 0x3f80000005867808 */ /* 0x002fe20006000000 */
[----:B------:R-:W-:Y:S01]  /*4560*/  FMUL.FTZ R5, R4, R67 ;  /* 0x0000004304057220 */ /* 0x000fe20000410000 */
[----:B------:R-:W-:Y:S01]  /*4570*/  ISETP.GE.U32.AND P4, PT, R104, UR17, PT ;  /* 0x0000001168007c0c */ /* 0x000fe2000bf86070 */
[----:B------:R-:W-:Y:S02]  /*4580*/  FMUL.FTZ R9, R128, R9 ;  /* 0x0000000980097220 */ /* 0x000fe40000410000 */
[----:B------:R-:W-:Y:S01]  /*4590*/  FFMA.FTZ R8, R130, R7, R127 ;  /* 0x0000000782087223 */ /* 0x000fe2000001007f */
[----:B------:R-:W-:Y:S01]  /*45a0*/  FSEL R143, R87, RZ, !P4 ;  /* 0x000000ff578f7208 */ /* 0x000fe20006000000 */
[----:B------:R-:W1:Y:S01]  /*45b0*/  MUFU.EX2 R2, R2 ;  /* 0x0000000200027308 */ /* 0x000e620000000800 */
[----:B--2---:R-:W-:Y:S01]  /*45c0*/  FSEL R132, R10, 1, !P3 ;  /* 0x3f8000000a847808 */ /* 0x004fe20005800000 */
[----:B------:R-:W-:Y:S01]  /*45d0*/  FMUL.FTZ R9, R130, R9 ;  /* 0x0000000982097220 */ /* 0x000fe20000410000 */
[----:B------:R-:W-:Y:S01]  /*45e0*/  ISETP.GE.U32.AND P3, PT, R105, UR17, PT ;  /* 0x0000001169007c0c */ /* 0x000fe2000bf66070 */
[----:B------:R-:W-:-:S02]  /*45f0*/  FMUL.FTZ R7, R4, R69 ;  /* 0x0000004504077220 */ /* 0x000fc40000410000 */
[----:B------:R-:W-:Y:S01]  /*4600*/  FFMA.FTZ R8, R132, R8, R129 ;  /* 0x0000000884087223 */ /* 0x000fe20000010081 */
[----:B------:R-:W-:Y:S01]  /*4610*/  FSEL R141, R101, RZ, !P3 ;  /* 0x000000ff658d7208 */ /* 0x000fe20005800000 */
[----:B------:R-:W2:Y:S01]  /*4620*/  MUFU.EX2 R3, R3 ;  /* 0x0000000300037308 */ /* 0x000ea20000000800 */
[----:B0-----:R-:W-:Y:S01]  /*4630*/  FSEL R136, R6, 1, !P5 ;  /* 0x3f80000006887808 */ /* 0x001fe20006800000 */
[----:B------:R-:W-:Y:S01]  /*4640*/  FMUL.FTZ R6, R4, R68 ;  /* 0x0000004404067220 */ /* 0x000fe20000410000 */
[----:B------:R-:W-:Y:S01]  /*4650*/  ISETP.GE.U32.AND P5, PT, R46, UR17, PT ;  /* 0x000000112e007c0c */ /* 0x000fe2000bfa6070 */
[----:B------:R-:W-:Y:S02]  /*4660*/  FMUL.FTZ R9, R132, R9 ;  /* 0x0000000984097220 */ /* 0x000fe40000410000 */
[----:B------:R-:W-:Y:S01]  /*4670*/  FFMA.FTZ R8, R134, R8, R131 ;  /* 0x0000000886087223 */ /* 0x000fe20000010083 */
[----:B------:R-:W-:Y:S01]  /*4680*/  FSEL R145, R102, RZ, !P5 ;  /* 0x000000ff66917208 */ /* 0x000fe20006800000 */
[----:B------:R-:W0:Y:S01]  /*4690*/  MUFU.EX2 R5, R5 ;  /* 0x0000000500057308 */ /* 0x000e220000000800 */
[----:B------:R-:W-:Y:S01]  /*46a0*/  FMUL.FTZ R4, R4, R70 ;  /* 0x0000004604047220 */ /* 0x000fe20000410000 */
[----:B-1----:R-:W-:Y:S01]  /*46b0*/  FSEL R138, R2, 1, !P6 ;  /* 0x3f800000028a7808 */ /* 0x002fe20007000000 */
[----:B------:R-:W-:-:S02]  /*46c0*/  FMUL.FTZ R9, R134, R9 ;  /* 0x0000000986097220 */ /* 0x000fc40000410000 */
[C---:B------:R-:W-:Y:S02]  /*46d0*/  FFMA.FTZ R8, R136.reuse, R8, R133 ;  /* 0x0000000888087223 */ /* 0x040fe40000010085 */
[----:B------:R-:W-:Y:S01]  /*46e0*/  FMUL.FTZ R9, R136, R9 ;  /* 0x0000000988097220 */ /* 0x000fe20000410000 */
[----:B------:R-:W1:Y:S01]  /*46f0*/  MUFU.EX2 R6, R6 ;  /* 0x0000000600067308 */ /* 0x000e620000000800 */
[----:B--2---:R-:W-:Y:S01]  /*4700*/  FSEL R140, R3, 1, !P1 ;  /* 0x3f800000038c7808 */ /* 0x004fe20004800000 */
[----:B------:R-:W-:Y:S01]  /*4710*/  FFMA.FTZ R8, R138, R8, R135 ;  /* 0x000000088a087223 */ /* 0x000fe20000010087 */
[----:B------:R-:W-:Y:S01]  /*4720*/  ISETP.GE.AND P1, PT, R52, 0x1, PT ;  /* 0x000000013400780c */ /* 0x000fe20003f26270 */
[----:B------:R-:W-:Y:S02]  /*4730*/  FMUL.FTZ R9, R138, R9 ;  /* 0x000000098a097220 */ /* 0x000fe40000410000 */
[C---:B------:R-:W-:Y:S02]  /*4740*/  FFMA.FTZ R8, R140.reuse, R8, R137 ;  /* 0x000000088c087223 */ /* 0x040fe40000010089 */
[----:B------:R-:W2:Y:S01]  /*4750*/  MUFU.EX2 R7, R7 ;  /* 0x0000000700077308 */ /* 0x000ea20000000800 */
[----:B0-----:R-:W-:Y:S01]  /*4760*/  FSEL R142, R5, 1, !P2 ;  /* 0x3f800000058e7808 */ /* 0x001fe20005000000 */
[----:B------:R-:W-:-:S02]  /*4770*/  FMUL.FTZ R9, R140, R9 ;  /* 0x000000098c097220 */ /* 0x000fc40000410000 */
[----:B------:R-:W-:Y:S02]  /*4780*/  IMAD.U32 R5, RZ, RZ, UR25 ;  /* 0x00000019ff057e24 */ /* 0x000fe4000f8e00ff */
[----:B------:R-:W-:Y:S02]  /*4790*/  FFMA.FTZ R8, R142, R8, R139 ;  /* 0x000000088e087223 */ /* 0x000fe4000001008b */
[----:B------:R-:W0:Y:S01]  /*47a0*/  MUFU.EX2 R4, R4 ;  /* 0x0000000400047308 */ /* 0x000e220000000800 */
[----:B-1----:R-:W-:Y:S01]  /*47b0*/  FSEL R144, R6, 1, !P3 ;  /* 0x3f80000006907808 */ /* 0x002fe20005800000 */
[----:B------:R-:W-:Y:S01]  /*47c0*/  FMUL.FTZ R9, R142, R9 ;  /* 0x000000098e097220 */ /* 0x000fe20000410000 */
[----:B--2---:R-:W-:-:S03]  /*47d0*/  FSEL R146, R7, 1, !P4 ;  /* 0x3f80000007927808 */ /* 0x004fc60006000000 */
[----:B------:R-:W-:Y:S01]  /*47e0*/  FFMA.FTZ R8, R144, R8, R141 ;  /* 0x0000000890087223 */ /* 0x000fe2000001008d */
[----:B------:R-:W-:Y:S01]  /*47f0*/  ISETP.NE.AND P2, PT, R52, 0x1f, PT ;  /* 0x0000001f3400780c */ /* 0x000fe20003f45270 */
[----:B------:R-:W-:Y:S01]  /*4800*/  FMUL.FTZ R9, R144, R9 ;  /* 0x0000000990097220 */ /* 0x000fe20000410000 */
[----:B------:R-:W-:Y:S01]  /*4810*/  MOV R6, UR36 ;  /* 0x0000002400067c02 */ /* 0x000fe20008000f00 */
[C---:B------:R-:W-:Y:S02]  /*4820*/  FFMA.FTZ R8, R146.reuse, R8, R143 ;  /* 0x0000000892087223 */ /* 0x040fe4000001008f */
[----:B------:R-:W-:Y:S01]  /*4830*/  FMUL.FTZ R9, R146, R9 ;  /* 0x0000000992097220 */ /* 0x000fe20000410000 */
[----:B0-----:R-:W-:Y:S01]  /*4840*/  FSEL R148, R4, 1, !P5 ;  /* 0x3f80000004947808 */ /* 0x001fe20006800000 */
[----:B------:R-:W-:Y:S01]  /*4850*/  IMAD.U32 R7, RZ, RZ, UR21 ;  /* 0x00000015ff077e24 */ /* 0x000fe2000f8e00ff */
[----:B------:R-:W-:-:S03]  /*4860*/  MOV R4, UR24 ;  /* 0x0000001800047c02 */ /* 0x000fc60008000f00 */
[C---:B------:R-:W-:Y:S01]  /*4870*/  FFMA.FTZ R3, R148.reuse, R8, R145 ;  /* 0x0000000894037223 */ /* 0x040fe20000010091 */
[----:B------:R0:W5:Y:S01]  /*4880*/  LDG.E R150, [R6.64] ;  /* 0x0000001a06967981 */ /* 0x000162000c1e1900 */
[----:B------:R-:W-:-:S03]  /*4890*/  FMUL.FTZ R2, R148, R9 ;  /* 0x0000000994027220 */ /* 0x000fc60000410000 */
[----:B------:R-:W1:Y:S04]  /*48a0*/  SHFL.UP PT, R8, R3, 0x1, RZ ;  /* 0x0420000003087989 */ /* 0x000e6800000e00ff */
[----:B------:R-:W2:Y:S04]  /*48b0*/  SHFL.UP PT, R9, R2, 0x1, RZ ;  /* 0x0420000002097989 */ /* 0x000ea800000e00ff */
[----:B------:R3:W5:Y:S01]  /*48c0*/  LDG.E R147, [R4.64] ;  /* 0x0000001a04937981 */ /* 0x000762000c1e1900 */
[C---:B-1----:R-:W-:Y:S02]  /*48d0*/  @P1 FFMA.FTZ R3, R2.reuse, R8, R3 ;  /* 0x0000000802031223 */ /* 0x042fe40000010003 */
[----:B--2---:R-:W-:-:S03]  /*48e0*/  @P1 FMUL.FTZ R2, R2, R9 ;  /* 0x0000000902021220 */ /* 0x004fc60000410000 */
[----:B------:R-:W1:Y:S04]  /*48f0*/  SHFL.UP PT, R8, R3, 0x2, RZ ;  /* 0x0440000003087989 */ /* 0x000e6800000e00ff */
[----:B------:R-:W2:Y:S01]  /*4900*/  SHFL.UP PT, R9, R2, 0x2, RZ ;  /* 0x0440000002097989 */ /* 0x000ea200000e00ff */
[----:B------:R-:W-:-:S13]  /*4910*/  ISETP.GE.AND P1, PT, R52, 0x2, PT ;  /* 0x000000023400780c */ /* 0x000fda0003f26270 */
[C---:B-1----:R-:W-:Y:S02]  /*4920*/  @P1 FFMA.FTZ R3, R2.reuse, R8, R3 ;  /* 0x0000000802031223 */ /* 0x042fe40000010003 */
[----:B--2---:R-:W-:-:S03]  /*4930*/  @P1 FMUL.FTZ R2, R2, R9 ;  /* 0x0000000902021220 */ /* 0x004fc60000410000 */
[----:B------:R-:W1:Y:S04]  /*4940*/  SHFL.UP PT, R8, R3, 0x4, RZ ;  /* 0x0480000003087989 */ /* 0x000e6800000e00ff */
[----:B------:R-:W2:Y:S01]  /*4950*/  SHFL.UP PT, R9, R2, 0x4, RZ ;  /* 0x0480000002097989 */ /* 0x000ea200000e00ff */
[----:B------:R-:W-:-:S13]  /*4960*/  ISETP.GE.AND P1, PT, R52, 0x4, PT ;  /* 0x000000043400780c */ /* 0x000fda0003f26270 */
[C---:B-1----:R-:W-:Y:S02]  /*4970*/  @P1 FFMA.FTZ R3, R2.reuse, R8, R3 ;  /* 0x0000000802031223 */ /* 0x042fe40000010003 */
[----:B--2---:R-:W-:-:S03]  /*4980*/  @P1 FMUL.FTZ R2, R2, R9 ;  /* 0x0000000902021220 */ /* 0x004fc60000410000 */
[----:B---3--:R-:W1:Y:S04]  /*4990*/  SHFL.UP PT, R4, R3, 0x8, RZ ;  /* 0x0500000003047989 */ /* 0x008e6800000e00ff */
        /* <DEDUP_REMOVED lines=8> */
[----:B--2---:R-:W-:-:S05]  /*4a20*/  @P1 FMUL.FTZ R2, R2, R5 ;  /* 0x0000000502021220 */ /* 0x004fca0000410000 */
[----:B------:R1:W-:Y:S04]  /*4a30*/  @!P2 STS.64 [R50.X8+0x1090], R2 ;  /* 0x001090023200a388 */ /* 0x0003e80000008a00 */
[----:B------:R-:W-:Y:S06]  /*4a40*/  BAR.SYNC.DEFER_BLOCKING 0x0 ;  /* 0x0000000000007b1d */ /* 0x000fec0000010000 */
[----:B0-----:R-:W0:Y:S04]  /*4a50*/  LDS.128 R4, [0x1090] ;  /* 0x00109000ff047984 */ /* 0x001e280000000c00 */
[----:B------:R-:W2:Y:S01]  /*4a60*/  LDS.128 R8, [0x10a0] ;  /* 0x0010a000ff087984 */ /* 0x000ea20000000c00 */
[----:B-1----:R-:W-:-:S03]  /*4a70*/  SHF.R.U32.HI R50, RZ, 0x5, R64 ;  /* 0x00000005ff327819 */ /* 0x002fc60000011640 */
[----:B------:R-:W1:Y:S04]  /*4a80*/  SHFL.UP PT, R149, R2, 0x1, RZ ;  /* 0x0420000002957989 */ /* 0x000e6800000e00ff */
[----:B------:R-:W3:Y:S01]  /*4a90*/  SHFL.UP PT, R152, R3, 0x1, RZ ;  /* 0x0420000003987989 */ /* 0x000ee200000e00ff */
[C---:B------:R-:W-:Y:S02]  /*4aa0*/  ISETP.NE.AND P3, PT, R50.reuse, RZ, PT ;  /* 0x000000ff3200720c */ /* 0x040fe40003f65270 */
[----:B------:R-:W-:Y:S02]  /*4ab0*/  ISETP.NE.AND P1, PT, R50, 0x2, PT ;  /* 0x000000023200780c */ /* 0x000fe40003f25270 */
[----:B------:R-:W-:Y:S02]  /*4ac0*/  ISETP.NE.AND P4, PT, R52, RZ, P3 ;  /* 0x000000ff3400720c */ /* 0x000fe40001f85270 */
[----:B------:R-:W-:Y:S01]  /*4ad0*/  ISETP.NE.AND P2, PT, R50, 0x3, PT ;  /* 0x000000033200780c */ /* 0x000fe20003f45270 */
[----:B------:R-:W-:Y:S01]  /*4ae0*/  BSSY B0, `(.L_x_2709) ;  /* 0x0000018000007945 */ /* 0x000fe20003800000 */
[----:B0-----:R-:W-:-:S02]  /*4af0*/  FMUL.FTZ R151, R4, R6 ;  /* 0x0000000604977220 */ /* 0x001fc40000410000 */
[----:B------:R-:W-:-:S03]  /*4b00*/  FFMA.FTZ R6, R5, R6, R7 ;  /* 0x0000000605067223 */ /* 0x000fc60000010007 */
[C---:B------:R-:W-:Y:S01]  /*4b10*/  FSEL R4, R151.reuse, R4, !P1 ;  /* 0x0000000497047208 */ /* 0x040fe20004800000 */
[-C--:B--2---:R-:W-:Y:S01]  /*4b20*/  FMUL.FTZ R151, R151, R8.reuse ;  /* 0x0000000897977220 */ /* 0x084fe20000410000 */
[C---:B------:R-:W-:Y:S01]  /*4b30*/  FSEL R5, R6.reuse, R5, !P1 ;  /* 0x0000000506057208 */ /* 0x040fe20004800000 */
[----:B------:R-:W-:-:S03]  /*4b40*/  FFMA.FTZ R8, R6, R8, R9 ;  /* 0x0000000806087223 */ /* 0x000fc60000010009 */
[----:B------:R-:W-:Y:S02]  /*4b50*/  FSEL R4, R151, R4, !P2 ;  /* 0x0000000497047208 */ /* 0x000fe40005000000 */
[----:B------:R-:W-:-:S03]  /*4b60*/  FSEL R5, R8, R5, !P2 ;  /* 0x0000000508057208 */ /* 0x000fc60005000000 */
[C---:B-1----:R-:W-:Y:S02]  /*4b70*/  @P4 FMUL.FTZ R4, R149.reuse, R4 ;  /* 0x0000000495044220 */ /* 0x042fe40000410000 */
[----:B---3--:R-:W-:Y:S01]  /*4b80*/  @P4 FFMA.FTZ R5, R149, R5, R152 ;  /* 0x0000000595054223 */ /* 0x008fe20000010098 */
[----:B------:R-:W-:Y:S01]  /*4b90*/  @P3 MOV R2, R12 ;  /* 0x0000000c00023202 */ /* 0x000fe20000000f00 */
[C---:B------:R-:W-:Y:S02]  /*4ba0*/  FFMA.FTZ R11, R10.reuse, R8, R11 ;  /* 0x000000080a0b7223 */ /* 0x040fe4000001000b */
[----:B------:R-:W-:Y:S01]  /*4bb0*/  FMUL.FTZ R10, R10, R151 ;  /* 0x000000970a0a7220 */ /* 0x000fe20000410000 */
[----:B------:R-:W-:Y:S01]  /*4bc0*/  @P3 MOV R152, R5 ;  /* 0x0000000500983202 */ /* 0x000fe20000000f00 */
[----:B------:R-:W-:Y:S02]  /*4bd0*/  @P3 IMAD.MOV.U32 R149, RZ, RZ, R4 ;  /* 0x000000ffff953224 */ /* 0x000fe400078e0004 */
[----:B------:R-:W-:Y:S01]  /*4be0*/  @P3 IMAD.MOV.U32 R3, RZ, RZ, R13 ;  /* 0x000000ffff033224 */ /* 0x000fe200078e000d */
[----:B------:R-:W-:Y:S05]  /*4bf0*/  @P3 BRA `(.L_x_2710) ;  /* 0x0000006000003947 */ /* 0x000fea0003800000 */
[----:B------:R-:W-:Y:S01]  /*4c00*/  ISETP.NE.AND P1, PT, R52, RZ, PT ;  /* 0x000000ff3400720c */ /* 0x000fe20003f25270 */
[----:B------:R-:W-:-:S02]  /*4c10*/  FMUL.FTZ R2, R10, R12 ;  /* 0x0000000c0a027220 */ /* 0x000fc40000410000 */
[----:B------:R-:W-:-:S10]  /*4c20*/  FFMA.FTZ R3, R10, R13, R11 ;  /* 0x0000000d0a037223 */ /* 0x000fd4000001000b */
[----:B------:R0:W-:Y:S01]  /*4c30*/  @!P1 STS.64 [0x10b8], R12 ;  /* 0x0010b80cff009388 */ /* 0x0001e20000000a00 */
[----:B------:R-:W-:Y:S01]  /*4c40*/  @!P1 IMAD.MOV.U32 R149, RZ, RZ, R12 ;  /* 0x000000ffff959224 */ /* 0x000fe200078e000c */
[----:B------:R-:W-:Y:S02]  /*4c50*/  @!P1 MOV R152, R13 ;  /* 0x0000000d00989202 */ /* 0x000fe40000000f00 */
.L_x_2710:
[----:B------:R-:W-:Y:S05]  /*4c60*/  BSYNC B0 ;  /* 0x0000000000007941 */ /* 0x000fea0003800000 */
.L_x_2709:
[----:B------:R-:W-:Y:S01]  /*4c70*/  BAR.SYNC.DEFER_BLOCKING 0x0 ;  /* 0x0000000000007b1d */ /* 0x000fe20000010000 */
[----:B------:R-:W-:Y:S01]  /*4c80*/  ISETP.NE.AND P1, PT, R64, RZ, PT ;  /* 0x000000ff4000720c */ /* 0x000fe20003f25270 */
[----:B-----5:R-:W-:-:S04]  /*4c90*/  FMUL.FTZ R147, R147, R150 ;  /* 0x0000009693937220 */ /* 0x020fc80000410000 */
[----:B------:R-:W-:Y:S01]  /*4ca0*/  BSSY B0, `(.L_x_2711) ;  /* 0x0000022000007945 */ /* 0x000fe20003800000 */
[----:B------:R-:W1:Y:S07]  /*4cb0*/  LDS R4, [0x10bc] ;  /* 0x0010bc00ff047984 */ /* 0x000e6e0000000800 */
[----:B-1----:R-:W-:Y:S01]  /*4cc0*/  @P1 FFMA.FTZ R152, R4, R149, R152 ;  /* 0x0000009504981223 */ /* 0x002fe20000010098 */
[----:B------:R-:W-:-:S03]  /*4cd0*/  ISETP.NE.AND P1, PT, R64, RZ, PT ;  /* 0x000000ff4000720c */ /* 0x000fc60003f25270 */
[----:B------:R-:W-:-:S04]  /*4ce0*/  FFMA.FTZ R103, R118, R152, R103 ;  /* 0x0000009876677223 */ /* 0x000fc80000010067 */
        /* <DEDUP_REMOVED lines=14> */
[----:B------:R-:W-:Y:S01]  /*4dd0*/  FFMA.FTZ R148, R148, R143, R145 ;  /* 0x0000008f94947223 */ /* 0x000fe20000010091 */
[----:B------:R-:W-:Y:S05]  /*4de0*/  @P1 BRA `(.L_x_2712) ;  /* 0x000000d000001947 */ /* 0x000fea0003800000 */
[----:B------:R-:W-:Y:S01]  /*4df0*/  ULDC UR18, c[0x0][0x16c] ;  /* 0x00005b0000127ab9 */ /* 0x000fe20000000800 */
[----:B------:R-:W-:Y:S01]  /*4e00*/  IMAD.U32 R6, RZ, RZ, UR6 ;  /* 0x00000006ff067e24 */ /* 0x000fe2000f8e00ff */
[----:B------:R-:W-:Y:S02]  /*4e10*/  UIMAD UR18, UR5, UR18, UR6 ;  /* 0x00000012051272a4 */ /* 0x000fe4000f8e0206 */
[----:B------:R-:W-:Y:S02]  /*4e20*/  ULDC.64 UR22, c[0x0][0x260] ;  /* 0x0000980000167ab9 */ /* 0x000fe40000000a00 */
[----:B------:R-:W-:Y:S01]  /*4e30*/  USHF.R.S32.HI UR19, URZ, 0x1f, UR18 ;  /* 0x0000001f3f137899 */ /* 0x000fe20008011412 */
[----:B------:R1:W-:Y:S01]  /*4e40*/  STS.64 [R6.X8+0x10d0], R2 ;  /* 0x0010d00206007388 */ /* 0x0003e20000008a00 */
[----:B------:R-:W-:-:S04]  /*4e50*/  UIADD3 UR20, UP0, UR10, UR18, URZ ;  /* 0x000000120a147290 */ /* 0x000fc8000ff1e03f */
[----:B------:R-:W-:Y:S02]  /*4e60*/  ULEA.HI.X.SX32 UR19, UR10, UR19, 0x1, UP0 ;  /* 0x000000130a137291 */ /* 0x000fe400080f0e3f */
[----:B------:R-:W-:-:S04]  /*4e70*/  ULEA UR18, UP0, UR20, UR22, 0x3 ;  /* 0x0000001614127291 */ /* 0x000fc8000f80183f */
[----:B------:R-:W-:Y:S02]  /*4e80*/  ULEA.HI.X UR19, UR20, UR23, UR19, 0x3, UP0 ;  /* 0x0000001714137291 */ /* 0x000fe400080f1c13 */
[----:B------:R-:W-:-:S04]  /*4e90*/  MOV R4, UR18 ;  /* 0x0000001200047c02 */ /* 0x000fc80008000f00 */
[----:B------:R-:W-:-:S05]  /*4ea0*/  IMAD.U32 R5, RZ, RZ, UR19 ;  /* 0x00000013ff057e24 */ /* 0x000fca000f8e00ff */
[----:B------:R1:W-:Y:S02]  /*4eb0*/  STG.E.64 [R4.64], R2 ;  /* 0x0000000204007986 */ /* 0x0003e4000c101b1a */
.L_x_2712:
[----:B------:R-:W-:Y:S05]  /*4ec0*/  BSYNC B0 ;  /* 0x0000000000007941 */ /* 0x000fea0003800000 */
.L_x_2711:
[----:B------:R-:W-:Y:S01]  /*4ed0*/  UIADD3 UR6, UR6, 0x1, URZ ;  /* 0x0000000106067890 */ /* 0x000fe2000fffe03f */
[C---:B------:R-:W-:Y:S01]  /*4ee0*/  FFMA.FTZ R86, R147.reuse, R103, R86 ;  /* 0x0000006793567223 */ /* 0x040fe20000010056 */
[----:B------:R-:W-:Y:S01]  /*4ef0*/  ULDC UR18, c[0x0][0x16c] ;  /* 0x00005b0000127ab9 */ /* 0x000fe20000000800 */
[C---:B------:R-:W-:Y:S01]  /*4f00*/  FFMA.FTZ R85, R147.reuse, R120, R85 ;  /* 0x0000007893557223 */ /* 0x040fe20000010055 */
[----:B------:R-:W-:Y:S01]  /*4f10*/  UISETP.GE.AND UP0, UPT, UR6, UR18, UPT ;  /* 0x000000120600728c */ /* 0x000fe2000bf06270 */
[C---:B------:R-:W-:Y:S02]  /*4f20*/  FFMA.FTZ R84, R147.reuse, R119, R84 ;  /* 0x0000007793547223 */ /* 0x040fe40000010054 */
[C---:B------:R-:W-:Y:S02]  /*4f30*/  FFMA.FTZ R83, R147.reuse, R124, R83 ;  /* 0x0000007c93537223 */ /* 0x040fe40000010053 */
[C---:B------:R-:W-:Y:S01]  /*4f40*/  FFMA.FTZ R82, R147.reuse, R123, R82 ;  /* 0x0000007b93527223 */ /* 0x040fe20000010052 */
[----:B------:R-:W-:Y:S01]  /*4f50*/  PLOP3.LUT P1, PT, PT, PT, UP0, 0x80, 0x0 ;  /* 0x000000000000781c */ /* 0x000fe20003f2f008 */
[----:B------:R-:W-:-:S02]  /*4f60*/  FFMA.FTZ R81, R147, R128, R81 ;  /* 0x0000008093517223 */ /* 0x000fc40000010051 */
[C---:B------:R-:W-:Y:S02]  /*4f70*/  FFMA.FTZ R80, R147.reuse, R127, R80 ;  /* 0x0000007f93507223 */ /* 0x040fe40000010050 */
[C---:B------:R-:W-:Y:S02]  /*4f80*/  FFMA.FTZ R79, R147.reuse, R132, R79 ;  /* 0x00000084934f7223 */ /* 0x040fe4000001004f */
[C---:B------:R-:W-:Y:S02]  /*4f90*/  FFMA.FTZ R78, R147.reuse, R131, R78 ;  /* 0x00000083934e7223 */ /* 0x040fe4000001004e */
[C---:B------:R-:W-:Y:S02]  /*4fa0*/  FFMA.FTZ R77, R147.reuse, R136, R77 ;  /* 0x00000088934d7223 */ /* 0x040fe4000001004d */
[C---:B------:R-:W-:Y:S02]  /*4fb0*/  FFMA.FTZ R76, R147.reuse, R135, R76 ;  /* 0x00000087934c7223 */ /* 0x040fe4000001004c */
[----:B------:R-:W-:-:S02]  /*4fc0*/  FFMA.FTZ R75, R147, R140, R75 ;  /* 0x0000008c934b7223 */ /* 0x000fc4000001004b */
[C---:B------:R-:W-:Y:S02]  /*4fd0*/  FFMA.FTZ R74, R147.reuse, R139, R74 ;  /* 0x0000008b934a7223 */ /* 0x040fe4000001004a */
[C---:B------:R-:W-:Y:S02]  /*4fe0*/  FFMA.FTZ R73, R147.reuse, R144, R73 ;  /* 0x0000009093497223 */ /* 0x040fe40000010049 */
[C---:B------:R-:W-:Y:S02]  /*4ff0*/  FFMA.FTZ R72, R147.reuse, R143, R72 ;  /* 0x0000008f93487223 */ /* 0x040fe40000010048 */
[----:B------:R-:W-:Y:S01]  /*5000*/  FFMA.FTZ R71, R147, R148, R71 ;  /* 0x0000009493477223 */ /* 0x000fe20000010047 */
[----:B------:R-:W-:Y:S01]  /*5010*/  @P1 CALL.REL.NOINC `(.L_x_2708) ;  /* 0x0000001000001944 */ /* 0x000fe20003c00000 */
[----:B------:R-:W-:Y:S05]  /*5020*/  BRA `(.L_x_2713) ;  /* 0xffffee9000007947 */ /* 0x000fea000383ffff */
.L_x_2708:
[----:B------:R-:W-:Y:S01]  /*5030*/  BAR.SYNC.DEFER_BLOCKING 0x0 ;  /* 0x0000000000007b1d */ /* 0x000fe20000010000 */
[----:B------:R-:W-:Y:S02]  /*5040*/  ISETP.NE.AND P0, PT, R64, RZ, PT ;  /* 0x000000ff4000720c */ /* 0x000fe40003f05270 */
[----:B------:R-:W-:-:S02]  /*5050*/  F2FP.BF16.PACK_AB R83, R83, R84 ;  /* 0x000000545353723e */ /* 0x000fc400000010ff */
[----:B------:R-:W-:Y:S01]  /*5060*/  F2FP.BF16.PACK_AB R85, R85, R86 ;  /* 0x000000565555723e */ /* 0x000fe200000010ff */
[----:B------:R-:W-:Y:S01]  /*5070*/  ULDC.64 UR20, c[0x0][0x200] ;  /* 0x0000800000147ab9 */ /* 0x000fe20000000a00 */
[----:B------:R-:W-:Y:S01]  /*5080*/  F2FP.BF16.PACK_AB R81, R81, R82 ;  /* 0x000000525151723e */ /* 0x000fe200000010ff */
[----:B------:R-:W-:Y:S01]  /*5090*/  UIMAD UR6, UR35, UR20, URZ ;  /* 0x00000014230672a4 */ /* 0x000fe2000f8e023f */
[----:B------:R-:W-:Y:S01]  /*50a0*/  F2FP.BF16.PACK_AB R79, R79, R80 ;  /* 0x000000504f4f723e */ /* 0x000fe200000010ff */
[----:B------:R-:W-:Y:S01]  /*50b0*/  UIMAD.WIDE.U32 UR18, UR34, UR20, URZ ;  /* 0x00000014221272a5 */ /* 0x000fe2000f8e003f */
[----:B-1----:R-:W-:Y:S01]  /*50c0*/  PRMT R3, R83, 0x7632, R3 ;  /* 0x0000763253037816 */ /* 0x002fe20000000003 */
[----:B------:R-:W-:Y:S01]  /*50d0*/  UIMAD UR17, UR34, UR21, UR6 ;  /* 0x00000015221172a4 */ /* 0x000fe2000f8e0206 */
[----:B------:R-:W-:Y:S01]  /*50e0*/  PRMT R2, R85, 0x7632, R2 ;  /* 0x0000763255027816 */ /* 0x000fe20000000002 */
[----:B------:R-:W-:Y:S01]  /*50f0*/  BSSY B0, `(.L_x_2714) ;  /* 0x0000045000007945 */ /* 0x000fe20003800000 */
[----:B------:R-:W-:Y:S01]  /*5100*/  PRMT R4, R81, 0x7632, R4 ;  /* 0x0000763251047816 */ /* 0x000fe20000000004 */
[----:B------:R-:W-:Y:S01]  /*5110*/  UIADD3 UR6, UR19, UR17, URZ ;  /* 0x0000001113067290 */ /* 0x000fe2000fffe03f */
[----:B------:R-:W-:-:S02]  /*5120*/  PRMT R5, R79, 0x7632, R5 ;  /* 0x000076324f057816 */ /* 0x000fc40000000005 */
[----:B------:R-:W-:Y:S02]  /*5130*/  F2FP.BF16.PACK_AB R77, R77, R78 ;  /* 0x0000004e4d4d723e */ /* 0x000fe400000010ff */
[----:B------:R-:W-:Y:S02]  /*5140*/  F2FP.BF16.PACK_AB R75, R75, R76 ;  /* 0x0000004c4b4b723e */ /* 0x000fe400000010ff */
[----:B------:R-:W-:Y:S01]  /*5150*/  F2FP.BF16.PACK_AB R73, R73, R74 ;  /* 0x0000004a4949723e */ /* 0x000fe200000010ff */
[----:B------:R1:W-:Y:S01]  /*5160*/  STS.U16 [R0+0x6], R3 ;  /* 0x0000060300007388 */ /* 0x0003e20000000400 */
[----:B------:R-:W-:Y:S02]  /*5170*/  F2FP.BF16.PACK_AB R71, R71, R72 ;  /* 0x000000484747723e */ /* 0x000fe400000010ff */
[----:B------:R-:W-:Y:S01]  /*5180*/  PRMT R6, R77, 0x7632, R6 ;  /* 0x000076324d067816 */ /* 0x000fe20000000006 */
[----:B------:R2:W-:Y:S01]  /*5190*/  STS.U16 [R0+0x2], R2 ;  /* 0x0000020200007388 */ /* 0x0005e20000000400 */
[----:B------:R-:W-:-:S03]  /*51a0*/  PRMT R7, R75, 0x7632, R7 ;  /* 0x000076324b077816 */ /* 0x000fc60000000007 */
[----:B------:R3:W-:Y:S01]  /*51b0*/  STS.U16 [R0+0xa], R4 ;  /* 0x00000a0400007388 */ /* 0x0007e20000000400 */
[----:B-1----:R-:W-:-:S03]  /*51c0*/  MOV R3, UR5 ;  /* 0x0000000500037c02 */ /* 0x002fc60008000f00 */
[----:B------:R1:W-:Y:S01]  /*51d0*/  STS.U16 [R0+0xe], R5 ;  /* 0x00000e0500007388 */ /* 0x0003e20000000400 */
[----:B--2---:R-:W-:-:S03]  /*51e0*/  @!P0 IMAD.MOV.U32 R2, RZ, RZ, -0x800 ;  /* 0xfffff800ff028424 */ /* 0x004fc600078e00ff */
[----:B------:R-:W-:Y:S01]  /*51f0*/  STS.U16 [R0], R85 ;  /* 0x0000005500007388 */ /* 0x000fe20000000400 */
[----:B---3--:R-:W-:Y:S01]  /*5200*/  PRMT R4, R73, 0x7632, R4 ;  /* 0x0000763249047816 */ /* 0x008fe20000000004 */
[----:B------:R-:W-:Y:S02]  /*5210*/  @!P0 IMAD R2, R2, R3, c[0x0][0x168] ;  /* 0x00005a0002028624 */ /* 0x000fe400078e0203 */
        /* <DEDUP_REMOVED lines=20> */
[----:B0-----:R-:W-:Y:S04]  /*5360*/  LDS.U16 R13, [R22+0x1c0] ;  /* 0x0001c000160d7984 */ /* 0x001fe80000000400 */
        /* <DEDUP_REMOVED lines=13> */
[----:B------:R-:W-:Y:S01]  /*5440*/  USHF.L.U32 UR20, UR5, 0xb, URZ ;  /* 0x0000000b05147899 */ /* 0x000fe2000800063f */
[----:B------:R-:W-:-:S05]  /*5450*/  IMAD.U32 R5, RZ, RZ, UR34 ;  /* 0x00000022ff057e24 */ /* 0x000fca000f8e00ff */
[----:B------:R-:W-:Y:S02]  /*5460*/  IADD3 R2, P0, R48, UR20, RZ ;  /* 0x0000001430027c10 */ /* 0x000fe4000ff1e0ff */
[----:B------:R-:W-:Y:S01]  /*5470*/  MOV R0, UR20 ;  /* 0x0000001400007c02 */ /* 0x000fe20008000f00 */
[----:B------:R-:W-:Y:S02]  /*5480*/  ULDC.64 UR20, c[0x0][0x208] ;  /* 0x0000820000147ab9 */ /* 0x000fe40000000a00 */
[----:B------:R-:W-:Y:S01]  /*5490*/  UIMAD UR20, UR33, UR20, URZ ;  /* 0x00000014211472a4 */ /* 0x000fe2000f8e023f */
[----:B------:R-:W-:-:S03]  /*54a0*/  LEA.HI.X.SX32 R3, R0, R45, 0x1, P0 ;  /* 0x0000002d00037211 */ /* 0x000fc600000f0eff */
[----:B------:R-:W-:Y:S02]  /*54b0*/  UIMAD UR20, UR32, UR21, UR20 ;  /* 0x00000015201472a4 */ /* 0x000fe4000f8e0214 */
[----:B------:R-:W-:Y:S01]  /*54c0*/  IMAD.WIDE.U32 R2, R5, c[0x0][0x200], R2 ;  /* 0x0000800005027a25 */ /* 0x000fe200078e0002 */
[----:B------:R-:W-:-:S04]  /*54d0*/  MOV R5, UR32 ;  /* 0x0000002000057c02 */ /* 0x000fc80008000f00 */
[----:B------:R-:W-:-:S05]  /*54e0*/  IADD3 R3, R3, UR17, RZ ;  /* 0x0000001103037c10 */ /* 0x000fca000fffe0ff */
[----:B------:R-:W-:-:S05]  /*54f0*/  IMAD.WIDE.U32 R2, R5, c[0x0][0x208], R2 ;  /* 0x0000820005027a25 */ /* 0x000fca00078e0002 */
[----:B------:R-:W-:Y:S02]  /*5500*/  IADD3 R3, R3, UR20, RZ ;  /* 0x0000001403037c10 */ /* 0x000fe4000fffe0ff */
[----:B------:R-:W-:-:S04]  /*5510*/  LEA R4, P0, R2, c[0x0][0x258], 0x1 ;  /* 0x0000960002047a11 */ /* 0x000fc800078008ff */
[----:B------:R-:W-:-:S05]  /*5520*/  LEA.HI.X R5, R2, c[0x0][0x25c], R3, 0x1, P0 ;  /* 0x0000970002057a11 */ /* 0x000fca00000f0c03 */
[----:B------:R0:W-:Y:S04]  /*5530*/  STG.E.U16 [R4.64], R29 ;  /* 0x0000001d04007986 */ /* 0x0001e8000c10151a */
.L_x_2715:
[----:B------:R-:W-:Y:S05]  /*5540*/  BSYNC B0 ;  /* 0x0000000000007941 */ /* 0x000fea0003800000 */
.L_x_2714:
[----:B------:R-:W-:Y:S01]  /*5550*/  ULDC.64 UR22, c[0x0][0x208] ;  /* 0x0000820000167ab9 */ /* 0x000fe20000000a00 */
[----:B------:R-:W-:Y:S01]  /*5560*/  IMAD.MOV.U32 R3, RZ, RZ, 0x2 ;  /* 0x00000002ff037424 */ /* 0x000fe200078e00ff */
[----:B------:R-:W-:Y:S01]  /*5570*/  UMOV UR19, UR6 ;  /* 0x0000000600137c82 */ /* 0x000fe20008000000 */
[----:B------:R-:W-:Y:S01]  /*5580*/  ISETP.GE.AND P2, PT, R44, R63, PT ;  /* 0x0000003f2c00720c */ /* 0x000fe20003f46270 */
[----:B------:R-:W-:Y:S01]  /*5590*/  USHF.L.U32 UR17, UR5, 0xb, URZ ;  /* 0x0000000b05117899 */ /* 0x000fe2000800063f */
[----:B------:R-:W-:Y:S01]  /*55a0*/  IMAD.WIDE R2, R48, R3, c[0x0][0x258] ;  /* 0x0000960030027625 */ /* 0x000fe200078e0203 */
[----:B------:R-:W-:Y:S01]  /*55b0*/  UIMAD UR21, UR33, UR22, URZ ;  /* 0x00000016211572a4 */ /* 0x000fe2000f8e023f */
[-C--:B------:R-:W-:Y:S01]  /*55c0*/  ISETP.GE.AND P1, PT, R43, R63.reuse, PT ;  /* 0x0000003f2b00720c */ /* 0x080fe20003f26270 */
[----:B------:R-:W-:Y:S01]  /*55d0*/  UIMAD.WIDE.U32 UR18, UR32, UR22, UR18 ;  /* 0x00000016201272a5 */ /* 0x000fe2000f8e0012 */
[-C--:B------:R-:W-:Y:S01]  /*55e0*/  ISETP.GE.AND P3, PT, R40, R63.reuse, PT ;  /* 0x0000003f2800720c */ /* 0x080fe20003f66270 */
[----:B------:R-:W-:Y:S01]  /*55f0*/  USHF.R.S32.HI UR20, URZ, 0x1f, UR17 ;  /* 0x0000001f3f147899 */ /* 0x000fe20008011411 */
[-C--:B------:R-:W-:Y:S01]  /*5600*/  ISETP.GE.AND P4, PT, R39, R63.reuse, PT ;  /* 0x0000003f2700720c */ /* 0x080fe20003f86270 */
[----:B------:R-:W-:Y:S01]  /*5610*/  UIMAD UR21, UR32, UR23, UR21 ;  /* 0x00000017201572a4 */ /* 0x000fe2000f8e0215 */
[-C--:B------:R-:W-:Y:S01]  /*5620*/  ISETP.GE.AND P5, PT, R38, R63.reuse, PT ;  /* 0x0000003f2600720c */ /* 0x080fe20003fa6270 */
[----:B------:R-:W-:Y:S01]  /*5630*/  UIADD3 UR6, UP0, UR17, UR18, URZ ;  /* 0x0000001211067290 */ /* 0x000fe2000ff1e03f */
[----:B------:R-:W-:Y:S01]  /*5640*/  ISETP.GE.AND P6, PT, R37, R63, PT ;  /* 0x0000003f2500720c */ /* 0x000fe20003fc6270 */
[----:B------:R-:W-:-:S02]  /*5650*/  UIADD3 UR5, UR5, 0x1, URZ ;  /* 0x0000000105057890 */ /* 0x000fc4000fffe03f */
[----:B------:R-:W-:Y:S02]  /*5660*/  UIADD3.X UR18, UR20, UR21, UR19, UP0, !UPT ;  /* 0x0000001514127290 */ /* 0x000fe400087fe413 */
[----:B0-----:R-:W-:Y:S01]  /*5670*/  MOV R5, UR6 ;  /* 0x0000000600057c02 */ /* 0x001fe20008000f00 */
[----:B------:R-:W-:Y:S02]  /*5680*/  ULDC UR6, c[0x0][0x174] ;  /* 0x00005d0000067ab9 */ /* 0x000fe40000000800 */
[----:B------:R-:W-:Y:S01]  /*5690*/  UISETP.GE.AND UP0, UPT, UR5, UR6, UPT ;  /* 0x000000060500728c */ /* 0x000fe2000bf06270 */
[----:B------:R-:W-:Y:S01]  /*56a0*/  IMAD.U32 R0, RZ, RZ, UR18 ;  /* 0x00000012ff007e24 */ /* 0x000fe2000f8e00ff */
[C---:B------:R-:W-:Y:S01]  /*56b0*/  LEA R2, P0, R5.reuse, R2, 0x1 ;  /* 0x0000000205027211 */ /* 0x040fe200078008ff */
[----:B------:R-:W-:Y:S02]  /*56c0*/  UIADD3 UR14, UP1, UR14, 0x1000, URZ ;  /* 0x000010000e0e7890 */ /* 0x000fe4000ff3e03f */
[----:B------:R-:W-:Y:S01]  /*56d0*/  UIADD3 UR12, UP2, UR12, 0x1000, URZ ;  /* 0x000010000c0c7890 */ /* 0x000fe2000ff5e03f */
[----:B------:R-:W-:Y:S01]  /*56e0*/  LEA.HI.X R3, R5, R3, R0, 0x1, P0 ;  /* 0x0000000305037211 */ /* 0x000fe200000f0c00 */
[----:B------:R-:W-:Y:S01]  /*56f0*/  UIADD3.X UR16, URZ, UR16, URZ, UP1, !UPT ;  /* 0x000000103f107290 */ /* 0x000fe20008ffe43f */
[----:B------:R-:W-:Y:S01]  /*5700*/  ISETP.GE.AND P0, PT, R42, R63, PT ;  /* 0x0000003f2a00720c */ /* 0x000fe20003f06270 */
[----:B------:R-:W-:-:S02]  /*5710*/  UIADD3.X UR15, URZ, UR15, URZ, UP2, !UPT ;  /* 0x0000000f3f0f7290 */ /* 0x000fc400097fe43f */
        /* <DEDUP_REMOVED lines=26> */
.L_x_2716:
[----:B------:R-:W-:Y:S05]  /*58c0*/  EXIT ;  /* 0x000000000000794d */ /* 0x000fea0003800000 */
.L_x_2718:
        /* <DEDUP_REMOVED lines=11> */
.L_x_5400:


//--------------------- .text._Z25selective_scan_fwd_kernelI32Selective_Scan_fwd_kernel_traitsILi128ELi16ELi1ELb0ELb0ELb0ELb1EN3c108BFloat16EfEEv13SSMParamsBase --------------------------
	.section	.text._Z25selective_scan_fwd_kernelI32Selective_Scan_fwd_kernel_traitsILi128ELi16ELi1ELb0ELb0ELb0ELb1EN3c108BFloat16EfEEv13SSMParamsBase,"ax",@progbits
	.sectioninfo	@"SHI_REGISTERS=168"
	.align	128
        .global         _Z25selective_scan_fwd_kernelI32Selective_Scan_fwd_kernel_traitsILi128ELi16ELi1ELb0ELb0ELb0ELb1EN3c108BFloat16EfEEv13SSMParamsBase
        .type           _Z25selective_scan_fwd_kernelI32Selective_Scan_fwd_kernel_traitsILi128ELi16ELi1ELb0ELb0ELb0ELb1EN3c108BFloat16EfEEv13SSMParamsBase,@function
        .size           _Z25selective_scan_fwd_kernelI32Selective_Scan_fwd_kernel_traitsILi128ELi16ELi1ELb0ELb0ELb0ELb1EN3c108BFloat16EfEEv13SSMParamsBase,(.L_x_5401 - _Z25selective_scan_fwd_kernelI32Selective_Scan_fwd_kernel_traitsILi128ELi16ELi1ELb0ELb0ELb0ELb1EN3c108BFloat16EfEEv13SSMParamsBase)
        .other          _Z25selective_scan_fwd_kernelI32Selective_Scan_fwd_kernel_traitsILi128ELi16ELi1ELb0ELb0ELb0ELb1EN3c108BFloat16EfEEv13SSMParamsBase,@"STO_CUDA_ENTRY STV_DEFAULT"
_Z25selective_scan_fwd_kernelI32Selective_Scan_fwd_kernel_traitsILi128ELi16ELi1ELb0ELb0ELb0ELb1EN3c108BFloat16EfEEv13SSMParamsBase:
.text._Z25selective_scan_fwd_kernelI32Selective_Scan_fwd_kernel_traitsILi128ELi16ELi1ELb0ELb0ELb0ELb1EN3c108BFloat16EfEEv13SSMParamsBase:
[----:B------:R-:W-:Y:S02]  /*0000*/  IMAD.MOV.U32 R1, RZ, RZ, c[0x0][0x28] ;  /* 0x00000a00ff017624 */ /* 0x000fe400078e00ff */
[----:B------:R-:W0:Y:S01]  /*0010*/  S2UR UR34, SR_CTAID.Y ;  /* 0x00000000002279c3 */ /* 0x000e220000002600 */
[----:B------:R-:W-:Y:S02]  /*0020*/  ULDC.64 UR4, c[0x0][0x238] ;  /* 0x00008e0000047ab9 */ /* 0x000fe40000000a00 */
[----:B------:R-:W-:Y:S02]  /*0030*/  ULDC.64 UR6, c[0x0][0x250] ;  /* 0x0000940000067ab9 */ /* 0x000fe40000000a00 */
[----:B------:R-:W-:Y:S02]  /*0040*/  UISETP.NE.U32.AND UP0, UPT, URZ, UR4, UPT ;  /* 0x000000043f00728c */ /* 0x000fe4000bf05070 */
[----:B------:R-:W-:Y:S02]  /*0050*/  UISETP.NE.U32.AND UP1, UPT, URZ, UR6, UPT ;  /* 0x000000063f00728c */ /* 0x000fe4000bf25070 */
[----:B------:R-:W-:Y:S02]  /*0060*/  UISETP.NE.AND.EX UP0, UPT, URZ, UR5, UPT, UP0 ;  /* 0x000000053f00728c */ /* 0x000fe4000bf05300 */
[----:B------:R-:W-:-:S02]  /*0070*/  UISETP.NE.AND.EX UP1, UPT, URZ, UR7, UPT, UP1 ;  /* 0x000000073f00728c */ /* 0x000fc4000bf25310 */
[----:B------:R-:W-:Y:S02]  /*0080*/  ULDC.64 UR28, c[0x0][0x118] ;  /* 0x00004600001c7ab9 */ /* 0x000fe40000000a00 */
[----:B------:R-:W-:Y:S01]  /*0090*/  PLOP3.LUT P1, PT, PT, PT, UP0, 0x80, 0x0 ;  /* 0x000000000000781c */ /* 0x000fe20003f2f008 */
[----:B------:R-:W1:Y:S01]  /*00a0*/  S2UR UR36, SR_CTAID.X ;  /* 0x00000000002479c3 */ /* 0x000e620000002500 */
[----:B------:R-:W-:Y:S01]  /*00b0*/  PLOP3.LUT P2, PT, PT, PT, UP1, 0x80, 0x0 ;  /* 0x000000000000781c */ /* 0x000fe20003f4f018 */
[----:B------:R-:W-:Y:S02]  /*00c0*/  ULDC.64 UR10, c[0x0][0x1e0] ;  /* 0x00007800000a7ab9 */ /* 0x000fe40000000a00 */
[----:B------:R-:W-:Y:S02]  /*00d0*/  ULDC.64 UR12, c[0x0][0x1d8] ;  /* 0x00007600000c7ab9 */ /* 0x000fe40000000a00 */
[----:B------:R-:W-:Y:S02]  /*00e0*/  ULDC.64 UR14, c[0x0][0x1e8] ;  /* 0x00007a00000e7ab9 */ /* 0x000fe40000000a00 */
[----:B0-----:R-:W-:-:S02]  /*00f0*/  USHF.R.S32.HI UR35, URZ, 0x1f, UR34 ;  /* 0x0000001f3f237899 */ /* 0x001fc40008011422 */
[----:B------:R-:W-:Y:S02]  /*0100*/  @UP0 ULEA UR4, UP2, UR34, UR4, 0x2 ;  /* 0x0000000422040291 */ /* 0x000fe4000f84103f */
[----:B------:R-:W-:Y:S02]  /*0110*/  @UP1 ULEA UR6, UP3, UR34, UR6, 0x2 ;  /* 0x0000000622061291 */ /* 0x000fe4000f86103f */
[----:B------:R-:W-:Y:S02]  /*0120*/  @UP0 ULEA.HI.X UR5, UR34, UR5, UR35, 0x2, UP2 ;  /* 0x0000000522050291 */ /* 0x000fe400090f1423 */
[----:B------:R-:W-:Y:S01]  /*0130*/  @UP1 ULEA.HI.X UR7, UR34, UR7, UR35, 0x2, UP3 ;  /* 0x0000000722071291 */ /* 0x000fe200098f1423 */
[----:B------:R-:W-:Y:S01]  /*0140*/  IMAD.U32 R2, RZ, RZ, UR4 ;  /* 0x00000004ff027e24 */ /* 0x000fe2000f8e00ff */
[----:B------:R-:W-:Y:S02]  /*0150*/  MOV R4, UR6 ;  /* 0x0000000600047c02 */ /* 0x000fe40008000f00 */
[----:B------:R-:W-:-:S02]  /*0160*/  IMAD.U32 R3, RZ, RZ, UR5 ;  /* 0x00000005ff037e24 */ /* 0x000fc4000f8e00ff */
[----:B------:R-:W-:Y:S01]  /*0170*/  IMAD.U32 R5, RZ, RZ, UR7 ;  /* 0x00000007ff057e24 */ /* 0x000fe2000f8e00ff */
[----:B------:R-:W-:Y:S02]  /*0180*/  ULDC.64 UR6, c[0x0][0x1d0] ;  /* 0x0000740000067ab9 */ /* 0x000fe40000000a00 */
[----:B------:R0:W5:Y:S04]  /*0190*/  @P1 LDG.E R6, [R2.64] ;  /* 0x0000001c02061981 */ /* 0x000168000c1e1900 */
[----:B------:R0:W5:Y:S01]  /*01a0*/  @P2 LDG.E R8, [R4.64] ;  /* 0x0000001c04082981 */ /* 0x000162000c1e1900 */
[----:B-1----:R-:W-:Y:S01]  /*01b0*/  USHF.R.S32.HI UR37, URZ, 0x1f, UR36 ;  /* 0x0000001f3f257899 */ /* 0x002fe20008011424 */
[----:B------:R-:W-:Y:S01]  /*01c0*/  IMAD.MOV.U32 R0, RZ, RZ, c[0x0][0x174] ;  /* 0x00005d00ff007624 */ /* 0x000fe200078e00ff */
[----:B------:R-:W-:-:S02]  /*01d0*/  UIMAD.WIDE.U32 UR4, UR36, UR6, URZ ;  /* 0x00000006240472a5 */ /* 0x000fc4000f8e003f */
[----:B------:R-:W-:Y:S02]  /*01e0*/  UIMAD UR6, UR37, UR6, URZ ;  /* 0x00000006250672a4 */ /* 0x000fe4000f8e023f */
[----:B------:R-:W-:Y:S01]  /*01f0*/  UIMAD UR9, UR37, UR10, URZ ;  /* 0x0000000a250972a4 */ /* 0x000fe2000f8e023f */
[----:B------:R-:W-:Y:S01]  /*0200*/  ISETP.GE.AND P0, PT, R0, 0x1, PT ;  /* 0x000000010000780c */ /* 0x000fe20003f06270 */
[----:B------:R-:W-:Y:S02]  /*0210*/  UIMAD UR8, UR36, UR7, UR6 ;  /* 0x00000007240872a4 */ /* 0x000fe4000f8e0206 */
[----:B------:R-:W-:Y:S02]  /*0220*/  UIMAD.WIDE.U32 UR6, UR36, UR10, URZ ;  /* 0x0000000a240672a5 */ /* 0x000fe4000f8e003f */
[----:B------:R-:W-:Y:S02]  /*0230*/  UIMAD UR10, UR36, UR11, UR9 ;  /* 0x0000000b240a72a4 */ /* 0x000fe4000f8e0209 */
[----:B------:R-:W-:-:S02]  /*0240*/  UIADD3 UR5, UR5, UR8, URZ ;  /* 0x0000000805057290 */ /* 0x000fc4000fffe03f */
[----:B------:R-:W-:Y:S02]  /*0250*/  UIMAD UR9, UR35, UR12, URZ ;  /* 0x0000000c230972a4 */ /* 0x000fe4000f8e023f */
[----:B------:R-:W-:Y:S02]  /*0260*/  UIMAD UR8, UR35, UR14, URZ ;  /* 0x0000000e230872a4 */ /* 0x000fe4000f8e023f */
[----:B------:R-:W-:Y:S02]  /*0270*/  UIADD3 UR7, UR7, UR10, URZ ;  /* 0x0000000a07077290 */ /* 0x000fe4000fffe03f */
[----:B------:R-:W-:Y:S02]  /*0280*/  UIMAD UR16, UR34, UR13, UR9 ;  /* 0x0000000d221072a4 */ /* 0x000fe4000f8e0209 */
[----:B------:R-:W-:Y:S02]  /*0290*/  UIMAD.WIDE.U32 UR4, UR34, UR12, UR4 ;  /* 0x0000000c220472a5 */ /* 0x000fe4000f8e0004 */
[----:B------:R-:W-:-:S02]  /*02a0*/  UIMAD UR17, UR34, UR15, UR8 ;  /* 0x0000000f221172a4 */ /* 0x000fc4000f8e0208 */
[----:B------:R-:W-:Y:S01]  /*02b0*/  UIMAD.WIDE.U32 UR6, UR34, UR14, UR6 ;  /* 0x0000000e220672a5 */ /* 0x000fe2000f8e0006 */
[----:B------:R-:W-:Y:S11]  /*02c0*/  @!P0 EXIT ;  /* 0x000000000000894d */ /* 0x000ff60003800000 */
[----:B0-----:R-:W0:Y:S01]  /*02d0*/  S2R R0, SR_TID.X ;  /* 0x0000000000007919 */ /* 0x001e220000002100 */
[----:B------:R-:W-:Y:S02]  /*02e0*/  ULDC.64 UR10, c[0x0][0x180] ;  /* 0x00006000000a7ab9 */ /* 0x000fe40000000a00 */
[----:B------:R-:W-:Y:S01]  /*02f0*/  ULDC.64 UR12, c[0x0][0x198] ;  /* 0x00006600000c7ab9 */ /* 0x000fe20000000a00 */
[----:B------:R-:W1:Y:S01]  /*0300*/  S2R R3, SR_LANEID ;  /* 0x0000000000037919 */ /* 0x000e620000000000 */
[----:B------:R-:W-:Y:S02]  /*0310*/  UIMAD.WIDE.U32 UR30, UR34, UR10, URZ ;  /* 0x0000000a221e72a5 */ /* 0x000fe4000f8e003f */
[----:B------:R-:W-:Y:S02]  /*0320*/  UIMAD UR8, UR35, UR10, URZ ;  /* 0x0000000a230872a4 */ /* 0x000fe4000f8e023f */
[----:B------:R-:W-:-:S02]  /*0330*/  UIMAD UR10, UR35, UR12, URZ ;  /* 0x0000000c230a72a4 */ /* 0x000fc4000f8e023f */
[----:B------:R-:W-:Y:S02]  /*0340*/  ULDC.64 UR14, c[0x0][0x240] ;  /* 0x00009000000e7ab9 */ /* 0x000fe40000000a00 */
[----:B------:R-:W-:Y:S02]  /*0350*/  UIMAD UR13, UR34, UR13, UR10 ;  /* 0x0000000d220d72a4 */ /* 0x000fe4000f8e020a */
[----:B------:R-:W-:Y:S02]  /*0360*/  UIADD3 UR16, UR5, UR16, URZ ;  /* 0x0000001005107290 */ /* 0x000fe4000fffe03f */
[----:B------:R-:W-:Y:S02]  /*0370*/  ULEA UR10, UP0, UR4, UR14, 0x1 ;  /* 0x0000000e040a7291 */ /* 0x000fe4000f80083f */
[----:B------:R-:W-:Y:S02]  /*0380*/  UIMAD UR11, UR34, UR11, UR8 ;  /* 0x0000000b220b72a4 */ /* 0x000fe4000f8e0208 */
[----:B------:R-:W-:-:S02]  /*0390*/  ULDC.64 UR20, c[0x0][0x1b8] ;  /* 0x00006e0000147ab9 */ /* 0x000fc40000000a00 */
[----:B------:R-:W-:Y:S01]  /*03a0*/  UIADD3 UR17, UR7, UR17, URZ ;  /* 0x0000001107117290 */ /* 0x000fe2000fffe03f */
[C---:B0-----:R-:W-:Y:S01]  /*03b0*/  IMAD.SHL.U32 R19, R0.reuse, 0x10, RZ ;  /* 0x0000001000137824 */ /* 0x041fe200078e00ff */
[----:B------:R-:W-:Y:S01]  /*03c0*/  LOP3.LUT R2, R0, 0x1f, RZ, 0xc0, !PT ;  /* 0x0000001f00027812 */ /* 0x000fe200078ec0ff */
[----:B------:R-:W-:Y:S01]  /*03d0*/  UIMAD.WIDE.U32 UR8, UR34, UR12, URZ ;  /* 0x0000000c220872a5 */ /* 0x000fe2000f8e003f */
[----:B------:R-:W-:Y:S01]  /*03e0*/  SHF.R.U32.HI R160, RZ, 0x5, R0 ;  /* 0x00000005ffa07819 */ /* 0x000fe20000011600 */
[----:B------:R-:W-:Y:S01]  /*03f0*/  ULEA.HI.X UR16, UR4, UR15, UR16, 0x1, UP0 ;  /* 0x0000000f04107291 */ /* 0x000fe200080f0c10 */
[----:B------:R-:W-:Y:S01]  /*0400*/  LOP3.LUT R4, R2, 0xfffffe00, R19, 0xf8, !PT ;  /* 0xfffffe0002047812 */ /* 0x000fe200078ef813 */
[----:B------:R-:W-:Y:S01]  /*0410*/  ULDC UR7, c[0x0][0x164] ;  /* 0x0000590000077ab9 */ /* 0x000fe20000000800 */
[C---:B------:R-:W-:Y:S01]  /*0420*/  IADD3 R5, R19.reuse, 0x1, RZ ;  /* 0x0000000113057810 */ /* 0x040fe20007ffe0ff */
[----:B------:R-:W-:Y:S01]  /*0430*/  UIMAD UR12, UR35, UR20, URZ ;  /* 0x00000014230c72a4 */ /* 0x000fe2000f8e023f */
[C---:B------:R-:W-:Y:S01]  /*0440*/  IADD3 R7, R19.reuse, 0x3, RZ ;  /* 0x0000000313077810 */ /* 0x040fe20007ffe0ff */
[----:B------:R-:W-:Y:S01]  /*0450*/  UMOV UR4, URZ ;  /* 0x0000003f00047c82 */ /* 0x000fe20008000000 */
[C---:B------:R-:W-:Y:S01]  /*0460*/  IADD3 R9, R19.reuse, 0x5, RZ ;  /* 0x0000000513097810 */ /* 0x040fe20007ffe0ff */
[----:B------:R-:W-:Y:S01]  /*0470*/  UMOV UR5, URZ ;  /* 0x0000003f00057c82 */ /* 0x000fe20008000000 */
[C---:B------:R-:W-:Y:S01]  /*0480*/  IADD3 R10, R19.reuse, 0x6, RZ ;  /* 0x00000006130a7810 */ /* 0x040fe20007ffe0ff */
[----:B------:R-:W-:Y:S01]  /*0490*/  UIMAD UR7, UR36, UR7, UR34 ;  /* 0x00000007240772a4 */ /* 0x000fe2000f8e0222 */
[----:B-----5:R0:W2:Y:S01]  /*04a0*/  @P2 R2UR UR4, R8 ;  /* 0x00000000080423c2 */ /* 0x0200a200000e0000 */
[----:B------:R-:W-:Y:S01]  /*04b0*/  ULDC.64 UR18, c[0x0][0x248] ;  /* 0x0000920000127ab9 */ /* 0x000fe20000000a00 */
[C---:B------:R-:W-:Y:S01]  /*04c0*/  IADD3 R11, R19.reuse, 0x7, RZ ;  /* 0x00000007130b7810 */ /* 0x040fe20007ffe0ff */
[----:B------:R-:W-:Y:S01]  /*04d0*/  ULDC UR15, c[0x0][0x174] ;  /* 0x00005d00000f7ab9 */ /* 0x000fe20000000800 */
[C---:B------:R-:W-:Y:S01]  /*04e0*/  IADD3 R12, R19.reuse, 0x8, RZ ;  /* 0x00000008130c7810 */ /* 0x040fe20007ffe0ff */
[----:B------:R-:W-:Y:S01]  /*04f0*/  UIMAD.WIDE.U32 UR32, UR34, UR20, URZ ;  /* 0x00000014222072a5 */ /* 0x000fe2000f8e003f */
[C---:B------:R-:W-:Y:S01]  /*0500*/  IADD3 R13, R19.reuse, 0x9, RZ ;  /* 0x00000009130d7810 */ /* 0x040fe20007ffe0ff */
[----:B------:R-:W-:Y:S01]  /*0510*/  ULEA UR14, UP1, UR6, UR18, 0x1 ;  /* 0x00000012060e7291 */ /* 0x000fe2000f82083f */
[----:B------:R3:W4:Y:S01]  /*0520*/  @P1 R2UR UR5, R6 ;  /* 0x00000000060513c2 */ /* 0x00072200000e0000 */
[----:B------:R-:W-:Y:S01]  /*0530*/  UIMAD UR12, UR34, UR21, UR12 ;  /* 0x00000015220c72a4 */ /* 0x000fe2000f8e020c */
[C---:B0-----:R-:W-:Y:S01]  /*0540*/  IADD3 R8, R19.reuse, 0x4, RZ ;  /* 0x0000000413087810 */ /* 0x041fe20007ffe0ff */
[----:B------:R-:W-:Y:S01]  /*0550*/  UIMAD UR7, UR7, UR15, URZ ;  /* 0x0000000f070772a4 */ /* 0x000fe2000f8e023f */
[C---:B------:R-:W-:Y:S01]  /*0560*/  IADD3 R14, R19.reuse, 0xa, RZ ;  /* 0x0000000a130e7810 */ /* 0x040fe20007ffe0ff */
[----:B------:R-:W-:Y:S01]  /*0570*/  ULDC UR18, c[0x0][0x16c] ;  /* 0x00005b0000127ab9 */ /* 0x000fe20000000800 */
[C---:B------:R-:W-:Y:S01]  /*0580*/  IADD3 R15, R19.reuse, 0xb, RZ ;  /* 0x0000000b130f7810 */ /* 0x040fe20007ffe0ff */
[----:B------:R-:W-:Y:S01]  /*0590*/  ULEA.HI.X UR17, UR6, UR19, UR17, 0x1, UP1 ;  /* 0x0000001306117291 */ /* 0x000fe200088f0c11 */
[C---:B---3--:R-:W-:Y:S01]  /*05a0*/  IADD3 R6, R19.reuse, 0x2, RZ ;  /* 0x0000000213067810 */ /* 0x048fe20007ffe0ff */
[----:B------:R-:W-:Y:S01]  /*05b0*/  UIADD3 UR15, UR33, UR12, URZ ;  /* 0x0000000c210f7290 */ /* 0x000fe2000fffe03f */
[C---:B------:R-:W-:Y:S01]  /*05c0*/  IADD3 R16, R19.reuse, 0xc, RZ ;  /* 0x0000000c13107810 */ /* 0x040fe20007ffe0ff */
[----:B------:R-:W-:Y:S01]  /*05d0*/  UMOV UR6, URZ ;  /* 0x0000003f00067c82 */ /* 0x000fe20008000000 */
[C---:B------:R-:W-:Y:S01]  /*05e0*/  IADD3 R17, R19.reuse, 0xd, RZ ;  /* 0x0000000d13117810 */ /* 0x040fe20007ffe0ff */
[----:B------:R-:W-:Y:S01]  /*05f0*/  UIADD3 UR11, UR31, UR11, URZ ;  /* 0x0000000b1f0b7290 */ /* 0x000fe2000fffe03f */
[C---:B------:R-:W-:Y:S01]  /*0600*/  IADD3 R18, R19.reuse, 0xe, RZ ;  /* 0x0000000e13127810 */ /* 0x040fe20007ffe0ff */
[----:B------:R-:W-:Y:S01]  /*0610*/  UIADD3 UR13, UR9, UR13, URZ ;  /* 0x0000000d090d7290 */ /* 0x000fe2000fffe03f */
[----:B------:R-:W-:Y:S01]  /*0620*/  IADD3 R19, R19, 0xf, RZ ;  /* 0x0000000f13137810 */ /* 0x000fe20007ffe0ff */
[----:B------:R-:W-:Y:S01]  /*0630*/  UIMAD UR12, UR7, UR18, URZ ;  /* 0x00000012070c72a4 */ /* 0x000fe2000f8e023f */
[----:B------:R-:W-:-:S02]  /*0640*/  SHF.L.U32 R20, R160, 0x9, RZ ;  /* 0x00000009a0147819 */ /* 0x000fc400000006ff */
[----:B------:R-:W-:Y:S02]  /*0650*/  SHF.R.S32.HI R21, RZ, 0x1f, R4 ;  /* 0x0000001fff157819 */ /* 0x000fe40000011404 */
        /* <DEDUP_REMOVED lines=14> */
[----:B-12-4-:R-:W-:Y:S02]  /*0740*/  LOP3.LUT R35, R4, 0x1e0, RZ, 0xfc, !PT ;  /* 0x000001e004237812 */ /* 0x016fe400078efcff */
.L_x_2762:
[----:B------:R-:W-:Y:S01]  /*0750*/  BAR.SYNC.DEFER_BLOCKING 0x0 ;  /* 0x0000000000007b1d */ /* 0x000fe20000010000 */
[C---:B------:R-:W-:Y:S01]  /*0760*/  IMAD.SHL.U32 R84, R4.reuse, 0x2, RZ ;  /* 0x0000000204547824 */ /* 0x040fe200078e00ff */
[----:B------:R-:W-:Y:S02]  /*0770*/  SHF.L.U64.HI R86, R4, 0x1, R21 ;  /* 0x0000000104567819 */ /* 0x000fe40000010215 */
[----:B------:R-:W-:-:S02]  /*0780*/  PRMT R41, RZ, 0x7610, R41 ;  /* 0x00007610ff297816 */ /* 0x000fc40000000029 */
[----:B------:R-:W-:Y:S01]  /*0790*/  UMOV UR20, 0xfffff800 ;  /* 0xfffff80000147882 */ /* 0x000fe20000000000 */
[----:B------:R-:W-:Y:S01]  /*07a0*/  IADD3 R36, P3, R84, UR10, RZ ;  /* 0x0000000a54247c10 */ /* 0x000fe2000ff7e0ff */
[----:B------:R-:W-:Y:S01]  /*07b0*/  ULDC UR7, c[0x0][0x168] ;  /* 0x00005a0000077ab9 */ /* 0x000fe20000000800 */
[----:B------:R-:W-:Y:S01]  /*07c0*/  PRMT R40, RZ, 0x7610, R40 ;  /* 0x00007610ff287816 */ /* 0x000fe20000000028 */
[----:B------:R-:W-:Y:S01]  /*07d0*/  UIMAD UR20, UR6, UR20, UR7 ;  /* 0x00000014061472a4 */ /* 0x000fe2000f8e0207 */
[----:B------:R-:W-:Y:S02]  /*07e0*/  IADD3.X R37, R86, UR16, RZ, P3, !PT ;  /* 0x0000001056257c10 */ /* 0x000fe40009ffe4ff */
[----:B------:R-:W-:Y:S02]  /*07f0*/  PRMT R43, RZ, 0x7610, R43 ;  /* 0x00007610ff2b7816 */ /* 0x000fe4000000002b */
[----:B------:R-:W-:Y:S02]  /*0800*/  PRMT R42, RZ, 0x7610, R42 ;  /* 0x00007610ff2a7816 */ /* 0x000fe4000000002a */
[----:B------:R-:W-:-:S02]  /*0810*/  ISETP.GE.AND P2, PT, R4, UR20, PT ;  /* 0x0000001404007c0c */ /* 0x000fc4000bf46270 */
[----:B------:R-:W-:Y:S02]  /*0820*/  ISETP.GE.AND P1, PT, R76, UR20, PT ;  /* 0x000000144c007c0c */ /* 0x000fe4000bf26270 */
[----:B------:R-:W-:Y:S02]  /*0830*/  ISETP.GE.AND P0, PT, R22, UR20, PT ;  /* 0x0000001416007c0c */ /* 0x000fe4000bf06270 */
[----:B------:R-:W-:Y:S02]  /*0840*/  ISETP.GE.AND P4, PT, R23, UR20, PT ;  /* 0x0000001417007c0c */ /* 0x000fe4000bf86270 */
[----:B------:R-:W-:Y:S02]  /*0850*/  ISETP.GE.AND P6, PT, R24, UR20, PT ;  /* 0x0000001418007c0c */ /* 0x000fe4000bfc6270 */
[----:B------:R-:W-:Y:S02]  /*0860*/  ISETP.GE.AND P5, PT, R25, UR20, PT ;  /* 0x0000001419007c0c */ /* 0x000fe4000bfa6270 */
[----:B------:R-:W-:Y:S01]  /*0870*/  ISETP.GE.AND P3, PT, R26, UR20, PT ;  /* 0x000000141a007c0c */ /* 0x000fe2000bf66270 */
[----:B------:R0:W2:Y:S01]  /*0880*/  @!P2 LDG.E.U16 R41, [R36.64] ;  /* 0x0000001c2429a981 */ /* 0x0000a2000c1e1500 */
[----:B------:R-:W-:-:S02]  /*0890*/  ISETP.GE.AND P2, PT, R27, UR20, PT ;  /* 0x000000141b007c0c */ /* 0x000fc4000bf46270 */
[----:B------:R-:W-:Y:S01]  /*08a0*/  PRMT R45, RZ, 0x7610, R45 ;  /* 0x00007610ff2d7816 */ /* 0x000fe2000000002d */
[----:B------:R0:W3:Y:S01]  /*08b0*/  @!P1 LDG.E.U16 R40, [R36.64+0x40] ;  /* 0x0000401c24289981 */ /* 0x0000e2000c1e1500 */
[----:B------:R-:W-:Y:S02]  /*08c0*/  ISETP.GE.AND P1, PT, R28, UR20, PT ;  /* 0x000000141c007c0c */ /* 0x000fe4000bf26270 */
[----:B------:R-:W-:Y:S01]  /*08d0*/  PRMT R44, RZ, 0x7610, R44 ;  /* 0x00007610ff2c7816 */ /* 0x000fe2000000002c */
[----:B------:R0:W4:Y:S01]  /*08e0*/  @!P0 LDG.E.U16 R43, [R36.64+0x80] ;  /* 0x0000801c242b8981 */ /* 0x000122000c1e1500 */
[----:B------:R-:W-:Y:S02]  /*08f0*/  PRMT R47, RZ, 0x7610, R47 ;  /* 0x00007610ff2f7816 */ /* 0x000fe4000000002f */
[----:B------:R-:W-:Y:S01]  /*0900*/  PRMT R46, RZ, 0x7610, R46 ;  /* 0x00007610ff2e7816 */ /* 0x000fe2000000002e */
[----:B------:R0:W5:Y:S01]  /*0910*/  @!P4 LDG.E.U16 R42, [R36.64+0xc0] ;  /* 0x0000c01c242ac981 */ /* 0x000162000c1e1500 */
[----:B------:R-:W-:-:S02]  /*0920*/  ISETP.GE.AND P0, PT, R29, UR20, PT ;  /* 0x000000141d007c0c */ /* 0x000fc4000bf06270 */
[----:B------:R-:W-:Y:S01]  /*0930*/  ISETP.GE.AND P4, PT, R30, UR20, PT ;  /* 0x000000141e007c0c */ /* 0x000fe2000bf86270 */
[----:B------:R0:W5:Y:S01]  /*0940*/  @!P6 LDG.E.U16 R45, [R36.64+0x100] ;  /* 0x0001001c242de981 */ /* 0x000162000c1e1500 */
[----:B------:R-:W-:Y:S02]  /*0950*/  PRMT R61, RZ, 0x7610, R61 ;  /* 0x00007610ff3d7816 */ /* 0x000fe4000000003d */
[----:B------:R-:W-:Y:S01]  /*0960*/  ISETP.GE.AND P6, PT, R31, UR20, PT ;  /* 0x000000141f007c0c */ /* 0x000fe2000bfc6270 */
[----:B------:R0:W5:Y:S01]  /*0970*/  @!P5 LDG.E.U16 R44, [R36.64+0x140] ;  /* 0x0001401c242cd981 */ /* 0x000162000c1e1500 */
[----:B------:R-:W-:Y:S02]  /*0980*/  ISETP.GE.AND P5, PT, R32, UR20, PT ;  /* 0x0000001420007c0c */ /* 0x000fe4000bfa6270 */
[----:B------:R-:W-:Y:S01]  /*0990*/  PRMT R60, RZ, 0x7610, R60 ;  /* 0x00007610ff3c7816 */ /* 0x000fe2000000003c */
[----:B------:R0:W5:Y:S01]  /*09a0*/  @!P3 LDG.E.U16 R47, [R36.64+0x180] ;  /* 0x0001801c242fb981 */ /* 0x000162000c1e1500 */
[----:B------:R-:W-:-:S02]  /*09b0*/  ISETP.GE.AND P3, PT, R33, UR20, PT ;  /* 0x0000001421007c0c */ /* 0x000fc4000bf66270 */
[----:B------:R-:W-:Y:S01]  /*09c0*/  PRMT R63, RZ, 0x7610, R63 ;  /* 0x00007610ff3f7816 */ /* 0x000fe2000000003f */
[----:B------:R0:W5:Y:S01]  /*09d0*/  @!P2 LDG.E.U16 R46, [R36.64+0x1c0] ;  /* 0x0001c01c242ea981 */ /* 0x000162000c1e1500 */
[----:B------:R-:W-:Y:S02]  /*09e0*/  ISETP.GE.AND P2, PT, R34, UR20, PT ;  /* 0x0000001422007c0c */ /* 0x000fe4000bf46270 */
[----:B------:R-:W-:Y:S01]  /*09f0*/  PRMT R62, RZ, 0x7610, R62 ;  /* 0x00007610ff3e7816 */ /* 0x000fe2000000003e */
[----:B------:R0:W5:Y:S01]  /*0a00*/  @!P1 LDG.E.U16 R61, [R36.64+0x200] ;  /* 0x0002001c243d9981 */ /* 0x000162000c1e1500 */
[----:B------:R-:W-:Y:S02]  /*0a10*/  ISETP.GE.AND P1, PT, R35, UR20, PT ;  /* 0x0000001423007c0c */ /* 0x000fe4000bf26270 */
        /* <DEDUP_REMOVED lines=11> */
[----:B------:R-:W-:-:S05]  /*0ad0*/  IMAD.IADD R38, R20, 0x1, R3 ;  /* 0x0000000114267824 */ /* 0x000fca00078e0203 */
[C---:B------:R-:W-:Y:S02]  /*0ae0*/  LEA.HI.SX32 R39, R38.reuse, R38, 0x1b ;  /* 0x0000002626277211 */ /* 0x040fe400078fdaff */
[C---:B------:R-:W-:Y:S02]  /*0af0*/  IADD3 R49, R38.reuse, 0x20, RZ ;  /* 0x0000002026317810 */ /* 0x040fe40007ffe0ff */
[C---:B------:R-:W-:Y:S02]  /*0b00*/  IADD3 R51, R38.reuse, 0x40, RZ ;  /* 0x0000004026337810 */ /* 0x040fe40007ffe0ff */
[C---:B------:R-:W-:Y:S02]  /*0b10*/  IADD3 R53, R38.reuse, 0x60, RZ ;  /* 0x0000006026357810 */ /* 0x040fe40007ffe0ff */
[C---:B------:R-:W-:Y:S01]  /*0b20*/  IADD3 R55, R38.reuse, 0x80, RZ ;  /* 0x0000008026377810 */ /* 0x040fe20007ffe0ff */
[----:B0-----:R-:W-:Y:S01]  /*0b30*/  IMAD.SHL.U32 R36, R39, 0x2, RZ ;  /* 0x0000000227247824 */ /* 0x001fe200078e00ff */
        /* <DEDUP_REMOVED lines=25> */
[----:B------:R-:W-:Y:S01]  /*0cd0*/  LEA.HI.SX32 R59, R85, R38, 0x1b ;  /* 0x00000026553b7211 */ /* 0x000fe200078fdaff */
[----:B------:R-:W-:Y:S01]  /*0ce0*/  IMAD.SHL.U32 R38, R51, 0x2, RZ ;  /* 0x0000000233267824 */ /* 0x000fe200078e00ff */
[----:B------:R-:W-:Y:S01]  /*0cf0*/  SHF.L.U32 R37, R37, 0x1, RZ ;  /* 0x0000000125257819 */ /* 0x000fe200000006ff */
[----:B------:R-:W-:Y:S01]  /*0d00*/  IMAD.SHL.U32 R39, R39, 0x2, RZ ;  /* 0x0000000227277824 */ /* 0x000fe200078e00ff */
[----:B------:R-:W-:Y:S01]  /*0d10*/  SHF.L.U32 R49, R49, 0x1, RZ ;  /* 0x0000000131317819 */ /* 0x000fe200000006ff */
[----:B------:R-:W-:Y:S02]  /*0d20*/  IMAD.SHL.U32 R48, R48, 0x2, RZ ;  /* 0x0000000230307824 */ /* 0x000fe400078e00ff */
[----:B------:R-:W-:Y:S02]  /*0d30*/  IMAD.SHL.U32 R50, R50, 0x2, RZ ;  /* 0x0000000232327824 */ /* 0x000fe400078e00ff */
[----:B------:R-:W-:Y:S01]  /*0d40*/  IMAD.SHL.U32 R51, R69, 0x2, RZ ;  /* 0x0000000245337824 */ /* 0x000fe200078e00ff */
[----:B------:R-:W-:Y:S01]  /*0d50*/  SHF.L.U32 R53, R53, 0x1, RZ ;  /* 0x0000000135357819 */ /* 0x000fe200000006ff */
[----:B------:R-:W-:-:S02]  /*0d60*/  IMAD.SHL.U32 R52, R52, 0x2, RZ ;  /* 0x0000000234347824 */ /* 0x000fc400078e00ff */
[----:B------:R-:W-:Y:S02]  /*0d70*/  IMAD.SHL.U32 R54, R54, 0x2, RZ ;  /* 0x0000000236367824 */ /* 0x000fe400078e00ff */
[----:B------:R-:W-:Y:S01]  /*0d80*/  IMAD.SHL.U32 R55, R55, 0x2, RZ ;  /* 0x0000000237377824 */ /* 0x000fe200078e00ff */
[----:B------:R-:W-:Y:S01]  /*0d90*/  SHF.L.U32 R57, R57, 0x1, RZ ;  /* 0x0000000139397819 */ /* 0x000fe200000006ff */
[----:B------:R-:W-:Y:S02]  /*0da0*/  IMAD.SHL.U32 R56, R56, 0x2, RZ ;  /* 0x0000000238387824 */ /* 0x000fe400078e00ff */
[----:B------:R-:W-:Y:S02]  /*0db0*/  IMAD.SHL.U32 R58, R58, 0x2, RZ ;  /* 0x000000023a3a7824 */ /* 0x000fe400078e00ff */
[----:B------:R-:W-:Y:S01]  /*0dc0*/  IMAD.SHL.U32 R59, R59, 0x2, RZ ;  /* 0x000000023b3b7824 */ /* 0x000fe200078e00ff */
[----:B------:R-:W-:Y:S02]  /*0dd0*/  ISETP.GE.AND P2, PT, R76, UR20, PT ;  /* 0x000000144c007c0c */ /* 0x000fe4000bf46270 */
[----:B------:R-:W-:-:S02]  /*0de0*/  ISETP.GE.AND P1, PT, R4, UR20, PT ;  /* 0x0000001404007c0c */ /* 0x000fc4000bf26270 */
[----:B------:R-:W-:Y:S02]  /*0df0*/  PRMT R76, RZ, 0x7610, R76 ;  /* 0x00007610ff4c7816 */ /* 0x000fe4000000004c */
[----:B------:R-:W-:Y:S02]  /*0e00*/  PRMT R91, RZ, 0x7610, R91 ;  /* 0x00007610ff5b7816 */ /* 0x000fe4000000005b */
[----:B------:R-:W-:Y:S02]  /*0e10*/  ISETP.GE.AND P4, PT, R23, UR20, PT ;  /* 0x0000001417007c0c */ /* 0x000fe4000bf86270 */
[----:B------:R-:W-:Y:S02]  /*0e20*/  ISETP.GE.AND P6, PT, R24, UR20, PT ;  /* 0x0000001418007c0c */ /* 0x000fe4000bfc6270 */
[----:B------:R-:W-:Y:S02]  /*0e30*/  ISETP.GE.AND P5, PT, R25, UR20, PT ;  /* 0x0000001419007c0c */ /* 0x000fe4000bfa6270 */
[----:B------:R-:W-:-:S02]  /*0e40*/  ISETP.GE.AND P3, PT, R26, UR20, PT ;  /* 0x000000141a007c0c */ /* 0x000fc4000bf66270 */
        /* <DEDUP_REMOVED lines=14> */
[----:B------:R-:W-:Y:S04]  /*0f30*/  STS.U16 [R49+0x140], R44 ;  /* 0x0001402c31007388 */ /* 0x000fe80000000400 */
[----:B------:R-:W-:Y:S01]  /*0f40*/  STS.U16 [R50+0x180], R47 ;  /* 0x0001802f32007388 */ /* 0x000fe20000000400 */
[----:B0-----:R-:W-:-:S03]  /*0f50*/  IMAD R40, R3, 0x10, R20 ;  /* 0x0000001003287824 */ /* 0x001fc600078e0214 */
[----:B------:R-:W-:Y:S04]  /*0f60*/  STS.U16 [R51+0x1c0], R46 ;  /* 0x0001c02e33007388 */ /* 0x000fe80000000400 */
[----:B------:R-:W-:Y:S04]  /*0f70*/  STS.U16 [R52+0x200], R61 ;  /* 0x0002003d34007388 */ /* 0x000fe80000000400 */
[----:B------:R-:W-:Y:S04]  /*0f80*/  STS.U16 [R53+0x240], R60 ;  /* 0x0002403c35007388 */ /* 0x000fe80000000400 */
[----:B------:R-:W-:Y:S04]  /*0f90*/  STS.U16 [R54+0x280], R63 ;  /* 0x0002803f36007388 */ /* 0x000fe80000000400 */
[----:B------:R-:W-:Y:S04]  /*0fa0*/  STS.U16 [R55+0x2c0], R62 ;  /* 0x0002c03e37007388 */ /* 0x000fe80000000400 */
[----:B------:R-:W-:Y:S01]  /*0fb0*/  STS.U16 [R56+0x300], R65 ;  /* 0x0003004138007388 */ /* 0x000fe20000000400 */
[----:B------:R-:W-:-:S03]  /*0fc0*/  IADD3 R69, R40, 0x7, RZ ;  /* 0x0000000728457810 */ /* 0x000fc60007ffe0ff */
[----:B------:R-:W-:Y:S01]  /*0fd0*/  STS.U16 [R57+0x340], R64 ;  /* 0x0003404039007388 */ /* 0x000fe20000000400 */
[----:B------:R-:W-:-:S03]  /*0fe0*/  IADD3 R71, R40, 0x8, RZ ;  /* 0x0000000828477810 */ /* 0x000fc60007ffe0ff */
[----:B------:R0:W-:Y:S01]  /*0ff0*/  STS.U16 [R58+0x380], R67 ;  /* 0x000380433a007388 */ /* 0x0001e20000000400 */
[C---:B------:R-:W-:Y:S02]  /*1000*/  IADD3 R73, R40.reuse, 0x9, RZ ;  /* 0x0000000928497810 */ /* 0x040fe40007ffe0ff */
[C---:B------:R-:W-:Y:S01]  /*1010*/  IADD3 R75, R40.reuse, 0xa, RZ ;  /* 0x0000000a284b7810 */ /* 0x040fe20007ffe0ff */
[----:B------:R2:W-:Y:S01]  /*1020*/  STS.U16 [R59+0x3c0], R66 ;  /* 0x0003c0423b007388 */ /* 0x0005e20000000400 */
[C---:B------:R-:W-:Y:S02]  /*1030*/  IADD3 R41, R40.reuse, 0x1, RZ ;  /* 0x0000000128297810 */ /* 0x040fe40007ffe0ff */
[C---:B-1----:R-:W-:Y:S02]  /*1040*/  IADD3 R43, R40.reuse, 0x2, RZ ;  /* 0x00000002282b7810 */ /* 0x042fe40007ffe0ff */
[C---:B0-----:R-:W-:Y:S02]  /*1050*/  IADD3 R67, R40.reuse, 0x6, RZ ;  /* 0x0000000628437810 */ /* 0x041fe40007ffe0ff */
[----:B------:R-:W-:-:S02]  /*1060*/  IADD3 R45, R40, 0x3, RZ ;  /* 0x00000003282d7810 */ /* 0x000fc40007ffe0ff */
[C---:B------:R-:W-:Y:S02]  /*1070*/  IADD3 R63, R40.reuse, 0x5, RZ ;  /* 0x00000005283f7810 */ /* 0x040fe40007ffe0ff */
[C---:B------:R-:W-:Y:S02]  /*1080*/  IADD3 R77, R40.reuse, 0xb, RZ ;  /* 0x0000000b284d7810 */ /* 0x040fe40007ffe0ff */
[C---:B------:R-:W-:Y:S02]  /*1090*/  IADD3 R81, R40.reuse, 0xd, RZ ;  /* 0x0000000d28517810 */ /* 0x040fe40007ffe0ff */
[C---:B------:R-:W-:Y:S02]  /*10a0*/  IADD3 R83, R40.reuse, 0xe, RZ ;  /* 0x0000000e28537810 */ /* 0x040fe40007ffe0ff */
[C---:B------:R-:W-:Y:S02]  /*10b0*/  IADD3 R85, R40.reuse, 0xf, RZ ;  /* 0x0000000f28557810 */ /* 0x040fe40007ffe0ff */
[----:B------:R-:W-:-:S02]  /*10c0*/  IADD3 R47, R40, 0x4, RZ ;  /* 0x00000004282f7810 */ /* 0x000fc40007ffe0ff */
[----:B------:R-:W-:Y:S02]  /*10d0*/  IADD3 R79, R40, 0xc, RZ ;  /* 0x0000000c284f7810 */ /* 0x000fe40007ffe0ff */
[-C--:B--2---:R-:W-:Y:S02]  /*10e0*/  LEA.HI.SX32 R66, R67, R40.reuse, 0x1b ;  /* 0x0000002843427211 */ /* 0x084fe400078fdaff */
        /* <DEDUP_REMOVED lines=14> */
[----:B------:R-:W-:Y:S01]  /*11d0*/  LEA.HI.SX32 R60, R40, R40, 0x1b ;  /* 0x00000028283c7211 */ /* 0x000fe200078fdaff */
[----:B------:R-:W-:Y:S01]  /*11e0*/  IMAD.SHL.U32 R61, R61, 0x2, RZ ;  /* 0x000000023d3d7824 */ /* 0x000fe200078e00ff */
[----:B------:R-:W-:Y:S01]  /*11f0*/  IADD3 R40, P0, R84, UR14, RZ ;  /* 0x0000000e54287c10 */ /* 0x000fe2000ff1e0ff */
[----:B------:R-:W-:Y:S01]  /*1200*/  IMAD.SHL.U32 R62, R43, 0x2, RZ ;  /* 0x000000022b3e7824 */ /* 0x000fe200078e00ff */
[----:B------:R-:W-:Y:S01]  /*1210*/  SHF.L.U32 R60, R60, 0x1, RZ ;  /* 0x000000013c3c7819 */ /* 0x000fe200000006ff */
[----:B------:R-:W-:Y:S01]  /*1220*/  IMAD.SHL.U32 R63, R45, 0x2, RZ ;  /* 0x000000022d3f7824 */ /* 0x000fe200078e00ff */
[----:B------:R-:W-:Y:S01]  /*1230*/  SHF.L.U32 R64, R47, 0x1, RZ ;  /* 0x000000012f407819 */ /* 0x000fe200000006ff */
[----:B------:R-:W-:Y:S01]  /*1240*/  IMAD.SHL.U32 R65, R65, 0x2, RZ ;  /* 0x0000000241417824 */ /* 0x000fe200078e00ff */
[----:B------:R-:W-:Y:S01]  /*1250*/  SHF.L.U32 R68, R68, 0x1, RZ ;  /* 0x0000000144447819 */ /* 0x000fe200000006ff */
[----:B------:R-:W-:Y:S01]  /*1260*/  IMAD.SHL.U32 R66, R66, 0x2, RZ ;  /* 0x0000000242427824 */ /* 0x000fe200078e00ff */
[----:B------:R-:W-:Y:S01]  /*1270*/  SHF.L.U32 R72, R72, 0x1, RZ ;  /* 0x0000000148487819 */ /* 0x000fe200000006ff */
[----:B------:R-:W-:Y:S01]  /*1280*/  IMAD.SHL.U32 R67, R67, 0x2, RZ ;  /* 0x0000000243437824 */ /* 0x000fe200078e00ff */
[----:B------:R-:W-:-:S06]  /*1290*/  NOP ;  /* 0x0000000000007918 */ /* 0x000fcc0000000000 */
[----:B------:R-:W-:Y:S02]  /*12a0*/  IMAD.SHL.U32 R69, R69, 0x2, RZ ;  /* 0x0000000245457824 */ /* 0x000fe400078e00ff */
[----:B------:R-:W-:Y:S02]  /*12b0*/  IMAD.SHL.U32 R70, R70, 0x2, RZ ;  /* 0x0000000246467824 */ /* 0x000fe400078e00ff */
[----:B------:R-:W-:Y:S02]  /*12c0*/  IMAD.SHL.U32 R71, R71, 0x2, RZ ;  /* 0x0000000247477824 */ /* 0x000fe400078e00ff */
[----:B------:R-:W-:Y:S02]  /*12d0*/  IMAD.SHL.U32 R73, R73, 0x2, RZ ;  /* 0x0000000249497824 */ /* 0x000fe400078e00ff */
[----:B------:R-:W-:Y:S02]  /*12e0*/  IMAD.SHL.U32 R74, R74, 0x2, RZ ;  /* 0x000000024a4a7824 */ /* 0x000fe400078e00ff */
[----:B------:R-:W-:Y:S01]  /*12f0*/  IMAD.SHL.U32 R75, R75, 0x2, RZ ;  /* 0x000000024b4b7824 */ /* 0x000fe200078e00ff */
[----:B------:R-:W-:Y:S01]  /*1300*/  IADD3.X R41, R86, UR17, RZ, P0, !PT ;  /* 0x0000001156297c10 */ /* 0x000fe200087fe4ff */
        /* <DEDUP_REMOVED lines=17> */
[----:B------:R-:W-:-:S02]  /*1420*/  ISETP.GE.AND P0, PT, R22, UR20, PT ;  /* 0x0000001416007c0c */ /* 0x000fc4000bf06270 */
[----:B------:R-:W-:Y:S02]  /*1430*/  PRMT R77, RZ, 0x7610, R77 ;  /* 0x00007610ff4d7816 */ /* 0x000fe4000000004d */
[----:B------:R-:W-:Y:S01]  /*1440*/  PRMT R84, RZ, 0x7610, R84 ;  /* 0x00007610ff547816 */ /* 0x000fe20000000054 */
[----:B------:R-:W2:Y:S01]  /*1450*/  @!P2 LDG.E.U16 R76, [R40.64+0x40] ;  /* 0x0000401c284ca981 */ /* 0x000ea2000c1e1500 */
[----:B------:R-:W-:-:S03]  /*1460*/  ISETP.GE.AND P2, PT, R27, UR20, PT ;  /* 0x000000141b007c0c */ /* 0x000fc6000bf46270 */
[----:B------:R-:W3:Y:S01]  /*1470*/  @!P1 LDG.E.U16 R91, [R40.64] ;  /* 0x0000001c285b9981 */ /* 0x000ee2000c1e1500 */
[----:B------:R-:W-:-:S03]  /*1480*/  ISETP.GE.AND P1, PT, R28, UR20, PT ;  /* 0x000000141c007c0c */ /* 0x000fc6000bf26270 */
[----:B------:R-:W4:Y:S01]  /*1490*/  @!P0 LDG.E.U16 R93, [R40.64+0x80] ;  /* 0x0000801c285d8981 */ /* 0x000f22000c1e1500 */
        /* <DEDUP_REMOVED lines=13> */
[----:B------:R-:W-:Y:S01]  /*1570*/  PRMT R79, RZ, 0x7610, R79 ;  /* 0x00007610ff4f7816 */ /* 0x000fe2000000004f */
[----:B------:R-:W5:Y:S01]  /*1580*/  @!P0 LDG.E.U16 R84, [R40.64+0x240] ;  /* 0x0002401c28548981 */ /* 0x000f62000c1e1500 */
[----:B------:R-:W-:Y:S02]  /*1590*/  PRMT R81, RZ, 0x7610, R81 ;  /* 0x00007610ff517816 */ /* 0x000fe40000000051 */
[----:B------:R-:W-:Y:S01]  /*15a0*/  PRMT R83, RZ, 0x7610, R83 ;  /* 0x00007610ff537816 */ /* 0x000fe20000000053 */
[----:B------:R-:W5:Y:S04]  /*15b0*/  @!P6 LDG.E.U16 R90, [R40.64+0x2c0] ;  /* 0x0002c01c285ae981 */ /* 0x000f68000c1e1500 */
[----:B------:R-:W5:Y:S04]  /*15c0*/  @!P4 LDG.E.U16 R79, [R40.64+0x280] ;  /* 0x0002801c284fc981 */ /* 0x000f68000c1e1500 */
[----:B------:R-:W5:Y:S04]  /*15d0*/  @!P5 LDG.E.U16 R81, [R40.64+0x300] ;  /* 0x0003001c2851d981 */ /* 0x000f68000c1e1500 */
[----:B------:R-:W5:Y:S04]  /*15e0*/  @!P3 LDG.E.U16 R92, [R40.64+0x340] ;  /* 0x0003401c285cb981 */ /* 0x000f68000c1e1500 */
[----:B------:R-:W5:Y:S04]  /*15f0*/  @!P2 LDG.E.U16 R83, [R40.64+0x380] ;  /* 0x0003801c2853a981 */ /* 0x000f68000c1e1500 */
[----:B------:R-:W5:Y:S01]  /*1600*/  @!P1 LDG.E.U16 R100, [R40.64+0x3c0] ;  /* 0x0003c01c28649981 */ /* 0x000f62000c1e1500 */
[----:B------:R-:W-:Y:S01]  /*1610*/  ULDC.U8 UR7, c[0x0][0x17e] ;  /* 0x00005f8000077ab9 */ /* 0x000fe20000000000 */
[----:B------:R-:W-:Y:S02]  /*1620*/  BSSY B0, `(.L_x_2719) ;  /* 0x000005a000007945 */ /* 0x000fe40003800000 */
[----:B---3--:R-:W-:Y:S04]  /*1630*/  STS.U16 [R36], R91 ;  /* 0x0000005b24007388 */ /* 0x008fe80000000400 */
[----:B--2---:R-:W-:Y:S04]  /*1640*/  STS.U16 [R37+0x40], R76 ;  /* 0x0000404c25007388 */ /* 0x004fe80000000400 */
[----:B----4-:R-:W-:Y:S04]  /*1650*/  STS.U16 [R38+0x80], R93 ;  /* 0x0000805d26007388 */ /* 0x010fe80000000400 */
        /* <DEDUP_REMOVED lines=31> */
[----:B------:R-:W-:Y:S01]  /*1850*/  FADD.FTZ R76, R76, UR4 ;  /* 0x000000044c4c7e21 */ /* 0x000fe20008010000 */
[----:B------:R-:W-:-:S04]  /*1860*/  MOV R81, c[0x0][0x16c] ;  /* 0x00005b0000517a02 */ /* 0x000fc80000000f00 */
[----:B------:R-:W-:Y:S02]  /*1870*/  FSETP.GTU.FTZ.AND P4, PT, R76, 20, PT ;  /* 0x41a000004c00780b */ /* 0x000fe40003f9c000 */
[----:B-1----:R-:W-:Y:S02]  /*1880*/  PRMT R78, RZ, 0x5410, R78 ;  /* 0x00005410ff4e7816 */ /* 0x002fe4000000004e */
[----:B------:R-:W-:Y:S02]  /*1890*/  ISETP.EQ.OR P4, PT, RZ, UR7, P4 ;  /* 0x00000007ff007c0c */ /* 0x000fe4000a782670 */
[----:B------:R-:W-:Y:S02]  /*18a0*/  ISETP.GE.AND P6, PT, R81, 0x1, PT ;  /* 0x000000015100780c */ /* 0x000fe40003fc6270 */
[----:B--2---:R-:W-:Y:S02]  /*18b0*/  PRMT R81, RZ, 0x5410, R77 ;  /* 0x00005410ff517816 */ /* 0x004fe4000000004d */
[----:B---3--:R-:W-:Y:S01]  /*18c0*/  PRMT R80, RZ, 0x5410, R80 ;  /* 0x00005410ff507816 */ /* 0x008fe20000000050 */
[----:B------:R-:W-:Y:S01]  /*18d0*/  FADD.FTZ R77, R78, UR4 ;  /* 0x000000044e4d7e21 */ /* 0x000fe20008010000 */
        /* <DEDUP_REMOVED lines=46> */
.L_x_2720:
[----:B------:R-:W-:Y:S05]  /*1bc0*/  BSYNC B0 ;  /* 0x0000000000007941 */ /* 0x000fea0003800000 */
.L_x_2719:
        /* <DEDUP_REMOVED lines=36> */
.L_x_2722:
[----:B------:R-:W-:Y:S05]  /*1e10*/  BSYNC B0 ;  /* 0x0000000000007941 */ /* 0x000fea0003800000 */
.L_x_2721:
        /* <DEDUP_REMOVED lines=38> */
.L_x_2724:
[----:B------:R-:W-:Y:S05]  /*2080*/  BSYNC B0 ;  /* 0x0000000000007941 */ /* 0x000fea0003800000 */
.L_x_2723:
        /* <DEDUP_REMOVED lines=36> */
.L_x_2726:
[----:B------:R-:W-:Y:S05]  /*22d0*/  BSYNC B0 ;  /* 0x0000000000007941 */ /* 0x000fea0003800000 */
.L_x_2725:
        /* <DEDUP_REMOVED lines=38> */
.L_x_2728:
[----:B------:R-:W-:Y:S05]  /*2540*/  BSYNC B0 ;  /* 0x0000000000007941 */ /* 0x000fea0003800000 */
.L_x_2727:
        /* <DEDUP_REMOVED lines=36> */
.L_x_2730:
[----:B------:R-:W-:Y:S05]  /*2790*/  BSYNC B0 ;  /* 0x0000000000007941 */ /* 0x000fea0003800000 */
.L_x_2729:
        /* <DEDUP_REMOVED lines=38> */
.L_x_2732:
[----:B------:R-:W-:Y:S05]  /*2a00*/  BSYNC B0 ;  /* 0x0000000000007941 */ /* 0x000fea0003800000 */
.L_x_2731:
        /* <DEDUP_REMOVED lines=36> */
.L_x_2734:
[----:B------:R-:W-:Y:S05]  /*2c50*/  BSYNC B0 ;  /* 0x0000000000007941 */ /* 0x000fea0003800000 */
.L_x_2733:
        /* <DEDUP_REMOVED lines=41> */
.L_x_2736:
[----:B------:R-:W-:Y:S05]  /*2ef0*/  BSYNC B0 ;  /* 0x0000000000007941 */ /* 0x000fea0003800000 */
.L_x_2735:
        /* <DEDUP_REMOVED lines=41> */
.L_x_2738:
[----:B------:R-:W-:Y:S05]  /*3190*/  BSYNC B0 ;  /* 0x0000000000007941 */ /* 0x000fea0003800000 */
.L_x_2737:
        /* <DEDUP_REMOVED lines=47> */
.L_x_2740:
[----:B------:R-:W-:Y:S05]  /*3490*/  BSYNC B0 ;  /* 0x0000000000007941 */ /* 0x000fea0003800000 */
.L_x_2739:
        /* <DEDUP_REMOVED lines=33> */
.L_x_2742:
[----:B------:R-:W-:Y:S05]  /*36b0*/  BSYNC B0 ;  /* 0x0000000000007941 */ /* 0x000fea0003800000 */
.L_x_2741:
        /* <DEDUP_REMOVED lines=33> */
.L_x_2744:
[----:B------:R-:W-:Y:S05]  /*38d0*/  BSYNC B0 ;  /* 0x0000000000007941 */ /* 0x000fea0003800000 */
.L_x_2743:
        /* <DEDUP_REMOVED lines=33> */
.L_x_2746:
[----:B------:R-:W-:Y:S05]  /*3af0*/  BSYNC B0 ;  /* 0x0000000000007941 */ /* 0x000fea0003800000 */
.L_x_2745:
        /* <DEDUP_REMOVED lines=33> */
.L_x_2748:
[----:B------:R-:W-:Y:S05]  /*3d10*/  BSYNC B0 ;  /* 0x0000000000007941 */ /* 0x000fea0003800000 */
.L_x_2747:
        /* <DEDUP_REMOVED lines=33> */
.L_x_2750:
[----:B------:R-:W-:Y:S05]  /*3f30*/  BSYNC B0 ;  /* 0x0000000000007941 */ /* 0x000fea0003800000 */
.L_x_2749:
        /* <DEDUP_REMOVED lines=38> */
.L_x_2756:
[----:B------:R-:W-:Y:S02]  /*41a0*/  USHF.R.S32.HI UR21, URZ, 0x1f, UR7 ;  /* 0x0000001f3f157899 */ /* 0x000fe40008011407 */
[----:B------:R-:W-:Y:S02]  /*41b0*/  ULDC.64 UR24, c[0x0][0x188] ;  /* 0x0000620000187ab9 */ /* 0x000fe40000000a00 */
[----:B------:R-:W-:Y:S02]  /*41c0*/  UIMAD UR22, UR21, UR24, URZ ;  /* 0x00000018151672a4 */ /* 0x000fe4000f8e023f */
[----:B------:R-:W-:Y:S02]  /*41d0*/  UMOV UR18, UR30 ;  /* 0x0000001e00127c82 */ /* 0x000fe40008000000 */
[----:B------:R-:W-:Y:S02]  /*41e0*/  UMOV UR19, UR11 ;  /* 0x0000000b00137c82 */ /* 0x000fe40008000000 */
[----:B------:R-:W-:-:S02]  /*41f0*/  UIMAD.WIDE.U32 UR18, UR7, UR24, UR18 ;  /* 0x00000018071272a5 */ /* 0x000fc4000f8e0012 */
[----:B------:R-:W-:Y:S01]  /*4200*/  UIMAD UR23, UR7, UR25, UR22 ;  /* 0x00000019071772a4 */ /* 0x000fe2000f8e0216 */
[----:B0-----:R-:W0:Y:S01]  /*4210*/  S2R R0, SR_TID.X ;  /* 0x0000000000007919 */ /* 0x001e220000002100 */
[----:B------:R-:W-:Y:S02]  /*4220*/  ULDC.64 UR26, c[0x0][0x1c0] ;  /* 0x00007000001a7ab9 */ /* 0x000fe40000000a00 */
[----:B------:R-:W-:Y:S02]  /*4230*/  ULDC.64 UR24, c[0x0][0x220] ;  /* 0x0000880000187ab9 */ /* 0x000fe40000000a00 */
[----:B------:R-:W-:Y:S02]  /*4240*/  ULEA UR22, UP0, UR18, UR24, 0x2 ;  /* 0x0000001812167291 */ /* 0x000fe4000f80103f */
[----:B------:R-:W-:-:S04]  /*4250*/  UIADD3 UR19, UR19, UR23, URZ ;  /* 0x0000001713137290 */ /* 0x000fc8000fffe03f */
[----:B------:R-:W-:Y:S01]  /*4260*/  ULEA.HI.X UR18, UR18, UR25, UR19, 0x2, UP0 ;  /* 0x0000001912127291 */ /* 0x000fe200080f1413 */
[----:B-1----:R-:W-:-:S05]  /*4270*/  IMAD.U32 R40, RZ, RZ, UR22 ;  /* 0x00000016ff287e24 */ /* 0x002fca000f8e00ff */
[----:B------:R-:W-:-:S05]  /*4280*/  IMAD.U32 R41, RZ, RZ, UR18 ;  /* 0x00000012ff297e24 */ /* 0x000fca000f8e00ff */
[----:B------:R-:W2:Y:S01]  /*4290*/  LDG.E R40, [R40.64] ;  /* 0x0000001c28287981 */ /* 0x000ea2000c1e1900 */
[----:B------:R-:W-:Y:S01]  /*42a0*/  ISETP.GE.U32.AND P3, PT, R5, UR20, PT ;  /* 0x0000001405007c0c */ /* 0x000fe2000bf66070 */
[----:B0-----:R-:W-:Y:S01]  /*42b0*/  IMAD.SHL.U32 R86, R0, 0x10, RZ ;  /* 0x0000001000567824 */ /* 0x001fe200078e00ff */
[----:B------:R-:W-:Y:S01]  /*42c0*/  ISETP.GE.U32.AND P4, PT, R6, UR20, PT ;  /* 0x0000001406007c0c */ /* 0x000fe2000bf86070 */
[----:B------:R-:W-:Y:S01]  /*42d0*/  UIMAD UR24, UR21, UR26, URZ ;  /* 0x0000001a151872a4 */ /* 0x000fe2000f8e023f */
[----:B------:R-:W-:Y:S01]  /*42e0*/  ISETP.GE.U32.AND P6, PT, R8, UR20, PT ;  /* 0x0000001408007c0c */ /* 0x000fe2000bfc6070 */
[----:B------:R-:W-:Y:S01]  /*42f0*/  UMOV UR18, UR32 ;  /* 0x0000002000127c82 */ /* 0x000fe20008000000 */
[----:B------:R-:W-:Y:S01]  /*4300*/  ISETP.GE.U32.AND P2, PT, R86, UR20, PT ;  /* 0x0000001456007c0c */ /* 0x000fe2000bf46070 */
[----:B------:R-:W-:Y:S01]  /*4310*/  UMOV UR19, UR15 ;  /* 0x0000000f00137c82 */ /* 0x000fe20008000000 */
[----:B------:R-:W-:Y:S01]  /*4320*/  FSEL R131, R120, RZ, !P3 ;  /* 0x000000ff78837208 */ /* 0x000fe20005800000 */
[----:B------:R-:W-:Y:S01]  /*4330*/  UIMAD.WIDE.U32 UR22, UR7, UR26, UR18 ;  /* 0x0000001a071672a5 */ /* 0x000fe2000f8e0012 */
[----:B------:R-:W-:Y:S01]  /*4340*/  FSEL R128, R119, RZ, !P2 ;  /* 0x000000ff77807208 */ /* 0x000fe20005000000 */
[----:B------:R-:W-:Y:S01]  /*4350*/  UIMAD UR18, UR7, UR27, UR24 ;  /* 0x0000001b071272a4 */ /* 0x000fe2000f8e0218 */
[----:B------:R-:W-:Y:S01]  /*4360*/  ISETP.GE.U32.AND P5, PT, R7, UR20, PT ;  /* 0x0000001407007c0c */ /* 0x000fe2000bfa6070 */
[----:B------:R-:W-:Y:S01]  /*4370*/  UMOV UR19, UR13 ;  /* 0x0000000d00137c82 */ /* 0x000fe20008000000 */
[----:B------:R-:W-:Y:S01]  /*4380*/  FSEL R132, R118, RZ, !P4 ;  /* 0x000000ff76847208 */ /* 0x000fe20006000000 */
[----:B------:R-:W-:Y:S01]  /*4390*/  ULDC.64 UR24, c[0x0][0x1a0] ;  /* 0x0000680000187ab9 */ /* 0x000fe20000000a00 */
[----:B------:R-:W-:Y:S01]  /*43a0*/  FSEL R134, R121, RZ, !P5 ;  /* 0x000000ff79867208 */ /* 0x000fe20006800000 */
[----:B------:R-:W-:Y:S01]  /*43b0*/  ULDC.64 UR26, c[0x0][0x230] ;  /* 0x00008c00001a7ab9 */ /* 0x000fe20000000a00 */
[----:B------:R-:W-:Y:S01]  /*43c0*/  ISETP.GE.U32.AND P1, PT, R9, UR20, PT ;  /* 0x0000001409007c0c */ /* 0x000fe2000bf26070 */
[----:B------:R-:W-:Y:S01]  /*43d0*/  UIMAD UR38, UR21, UR24, URZ ;  /* 0x00000018152672a4 */ /* 0x000fe2000f8e023f */
[----:B------:R-:W-:Y:S01]  /*43e0*/  FSEL R136, R117, RZ, !P6 ;  /* 0x000000ff75887208 */ /* 0x000fe20007000000 */
[----:B------:R-:W-:Y:S01]  /*43f0*/  ULEA UR26, UP0, UR22, UR26, 0x2 ;  /* 0x0000001a161a7291 */ /* 0x000fe2000f80103f */
[----:B------:R-:W-:Y:S01]  /*4400*/  FSEL R138, R122, RZ, !P1 ;  /* 0x000000ff7a8a7208 */ /* 0x000fe20004800000 */
[----:B------:R-:W-:-:S02]  /*4410*/  UIADD3 UR21, UR23, UR18, URZ ;  /* 0x0000001217157290 */ /* 0x000fc4000fffe03f */
[----:B------:R-:W-:Y:S02]  /*4420*/  UIMAD UR25, UR7, UR25, UR38 ;  /* 0x00000019071972a4 */ /* 0x000fe4000f8e0226 */
[----:B------:R-:W-:Y:S02]  /*4430*/  ULEA.HI.X UR27, UR22, UR27, UR21, 0x2, UP0 ;  /* 0x0000001b161b7291 */ /* 0x000fe400080f1415 */
[----:B------:R-:W-:Y:S02]  /*4440*/  UMOV UR18, UR8 ;  /* 0x0000000800127c82 */ /* 0x000fe40008000000 */
[----:B------:R-:W-:Y:S02]  /*4450*/  UIMAD.WIDE.U32 UR18, UR7, UR24, UR18 ;  /* 0x00000018071272a5 */ /* 0x000fe4000f8e0012 */
[----:B------:R-:W-:Y:S02]  /*4460*/  ULDC.64 UR22, c[0x0][0x228] ;  /* 0x00008a0000167ab9 */ /* 0x000fe40000000a00 */
[----:B------:R-:W-:-:S02]  /*4470*/  ULEA UR21, UP0, UR18, UR22, 0x2 ;  /* 0x0000001612157291 */ /* 0x000fc4000f80103f */
[----:B------:R-:W-:-:S04]  /*4480*/  UIADD3 UR19, UR19, UR25, URZ ;  /* 0x0000001913137290 */ /* 0x000fc8000fffe03f */
[----:B------:R-:W-:Y:S01]  /*4490*/  ULEA.HI.X UR18, UR18, UR23, UR19, 0x2, UP0 ;  /* 0x0000001712127291 */ /* 0x000fe200080f1413 */
[----:B------:R-:W-:Y:S01]  /*44a0*/  HFMA2.MMA R88, -RZ, RZ, 1.875, 0 ;  /* 0x3f800000ff587435 */ /* 0x000fe200000001ff */
[----:B------:R-:W-:Y:S02]  /*44b0*/  IMAD.MOV.U32 R89, RZ, RZ, RZ ;  /* 0x000000ffff597224 */ /* 0x000fe400078e00ff */
[----:B--2---:R-:W-:-:S04]  /*44c0*/  FMUL.FTZ R42, R40, 1.4426950216293334961 ;  /* 0x3fb8aa3b282a7820 */ /* 0x004fc80000410000 */
[C---:B------:R-:W-:Y:S02]  /*44d0*/  FMUL.FTZ R44, R42.reuse, R77 ;  /* 0x0000004d2a2c7220 */ /* 0x040fe40000410000 */
[C---:B------:R-:W-:Y:S02]  /*44e0*/  FMUL.FTZ R43, R42.reuse, R76 ;  /* 0x0000004c2a2b7220 */ /* 0x040fe40000410000 */
[C---:B------:R-:W-:Y:S02]  /*44f0*/  FMUL.FTZ R45, R42.reuse, R78 ;  /* 0x0000004e2a2d7220 */ /* 0x040fe40000410000 */
[C---:B------:R-:W-:Y:S01]  /*4500*/  FMUL.FTZ R40, R42.reuse, R80 ;  /* 0x000000502a287220 */ /* 0x040fe20000410000 */
[----:B------:R-:W0:Y:S01]  /*4510*/  MUFU.EX2 R44, R44 ;  /* 0x0000002c002c7308 */ /* 0x000e220000000800 */
[C---:B------:R-:W-:Y:S02]  /*4520*/  FMUL.FTZ R46, R42.reuse, R79 ;  /* 0x0000004f2a2e7220 */ /* 0x040fe40000410000 */
[----:B------:R-:W-:-:S02]  /*4530*/  FMUL.FTZ R41, R42, R81 ;  /* 0x000000512a297220 */ /* 0x000fc40000410000 */
[C---:B------:R-:W-:Y:S02]  /*4540*/  FMUL.FTZ R47, R42.reuse, R82 ;  /* 0x000000522a2f7220 */ /* 0x040fe40000410000 */
[C---:B------:R-:W-:Y:S01]  /*4550*/  FMUL.FTZ R86, R42.reuse, R83 ;  /* 0x000000532a567220 */ /* 0x040fe20000410000 */
[----:B------:R-:W1:Y:S01]  /*4560*/  MUFU.EX2 R43, R43 ;  /* 0x0000002b002b7308 */ /* 0x000e620000000800 */
[C---:B------:R-:W-:Y:S02]  /*4570*/  FMUL.FTZ R87, R42.reuse, R84 ;  /* 0x000000542a577220 */ /* 0x040fe40000410000 */
[C---:B------:R-:W-:Y:S02]  /*4580*/  FMUL.FTZ R151, R42.reuse, R90 ;  /* 0x0000005a2a977220 */ /* 0x040fe40000410000 */
[C---:B------:R-:W-:Y:S02]  /*4590*/  FMUL.FTZ R150, R42.reuse, R91 ;  /* 0x0000005b2a967220 */ /* 0x040fe40000410000 */
[----:B------:R-:W-:Y:S01]  /*45a0*/  FMUL.FTZ R153, R42, R92 ;  /* 0x0000005c2a997220 */ /* 0x000fe20000410000 */
        /* <DEDUP_REMOVED lines=8> */
[----:B------:R-:W-:-:S03]  /*4630*/  ISETP.GE.U32.AND P2, PT, R10, UR20, PT ;  /* 0x000000140a007c0c */ /* 0x000fc6000bf46070 */
[----:B------:R-:W-:Y:S01]  /*4640*/  FMUL.FTZ R44, R129, R130 ;  /* 0x00000082812c7220 */ /* 0x000fe20000410000 */
[----:B------:R-:W-:Y:S01]  /*4650*/  FSEL R140, R116, RZ, !P2 ;  /* 0x000000ff748c7208 */ /* 0x000fe20005000000 */
[----:B------:R-:W1:Y:S01]  /*4660*/  MUFU.EX2 R46, R46 ;  /* 0x0000002e002e7308 */ /* 0x000e620000000800 */
[----:B--2---:R-:W-:Y:S02]  /*4670*/  FSEL R133, R45, 1, !P4 ;  /* 0x3f8000002d857808 */ /* 0x004fe40006000000 */
[----:B------:R-:W-:-:S03]  /*4680*/  ISETP.GE.U32.AND P4, PT, R12, UR20, PT ;  /* 0x000000140c007c0c */ /* 0x000fc6000bf86070 */
[----:B------:R-:W-:Y:S01]  /*4690*/  FMUL.FTZ R44, R133, R44 ;  /* 0x0000002c852c7220 */ /* 0x000fe20000410000 */
[----:B------:R-:W-:Y:S01]  /*46a0*/  FSEL R144, R115, RZ, !P4 ;  /* 0x000000ff73907208 */ /* 0x000fe20006000000 */
[----:B------:R-:W2:Y:S01]  /*46b0*/  MUFU.EX2 R41, R41 ;  /* 0x0000002900297308 */ /* 0x000ea20000000800 */
[----:B0-----:R-:W-:Y:S01]  /*46c0*/  FSEL R137, R40, 1, !P6 ;  /* 0x3f80000028897808 */ /* 0x001fe20007000000 */
[----:B------:R-:W-:Y:S01]  /*46d0*/  FFMA.FTZ R40, R128, R130, R131 ;  /* 0x0000008280287223 */ /* 0x000fe20000010083 */
[----:B------:R-:W-:-:S03]  /*46e0*/  ISETP.GE.U32.AND P6, PT, R14, UR20, PT ;  /* 0x000000140e007c0c */ /* 0x000fc6000bfc6070 */
[----:B------:R-:W-:Y:S01]  /*46f0*/  FFMA.FTZ R40, R133, R40, R132 ;  /* 0x0000002885287223 */ /* 0x000fe20000010084 */
[----:B------:R-:W-:Y:S01]  /*4700*/  FSEL R148, R114, RZ, !P6 ;  /* 0x000000ff72947208 */ /* 0x000fe20007000000 */
[----:B------:R-:W0:Y:S01]  /*4710*/  MUFU.EX2 R47, R47 ;  /* 0x0000002f002f7308 */ /* 0x000e220000000800 */
[----:B-1----:R-:W-:Y:S02]  /*4720*/  FSEL R135, R46, 1, !P5 ;  /* 0x3f8000002e877808 */ /* 0x002fe40006800000 */
[----:B------:R-:W-:-:S03]  /*4730*/  ISETP.GE.U32.AND P5, PT, R13, UR20, PT ;  /* 0x000000140d007c0c */ /* 0x000fc6000bfa6070 */
[C---:B------:R-:W-:Y:S01]  /*4740*/  FFMA.FTZ R40, R135.reuse, R40, R134 ;  /* 0x0000002887287223 */ /* 0x040fe20000010086 */
[----:B------:R-:W-:Y:S01]  /*4750*/  FSEL R146, R124, RZ, !P5 ;  /* 0x000000ff7c927208 */ /* 0x000fe20006800000 */
[----:B------:R-:W1:Y:S01]  /*4760*/  MUFU.EX2 R86, R86 ;  /* 0x0000005600567308 */ /* 0x000e620000000800 */
[----:B------:R-:W-:Y:S01]  /*4770*/  FMUL.FTZ R44, R135, R44 ;  /* 0x0000002c872c7220 */ /* 0x000fe20000410000 */
[----:B--2---:R-:W-:Y:S01]  /*4780*/  FSEL R139, R41, 1, !P1 ;  /* 0x3f800000298b7808 */ /* 0x004fe20004800000 */
[----:B------:R-:W-:Y:S01]  /*4790*/  FFMA.FTZ R40, R137, R40, R136 ;  /* 0x0000002889287223 */ /* 0x000fe20000010088 */
[----:B------:R-:W-:Y:S01]  /*47a0*/  ISETP.GE.U32.AND P1, PT, R15, UR20, PT ;  /* 0x000000140f007c0c */ /* 0x000fe2000bf26070 */
[----:B------:R-:W-:Y:S02]  /*47b0*/  FMUL.FTZ R44, R137, R44 ;  /* 0x0000002c892c7220 */ /* 0x000fe40000410000 */
[----:B------:R-:W-:Y:S01]  /*47c0*/  FFMA.FTZ R40, R139, R40, R138 ;  /* 0x000000288b287223 */ /* 0x000fe2000001008a */
[----:B------:R-:W2:Y:S01]  /*47d0*/  MUFU.EX2 R87, R87 ;  /* 0x0000005700577308 */ /* 0x000ea20000000800 */
[----:B0-----:R-:W-:Y:S01]  /*47e0*/  FSEL R141, R47, 1, !P2 ;  /* 0x3f8000002f8d7808 */ /* 0x001fe20005000000 */
[----:B------:R-:W-:Y:S01]  /*47f0*/  FMUL.FTZ R44, R139, R44 ;  /* 0x0000002c8b2c7220 */ /* 0x000fe20000410000 */
[----:B------:R-:W-:-:S02]  /*4800*/  ISETP.GE.U32.AND P2, PT, R16, UR20, PT ;  /* 0x0000001410007c0c */ /* 0x000fc4000bf46070 */
[----:B------:R-:W-:Y:S01]  /*4810*/  FSEL R149, R125, RZ, !P1 ;  /* 0x000000ff7d957208 */ /* 0x000fe20004800000 */
        /* <DEDUP_REMOVED lines=19> */
[----:B------:R-:W-:-:S03]  /*4950*/  ISETP.GE.U32.AND P5, PT, R19, UR20, PT ;  /* 0x0000001413007c0c */ /* 0x000fc6000bfa6070 */
[----:B------:R-:W-:Y:S01]  /*4960*/  FFMA.FTZ R41, R147, R41, R146 ;  /* 0x0000002993297223 */ /* 0x000fe20000010092 */
[----:B------:R-:W-:Y:S01]  /*4970*/  FSEL R158, R127, RZ, !P5 ;  /* 0x000000ff7f9e7208 */ /* 0x000fe20006800000 */
[----:B------:R-:W0:Y:S01]  /*4980*/  MUFU.EX2 R153, R153 ;  /* 0x0000009900997308 */ /* 0x000e220000000800 */
[----:B-1----:R-:W-:Y:S01]  /*4990*/  FSEL R151, R151, 1, !P6 ;  /* 0x3f80000097977808 */ /* 0x002fe20007000000 */
[----:B------:R-:W-:-:S04]  /*49a0*/  FMUL.FTZ R44, R147, R44 ;  /* 0x0000002c932c7220 */ /* 0x000fc80000410000 */
[C---:B------:R-:W-:Y:S02]  /*49b0*/  FFMA.FTZ R43, R151.reuse, R41, R148 ;  /* 0x00000029972b7223 */ /* 0x040fe40000010094 */
[----:B------:R-:W1:Y:S01]  /*49c0*/  MUFU.EX2 R155, R155 ;  /* 0x0000009b009b7308 */ /* 0x000e620000000800 */
[----:B--2---:R-:W-:Y:S01]  /*49d0*/  FSEL R150, R150, 1, !P1 ;  /* 0x3f80000096967808 */ /* 0x004fe20004800000 */
[----:B------:R-:W-:Y:S01]  /*49e0*/  FMUL.FTZ R41, R151, R44 ;  /* 0x0000002c97297220 */ /* 0x000fe20000410000 */
[----:B------:R-:W-:-:S03]  /*49f0*/  ISETP.GE.AND P1, PT, R3, 0x1, PT ;  /* 0x000000010300780c */ /* 0x000fc60003f26270 */
[C---:B------:R-:W-:Y:S02]  /*4a00*/  FFMA.FTZ R43, R150.reuse, R43, R149 ;  /* 0x0000002b962b7223 */ /* 0x040fe40000010095 */
[----:B------:R-:W2:Y:S01]  /*4a10*/  MUFU.EX2 R40, R40 ;  /* 0x0000002800287308 */ /* 0x000ea20000000800 */
[----:B0-----:R-:W-:Y:S01]  /*4a20*/  FSEL R153, R153, 1, !P2 ;  /* 0x3f80000099997808 */ /* 0x001fe20005000000 */
[----:B------:R-:W-:-:S04]  /*4a30*/  FMUL.FTZ R44, R150, R41 ;  /* 0x00000029962c7220 */ /* 0x000fc80000410000 */
[----:B------:R-:W-:Y:S02]  /*4a40*/  FFMA.FTZ R43, R153, R43, R152 ;  /* 0x0000002b992b7223 */ /* 0x000fe40000010098 */
[----:B------:R-:W0:Y:S01]  /*4a50*/  MUFU.EX2 R42, R42 ;  /* 0x0000002a002a7308 */ /* 0x000e220000000800 */
[----:B-1----:R-:W-:Y:S01]  /*4a60*/  FSEL R155, R155, 1, !P3 ;  /* 0x3f8000009b9b7808 */ /* 0x002fe20005800000 */
[----:B------:R-:W-:-:S04]  /*4a70*/  FMUL.FTZ R44, R153, R44 ;  /* 0x0000002c992c7220 */ /* 0x000fc80000410000 */
[C---:B------:R-:W-:Y:S01]  /*4a80*/  FFMA.FTZ R43, R155.reuse, R43, R154 ;  /* 0x0000002b9b2b7223 */ /* 0x040fe2000001009a */
[----:B--2---:R-:W-:Y:S01]  /*4a90*/  FSEL R157, R40, 1, !P4 ;  /* 0x3f800000289d7808 */ /* 0x004fe20006000000 */
[----:B------:R-:W-:-:S04]  /*4aa0*/  FMUL.FTZ R44, R155, R44 ;  /* 0x0000002c9b2c7220 */ /* 0x000fc80000410000 */
[C---:B------:R-:W-:Y:S02]  /*4ab0*/  FFMA.FTZ R43, R157.reuse, R43, R156 ;  /* 0x0000002b9d2b7223 */ /* 0x040fe4000001009c */
[----:B------:R-:W-:Y:S01]  /*4ac0*/  FMUL.FTZ R44, R157, R44 ;  /* 0x0000002c9d2c7220 */ /* 0x000fe20000410000 */
[----:B0-----:R-:W-:Y:S02]  /*4ad0*/  FSEL R159, R42, 1, !P5 ;  /* 0x3f8000002a9f7808 */ /* 0x001fe40006800000 */
[----:B------:R-:W-:-:S03]  /*4ae0*/  MOV R42, UR26 ;  /* 0x0000001a002a7c02 */ /* 0x000fc60008000f00 */
[C---:B------:R-:W-:Y:S02]  /*4af0*/  FFMA.FTZ R87, R159.reuse, R43, R158 ;  /* 0x0000002b9f577223 */ /* 0x040fe4000001009e */
[----:B------:R-:W-:Y:S02]  /*4b00*/  FMUL.FTZ R86, R159, R44 ;  /* 0x0000002c9f567220 */ /* 0x000fe40000410000 */
[----:B------:R-:W-:Y:S01]  /*4b10*/  IMAD.U32 R43, RZ, RZ, UR27 ;  /* 0x0000001bff2b7e24 */ /* 0x000fe2000f8e00ff */
[----:B------:R-:W0:Y:S04]  /*4b20*/  SHFL.UP PT, R40, R87, 0x1, RZ ;  /* 0x0420000057287989 */ /* 0x000e2800000e00ff */
[----:B------:R-:W1:Y:S04]  /*4b30*/  SHFL.UP PT, R41, R86, 0x1, RZ ;  /* 0x0420000056297989 */ /* 0x000e6800000e00ff */
[----:B------:R2:W5:Y:S01]  /*4b40*/  LDG.E R161, [R42.64] ;  /* 0x0000001c2aa17981 */ /* 0x000562000c1e1900 */
[----:B0-----:R-:W-:-:S02]  /*4b50*/  @P1 FFMA.FTZ R87, R86, R40, R87 ;  /* 0x0000002856571223 */ /* 0x001fc40000010057 */
[----:B------:R-:W-:Y:S02]  /*4b60*/  IMAD.U32 R40, RZ, RZ, UR21 ;  /* 0x00000015ff287e24 */ /* 0x000fe4000f8e00ff */
[----:B-1----:R-:W-:Y:S01]  /*4b70*/  @P1 FMUL.FTZ R86, R86, R41 ;  /* 0x0000002956561220 */ /* 0x002fe20000410000 */
[----:B------:R-:W0:Y:S01]  /*4b80*/  SHFL.UP PT, R44, R87, 0x2, RZ ;  /* 0x04400000572c7989 */ /* 0x000e2200000e00ff */
[----:B------:R-:W-:-:S03]  /*4b90*/  MOV R41, UR18 ;  /* 0x0000001200297c02 */ /* 0x000fc60008000f00 */
[----:B------:R-:W1:Y:S01]  /*4ba0*/  SHFL.UP PT, R45, R86, 0x2, RZ ;  /* 0x04400000562d7989 */ /* 0x000e6200000e00ff */
[----:B------:R-:W-:-:S03]  /*4bb0*/  ISETP.GE.AND P1, PT, R3, 0x2, PT ;  /* 0x000000020300780c */ /* 0x000fc60003f26270 */
[----:B------:R3:W5:Y:S01]  /*4bc0*/  LDG.E R162, [R40.64] ;  /* 0x0000001c28a27981 */ /* 0x000762000c1e1900 */
[----:B------:R-:W-:Y:S01]  /*4bd0*/  ISETP.NE.AND P2, PT, R3, 0x1f, PT ;  /* 0x0000001f0300780c */ /* 0x000fe20003f45270 */
[----:B------:R-:W-:Y:S08]  /*4be0*/  BSSY B0, `(.L_x_2752) ;  /* 0x0000036000007945 */ /* 0x000ff00003800000 */
[----:B0-----:R-:W-:-:S02]  /*4bf0*/  @P1 FFMA.FTZ R87, R86, R44, R87 ;  /* 0x0000002c56571223 */ /* 0x001fc40000010057 */
[----:B-1----:R-:W-:-:S03]  /*4c00*/  @P1 FMUL.FTZ R86, R86, R45 ;  /* 0x0000002d56561220 */ /* 0x002fc60000410000 */
[----:B--2---:R-:W0:Y:S01]  /*4c10*/  SHFL.UP PT, R42, R87, 0x4, RZ ;  /* 0x04800000572a7989 */ /* 0x004e2200000e00ff */
[----:B------:R-:W-:-:S03]  /*4c20*/  ISETP.GE.AND P1, PT, R3, 0x4, PT ;  /* 0x000000040300780c */ /* 0x000fc60003f26270 */
[----:B------:R-:W1:Y:S10]  /*4c30*/  SHFL.UP PT, R43, R86, 0x4, RZ ;  /* 0x04800000562b7989 */ /* 0x000e7400000e00ff */
[----:B0-----:R-:W-:-:S02]  /*4c40*/  @P1 FFMA.FTZ R87, R86, R42, R87 ;  /* 0x0000002a56571223 */ /* 0x001fc40000010057 */
[----:B-1----:R-:W-:-:S03]  /*4c50*/  @P1 FMUL.FTZ R86, R86, R43 ;  /* 0x0000002b56561220 */ /* 0x002fc60000410000 */
[----:B---3--:R-:W0:Y:S01]  /*4c60*/  SHFL.UP PT, R40, R87, 0x8, RZ ;  /* 0x0500000057287989 */ /* 0x008e2200000e00ff */
[----:B------:R-:W-:-:S03]  /*4c70*/  ISETP.GE.AND P1, PT, R3, 0x8, PT ;  /* 0x000000080300780c */ /* 0x000fc60003f26270 */
[----:B------:R-:W1:Y:S10]  /*4c80*/  SHFL.UP PT, R41, R86, 0x8, RZ ;  /* 0x0500000056297989 */ /* 0x000e7400000e00ff */
[----:B0-----:R-:W-:-:S02]  /*4c90*/  @P1 FFMA.FTZ R87, R86, R40, R87 ;  /* 0x0000002856571223 */ /* 0x001fc40000010057 */
[----:B-1----:R-:W-:-:S03]  /*4ca0*/  @P1 FMUL.FTZ R86, R86, R41 ;  /* 0x0000002956561220 */ /* 0x002fc60000410000 */
[----:B------:R-:W0:Y:S01]  /*4cb0*/  SHFL.UP PT, R40, R87, 0x10, RZ ;  /* 0x0600000057287989 */ /* 0x000e2200000e00ff */
[----:B------:R-:W-:-:S03]  /*4cc0*/  ISETP.GE.AND P1, PT, R3, 0x10, PT ;  /* 0x000000100300780c */ /* 0x000fc60003f26270 */
[----:B------:R-:W1:Y:S10]  /*4cd0*/  SHFL.UP PT, R41, R86, 0x10, RZ ;  /* 0x0600000056297989 */ /* 0x000e7400000e00ff */
[----:B0-----:R-:W-:-:S02]  /*4ce0*/  @P1 FFMA.FTZ R87, R86, R40, R87 ;  /* 0x0000002856571223 */ /* 0x001fc40000010057 */
[----:B------:R-:W-:Y:S02]  /*4cf0*/  IMAD.U32 R40, RZ, RZ, UR7 ;  /* 0x00000007ff287e24 */ /* 0x000fe4000f8e00ff */
[----:B-1----:R-:W-:Y:S01]  /*4d00*/  @P1 FMUL.FTZ R86, R86, R41 ;  /* 0x0000002956561220 */ /* 0x002fe20000410000 */
[----:B------:R-:W-:Y:S04]  /*4d10*/  SHFL.UP PT, R163, R87, 0x1, RZ ;  /* 0x0420000057a37989 */ /* 0x000fe800000e00ff */
[----:B------:R-:W-:Y:S04]  /*4d20*/  @!P0 LDS.64 R88, [R40.X8+0x10d0] ;  /* 0x0010d00028588984 */ /* 0x000fe80000008a00 */
[----:B------:R0:W-:Y:S04]  /*4d30*/  @!P2 STS.64 [R160.X8+0x1090], R86 ;  /* 0x00109056a000a388 */ /* 0x0001e80000008a00 */
[----:B------:R-:W-:Y:S06]  /*4d40*/  BAR.SYNC.DEFER_BLOCKING 0x0 ;  /* 0x0000000000007b1d */ /* 0x000fec0000010000 */
[----:B------:R-:W-:Y:S01]  /*4d50*/  SHFL.UP PT, R164, R86, 0x1, RZ ;  /* 0x0420000056a47989 */ /* 0x000fe200000e00ff */
[----:B0-----:R-:W-:-:S04]  /*4d60*/  SHF.R.U32.HI R160, RZ, 0x5, R0 ;  /* 0x00000005ffa07819 */ /* 0x001fc80000011600 */
[C---:B------:R-:W-:Y:S02]  /*4d70*/  ISETP.NE.AND P2, PT, R160.reuse, RZ, PT ;  /* 0x000000ffa000720c */ /* 0x040fe40003f45270 */
[----:B------:R-:W-:Y:S02]  /*4d80*/  ISETP.NE.AND P1, PT, R160, 0x2, PT ;  /* 0x00000002a000780c */ /* 0x000fe40003f25270 */
[----:B------:R-:W-:Y:S01]  /*4d90*/  ISETP.NE.AND P3, PT, R3, RZ, P2 ;  /* 0x000000ff0300720c */ /* 0x000fe20001765270 */
[----:B------:R-:W0:Y:S04]  /*4da0*/  LDS.128 R40, [0x1090] ;  /* 0x00109000ff287984 */ /* 0x000e280000000c00 */
[----:B------:R-:W1:Y:S01]  /*4db0*/  LDS.128 R44, [0x10a0] ;  /* 0x0010a000ff2c7984 */ /* 0x000e620000000c00 */
[----:B0-----:R-:W-:-:S02]  /*4dc0*/  FFMA.FTZ R165, R41, R42, R43 ;  /* 0x0000002a29a57223 */ /* 0x001fc4000001002b */
[----:B------:R-:W-:Y:S02]  /*4dd0*/  FMUL.FTZ R43, R40, R42 ;  /* 0x0000002a282b7220 */ /* 0x000fe40000410000 */
[C---:B-1----:R-:W-:Y:S01]  /*4de0*/  FFMA.FTZ R42, R165.reuse, R44, R45 ;  /* 0x0000002ca52a7223 */ /* 0x042fe2000001002d */
[----:B------:R-:W-:Y:S02]  /*4df0*/  FSEL R41, R165, R41, !P1 ;  /* 0x00000029a5297208 */ /* 0x000fe40004800000 */
[C---:B------:R-:W-:Y:S01]  /*4e00*/  FSEL R40, R43.reuse, R40, !P1 ;  /* 0x000000282b287208 */ /* 0x040fe20004800000 */
[----:B------:R-:W-:Y:S01]  /*4e10*/  FMUL.FTZ R43, R43, R44 ;  /* 0x0000002c2b2b7220 */ /* 0x000fe20000410000 */
[----:B------:R-:W-:-:S04]  /*4e20*/  ISETP.NE.AND P1, PT, R160, 0x3, PT ;  /* 0x00000003a000780c */ /* 0x000fc80003f25270 */
[----:B------:R-:W-:Y:S01]  /*4e30*/  FSEL R41, R42, R41, !P1 ;  /* 0x000000292a297208 */ /* 0x000fe20004800000 */
[C---:B------:R-:W-:Y:S01]  /*4e40*/  FFMA.FTZ R42, R46.reuse, R42, R47 ;  /* 0x0000002a2e2a7223 */ /* 0x040fe2000001002f */
[----:B------:R-:W-:Y:S01]  /*4e50*/  FSEL R45, R43, R40, !P1 ;  /* 0x000000282b2d7208 */ /* 0x000fe20004800000 */
[----:B------:R-:W-:Y:S02]  /*4e60*/  FMUL.FTZ R43, R46, R43 ;  /* 0x0000002b2e2b7220 */ /* 0x000fe40000410000 */
[C---:B------:R-:W-:Y:S02]  /*4e70*/  @P3 FFMA.FTZ R41, R164.reuse, R41, R163 ;  /* 0x00000029a4293223 */ /* 0x040fe400000100a3 */
[----:B------:R-:W-:Y:S02]  /*4e80*/  @P3 FMUL.FTZ R45, R164, R45 ;  /* 0x0000002da42d3220 */ /* 0x000fe40000410000 */
[----:B------:R-:W-:Y:S01]  /*4e90*/  @P2 IMAD.MOV.U32 R163, RZ, RZ, R41 ;  /* 0x000000ffffa32224 */ /* 0x000fe200078e0029 */
[----:B------:R-:W-:Y:S01]  /*4ea0*/  @P2 MOV R41, R89 ;  /* 0x0000005900292202 */ /* 0x000fe20000000f00 */
[----:B------:R-:W-:-:S02]  /*4eb0*/  @P2 IMAD.MOV.U32 R164, RZ, RZ, R45 ;  /* 0x000000ffffa42224 */ /* 0x000fc400078e002d */
[----:B------:R-:W-:Y:S01]  /*4ec0*/  @P2 IMAD.MOV.U32 R40, RZ, RZ, R88 ;  /* 0x000000ffff282224 */ /* 0x000fe200078e0058 */
[----:B------:R-:W-:Y:S05]  /*4ed0*/  @P2 BRA `(.L_x_2753) ;  /* 0x0000006000002947 */ /* 0x000fea0003800000 */
[----:B------:R-:W-:Y:S01]  /*4ee0*/  ISETP.NE.AND P1, PT, R3, RZ, PT ;  /* 0x000000ff0300720c */ /* 0x000fe20003f25270 */
[C---:B------:R-:W-:Y:S02]  /*4ef0*/  FMUL.FTZ R40, R43.reuse, R88 ;  /* 0x000000582b287220 */ /* 0x040fe40000410000 */
[----:B------:R-:W-:-:S10]  /*4f00*/  FFMA.FTZ R41, R43, R89, R42 ;  /* 0x000000592b297223 */ /* 0x000fd4000001002a */
[----:B------:R0:W-:Y:S01]  /*4f10*/  @!P1 STS.64 [0x10b8], R88 ;  /* 0x0010b858ff009388 */ /* 0x0001e20000000a00 */
[----:B------:R-:W-:Y:S01]  /*4f20*/  @!P1 IMAD.MOV.U32 R164, RZ, RZ, R88 ;  /* 0x000000ffffa49224 */ /* 0x000fe200078e0058 */
[----:B------:R-:W-:Y:S02]  /*4f30*/  @!P1 MOV R163, R89 ;  /* 0x0000005900a39202 */ /* 0x000fe40000000f00 */
.L_x_2753:
[----:B------:R-:W-:Y:S05]  /*4f40*/  BSYNC B0 ;  /* 0x0000000000007941 */ /* 0x000fea0003800000 */
.L_x_2752:
        /* <DEDUP_REMOVED lines=34> */
[----:B------:R-:W-:-:S04]  /*5170*/  IMAD.U32 R42, RZ, RZ, UR18 ;  /* 0x00000012ff2a7e24 */ /* 0x000fc8000f8e00ff */
[----:B------:R-:W-:-:S05]  /*5180*/  MOV R43, UR19 ;  /* 0x00000013002b7c02 */ /* 0x000fca0008000f00 */
[----:B------:R1:W-:Y:S02]  /*5190*/  STG.E.64 [R42.64], R40 ;  /* 0x000000282a007986 */ /* 0x0003e4000c101b1c */
.L_x_2755:
[----:B------:R-:W-:Y:S05]  /*51a0*/  BSYNC B0 ;  /* 0x0000000000007941 */ /* 0x000fea0003800000 */
.L_x_2754:
        /* <DEDUP_REMOVED lines=22> */
.L_x_2751:
[----:B------:R-:W-:Y:S01]  /*5310*/  BAR.SYNC.DEFER_BLOCKING 0x0 ;  /* 0x0000000000007b1d */ /* 0x000fe20000010000 */
[----:B------:R-:W-:Y:S01]  /*5320*/  ISETP.NE.AND P0, PT, R0, RZ, PT ;  /* 0x000000ff0000720c */ /* 0x000fe20003f05270 */
[----:B-1----:R-:W-:Y:S01]  /*5330*/  IMAD.U32 R42, RZ, RZ, UR6 ;  /* 0x00000006ff2a7e24 */ /* 0x002fe2000f8e00ff */
[----:B------:R-:W-:Y:S01]  /*5340*/  F2FP.BF16.PACK_AB R40, R97, R96 ;  /* 0x000000606128723e */ /* 0x000fe200000010ff */
[----:B------:R-:W-:-:S02]  /*5350*/  USHF.L.U32 UR18, UR6, 0xb, URZ ;  /* 0x0000000b06127899 */ /* 0x000fc4000800063f */
[----:B------:R-:W-:Y:S01]  /*5360*/  ULDC.64 UR22, c[0x0][0x200] ;  /* 0x0000800000167ab9 */ /* 0x000fe20000000a00 */
[C---:B------:R-:W-:Y:S01]  /*5370*/  PRMT R44, R40.reuse, 0x7610, R44 ;  /* 0x00007610282c7816 */ /* 0x040fe2000000002c */
[----:B------:R-:W-:Y:S01]  /*5380*/  UIMAD UR19, UR37, UR22, URZ ;  /* 0x00000016251372a4 */ /* 0x000fe2000f8e023f */
[----:B------:R-:W-:Y:S01]  /*5390*/  PRMT R45, R40, 0x7632, R45 ;  /* 0x00007632282d7816 */ /* 0x000fe2000000002d */
[----:B------:R-:W-:Y:S01]  /*53a0*/  UIMAD.WIDE.U32 UR20, UR36, UR22, URZ ;  /* 0x00000016241472a5 */ /* 0x000fe2000f8e003f */
[----:B------:R-:W-:Y:S01]  /*53b0*/  F2FP.BF16.PACK_AB R40, R101, R100 ;  /* 0x000000646528723e */ /* 0x000fe200000010ff */
[----:B------:R-:W-:Y:S01]  /*53c0*/  UIMAD UR22, UR36, UR23, UR19 ;  /* 0x00000017241672a4 */ /* 0x000fe2000f8e0213 */
[----:B------:R-:W-:Y:S01]  /*53d0*/  BSSY B0, `(.L_x_2757) ;  /* 0x000004a000007945 */ /* 0x000fe20003800000 */
[----:B------:R-:W-:Y:S01]  /*53e0*/  @!P0 IMAD.MOV.U32 R41, RZ, RZ, -0x800 ;  /* 0xfffff800ff298424 */ /* 0x000fe200078e00ff */
[C---:B------:R-:W-:Y:S01]  /*53f0*/  PRMT R76, R40.reuse, 0x7610, R76 ;  /* 0x00007610284c7816 */ /* 0x040fe2000000004c */
[----:B------:R-:W-:Y:S01]  /*5400*/  USHF.R.S32.HI UR7, URZ, 0x1f, UR18 ;  /* 0x0000001f3f077899 */ /* 0x000fe20008011412 */
[----:B------:R-:W-:Y:S01]  /*5410*/  PRMT R77, R40, 0x7632, R77 ;  /* 0x00007632284d7816 */ /* 0x000fe2000000004d */
[----:B------:R-:W-:Y:S01]  /*5420*/  @!P0 IMAD R43, R41, R42, c[0x0][0x168] ;  /* 0x00005a00292b8624 */ /* 0x000fe200078e022a */
[----:B------:R-:W-:Y:S01]  /*5430*/  F2FP.BF16.PACK_AB R41, R99, R98 ;  /* 0x000000626329723e */ /* 0x000fe200000010ff */
[----:B------:R-:W-:Y:S01]  /*5440*/  UIADD3 UR19, UR21, UR22, URZ ;  /* 0x0000001615137290 */ /* 0x000fe2000fffe03f */
[----:B------:R-:W-:-:S02]  /*5450*/  F2FP.BF16.PACK_AB R40, R103, R102 ;  /* 0x000000666728723e */ /* 0x000fc400000010ff */
[C---:B------:R-:W-:Y:S01]  /*5460*/  PRMT R46, R41.reuse, 0x7610, R46 ;  /* 0x00007610292e7816 */ /* 0x040fe2000000002e */
[----:B------:R1:W-:Y:S01]  /*5470*/  STS.U16 [R60], R44 ;  /* 0x0000002c3c007388 */ /* 0x0003e20000000400 */
[----:B------:R-:W-:Y:S02]  /*5480*/  PRMT R47, R41, 0x7632, R47 ;  /* 0x00007632292f7816 */ /* 0x000fe4000000002f */
[----:B------:R-:W-:Y:S01]  /*5490*/  F2FP.BF16.PACK_AB R41, R105, R104 ;  /* 0x000000686929723e */ /* 0x000fe200000010ff */
[----:B------:R2:W-:Y:S01]  /*54a0*/  STS.U16 [R61+0x2], R45 ;  /* 0x0000022d3d007388 */ /* 0x0005e20000000400 */
[----:B------:R-:W-:Y:S02]  /*54b0*/  F2FP.BF16.PACK_AB R42, R107, R106 ;  /* 0x0000006a6b2a723e */ /* 0x000fe400000010ff */
[C---:B------:R-:W-:Y:S01]  /*54c0*/  PRMT R78, R41.reuse, 0x7610, R78 ;  /* 0x00007610294e7816 */ /* 0x040fe2000000004e */
[----:B------:R3:W-:Y:S01]  /*54d0*/  STS.U16 [R62+0x4], R46 ;  /* 0x0000042e3e007388 */ /* 0x0007e20000000400 */
[----:B------:R-:W-:-:S02]  /*54e0*/  PRMT R79, R41, 0x7632, R79 ;  /* 0x00007632294f7816 */ /* 0x000fc4000000004f */
[C---:B-1----:R-:W-:Y:S01]  /*54f0*/  PRMT R44, R40.reuse, 0x7610, R44 ;  /* 0x00007610282c7816 */ /* 0x042fe2000000002c */
[----:B------:R1:W-:Y:S01]  /*5500*/  STS.U16 [R63+0x6], R47 ;  /* 0x0000062f3f007388 */ /* 0x0003e20000000400 */
[----:B------:R-:W-:Y:S02]  /*5510*/  F2FP.BF16.PACK_AB R41, R111, R110 ;  /* 0x0000006e6f29723e */ /* 0x000fe400000010ff */
[----:B--2---:R-:W-:Y:S01]  /*5520*/  PRMT R45, R40, 0x7632, R45 ;  /* 0x00007632282d7816 */ /* 0x004fe2000000002d */
[----:B------:R-:W-:Y:S01]  /*5530*/  STS.U16 [R64+0x8], R76 ;  /* 0x0000084c40007388 */ /* 0x000fe20000000400 */
[----:B------:R-:W-:Y:S02]  /*5540*/  F2FP.BF16.PACK_AB R40, R109, R108 ;  /* 0x0000006c6d28723e */ /* 0x000fe400000010ff */
[----:B---3--:R-:W-:Y:S01]  /*5550*/  PRMT R46, R42, 0x7632, R46 ;  /* 0x000076322a2e7816 */ /* 0x008fe2000000002e */
[----:B------:R-:W-:Y:S01]  /*5560*/  STS.U16 [R65+0xa], R77 ;  /* 0x00000a4d41007388 */ /* 0x000fe20000000400 */
[----:B-1----:R-:W-:-:S03]  /*5570*/  PRMT R47, R40, 0x7632, R47 ;  /* 0x00007632282f7816 */ /* 0x002fc6000000002f */
[----:B------:R1:W-:Y:S04]  /*5580*/  STS.U16 [R66+0xc], R44 ;  /* 0x00000c2c42007388 */ /* 0x0003e80000000400 */
[----:B------:R-:W-:Y:S04]  /*5590*/  STS.U16 [R67+0xe], R45 ;  /* 0x00000e2d43007388 */ /* 0x000fe80000000400 */
[----:B------:R-:W-:Y:S01]  /*55a0*/  STS.U16 [R68+0x10], R78 ;  /* 0x0000104e44007388 */ /* 0x000fe20000000400 */
[----:B-1----:R-:W-:-:S03]  /*55b0*/  PRMT R44, R41, 0x7632, R44 ;  /* 0x00007632292c7816 */ /* 0x002fc6000000002c */
[----:B------:R-:W-:Y:S04]  /*55c0*/  STS.U16 [R69+0x12], R79 ;  /* 0x0000124f45007388 */ /* 0x000fe80000000400 */
[----:B------:R-:W-:Y:S04]  /*55d0*/  STS.U16 [R70+0x14], R42 ;  /* 0x0000142a46007388 */ /* 0x000fe80000000400 */
[----:B------:R1:W-:Y:S04]  /*55e0*/  STS.U16 [R71+0x16], R46 ;  /* 0x0000162e47007388 */ /* 0x0003e80000000400 */
[----:B------:R-:W-:Y:S04]  /*55f0*/  STS.U16 [R72+0x18], R40 ;  /* 0x0000182848007388 */ /* 0x000fe80000000400 */
[----:B------:R2:W-:Y:S01]  /*5600*/  STS.U16 [R73+0x1a], R47 ;  /* 0x00001a2f49007388 */ /* 0x0005e20000000400 */
[----:B-1----:R-:W-:-:S03]  /*5610*/  IADD3 R46, P2, R4, UR18, RZ ;  /* 0x00000012042e7c10 */ /* 0x002fc6000ff5e0ff */
[----:B------:R-:W-:Y:S04]  /*5620*/  STS.U16 [R74+0x1c], R41 ;  /* 0x00001c294a007388 */ /* 0x000fe80000000400 */
[----:B------:R-:W-:Y:S01]  /*5630*/  STS.U16 [R75+0x1e], R44 ;  /* 0x00001e2c4b007388 */ /* 0x000fe20000000400 */
[----:B------:R-:W-:-:S06]  /*5640*/  NOP ;  /* 0x0000000000007918 */ /* 0x000fcc0000000000 */
[----:B------:R-:W-:Y:S01]  /*5650*/  LDS.U16 R45, [R36] ;  /* 0x00000000242d7984 */ /* 0x000fe20000000400 */
[----:B--2---:R-:W-:-:S03]  /*5660*/  IADD3.X R47, R21, UR7, RZ, P2, !PT ;  /* 0x00000007152f7c10 */ /* 0x004fc600097fe4ff */
        /* <DEDUP_REMOVED lines=20> */
[----:B------:R-:W-:Y:S01]  /*57b0*/  MOV R43, UR36 ;  /* 0x00000024002b7c02 */ /* 0x000fe20008000f00 */
[----:B------:R-:W-:Y:S01]  /*57c0*/  ULDC.64 UR24, c[0x0][0x208] ;  /* 0x0000820000187ab9 */ /* 0x000fe20000000a00 */
[----:B------:R-:W-:Y:S01]  /*57d0*/  IMAD.U32 R41, RZ, RZ, UR34 ;  /* 0x00000022ff297e24 */ /* 0x000fe2000f8e00ff */
[----:B------:R-:W-:Y:S02]  /*57e0*/  UIMAD UR23, UR35, UR24, URZ ;  /* 0x00000018231772a4 */ /* 0x000fe4000f8e023f */
[----:B------:R-:W-:Y:S02]  /*57f0*/  IMAD.WIDE.U32 R42, R43, c[0x0][0x200], R46 ;  /* 0x000080002b2a7a25 */ /* 0x000fe400078e002e */
[----:B------:R-:W-:-:S03]  /*5800*/  UIMAD UR23, UR34, UR25, UR23 ;  /* 0x00000019221772a4 */ /* 0x000fc6000f8e0217 */
[----:B------:R-:W-:-:S05]  /*5810*/  IADD3 R43, R43, UR22, RZ ;  /* 0x000000162b2b7c10 */ /* 0x000fca000fffe0ff */
[----:B------:R-:W-:-:S05]  /*5820*/  IMAD.WIDE.U32 R42, R41, c[0x0][0x208], R42 ;  /* 0x00008200292a7a25 */ /* 0x000fca00078e002a */
[----:B------:R-:W-:Y:S02]  /*5830*/  IADD3 R41, R43, UR23, RZ ;  /* 0x000000172b297c10 */ /* 0x000fe4000fffe0ff */
[----:B------:R-:W-:-:S04]  /*5840*/  LEA R40, P1, R42, c[0x0][0x258], 0x1 ;  /* 0x000096002a287a11 */ /* 0x000fc800078208ff */
[----:B------:R-:W-:-:S05]  /*5850*/  LEA.HI.X R41, R42, c[0x0][0x25c], R41, 0x1, P1 ;  /* 0x000097002a297a11 */ /* 0x000fca00008f0c29 */
[----:B------:R0:W-:Y:S04]  /*5860*/  STG.E.U16 [R40.64], R45 ;  /* 0x0000002d28007986 */ /* 0x0001e8000c10151c */
.L_x_2758:
[----:B------:R-:W-:Y:S05]  /*5870*/  BSYNC B0 ;  /* 0x0000000000007941 */ /* 0x000fea0003800000 */
.L_x_2757:
[----:B------:R-:W-:Y:S01]  /*5880*/  ULDC.64 UR22, c[0x0][0x208] ;  /* 0x0000820000167ab9 */ /* 0x000fe20000000a00 */
[----:B------:R-:W-:Y:S01]  /*5890*/  LOP3.LUT R76, R4, 0x20, RZ, 0xfc, !PT ;  /* 0x00000020044c7812 */ /* 0x000fe200078efcff */
[----:B------:R-:W-:Y:S01]  /*58a0*/  UMOV UR21, UR19 ;  /* 0x0000001300157c82 */ /* 0x000fe20008000000 */
[-C--:B------:R-:W-:Y:S01]  /*58b0*/  ISETP.GE.AND P3, PT, R22, R125.reuse, PT ;  /* 0x0000007d1600720c */ /* 0x080fe20003f66270 */
[----:B------:R-:W-:Y:S01]  /*58c0*/  UIMAD.WIDE.U32 UR20, UR34, UR22, UR20 ;  /* 0x00000016221472a5 */ /* 0x000fe2000f8e0014 */
[C---:B------:R-:W-:Y:S01]  /*58d0*/  SHF.L.U64.HI R78, R76.reuse, 0x1, R21 ;  /* 0x000000014c4e7819 */ /* 0x040fe20000010215 */
[----:B------:R-:W-:Y:S01]  /*58e0*/  UIMAD UR19, UR35, UR22, URZ ;  /* 0x00000016231372a4 */ /* 0x000fe2000f8e023f */
[----:B------:R-:W-:Y:S01]  /*58f0*/  IMAD.SHL.U32 R77, R76, 0x2, RZ ;  /* 0x000000024c4d7824 */ /* 0x000fe200078e00ff */
[----:B------:R-:W-:Y:S01]  /*5900*/  UIADD3 UR24, UP0, UR18, UR20, URZ ;  /* 0x0000001412187290 */ /* 0x000fe2000ff1e03f */
[-C--:B------:R-:W-:Y:S01]  /*5910*/  ISETP.GE.AND P4, PT, R23, R125.reuse, PT ;  /* 0x0000007d1700720c */ /* 0x080fe20003f86270 */
[----:B------:R-:W-:Y:S01]  /*5920*/  UIMAD UR19, UR34, UR23, UR19 ;  /* 0x00000017221372a4 */ /* 0x000fe2000f8e0213 */
[-C--:B------:R-:W-:Y:S01]  /*5930*/  ISETP.GE.AND P5, PT, R24, R125.reuse, PT ;  /* 0x0000007d1800720c */ /* 0x080fe20003fa6270 */
[----:B------:R-:W-:Y:S01]  /*5940*/  ULDC UR22, c[0x0][0x168] ;  /* 0x00005a0000167ab9 */ /* 0x000fe20000000800 */
[----:B------:R-:W-:Y:S01]  /*5950*/  IADD3 R42, P1, R77, c[0x0][0x258], RZ ;  /* 0x000096004d2a7a10 */ /* 0x000fe20007f3e0ff */
[----:B------:R-:W-:Y:S01]  /*5960*/  UIADD3.X UR20, UR7, UR19, UR21, UP0, !UPT ;  /* 0x0000001307147290 */ /* 0x000fe200087fe415 */
[----:B------:R-:W-:Y:S01]  /*5970*/  MOV R43, UR24 ;  /* 0x00000018002b7c02 */ /* 0x000fe20008000f00 */
[----:B0-----:R-:W-:Y:S01]  /*5980*/  IMAD.U32 R41, RZ, RZ, UR24 ;  /* 0x00000018ff297e24 */ /* 0x001fe2000f8e00ff */
[-C--:B------:R-:W-:Y:S01]  /*5990*/  ISETP.GE.AND P2, PT, R25, R125.reuse, PT ;  /* 0x0000007d1900720c */ /* 0x080fe20003f46270 */
[----:B------:R-:W-:Y:S01]  /*59a0*/  UMOV UR19, 0xfffff800 ;  /* 0xfffff80000137882 */ /* 0x000fe20000000000 */
[----:B------:R-:W-:Y:S01]  /*59b0*/  LEA R42, P6, R43, R42, 0x1 ;  /* 0x0000002a2b2a7211 */ /* 0x000fe200078c08ff */
[----:B------:R-:W-:Y:S01]  /*59c0*/  IMAD.U32 R43, RZ, RZ, UR20 ;  /* 0x00000014ff2b7e24 */ /* 0x000fe2000f8e00ff */
[----:B------:R-:W-:Y:S01]  /*59d0*/  IADD3.X R40, R78, c[0x0][0x25c], RZ, P1, !PT ;  /* 0x000097004e287a10 */ /* 0x000fe20000ffe4ff */
[----:B------:R-:W-:Y:S01]  /*59e0*/  UIMAD UR22, UR6, UR19, UR22 ;  /* 0x00000013061672a4 */ /* 0x000fe2000f8e0216 */
[-C--:B------:R-:W-:Y:S01]  /*59f0*/  ISETP.GE.AND P1, PT, R76, R125.reuse, PT ;  /* 0x0000007d4c00720c */ /* 0x080fe20003f26270 */
[----:B------:R-:W-:Y:S01]  /*5a00*/  ULDC.64 UR20, c[0x0][0x1f0] ;  /* 0x00007c0000147ab9 */ /* 0x000fe20000000a00 */
[----:B------:R-:W-:Y:S01]  /*5a10*/  LEA.HI.X R43, R41, R40, R43, 0x1, P6 ;  /* 0x00000028292b7211 */ /* 0x000fe200030f0c2b */
[----:B------:R-:W-:Y:S01]  /*5a20*/  UIMAD UR19, UR37, UR20, URZ ;  /* 0x00000014251372a4 */ /* 0x000fe2000f8e023f */
[-C--:B------:R-:W-:Y:S01]  /*5a30*/  ISETP.GE.AND P6, PT, R30, R125.reuse, PT ;  /* 0x0000007d1e00720c */ /* 0x080fe20003fc6270 */
[----:B------:R-:W-:Y:S01]  /*5a40*/  IMAD.U32 R41, RZ, RZ, UR7 ;  /* 0x00000007ff297e24 */ /* 0x000fe2000f8e00ff */
[----:B------:R-:W-:Y:S01]  /*5a50*/  MOV R40, UR18 ;  /* 0x0000001200287c02 */ /* 0x000fe20008000f00 */
[----:B------:R-:W-:Y:S01]  /*5a60*/  @!P3 STG.E.U16 [R42.64+0x40], R81 ;  /* 0x000040512a00b986 */ /* 0x000fe2000c10151c */
[-C--:B------:R-:W-:Y:S01]  /*5a70*/  ISETP.GE.AND P3, PT, R27, R125.reuse, PT ;  /* 0x0000007d1b00720c */ /* 0x080fe20003f66270 */
[----:B------:R-:W-:Y:S01]  /*5a80*/  UIMAD UR19, UR36, UR21, UR19 ;  /* 0x00000015241372a4 */ /* 0x000fe2000f8e0213 */
[----:B------:R-:W-:Y:S01]  /*5a90*/  IMAD.U32 R45, RZ, RZ, UR36 ;  /* 0x00000024ff2d7e24 */ /* 0x000fe2000f8e00ff */
[----:B------:R-:W-:Y:S01]  /*5aa0*/  @!P4 STG.E.U16 [R42.64+0x80], R83 ;  /* 0x000080532a00c986 */ /* 0x000fe2000c10151c */
[----:B------:R-:W-:Y:S01]  /*5ab0*/  ISETP.GE.AND P4, PT, R28, R125, PT ;  /* 0x0000007d1c00720c */ /* 0x000fe20003f86270 */
[----:B------:R-:W-:-:S02]  /*5ac0*/  UIMAD.WIDE.U32 UR20, UR36, UR20, URZ ;  /* 0x00000014241472a5 */ /* 0x000fc4000f8e003f */
[----:B------:R-:W-:Y:S01]  /*5ad0*/  @!P5 STG.E.U16 [R42.64+0xc0], R85 ;  /* 0x0000c0552a00d986 */ /* 0x000fe2000c10151c */
[-C--:B------:R-:W-:Y:S01]  /*5ae0*/  ISETP.GE.AND P5, PT, R29, R125.reuse, PT ;  /* 0x0000007d1d00720c */ /* 0x080fe20003fa6270 */
[----:B------:R-:W-:Y:S02]  /*5af0*/  UIADD3 UR21, UR21, UR19, URZ ;  /* 0x0000001315157290 */ /* 0x000fe4000fffe03f */
[----:B------:R-:W-:Y:S01]  /*5b00*/  @!P2 STG.E.U16 [R42.64+0x100], R87 ;  /* 0x000100572a00a986 */ /* 0x000fe2000c10151c */
[----:B------:R-:W-:Y:S01]  /*5b10*/  ISETP.GE.AND P2, PT, R26, R125, PT ;  /* 0x0000007d1a00720c */ /* 0x000fe20003f46270 */
[----:B------:R-:W-:Y:S02]  /*5b20*/  ULDC.64 UR24, c[0x0][0x1f8] ;  /* 0x00007e0000187ab9 */ /* 0x000fe40000000a00 */
[----:B------:R0:W-:Y:S01]  /*5b30*/  @!P1 STG.E.U16 [R42.64], R79 ;  /* 0x0000004f2a009986 */ /* 0x0001e2000c10151c */
[----:B------:R-:W-:Y:S01]  /*5b40*/  ISETP.GE.AND P1, PT, R4, UR22, PT ;  /* 0x0000001604007c0c */ /* 0x000fe2000bf26270 */
[----:B------:R-:W-:-:S02]  /*5b50*/  UIMAD.WIDE.U32 UR20, UR34, UR24, UR20 ;  /* 0x00000018221472a5 */ /* 0x000fc4000f8e0014 */
[----:B------:R-:W-:Y:S01]  /*5b60*/  @!P3 STG.E.U16 [R42.64+0x180], R91 ;  /* 0x0001805b2a00b986 */ /* 0x000fe2000c10151c */
[-C--:B------:R-:W-:Y:S01]  /*5b70*/  ISETP.GE.AND P3, PT, R34, R125.reuse, PT ;  /* 0x0000007d2200720c */ /* 0x080fe20003f66270 */
[----:B------:R-:W-:Y:S02]  /*5b80*/  UIADD3 UR23, UP0, UR18, UR20, URZ ;  /* 0x0000001412177290 */ /* 0x000fe4000ff1e03f */
[----:B------:R-:W-:Y:S01]  /*5b90*/  @!P4 STG.E.U16 [R42.64+0x1c0], R93 ;  /* 0x0001c05d2a00c986 */ /* 0x000fe2000c10151c */
[----:B------:R-:W-:-:S03]  /*5ba0*/  ISETP.GE.AND P4, PT, R31, R125, PT ;  /* 0x0000007d1f00720c */ /* 0x000fc60003f86270 */
[----:B------:R-:W-:Y:S01]  /*5bb0*/  @!P2 STG.E.U16 [R42.64+0x140], R89 ;  /* 0x000140592a00a986 */ /* 0x000fe2000c10151c */
[-C--:B------:R-:W-:Y:S01]  /*5bc0*/  ISETP.GE.AND P2, PT, R35, R125.reuse, PT ;  /* 0x0000007d2300720c */ /* 0x080fe20003f46270 */
[----:B------:R-:W-:Y:S01]  /*5bd0*/  @!P1 IMAD.WIDE.U32 R40, R45, c[0x0][0x1f0], R40 ;  /* 0x00007c002d289a25 */ /* 0x000fe200078e0028 */
[----:B------:R-:W-:Y:S01]  /*5be0*/  MOV R45, UR34 ;  /* 0x00000022002d7c02 */ /* 0x000fe20008000f00 */
[----:B------:R-:W-:Y:S01]  /*5bf0*/  @!P5 STG.E.U16 [R42.64+0x200], R95 ;  /* 0x0002005f2a00d986 */ /* 0x000fe2000c10151c */
[-C--:B------:R-:W-:Y:S01]  /*5c00*/  ISETP.GE.AND P5, PT, R32, R125.reuse, PT ;  /* 0x0000007d2000720c */ /* 0x080fe20003fa6270 */
[----:B0-----:R-:W-:Y:S01]  /*5c10*/  IMAD.U32 R79, RZ, RZ, UR23 ;  /* 0x00000017ff4f7e24 */ /* 0x001fe2000f8e00ff */
[----:B------:R-:W-:Y:S01]  /*5c20*/  @!P1 IADD3 R41, R41, UR19, RZ ;  /* 0x0000001329299c10 */ /* 0x000fe2000fffe0ff */
[----:B------:R-:W-:Y:S01]  /*5c30*/  @!P6 STG.E.U16 [R42.64+0x240], R113 ;  /* 0x000240712a00e986 */ /* 0x000fe2000c10151c */
[----:B------:R-:W-:Y:S01]  /*5c40*/  ISETP.GE.AND P6, PT, R33, R125, PT ;  /* 0x0000007d2100720c */ /* 0x000fe20003fc6270 */
[----:B------:R-:W-:Y:S01]  /*5c50*/  UIMAD UR19, UR35, UR24, URZ ;  /* 0x00000018231372a4 */ /* 0x000fe2000f8e023f */
[----:B------:R-:W-:Y:S01]  /*5c60*/  IMAD.U32 R82, RZ, RZ, UR23 ;  /* 0x00000017ff527e24 */ /* 0x000fe2000f8e00ff */
[----:B------:R-:W-:Y:S01]  /*5c70*/  @!P4 STG.E.U16 [R42.64+0x280], R115 ;  /* 0x000280732a00c986 */ /* 0x000fe2000c10151c */
[----:B------:R-:W-:Y:S01]  /*5c80*/  @!P1 IMAD.WIDE.U32 R40, R45, c[0x0][0x1f8], R40 ;  /* 0x00007e002d289a25 */ /* 0x000fe200078e0028 */
[----:B------:R-:W-:-:S02]  /*5c90*/  UIMAD UR19, UR34, UR25, UR19 ;  /* 0x00000019221372a4 */ /* 0x000fc4000f8e0213 */
[----:B------:R-:W-:Y:S02]  /*5ca0*/  @!P3 STG.E.U16 [R42.64+0x340], R121 ;  /* 0x000340792a00b986 */ /* 0x000fe4000c10151c */
[----:B------:R-:W-:Y:S01]  /*5cb0*/  @!P1 IADD3 R45, P4, R4, R40, RZ ;  /* 0x00000028042d9210 */ /* 0x000fe20007f9e0ff */
[----:B------:R-:W-:Y:S01]  /*5cc0*/  UIADD3.X UR20, UR7, UR19, UR21, UP0, !UPT ;  /* 0x0000001307147290 */ /* 0x000fe200087fe415 */
[----:B------:R-:W-:Y:S01]  /*5cd0*/  @!P5 STG.E.U16 [R42.64+0x2c0], R117 ;  /* 0x0002c0752a00d986 */ /* 0x000fe2000c10151c */
[----:B------:R-:W-:Y:S02]  /*5ce0*/  IADD3 R44, P5, R77, c[0x0][0x268], RZ ;  /* 0x00009a004d2c7a10 */ /* 0x000fe40007fbe0ff */
[----:B------:R-:W-:Y:S01]  /*5cf0*/  @!P1 IADD3.X R80, R21, UR19, R41, P4, !PT ;  /* 0x0000001315509c10 */ /* 0x000fe2000a7fe429 */
[----:B------:R-:W-:Y:S01]  /*5d00*/  @!P6 STG.E.U16 [R42.64+0x300], R119 ;  /* 0x000300772a00e986 */ /* 0x000fe2000c10151c */
[----:B------:R-:W-:Y:S02]  /*5d10*/  LEA R40, P6, R79, R44, 0x1 ;  /* 0x0000002c4f287211 */ /* 0x000fe400078c08ff */
[----:B------:R-:W-:Y:S01]  /*5d20*/  @!P1 LEA R44, P3, R45, c[0x0][0x268], 0x1 ;  /* 0x00009a002d2c9a11 */ /* 0x000fe200078608ff */
[----:B------:R0:W-:Y:S01]  /*5d30*/  @!P2 STG.E.U16 [R42.64+0x380], R123 ;  /* 0x0003807b2a00a986 */ /* 0x0001e2000c10151c */
[----:B------:R-:W-:-:S02]  /*5d40*/  ISETP.GE.AND P4, PT, R76, UR22, PT ;  /* 0x000000164c007c0c */ /* 0x000fc4000bf86270 */
[----:B------:R-:W-:Y:S02]  /*5d50*/  @!P1 LEA.HI.X R45, R45, c[0x0][0x26c], R80, 0x1, P3 ;  /* 0x00009b002d2d9a11 */ /* 0x000fe400018f0c50 */
[----:B------:R-:W-:Y:S02]  /*5d60*/  ISETP.GE.AND P3, PT, R22, UR22, PT ;  /* 0x0000001616007c0c */ /* 0x000fe4000bf66270 */
[----:B------:R-:W-:Y:S02]  /*5d70*/  ISETP.GE.AND P2, PT, R23, UR22, PT ;  /* 0x0000001617007c0c */ /* 0x000fe4000bf46270 */
[----:B------:R-:W-:Y:S02]  /*5d80*/  IADD3.X R41, R78, c[0x0][0x26c], RZ, P5, !PT ;  /* 0x00009b004e297a10 */ /* 0x000fe40002ffe4ff */
[----:B------:R-:W-:Y:S02]  /*5d90*/  MOV R81, UR20 ;  /* 0x0000001400517c02 */ /* 0x000fe40008000f00 */
[----:B------:R-:W-:Y:S01]  /*5da0*/  PRMT R79, RZ, 0x7610, R79 ;  /* 0x00007610ff4f7816 */ /* 0x000fe2000000004f */
[----:B------:R-:W-:Y:S01]  /*5db0*/  BAR.SYNC.DEFER_BLOCKING 0x0 ;  /* 0x0000000000007b1d */ /* 0x000fe20000010000 */
[----:B------:R-:W-:-:S02]  /*5dc0*/  LEA.HI.X R41, R82, R41, R81, 0x1, P6 ;  /* 0x0000002952297211 */ /* 0x000fc400030f0c51 */
[----:B------:R-:W-:Y:S02]  /*5dd0*/  PRMT R80, RZ, 0x7610, R80 ;  /* 0x00007610ff507816 */ /* 0x000fe40000000050 */
[----:B------:R-:W-:Y:S02]  /*5de0*/  PRMT R81, RZ, 0x7610, R81 ;  /* 0x00007610ff517816 */ /* 0x000fe40000000051 */
[----:B------:R-:W-:Y:S02]  /*5df0*/  PRMT R82, RZ, 0x7610, R82 ;  /* 0x00007610ff527816 */ /* 0x000fe40000000052 */
[----:B------:R-:W-:Y:S02]  /*5e00*/  ISETP.GE.AND P6, PT, R25, UR22, PT ;  /* 0x0000001619007c0c */ /* 0x000fe4000bfc6270 */
[----:B------:R-:W-:Y:S02]  /*5e10*/  ISETP.GE.AND P5, PT, R26, UR22, PT ;  /* 0x000000161a007c0c */ /* 0x000fe4000bfa6270 */
[----:B0-----:R-:W-:-:S02]  /*5e20*/  PRMT R43, RZ, 0x7610, R43 ;  /* 0x00007610ff2b7816 */ /* 0x001fc4000000002b */
[----:B------:R-:W-:Y:S01]  /*5e30*/  PRMT R42, RZ, 0x7610, R42 ;  /* 0x00007610ff2a7816 */ /* 0x000fe2000000002a */
[----:B------:R0:W2:Y:S01]  /*5e40*/  @!P1 LDG.E.U16 R79, [R44.64] ;  /* 0x0000001c2c4f9981 */ /* 0x0000a2000c1e1500 */
[----:B------:R-:W-:Y:S02]  /*5e50*/  ISETP.GE.AND P1, PT, R24, UR22, PT ;  /* 0x0000001618007c0c */ /* 0x000fe4000bf26270 */
[----:B------:R-:W-:Y:S01]  /*5e60*/  PRMT R83, RZ, 0x7610, R83 ;  /* 0x00007610ff537816 */ /* 0x000fe20000000053 */
[----:B------:R-:W3:Y:S01]  /*5e70*/  @!P4 LDG.E.U16 R80, [R40.64] ;  /* 0x0000001c2850c981 */ /* 0x000ee2000c1e1500 */
[----:B------:R-:W-:Y:S02]  /*5e80*/  ISETP.GE.AND P4, PT, R27, UR22, PT ;  /* 0x000000161b007c0c */ /* 0x000fe4000bf86270 */
[----:B------:R-:W-:Y:S01]  /*5e90*/  PRMT R84, RZ, 0x7610, R84 ;  /* 0x00007610ff547816 */ /* 0x000fe20000000054 */
[----:B------:R-:W4:Y:S01]  /*5ea0*/  @!P3 LDG.E.U16 R81, [R40.64+0x40] ;  /* 0x0000401c2851b981 */ /* 0x000f22000c1e1500 */
[----:B------:R-:W-:-:S03]  /*5eb0*/  ISETP.GE.AND P3, PT, R28, UR22, PT ;  /* 0x000000161c007c0c */ /* 0x000fc6000bf66270 */
[----:B------:R-:W5:Y:S01]  /*5ec0*/  @!P2 LDG.E.U16 R82, [R40.64+0x80] ;  /* 0x0000801c2852a981 */ /* 0x000f62000c1e1500 */
[----:B------:R-:W-:Y:S02]  /*5ed0*/  ISETP.GE.AND P2, PT, R29, UR22, PT ;  /* 0x000000161d007c0c */ /* 0x000fe4000bf46270 */
[----:B0-----:R-:W-:Y:S01]  /*5ee0*/  PRMT R45, RZ, 0x7610, R45 ;  /* 0x00007610ff2d7816 */ /* 0x001fe2000000002d */
[----:B------:R-:W5:Y:S01]  /*5ef0*/  @!P1 LDG.E.U16 R43, [R40.64+0xc0] ;  /* 0x0000c01c282b9981 */ /* 0x000f62000c1e1500 */
[----:B------:R-:W-:Y:S02]  /*5f00*/  PRMT R44, RZ, 0x7610, R44 ;  /* 0x00007610ff2c7816 */ /* 0x000fe4000000002c */
[----:B------:R-:W-:Y:S01]  /*5f10*/  ISETP.GE.AND P1, PT, R30, UR22, PT ;  /* 0x000000161e007c0c */ /* 0x000fe2000bf26270 */
        /* <DEDUP_REMOVED lines=10> */
[----:B------:R-:W-:Y:S02]  /*5fc0*/  PRMT R85, RZ, 0x7610, R85 ;  /* 0x00007610ff557816 */ /* 0x000fe40000000055 */
[----:B------:R-:W-:Y:S02]  /*5fd0*/  PRMT R86, RZ, 0x7610, R86 ;  /* 0x00007610ff567816 */ /* 0x000fe40000000056 */
[----:B------:R-:W-:Y:S02]  /*5fe0*/  PRMT R87, RZ, 0x7610, R87 ;  /* 0x00007610ff577816 */ /* 0x000fe40000000057 */
[----:B------:R-:W-:Y:S01]  /*5ff0*/  PRMT R88, RZ, 0x7610, R88 ;  /* 0x00007610ff587816 */ /* 0x000fe20000000058 */
[----:B------:R-:W5:Y:S01]  /*6000*/  @!P1 LDG.E.U16 R85, [R40.64+0x240] ;  /* 0x0002401c28559981 */ /* 0x000f62000c1e1500 */
[----:B------:R-:W-:-:S02]  /*6010*/  PRMT R89, RZ, 0x7610, R89 ;  /* 0x00007610ff597816 */ /* 0x000fc40000000059 */
[----:B------:R-:W-:Y:S01]  /*6020*/  PRMT R90, RZ, 0x7610, R90 ;  /* 0x00007610ff5a7816 */ /* 0x000fe2000000005a */
[----:B------:R-:W5:Y:S04]  /*6030*/  @!P6 LDG.E.U16 R86, [R40.64+0x280] ;  /* 0x0002801c2856e981 */ /* 0x000f68000c1e1500 */
[----:B------:R-:W5:Y:S04]  /*6040*/  @!P5 LDG.E.U16 R87, [R40.64+0x2c0] ;  /* 0x0002c01c2857d981 */ /* 0x000f68000c1e1500 */
[----:B------:R-:W5:Y:S04]  /*6050*/  @!P4 LDG.E.U16 R88, [R40.64+0x300] ;  /* 0x0003001c2858c981 */ /* 0x000f68000c1e1500 */
[----:B------:R-:W5:Y:S04]  /*6060*/  @!P3 LDG.E.U16 R89, [R40.64+0x340] ;  /* 0x0003401c2859b981 */ /* 0x000f68000c1e1500 */
[----:B------:R-:W5:Y:S04]  /*6070*/  @!P2 LDG.E.U16 R90, [R40.64+0x380] ;  /* 0x0003801c285aa981 */ /* 0x000f68000c1e1500 */
[----:B--2---:R-:W-:Y:S04]  /*6080*/  STS.U16 [R36], R79 ;  /* 0x0000004f24007388 */ /* 0x004fe80000000400 */
[----:B---3--:R-:W-:Y:S04]  /*6090*/  STS.U16 [R37+0x40], R80 ;  /* 0x0000405025007388 */ /* 0x008fe80000000400 */
        /* <DEDUP_REMOVED lines=20> */
[----:B------:R-:W-:Y:S04]  /*61e0*/  LDS.U16 R41, [R64+0x8] ;  /* 0x0000080040297984 */ /* 0x000fe80000000400 */
[----:B------:R-:W5:Y:S04]  /*61f0*/  LDS.U16 R86, [R68+0x10] ;  /* 0x0000100044567984 */ /* 0x000f680000000400 */
[----:B------:R-:W-:Y:S04]  /*6200*/  LDS.U16 R45, [R66+0xc] ;  /* 0x00000c00422d7984 */ /* 0x000fe80000000400 */
[----:B------:R-:W-:Y:S04]  /*6210*/  LDS.U16 R84, [R67+0xe] ;  /* 0x00000e0043547984 */ /* 0x000fe80000000400 */
[----:B------:R-:W-:Y:S01]  /*6220*/  LDS.U16 R44, [R70+0x14] ;  /* 0x00001400462c7984 */ /* 0x000fe20000000400 */
[----:B0-----:R-:W-:-:S03]  /*6230*/  PRMT R81, RZ, 0x5410, R81 ;  /* 0x00005410ff517816 */ /* 0x001fc60000000051 */
[----:B------:R-:W-:Y:S01]  /*6240*/  LDS.U16 R83, [R71+0x16] ;  /* 0x0000160047537984 */ /* 0x000fe20000000400 */
[----:B-1----:R-:W-:-:S03]  /*6250*/  PRMT R88, RZ, 0x5410, R40 ;  /* 0x00005410ff587816 */ /* 0x002fc60000000028 */
[----:B------:R-:W0:Y:S01]  /*6260*/  LDS.U16 R40, [R69+0x12] ;  /* 0x0000120045287984 */ /* 0x000e220000000400 */
[----:B------:R-:W-:-:S04]  /*6270*/  FMUL.FTZ R43, R81, -1.4426950216293334961 ;  /* 0xbfb8aa3b512b7820 */ /* 0x000fc80000410000 */
[----:B------:R1:W0:Y:S01]  /*6280*/  MUFU.EX2 R90, R43 ;  /* 0x0000002b005a7308 */ /* 0x0002220000000800 */
[----:B------:R-:W-:Y:S01]  /*6290*/  FMUL.FTZ R82, R88, -1.4426950216293334961 ;  /* 0xbfb8aa3b58527820 */ /* 0x000fe20000410000 */
[----:B--2---:R-:W-:Y:S02]  /*62a0*/  PRMT R80, RZ, 0x5410, R80 ;  /* 0x00005410ff507816 */ /* 0x004fe40000000050 */
[----:B---3--:R-:W-:Y:S01]  /*62b0*/  PRMT R79, RZ, 0x5410, R79 ;  /* 0x00005410ff4f7816 */ /* 0x008fe2000000004f */
[----:B-1----:R-:W1:Y:S03]  /*62c0*/  LDS.U16 R43, [R73+0x1a] ;  /* 0x00001a00492b7984 */ /* 0x002e660000000400 */
[----:B------:R2:W3:Y:S01]  /*62d0*/  MUFU.EX2 R91, R82 ;  /* 0x00000052005b7308 */ /* 0x0004e20000000800 */
[----:B----4-:R-:W-:Y:S01]  /*62e0*/  PRMT R42, RZ, 0x5410, R42 ;  /* 0x00005410ff2a7816 */ /* 0x010fe2000000002a */
[----:B------:R-:W-:-:S02]  /*62f0*/  FMUL.FTZ R85, R80, -1.4426950216293334961 ;  /* 0xbfb8aa3b50557820 */ /* 0x000fc40000410000 */
[----:B------:R-:W-:Y:S01]  /*6300*/  FMUL.FTZ R87, R79, -1.4426950216293334961 ;  /* 0xbfb8aa3b4f577820 */ /* 0x000fe20000410000 */
[----:B--2---:R-:W2:Y:S03]  /*6310*/  LDS.U16 R82, [R74+0x1c] ;  /* 0x00001c004a527984 */ /* 0x004ea60000000400 */
[----:B------:R4:W-:Y:S01]  /*6320*/  MUFU.EX2 R93, R87 ;  /* 0x00000057005d7308 */ /* 0x0009e20000000800 */
[----:B------:R-:W-:Y:S01]  /*6330*/  FMUL.FTZ R89, R42, -1.4426950216293334961 ;  /* 0xbfb8aa3b2a597820 */ /* 0x000fe20000410000 */
[----:B-----5:R-:W-:-:S06]  /*6340*/  PRMT R86, RZ, 0x5410, R86 ;  /* 0x00005410ff567816 */ /* 0x020fcc0000000056 */
[----:B------:R5:W0:Y:S01]  /*6350*/  MUFU.EX2 R92, R85 ;  /* 0x00000055005c7308 */ /* 0x000a220000000800 */
[----:B----4-:R-:W-:Y:S01]  /*6360*/  PRMT R87, RZ, 0x5410, R41 ;  /* 0x00005410ff577816 */ /* 0x010fe20000000029 */
[----:B-----5:R-:W4:Y:S06]  /*6370*/  LDS.U16 R85, [R72+0x18] ;  /* 0x0000180048557984 */ /* 0x020f2c0000000400 */
[----:B------:R5:W-:Y:S01]  /*6380*/  MUFU.EX2 R95, R89 ;  /* 0x00000059005f7308 */ /* 0x000be20000000800 */
[----:B------:R-:W-:Y:S01]  /*6390*/  FMUL.FTZ R41, R87, -1.4426950216293334961 ;  /* 0xbfb8aa3b57297820 */ /* 0x000fe20000410000 */
[----:B-----5:R-:W5:Y:S06]  /*63a0*/  LDS.U16 R89, [R75+0x1e] ;  /* 0x00001e004b597984 */ /* 0x020f6c0000000400 */
[----:B------:R0:W1:Y:S02]  /*63b0*/  MUFU.EX2 R94, R41 ;  /* 0x00000029005e7308 */ /* 0x0000640000000800 */
[----:B0-----:R-:W-:-:S06]  /*63c0*/  FMUL.FTZ R41, R86, -1.4426950216293334961 ;  /* 0xbfb8aa3b56297820 */ /* 0x001fcc0000410000 */
[----:B------:R0:W-:Y:S02]  /*63d0*/  MUFU.EX2 R114, R41 ;  /* 0x0000002900727308 */ /* 0x0001e40000000800 */
[----:B0-----:R-:W-:-:S05]  /*63e0*/  PRMT R41, RZ, 0x5410, R40 ;  /* 0x00005410ff297816 */ /* 0x001fca0000000028 */
[----:B------:R-:W-:-:S04]  /*63f0*/  FMUL.FTZ R40, R41, -1.4426950216293334961 ;  /* 0xbfb8aa3b29287820 */ /* 0x000fc80000410000 */
[----:B------:R1:W-:Y:S02]  /*6400*/  MUFU.EX2 R115, R40 ;  /* 0x0000002800737308 */ /* 0x0003e40000000800 */
[----:B-1----:R-:W-:-:S05]  /*6410*/  PRMT R40, RZ, 0x5410, R43 ;  /* 0x00005410ff287816 */ /* 0x002fca000000002b */
[----:B------:R-:W-:Y:S01]  /*6420*/  FMUL.FTZ R43, R40, -1.4426950216293334961 ;  /* 0xbfb8aa3b282b7820 */ /* 0x000fe20000410000 */
[----:B------:R-:W-:-:S03]  /*6430*/  PRMT R45, RZ, 0x5410, R45 ;  /* 0x00005410ff2d7816 */ /* 0x000fc6000000002d */
[----:B------:R2:W-:Y:S01]  /*6440*/  MUFU.EX2 R119, R43 ;  /* 0x0000002b00777308 */ /* 0x0005e20000000800 */
[----:B------:R-:W-:Y:S01]  /*6450*/  PRMT R84, RZ, 0x5410, R84 ;  /* 0x00005410ff547816 */ /* 0x000fe20000000054 */
[----:B------:R-:W-:Y:S01]  /*6460*/  FMUL.FTZ R112, R45, -1.4426950216293334961 ;  /* 0xbfb8aa3b2d707820 */ /* 0x000fe20000410000 */
[----:B------:R-:W-:Y:S02]  /*6470*/  PRMT R44, RZ, 0x5410, R44 ;  /* 0x00005410ff2c7816 */ /* 0x000fe4000000002c */
[----:B--2---:R-:W-:Y:S01]  /*6480*/  PRMT R43, RZ, 0x5410, R82 ;  /* 0x00005410ff2b7816 */ /* 0x004fe20000000052 */
[----:B------:R-:W-:Y:S01]  /*6490*/  FMUL.FTZ R113, R84, -1.4426950216293334961 ;  /* 0xbfb8aa3b54717820 */ /* 0x000fe20000410000 */
[----:B----4-:R-:W-:-:S03]  /*64a0*/  PRMT R85, RZ, 0x5410, R85 ;  /* 0x00005410ff557816 */ /* 0x010fc60000000055 */
[----:B------:R-:W-:Y:S01]  /*64b0*/  FMUL.FTZ R82, R43, -1.4426950216293334961 ;  /* 0xbfb8aa3b2b527820 */ /* 0x000fe20000410000 */
[----:B------:R-:W-:Y:S01]  /*64c0*/  PRMT R83, RZ, 0x5410, R83 ;  /* 0x00005410ff537816 */ /* 0x000fe20000000053 */
[----:B------:R-:W-:Y:S02]  /*64d0*/  FMUL.FTZ R116, R44, -1.4426950216293334961 ;  /* 0xbfb8aa3b2c747820 */ /* 0x000fe40000410000 */
[----:B------:R5:W-:Y:S01]  /*64e0*/  MUFU.EX2 R120, R82 ;  /* 0x0000005200787308 */ /* 0x000be20000000800 */
[----:B------:R-:W-:Y:S02]  /*64f0*/  FMUL.FTZ R118, R85, -1.4426950216293334961 ;  /* 0xbfb8aa3b55767820 */ /* 0x000fe40000410000 */
[----:B------:R-:W-:Y:S01]  /*6500*/  FMUL.FTZ R117, R83, -1.4426950216293334961 ;  /* 0xbfb8aa3b53757820 */ /* 0x000fe20000410000 */
[----:B-----5:R-:W-:-:S04]  /*6510*/  PRMT R82, RZ, 0x5410, R89 ;  /* 0x00005410ff527816 */ /* 0x020fc80000000059 */
[----:B------:R-:W0:Y:S01]  /*6520*/  MUFU.EX2 R112, R112 ;  /* 0x0000007000707308 */ /* 0x000e220000000800 */
[----:B------:R-:W-:-:S07]  /*6530*/  FMUL.FTZ R89, R82, -1.4426950216293334961 ;  /* 0xbfb8aa3b52597820 */ /* 0x000fce0000410000 */
[----:B------:R-:W1:Y:S01]  /*6540*/  MUFU.EX2 R113, R113 ;  /* 0x0000007100717308 */ /* 0x000e620000000800 */
[----:B------:R-:W-:Y:S02]  /*6550*/  FADD.FTZ R90, R90, 1 ;  /* 0x3f8000005a5a7421 */ /* 0x000fe40000010000 */
[----:B---3--:R-:W-:-:S05]  /*6560*/  FADD.FTZ R91, R91, 1 ;  /* 0x3f8000005b5b7421 */ /* 0x008fca0000010000 */
[----:B------:R-:W2:Y:S08]  /*6570*/  MUFU.EX2 R116, R116 ;  /* 0x0000007400747308 */ /* 0x000eb00000000800 */
[----:B------:R-:W3:Y:S01]  /*6580*/  MUFU.EX2 R118, R118 ;  /* 0x0000007600767308 */ /* 0x000ee20000000800 */
[----:B------:R-:W-:-:S07]  /*6590*/  FADD.FTZ R92, R92, 1 ;  /* 0x3f8000005c5c7421 */ /* 0x000fce0000010000 */
[----:B------:R-:W4:Y:S01]  /*65a0*/  MUFU.EX2 R117, R117 ;  /* 0x0000007500757308 */ /* 0x000f220000000800 */
[----:B------:R-:W-:-:S07]  /*65b0*/  FADD.FTZ R93, R93, 1 ;  /* 0x3f8000005d5d7421 */ /* 0x000fce0000010000 */
[----:B------:R-:W5:Y:S01]  /*65c0*/  MUFU.EX2 R121, R89 ;  /* 0x0000005900797308 */ /* 0x000f620000000800 */
[----:B------:R-:W-:Y:S02]  /*65d0*/  FADD.FTZ R94, R94, 1 ;  /* 0x3f8000005e5e7421 */ /* 0x000fe40000010000 */
[----:B------:R-:W-:Y:S02]  /*65e0*/  FADD.FTZ R95, R95, 1 ;  /* 0x3f8000005f5f7421 */ /* 0x000fe40000010000 */
[----:B0-----:R-:W-:Y:S02]  /*65f0*/  FADD.FTZ R112, R112, 1 ;  /* 0x3f80000070707421 */ /* 0x001fe40000010000 */
[----:B-1----:R-:W-:Y:S01]  /*6600*/  FADD.FTZ R113, R113, 1 ;  /* 0x3f80000071717421 */ /* 0x002fe20000010000 */
[----:B------:R-:W0:Y:S01]  /*6610*/  MUFU.RCP R90, R90 ;  /* 0x0000005a005a7308 */ /* 0x000e220000001000 */
[----:B------:R-:W-:Y:S02]  /*6620*/  FADD.FTZ R114, R114, 1 ;  /* 0x3f80000072727421 */ /* 0x000fe40000010000 */
[----:B------:R-:W-:-:S05]  /*6630*/  FADD.FTZ R115, R115, 1 ;  /* 0x3f80000073737421 */ /* 0x000fca0000010000 */
[----:B------:R-:W1:Y:S01]  /*6640*/  MUFU.RCP R91, R91 ;  /* 0x0000005b005b7308 */ /* 0x000e620000001000 */
[----:B--2---:R-:W-:Y:S02]  /*6650*/  FADD.FTZ R116, R116, 1 ;  /* 0x3f80000074747421 */ /* 0x004fe40000010000 */
[----:B---3--:R-:W-:-:S05]  /*6660*/  FADD.FTZ R118, R118, 1 ;  /* 0x3f80000076767421 */ /* 0x008fca0000010000 */
[----:B------:R-:W2:Y:S01]  /*6670*/  MUFU.RCP R123, R92 ;  /* 0x0000005c007b7308 */ /* 0x000ea20000001000 */
[----:B------:R-:W-:Y:S02]  /*6680*/  FADD.FTZ R119, R119, 1 ;  /* 0x3f80000077777421 */ /* 0x000fe40000010000 */
[----:B----4-:R-:W-:-:S05]  /*6690*/  FADD.FTZ R117, R117, 1 ;  /* 0x3f80000075757421 */ /* 0x010fca0000010000 */
[----:B------:R-:W3:Y:S01]  /*66a0*/  MUFU.RCP R122, R93 ;  /* 0x0000005d007a7308 */ /* 0x000ee20000001000 */
[----:B------:R-:W-:Y:S02]  /*66b0*/  FADD.FTZ R120, R120, 1 ;  /* 0x3f80000078787421 */ /* 0x000fe40000010000 */
[----:B-----5:R-:W-:-:S05]  /*66c0*/  FADD.FTZ R121, R121, 1 ;  /* 0x3f80000079797421 */ /* 0x020fca0000010000 */
[----:B------:R-:W4:Y:S08]  /*66d0*/  MUFU.RCP R94, R94 ;  /* 0x0000005e005e7308 */ /* 0x000f300000001000 */
[----:B------:R-:W5:Y:S08]  /*66e0*/  MUFU.RCP R95, R95 ;  /* 0x0000005f005f7308 */ /* 0x000f700000001000 */
[----:B------:R-:W0:Y:S08]  /*66f0*/  MUFU.RCP R112, R112 ;  /* 0x0000007000707308 */ /* 0x000e300000001000 */
[----:B------:R-:W0:Y:S08]  /*6700*/  MUFU.RCP R113, R113 ;  /* 0x0000007100717308 */ /* 0x000e300000001000 */
[----:B------:R-:W1:Y:S08]  /*6710*/  MUFU.RCP R125, R114 ;  /* 0x00000072007d7308 */ /* 0x000e700000001000 */
[----:B------:R-:W2:Y:S01]  /*6720*/  MUFU.RCP R92, R115 ;  /* 0x00000073005c7308 */ /* 0x000ea20000001000 */
[----:B0-----:R-:W-:-:S07]  /*6730*/  FMUL.FTZ R81, R81, R90 ;  /* 0x0000005a51517220 */ /* 0x001fce0000410000 */
[----:B------:R-:W0:Y:S01]  /*6740*/  MUFU.RCP R93, R116 ;  /* 0x00000074005d7308 */ /* 0x000e220000001000 */
[----:B-1----:R-:W-:-:S07]  /*6750*/  FMUL.FTZ R88, R88, R91 ;  /* 0x0000005b58587220 */ /* 0x002fce0000410000 */
[----:B------:R-:W1:Y:S01]  /*6760*/  MUFU.RCP R124, R117 ;  /* 0x00000075007c7308 */ /* 0x000e620000001000 */
[----:B--2---:R-:W-:-:S07]  /*6770*/  FMUL.FTZ R89, R80, R123 ;  /* 0x0000007b50597220 */ /* 0x004fce0000410000 */
[----:B------:R-:W2:Y:S01]  /*6780*/  MUFU.RCP R118, R118 ;  /* 0x0000007600767308 */ /* 0x000ea20000001000 */
[----:B---3--:R-:W-:-:S07]  /*6790*/  FMUL.FTZ R80, R79, R122 ;  /* 0x0000007a4f507220 */ /* 0x008fce0000410000 */
[----:B------:R-:W3:Y:S01]  /*67a0*/  MUFU.RCP R119, R119 ;  /* 0x0000007700777308 */ /* 0x000ee20000001000 */
[----:B------:R-:W-:-:S07]  /*67b0*/  FMUL.FTZ R81, R81, R96 ;  /* 0x0000006051517220 */ /* 0x000fce0000410000 */
[----:B------:R-:W0:Y:S01]  /*67c0*/  MUFU.RCP R120, R120 ;  /* 0x0000007800787308 */ /* 0x000e220000001000 */
[----:B------:R-:W-:-:S07]  /*67d0*/  FMUL.FTZ R88, R88, R97 ;  /* 0x0000006158587220 */ /* 0x000fce0000410000 */
[----:B------:R-:W0:Y:S01]  /*67e0*/  MUFU.RCP R121, R121 ;  /* 0x0000007900797308 */ /* 0x000e220000001000 */
[----:B----4-:R-:W-:Y:S02]  /*67f0*/  FMUL.FTZ R87, R87, R94 ;  /* 0x0000005e57577220 */ /* 0x010fe40000410000 */
[----:B-----5:R-:W-:Y:S02]  /*6800*/  FMUL.FTZ R42, R42, R95 ;  /* 0x0000005f2a2a7220 */ /* 0x020fe40000410000 */
[----:B------:R-:W-:Y:S02]  /*6810*/  FMUL.FTZ R89, R89, R98 ;  /* 0x0000006259597220 */ /* 0x000fe40000410000 */
[----:B------:R-:W-:Y:S02]  /*6820*/  FMUL.FTZ R80, R80, R99 ;  /* 0x0000006350507220 */ /* 0x000fe40000410000 */
[----:B------:R-:W-:Y:S02]  /*6830*/  FMUL.FTZ R45, R45, R112 ;  /* 0x000000702d2d7220 */ /* 0x000fe40000410000 */
[----:B------:R-:W-:-:S02]  /*6840*/  FMUL.FTZ R84, R84, R113 ;  /* 0x0000007154547220 */ /* 0x000fc40000410000 */
[----:B------:R-:W-:Y:S01]  /*6850*/  FMUL.FTZ R79, R86, R125 ;  /* 0x0000007d564f7220 */ /* 0x000fe20000410000 */
[----:B------:R-:W-:Y:S01]  /*6860*/  F2FP.BF16.PACK_AB R81, R88, R81 ;  /* 0x000000515851723e */ /* 0x000fe200000010ff */
[----:B------:R-:W-:Y:S01]  /*6870*/  BAR.SYNC.DEFER_BLOCKING 0x0 ;  /* 0x0000000000007b1d */ /* 0x000fe20000010000 */
[----:B------:R-:W-:Y:S02]  /*6880*/  FMUL.FTZ R87, R87, R100 ;  /* 0x0000006457577220 */ /* 0x000fe40000410000 */
[----:B------:R-:W-:Y:S02]  /*6890*/  FMUL.FTZ R42, R42, R101 ;  /* 0x000000652a2a7220 */ /* 0x000fe40000410000 */
[----:B------:R-:W-:Y:S02]  /*68a0*/  FMUL.FTZ R86, R41, R92 ;  /* 0x0000005c29567220 */ /* 0x000fe40000410000 */
[----:B0-----:R-:W-:Y:S01]  /*68b0*/  FMUL.FTZ R41, R44, R93 ;  /* 0x0000005d2c297220 */ /* 0x001fe20000410000 */
[----:B------:R-:W-:Y:S01]  /*68c0*/  F2FP.BF16.PACK_AB R80, R80, R89 ;  /* 0x000000595050723e */ /* 0x000fe200000010ff */
[----:B------:R-:W-:-:S02]  /*68d0*/  FMUL.FTZ R45, R45, R102 ;  /* 0x000000662d2d7220 */ /* 0x000fc40000410000 */
[----:B------:R-:W-:Y:S02]  /*68e0*/  FMUL.FTZ R84, R84, R103 ;  /* 0x0000006754547220 */ /* 0x000fe40000410000 */
[----:B-1----:R-:W-:Y:S02]  /*68f0*/  FMUL.FTZ R44, R83, R124 ;  /* 0x0000007c532c7220 */ /* 0x002fe40000410000 */
[----:B--2---:R-:W-:Y:S02]  /*6900*/  FMUL.FTZ R85, R85, R118 ;  /* 0x0000007655557220 */ /* 0x004fe40000410000 */
[----:B---3--:R-:W-:Y:S01]  /*6910*/  FMUL.FTZ R40, R40, R119 ;  /* 0x0000007728287220 */ /* 0x008fe20000410000 */
[----:B------:R-:W-:Y:S01]  /*6920*/  PRMT R83, R81, 0x7632, R83 ;  /* 0x0000763251537816 */ /* 0x000fe20000000053 */
[----:B------:R-:W-:Y:S01]  /*6930*/  FMUL.FTZ R79, R79, R104 ;  /* 0x000000684f4f7220 */ /* 0x000fe20000410000 */
[----:B------:R-:W-:Y:S01]  /*6940*/  F2FP.BF16.PACK_AB R42, R42, R87 ;  /* 0x000000572a2a723e */ /* 0x000fe200000010ff */
[----:B------:R-:W-:-:S02]  /*6950*/  FMUL.FTZ R86, R86, R105 ;  /* 0x0000006956567220 */ /* 0x000fc40000410000 */
[----:B------:R-:W-:Y:S02]  /*6960*/  FMUL.FTZ R43, R43, R120 ;  /* 0x000000782b2b7220 */ /* 0x000fe40000410000 */
[----:B------:R-:W-:Y:S01]  /*6970*/  FMUL.FTZ R82, R82, R121 ;  /* 0x0000007952527220 */ /* 0x000fe20000410000 */
[----:B------:R-:W-:Y:S01]  /*6980*/  PRMT R87, R80, 0x7632, R87 ;  /* 0x0000763250577816 */ /* 0x000fe20000000057 */
[----:B------:R-:W-:Y:S01]  /*6990*/  FMUL.FTZ R41, R41, R106 ;  /* 0x0000006a29297220 */ /* 0x000fe20000410000 */
[----:B------:R-:W-:Y:S01]  /*69a0*/  F2FP.BF16.PACK_AB R45, R84, R45 ;  /* 0x0000002d542d723e */ /* 0x000fe200000010ff */
[----:B------:R-:W-:Y:S02]  /*69b0*/  FMUL.FTZ R44, R44, R107 ;  /* 0x0000006b2c2c7220 */ /* 0x000fe40000410000 */
[----:B------:R-:W-:Y:S02]  /*69c0*/  FMUL.FTZ R85, R85, R108 ;  /* 0x0000006c55557220 */ /* 0x000fe40000410000 */
[----:B------:R-:W-:Y:S01]  /*69d0*/  FMUL.FTZ R40, R40, R109 ;  /* 0x0000006d28287220 */ /* 0x000fe20000410000 */
[----:B------:R0:W-:Y:S01]  /*69e0*/  STS.U16 [R60], R81 ;  /* 0x000000513c007388 */ /* 0x0001e20000000400 */
[----:B------:R-:W-:Y:S01]  /*69f0*/  FMUL.FTZ R43, R43, R110 ;  /* 0x0000006e2b2b7220 */ /* 0x000fe20000410000 */
[----:B------:R-:W-:Y:S01]  /*6a00*/  PRMT R88, R42, 0x7632, R88 ;  /* 0x000076322a587816 */ /* 0x000fe20000000058 */
[----:B------:R-:W-:Y:S01]  /*6a10*/  FMUL.FTZ R82, R82, R111 ;  /* 0x0000006f52527220 */ /* 0x000fe20000410000 */
[----:B------:R-:W-:Y:S01]  /*6a20*/  F2FP.BF16.PACK_AB R79, R86, R79 ;  /* 0x0000004f564f723e */ /* 0x000fe200000010ff */
[----:B------:R-:W-:Y:S01]  /*6a30*/  STS.U16 [R61+0x2], R83 ;  /* 0x000002533d007388 */ /* 0x000fe20000000400 */
[----:B------:R-:W-:-:S02]  /*6a40*/  F2FP.BF16.PACK_AB R41, R44, R41 ;  /* 0x000000292c29723e */ /* 0x000fc400000010ff */
[----:B------:R-:W-:Y:S01]  /*6a50*/  F2FP.BF16.PACK_AB R40, R40, R85 ;  /* 0x000000552828723e */ /* 0x000fe200000010ff */
[----:B------:R1:W-:Y:S01]  /*6a60*/  STS.U16 [R62+0x4], R80 ;  /* 0x000004503e007388 */ /* 0x0003e20000000400 */
[----:B0-----:R-:W-:Y:S02]  /*6a70*/  PRMT R60, R45, 0x7632, R60 ;  /* 0x000076322d3c7816 */ /* 0x001fe4000000003c */
[----:B------:R-:W-:Y:S01]  /*6a80*/  PRMT R44, R79, 0x7632, R44 ;  /* 0x000076324f2c7816 */ /* 0x000fe2000000002c */
[----:B------:R-:W-:Y:S01]  /*6a90*/  STS.U16 [R63+0x6], R87 ;  /* 0x000006573f007388 */ /* 0x000fe20000000400 */
[----:B------:R-:W-:-:S03]  /*6aa0*/  F2FP.BF16.PACK_AB R43, R82, R43 ;  /* 0x0000002b522b723e */ /* 0x000fc600000010ff */
[----:B------:R0:W-:Y:S01]  /*6ab0*/  STS.U16 [R64+0x8], R42 ;  /* 0x0000082a40007388 */ /* 0x0001e20000000400 */
[----:B-1----:R-:W-:-:S03]  /*6ac0*/  PRMT R62, R40, 0x7610, R62 ;  /* 0x00007610283e7816 */ /* 0x002fc6000000003e */
[----:B------:R-:W-:Y:S04]  /*6ad0*/  STS.U16 [R65+0xa], R88 ;  /* 0x00000a5841007388 */ /* 0x000fe80000000400 */
[----:B------:R1:W-:Y:S01]  /*6ae0*/  STS.U16 [R66+0xc], R45 ;  /* 0x00000c2d42007388 */ /* 0x0003e20000000400 */
[----:B0-----:R-:W-:-:S03]  /*6af0*/  PRMT R42, R41, 0x7632, R42 ;  /* 0x00007632292a7816 */ /* 0x001fc6000000002a */
[----:B------:R0:W-:Y:S01]  /*6b00*/  STS.U16 [R67+0xe], R60 ;  /* 0x00000e3c43007388 */ /* 0x0001e20000000400 */
[----:B------:R-:W-:-:S03]  /*6b10*/  PRMT R64, R40, 0x7632, R64 ;  /* 0x0000763228407816 */ /* 0x000fc60000000040 */
[----:B------:R-:W-:Y:S01]  /*6b20*/  STS.U16 [R68+0x10], R79 ;  /* 0x0000104f44007388 */ /* 0x000fe20000000400 */
[----:B-1----:R-:W-:-:S03]  /*6b30*/  PRMT R66, R43, 0x7632, R66 ;  /* 0x000076322b427816 */ /* 0x002fc60000000042 */
[----:B------:R-:W-:Y:S01]  /*6b40*/  STS.U16 [R69+0x12], R44 ;  /* 0x0000122c45007388 */ /* 0x000fe20000000400 */
[----:B0-----:R-:W-:-:S03]  /*6b50*/  PRMT R60, R43, 0x7610, R60 ;  /* 0x000076102b3c7816 */ /* 0x001fc6000000003c */
[----:B------:R-:W-:Y:S01]  /*6b60*/  STS.U16 [R70+0x14], R41 ;  /* 0x0000142946007388 */ /* 0x000fe20000000400 */
[----:B------:R-:W-:Y:S01]  /*6b70*/  IMAD.U32 R40, RZ, RZ, UR22 ;  /* 0x00000016ff287e24 */ /* 0x000fe2000f8e00ff */
[----:B------:R-:W-:Y:S02]  /*6b80*/  ULDC.64 UR22, c[0x0][0x210] ;  /* 0x0000840000167ab9 */ /* 0x000fe40000000a00 */
        /* <DEDUP_REMOVED lines=24> */
[----:B------:R-:W0:Y:S01]  /*6d10*/  LDS R75, [0x1080] ;  /* 0x00108000ff4b7984 */ /* 0x000e220000000800 */
[----:B------:R-:W-:-:S02]  /*6d20*/  UIMAD UR19, UR37, UR22, URZ ;  /* 0x00000016251372a4 */ /* 0x000fc4000f8e023f */
[----:B------:R-:W-:Y:S02]  /*6d30*/  UIMAD.WIDE.U32 UR20, UR36, UR22, URZ ;  /* 0x00000016241472a5 */ /* 0x000fe4000f8e003f */
[----:B------:R-:W-:Y:S01]  /*6d40*/  UIMAD UR22, UR36, UR23, UR19 ;  /* 0x00000017241672a4 */ /* 0x000fe2000f8e0213 */
[----:B------:R-:W-:Y:S03]  /*6d50*/  BSSY B0, `(.L_x_2759) ;  /* 0x0000012000007945 */ /* 0x000fe60003800000 */
[----:B------:R-:W-:Y:S01]  /*6d60*/  UIADD3 UR19, UR21, UR22, URZ ;  /* 0x0000001615137290 */ /* 0x000fe2000fffe03f */
[----:B0-----:R-:W-:-:S13]  /*6d70*/  ISETP.GE.AND P0, PT, R4, R75, PT ;  /* 0x0000004b0400720c */ /* 0x001fda0003f06270 */
[----:B------:R-:W-:Y:S05]  /*6d80*/  @P0 BRA `(.L_x_2760) ;  /* 0x000000e000000947 */ /* 0x000fea0003800000 */
[----:B------:R-:W-:Y:S01]  /*6d90*/  MOV R36, R46 ;  /* 0x0000002e00247202 */ /* 0x000fe20000000f00 */
[----:B------:R-:W-:Y:S01]  /*6da0*/  IMAD.U32 R39, RZ, RZ, UR36 ;  /* 0x00000024ff277e24 */ /* 0x000fe2000f8e00ff */
[----:B------:R-:W-:Y:S01]  /*6db0*/  ULDC.64 UR24, c[0x0][0x218] ;  /* 0x0000860000187ab9 */ /* 0x000fe20000000a00 */
[----:B------:R-:W-:Y:S01]  /*6dc0*/  IMAD.MOV.U32 R37, RZ, RZ, R47 ;  /* 0x000000ffff257224 */ /* 0x000fe200078e002f */
[----:B------:R-:W-:-:S03]  /*6dd0*/  UIMAD UR23, UR35, UR24, URZ ;  /* 0x00000018231772a4 */ /* 0x000fc6000f8e023f */
[----:B------:R-:W-:Y:S01]  /*6de0*/  IMAD.WIDE.U32 R36, R39, c[0x0][0x210], R36 ;  /* 0x0000840027247a25 */ /* 0x000fe200078e0024 */
[----:B------:R-:W-:-:S03]  /*6df0*/  UIMAD UR23, UR34, UR25, UR23 ;  /* 0x00000019221772a4 */ /* 0x000fc6000f8e0217 */
[----:B------:R-:W-:Y:S01]  /*6e00*/  IMAD.U32 R39, RZ, RZ, UR34 ;  /* 0x00000022ff277e24 */ /* 0x000fe2000f8e00ff */
[----:B------:R-:W-:-:S05]  /*6e10*/  IADD3 R37, R37, UR22, RZ ;  /* 0x0000001625257c10 */ /* 0x000fca000fffe0ff */
[----:B------:R-:W-:-:S05]  /*6e20*/  IMAD.WIDE.U32 R36, R39, c[0x0][0x218], R36 ;  /* 0x0000860027247a25 */ /* 0x000fca00078e0024 */
[----:B------:R-:W-:Y:S02]  /*6e30*/  IADD3 R37, R37, UR23, RZ ;  /* 0x0000001725257c10 */ /* 0x000fe4000fffe0ff */
[----:B------:R-:W-:-:S04]  /*6e40*/  LEA R38, P0, R36, c[0x0][0x270], 0x1 ;  /* 0x00009c0024267a11 */ /* 0x000fc800078008ff */
[----:B------:R-:W-:-:S05]  /*6e50*/  LEA.HI.X R39, R36, c[0x0][0x274], R37, 0x1, P0 ;  /* 0x00009d0024277a11 */ /* 0x000fca00000f0c25 */
[----:B------:R0:W-:Y:S04]  /*6e60*/  STG.E.U16 [R38.64], R41 ;  /* 0x0000002926007986 */ /* 0x0001e8000c10151c */
.L_x_2760:
[----:B------:R-:W-:Y:S05]  /*6e70*/  BSYNC B0 ;  /* 0x0000000000007941 */ /* 0x000fea0003800000 */
.L_x_2759:
[----:B------:R-:W-:Y:S01]  /*6e80*/  ULDC.64 UR22, c[0x0][0x218] ;  /* 0x0000860000167ab9 */ /* 0x000fe20000000a00 */
[----:B------:R-:W-:Y:S01]  /*6e90*/  IADD3 R36, P0, R77, c[0x0][0x270], RZ ;  /* 0x00009c004d247a10 */ /* 0x000fe20007f1e0ff */
[----:B------:R-:W-:Y:S01]  /*6ea0*/  UMOV UR21, UR19 ;  /* 0x0000001300157c82 */ /* 0x000fe20008000000 */
[-C--:B------:R-:W-:Y:S01]  /*6eb0*/  ISETP.GE.AND P2, PT, R76, R75.reuse, PT ;  /* 0x0000004b4c00720c */ /* 0x080fe20003f46270 */
[----:B------:R-:W-:Y:S01]  /*6ec0*/  UIMAD.WIDE.U32 UR20, UR34, UR22, UR20 ;  /* 0x00000016221472a5 */ /* 0x000fe2000f8e0014 */
[----:B------:R-:W-:Y:S01]  /*6ed0*/  IADD3.X R78, R78, c[0x0][0x274], RZ, P0, !PT ;  /* 0x00009d004e4e7a10 */ /* 0x000fe200007fe4ff */
[----:B------:R-:W-:Y:S01]  /*6ee0*/  UIMAD UR19, UR35, UR22, URZ ;  /* 0x00000016231372a4 */ /* 0x000fe2000f8e023f */
[-C--:B------:R-:W-:Y:S01]  /*6ef0*/  ISETP.GE.AND P1, PT, R22, R75.reuse, PT ;  /* 0x0000004b1600720c */ /* 0x080fe20003f26270 */
[----:B------:R-:W-:Y:S01]  /*6f00*/  UIADD3 UR18, UP0, UR18, UR20, URZ ;  /* 0x0000001412127290 */ /* 0x000fe2000ff1e03f */
[-C--:B------:R-:W-:Y:S01]  /*6f10*/  ISETP.GE.AND P3, PT, R25, R75.reuse, PT ;  /* 0x0000004b1900720c */ /* 0x080fe20003f66270 */
[----:B------:R-:W-:Y:S01]  /*6f20*/  UIMAD UR19, UR34, UR23, UR19 ;  /* 0x00000017221372a4 */ /* 0x000fe2000f8e0213 */
[-C--:B------:R-:W-:Y:S01]  /*6f30*/  ISETP.GE.AND P4, PT, R26, R75.reuse, PT ;  /* 0x0000004b1a00720c */ /* 0x080fe20003f86270 */
[----:B------:R-:W-:Y:S01]  /*6f40*/  UIADD3 UR6, UR6, 0x1, URZ ;  /* 0x0000000106067890 */ /* 0x000fe2000fffe03f */
[-C--:B------:R-:W-:Y:S01]  /*6f50*/  ISETP.GE.AND P5, PT, R27, R75.reuse, PT ;  /* 0x0000004b1b00720c */ /* 0x080fe20003fa6270 */
[----:B------:R-:W-:Y:S01]  /*6f60*/  UIADD3.X UR7, UR7, UR19, UR21, UP0, !UPT ;  /* 0x0000001307077290 */ /* 0x000fe200087fe415 */
[----:B------:R-:W-:Y:S01]  /*6f70*/  MOV R37, UR18 ;  /* 0x0000001200257c02 */ /* 0x000fe20008000f00 */
[----:B------:R-:W-:Y:S01]  /*6f80*/  UIADD3 UR10, UP1, UR10, 0x1000, URZ ;  /* 0x000010000a0a7890 */ /* 0x000fe2000ff3e03f */
[----:B------:R-:W-:Y:S01]  /*6f90*/  ISETP.GE.AND P6, PT, R28, R75, PT ;  /* 0x0000004b1c00720c */ /* 0x000fe20003fc6270 */
[----:B------:R-:W-:Y:S01]  /*6fa0*/  UIADD3 UR14, UP2, UR14, 0x1000, URZ ;  /* 0x000010000e0e7890 */ /* 0x000fe2000ff5e03f */
[----:B------:R-:W-:Y:S01]  /*6fb0*/  LEA R36, P0, R37, R36, 0x1 ;  /* 0x0000002425247211 */ /* 0x000fe200078008ff */
[----:B0-----:R-:W-:Y:S01]  /*6fc0*/  IMAD.U32 R38, RZ, RZ, UR7 ;  /* 0x00000007ff267e24 */ /* 0x001fe2000f8e00ff */
[----:B------:R-:W-:-:S02]  /*6fd0*/  ULDC UR7, c[0x0][0x174] ;  /* 0x00005d0000077ab9 */ /* 0x000fc40000000800 */
[----:B------:R-:W-:Y:S02]  /*6fe0*/  UISETP.GE.AND UP0, UPT, UR6, UR7, UPT ;  /* 0x000000070600728c */ /* 0x000fe4000bf06270 */
[----:B------:R-:W-:Y:S01]  /*6ff0*/  LEA.HI.X R37, R37, R78, R38, 0x1, P0 ;  /* 0x0000004e25257211 */ /* 0x000fe200000f0c26 */
[----:B------:R-:W-:Y:S01]  /*7000*/  UIADD3.X UR16, URZ, UR16, URZ, UP1, !UPT ;  /* 0x000000103f107290 */ /* 0x000fe20008ffe43f */
[-C--:B------:R-:W-:Y:S01]  /*7010*/  ISETP.GE.AND P0, PT, R23, R75.reuse, PT ;  /* 0x0000004b1700720c */ /* 0x080fe20003f06270 */
[----:B------:R-:W-:Y:S02]  /*7020*/  UIADD3.X UR17, URZ, UR17, URZ, UP2, !UPT ;  /* 0x000000113f117290 */ /* 0x000fe400097fe43f */
        /* <DEDUP_REMOVED lines=26> */
.L_x_2761:
[----:B------:R-:W-:Y:S05]  /*71d0*/  EXIT ;  /* 0x000000000000794d */ /* 0x000fea0003800000 */
.L_x_2763:
        /* <DEDUP_REMOVED lines=10> */
.L_x_5401:


//--------------------- .text._Z25selective_scan_fwd_kernelI32Selective_Scan_fwd_kernel_traitsILi128ELi16ELi1ELb0ELb0ELb1ELb0EN3c108BFloat16EfEEv13SSMParamsBase --------------------------
	.section	.text._Z25selective_scan_fwd_kernelI32Selective_Scan_fwd_kernel_traitsILi128ELi16ELi1ELb0ELb0ELb1ELb0EN3c108BFloat16EfEEv13SSMParamsBase,"ax",@progbits
	.sectioninfo	@"SHI_REGISTERS=168"
	.align	128
        .global         _Z25selective_scan_fwd_kernelI32Selective_Scan_fwd_kernel_traitsILi128ELi16ELi1ELb0ELb0ELb1ELb0EN3c108BFloat16EfEEv13SSMParamsBase
        .type           _Z25selective_scan_fwd_kernelI32Selective_Scan_fwd_kernel_traitsILi128ELi16ELi1ELb0ELb0ELb1ELb0EN3c108BFloat16EfEEv13SSMParamsBase,@function
        .size           _Z25selective_scan_fwd_kernelI32Selective_Scan_fwd_kernel_traitsILi128ELi16ELi1ELb0ELb0ELb1ELb0EN3c108BFloat16EfEEv13SSMParamsBase,(.L_x_5402 - _Z25selective_scan_fwd_kernelI32Selective_Scan_fwd_kernel_traitsILi128ELi16ELi1ELb0ELb0ELb1ELb0EN3c108BFloat16EfEEv13SSMParamsBase)
        .other          _Z25selective_scan_fwd_kernelI32Selective_Scan_fwd_kernel_traitsILi128ELi16ELi1ELb0ELb0ELb1ELb0EN3c108BFloat16EfEEv13SSMParamsBase,@"STO_CUDA_ENTRY STV_DEFAULT"
_Z25selective_scan_fwd_kernelI32Selective_Scan_fwd_kernel_traitsILi128ELi16ELi1ELb0ELb0ELb1ELb0EN3c108BFloat16EfEEv13SSMParamsBase:
.text._Z25selective_scan_fwd_kernelI32Selective_Scan_fwd_kernel_traitsILi128ELi16ELi1ELb0ELb0ELb1ELb0EN3c108BFloat16EfEEv13SSMParamsBase:
[----:B------:R-:W-:Y:S02]  /*0000*/  IMAD.MOV.U32 R1, RZ, RZ, c[0x0][0x28] ;  /* 0x00000a00ff017624 */ /* 0x000fe400078e00ff */
[----:B------:R-:W0:Y:S01]  /*0010*/  S2UR UR4, SR_CTAID.Y ;  /* 0x00000000000479c3 */ /* 0x000e220000002600 */
[----:B------:R-:W-:Y:S01]  /*0020*/  ISETP.NE.U32.AND P1, PT, RZ, c[0x0][0x250], PT ;  /* 0x00009400ff007a0c */ /* 0x000fe20003f25070 */
[----:B------:R-:W-:Y:S01]  /*0030*/  ULDC.64 UR16, c[0x0][0x118] ;  /* 0x0000460000107ab9 */ /* 0x000fe20000000a00 */
[----:B------:R-:W-:Y:S02]  /*0040*/  ISETP.NE.U32.AND P0, PT, RZ, c[0x0][0x238], PT ;  /* 0x00008e00ff007a0c */ /* 0x000fe40003f05070 */
[----:B------:R-:W-:Y:S01]  /*0050*/  IABS R9, c[0x0][0x178] ;  /* 0x00005e0000097a13 */ /* 0x000fe20000000000 */
[----:B------:R-:W-:Y:S01]  /*0060*/  ULDC UR13, c[0x0][0x1d8] ;  /* 0x00007600000d7ab9 */ /* 0x000fe20000000800 */
[----:B------:R-:W-:Y:S01]  /*0070*/  ISETP.NE.AND.EX P1, PT, RZ, c[0x0][0x254], PT, P1 ;  /* 0x00009500ff007a0c */ /* 0x000fe20003f25310 */
[----:B------:R-:W-:Y:S01]  /*0080*/  ULDC UR8, c[0x0][0x1d0] ;  /* 0x0000740000087ab9 */ /* 0x000fe20000000800 */
[----:B------:R-:W-:Y:S01]  /*0090*/  ISETP.NE.AND.EX P0, PT, RZ, c[0x0][0x23c], PT, P0 ;  /* 0x00008f00ff007a0c */ /* 0x000fe20003f05300 */
[----:B------:R-:W-:-:S02]  /*00a0*/  ULDC UR12, c[0x0][0x1d0] ;  /* 0x00007400000c7ab9 */ /* 0x000fc40000000800 */
[----:B------:R-:W-:Y:S02]  /*00b0*/  ULDC UR26, c[0x0][0x1dc] ;  /* 0x00007700001a7ab9 */ /* 0x000fe40000000800 */
[----:B------:R-:W-:Y:S02]  /*00c0*/  ULDC UR11, c[0x0][0x1e0] ;  /* 0x00007800000b7ab9 */ /* 0x000fe40000000800 */
[----:B------:R-:W-:Y:S02]  /*00d0*/  ULDC UR14, c[0x0][0x1e0] ;  /* 0x00007800000e7ab9 */ /* 0x000fe40000000800 */
[----:B------:R-:W-:Y:S02]  /*00e0*/  ULDC UR15, c[0x0][0x1e8] ;  /* 0x00007a00000f7ab9 */ /* 0x000fe40000000800 */
[----:B------:R-:W-:Y:S02]  /*00f0*/  ULDC UR18, c[0x0][0x1b0] ;  /* 0x00006c0000127ab9 */ /* 0x000fe40000000800 */
[----:B------:R-:W-:Y:S01]  /*0100*/  ULDC UR24, c[0x0][0x1d4] ;  /* 0x0000750000187ab9 */ /* 0x000fe20000000800 */
[----:B0-----:R-:W-:Y:S01]  /*0110*/  IMAD.U32 R113, RZ, RZ, UR4 ;  /* 0x00000004ff717e24 */ /* 0x001fe2000f8e00ff */
        /* <DEDUP_REMOVED lines=8> */
[----:B0-----:R-:W-:-:S06]  /*01a0*/  USHF.R.S32.HI UR19, URZ, 0x1f, UR22 ;  /* 0x0000001f3f137899 */ /* 0x001fcc0008011416 */
[----:B------:R-:W-:Y:S02]  /*01b0*/  IMAD.U32 R6, RZ, RZ, UR19 ;  /* 0x00000013ff067e24 */ /* 0x000fe4000f8e00ff */
[----:B------:R-:W-:-:S03]  /*01c0*/  IMAD.U32 R0, RZ, RZ, UR19 ;  /* 0x00000013ff007e24 */ /* 0x000fc6000f8e00ff */
[C---:B------:R-:W-:Y:S02]  /*01d0*/  @P1 LEA.HI.X R5, R113.reuse, c[0x0][0x254], R6, 0x2, P3 ;  /* 0x0000950071051a11 */ /* 0x040fe400018f1406 */
[----:B------:R-:W-:-:S03]  /*01e0*/  @P0 LEA.HI.X R3, R113, c[0x0][0x23c], R0, 0x2, P2 ;  /* 0x00008f0071030a11 */ /* 0x000fc600010f1400 */
[----:B------:R0:W5:Y:S01]  /*01f0*/  @P1 LDG.E R4, [R4.64] ;  /* 0x0000001004041981 */ /* 0x000162000c1e1900 */
[----:B------:R-:W1:Y:S01]  /*0200*/  I2F.RP R0, R9 ;  /* 0x0000000900007306 */ /* 0x000e620000209400 */
[----:B------:R-:W2:Y:S02]  /*0210*/  S2UR UR4, SR_CTAID.X ;  /* 0x00000000000479c3 */ /* 0x000ea40000002500 */
[----:B------:R3:W5:Y:S05]  /*0220*/  @P0 LDG.E R8, [R2.64] ;  /* 0x0000001002080981 */ /* 0x00076a000c1e1900 */
[----:B-1----:R-:W1:Y:S02]  /*0230*/  MUFU.RCP R0, R0 ;  /* 0x0000000000007308 */ /* 0x002e640000001000 */
[----:B-1----:R-:W-:-:S06]  /*0240*/  IADD3 R6, R0, 0xffffffe, RZ ;  /* 0x0ffffffe00067810 */ /* 0x002fcc0007ffe0ff */
[----:B------:R1:W4:Y:S01]  /*0250*/  F2I.FTZ.U32.TRUNC.NTZ R7, R6 ;  /* 0x0000000600077305 */ /* 0x000322000021f000 */
[----:B---3--:R-:W-:Y:S01]  /*0260*/  IABS R2, R113 ;  /* 0x0000007100027213 */ /* 0x008fe20000000000 */
[----:B-1----:R-:W-:Y:S01]  /*0270*/  IMAD.MOV.U32 R6, RZ, RZ, RZ ;  /* 0x000000ffff067224 */ /* 0x002fe200078e00ff */
[----:B----4-:R-:W-:-:S05]  /*0280*/  IADD3 R10, RZ, -R7, RZ ;  /* 0x80000007ff0a7210 */ /* 0x010fca0007ffe0ff */
[----:B------:R-:W-:-:S04]  /*0290*/  IMAD R3, R10, R9, RZ ;  /* 0x000000090a037224 */ /* 0x000fc800078e02ff */
[----:B------:R-:W-:-:S06]  /*02a0*/  IMAD.HI.U32 R7, R7, R3, R6 ;  /* 0x0000000307077227 */ /* 0x000fcc00078e0006 */
[----:B------:R-:W-:-:S04]  /*02b0*/  IMAD.HI.U32 R7, R7, R2, RZ ;  /* 0x0000000207077227 */ /* 0x000fc800078e00ff */
[----:B------:R-:W-:Y:S02]  /*02c0*/  IMAD.MOV R0, RZ, RZ, -R7 ;  /* 0x000000ffff007224 */ /* 0x000fe400078e0a07 */
[----:B--2---:R-:W-:Y:S01]  /*02d0*/  IMAD.U32 R112, RZ, RZ, UR4 ;  /* 0x00000004ff707e24 */ /* 0x004fe2000f8e00ff */
[----:B------:R-:W-:Y:S01]  /*02e0*/  UIMAD UR13, UR19, UR13, URZ ;  /* 0x0000000d130d72a4 */ /* 0x000fe2000f8e023f */
[C---:B------:R-:W-:Y:S01]  /*02f0*/  IMAD R0, R9.reuse, R0, R2 ;  /* 0x0000000009007224 */ /* 0x040fe200078e0202 */
[----:B------:R-:W-:Y:S01]  /*0300*/  ULDC.64 UR4, c[0x0][0x248] ;  /* 0x0000920000047ab9 */ /* 0x000fe20000000a00 */
[----:B------:R-:W1:Y:S03]  /*0310*/  R2UR UR21, R112 ;  /* 0x00000000701573c2 */ /* 0x000e6600000e0000 */
[----:B------:R-:W-:-:S05]  /*0320*/  ISETP.GT.U32.AND P4, PT, R9, R0, PT ;  /* 0x000000000900720c */ /* 0x000fca0003f84070 */
[----:B------:R-:W2:Y:S01]  /*0330*/  R2UR UR10, R112 ;  /* 0x00000000700a73c2 */ /* 0x000ea200000e0000 */
[----:B------:R-:W-:-:S04]  /*0340*/  MOV R2, c[0x0][0x174] ;  /* 0x00005d0000027a02 */ /* 0x000fc80000000f00 */
[----:B------:R-:W-:-:S03]  /*0350*/  ISETP.GE.AND P6, PT, R2, 0x1, PT ;  /* 0x000000010200780c */ /* 0x000fc60003fc6270 */
[----:B------:R-:W-:-:S05]  /*0360*/  @!P4 IMAD.IADD R0, R0, 0x1, -R9 ;  /* 0x000000010000c824 */ /* 0x000fca00078e0a09 */
[----:B------:R-:W-:Y:S01]  /*0370*/  ISETP.GE.U32.AND P2, PT, R0, R9, PT ;  /* 0x000000090000720c */ /* 0x000fe20003f46070 */
[----:B-1----:R-:W-:Y:S01]  /*0380*/  USHF.R.S32.HI UR20, URZ, 0x1f, UR21 ;  /* 0x0000001f3f147899 */ /* 0x002fe20008011415 */
[----:B------:R-:W-:Y:S01]  /*0390*/  LOP3.LUT R0, R113, c[0x0][0x178], RZ, 0x3c, !PT ;  /* 0x00005e0071007a12 */ /* 0x000fe200078e3cff */
[----:B------:R-:W-:Y:S01]  /*03a0*/  UIMAD UR15, UR19, UR15, URZ ;  /* 0x0000000f130f72a4 */ /* 0x000fe2000f8e023f */
[----:B------:R-:W-:Y:S01]  /*03b0*/  @!P4 IADD3 R7, R7, 0x1, RZ ;  /* 0x000000010707c810 */ /* 0x000fe20007ffe0ff */
[----:B------:R-:W-:Y:S01]  /*03c0*/  UIMAD UR12, UR20, UR12, URZ ;  /* 0x0000000c140c72a4 */ /* 0x000fe2000f8e023f */
[----:B------:R0:W1:Y:S01]  /*03d0*/  R2UR UR23, R113 ;  /* 0x00000000711773c2 */ /* 0x00006200000e0000 */
[----:B------:R-:W-:Y:S02]  /*03e0*/  UIMAD UR14, UR20, UR14, URZ ;  /* 0x0000000e140e72a4 */ /* 0x000fe4000f8e023f */
[----:B--2---:R-:W-:Y:S02]  /*03f0*/  UIMAD.WIDE.U32 UR8, UR10, UR8, URZ ;  /* 0x000000080a0872a5 */ /* 0x004fe4000f8e003f */
[----:B------:R-:W-:-:S02]  /*0400*/  UIMAD.WIDE.U32 UR10, UR10, UR11, URZ ;  /* 0x0000000b0a0a72a5 */ /* 0x000fc4000f8e003f */
[----:B------:R-:W-:Y:S02]  /*0410*/  UIMAD UR18, UR20, UR18, URZ ;  /* 0x00000012141272a4 */ /* 0x000fe4000f8e023f */
[----:B------:R-:W-:Y:S01]  /*0420*/  UIMAD UR13, UR22, UR26, UR13 ;  /* 0x0000001a160d72a4 */ /* 0x000fe2000f8e020d */
[----:B------:R-:W-:Y:S01]  /*0430*/  ISETP.GE.AND P5, PT, R0, RZ, PT ;  /* 0x000000ff0000720c */ /* 0x000fe20003fa6270 */
[----:B------:R-:W-:Y:S01]  /*0440*/  IMAD.WIDE.U32 R2, R112, c[0x0][0x1b0], RZ ;  /* 0x00006c0070027a25 */ /* 0x000fe200078e00ff */
[----:B------:R-:W-:Y:S02]  /*0450*/  ISETP.NE.AND P3, PT, RZ, c[0x0][0x178], PT ;  /* 0x00005e00ff007a0c */ /* 0x000fe40003f65270 */
[----:B------:R-:W-:Y:S01]  /*0460*/  @P2 IADD3 R7, R7, 0x1, RZ ;  /* 0x0000000107072810 */ /* 0x000fe20007ffe0ff */
[----:B01----:R-:W-:Y:S10]  /*0470*/  @!P6 EXIT ;  /* 0x000000000000e94d */ /* 0x003ff40003800000 */
[----:B------:R-:W-:Y:S01]  /*0480*/  UIMAD UR12, UR21, UR24, UR12 ;  /* 0x00000018150c72a4 */ /* 0x000fe2000f8e020c */
[----:B------:R-:W0:Y:S01]  /*0490*/  S2R R114, SR_TID.X ;  /* 0x0000000000727919 */ /* 0x000e220000002100 */
[----:B------:R-:W-:Y:S01]  /*04a0*/  UIMAD UR14, UR21, UR27, UR14 ;  /* 0x0000001b150e72a4 */ /* 0x000fe2000f8e020e */
[----:B------:R-:W-:Y:S01]  /*04b0*/  @!P5 IMAD.MOV R7, RZ, RZ, -R7 ;  /* 0x000000ffff07d224 */ /* 0x000fe200078e0a07 */
[----:B------:R-:W-:Y:S01]  /*04c0*/  UIADD3 UR9, UR9, UR12, URZ ;  /* 0x0000000c09097290 */ /* 0x000fe2000fffe03f */
[----:B------:R-:W-:Y:S01]  /*04d0*/  @!P3 LOP3.LUT R7, RZ, c[0x0][0x178], RZ, 0x33, !PT ;  /* 0x00005e00ff07ba12 */ /* 0x000fe200078e33ff */
[----:B------:R-:W-:Y:S01]  /*04e0*/  UIADD3 UR11, UR11, UR14, URZ ;  /* 0x0000000e0b0b7290 */ /* 0x000fe2000fffe03f */
[----:B------:R-:W-:Y:S01]  /*04f0*/  IMAD.U32 R5, RZ, RZ, UR18 ;  /* 0x00000012ff057e24 */ /* 0x000fe2000f8e00ff */
[----:B------:R-:W-:Y:S01]  /*0500*/  UIMAD.WIDE.U32 UR8, UR23, UR25, UR8 ;  /* 0x00000019170872a5 */ /* 0x000fe2000f8e0008 */
[----:B------:R-:W1:Y:S01]  /*0510*/  S2R R109, SR_LANEID ;  /* 0x00000000006d7919 */ /* 0x000e620000000000 */
[----:B------:R-:W-:Y:S01]  /*0520*/  UIMAD UR15, UR22, UR29, UR15 ;  /* 0x0000001d160f72a4 */ /* 0x000fe2000f8e020f */
[----:B------:R-:W-:Y:S01]  /*0530*/  SHF.R.S32.HI R0, RZ, 0x1f, R7 ;  /* 0x0000001fff007819 */ /* 0x000fe20000011407 */
[----:B------:R-:W-:Y:S01]  /*0540*/  UIMAD.WIDE.U32 UR10, UR23, UR28, UR10 ;  /* 0x0000001c170a72a5 */ /* 0x000fe2000f8e000a */
[----:B------:R-:W-:Y:S01]  /*0550*/  IMAD R5, R112, c[0x0][0x1b4], R5 ;  /* 0x00006d0070057a24 */ /* 0x000fe200078e0205 */
[----:B------:R-:W-:-:S02]  /*0560*/  UIADD3 UR13, UR9, UR13, URZ ;  /* 0x0000000d090d7290 */ /* 0x000fc4000fffe03f */
[----:B------:R-:W-:Y:S01]  /*0570*/  UIADD3 UR11, UR11, UR15, URZ ;  /* 0x0000000f0b0b7290 */ /* 0x000fe2000fffe03f */
[----:B------:R-:W-:Y:S01]  /*0580*/  IMAD.IADD R3, R3, 0x1, R5 ;  /* 0x0000000103037824 */ /* 0x000fe200078e0205 */
[----:B------:R-:W-:Y:S01]  /*0590*/  ULEA UR9, UP1, UR10, UR4, 0x1 ;  /* 0x000000040a097291 */ /* 0x000fe2000f82083f */
[----:B------:R-:W-:Y:S01]  /*05a0*/  IMAD R0, R0, c[0x0][0x1c8], RZ ;  /* 0x0000720000007a24 */ /* 0x000fe200078e02ff */
[----:B------:R-:W-:Y:S01]  /*05b0*/  ULEA UR12, UP0, UR8, UR6, 0x1 ;  /* 0x00000006080c7291 */ /* 0x000fe2000f80083f */
[C---:B------:R-:W-:Y:S01]  /*05c0*/  IMAD.WIDE.U32 R2, R7.reuse, c[0x0][0x1c8], R2 ;  /* 0x0000720007027a25 */ /* 0x040fe200078e0002 */
[----:B------:R-:W-:Y:S02]  /*05d0*/  ULEA.HI.X UR11, UR10, UR5, UR11, 0x1, UP1 ;  /* 0x000000050a0b7291 */ /* 0x000fe400088f0c0b */
[----:B------:R-:W-:Y:S01]  /*05e0*/  UMOV UR6, URZ ;  /* 0x0000003f00067c82 */ /* 0x000fe20008000000 */
[C---:B0-----:R-:W-:Y:S01]  /*05f0*/  SHF.L.U32 R110, R114.reuse, 0x4, RZ ;  /* 0x00000004726e7819 */ /* 0x041fe200000006ff */
[----:B------:R-:W-:Y:S01]  /*0600*/  UMOV UR5, URZ ;  /* 0x0000003f00057c82 */ /* 0x000fe20008000000 */
[----:B------:R-:W-:Y:S01]  /*0610*/  IMAD R95, R7, c[0x0][0x1cc], R0 ;  /* 0x00007300075f7a24 */ /* 0x000fe200078e0200 */
[----:B-----5:R0:W2:Y:S01]  /*0620*/  @P0 R2UR UR6, R8 ;  /* 0x00000000080603c2 */ /* 0x0200a200000e0000 */
[----:B------:R-:W-:Y:S01]  /*0630*/  LOP3.LUT R111, R114, 0x1f, RZ, 0xc0, !PT ;  /* 0x0000001f726f7812 */ /* 0x000fe200078ec0ff */
[----:B------:R-:W-:Y:S01]  /*0640*/  ULEA.HI.X UR7, UR8, UR7, UR13, 0x1, UP0 ;  /* 0x0000000708077291 */ /* 0x000fe200080f0c0d */
[----:B------:R-:W-:Y:S01]  /*0650*/  LOP3.LUT R110, R110, 0xfffffe00, RZ, 0xc0, !PT ;  /* 0xfffffe006e6e7812 */ /* 0x000fe200078ec0ff */
[----:B------:R-:W-:Y:S01]  /*0660*/  IMAD.IADD R95, R3, 0x1, R95 ;  /* 0x00000001035f7824 */ /* 0x000fe200078e025f */
[----:B------:R-:W-:Y:S01]  /*0670*/  LEA R96, P2, R2, c[0x0][0x230], 0x1 ;  /* 0x00008c0002607a11 */ /* 0x000fe200078408ff */
[----:B------:R-:W-:Y:S01]  /*0680*/  UMOV UR4, URZ ;  /* 0x0000003f00047c82 */ /* 0x000fe20008000000 */
[----:B------:R-:W-:Y:S01]  /*0690*/  LOP3.LUT R84, R110, R111, RZ, 0xfc, !PT ;  /* 0x0000006f6e547212 */ /* 0x000fe200078efcff */
[----:B------:R0:W3:Y:S01]  /*06a0*/  @P1 R2UR UR5, R4 ;  /* 0x00000000040513c2 */ /* 0x0000e200000e0000 */
[----:B------:R-:W-:Y:S01]  /*06b0*/  LEA.HI.X R95, R2, c[0x0][0x234], R95, 0x1, P2 ;  /* 0x00008d00025f7a11 */ /* 0x000fe200010f0c5f */
[----:B------:R-:W-:Y:S01]  /*06c0*/  UMOV UR8, UR12 ;  /* 0x0000000c00087c82 */ /* 0x000fe20008000000 */
[C-C-:B------:R-:W-:Y:S01]  /*06d0*/  LOP3.LUT R0, R110.reuse, 0x20, R111.reuse, 0xfe, !PT ;  /* 0x000000206e007812 */ /* 0x140fe200078efe6f */
[----:B------:R-:W-:Y:S01]  /*06e0*/  UMOV UR10, UR7 ;  /* 0x00000007000a7c82 */ /* 0x000fe20008000000 */
[----:B------:R-:W-:-:S02]  /*06f0*/  LOP3.LUT R165, R110, 0x40, R111, 0xfe, !PT ;  /* 0x000000406ea57812 */ /* 0x000fc400078efe6f */
[C-C-:B------:R-:W-:Y:S02]  /*0700*/  LOP3.LUT R164, R110.reuse, 0x60, R111.reuse, 0xfe, !PT ;  /* 0x000000606ea47812 */ /* 0x140fe400078efe6f */
[C-C-:B------:R-:W-:Y:S02]  /*0710*/  LOP3.LUT R108, R110.reuse, 0x80, R111.reuse, 0xfe, !PT ;  /* 0x000000806e6c7812 */ /* 0x140fe400078efe6f */
[C-C-:B------:R-:W-:Y:S02]  /*0720*/  LOP3.LUT R107, R110.reuse, 0xa0, R111.reuse, 0xfe, !PT ;  /* 0x000000a06e6b7812 */ /* 0x140fe400078efe6f */
[C-C-:B------:R-:W-:Y:S02]  /*0730*/  LOP3.LUT R106, R110.reuse, 0xc0, R111.reuse, 0xfe, !PT ;  /* 0x000000c06e6a7812 */ /* 0x140fe400078efe6f */
[C-C-:B------:R-:W-:Y:S02]  /*0740*/  LOP3.LUT R105, R110.reuse, 0xe0, R111.reuse, 0xfe, !PT ;  /* 0x000000e06e697812 */ /* 0x140fe400078efe6f */
[----:B------:R-:W-:-:S02]  /*0750*/  LOP3.LUT R104, R110, 0x100, R111, 0xfe, !PT ;  /* 0x000001006e687812 */ /* 0x000fc400078efe6f */
[C-C-:B------:R-:W-:Y:S02]  /*0760*/  LOP3.LUT R103, R110.reuse, 0x120, R111.reuse, 0xfe, !PT ;  /* 0x000001206e677812 */ /* 0x140fe400078efe6f */
[C-C-:B------:R-:W-:Y:S02]  /*0770*/  LOP3.LUT R102, R110.reuse, 0x140, R111.reuse, 0xfe, !PT ;  /* 0x000001406e667812 */ /* 0x140fe400078efe6f */
[C-C-:B------:R-:W-:Y:S02]  /*0780*/  LOP3.LUT R101, R110.reuse, 0x160, R111.reuse, 0xfe, !PT ;  /* 0x000001606e657812 */ /* 0x140fe400078efe6f */
[C-C-:B------:R-:W-:Y:S02]  /*0790*/  LOP3.LUT R100, R110.reuse, 0x180, R111.reuse, 0xfe, !PT ;  /* 0x000001806e647812 */ /* 0x140fe400078efe6f */
[C-C-:B------:R-:W-:Y:S02]  /*07a0*/  LOP3.LUT R99, R110.reuse, 0x1a0, R111.reuse, 0xfe, !PT ;  /* 0x000001a06e637812 */ /* 0x140fe400078efe6f */
[----:B------:R-:W-:-:S02]  /*07b0*/  LOP3.LUT R98, R110, 0x1c0, R111, 0xfe, !PT ;  /* 0x000001c06e627812 */ /* 0x000fc400078efe6f */
[----:B------:R-:W-:Y:S02]  /*07c0*/  LOP3.LUT R97, R110, 0x1e0, R111, 0xfe, !PT ;  /* 0x000001e06e617812 */ /* 0x000fe400078efe6f */
[----:B0123--:R-:W-:Y:S02]  /*07d0*/  SHF.R.S32.HI R85, RZ, 0x1f, R84 ;  /* 0x0000001fff557819 */ /* 0x00ffe40000011454 */
.L_x_2805:
[----:B------:R-:W-:Y:S01]  /*07e0*/  BAR.SYNC.DEFER_BLOCKING 0x0 ;  /* 0x0000000000007b1d */ /* 0x000fe20000010000 */
[C---:B------:R-:W-:Y:S01]  /*07f0*/  IMAD.SHL.U32 R20, R84.reuse, 0x2, RZ ;  /* 0x0000000254147824 */ /* 0x040fe200078e00ff */
[----:B------:R-:W-:Y:S02]  /*0800*/  SHF.L.U64.HI R22, R84, 0x1, R85 ;  /* 0x0000000154167819 */ /* 0x000fe40000010255 */
[----:B------:R-:W-:Y:S02]  /*0810*/  LOP3.LUT R24, R110, 0x20, R111, 0xfe, !PT ;  /* 0x000000206e187812 */ /* 0x000fe400078efe6f */
[----:B------:R-:W-:Y:S01]  /*0820*/  UMOV UR7, 0xfffff800 ;  /* 0xfffff80000077882 */ /* 0x000fe20000000000 */
[----:B0-----:R-:W-:Y:S01]  /*0830*/  IADD3 R2, P3, R20, UR8, RZ ;  /* 0x0000000814027c10 */ /* 0x001fe2000ff7e0ff */
[----:B------:R-:W-:Y:S01]  /*0840*/  ULDC UR15, c[0x0][0x168] ;  /* 0x00005a00000f7ab9 */ /* 0x000fe20000000800 */
[----:B------:R-:W-:Y:S01]  /*0850*/  PRMT R5, RZ, 0x7610, R5 ;  /* 0x00007610ff057816 */ /* 0x000fe20000000005 */
[----:B------:R-:W-:Y:S01]  /*0860*/  UIMAD UR15, UR4, UR7, UR15 ;  /* 0x00000007040f72a4 */ /* 0x000fe2000f8e020f */
[----:B------:R-:W-:-:S02]  /*0870*/  IADD3.X R3, R22, UR10, RZ, P3, !PT ;  /* 0x0000000a16037c10 */ /* 0x000fc40009ffe4ff */
[----:B------:R-:W-:Y:S02]  /*0880*/  PRMT R0, RZ, 0x7610, R0 ;  /* 0x00007610ff007816 */ /* 0x000fe40000000000 */
[----:B------:R-:W-:Y:S02]  /*0890*/  PRMT R7, RZ, 0x7610, R7 ;  /* 0x00007610ff077816 */ /* 0x000fe40000000007 */
[----:B------:R-:W-:Y:S02]  /*08a0*/  ISETP.GE.AND P2, PT, R84, UR15, PT ;  /* 0x0000000f54007c0c */ /* 0x000fe4000bf46270 */
[----:B------:R-:W-:Y:S02]  /*08b0*/  ISETP.GE.AND P1, PT, R24, UR15, PT ;  /* 0x0000000f18007c0c */ /* 0x000fe4000bf26270 */
[----:B------:R-:W-:Y:S02]  /*08c0*/  ISETP.GE.AND P0, PT, R165, UR15, PT ;  /* 0x0000000fa5007c0c */ /* 0x000fe4000bf06270 */
[----:B------:R-:W-:-:S02]  /*08d0*/  ISETP.GE.AND P4, PT, R164, UR15, PT ;  /* 0x0000000fa4007c0c */ /* 0x000fc4000bf86270 */
[----:B------:R-:W-:Y:S02]  /*08e0*/  ISETP.GE.AND P6, PT, R108, UR15, PT ;  /* 0x0000000f6c007c0c */ /* 0x000fe4000bfc6270 */
[----:B------:R-:W-:Y:S02]  /*08f0*/  ISETP.GE.AND P5, PT, R107, UR15, PT ;  /* 0x0000000f6b007c0c */ /* 0x000fe4000bfa6270 */
[----:B------:R-:W-:Y:S01]  /*0900*/  ISETP.GE.AND P3, PT, R106, UR15, PT ;  /* 0x0000000f6a007c0c */ /* 0x000fe2000bf66270 */
[----:B------:R0:W2:Y:S01]  /*0910*/  @!P2 LDG.E.U16 R5, [R2.64] ;  /* 0x000000100205a981 */ /* 0x0000a2000c1e1500 */
[----:B------:R-:W-:Y:S02]  /*0920*/  ISETP.GE.AND P2, PT, R105, UR15, PT ;  /* 0x0000000f69007c0c */ /* 0x000fe4000bf46270 */
[----:B------:R-:W-:Y:S01]  /*0930*/  PRMT R4, RZ, 0x7610, R4 ;  /* 0x00007610ff047816 */ /* 0x000fe20000000004 */
[----:B------:R0:W3:Y:S01]  /*0940*/  @!P1 LDG.E.U16 R0, [R2.64+0x40] ;  /* 0x0000401002009981 */ /* 0x0000e2000c1e1500 */
[----:B------:R-:W-:-:S02]  /*0950*/  PRMT R9, RZ, 0x7610, R9 ;  /* 0x00007610ff097816 */ /* 0x000fc40000000009 */
[----:B------:R-:W-:Y:S01]  /*0960*/  PRMT R6, RZ, 0x7610, R6 ;  /* 0x00007610ff067816 */ /* 0x000fe20000000006 */
[----:B------:R0:W4:Y:S01]  /*0970*/  @!P0 LDG.E.U16 R7, [R2.64+0x80] ;  /* 0x0000801002078981 */ /* 0x000122000c1e1500 */
[----:B------:R-:W-:Y:S02]  /*0980*/  PRMT R11, RZ, 0x7610, R11 ;  /* 0x00007610ff0b7816 */ /* 0x000fe4000000000b */
[----:B------:R-:W-:Y:S01]  /*0990*/  PRMT R8, RZ, 0x7610, R8 ;  /* 0x00007610ff087816 */ /* 0x000fe20000000008 */
[----:B------:R0:W5:Y:S01]  /*09a0*/  @!P4 LDG.E.U16 R4, [R2.64+0xc0] ;  /* 0x0000c0100204c981 */ /* 0x000162000c1e1500 */
[----:B------:R-:W-:Y:S02]  /*09b0*/  ISETP.GE.AND P1, PT, R104, UR15, PT ;  /* 0x0000000f68007c0c */ /* 0x000fe4000bf26270 */
[----:B------:R-:W-:Y:S01]  /*09c0*/  ISETP.GE.AND P0, PT, R103, UR15, PT ;  /* 0x0000000f67007c0c */ /* 0x000fe2000bf06270 */
[----:B------:R0:W5:Y:S01]  /*09d0*/  @!P6 LDG.E.U16 R9, [R2.64+0x100] ;  /* 0x000100100209e981 */ /* 0x000162000c1e1500 */
[----:B------:R-:W-:-:S02]  /*09e0*/  ISETP.GE.AND P4, PT, R102, UR15, PT ;  /* 0x0000000f66007c0c */ /* 0x000fc4000bf86270 */
[----:B------:R-:W-:Y:S01]  /*09f0*/  ISETP.GE.AND P6, PT, R101, UR15, PT ;  /* 0x0000000f65007c0c */ /* 0x000fe2000bfc6270 */
[----:B------:R0:W5:Y:S01]  /*0a00*/  @!P5 LDG.E.U16 R6, [R2.64+0x140] ;  /* 0x000140100206d981 */ /* 0x000162000c1e1500 */
[----:B------:R-:W-:Y:S02]  /*0a10*/  ISETP.GE.AND P5, PT, R100, UR15, PT ;  /* 0x0000000f64007c0c */ /* 0x000fe4000bfa6270 */
[----:B------:R-:W-:Y:S01]  /*0a20*/  PRMT R13, RZ, 0x7610, R13 ;  /* 0x00007610ff0d7816 */ /* 0x000fe2000000000d */
[----:B------:R0:W5:Y:S01]  /*0a30*/  @!P3 LDG.E.U16 R11, [R2.64+0x180] ;  /* 0x00018010020bb981 */ /* 0x000162000c1e1500 */
[----:B------:R-:W-:Y:S02]  /*0a40*/  ISETP.GE.AND P3, PT, R99, UR15, PT ;  /* 0x0000000f63007c0c */ /* 0x000fe4000bf66270 */
[----:B------:R-:W-:Y:S01]  /*0a50*/  PRMT R10, RZ, 0x7610, R10 ;  /* 0x00007610ff0a7816 */ /* 0x000fe2000000000a */
[----:B------:R0:W5:Y:S01]  /*0a60*/  @!P2 LDG.E.U16 R8, [R2.64+0x1c0] ;  /* 0x0001c0100208a981 */ /* 0x000162000c1e1500 */
[----:B------:R-:W-:-:S02]  /*0a70*/  ISETP.GE.AND P2, PT, R98, UR15, PT ;  /* 0x0000000f62007c0c */ /* 0x000fc4000bf46270 */
[----:B------:R-:W-:Y:S01]  /*0a80*/  PRMT R15, RZ, 0x7610, R15 ;  /* 0x00007610ff0f7816 */ /* 0x000fe2000000000f */
[----:B------:R0:W5:Y:S01]  /*0a90*/  @!P1 LDG.E.U16 R13, [R2.64+0x200] ;  /* 0x00020010020d9981 */ /* 0x000162000c1e1500 */
[----:B------:R-:W-:Y:S02]  /*0aa0*/  PRMT R12, RZ, 0x7610, R12 ;  /* 0x00007610ff0c7816 */ /* 0x000fe4000000000c */
[----:B------:R-:W-:Y:S01]  /*0ab0*/  PRMT R17, RZ, 0x7610, R17 ;  /* 0x00007610ff117816 */ /* 0x000fe20000000011 */
[----:B------:R0:W5:Y:S01]  /*0ac0*/  @!P0 LDG.E.U16 R10, [R2.64+0x240] ;  /* 0x00024010020a8981 */ /* 0x000162000c1e1500 */
[----:B------:R-:W-:Y:S02]  /*0ad0*/  PRMT R14, RZ, 0x7610, R14 ;  /* 0x00007610ff0e7816 */ /* 0x000fe4000000000e */
[----:B------:R-:W-:Y:S01]  /*0ae0*/  PRMT R19, RZ, 0x7610, R19 ;  /* 0x00007610ff137816 */ /* 0x000fe20000000013 */
[----:B------:R0:W5:Y:S01]  /*0af0*/  @!P4 LDG.E.U16 R15, [R2.64+0x280] ;  /* 0x00028010020fc981 */ /* 0x000162000c1e1500 */
[----:B------:R-:W-:-:S03]  /*0b00*/  ISETP.GE.AND P1, PT, R97, UR15, PT ;  /* 0x0000000f61007c0c */ /* 0x000fc6000bf26270 */
[----:B------:R0:W5:Y:S04]  /*0b10*/  @!P6 LDG.E.U16 R12, [R2.64+0x2c0] ;  /* 0x0002c010020ce981 */ /* 0x000168000c1e1500 */
[----:B------:R0:W5:Y:S04]  /*0b20*/  @!P5 LDG.E.U16 R17, [R2.64+0x300] ;  /* 0x000300100211d981 */ /* 0x000168000c1e1500 */
[----:B------:R0:W5:Y:S04]  /*0b30*/  @!P3 LDG.E.U16 R14, [R2.64+0x340] ;  /* 0x00034010020eb981 */ /* 0x000168000c1e1500 */
[----:B------:R0:W5:Y:S01]  /*0b40*/  @!P2 LDG.E.U16 R19, [R2.64+0x380] ;  /* 0x000380100213a981 */ /* 0x000162000c1e1500 */
[----:B------:R-:W-:-:S06]  /*0b50*/  PRMT R16, RZ, 0x7610, R16 ;  /* 0x00007610ff107816 */ /* 0x000fcc0000000010 */
        /* <DEDUP_REMOVED lines=9> */
[----:B------:R-:W-:Y:S02]  /*0bf0*/  IADD3 R31, R18, 0xc0, RZ ;  /* 0x000000c0121f7810 */ /* 0x000fe40007ffe0ff */
[-C--:B------:R-:W-:Y:S02]  /*0c00*/  LEA.HI.SX32 R23, R23, R18.reuse, 0x1b ;  /* 0x0000001217177211 */ /* 0x080fe400078fdaff */
[----:B------:R-:W-:Y:S01]  /*0c10*/  LEA.HI.SX32 R25, R25, R18, 0x1b ;  /* 0x0000001219197211 */ /* 0x000fe200078fdaff */
[----:B------:R-:W-:Y:S01]  /*0c20*/  IMAD.SHL.U32 R94, R94, 0x2, RZ ;  /* 0x000000025e5e7824 */ /* 0x000fe200078e00ff */
[C---:B------:R-:W-:Y:S02]  /*0c30*/  IADD3 R33, R18.reuse, 0xe0, RZ ;  /* 0x000000e012217810 */ /* 0x040fe40007ffe0ff */
[----:B------:R-:W-:-:S02]  /*0c40*/  IADD3 R35, R18, 0x100, RZ ;  /* 0x0000010012237810 */ /* 0x000fc40007ffe0ff */
[-C--:B------:R-:W-:Y:S01]  /*0c50*/  LEA.HI.SX32 R27, R27, R18.reuse, 0x1b ;  /* 0x000000121b1b7211 */ /* 0x080fe200078fdaff */
[----:B------:R-:W-:Y:S01]  /*0c60*/  IMAD.SHL.U32 R93, R21, 0x2, RZ ;  /* 0x00000002155d7824 */ /* 0x000fe200078e00ff */
[C---:B0-----:R-:W-:Y:S02]  /*0c70*/  IADD3 R3, R18.reuse, 0x120, RZ ;  /* 0x0000012012037810 */ /* 0x041fe40007ffe0ff */
[-C--:B------:R-:W-:Y:S02]  /*0c80*/  LEA.HI.SX32 R29, R29, R18.reuse, 0x1b ;  /* 0x000000121d1d7211 */ /* 0x080fe400078fdaff */
[C---:B------:R-:W-:Y:S02]  /*0c90*/  IADD3 R37, R18.reuse, 0x140, RZ ;  /* 0x0000014012257810 */ /* 0x040fe40007ffe0ff */
[----:B------:R-:W-:Y:S01]  /*0ca0*/  LEA.HI.SX32 R31, R31, R18, 0x1b ;  /* 0x000000121f1f7211 */ /* 0x000fe200078fdaff */
[----:B------:R-:W-:Y:S01]  /*0cb0*/  IMAD.SHL.U32 R91, R25, 0x2, RZ ;  /* 0x00000002195b7824 */ /* 0x000fe200078e00ff */
[----:B------:R-:W-:Y:S01]  /*0cc0*/  SHF.L.U32 R92, R23, 0x1, RZ ;  /* 0x00000001175c7819 */ /* 0x000fe200000006ff */
[----:B------:R-:W-:Y:S01]  /*0cd0*/  IMAD.SHL.U32 R90, R27, 0x2, RZ ;  /* 0x000000021b5a7824 */ /* 0x000fe200078e00ff */
[----:B------:R-:W-:-:S02]  /*0ce0*/  IADD3 R39, R18, 0x160, RZ ;  /* 0x0000016012277810 */ /* 0x000fc40007ffe0ff */
[C---:B------:R-:W-:Y:S02]  /*0cf0*/  IADD3 R41, R18.reuse, 0x180, RZ ;  /* 0x0000018012297810 */ /* 0x040fe40007ffe0ff */
[-C--:B------:R-:W-:Y:S02]  /*0d00*/  LEA.HI.SX32 R33, R33, R18.reuse, 0x1b ;  /* 0x0000001221217211 */ /* 0x080fe400078fdaff */
[-C--:B------:R-:W-:Y:S01]  /*0d10*/  LEA.HI.SX32 R35, R35, R18.reuse, 0x1b ;  /* 0x0000001223237211 */ /* 0x080fe200078fdaff */
[----:B------:R-:W-:Y:S01]  /*0d20*/  IMAD.SHL.U32 R83, R29, 0x2, RZ ;  /* 0x000000021d537824 */ /* 0x000fe200078e00ff */
[C---:B------:R-:W-:Y:S02]  /*0d30*/  IADD3 R43, R18.reuse, 0x1a0, RZ ;  /* 0x000001a0122b7810 */ /* 0x040fe40007ffe0ff */
[----:B------:R-:W-:Y:S01]  /*0d40*/  LEA.HI.SX32 R3, R3, R18, 0x1b ;  /* 0x0000001203037211 */ /* 0x000fe200078fdaff */
[----:B------:R-:W-:Y:S01]  /*0d50*/  IMAD.SHL.U32 R82, R31, 0x2, RZ ;  /* 0x000000021f527824 */ /* 0x000fe200078e00ff */
[----:B------:R-:W-:-:S02]  /*0d60*/  IADD3 R45, R18, 0x1c0, RZ ;  /* 0x000001c0122d7810 */ /* 0x000fc40007ffe0ff */
[-C--:B------:R-:W-:Y:S01]  /*0d70*/  LEA.HI.SX32 R37, R37, R18.reuse, 0x1b ;  /* 0x0000001225257211 */ /* 0x080fe200078fdaff */
[----:B------:R-:W-:Y:S01]  /*0d80*/  IMAD.SHL.U32 R80, R35, 0x2, RZ ;  /* 0x0000000223507824 */ /* 0x000fe200078e00ff */
[-C--:B------:R-:W-:Y:S02]  /*0d90*/  LEA.HI.SX32 R39, R39, R18.reuse, 0x1b ;  /* 0x0000001227277211 */ /* 0x080fe400078fdaff */
[-C--:B------:R-:W-:Y:S02]  /*0da0*/  LEA.HI.SX32 R41, R41, R18.reuse, 0x1b ;  /* 0x0000001229297211 */ /* 0x080fe400078fdaff */
[----:B------:R-:W-:Y:S01]  /*0db0*/  SHF.L.U32 R81, R33, 0x1, RZ ;  /* 0x0000000121517819 */ /* 0x000fe200000006ff */
[----:B------:R-:W-:Y:S01]  /*0dc0*/  IMAD.SHL.U32 R79, R3, 0x2, RZ ;  /* 0x00000002034f7824 */ /* 0x000fe200078e00ff */
[-C--:B------:R-:W-:Y:S01]  /*0dd0*/  LEA.HI.SX32 R43, R43, R18.reuse, 0x1b ;  /* 0x000000122b2b7211 */ /* 0x080fe200078fdaff */
[----:B------:R-:W-:Y:S01]  /*0de0*/  IMAD.SHL.U32 R78, R37, 0x2, RZ ;  /* 0x00000002254e7824 */ /* 0x000fe200078e00ff */
[----:B------:R-:W-:Y:S01]  /*0df0*/  LEA.HI.SX32 R45, R45, R18, 0x1b ;  /* 0x000000122d2d7211 */ /* 0x000fe200078fdaff */
[----:B------:R-:W-:Y:S01]  /*0e00*/  IMAD.SHL.U32 R76, R41, 0x2, RZ ;  /* 0x00000002294c7824 */ /* 0x000fe200078e00ff */
[----:B------:R-:W-:Y:S01]  /*0e10*/  SHF.L.U32 R77, R39, 0x1, RZ ;  /* 0x00000001274d7819 */ /* 0x000fe200000006ff */
[----:B------:R-:W-:-:S02]  /*0e20*/  IMAD.SHL.U32 R75, R43, 0x2, RZ ;  /* 0x000000022b4b7824 */ /* 0x000fc400078e00ff */
[----:B------:R-:W-:Y:S01]  /*0e30*/  IMAD.SHL.U32 R74, R45, 0x2, RZ ;  /* 0x000000022d4a7824 */ /* 0x000fe200078e00ff */
[----:B------:R-:W-:-:S04]  /*0e40*/  IADD3 R47, R18, 0x1e0, RZ ;  /* 0x000001e0122f7810 */ /* 0x000fc80007ffe0ff */
[----:B------:R-:W-:Y:S02]  /*0e50*/  LEA.HI.SX32 R47, R47, R18, 0x1b ;  /* 0x000000122f2f7211 */ /* 0x000fe400078fdaff */
[----:B------:R-:W-:Y:S02]  /*0e60*/  IADD3 R2, P0, R20, UR9, RZ ;  /* 0x0000000914027c10 */ /* 0x000fe4000ff1e0ff */
[----:B------:R-:W-:Y:S02]  /*0e70*/  SHF.L.U32 R73, R47, 0x1, RZ ;  /* 0x000000012f497819 */ /* 0x000fe400000006ff */
[----:B------:R-:W-:Y:S02]  /*0e80*/  ISETP.GE.AND P1, PT, R24, UR15, PT ;  /* 0x0000000f18007c0c */ /* 0x000fe4000bf26270 */
[----:B------:R-:W-:Y:S02]  /*0e90*/  ISETP.GE.AND P2, PT, R84, UR15, PT ;  /* 0x0000000f54007c0c */ /* 0x000fe4000bf46270 */
[----:B------:R-:W-:-:S02]  /*0ea0*/  PRMT R35, RZ, 0x7610, R35 ;  /* 0x00007610ff237816 */ /* 0x000fc40000000023 */
        /* <DEDUP_REMOVED lines=8> */
[----:B--2---:R-:W-:Y:S04]  /*0f30*/  STS.U16 [R94], R5 ;  /* 0x000000055e007388 */ /* 0x004fe80000000400 */
[----:B---3--:R0:W-:Y:S04]  /*0f40*/  STS.U16 [R93+0x40], R0 ;  /* 0x000040005d007388 */ /* 0x0081e80000000400 */
[----:B----4-:R1:W-:Y:S04]  /*0f50*/  STS.U16 [R92+0x80], R7 ;  /* 0x000080075c007388 */ /* 0x0103e80000000400 */
[----:B-----5:R-:W-:Y:S04]  /*0f60*/  STS.U16 [R91+0xc0], R4 ;  /* 0x0000c0045b007388 */ /* 0x020fe80000000400 */
[----:B------:R2:W-:Y:S04]  /*0f70*/  STS.U16 [R90+0x100], R9 ;  /* 0x000100095a007388 */ /* 0x0005e80000000400 */
[----:B------:R-:W-:Y:S04]  /*0f80*/  STS.U16 [R83+0x140], R6 ;  /* 0x0001400653007388 */ /* 0x000fe80000000400 */
[----:B------:R3:W-:Y:S01]  /*0f90*/  STS.U16 [R82+0x180], R11 ;  /* 0x0001800b52007388 */ /* 0x0007e20000000400 */
[----:B0-----:R-:W-:-:S03]  /*0fa0*/  IMAD R0, R109, 0x10, R110 ;  /* 0x000000106d007824 */ /* 0x001fc600078e026e */
[----:B------:R-:W-:Y:S04]  /*0fb0*/  STS.U16 [R81+0x1c0], R8 ;  /* 0x0001c00851007388 */ /* 0x000fe80000000400 */
[----:B------:R-:W-:Y:S04]  /*0fc0*/  STS.U16 [R80+0x200], R13 ;  /* 0x0002000d50007388 */ /* 0x000fe80000000400 */
[----:B------:R-:W-:Y:S04]  /*0fd0*/  STS.U16 [R79+0x240], R10 ;  /* 0x0002400a4f007388 */ /* 0x000fe80000000400 */
[----:B------:R0:W-:Y:S04]  /*0fe0*/  STS.U16 [R78+0x280], R15 ;  /* 0x0002800f4e007388 */ /* 0x0001e80000000400 */
[----:B------:R-:W-:Y:S01]  /*0ff0*/  STS.U16 [R77+0x2c0], R12 ;  /* 0x0002c00c4d007388 */ /* 0x000fe20000000400 */
[----:B------:R-:W-:-:S03]  /*1000*/  IADD3 R3, R0, 0x1, RZ ;  /* 0x0000000100037810 */ /* 0x000fc60007ffe0ff */
[----:B------:R4:W-:Y:S01]  /*1010*/  STS.U16 [R76+0x300], R17 ;  /* 0x000300114c007388 */ /* 0x0009e20000000400 */
[----:B-1----:R-:W-:-:S03]  /*1020*/  IADD3 R7, R0, 0x3, RZ ;  /* 0x0000000300077810 */ /* 0x002fc60007ffe0ff */
[----:B------:R-:W-:Y:S01]  /*1030*/  STS.U16 [R75+0x340], R14 ;  /* 0x0003400e4b007388 */ /* 0x000fe20000000400 */
[C---:B--2---:R-:W-:Y:S02]  /*1040*/  IADD3 R9, R0.reuse, 0x4, RZ ;  /* 0x0000000400097810 */ /* 0x044fe40007ffe0ff */
[C---:B---3--:R-:W-:Y:S01]  /*1050*/  IADD3 R11, R0.reuse, 0x5, RZ ;  /* 0x00000005000b7810 */ /* 0x048fe20007ffe0ff */
[----:B------:R1:W-:Y:S01]  /*1060*/  STS.U16 [R74+0x380], R19 ;  /* 0x000380134a007388 */ /* 0x0003e20000000400 */
[C---:B0-----:R-:W-:Y:S02]  /*1070*/  IADD3 R15, R0.reuse, 0x7, RZ ;  /* 0x00000007000f7810 */ /* 0x041fe40007ffe0ff */
[C---:B----4-:R-:W-:Y:S02]  /*1080*/  IADD3 R17, R0.reuse, 0x8, RZ ;  /* 0x0000000800117810 */ /* 0x050fe40007ffe0ff */
[C---:B------:R-:W-:Y:S02]  /*1090*/  IADD3 R23, R0.reuse, 0xb, RZ ;  /* 0x0000000b00177810 */ /* 0x040fe40007ffe0ff */
[----:B------:R-:W-:-:S02]  /*10a0*/  IADD3 R25, R0, 0xc, RZ ;  /* 0x0000000c00197810 */ /* 0x000fc40007ffe0ff */
[C---:B------:R-:W-:Y:S02]  /*10b0*/  IADD3 R27, R0.reuse, 0xd, RZ ;  /* 0x0000000d001b7810 */ /* 0x040fe40007ffe0ff */
[C---:B-1----:R-:W-:Y:S02]  /*10c0*/  IADD3 R19, R0.reuse, 0x9, RZ ;  /* 0x0000000900137810 */ /* 0x042fe40007ffe0ff */
[C---:B------:R-:W-:Y:S02]  /*10d0*/  IADD3 R31, R0.reuse, 0xf, RZ ;  /* 0x0000000f001f7810 */ /* 0x040fe40007ffe0ff */
[C---:B------:R-:W-:Y:S02]  /*10e0*/  IADD3 R5, R0.reuse, 0x2, RZ ;  /* 0x0000000200057810 */ /* 0x040fe40007ffe0ff */
[C---:B------:R-:W-:Y:S02]  /*10f0*/  IADD3 R13, R0.reuse, 0x6, RZ ;  /* 0x00000006000d7810 */ /* 0x040fe40007ffe0ff */
[----:B------:R-:W-:-:S02]  /*1100*/  IADD3 R21, R0, 0xa, RZ ;  /* 0x0000000a00157810 */ /* 0x000fc40007ffe0ff */
[----:B------:R-:W-:Y:S02]  /*1110*/  IADD3 R29, R0, 0xe, RZ ;  /* 0x0000000e001d7810 */ /* 0x000fe40007ffe0ff */
        /* <DEDUP_REMOVED lines=24> */
[----:B------:R-:W-:-:S02]  /*12a0*/  IMAD.SHL.U32 R67, R11, 0x2, RZ ;  /* 0x000000020b437824 */ /* 0x000fc400078e00ff */
[----:B------:R-:W-:Y:S02]  /*12b0*/  IMAD.SHL.U32 R65, R15, 0x2, RZ ;  /* 0x000000020f417824 */ /* 0x000fe400078e00ff */
[----:B------:R-:W-:Y:S02]  /*12c0*/  IMAD.SHL.U32 R64, R17, 0x2, RZ ;  /* 0x0000000211407824 */ /* 0x000fe400078e00ff */
[----:B------:R-:W-:Y:S02]  /*12d0*/  IMAD.SHL.U32 R63, R19, 0x2, RZ ;  /* 0x00000002133f7824 */ /* 0x000fe400078e00ff */
[----:B------:R-:W-:Y:S02]  /*12e0*/  IMAD.SHL.U32 R61, R23, 0x2, RZ ;  /* 0x00000002173d7824 */ /* 0x000fe400078e00ff */
[----:B------:R-:W-:Y:S02]  /*12f0*/  IMAD.SHL.U32 R60, R25, 0x2, RZ ;  /* 0x00000002193c7824 */ /* 0x000fe400078e00ff */
[----:B------:R-:W-:-:S02]  /*1300*/  IMAD.SHL.U32 R59, R27, 0x2, RZ ;  /* 0x000000021b3b7824 */ /* 0x000fc400078e00ff */
[----:B------:R-:W-:Y:S01]  /*1310*/  IMAD.SHL.U32 R57, R31, 0x2, RZ ;  /* 0x000000021f397824 */ /* 0x000fe200078e00ff */
[----:B------:R0:W-:Y:S01]  /*1320*/  STS.U16 [R73+0x3c0], R16 ;  /* 0x0003c01049007388 */ /* 0x0001e20000000400 */
[----:B------:R-:W-:Y:S01]  /*1330*/  IADD3.X R3, R22, UR11, RZ, P0, !PT ;  /* 0x0000000b16037c10 */ /* 0x000fe200087fe4ff */
        /* <DEDUP_REMOVED lines=18> */
[----:B------:R-:W-:-:S02]  /*1460*/  PRMT R4, RZ, 0x7610, R4 ;  /* 0x00007610ff047816 */ /* 0x000fc40000000004 */
[----:B------:R-:W-:Y:S02]  /*1470*/  ISETP.GE.AND P0, PT, R165, UR15, PT ;  /* 0x0000000fa5007c0c */ /* 0x000fe4000bf06270 */
[----:B------:R-:W-:Y:S02]  /*1480*/  PRMT R6, RZ, 0x7610, R6 ;  /* 0x00007610ff067816 */ /* 0x000fe40000000006 */
[----:B------:R-:W-:Y:S02]  /*1490*/  PRMT R8, RZ, 0x7610, R8 ;  /* 0x00007610ff087816 */ /* 0x000fe40000000008 */
[----:B------:R-:W-:Y:S01]  /*14a0*/  PRMT R10, RZ, 0x7610, R10 ;  /* 0x00007610ff0a7816 */ /* 0x000fe2000000000a */
[----:B------:R-:W2:Y:S01]  /*14b0*/  @!P2 LDG.E.U16 R35, [R2.64] ;  /* 0x000000100223a981 */ /* 0x000ea2000c1e1500 */
[----:B------:R-:W-:-:S03]  /*14c0*/  ISETP.GE.AND P2, PT, R105, UR15, PT ;  /* 0x0000000f69007c0c */ /* 0x000fc6000bf46270 */
[----:B------:R-:W3:Y:S01]  /*14d0*/  @!P1 LDG.E.U16 R4, [R2.64+0x40] ;  /* 0x0000401002049981 */ /* 0x000ee2000c1e1500 */
        /* <DEDUP_REMOVED lines=22> */
[----:B------:R-:W5:Y:S01]  /*1640*/  @!P4 LDG.E.U16 R5, [R2.64+0x280] ;  /* 0x000280100205c981 */ /* 0x000f62000c1e1500 */
[----:B0-----:R-:W-:-:S03]  /*1650*/  PRMT R16, RZ, 0x7610, R16 ;  /* 0x00007610ff107816 */ /* 0x001fc60000000010 */
[----:B------:R-:W5:Y:S04]  /*1660*/  @!P6 LDG.E.U16 R12, [R2.64+0x2c0] ;  /* 0x0002c010020ce981 */ /* 0x000f68000c1e1500 */
[----:B------:R-:W5:Y:S04]  /*1670*/  @!P5 LDG.E.U16 R7, [R2.64+0x300] ;  /* 0x000300100207d981 */ /* 0x000f68000c1e1500 */
[----:B------:R-:W5:Y:S04]  /*1680*/  @!P3 LDG.E.U16 R14, [R2.64+0x340] ;  /* 0x00034010020eb981 */ /* 0x000f68000c1e1500 */
[----:B------:R-:W5:Y:S04]  /*1690*/  @!P2 LDG.E.U16 R9, [R2.64+0x380] ;  /* 0x000380100209a981 */ /* 0x000f68000c1e1500 */
[----:B------:R-:W5:Y:S01]  /*16a0*/  @!P1 LDG.E.U16 R16, [R2.64+0x3c0] ;  /* 0x0003c01002109981 */ /* 0x000f62000c1e1500 */
[----:B------:R-:W-:Y:S01]  /*16b0*/  ULDC.U8 UR7, c[0x0][0x17e] ;  /* 0x00005f8000077ab9 */ /* 0x000fe20000000000 */
[----:B------:R-:W-:Y:S02]  /*16c0*/  BSSY B0, `(.L_x_2764) ;  /* 0x000005a000007945 */ /* 0x000fe40003800000 */
        /* <DEDUP_REMOVED lines=89> */
.L_x_2765:
[----:B------:R-:W-:Y:S05]  /*1c60*/  BSYNC B0 ;  /* 0x0000000000007941 */ /* 0x000fea0003800000 */
.L_x_2764:
        /* <DEDUP_REMOVED lines=36> */
.L_x_2767:
[----:B------:R-:W-:Y:S05]  /*1eb0*/  BSYNC B0 ;  /* 0x0000000000007941 */ /* 0x000fea0003800000 */
.L_x_2766:
        /* <DEDUP_REMOVED lines=38> */
.L_x_2769:
[----:B------:R-:W-:Y:S05]  /*2120*/  BSYNC B0 ;  /* 0x0000000000007941 */ /* 0x000fea0003800000 */
.L_x_2768:
        /* <DEDUP_REMOVED lines=36> */
.L_x_2771:
[----:B------:R-:W-:Y:S05]  /*2370*/  BSYNC B0 ;  /* 0x0000000000007941 */ /* 0x000fea0003800000 */
.L_x_2770:
        /* <DEDUP_REMOVED lines=38> */
.L_x_2773:
[----:B------:R-:W-:Y:S05]  /*25e0*/  BSYNC B0 ;  /* 0x0000000000007941 */ /* 0x000fea0003800000 */
.L_x_2772:
        /* <DEDUP_REMOVED lines=36> */
.L_x_2775:
[----:B------:R-:W-:Y:S05]  /*2830*/  BSYNC B0 ;  /* 0x0000000000007941 */ /* 0x000fea0003800000 */
.L_x_2774:
        /* <DEDUP_REMOVED lines=38> */
.L_x_2777:
[----:B------:R-:W-:Y:S05]  /*2aa0*/  BSYNC B0 ;  /* 0x0000000000007941 */ /* 0x000fea0003800000 */
.L_x_2776:
        /* <DEDUP_REMOVED lines=36> */
.L_x_2779:
[----:B------:R-:W-:Y:S05]  /*2cf0*/  BSYNC B0 ;  /* 0x0000000000007941 */ /* 0x000fea0003800000 */
.L_x_2778:
        /* <DEDUP_REMOVED lines=41> */
.L_x_2781:
[----:B------:R-:W-:Y:S05]  /*2f90*/  BSYNC B0 ;  /* 0x0000000000007941 */ /* 0x000fea0003800000 */
.L_x_2780:
        /* <DEDUP_REMOVED lines=41> */
.L_x_2783:
[----:B------:R-:W-:Y:S05]  /*3230*/  BSYNC B0 ;  /* 0x0000000000007941 */ /* 0x000fea0003800000 */
.L_x_2782:
        /* <DEDUP_REMOVED lines=47> */
.L_x_2785:
[----:B------:R-:W-:Y:S05]  /*3530*/  BSYNC B0 ;  /* 0x0000000000007941 */ /* 0x000fea0003800000 */
.L_x_2784:
        /* <DEDUP_REMOVED lines=33> */
.L_x_2787:
[----:B------:R-:W-:Y:S05]  /*3750*/  BSYNC B0 ;  /* 0x0000000000007941 */ /* 0x000fea0003800000 */
.L_x_2786:
        /* <DEDUP_REMOVED lines=33> */
.L_x_2789:
[----:B------:R-:W-:Y:S05]  /*3970*/  BSYNC B0 ;  /* 0x0000000000007941 */ /* 0x000fea0003800000 */
.L_x_2788:
        /* <DEDUP_REMOVED lines=33> */
.L_x_2791:
[----:B------:R-:W-:Y:S05]  /*3b90*/  BSYNC B0 ;  /* 0x0000000000007941 */ /* 0x000fea0003800000 */
.L_x_2790:
        /* <DEDUP_REMOVED lines=33> */
.L_x_2793:
[----:B------:R-:W-:Y:S05]  /*3db0*/  BSYNC B0 ;  /* 0x0000000000007941 */ /* 0x000fea0003800000 */
.L_x_2792:
        /* <DEDUP_REMOVED lines=33> */
.L_x_2795:
[----:B------:R-:W-:Y:S05]  /*3fd0*/  BSYNC B0 ;  /* 0x0000000000007941 */ /* 0x000fea0003800000 */
.L_x_2794:
        /* <DEDUP_REMOVED lines=20> */
[----:B------:R-:W-:-:S03]  /*4120*/  UMOV UR7, URZ ;  /* 0x0000003f00077c82 */ /* 0x000fc60008000000 */
[----:B------:R-:W-:Y:S02]  /*4130*/  ISETP.EQ.OR P0, PT, RZ, UR4, P0 ;  /* 0x00000004ff007c0c */ /* 0x000fe40008702670 */
.L_x_2801:
[----:B------:R-:W-:Y:S01]  /*4140*/  ULDC UR12, c[0x0][0x180] ;  /* 0x00006000000c7ab9 */ /* 0x000fe20000000800 */
[----:B------:R-:W-:Y:S01]  /*4150*/  IMAD.WIDE.U32 R40, R113, c[0x0][0x180], RZ ;  /* 0x0000600071287a25 */ /* 0x000fe200078e00ff */
[----:B------:R-:W-:Y:S02]  /*4160*/  UIMAD UR12, UR19, UR12, URZ ;  /* 0x0000000c130c72a4 */ /* 0x000fe4000f8e023f */
[----:B------:R-:W-:Y:S01]  /*4170*/  ULDC.64 UR14, c[0x0][0x188] ;  /* 0x00006200000e7ab9 */ /* 0x000fe20000000a00 */
[----:B------:R-:W-:Y:S02]  /*4180*/  LOP3.LUT R87, R110, 0x20, R111, 0xfe, !PT ;  /* 0x000000206e577812 */ /* 0x000fe400078efe6f */
[----:B------:R-:W-:Y:S01]  /*4190*/  PRMT R155, RZ, 0x7610, R155 ;  /* 0x00007610ff9b7816 */ /* 0x000fe2000000009b */
[----:B------:R-:W-:Y:S01]  /*41a0*/  IMAD.U32 R42, RZ, RZ, UR12 ;  /* 0x0000000cff2a7e24 */ /* 0x000fe2000f8e00ff */
[----:B------:R-:W-:Y:S01]  /*41b0*/  USHF.R.S32.HI UR12, URZ, 0x1f, UR7 ;  /* 0x0000001f3f0c7899 */ /* 0x000fe20008011407 */
[----:B------:R-:W-:-:S02]  /*41c0*/  PRMT R154, RZ, 0x7610, R154 ;  /* 0x00007610ff9a7816 */ /* 0x000fc4000000009a */
[----:B------:R-:W-:Y:S01]  /*41d0*/  PRMT R147, RZ, 0x7610, R147 ;  /* 0x00007610ff937816 */ /* 0x000fe20000000093 */
[----:B------:R-:W-:Y:S01]  /*41e0*/  IMAD R43, R113, c[0x0][0x184], R42 ;  /* 0x00006100712b7a24 */ /* 0x000fe200078e022a */
[----:B------:R-:W-:Y:S01]  /*41f0*/  UIMAD UR13, UR12, UR14, URZ ;  /* 0x0000000e0c0d72a4 */ /* 0x000fe2000f8e023f */
[----:B------:R-:W-:Y:S02]  /*4200*/  PRMT R150, RZ, 0x7610, R150 ;  /* 0x00007610ff967816 */ /* 0x000fe40000000096 */
[----:B------:R-:W-:Y:S01]  /*4210*/  PRMT R47, RZ, 0x7610, R47 ;  /* 0x00007610ff2f7816 */ /* 0x000fe2000000002f */
[----:B------:R-:W-:Y:S01]  /*4220*/  UIMAD UR13, UR7, UR15, UR13 ;  /* 0x0000000f070d72a4 */ /* 0x000fe2000f8e020d */
[----:B------:R-:W-:Y:S01]  /*4230*/  IADD3 R41, R41, R43, RZ ;  /* 0x0000002b29297210 */ /* 0x000fe20007ffe0ff */
[----:B------:R-:W-:Y:S01]  /*4240*/  IMAD.U32 R43, RZ, RZ, UR7 ;  /* 0x00000007ff2b7e24 */ /* 0x000fe2000f8e00ff */
[----:B------:R-:W-:Y:S01]  /*4250*/  ULDC.64 UR14, c[0x0][0x1c0] ;  /* 0x00007000000e7ab9 */ /* 0x000fe20000000a00 */
[----:B------:R-:W-:-:S02]  /*4260*/  PRMT R156, RZ, 0x7610, R156 ;  /* 0x00007610ff9c7816 */ /* 0x000fc4000000009c */
[----:B------:R-:W-:Y:S01]  /*4270*/  PRMT R45, RZ, 0x7610, R45 ;  /* 0x00007610ff2d7816 */ /* 0x000fe2000000002d */
[----:B------:R-:W-:Y:S01]  /*4280*/  IMAD.WIDE.U32 R40, R43, c[0x0][0x188], R40 ;  /* 0x000062002b287a25 */ /* 0x000fe200078e0028 */
        /* <DEDUP_REMOVED lines=9> */
[----:B------:R-:W0:Y:S01]  /*4320*/  S2R R114, SR_TID.X ;  /* 0x0000000000727919 */ /* 0x000e220000002100 */
[----:B------:R-:W-:Y:S01]  /*4330*/  IADD3 R41, R41, UR13, RZ ;  /* 0x0000000d29297c10 */ /* 0x000fe2000fffe0ff */
[----:B------:R-:W-:Y:S01]  /*4340*/  FMUL.FTZ R146, R34, R56 ;  /* 0x0000003822927220 */ /* 0x000fe20000410000 */
[----:B------:R-:W-:Y:S01]  /*4350*/  LEA R42, P1, R40, c[0x0][0x220], 0x2 ;  /* 0x00008800282a7a11 */ /* 0x000fe200078210ff */
[----:B------:R-:W-:Y:S01]  /*4360*/  FMUL.FTZ R144, R33, R55 ;  /* 0x0000003721907220 */ /* 0x000fe20000410000 */
[----:B------:R-:W-:-:S02]  /*4370*/  ULDC.64 UR22, c[0x0][0x1a0] ;  /* 0x0000680000167ab9 */ /* 0x000fc40000000a00 */
[----:B------:R-:W-:-:S05]  /*4380*/  LEA.HI.X R43, R40, c[0x0][0x224], R41, 0x2, P1 ;  /* 0x00008900282b7a11 */ /* 0x000fca00008f1429 */
[----:B------:R1:W2:Y:S01]  /*4390*/  LDG.E R86, [R42.64] ;  /* 0x000000102a567981 */ /* 0x0002a2000c1e1900 */
[----:B------:R-:W-:Y:S01]  /*43a0*/  UIMAD UR13, UR12, UR14, URZ ;  /* 0x0000000e0c0d72a4 */ /* 0x000fe2000f8e023f */
[----:B------:R-:W-:Y:S02]  /*43b0*/  IMAD.U32 R41, RZ, RZ, UR7 ;  /* 0x00000007ff297e24 */ /* 0x000fe4000f8e00ff */
[----:B------:R-:W-:Y:S02]  /*43c0*/  ULDC UR14, c[0x0][0x168] ;  /* 0x00005a00000e7ab9 */ /* 0x000fe40000000800 */
[----:B------:R-:W-:Y:S01]  /*43d0*/  UIMAD UR13, UR7, UR15, UR13 ;  /* 0x0000000f070d72a4 */ /* 0x000fe2000f8e020d */
[----:B------:R-:W-:Y:S02]  /*43e0*/  IMAD.WIDE.U32 R40, R41, c[0x0][0x1c0], R84 ;  /* 0x0000700029287a25 */ /* 0x000fe400078e0054 */
[----:B------:R-:W-:Y:S02]  /*43f0*/  UMOV UR15, 0xfffff800 ;  /* 0xfffff800000f7882 */ /* 0x000fe40000000000 */
[----:B------:R-:W-:Y:S01]  /*4400*/  UIMAD UR15, UR4, UR15, UR14 ;  /* 0x0000000f040f72a4 */ /* 0x000fe2000f8e020e */
[----:B-1----:R-:W-:-:S02]  /*4410*/  LEA R42, P1, R40, R96, 0x1 ;  /* 0x00000060282a7211 */ /* 0x002fc400078208ff */
[----:B------:R-:W-:-:S03]  /*4420*/  IADD3 R41, R41, UR13, RZ ;  /* 0x0000000d29297c10 */ /* 0x000fc6000fffe0ff */
[----:B------:R-:W-:Y:S02]  /*4430*/  ISETP.GE.AND P2, PT, R84, UR15, PT ;  /* 0x0000000f54007c0c */ /* 0x000fe4000bf46270 */
[----:B------:R-:W-:Y:S02]  /*4440*/  ISETP.GE.AND P3, PT, R87, UR15, PT ;  /* 0x0000000f57007c0c */ /* 0x000fe4000bf66270 */
[----:B------:R-:W-:Y:S02]  /*4450*/  ISETP.GE.AND P4, PT, R165, UR15, PT ;  /* 0x0000000fa5007c0c */ /* 0x000fe4000bf86270 */
[----:B------:R-:W-:Y:S02]  /*4460*/  ISETP.GE.AND P5, PT, R164, UR15, PT ;  /* 0x0000000fa4007c0c */ /* 0x000fe4000bfa6270 */
[----:B------:R-:W-:Y:S02]  /*4470*/  LEA.HI.X R43, R40, R95, R41, 0x1, P1 ;  /* 0x0000005f282b7211 */ /* 0x000fe400008f0c29 */
[----:B------:R-:W-:-:S02]  /*4480*/  ISETP.GE.AND P6, PT, R108, UR15, PT ;  /* 0x0000000f6c007c0c */ /* 0x000fc4000bfc6270 */
[----:B------:R-:W-:Y:S01]  /*4490*/  ISETP.GE.AND P1, PT, R107, UR15, PT ;  /* 0x0000000f6b007c0c */ /* 0x000fe2000bf26270 */
[----:B------:R1:W3:Y:S01]  /*44a0*/  @!P2 LDG.E.U16 R155, [R42.64] ;  /* 0x000000102a9ba981 */ /* 0x0002e2000c1e1500 */
[----:B------:R-:W-:-:S03]  /*44b0*/  ISETP.GE.AND P2, PT, R106, UR15, PT ;  /* 0x0000000f6a007c0c */ /* 0x000fc6000bf46270 */
[----:B------:R1:W4:Y:S01]  /*44c0*/  @!P3 LDG.E.U16 R154, [R42.64+0x40] ;  /* 0x000040102a9ab981 */ /* 0x000322000c1e1500 */
        /* <DEDUP_REMOVED lines=17> */
[----:B------:R1:W4:Y:S04]  /*45e0*/  @!P6 LDG.E.U16 R151, [R42.64+0x280] ;  /* 0x000280102a97e981 */ /* 0x000328000c1e1500 */
[----:B------:R1:W4:Y:S04]  /*45f0*/  @!P1 LDG.E.U16 R88, [R42.64+0x2c0] ;  /* 0x0002c0102a589981 */ /* 0x000328000c1e1500 */
[----:B------:R1:W4:Y:S04]  /*4600*/  @!P2 LDG.E.U16 R149, [R42.64+0x300] ;  /* 0x000300102a95a981 */ /* 0x000328000c1e1500 */
[----:B------:R1:W4:Y:S04]  /*4610*/  @!P3 LDG.E.U16 R152, [R42.64+0x340] ;  /* 0x000340102a98b981 */ /* 0x000328000c1e1500 */
[----:B------:R1:W4:Y:S04]  /*4620*/  @!P4 LDG.E.U16 R89, [R42.64+0x380] ;  /* 0x000380102a59c981 */ /* 0x000328000c1e1500 */
[----:B------:R1:W4:Y:S01]  /*4630*/  @!P5 LDG.E.U16 R46, [R42.64+0x3c0] ;  /* 0x0003c0102a2ed981 */ /* 0x000322000c1e1500 */
[----:B0-----:R-:W-:Y:S01]  /*4640*/  IMAD.SHL.U32 R40, R114, 0x10, RZ ;  /* 0x0000001072287824 */ /* 0x001fe200078e00ff */
[----:B------:R-:W-:Y:S01]  /*4650*/  ULDC UR13, c[0x0][0x198] ;  /* 0x00006600000d7ab9 */ /* 0x000fe20000000800 */
[----:B------:R-:W-:Y:S01]  /*4660*/  FMUL.FTZ R142, R31, R54 ;  /* 0x000000361f8e7220 */ /* 0x000fe20000410000 */
[----:B------:R-:W-:Y:S01]  /*4670*/  UIMAD UR13, UR19, UR13, URZ ;  /* 0x0000000d130d72a4 */ /* 0x000fe2000f8e023f */
[----:B------:R-:W-:Y:S01]  /*4680*/  FMUL.FTZ R136, R28, R51 ;  /* 0x000000331c887220 */ /* 0x000fe20000410000 */
[C---:B------:R-:W-:Y:S01]  /*4690*/  IADD3 R115, R40.reuse, 0x1, RZ ;  /* 0x0000000128737810 */ /* 0x040fe20007ffe0ff */
[----:B------:R-:W-:Y:S01]  /*46a0*/  FMUL.FTZ R134, R27, R50 ;  /* 0x000000321b867220 */ /* 0x000fe20000410000 */
[----:B------:R-:W-:Y:S01]  /*46b0*/  ISETP.GE.U32.AND P2, PT, R40, UR15, PT ;  /* 0x0000000f28007c0c */ /* 0x000fe2000bf46070 */
[----:B------:R-:W-:Y:S01]  /*46c0*/  FMUL.FTZ R140, R30, R53 ;  /* 0x000000351e8c7220 */ /* 0x000fe20000410000 */
[C---:B-1----:R-:W-:Y:S01]  /*46d0*/  IADD3 R43, R40.reuse, 0x3, RZ ;  /* 0x00000003282b7810 */ /* 0x042fe20007ffe0ff */
[----:B------:R-:W-:Y:S01]  /*46e0*/  FMUL.FTZ R132, R25, R49 ;  /* 0x0000003119847220 */ /* 0x000fe20000410000 */
[----:B------:R-:W-:Y:S01]  /*46f0*/  ISETP.GE.U32.AND P3, PT, R115, UR15, PT ;  /* 0x0000000f73007c0c */ /* 0x000fe2000bf66070 */
[----:B------:R-:W-:Y:S01]  /*4700*/  FMUL.FTZ R128, R23, R39 ;  /* 0x0000002717807220 */ /* 0x000fe20000410000 */
[----:B------:R-:W-:Y:S01]  /*4710*/  ISETP.GE.U32.AND P5, PT, R43, UR15, PT ;  /* 0x0000000f2b007c0c */ /* 0x000fe2000bfa6070 */
[----:B------:R-:W-:Y:S01]  /*4720*/  FMUL.FTZ R138, R29, R52 ;  /* 0x000000341d8a7220 */ /* 0x000fe20000410000 */
[----:B------:R-:W-:Y:S01]  /*4730*/  IADD3 R115, R40, 0x4, RZ ;  /* 0x0000000428737810 */ /* 0x000fe20007ffe0ff */
[----:B------:R-:W-:Y:S01]  /*4740*/  FMUL.FTZ R130, R24, R48 ;  /* 0x0000003018827220 */ /* 0x000fe20000410000 */
[----:B------:R-:W-:Y:S01]  /*4750*/  FSEL R146, R146, RZ, !P2 ;  /* 0x000000ff92927208 */ /* 0x000fe20005000000 */
[----:B------:R-:W-:Y:S01]  /*4760*/  FMUL.FTZ R126, R22, R38 ;  /* 0x00000026167e7220 */ /* 0x000fe20000410000 */
[----:B------:R-:W-:Y:S01]  /*4770*/  ISETP.GE.U32.AND P6, PT, R115, UR15, PT ;  /* 0x0000000f73007c0c */ /* 0x000fe2000bfc6070 */
[----:B------:R-:W-:Y:S01]  /*4780*/  FMUL.FTZ R125, R21, R37 ;  /* 0x00000025157d7220 */ /* 0x000fe20000410000 */
[----:B------:R-:W-:Y:S01]  /*4790*/  IADD3 R115, R40, 0x6, RZ ;  /* 0x0000000628737810 */ /* 0x000fe20007ffe0ff */
[----:B------:R-:W-:Y:S01]  /*47a0*/  FMUL.FTZ R124, R20, R36 ;  /* 0x00000024147c7220 */ /* 0x000fe20000410000 */
[----:B------:R-:W-:Y:S01]  /*47b0*/  IADD3 R117, R40, 0x2, RZ ;  /* 0x0000000228757810 */ /* 0x000fe20007ffe0ff */
[----:B------:R-:W-:Y:S01]  /*47c0*/  FMUL.FTZ R123, R19, R35 ;  /* 0x00000023137b7220 */ /* 0x000fe20000410000 */
[----:B------:R-:W-:Y:S01]  /*47d0*/  FSEL R144, R144, RZ, !P3 ;  /* 0x000000ff90907208 */ /* 0x000fe20005800000 */
[----:B------:R-:W-:Y:S01]  /*47e0*/  FMUL.FTZ R119, R18, R32 ;  /* 0x0000002012777220 */ /* 0x000fe20000410000 */
[----:B------:R-:W-:Y:S01]  /*47f0*/  ISETP.GE.U32.AND P4, PT, R117, UR15, PT ;  /* 0x0000000f75007c0c */ /* 0x000fe2000bf86070 */
[----:B------:R-:W-:Y:S01]  /*4800*/  UIMAD UR12, UR12, UR22, URZ ;  /* 0x000000160c0c72a4 */ /* 0x000fe2000f8e023f */
[----:B------:R-:W-:-:S02]  /*4810*/  IADD3 R117, R40, 0x5, RZ ;  /* 0x0000000528757810 */ /* 0x000fc40007ffe0ff */
[----:B------:R-:W-:Y:S01]  /*4820*/  FSEL R142, R142, RZ, !P4 ;  /* 0x000000ff8e8e7208 */ /* 0x000fe20006000000 */
[----:B------:R-:W-:Y:S01]  /*4830*/  UIMAD UR12, UR7, UR23, UR12 ;  /* 0x00000017070c72a4 */ /* 0x000fe2000f8e020c */
[----:B------:R-:W-:Y:S02]  /*4840*/  ISETP.GE.U32.AND P1, PT, R117, UR15, PT ;  /* 0x0000000f75007c0c */ /* 0x000fe4000bf26070 */
[----:B------:R-:W-:Y:S02]  /*4850*/  FSEL R140, R140, RZ, !P5 ;  /* 0x000000ff8c8c7208 */ /* 0x000fe40006800000 */
[----:B------:R-:W-:Y:S02]  /*4860*/  FSEL R136, R136, RZ, !P1 ;  /* 0x000000ff88887208 */ /* 0x000fe40004800000 */
[----:B------:R-:W-:Y:S01]  /*4870*/  FSEL R138, R138, RZ, !P6 ;  /* 0x000000ff8a8a7208 */ /* 0x000fe20007000000 */
        /* <DEDUP_REMOVED lines=10> */
[C---:B------:R-:W-:Y:S02]  /*4920*/  FMUL.FTZ R120, R41.reuse, R36 ;  /* 0x0000002429787220 */ /* 0x040fe40000410000 */
[C---:B------:R-:W-:Y:S02]  /*4930*/  FMUL.FTZ R118, R41.reuse, R35 ;  /* 0x0000002329767220 */ /* 0x040fe40000410000 */
[C---:B------:R-:W-:Y:S01]  /*4940*/  FMUL.FTZ R117, R41.reuse, R32 ;  /* 0x0000002029757220 */ /* 0x040fe20000410000 */
[----:B0-----:R-:W-:Y:S02]  /*4950*/  FSEL R145, R86, 1, !P2 ;  /* 0x3f80000056917808 */ /* 0x001fe40005000000 */
[----:B------:R-:W0:Y:S01]  /*4960*/  MUFU.EX2 R116, R116 ;  /* 0x0000007400747308 */ /* 0x000e220000000800 */
[----:B------:R-:W-:Y:S01]  /*4970*/  FMUL.FTZ R86, R41, R51 ;  /* 0x0000003329567220 */ /* 0x000fe20000410000 */
[----:B------:R-:W-:Y:S01]  /*4980*/  ISETP.GE.U32.AND P2, PT, R115, UR15, PT ;  /* 0x0000000f73007c0c */ /* 0x000fe2000bf46070 */
[----:B---3--:R-:W-:Y:S01]  /*4990*/  STS.U16 [R94], R155 ;  /* 0x0000009b5e007388 */ /* 0x008fe20000000400 */
[----:B------:R-:W-:-:S02]  /*49a0*/  IADD3 R115, R40, 0x7, RZ ;  /* 0x0000000728737810 */ /* 0x000fc40007ffe0ff */
[----:B------:R-:W-:Y:S01]  /*49b0*/  FSEL R134, R134, RZ, !P2 ;  /* 0x000000ff86867208 */ /* 0x000fe20005000000 */
[----:B----4-:R-:W-:Y:S01]  /*49c0*/  STS.U16 [R93+0x40], R154 ;  /* 0x0000409a5d007388 */ /* 0x010fe20000000400 */
[----:B------:R-:W2:Y:S01]  /*49d0*/  MUFU.EX2 R43, R43 ;  /* 0x0000002b002b7308 */ /* 0x000ea20000000800 */
[----:B-1----:R-:W-:Y:S01]  /*49e0*/  FSEL R143, R87, 1, !P3 ;  /* 0x3f800000578f7808 */ /* 0x002fe20005800000 */
[----:B------:R-:W-:Y:S01]  /*49f0*/  FMUL.FTZ R87, R41, R50 ;  /* 0x0000003229577220 */ /* 0x000fe20000410000 */
[----:B------:R-:W-:Y:S01]  /*4a00*/  ISETP.GE.U32.AND P3, PT, R115, UR15, PT ;  /* 0x0000000f73007c0c */ /* 0x000fe2000bf66070 */
[----:B------:R-:W-:Y:S01]  /*4a10*/  STS.U16 [R92+0x80], R147 ;  /* 0x000080935c007388 */ /* 0x000fe20000000400 */
[----:B------:R-:W-:Y:S02]  /*4a20*/  IADD3 R115, R40, 0x8, RZ ;  /* 0x0000000828737810 */ /* 0x000fe40007ffe0ff */
[----:B------:R-:W-:Y:S01]  /*4a30*/  FSEL R132, R132, RZ, !P3 ;  /* 0x000000ff84847208 */ /* 0x000fe20005800000 */
[----:B------:R-:W1:Y:S01]  /*4a40*/  MUFU.EX2 R86, R86 ;  /* 0x0000005600567308 */ /* 0x000e620000000800 */
[----:B0-----:R-:W-:Y:S01]  /*4a50*/  FSEL R141, R116, 1, !P4 ;  /* 0x3f800000748d7808 */ /* 0x001fe20006000000 */
[----:B------:R-:W-:Y:S01]  /*4a60*/  STS.U16 [R91+0xc0], R150 ;  /* 0x0000c0965b007388 */ /* 0x000fe20000000400 */
[----:B------:R-:W-:Y:S01]  /*4a70*/  ISETP.GE.U32.AND P4, PT, R115, UR15, PT ;  /* 0x0000000f73007c0c */ /* 0x000fe2000bf86070 */
[----:B------:R-:W-:Y:S01]  /*4a80*/  FMUL.FTZ R115, R41, R49 ;  /* 0x0000003129737220 */ /* 0x000fe20000410000 */
[----:B------:R-:W-:Y:S01]  /*4a90*/  IADD3 R116, R40, 0x9, RZ ;  /* 0x0000000928747810 */ /* 0x000fe20007ffe0ff */
[----:B------:R-:W-:Y:S01]  /*4aa0*/  STS.U16 [R90+0x100], R47 ;  /* 0x0001002f5a007388 */ /* 0x000fe20000000400 */
[----:B------:R-:W-:Y:S01]  /*4ab0*/  FSEL R130, R130, RZ, !P4 ;  /* 0x000000ff82827208 */ /* 0x000fe20006000000 */
[----:B------:R-:W0:Y:S01]  /*4ac0*/  MUFU.EX2 R42, R42 ;  /* 0x0000002a002a7308 */ /* 0x000e220000000800 */
[----:B--2---:R-:W-:Y:S01]  /*4ad0*/  FSEL R137, R43, 1, !P6 ;  /* 0x3f8000002b897808 */ /* 0x004fe20007000000 */
[----:B------:R-:W-:Y:S01]  /*4ae0*/  STS.U16 [R83+0x140], R156 ;  /* 0x0001409c53007388 */ /* 0x000fe20000000400 */
[----:B------:R-:W-:-:S03]  /*4af0*/  IADD3 R43, R40, 0xb, RZ ;  /* 0x0000000b282b7810 */ /* 0x000fc60007ffe0ff */
[----:B------:R-:W-:Y:S02]  /*4b00*/  STS.U16 [R82+0x180], R45 ;  /* 0x0001802d52007388 */ /* 0x000fe40000000400 */
[----:B------:R-:W2:Y:S01]  /*4b10*/  MUFU.EX2 R87, R87 ;  /* 0x0000005700577308 */ /* 0x000ea20000000800 */
[----:B-1----:R-:W-:Y:S01]  /*4b20*/  FSEL R135, R86, 1, !P1 ;  /* 0x3f80000056877808 */ /* 0x002fe20004800000 */
[----:B------:R-:W-:Y:S01]  /*4b30*/  STS.U16 [R81+0x1c0], R148 ;  /* 0x0001c09451007388 */ /* 0x000fe20000000400 */
[----:B------:R-:W-:Y:S01]  /*4b40*/  ISETP.GE.U32.AND P1, PT, R43, UR15, PT ;  /* 0x0000000f2b007c0c */ /* 0x000fe2000bf26070 */
[----:B------:R-:W-:Y:S01]  /*4b50*/  FMUL.FTZ R43, R41, R39 ;  /* 0x00000027292b7220 */ /* 0x000fe20000410000 */
[----:B------:R-:W-:Y:S01]  /*4b60*/  IADD3 R86, R40, 0xc, RZ ;  /* 0x0000000c28567810 */ /* 0x000fe20007ffe0ff */
[----:B------:R-:W-:Y:S01]  /*4b70*/  STS.U16 [R80+0x200], R153 ;  /* 0x0002009950007388 */ /* 0x000fe20000000400 */
[----:B------:R-:W-:Y:S01]  /*4b80*/  FSEL R125, R125, RZ, !P1 ;  /* 0x000000ff7d7d7208 */ /* 0x000fe20004800000 */
[----:B------:R-:W1:Y:S01]  /*4b90*/  MUFU.EX2 R115, R115 ;  /* 0x0000007300737308 */ /* 0x000e620000000800 */
[----:B0-----:R-:W-:Y:S01]  /*4ba0*/  FSEL R139, R42, 1, !P5 ;  /* 0x3f8000002a8b7808 */ /* 0x001fe20006800000 */
[----:B------:R-:W-:Y:S01]  /*4bb0*/  FMUL.FTZ R42, R41, R48 ;  /* 0x00000030292a7220 */ /* 0x000fe20000410000 */
[----:B------:R-:W-:Y:S01]  /*4bc0*/  ISETP.GE.U32.AND P5, PT, R116, UR15, PT ;  /* 0x0000000f74007c0c */ /* 0x000fe2000bfa6070 */
[----:B------:R-:W-:Y:S01]  /*4bd0*/  STS.U16 [R79+0x240], R44 ;  /* 0x0002402c4f007388 */ /* 0x000fe20000000400 */
[----:B------:R-:W-:-:S02]  /*4be0*/  IADD3 R116, R40, 0xa, RZ ;  /* 0x0000000a28747810 */ /* 0x000fc40007ffe0ff */
[----:B------:R-:W-:Y:S01]  /*4bf0*/  FSEL R128, R128, RZ, !P5 ;  /* 0x000000ff80807208 */ /* 0x000fe20006800000 */
[----:B------:R-:W0:Y:S01]  /*4c00*/  MUFU.EX2 R43, R43 ;  /* 0x0000002b002b7308 */ /* 0x000e220000000800 */
[----:B--2---:R-:W-:Y:S01]  /*4c10*/  FSEL R133, R87, 1, !P2 ;  /* 0x3f80000057857808 */ /* 0x004fe20005000000 */
[----:B------:R-:W-:Y:S01]  /*4c20*/  STS.U16 [R78+0x280], R151 ;  /* 0x000280974e007388 */ /* 0x000fe20000000400 */
[----:B------:R-:W-:Y:S02]  /*4c30*/  ISETP.GE.U32.AND P2, PT, R86, UR15, PT ;  /* 0x0000000f56007c0c */ /* 0x000fe4000bf46070 */
[----:B------:R-:W-:Y:S01]  /*4c40*/  IADD3 R86, R40, 0xd, RZ ;  /* 0x0000000d28567810 */ /* 0x000fe20007ffe0ff */
[----:B------:R2:W-:Y:S01]  /*4c50*/  STS.U16 [R77+0x2c0], R88 ;  /* 0x0002c0584d007388 */ /* 0x0005e20000000400 */
[----:B------:R-:W-:Y:S01]  /*4c60*/  ISETP.GE.U32.AND P6, PT, R116, UR15, PT ;  /* 0x0000000f74007c0c */ /* 0x000fe2000bfc6070 */
[----:B------:R-:W3:Y:S01]  /*4c70*/  MUFU.EX2 R42, R42 ;  /* 0x0000002a002a7308 */ /* 0x000ee20000000800 */
[----:B-1----:R-:W-:Y:S01]  /*4c80*/  FSEL R131, R115, 1, !P3 ;  /* 0x3f80000073837808 */ /* 0x002fe20005800000 */
[-C--:B------:R-:W-:Y:S01]  /*4c90*/  FMUL.FTZ R115, R41, R26.reuse ;  /* 0x0000001a29737220 */ /* 0x080fe20000410000 */
[----:B------:R-:W-:Y:S01]  /*4ca0*/  ISETP.GE.U32.AND P3, PT, R86, UR15, PT ;  /* 0x0000000f56007c0c */ /* 0x000fe2000bf66070 */
[----:B------:R-:W-:Y:S01]  /*4cb0*/  FMUL.FTZ R116, R17, R26 ;  /* 0x0000001a11747220 */ /* 0x000fe20000410000 */
[C---:B------:R-:W-:Y:S01]  /*4cc0*/  IADD3 R86, R40.reuse, 0xe, RZ ;  /* 0x0000000e28567810 */ /* 0x040fe20007ffe0ff */
[----:B------:R-:W-:Y:S01]  /*4cd0*/  STS.U16 [R76+0x300], R149 ;  /* 0x000300954c007388 */ /* 0x000fe20000000400 */
[----:B------:R-:W-:Y:S01]  /*4ce0*/  IADD3 R40, R40, 0xf, RZ ;  /* 0x0000000f28287810 */ /* 0x000fe20007ffe0ff */
[----:B------:R-:W1:Y:S01]  /*4cf0*/  MUFU.EX2 R122, R122 ;  /* 0x0000007a007a7308 */ /* 0x000e620000000800 */
[----:B0-----:R-:W-:-:S02]  /*4d00*/  FSEL R127, R43, 1, !P5 ;  /* 0x3f8000002b7f7808 */ /* 0x001fc40006800000 */
[----:B------:R-:W-:-:S05]  /*4d10*/  FSEL R124, R124, RZ, !P2 ;  /* 0x000000ff7c7c7208 */ /* 0x000fca0005000000 */
[----:B------:R-:W0:Y:S01]  /*4d20*/  MUFU.EX2 R121, R121 ;  /* 0x0000007900797308 */ /* 0x000e220000000800 */
[----:B------:R-:W-:Y:S01]  /*4d30*/  ISETP.GE.U32.AND P5, PT, R40, UR15, PT ;  /* 0x0000000f28007c0c */ /* 0x000fe2000bfa6070 */
[-C--:B------:R-:W-:Y:S01]  /*4d40*/  FFMA.FTZ R40, R146, R143.reuse, R144 ;  /* 0x0000008f92287223 */ /* 0x080fe20000010090 */
[----:B---3--:R-:W-:Y:S01]  /*4d50*/  FSEL R129, R42, 1, !P4 ;  /* 0x3f8000002a817808 */ /* 0x008fe20006000000 */
[----:B------:R-:W-:Y:S01]  /*4d60*/  FMUL.FTZ R42, R145, R143 ;  /* 0x0000008f912a7220 */ /* 0x000fe20000410000 */
[----:B------:R-:W-:Y:S01]  /*4d70*/  FSEL R126, R126, RZ, !P6 ;  /* 0x000000ff7e7e7208 */ /* 0x000fe20007000000 */
[C---:B------:R-:W-:Y:S01]  /*4d80*/  FFMA.FTZ R40, R141.reuse, R40, R142 ;  /* 0x000000288d287223 */ /* 0x040fe2000001008e */
[----:B------:R-:W-:Y:S01]  /*4d90*/  ISETP.GE.U32.AND P4, PT, R86, UR15, PT ;  /* 0x0000000f56007c0c */ /* 0x000fe2000bf86070 */
[----:B------:R-:W-:Y:S01]  /*4da0*/  FMUL.FTZ R42, R141, R42 ;  /* 0x0000002a8d2a7220 */ /* 0x000fe20000410000 */
[----:B------:R-:W3:Y:S01]  /*4db0*/  MUFU.EX2 R120, R120 ;  /* 0x0000007800787308 */ /* 0x000ee20000000800 */
[C---:B------:R-:W-:Y:S01]  /*4dc0*/  FFMA.FTZ R40, R139.reuse, R40, R140 ;  /* 0x000000288b287223 */ /* 0x040fe2000001008c */
[----:B-1----:R-:W-:Y:S01]  /*4dd0*/  FSEL R122, R122, 1, !P6 ;  /* 0x3f8000007a7a7808 */ /* 0x002fe20007000000 */
[----:B------:R-:W-:Y:S01]  /*4de0*/  FMUL.FTZ R42, R139, R42 ;  /* 0x0000002a8b2a7220 */ /* 0x000fe20000410000 */
[----:B------:R-:W-:Y:S01]  /*4df0*/  FSEL R123, R123, RZ, !P3 ;  /* 0x000000ff7b7b7208 */ /* 0x000fe20005800000 */
[----:B------:R-:W-:Y:S01]  /*4e00*/  FFMA.FTZ R40, R137, R40, R138 ;  /* 0x0000002889287223 */ /* 0x000fe2000001008a */
[----:B------:R-:W-:Y:S01]  /*4e10*/  FSEL R119, R119, RZ, !P4 ;  /* 0x000000ff77777208 */ /* 0x000fe20006000000 */
[----:B------:R-:W-:Y:S01]  /*4e20*/  FMUL.FTZ R42, R137, R42 ;  /* 0x0000002a892a7220 */ /* 0x000fe20000410000 */
[----:B------:R-:W1:Y:S01]  /*4e30*/  MUFU.EX2 R118, R118 ;  /* 0x0000007600767308 */ /* 0x000e620000000800 */
[----:B------:R-:W-:Y:S01]  /*4e40*/  FFMA.FTZ R40, R135, R40, R136 ;  /* 0x0000002887287223 */ /* 0x000fe20000010088 */
[----:B0-----:R-:W-:Y:S01]  /*4e50*/  FSEL R121, R121, 1, !P1 ;  /* 0x3f80000079797808 */ /* 0x001fe20004800000 */
[----:B------:R-:W-:Y:S01]  /*4e60*/  FMUL.FTZ R42, R135, R42 ;  /* 0x0000002a872a7220 */ /* 0x000fe20000410000 */
[----:B------:R-:W-:Y:S01]  /*4e70*/  FSEL R116, R116, RZ, !P5 ;  /* 0x000000ff74747208 */ /* 0x000fe20006800000 */
[----:B------:R-:W-:Y:S01]  /*4e80*/  FFMA.FTZ R40, R133, R40, R134 ;  /* 0x0000002885287223 */ /* 0x000fe20000010086 */
[----:B------:R-:W-:Y:S01]  /*4e90*/  ISETP.GE.AND P1, PT, R109, 0x1, PT ;  /* 0x000000016d00780c */ /* 0x000fe20003f26270 */
[----:B------:R-:W-:Y:S01]  /*4ea0*/  FMUL.FTZ R42, R133, R42 ;  /* 0x0000002a852a7220 */ /* 0x000fe20000410000 */
[----:B------:R-:W0:Y:S01]  /*4eb0*/  MUFU.EX2 R117, R117 ;  /* 0x0000007500757308 */ /* 0x000e220000000800 */
[C---:B------:R-:W-:Y:S01]  /*4ec0*/  FFMA.FTZ R40, R131.reuse, R40, R132 ;  /* 0x0000002883287223 */ /* 0x040fe20000010084 */
[----:B---3--:R-:W-:Y:S01]  /*4ed0*/  FSEL R120, R120, 1, !P2 ;  /* 0x3f80000078787808 */ /* 0x008fe20005000000 */
[----:B------:R-:W-:Y:S01]  /*4ee0*/  FMUL.FTZ R42, R131, R42 ;  /* 0x0000002a832a7220 */ /* 0x000fe20000410000 */
[----:B--2---:R-:W-:Y:S01]  /*4ef0*/  HFMA2.MMA R88, -RZ, RZ, 1.875, 0 ;  /* 0x3f800000ff587435 */ /* 0x004fe200000001ff */
[C---:B------:R-:W-:Y:S01]  /*4f00*/  FFMA.FTZ R40, R129.reuse, R40, R130 ;  /* 0x0000002881287223 */ /* 0x040fe20000010082 */
[----:B------:R-:W-:Y:S01]  /*4f10*/  USHF.L.U32 UR18, UR7, 0x3, URZ ;  /* 0x0000000307127899 */ /* 0x000fe2000800063f */
[----:B------:R-:W-:Y:S01]  /*4f20*/  FMUL.FTZ R42, R129, R42 ;  /* 0x0000002a812a7220 */ /* 0x000fe20000410000 */
[----:B------:R-:W2:Y:S01]  /*4f30*/  MUFU.EX2 R115, R115 ;  /* 0x0000007300737308 */ /* 0x000ea20000000800 */
[C---:B------:R-:W-:Y:S01]  /*4f40*/  FFMA.FTZ R43, R127.reuse, R40, R128 ;  /* 0x000000287f2b7223 */ /* 0x040fe20000010080 */
[----:B-1----:R-:W-:Y:S01]  /*4f50*/  FSEL R118, R118, 1, !P3 ;  /* 0x3f80000076767808 */ /* 0x002fe20005800000 */
[----:B------:R-:W-:Y:S01]  /*4f60*/  FMUL.FTZ R41, R127, R42 ;  /* 0x0000002a7f297220 */ /* 0x000fe20000410000 */
[----:B------:R-:W-:Y:S01]  /*4f70*/  STS.U16 [R75+0x340], R152 ;  /* 0x000340984b007388 */ /* 0x000fe20000000400 */
[----:B------:R-:W-:-:S02]  /*4f80*/  FFMA.FTZ R42, R122, R43, R126 ;  /* 0x0000002b7a2a7223 */ /* 0x000fc4000001007e */
[----:B------:R-:W-:Y:S01]  /*4f90*/  FMUL.FTZ R40, R122, R41 ;  /* 0x000000297a287220 */ /* 0x000fe20000410000 */
[----:B0-----:R-:W-:Y:S01]  /*4fa0*/  FSEL R117, R117, 1, !P4 ;  /* 0x3f80000075757808 */ /* 0x001fe20006000000 */
[C---:B------:R-:W-:Y:S01]  /*4fb0*/  FFMA.FTZ R43, R121.reuse, R42, R125 ;  /* 0x0000002a792b7223 */ /* 0x040fe2000001007d */
[----:B------:R0:W-:Y:S01]  /*4fc0*/  STS.U16 [R74+0x380], R89 ;  /* 0x000380594a007388 */ /* 0x0001e20000000400 */
[----:B------:R-:W-:Y:S02]  /*4fd0*/  FMUL.FTZ R41, R121, R40 ;  /* 0x0000002879297220 */ /* 0x000fe40000410000 */
[C---:B------:R-:W-:Y:S01]  /*4fe0*/  FFMA.FTZ R43, R120.reuse, R43, R124 ;  /* 0x0000002b782b7223 */ /* 0x040fe2000001007c */
[----:B------:R-:W-:Y:S01]  /*4ff0*/  STS.U16 [R73+0x3c0], R46 ;  /* 0x0003c02e49007388 */ /* 0x000fe20000000400 */
[----:B------:R-:W-:Y:S01]  /*5000*/  FMUL.FTZ R41, R120, R41 ;  /* 0x0000002978297220 */ /* 0x000fe20000410000 */
[----:B--2---:R-:W-:Y:S01]  /*5010*/  FSEL R115, R115, 1, !P5 ;  /* 0x3f80000073737808 */ /* 0x004fe20006800000 */
[----:B------:R-:W-:Y:S01]  /*5020*/  FFMA.FTZ R42, R118, R43, R123 ;  /* 0x0000002b762a7223 */ /* 0x000fe2000001007b */
[----:B------:R-:W-:-:S06]  /*5030*/  NOP ;  /* 0x0000000000007918 */ /* 0x000fcc0000000000 */
[----:B------:R-:W-:Y:S01]  /*5040*/  FFMA.FTZ R42, R117, R42, R119 ;  /* 0x0000002a752a7223 */ /* 0x000fe20000010077 */
[----:B------:R-:W-:Y:S01]  /*5050*/  LDS.U16 R148, [R72] ;  /* 0x0000000048947984 */ /* 0x000fe20000000400 */
[----:B------:R-:W-:Y:S02]  /*5060*/  FMUL.FTZ R40, R118, R41 ;  /* 0x0000002976287220 */ /* 0x000fe40000410000 */
[----:B------:R-:W-:Y:S01]  /*5070*/  FFMA.FTZ R87, R115, R42, R116 ;  /* 0x0000002a73577223 */ /* 0x000fe20000010074 */
[----:B------:R-:W-:Y:S01]  /*5080*/  LDS.U16 R149, [R71+0x2] ;  /* 0x0000020047957984 */ /* 0x000fe20000000400 */
[----:B------:R-:W-:-:S03]  /*5090*/  FMUL.FTZ R40, R117, R40 ;  /* 0x0000002875287220 */ /* 0x000fc60000410000 */
[----:B------:R-:W1:Y:S01]  /*50a0*/  SHFL.UP PT, R42, R87, 0x1, RZ ;  /* 0x04200000572a7989 */ /* 0x000e6200000e00ff */
[----:B------:R-:W-:Y:S01]  /*50b0*/  FMUL.FTZ R86, R115, R40 ;  /* 0x0000002873567220 */ /* 0x000fe20000410000 */
[----:B------:R-:W-:Y:S01]  /*50c0*/  MOV R40, c[0x0][0x19c] ;  /* 0x0000670000287a02 */ /* 0x000fe20000000f00 */
[----:B0-----:R-:W-:Y:S01]  /*50d0*/  IMAD.MOV.U32 R89, RZ, RZ, RZ ;  /* 0x000000ffff597224 */ /* 0x001fe200078e00ff */
[----:B------:R-:W-:Y:S03]  /*50e0*/  LDS.U16 R150, [R70+0x4] ;  /* 0x0000040046967984 */ /* 0x000fe60000000400 */
[C---:B------:R-:W-:Y:S01]  /*50f0*/  IMAD R157, R113.reuse, R40, UR13 ;  /* 0x0000000d719d7e24 */ /* 0x040fe2000f8e0228 */
[----:B------:R-:W0:Y:S01]  /*5100*/  SHFL.UP PT, R43, R86, 0x1, RZ ;  /* 0x04200000562b7989 */ /* 0x000e2200000e00ff */
[----:B------:R-:W-:-:S03]  /*5110*/  IMAD.WIDE.U32 R40, R113, c[0x0][0x198], RZ ;  /* 0x0000660071287a25 */ /* 0x000fc600078e00ff */
[----:B------:R-:W-:Y:S01]  /*5120*/  LDS.U16 R151, [R69+0x6] ;  /* 0x0000060045977984 */ /* 0x000fe20000000400 */
[----:B------:R-:W-:-:S03]  /*5130*/  IMAD.IADD R41, R41, 0x1, R157 ;  /* 0x0000000129297824 */ /* 0x000fc600078e029d */
[----:B------:R-:W-:Y:S04]  /*5140*/  LDS.U16 R152, [R68+0x8] ;  /* 0x0000080044987984 */ /* 0x000fe80000000400 */
[----:B------:R-:W-:Y:S01]  /*5150*/  LDS.U16 R153, [R67+0xa] ;  /* 0x00000a0043997984 */ /* 0x000fe20000000400 */
[----:B-1----:R-:W-:-:S03]  /*5160*/  @P1 FFMA.FTZ R87, R86, R42, R87 ;  /* 0x0000002a56571223 */ /* 0x002fc60000010057 */
[----:B------:R-:W-:Y:S04]  /*5170*/  LDS.U16 R154, [R66+0xc] ;  /* 0x00000c00429a7984 */ /* 0x000fe80000000400 */
[----:B------:R-:W1:Y:S01]  /*5180*/  SHFL.UP PT, R158, R87, 0x2, RZ ;  /* 0x04400000579e7989 */ /* 0x000e6200000e00ff */
[----:B0-----:R-:W-:Y:S01]  /*5190*/  @P1 FMUL.FTZ R86, R86, R43 ;  /* 0x0000002b56561220 */ /* 0x001fe20000410000 */
[----:B------:R-:W-:Y:S01]  /*51a0*/  ISETP.GE.AND P1, PT, R109, 0x2, PT ;  /* 0x000000026d00780c */ /* 0x000fe20003f26270 */
[----:B------:R-:W-:Y:S01]  /*51b0*/  IMAD.U32 R43, RZ, RZ, UR7 ;  /* 0x00000007ff2b7e24 */ /* 0x000fe2000f8e00ff */
[----:B------:R-:W-:Y:S03]  /*51c0*/  LDS.U16 R155, [R65+0xe] ;  /* 0x00000e00419b7984 */ /* 0x000fe60000000400 */
[----:B------:R-:W-:Y:S01]  /*51d0*/  IMAD.WIDE.U32 R40, R43, c[0x0][0x1a0], R40 ;  /* 0x000068002b287a25 */ /* 0x000fe200078e0028 */
[----:B------:R-:W0:Y:S04]  /*51e0*/  SHFL.UP PT, R157, R86, 0x2, RZ ;  /* 0x04400000569d7989 */ /* 0x000e2800000e00ff */
[----:B------:R-:W-:Y:S01]  /*51f0*/  IADD3 R41, R41, UR12, RZ ;  /* 0x0000000c29297c10 */ /* 0x000fe2000fffe0ff */
[----:B------:R-:W-:Y:S01]  /*5200*/  LDS.U16 R156, [R64+0x10] ;  /* 0x00001000409c7984 */ /* 0x000fe20000000400 */
[----:B------:R-:W-:-:S03]  /*5210*/  LEA R42, P2, R40, c[0x0][0x228], 0x2 ;  /* 0x00008a00282a7a11 */ /* 0x000fc600078410ff */
[----:B------:R-:W-:Y:S01]  /*5220*/  @!P0 LDS.64 R88, [UR18+0x10d0] ;  /* 0x0010d012ff588984 */ /* 0x000fe20008000a00 */
[----:B------:R-:W-:-:S03]  /*5230*/  LEA.HI.X R43, R40, c[0x0][0x22c], R41, 0x2, P2 ;  /* 0x00008b00282b7a11 */ /* 0x000fc600010f1429 */
[----:B------:R-:W-:Y:S01]  /*5240*/  LDS.U16 R159, [R61+0x16] ;  /* 0x000016003d9f7984 */ /* 0x000fe20000000400 */
[C---:B-1----:R-:W-:Y:S01]  /*5250*/  @P1 FFMA.FTZ R87, R86.reuse, R158, R87 ;  /* 0x0000009e56571223 */ /* 0x042fe20000010057 */
[C---:B------:R-:W-:Y:S02]  /*5260*/  ISETP.NE.AND P2, PT, R109.reuse, 0x1f, PT ;  /* 0x0000001f6d00780c */ /* 0x040fe40003f45270 */
[----:B------:R-:W-:Y:S04]  /*5270*/  LDS.U16 R158, [R62+0x14] ;  /* 0x000014003e9e7984 */ /* 0x000fe80000000400 */
[----:B------:R-:W1:Y:S01]  /*5280*/  SHFL.UP PT, R40, R87, 0x4, RZ ;  /* 0x0480000057287989 */ /* 0x000e6200000e00ff */
[----:B0-----:R-:W-:Y:S01]  /*5290*/  @P1 FMUL.FTZ R86, R86, R157 ;  /* 0x0000009d56561220 */ /* 0x001fe20000410000 */
[----:B------:R-:W-:-:S02]  /*52a0*/  ISETP.GE.AND P1, PT, R109, 0x4, PT ;  /* 0x000000046d00780c */ /* 0x000fc40003f26270 */
[----:B------:R-:W-:Y:S04]  /*52b0*/  LDS.U16 R157, [R63+0x12] ;  /* 0x000012003f9d7984 */ /* 0x000fe80000000400 */
[----:B------:R-:W0:Y:S04]  /*52c0*/  SHFL.UP PT, R41, R86, 0x4, RZ ;  /* 0x0480000056297989 */ /* 0x000e2800000e00ff */
[----:B------:R-:W-:Y:S04]  /*52d0*/  LDS.U16 R160, [R60+0x18] ;  /* 0x000018003ca07984 */ /* 0x000fe80000000400 */
[----:B------:R-:W-:Y:S04]  /*52e0*/  LDS.U16 R161, [R59+0x1a] ;  /* 0x00001a003ba17984 */ /* 0x000fe80000000400 */
[----:B------:R-:W-:Y:S01]  /*52f0*/  LDS.U16 R162, [R58+0x1c] ;  /* 0x00001c003aa27984 */ /* 0x000fe20000000400 */
[----:B-1----:R-:W-:-:S03]  /*5300*/  @P1 FFMA.FTZ R87, R86, R40, R87 ;  /* 0x0000002856571223 */ /* 0x002fc60000010057 */
[----:B------:R-:W-:Y:S04]  /*5310*/  LDS.U16 R163, [R57+0x1e] ;  /* 0x00001e0039a37984 */ /* 0x000fe80000000400 */
[----:B------:R-:W1:Y:S01]  /*5320*/  SHFL.UP PT, R40, R87, 0x8, RZ ;  /* 0x0500000057287989 */ /* 0x000e6200000e00ff */
[----:B0-----:R-:W-:-:S03]  /*5330*/  @P1 FMUL.FTZ R86, R86, R41 ;  /* 0x0000002956561220 */ /* 0x001fc60000410000 */
[----:B------:R0:W5:Y:S01]  /*5340*/  LDG.E R147, [R42.64] ;  /* 0x000000102a937981 */ /* 0x000162000c1e1900 */
[----:B------:R-:W-:Y:S01]  /*5350*/  ISETP.GE.AND P1, PT, R109, 0x8, PT ;  /* 0x000000086d00780c */ /* 0x000fe20003f26270 */
[----:B------:R-:W-:Y:S02]  /*5360*/  BSSY B0, `(.L_x_2797) ;  /* 0x000002d000007945 */ /* 0x000fe40003800000 */
[----:B------:R-:W2:Y:S01]  /*5370*/  SHFL.UP PT, R41, R86, 0x8, RZ ;  /* 0x0500000056297989 */ /* 0x000ea200000e00ff */
[----:B0-----:R-:W-:-:S04]  /*5380*/  SHF.R.U32.HI R42, RZ, 0x5, R114 ;  /* 0x00000005ff2a7819 */ /* 0x001fc80000011672 */
[C---:B------:R-:W-:Y:S02]  /*5390*/  ISETP.NE.AND P5, PT, R42.reuse, RZ, PT ;  /* 0x000000ff2a00720c */ /* 0x040fe40003fa5270 */
[C---:B------:R-:W-:Y:S02]  /*53a0*/  ISETP.NE.AND P3, PT, R42.reuse, 0x3, PT ;  /* 0x000000032a00780c */ /* 0x040fe40003f65270 */
[----:B------:R-:W-:Y:S01]  /*53b0*/  ISETP.NE.AND P4, PT, R42, 0x2, PT ;  /* 0x000000022a00780c */ /* 0x000fe20003f85270 */
[----:B-1----:R-:W-:-:S05]  /*53c0*/  @P1 FFMA.FTZ R87, R86, R40, R87 ;  /* 0x0000002856571223 */ /* 0x002fca0000010057 */
[----:B------:R-:W0:Y:S01]  /*53d0*/  SHFL.UP PT, R40, R87, 0x10, RZ ;  /* 0x0600000057287989 */ /* 0x000e2200000e00ff */
[----:B--2---:R-:W-:Y:S01]  /*53e0*/  @P1 FMUL.FTZ R86, R86, R41 ;  /* 0x0000002956561220 */ /* 0x004fe20000410000 */
[----:B------:R-:W-:-:S04]  /*53f0*/  ISETP.GE.AND P1, PT, R109, 0x10, PT ;  /* 0x000000106d00780c */ /* 0x000fc80003f26270 */
[----:B------:R-:W1:Y:S09]  /*5400*/  SHFL.UP PT, R41, R86, 0x10, RZ ;  /* 0x0600000056297989 */ /* 0x000e7200000e00ff */
[----:B0-----:R-:W-:Y:S01]  /*5410*/  @P1 FFMA.FTZ R87, R86, R40, R87 ;  /* 0x0000002856571223 */ /* 0x001fe20000010057 */
[----:B------:R-:W-:-:S04]  /*5420*/  @!P2 SHF.R.U32.HI R40, RZ, 0x2, R114 ;  /* 0x00000002ff28a819 */ /* 0x000fc80000011672 */
[----:B------:R-:W-:Y:S01]  /*5430*/  @!P2 LOP3.LUT R44, R40, 0x3ffffff8, RZ, 0xc0, !PT ;  /* 0x3ffffff8282ca812 */ /* 0x000fe200078ec0ff */
[----:B-1----:R-:W-:Y:S01]  /*5440*/  @P1 FMUL.FTZ R86, R86, R41 ;  /* 0x0000002956561220 */ /* 0x002fe20000410000 */
[----:B------:R-:W-:-:S04]  /*5450*/  ISETP.NE.AND P1, PT, R109, RZ, P5 ;  /* 0x000000ff6d00720c */ /* 0x000fc80002f25270 */
[----:B------:R-:W-:Y:S04]  /*5460*/  @!P2 STS.64 [R44+0x1090], R86 ;  /* 0x001090562c00a388 */ /* 0x000fe80000000a00 */
[----:B------:R-:W-:Y:S06]  /*5470*/  BAR.SYNC.DEFER_BLOCKING 0x0 ;  /* 0x0000000000007b1d */ /* 0x000fec0000010000 */
[----:B------:R-:W-:Y:S04]  /*5480*/  SHFL.UP PT, R86, R86, 0x1, RZ ;  /* 0x0420000056567989 */ /* 0x000fe800000e00ff */
[----:B------:R-:W-:Y:S04]  /*5490*/  SHFL.UP PT, R87, R87, 0x1, RZ ;  /* 0x0420000057577989 */ /* 0x000fe800000e00ff */
        /* <DEDUP_REMOVED lines=8> */
[----:B------:R-:W-:Y:S01]  /*5520*/  FSEL R41, R45, R41, !P3 ;  /* 0x000000292d297208 */ /* 0x000fe20005800000 */
[C---:B------:R-:W-:Y:S02]  /*5530*/  FFMA.FTZ R44, R46.reuse, R45, R47 ;  /* 0x0000002d2e2c7223 */ /* 0x040fe4000001002f */
[----:B------:R-:W-:Y:S01]  /*5540*/  FMUL.FTZ R45, R46, R42 ;  /* 0x0000002a2e2d7220 */ /* 0x000fe20000410000 */
[----:B------:R-:W-:Y:S01]  /*5550*/  FSEL R43, R42, R40, !P3 ;  /* 0x000000282a2b7208 */ /* 0x000fe20005800000 */
[----:B------:R-:W-:Y:S01]  /*5560*/  @P1 FFMA.FTZ R41, R86, R41, R87 ;  /* 0x0000002956291223 */ /* 0x000fe20000010057 */
[----:B------:R-:W-:-:S03]  /*5570*/  @P5 MOV R40, R88 ;  /* 0x0000005800285202 */ /* 0x000fc60000000f00 */
[----:B------:R-:W-:Y:S02]  /*5580*/  @P1 FMUL.FTZ R43, R86, R43 ;  /* 0x0000002b562b1220 */ /* 0x000fe40000410000 */
[----:B------:R-:W-:Y:S02]  /*5590*/  @P5 IMAD.MOV.U32 R87, RZ, RZ, R41 ;  /* 0x000000ffff575224 */ /* 0x000fe400078e0029 */
[----:B------:R-:W-:Y:S02]  /*55a0*/  @P5 IMAD.MOV.U32 R86, RZ, RZ, R43 ;  /* 0x000000ffff565224 */ /* 0x000fe400078e002b */
[----:B------:R-:W-:Y:S01]  /*55b0*/  @P5 IMAD.MOV.U32 R41, RZ, RZ, R89 ;  /* 0x000000ffff295224 */ /* 0x000fe200078e0059 */
[----:B------:R-:W-:Y:S05]  /*55c0*/  @P5 BRA `(.L_x_2798) ;  /* 0x0000006000005947 */ /* 0x000fea0003800000 */
[----:B------:R-:W-:Y:S01]  /*55d0*/  ISETP.NE.AND P1, PT, R109, RZ, PT ;  /* 0x000000ff6d00720c */ /* 0x000fe20003f25270 */
[C---:B------:R-:W-:Y:S02]  /*55e0*/  FMUL.FTZ R40, R45.reuse, R88 ;  /* 0x000000582d287220 */ /* 0x040fe40000410000 */
[----:B------:R-:W-:-:S10]  /*55f0*/  FFMA.FTZ R41, R45, R89, R44 ;  /* 0x000000592d297223 */ /* 0x000fd4000001002c */
[----:B------:R0:W-:Y:S01]  /*5600*/  @!P1 STS.64 [0x10b8], R88 ;  /* 0x0010b858ff009388 */ /* 0x0001e20000000a00 */
[----:B------:R-:W-:Y:S02]  /*5610*/  @!P1 IMAD.MOV.U32 R86, RZ, RZ, R88 ;  /* 0x000000ffff569224 */ /* 0x000fe400078e0058 */
[----:B------:R-:W-:Y:S02]  /*5620*/  @!P1 IMAD.MOV.U32 R87, RZ, RZ, R89 ;  /* 0x000000ffff579224 */ /* 0x000fe400078e0059 */
.L_x_2798:
[----:B------:R-:W-:Y:S05]  /*5630*/  BSYNC B0 ;  /* 0x0000000000007941 */ /* 0x000fea0003800000 */
.L_x_2797:
[----:B------:R-:W-:Y:S01]  /*5640*/  BAR.SYNC.DEFER_BLOCKING 0x0 ;  /* 0x0000000000007b1d */ /* 0x000fe20000010000 */
[----:B------:R-:W-:Y:S02]  /*5650*/  ISETP.NE.AND P1, PT, R114, RZ, PT ;  /* 0x000000ff7200720c */ /* 0x000fe40003f25270 */
[----:B------:R-:W-:Y:S02]  /*5660*/  PRMT R148, RZ, 0x5410, R148 ;  /* 0x00005410ff947816 */ /* 0x000fe40000000094 */
[----:B------:R-:W-:Y:S01]  /*5670*/  PRMT R44, RZ, 0x5410, R149 ;  /* 0x00005410ff2c7816 */ /* 0x000fe20000000095 */
[----:B------:R-:W-:Y:S01]  /*5680*/  BSSY B0, `(.L_x_2799) ;  /* 0x0000038000007945 */ /* 0x000fe20003800000 */
[----:B------:R-:W-:-:S02]  /*5690*/  PRMT R150, RZ, 0x5410, R150 ;  /* 0x00005410ff967816 */ /* 0x000fc40000000096 */
[----:B------:R-:W-:Y:S02]  /*56a0*/  PRMT R46, RZ, 0x5410, R151 ;  /* 0x00005410ff2e7816 */ /* 0x000fe40000000097 */
[----:B------:R-:W-:Y:S02]  /*56b0*/  PRMT R152, RZ, 0x5410, R152 ;  /* 0x00005410ff987816 */ /* 0x000fe40000000098 */
[----:B------:R-:W-:Y:S02]  /*56c0*/  PRMT R154, RZ, 0x5410, R154 ;  /* 0x00005410ff9a7816 */ /* 0x000fe4000000009a */
[----:B0-----:R-:W-:Y:S02]  /*56d0*/  PRMT R88, RZ, 0x5410, R155 ;  /* 0x00005410ff587816 */ /* 0x001fe4000000009b */
[----:B------:R-:W-:Y:S02]  /*56e0*/  PRMT R156, RZ, 0x5410, R156 ;  /* 0x00005410ff9c7816 */ /* 0x000fe4000000009c */
[----:B------:R-:W-:-:S02]  /*56f0*/  PRMT R158, RZ, 0x5410, R158 ;  /* 0x00005410ff9e7816 */ /* 0x000fc4000000009e */
[----:B------:R-:W-:Y:S02]  /*5700*/  PRMT R160, RZ, 0x5410, R160 ;  /* 0x00005410ffa07816 */ /* 0x000fe400000000a0 */
[----:B------:R-:W-:Y:S01]  /*5710*/  PRMT R162, RZ, 0x5410, R162 ;  /* 0x00005410ffa27816 */ /* 0x000fe200000000a2 */
[----:B------:R-:W0:Y:S02]  /*5720*/  LDS R43, [0x10bc] ;  /* 0x0010bc00ff2b7984 */ /* 0x000e240000000800 */
[----:B0-----:R-:W-:Y:S01]  /*5730*/  @P1 FFMA.FTZ R87, R43, R86, R87 ;  /* 0x000000562b571223 */ /* 0x001fe20000010057 */
[----:B------:R-:W-:Y:S02]  /*5740*/  ISETP.NE.AND P1, PT, R114, RZ, PT ;  /* 0x000000ff7200720c */ /* 0x000fe40003f25270 */
[----:B------:R-:W-:Y:S01]  /*5750*/  PRMT R86, RZ, 0x5410, R153 ;  /* 0x00005410ff567816 */ /* 0x000fe20000000099 */
        /* <DEDUP_REMOVED lines=11> */
[----:B------:R-:W-:-:S03]  /*5810*/  PRMT R126, RZ, 0x5410, R163 ;  /* 0x00005410ff7e7816 */ /* 0x000fc600000000a3 */
[----:B------:R-:W-:-:S04]  /*5820*/  FFMA.FTZ R121, R121, R122, R125 ;  /* 0x0000007a79797223 */ /* 0x000fc8000001007d */
[----:B------:R-:W-:Y:S01]  /*5830*/  FFMA.FTZ R45, R120, R121, R124 ;  /* 0x00000079782d7223 */ /* 0x000fe2000001007c */
[----:B------:R-:W-:Y:S02]  /*5840*/  PRMT R120, RZ, 0x5410, R159 ;  /* 0x00005410ff787816 */ /* 0x000fe4000000009f */
[----:B------:R-:W-:Y:S01]  /*5850*/  PRMT R124, RZ, 0x5410, R161 ;  /* 0x00005410ff7c7816 */ /* 0x000fe200000000a1 */
[----:B------:R-:W-:-:S04]  /*5860*/  FFMA.FTZ R118, R118, R45, R123 ;  /* 0x0000002d76767223 */ /* 0x000fc8000001007b */
[----:B------:R-:W-:-:S04]  /*5870*/  FFMA.FTZ R117, R117, R118, R119 ;  /* 0x0000007675757223 */ /* 0x000fc80000010077 */
[----:B------:R-:W-:Y:S01]  /*5880*/  FFMA.FTZ R115, R115, R117, R116 ;  /* 0x0000007573737223 */ /* 0x000fe20000010074 */
[----:B------:R-:W-:Y:S01]  /*5890*/  PRMT R116, RZ, 0x5410, R157 ;  /* 0x00005410ff747816 */ /* 0x000fe2000000009d */
[----:B------:R-:W-:Y:S05]  /*58a0*/  @P1 BRA `(.L_x_2800) ;  /* 0x0000015000001947 */ /* 0x000fea0003800000 */
[----:B------:R-:W0:Y:S01]  /*58b0*/  S2UR UR13, SR_CTAID.X ;  /* 0x00000000000d79c3 */ /* 0x000e220000002500 */
[----:B------:R-:W-:Y:S01]  /*58c0*/  ULDC UR14, c[0x0][0x16c] ;  /* 0x00005b00000e7ab9 */ /* 0x000fe20000000800 */
[----:B------:R1:W-:Y:S01]  /*58d0*/  STS.64 [UR18+0x10d0], R40 ;  /* 0x0010d028ff007988 */ /* 0x0003e20008000a12 */
[----:B------:R-:W-:-:S05]  /*58e0*/  ULDC.64 UR22, c[0x0][0x260] ;  /* 0x0000980000167ab9 */ /* 0x000fca0000000a00 */
        /* <DEDUP_REMOVED lines=15> */
[----:B------:R-:W-:-:S05]  /*59e0*/  IMAD.U32 R43, RZ, RZ, UR13 ;  /* 0x0000000dff2b7e24 */ /* 0x000fca000f8e00ff */
[----:B------:R1:W-:Y:S02]  /*59f0*/  STG.E.64 [R42.64], R40 ;  /* 0x000000282a007986 */ /* 0x0003e4000c101b10 */
.L_x_2800:
[----:B------:R-:W-:Y:S05]  /*5a00*/  BSYNC B0 ;  /* 0x0000000000007941 */ /* 0x000fea0003800000 */
.L_x_2799:
[----:B------:R-:W-:Y:S01]  /*5a10*/  UIADD3 UR7, UR7, 0x1, URZ ;  /* 0x0000000107077890 */ /* 0x000fe2000fffe03f */
[-C--:B-----5:R-:W-:Y:S01]  /*5a20*/  FMUL.FTZ R148, R148, R147.reuse ;  /* 0x0000009394947220 */ /* 0x0a0fe20000410000 */
[----:B------:R-:W-:Y:S01]  /*5a30*/  ULDC UR12, c[0x0][0x16c] ;  /* 0x00005b00000c7ab9 */ /* 0x000fe20000000800 */
[-C--:B------:R-:W-:Y:S01]  /*5a40*/  FMUL.FTZ R44, R44, R147.reuse ;  /* 0x000000932c2c7220 */ /* 0x080fe20000410000 */
[----:B------:R-:W-:Y:S01]  /*5a50*/  UISETP.GE.AND UP0, UPT, UR7, UR12, UPT ;  /* 0x0000000c0700728c */ /* 0x000fe2000bf06270 */
[-C--:B------:R-:W-:Y:S02]  /*5a60*/  FMUL.FTZ R150, R150, R147.reuse ;  /* 0x0000009396967220 */ /* 0x080fe40000410000 */
[-C--:B------:R-:W-:Y:S02]  /*5a70*/  FMUL.FTZ R46, R46, R147.reuse ;  /* 0x000000932e2e7220 */ /* 0x080fe40000410000 */
[-C--:B------:R-:W-:Y:S01]  /*5a80*/  FMUL.FTZ R152, R152, R147.reuse ;  /* 0x0000009398987220 */ /* 0x080fe20000410000 */
[----:B------:R-:W-:Y:S01]  /*5a90*/  PLOP3.LUT P1, PT, PT, PT, UP0, 0x80, 0x0 ;  /* 0x000000000000781c */ /* 0x000fe20003f2f008 */
[----:B------:R-:W-:-:S02]  /*5aa0*/  FMUL.FTZ R86, R86, R147 ;  /* 0x0000009356567220 */ /* 0x000fc40000410000 */
[-C--:B------:R-:W-:Y:S02]  /*5ab0*/  FMUL.FTZ R154, R154, R147.reuse ;  /* 0x000000939a9a7220 */ /* 0x080fe40000410000 */
[-C--:B------:R-:W-:Y:S02]  /*5ac0*/  FMUL.FTZ R88, R88, R147.reuse ;  /* 0x0000009358587220 */ /* 0x080fe40000410000 */
[-C--:B------:R-:W-:Y:S02]  /*5ad0*/  FMUL.FTZ R156, R156, R147.reuse ;  /* 0x000000939c9c7220 */ /* 0x080fe40000410000 */
[-C--:B------:R-:W-:Y:S02]  /*5ae0*/  FMUL.FTZ R116, R116, R147.reuse ;  /* 0x0000009374747220 */ /* 0x080fe40000410000 */
[-C--:B-1----:R-:W-:Y:S02]  /*5af0*/  FMUL.FTZ R41, R158, R147.reuse ;  /* 0x000000939e297220 */ /* 0x082fe40000410000 */
[----:B------:R-:W-:-:S02]  /*5b00*/  FMUL.FTZ R120, R120, R147 ;  /* 0x0000009378787220 */ /* 0x000fc40000410000 */
[-C--:B------:R-:W-:Y:S02]  /*5b10*/  FMUL.FTZ R160, R160, R147.reuse ;  /* 0x00000093a0a07220 */ /* 0x080fe40000410000 */
[-C--:B------:R-:W-:Y:S02]  /*5b20*/  FMUL.FTZ R124, R124, R147.reuse ;  /* 0x000000937c7c7220 */ /* 0x080fe40000410000 */
[-C--:B------:R-:W-:Y:S02]  /*5b30*/  FMUL.FTZ R162, R162, R147.reuse ;  /* 0x00000093a2a27220 */ /* 0x080fe40000410000 */
[----:B------:R-:W-:Y:S02]  /*5b40*/  FMUL.FTZ R126, R126, R147 ;  /* 0x000000937e7e7220 */ /* 0x000fe40000410000 */
[----:B------:R-:W-:Y:S02]  /*5b50*/  FFMA.FTZ R16, R145, R148, R16 ;  /* 0x0000009491107223 */ /* 0x000fe40000010010 */
[----:B------:R-:W-:-:S02]  /*5b60*/  FFMA.FTZ R15, R144, R44, R15 ;  /* 0x0000002c900f7223 */ /* 0x000fc4000001000f */
[----:B------:R-:W-:Y:S02]  /*5b70*/  FFMA.FTZ R14, R141, R150, R14 ;  /* 0x000000968d0e7223 */ /* 0x000fe4000001000e */
[----:B------:R-:W-:Y:S02]  /*5b80*/  FFMA.FTZ R13, R140, R46, R13 ;  /* 0x0000002e8c0d7223 */ /* 0x000fe4000001000d */
[----:B------:R-:W-:Y:S02]  /*5b90*/  FFMA.FTZ R12, R137, R152, R12 ;  /* 0x00000098890c7223 */ /* 0x000fe4000001000c */
[----:B------:R-:W-:Y:S02]  /*5ba0*/  FFMA.FTZ R11, R136, R86, R11 ;  /* 0x00000056880b7223 */ /* 0x000fe4000001000b */
        /* <DEDUP_REMOVED lines=9> */
[----:B------:R-:W-:Y:S01]  /*5c40*/  FFMA.FTZ R0, R115, R126, R0 ;  /* 0x0000007e73007223 */ /* 0x000fe20000010000 */
[----:B------:R-:W-:Y:S01]  /*5c50*/  @P1 CALL.REL.NOINC `(.L_x_2796) ;  /* 0x0000001000001944 */ /* 0x000fe20003c00000 */
[----:B------:R-:W-:Y:S05]  /*5c60*/  BRA `(.L_x_2801) ;  /* 0xffffe4d000007947 */ /* 0x000fea000383ffff */
.L_x_2796:
[----:B------:R-:W-:Y:S01]  /*5c70*/  BAR.SYNC.DEFER_BLOCKING 0x0 ;  /* 0x0000000000007b1d */ /* 0x000fe20000010000 */
[----:B------:R-:W-:Y:S02]  /*5c80*/  F2FP.BF16.PACK_AB R15, R15, R16 ;  /* 0x000000100f0f723e */ /* 0x000fe400000010ff */
[----:B------:R-:W-:Y:S02]  /*5c90*/  F2FP.BF16.PACK_AB R13, R13, R14 ;  /* 0x0000000e0d0d723e */ /* 0x000fe400000010ff */
[----:B------:R-:W-:Y:S01]  /*5ca0*/  PRMT R14, R15, 0x7632, R14 ;  /* 0x000076320f0e7816 */ /* 0x000fe2000000000e */
[----:B------:R-:W-:Y:S01]  /*5cb0*/  ULDC UR7, c[0x0][0x200] ;  /* 0x0000800000077ab9 */ /* 0x000fe20000000800 */
[----:B------:R-:W-:Y:S01]  /*5cc0*/  F2FP.BF16.PACK_AB R11, R11, R12 ;  /* 0x0000000c0b0b723e */ /* 0x000fe200000010ff */
[----:B------:R-:W-:Y:S01]  /*5cd0*/  UIMAD UR7, UR20, UR7, URZ ;  /* 0x00000007140772a4 */ /* 0x000fe2000f8e023f */
[----:B------:R-:W-:Y:S01]  /*5ce0*/  PRMT R12, R13, 0x7632, R12 ;  /* 0x000076320d0c7816 */ /* 0x000fe2000000000c */
[----:B------:R-:W-:Y:S01]  /*5cf0*/  BSSY B0, `(.L_x_2802) ;  /* 0x0000048000007945 */ /* 0x000fe20003800000 */
[----:B------:R-:W-:-:S02]  /*5d00*/  F2FP.BF16.PACK_AB R9, R9, R10 ;  /* 0x0000000a0909723e */ /* 0x000fc400000010ff */
[----:B------:R-:W-:Y:S02]  /*5d10*/  PRMT R10, R11, 0x7632, R10 ;  /* 0x000076320b0a7816 */ /* 0x000fe4000000000a */
[----:B------:R-:W-:Y:S02]  /*5d20*/  F2FP.BF16.PACK_AB R7, R7, R8 ;  /* 0x000000080707723e */ /* 0x000fe400000010ff */
[----:B------:R-:W-:Y:S02]  /*5d30*/  PRMT R8, R9, 0x7632, R8 ;  /* 0x0000763209087816 */ /* 0x000fe40000000008 */
[----:B------:R-:W-:Y:S02]  /*5d40*/  F2FP.BF16.PACK_AB R5, R5, R6 ;  /* 0x000000060505723e */ /* 0x000fe400000010ff */
[----:B------:R-:W-:Y:S02]  /*5d50*/  PRMT R6, R7, 0x7632, R6 ;  /* 0x0000763207067816 */ /* 0x000fe40000000006 */
[----:B------:R-:W-:Y:S01]  /*5d60*/  F2FP.BF16.PACK_AB R3, R3, R4 ;  /* 0x000000040303723e */ /* 0x000fe200000010ff */
[----:B------:R-:W-:Y:S01]  /*5d70*/  STS.U16 [R72], R15 ;  /* 0x0000000f48007388 */ /* 0x000fe20000000400 */
[----:B------:R-:W-:-:S02]  /*5d80*/  F2FP.BF16.PACK_AB R0, R0, R2 ;  /* 0x000000020000723e */ /* 0x000fc400000010ff */
[----:B------:R-:W-:Y:S01]  /*5d90*/  ISETP.NE.AND P0, PT, R114, RZ, PT ;  /* 0x000000ff7200720c */ /* 0x000fe20003f05270 */
[----:B------:R-:W-:Y:S01]  /*5da0*/  STS.U16 [R71+0x2], R14 ;  /* 0x0000020e47007388 */ /* 0x000fe20000000400 */
[----:B------:R-:W-:Y:S02]  /*5db0*/  PRMT R4, R5, 0x7632, R4 ;  /* 0x0000763205047816 */ /* 0x000fe40000000004 */
[----:B------:R-:W-:Y:S01]  /*5dc0*/  PRMT R2, R3, 0x7632, R2 ;  /* 0x0000763203027816 */ /* 0x000fe20000000002 */
[----:B------:R-:W-:Y:S01]  /*5dd0*/  STS.U16 [R70+0x4], R13 ;  /* 0x0000040d46007388 */ /* 0x000fe20000000400 */
[----:B------:R-:W-:-:S03]  /*5de0*/  PRMT R29, R0, 0x7610, R29 ;  /* 0x00007610001d7816 */ /* 0x000fc6000000001d */
        /* <DEDUP_REMOVED lines=8> */
[----:B0-----:R-:W-:Y:S01]  /*5e70*/  PRMT R7, R0, 0x7632, R7 ;  /* 0x0000763200077816 */ /* 0x001fe20000000007 */
[----:B------:R-:W-:-:S02]  /*5e80*/  IMAD.U32 R0, RZ, RZ, UR15 ;  /* 0x0000000fff007e24 */ /* 0x000fc4000f8e00ff */
[----:B------:R-:W-:Y:S04]  /*5e90*/  STS.U16 [R61+0x16], R4 ;  /* 0x000016043d007388 */ /* 0x000fe80000000400 */
[----:B------:R-:W-:Y:S04]  /*5ea0*/  STS.U16 [R60+0x18], R3 ;  /* 0x000018033c007388 */ /* 0x000fe80000000400 */
[----:B------:R0:W-:Y:S04]  /*5eb0*/  STS.U16 [R59+0x1a], R2 ;  /* 0x00001a023b007388 */ /* 0x0001e80000000400 */
[----:B------:R-:W-:Y:S04]  /*5ec0*/  STS.U16 [R58+0x1c], R29 ;  /* 0x00001c1d3a007388 */ /* 0x000fe80000000400 */
[----:B------:R1:W-:Y:S01]  /*5ed0*/  STS.U16 [R57+0x1e], R7 ;  /* 0x00001e0739007388 */ /* 0x0003e20000000400 */
[----:B------:R-:W-:-:S06]  /*5ee0*/  NOP ;  /* 0x0000000000007918 */ /* 0x000fcc0000000000 */
[----:B------:R-:W-:Y:S01]  /*5ef0*/  LDS.U16 R9, [R94] ;  /* 0x000000005e097984 */ /* 0x000fe20000000400 */
[C---:B0-----:R-:W-:Y:S01]  /*5f00*/  IMAD.WIDE.U32 R2, R112.reuse, c[0x0][0x200], RZ ;  /* 0x0000800070027a25 */ /* 0x041fe200078e00ff */
[----:B-1----:R-:W-:Y:S02]  /*5f10*/  MOV R7, UR7 ;  /* 0x0000000700077c02 */ /* 0x002fe40008000f00 */
[----:B------:R-:W-:Y:S04]  /*5f20*/  LDS.U16 R93, [R93+0x40] ;  /* 0x000040005d5d7984 */ /* 0x000fe80000000400 */
[----:B------:R-:W-:Y:S01]  /*5f30*/  LDS.U16 R11, [R92+0x80] ;  /* 0x000080005c0b7984 */ /* 0x000fe20000000400 */
[----:B------:R-:W-:-:S03]  /*5f40*/  IMAD R7, R112, c[0x0][0x204], R7 ;  /* 0x0000810070077a24 */ /* 0x000fc600078e0207 */
[----:B------:R-:W-:Y:S01]  /*5f50*/  LDS.U16 R91, [R91+0xc0] ;  /* 0x0000c0005b5b7984 */ /* 0x000fe20000000400 */
[----:B------:R-:W-:-:S03]  /*5f60*/  IMAD.IADD R27, R3, 0x1, R7 ;  /* 0x00000001031b7824 */ /* 0x000fc600078e0207 */
        /* <DEDUP_REMOVED lines=23> */
[----:B------:R-:W-:-:S04]  /*60e0*/  IMAD.WIDE.U32 R4, R112, c[0x0][0x200], R4 ;  /* 0x0000800070047a25 */ /* 0x000fc800078e0004 */
[----:B------:R-:W-:Y:S01]  /*60f0*/  IMAD.U32 R0, RZ, RZ, UR7 ;  /* 0x00000007ff007e24 */ /* 0x000fe2000f8e00ff */
[----:B------:R-:W-:-:S03]  /*6100*/  IADD3 R5, R7, R5, RZ ;  /* 0x0000000507057210 */ /* 0x000fc60007ffe0ff */
[C---:B------:R-:W-:Y:S02]  /*6110*/  IMAD R7, R113.reuse, c[0x0][0x20c], R0 ;  /* 0x0000830071077a24 */ /* 0x040fe400078e0200 */
[----:B------:R-:W-:-:S04]  /*6120*/  IMAD.WIDE.U32 R4, R113, c[0x0][0x208], R4 ;  /* 0x0000820071047a25 */ /* 0x000fc800078e0004 */
[----:B------:R-:W-:Y:S01]  /*6130*/  IMAD.IADD R5, R5, 0x1, R7 ;  /* 0x0000000105057824 */ /* 0x000fe200078e0207 */
[----:B------:R-:W-:-:S04]  /*6140*/  LEA R6, P0, R4, c[0x0][0x258], 0x1 ;  /* 0x0000960004067a11 */ /* 0x000fc800078008ff */
[----:B------:R-:W-:-:S05]  /*6150*/  LEA.HI.X R7, R4, c[0x0][0x25c], R5, 0x1, P0 ;  /* 0x0000970004077a11 */ /* 0x000fca00000f0c05 */
[----:B------:R0:W-:Y:S04]  /*6160*/  STG.E.U16 [R6.64], R9 ;  /* 0x0000000906007986 */ /* 0x0001e8000c101510 */
.L_x_2803:
[----:B------:R-:W-:Y:S05]  /*6170*/  BSYNC B0 ;  /* 0x0000000000007941 */ /* 0x000fea0003800000 */
.L_x_2802:
[----:B------:R-:W-:Y:S01]  /*6180*/  ULDC UR7, c[0x0][0x208] ;  /* 0x0000820000077ab9 */ /* 0x000fe20000000800 */
[----:B------:R-:W-:Y:S01]  /*6190*/  IMAD.MOV.U32 R4, RZ, RZ, R2 ;  /* 0x000000ffff047224 */ /* 0x000fe200078e0002 */
[----:B------:R-:W-:Y:S01]  /*61a0*/  UIMAD UR7, UR19, UR7, URZ ;  /* 0x00000007130772a4 */ /* 0x000fe2000f8e023f */
[----:B------:R-:W-:Y:S01]  /*61b0*/  IMAD.MOV.U32 R5, RZ, RZ, R27 ;  /* 0x000000ffff057224 */ /* 0x000fe200078e001b */
[----:B------:R-:W-:Y:S01]  /*61c0*/  HFMA2.MMA R3, -RZ, RZ, 0, 1.1920928955078125e-07 ;  /* 0x00000002ff037435 */ /* 0x000fe200000001ff */
[----:B------:R-:W-:Y:S01]  /*61d0*/  USHF.L.U32 UR12, UR4, 0xb, URZ ;  /* 0x0000000b040c7899 */ /* 0x000fe2000800063f */
[----:B0-----:R-:W-:Y:S01]  /*61e0*/  LOP3.LUT R6, R110, 0x20, R111, 0xfe, !PT ;  /* 0x000000206e067812 */ /* 0x001fe200078efe6f */
[----:B------:R-:W-:Y:S01]  /*61f0*/  IMAD.WIDE.U32 R4, R113, c[0x0][0x208], R4 ;  /* 0x0000820071047a25 */ /* 0x000fe200078e0004 */
[-C--:B------:R-:W-:Y:S01]  /*6200*/  ISETP.GE.AND P3, PT, R107, R25.reuse, PT ;  /* 0x000000196b00720c */ /* 0x080fe20003f66270 */
[----:B------:R-:W-:Y:S01]  /*6210*/  UIADD3 UR4, UR4, 0x1, URZ ;  /* 0x0000000104047890 */ /* 0x000fe2000fffe03f */
[----:B------:R-:W-:Y:S01]  /*6220*/  ISETP.GE.AND P2, PT, R6, R25, PT ;  /* 0x000000190600720c */ /* 0x000fe20003f46270 */
[----:B------:R-:W-:Y:S01]  /*6230*/  IMAD.U32 R0, RZ, RZ, UR7 ;  /* 0x00000007ff007e24 */ /* 0x000fe2000f8e00ff */
[----:B------:R-:W-:Y:S01]  /*6240*/  USHF.R.S32.HI UR7, URZ, 0x1f, UR12 ;  /* 0x0000001f3f077899 */ /* 0x000fe2000801140c */
[----:B------:R-:W-:Y:S01]  /*6250*/  IADD3 R7, P0, R4, UR12, RZ ;  /* 0x0000000c04077c10 */ /* 0x000fe2000ff1e0ff */
[----:B------:R-:W-:Y:S01]  /*6260*/  IMAD.WIDE R2, R84, R3, c[0x0][0x258] ;  /* 0x0000960054027625 */ /* 0x000fe200078e0203 */
[-C--:B------:R-:W-:Y:S01]  /*6270*/  ISETP.GE.AND P4, PT, R106, R25.reuse, PT ;  /* 0x000000196a00720c */ /* 0x080fe20003f86270 */
[----:B------:R-:W-:Y:S01]  /*6280*/  UIADD3 UR9, UP1, UR9, 0x1000, URZ ;  /* 0x0000100009097890 */ /* 0x000fe2000ff3e03f */
[-C--:B------:R-:W-:Y:S01]  /*6290*/  ISETP.GE.AND P5, PT, R105, R25.reuse, PT ;  /* 0x000000196900720c */ /* 0x080fe20003fa6270 */
[----:B------:R-:W-:Y:S01]  /*62a0*/  IMAD R4, R113, c[0x0][0x20c], R0 ;  /* 0x0000830071047a24 */ /* 0x000fe200078e0200 */
[C---:B------:R-:W-:Y:S01]  /*62b0*/  LEA R2, P1, R7.reuse, R2, 0x1 ;  /* 0x0000000207027211 */ /* 0x040fe200078208ff */
[----:B------:R-:W-:Y:S01]  /*62c0*/  UIADD3 UR8, UP2, UR8, 0x1000, URZ ;  /* 0x0000100008087890 */ /* 0x000fe2000ff5e03f */
[-C--:B------:R-:W-:Y:S01]  /*62d0*/  ISETP.GE.AND P6, PT, R104, R25.reuse, PT ;  /* 0x000000196800720c */ /* 0x080fe20003fc6270 */
[----:B------:R-:W-:Y:S01]  /*62e0*/  UIADD3.X UR11, URZ, UR11, URZ, UP1, !UPT ;  /* 0x0000000b3f0b7290 */ /* 0x000fe20008ffe43f */
[----:B------:R-:W-:Y:S01]  /*62f0*/  IADD3.X R4, R4, UR7, R5, P0, !PT ;  /* 0x0000000704047c10 */ /* 0x000fe200087fe405 */
[----:B------:R-:W-:Y:S01]  /*6300*/  ULDC UR7, c[0x0][0x174] ;  /* 0x00005d0000077ab9 */ /* 0x000fe20000000800 */
[----:B------:R-:W-:Y:S01]  /*6310*/  ISETP.GE.AND P0, PT, R164, R25, PT ;  /* 0x00000019a400720c */ /* 0x000fe20003f06270 */
[----:B------:R-:W-:Y:S01]  /*6320*/  UISETP.GE.AND UP0, UPT, UR4, UR7, UPT ;  /* 0x000000070400728c */ /* 0x000fe2000bf06270 */
[----:B------:R-:W-:Y:S01]  /*6330*/  LEA.HI.X R3, R7, R3, R4, 0x1, P1 ;  /* 0x0000000307037211 */ /* 0x000fe200008f0c04 */
[----:B------:R-:W-:Y:S01]  /*6340*/  UIADD3.X UR10, URZ, UR10, URZ, UP2, !UPT ;  /* 0x0000000a3f0a7290 */ /* 0x000fe200097fe43f */
        /* <DEDUP_REMOVED lines=23> */
[----:B------:R-:W-:-:S03]  /*64c0*/  PLOP3.LUT P1, PT, PT, PT, UP0, 0x80, 0x0 ;  /* 0x000000000000781c */ /* 0x000fc60003f2f008 */
[----:B------:R0:W-:Y:S01]  /*64d0*/  @!P0 STG.E.U16 [R2.64+0x240], R79 ;  /* 0x0002404f02008986 */ /* 0x0001e2000c101510 */
[----:B------:R-:W-:-:S05]  /*64e0*/  IADD3 R96, P0, R96, 0x1000, RZ ;  /* 0x0000100060607810 */ /* 0x000fca0007f1e0ff */
[----:B------:R-:W-:-:S04]  /*64f0*/  IMAD.X R95, RZ, RZ, R95, P0 ;  /* 0x000000ffff5f7224 */ /* 0x000fc800000e065f */
[----:B------:R-:W-:Y:S01]  /*6500*/  @P1 CALL.REL.NOINC `(.L_x_2804) ;  /* 0x0000001000001944 */ /* 0x000fe20003c00000 */
[----:B------:R-:W-:Y:S05]  /*6510*/  BRA `(.L_x_2805) ;  /* 0xffffa2c000007947 */ /* 0x000fea000383ffff */
.L_x_2804:
[----:B------:R-:W-:Y:S05]  /*6520*/  EXIT ;  /* 0x000000000000794d */ /* 0x000fea0003800000 */
.L_x_2806:
        /* <DEDUP_REMOVED lines=13> */
.L_x_5402:


//--------------------- .text._Z25selective_scan_fwd_kernelI32Selective_Scan_fwd_kernel_traitsILi128ELi16ELi1ELb0ELb0ELb1ELb1EN3c108BFloat16EfEEv13SSMParamsBase --------------------------
	.section	.text._Z25selective_scan_fwd_kernelI32Selective_Scan_fwd_kernel_traitsILi128ELi16ELi1ELb0ELb0ELb1ELb1EN3c108BFloat16EfEEv13SSMParamsBase,"ax",@progbits
	.sectioninfo	@"SHI_REGISTERS=168"
	.align	128
        .global         _Z25selective_scan_fwd_kernelI32Selective_Scan_fwd_kernel_traitsILi128ELi16ELi1ELb0ELb0ELb1ELb1EN3c108BFloat16EfEEv13SSMParamsBase
        .type           _Z25selective_scan_fwd_kernelI32Selective_Scan_fwd_kernel_traitsILi128ELi16ELi1ELb0ELb0ELb1ELb1EN3c108BFloat16EfEEv13SSMParamsBase,@function
        .size           _Z25selective_scan_fwd_kernelI32Selective_Scan_fwd_kernel_traitsILi128ELi16ELi1ELb0ELb0ELb1ELb1EN3c108BFloat16EfEEv13SSMParamsBase,(.L_x_5403 - _Z25selective_scan_fwd_kernelI32Selective_Scan_fwd_kernel_traitsILi128ELi16ELi1ELb0ELb0ELb1ELb1EN3c108BFloat16EfEEv13SSMParamsBase)
        .other          _Z25selective_scan_fwd_kernelI32Selective_Scan_fwd_kernel_traitsILi128ELi16ELi1ELb0ELb0ELb1ELb1EN3c108BFloat16EfEEv13SSMParamsBase,@"STO_CUDA_ENTRY STV_DEFAULT"
_Z25selective_scan_fwd_kernelI32Selective_Scan_fwd_kernel_traitsILi128ELi16ELi1ELb0ELb0ELb1ELb1EN3c108BFloat16EfEEv13SSMParamsBase:
.text._Z25selective_scan_fwd_kernelI32Selective_Scan_fwd_kernel_traitsILi128ELi16ELi1ELb0ELb0ELb1ELb1EN3c108BFloat16EfEEv13SSMParamsBase:
        /* <DEDUP_REMOVED lines=37> */
[----:B------:R1:W4:Y:S02]  /*0250*/  F2I.FTZ.U32.TRUNC.NTZ R7, R6 ;  /* 0x0000000600077305 */ /* 0x000324000021f000 */
[----:B-1----:R-:W-:Y:S01]  /*0260*/  HFMA2.MMA R6, -RZ, RZ, 0, 0 ;  /* 0x00000000ff067435 */ /* 0x002fe200000001ff */
[----:B----4-:R-:W-:-:S04]  /*0270*/  IMAD.MOV R10, RZ, RZ, -R7 ;  /* 0x000000ffff0a7224 */ /* 0x010fc800078e0a07 */
[----:B---3--:R-:W-:Y:S01]  /*0280*/  IMAD R3, R10, R9, RZ ;  /* 0x000000090a037224 */ /* 0x008fe200078e02ff */
[----:B------:R-:W-:-:S04]  /*0290*/  IABS R2, R113 ;  /* 0x0000007100027213 */ /* 0x000fc80000000000 */
        /* <DEDUP_REMOVED lines=10> */
[----:B------:R-:W-:-:S07]  /*0340*/  IMAD.MOV.U32 R2, RZ, RZ, c[0x0][0x174] ;  /* 0x00005d00ff027624 */ /* 0x000fce00078e00ff */
[----:B------:R-:W-:Y:S01]  /*0350*/  @!P4 IMAD.IADD R0, R0, 0x1, -R9 ;  /* 0x000000010000c824 */ /* 0x000fe200078e0a09 */
[----:B------:R-:W-:-:S04]  /*0360*/  ISETP.GE.AND P6, PT, R2, 0x1, PT ;  /* 0x000000010200780c */ /* 0x000fc80003fc6270 */
        /* <DEDUP_REMOVED lines=20> */
[----:B------:R-:W-:Y:S01]  /*04b0*/  @!P5 IADD3 R7, -R7, RZ, RZ ;  /* 0x000000ff0707d210 */ /* 0x000fe20007ffe1ff */
        /* <DEDUP_REMOVED lines=19> */
[C---:B0-----:R-:W-:Y:S01]  /*05f0*/  IMAD.SHL.U32 R110, R114.reuse, 0x10, RZ ;  /* 0x00000010726e7824 */ /* 0x041fe200078e00ff */
        /* <DEDUP_REMOVED lines=30> */
.L_x_2850:
[----:B------:R-:W-:Y:S01]  /*07e0*/  BAR.SYNC.DEFER_BLOCKING 0x0 ;  /* 0x0000000000007b1d */ /* 0x000fe20000010000 */
[C---:B------:R-:W-:Y:S01]  /*07f0*/  IMAD.SHL.U32 R20, R84.reuse, 0x2, RZ ;  /* 0x0000000254147824 */ /* 0x040fe200078e00ff */
[----:B------:R-:W-:Y:S02]  /*0800*/  SHF.L.U64.HI R22, R84, 0x1, R85 ;  /* 0x0000000154167819 */ /* 0x000fe40000010255 */
[----:B------:R-:W-:Y:S02]  /*0810*/  LOP3.LUT R24, R110, 0x40, R111, 0xfe, !PT ;  /* 0x000000406e187812 */ /* 0x000fe400078efe6f */
[----:B------:R-:W-:Y:S01]  /*0820*/  UMOV UR7, 0xfffff800 ;  /* 0xfffff80000077882 */ /* 0x000fe20000000000 */
[----:B-1----:R-:W-:Y:S01]  /*0830*/  IADD3 R2, P3, R20, UR8, RZ ;  /* 0x0000000814027c10 */ /* 0x002fe2000ff7e0ff */
[----:B------:R-:W-:Y:S01]  /*0840*/  ULDC UR15, c[0x0][0x168] ;  /* 0x00005a00000f7ab9 */ /* 0x000fe20000000800 */
[----:B------:R-:W-:Y:S01]  /*0850*/  PRMT R5, RZ, 0x7610, R5 ;  /* 0x00007610ff057816 */ /* 0x000fe20000000005 */
[----:B------:R-:W-:Y:S01]  /*0860*/  UIMAD UR15, UR6, UR7, UR15 ;  /* 0x00000007060f72a4 */ /* 0x000fe2000f8e020f */
[----:B------:R-:W-:-:S02]  /*0870*/  IADD3.X R3, R22, UR10, RZ, P3, !PT ;  /* 0x0000000a16037c10 */ /* 0x000fc40009ffe4ff */
[----:B------:R-:W-:Y:S02]  /*0880*/  PRMT R0, RZ, 0x7610, R0 ;  /* 0x00007610ff007816 */ /* 0x000fe40000000000 */
[----:B0-----:R-:W-:Y:S02]  /*0890*/  PRMT R7, RZ, 0x7610, R7 ;  /* 0x00007610ff077816 */ /* 0x001fe40000000007 */
        /* <DEDUP_REMOVED lines=49> */
[C---:B------:R-:W-:Y:S02]  /*0bb0*/  IADD3 R27, R18.reuse, 0x80, RZ ;  /* 0x00000080121b7810 */ /* 0x040fe40007ffe0ff */
[C---:B------:R-:W-:Y:S02]  /*0bc0*/  LEA.HI.SX32 R94, R18.reuse, R18, 0x1b ;  /* 0x00000012125e7211 */ /* 0x040fe400078fdaff */
[----:B------:R-:W-:-:S02]  /*0bd0*/  IADD3 R29, R18, 0xa0, RZ ;  /* 0x000000a0121d7810 */ /* 0x000fc40007ffe0ff */
[-C--:B------:R-:W-:Y:S02]  /*0be0*/  LEA.HI.SX32 R21, R21, R18.reuse, 0x1b ;  /* 0x0000001215157211 */ /* 0x080fe400078fdaff */
[-C--:B------:R-:W-:Y:S02]  /*0bf0*/  LEA.HI.SX32 R23, R23, R18.reuse, 0x1b ;  /* 0x0000001217177211 */ /* 0x080fe400078fdaff */
[C---:B------:R-:W-:Y:S02]  /*0c00*/  IADD3 R31, R18.reuse, 0xc0, RZ ;  /* 0x000000c0121f7810 */ /* 0x040fe40007ffe0ff */
[C---:B------:R-:W-:Y:S02]  /*0c10*/  IADD3 R33, R18.reuse, 0xe0, RZ ;  /* 0x000000e012217810 */ /* 0x040fe40007ffe0ff */
[----:B------:R-:W-:Y:S02]  /*0c20*/  LEA.HI.SX32 R25, R25, R18, 0x1b ;  /* 0x0000001219197211 */ /* 0x000fe400078fdaff */
[----:B------:R-:W-:-:S02]  /*0c30*/  IADD3 R35, R18, 0x100, RZ ;  /* 0x0000010012237810 */ /* 0x000fc40007ffe0ff */
[-C--:B------:R-:W-:Y:S01]  /*0c40*/  LEA.HI.SX32 R27, R27, R18.reuse, 0x1b ;  /* 0x000000121b1b7211 */ /* 0x080fe200078fdaff */
[----:B------:R-:W-:Y:S01]  /*0c50*/  IMAD.SHL.U32 R93, R21, 0x2, RZ ;  /* 0x00000002155d7824 */ /* 0x000fe200078e00ff */
[----:B0-----:R-:W-:Y:S02]  /*0c60*/  IADD3 R3, R18, 0x120, RZ ;  /* 0x0000012012037810 */ /* 0x001fe40007ffe0ff */
[----:B------:R-:W-:Y:S02]  /*0c70*/  SHF.L.U32 R94, R94, 0x1, RZ ;  /* 0x000000015e5e7819 */ /* 0x000fe400000006ff */
[----:B------:R-:W-:Y:S01]  /*0c80*/  LEA.HI.SX32 R29, R29, R18, 0x1b ;  /* 0x000000121d1d7211 */ /* 0x000fe200078fdaff */
[----:B------:R-:W-:Y:S01]  /*0c90*/  IMAD.SHL.U32 R92, R23, 0x2, RZ ;  /* 0x00000002175c7824 */ /* 0x000fe200078e00ff */
[C---:B------:R-:W-:Y:S01]  /*0ca0*/  IADD3 R37, R18.reuse, 0x140, RZ ;  /* 0x0000014012257810 */ /* 0x040fe20007ffe0ff */
[----:B------:R-:W-:Y:S01]  /*0cb0*/  IMAD.SHL.U32 R91, R25, 0x2, RZ ;  /* 0x00000002195b7824 */ /* 0x000fe200078e00ff */
[----:B------:R-:W-:-:S02]  /*0cc0*/  IADD3 R39, R18, 0x160, RZ ;  /* 0x0000016012277810 */ /* 0x000fc40007ffe0ff */
[-C--:B------:R-:W-:Y:S02]  /*0cd0*/  LEA.HI.SX32 R31, R31, R18.reuse, 0x1b ;  /* 0x000000121f1f7211 */ /* 0x080fe400078fdaff */
[-C--:B------:R-:W-:Y:S01]  /*0ce0*/  LEA.HI.SX32 R33, R33, R18.reuse, 0x1b ;  /* 0x0000001221217211 */ /* 0x080fe200078fdaff */
[----:B------:R-:W-:Y:S01]  /*0cf0*/  IMAD.SHL.U32 R90, R27, 0x2, RZ ;  /* 0x000000021b5a7824 */ /* 0x000fe200078e00ff */
[-C--:B------:R-:W-:Y:S01]  /*0d00*/  LEA.HI.SX32 R35, R35, R18.reuse, 0x1b ;  /* 0x0000001223237211 */ /* 0x080fe200078fdaff */
[----:B------:R-:W-:Y:S01]  /*0d10*/  IMAD.SHL.U32 R83, R29, 0x2, RZ ;  /* 0x000000021d537824 */ /* 0x000fe200078e00ff */
[C---:B------:R-:W-:Y:S02]  /*0d20*/  IADD3 R41, R18.reuse, 0x180, RZ ;  /* 0x0000018012297810 */ /* 0x040fe40007ffe0ff */
[----:B------:R-:W-:Y:S02]  /*0d30*/  IADD3 R43, R18, 0x1a0, RZ ;  /* 0x000001a0122b7810 */ /* 0x000fe40007ffe0ff */
[----:B------:R-:W-:-:S02]  /*0d40*/  LEA.HI.SX32 R3, R3, R18, 0x1b ;  /* 0x0000001203037211 */ /* 0x000fc400078fdaff */
[----:B------:R-:W-:Y:S02]  /*0d50*/  IADD3 R45, R18, 0x1c0, RZ ;  /* 0x000001c0122d7810 */ /* 0x000fe40007ffe0ff */
[-C--:B------:R-:W-:Y:S01]  /*0d60*/  LEA.HI.SX32 R37, R37, R18.reuse, 0x1b ;  /* 0x0000001225257211 */ /* 0x080fe200078fdaff */
[----:B------:R-:W-:Y:S01]  /*0d70*/  IMAD.SHL.U32 R81, R33, 0x2, RZ ;  /* 0x0000000221517824 */ /* 0x000fe200078e00ff */
[-C--:B------:R-:W-:Y:S02]  /*0d80*/  LEA.HI.SX32 R39, R39, R18.reuse, 0x1b ;  /* 0x0000001227277211 */ /* 0x080fe400078fdaff */
[----:B------:R-:W-:Y:S01]  /*0d90*/  SHF.L.U32 R82, R31, 0x1, RZ ;  /* 0x000000011f527819 */ /* 0x000fe200000006ff */
[----:B------:R-:W-:Y:S01]  /*0da0*/  IMAD.SHL.U32 R80, R35, 0x2, RZ ;  /* 0x0000000223507824 */ /* 0x000fe200078e00ff */
[-C--:B------:R-:W-:Y:S01]  /*0db0*/  LEA.HI.SX32 R41, R41, R18.reuse, 0x1b ;  /* 0x0000001229297211 */ /* 0x080fe200078fdaff */
        /* <DEDUP_REMOVED lines=10> */
[----:B------:R-:W-:-:S03]  /*0e60*/  IADD3 R2, P0, R20, UR9, RZ ;  /* 0x0000000914027c10 */ /* 0x000fc6000ff1e0ff */
[----:B------:R-:W-:Y:S01]  /*0e70*/  IMAD.SHL.U32 R73, R47, 0x2, RZ ;  /* 0x000000022f497824 */ /* 0x000fe200078e00ff */
[----:B------:R-:W-:Y:S02]  /*0e80*/  ISETP.GE.AND P2, PT, R84, UR15, PT ;  /* 0x0000000f54007c0c */ /* 0x000fe4000bf46270 */
[----:B------:R-:W-:Y:S02]  /*0e90*/  ISETP.GE.AND P1, PT, R108, UR15, PT ;  /* 0x0000000f6c007c0c */ /* 0x000fe4000bf26270 */
[----:B------:R-:W-:Y:S02]  /*0ea0*/  PRMT R35, RZ, 0x7610, R35 ;  /* 0x00007610ff237816 */ /* 0x000fe40000000023 */
        /* <DEDUP_REMOVED lines=17> */
[----:B------:R0:W-:Y:S04]  /*0fc0*/  STS.U16 [R80+0x200], R13 ;  /* 0x0002000d50007388 */ /* 0x0001e80000000400 */
[----:B------:R-:W-:Y:S04]  /*0fd0*/  STS.U16 [R79+0x240], R10 ;  /* 0x0002400a4f007388 */ /* 0x000fe80000000400 */
[----:B------:R-:W-:Y:S04]  /*0fe0*/  STS.U16 [R78+0x280], R15 ;  /* 0x0002800f4e007388 */ /* 0x000fe80000000400 */
        /* <DEDUP_REMOVED lines=48> */
[----:B------:R-:W-:Y:S02]  /*12f0*/  IMAD.SHL.U32 R60, R25, 0x2, RZ ;  /* 0x00000002193c7824 */ /* 0x000fe400078e00ff */
[----:B------:R-:W-:Y:S02]  /*1300*/  IMAD.SHL.U32 R58, R29, 0x2, RZ ;  /* 0x000000021d3a7824 */ /* 0x000fe400078e00ff */
[----:B------:R-:W-:Y:S01]  /*1310*/  IMAD.SHL.U32 R57, R31, 0x2, RZ ;  /* 0x000000021f397824 */ /* 0x000fe200078e00ff */
[----:B------:R0:W-:Y:S01]  /*1320*/  STS.U16 [R73+0x3c0], R16 ;  /* 0x0003c01049007388 */ /* 0x0001e20000000400 */
[----:B------:R-:W-:Y:S01]  /*1330*/  IADD3.X R3, R22, UR11, RZ, P0, !PT ;  /* 0x0000000b16037c10 */ /* 0x000fe200087fe4ff */
[----:B------:R-:W-:-:S06]  /*1340*/  NOP ;  /* 0x0000000000007918 */ /* 0x000fcc0000000000 */
[----:B------:R-:W-:Y:S01]  /*1350*/  ISETP.GE.AND P0, PT, R24, UR15, PT ;  /* 0x0000000f18007c0c */ /* 0x000fe2000bf06270 */
        /* <DEDUP_REMOVED lines=144> */
.L_x_2808:
[----:B------:R-:W-:Y:S05]  /*1c60*/  BSYNC B0 ;  /* 0x0000000000007941 */ /* 0x000fea0003800000 */
.L_x_2807:
        /* <DEDUP_REMOVED lines=36> */
.L_x_2810:
[----:B------:R-:W-:Y:S05]  /*1eb0*/  BSYNC B0 ;  /* 0x0000000000007941 */ /* 0x000fea0003800000 */
.L_x_2809:
        /* <DEDUP_REMOVED lines=38> */
.L_x_2812:
[----:B------:R-:W-:Y:S05]  /*2120*/  BSYNC B0 ;  /* 0x0000000000007941 */ /* 0x000fea0003800000 */
.L_x_2811:
[----:B------:R-:W-:Y:S01]  /*2130*/  PRMT R7, RZ, 0x5410, R7 ;  /* 0x00005410ff077816 */ /* 0x000fe20000000007 */
[----:B------:R-:W-:Y:S01]  /*2140*/  BSSY B0, `(.L_x_2813) ;  /* 0x0000023000007945 */ /* 0x000fe20003800000 */
[----:B------:R-:W-:-:S03]  /*2150*/  FSETP.GTU.FTZ.AND P3, PT, R48, 20, PT ;  /* 0x41a000003000780b */ /* 0x000fc60003f7c000 */
[----:B------:R-:W-:Y:S01]  /*2160*/  FADD.FTZ R39, R7, UR5 ;  /* 0x0000000507277e21 */ /* 0x000fe20008010000 */
        /* <DEDUP_REMOVED lines=32> */
.L_x_2814:
[----:B------:R-:W-:Y:S05]  /*2370*/  BSYNC B0 ;  /* 0x0000000000007941 */ /* 0x000fea0003800000 */
.L_x_2813:
        /* <DEDUP_REMOVED lines=38> */
.L_x_2816:
[----:B------:R-:W-:Y:S05]  /*25e0*/  BSYNC B0 ;  /* 0x0000000000007941 */ /* 0x000fea0003800000 */
.L_x_2815:
        /* <DEDUP_REMOVED lines=36> */
.L_x_2818:
[----:B------:R-:W-:Y:S05]  /*2830*/  BSYNC B0 ;  /* 0x0000000000007941 */ /* 0x000fea0003800000 */
.L_x_2817:
        /* <DEDUP_REMOVED lines=38> */
.L_x_2820:
[----:B------:R-:W-:Y:S05]  /*2aa0*/  BSYNC B0 ;  /* 0x0000000000007941 */ /* 0x000fea0003800000 */
.L_x_2819:
        /* <DEDUP_REMOVED lines=36> */
.L_x_2822:
[----:B------:R-:W-:Y:S05]  /*2cf0*/  BSYNC B0 ;  /* 0x0000000000007941 */ /* 0x000fea0003800000 */
.L_x_2821:
        /* <DEDUP_REMOVED lines=41> */
.L_x_2824:
[----:B------:R-:W-:Y:S05]  /*2f90*/  BSYNC B0 ;  /* 0x0000000000007941 */ /* 0x000fea0003800000 */
.L_x_2823:
        /* <DEDUP_REMOVED lines=41> */
.L_x_2826:
[----:B------:R-:W-:Y:S05]  /*3230*/  BSYNC B0 ;  /* 0x0000000000007941 */ /* 0x000fea0003800000 */
.L_x_2825:
        /* <DEDUP_REMOVED lines=47> */
.L_x_2828:
[----:B------:R-:W-:Y:S05]  /*3530*/  BSYNC B0 ;  /* 0x0000000000007941 */ /* 0x000fea0003800000 */
.L_x_2827:
        /* <DEDUP_REMOVED lines=33> */
.L_x_2830:
[----:B------:R-:W-:Y:S05]  /*3750*/  BSYNC B0 ;  /* 0x0000000000007941 */ /* 0x000fea0003800000 */
.L_x_2829:
        /* <DEDUP_REMOVED lines=33> */
.L_x_2832:
[----:B------:R-:W-:Y:S05]  /*3970*/  BSYNC B0 ;  /* 0x0000000000007941 */ /* 0x000fea0003800000 */
.L_x_2831:
        /* <DEDUP_REMOVED lines=33> */
.L_x_2834:
[----:B------:R-:W-:Y:S05]  /*3b90*/  BSYNC B0 ;  /* 0x0000000000007941 */ /* 0x000fea0003800000 */
.L_x_2833:
        /* <DEDUP_REMOVED lines=33> */
.L_x_2836:
[----:B------:R-:W-:Y:S05]  /*3db0*/  BSYNC B0 ;  /* 0x0000000000007941 */ /* 0x000fea0003800000 */
.L_x_2835:
        /* <DEDUP_REMOVED lines=33> */
.L_x_2838:
[----:B------:R-:W-:Y:S05]  /*3fd0*/  BSYNC B0 ;  /* 0x0000000000007941 */ /* 0x000fea0003800000 */
.L_x_2837:
        /* <DEDUP_REMOVED lines=22> */
.L_x_2844:
        /* <DEDUP_REMOVED lines=14> */
[----:B------:R-:W-:Y:S01]  /*4220*/  IMAD.IADD R41, R41, 0x1, R43 ;  /* 0x0000000129297824 */ /* 0x000fe200078e022b */
[----:B------:R-:W-:Y:S01]  /*4230*/  UIMAD UR13, UR7, UR15, UR13 ;  /* 0x0000000f070d72a4 */ /* 0x000fe2000f8e020d */
[----:B------:R-:W-:Y:S01]  /*4240*/  IMAD.U32 R43, RZ, RZ, UR7 ;  /* 0x00000007ff2b7e24 */ /* 0x000fe2000f8e00ff */
[----:B------:R-:W-:Y:S01]  /*4250*/  PRMT R156, RZ, 0x7610, R156 ;  /* 0x00007610ff9c7816 */ /* 0x000fe2000000009c */
[----:B------:R-:W-:-:S02]  /*4260*/  ULDC.64 UR14, c[0x0][0x1c0] ;  /* 0x00007000000e7ab9 */ /* 0x000fc40000000a00 */
[----:B------:R-:W-:Y:S01]  /*4270*/  IMAD.WIDE.U32 R40, R43, c[0x0][0x188], R40 ;  /* 0x000062002b287a25 */ /* 0x000fe200078e0028 */
        /* <DEDUP_REMOVED lines=60> */
[----:B0-----:R-:W-:Y:S01]  /*4640*/  SHF.L.U32 R40, R114, 0x4, RZ ;  /* 0x0000000472287819 */ /* 0x001fe200000006ff */
[----:B------:R-:W-:Y:S01]  /*4650*/  FMUL.FTZ R142, R31, R54 ;  /* 0x000000361f8e7220 */ /* 0x000fe20000410000 */
[----:B------:R-:W-:Y:S01]  /*4660*/  ULDC UR13, c[0x0][0x198] ;  /* 0x00006600000d7ab9 */ /* 0x000fe20000000800 */
[----:B------:R-:W-:Y:S01]  /*4670*/  FMUL.FTZ R136, R28, R51 ;  /* 0x000000331c887220 */ /* 0x000fe20000410000 */
[C---:B------:R-:W-:Y:S01]  /*4680*/  IADD3 R115, R40.reuse, 0x1, RZ ;  /* 0x0000000128737810 */ /* 0x040fe20007ffe0ff */
[----:B------:R-:W-:Y:S01]  /*4690*/  FMUL.FTZ R134, R27, R50 ;  /* 0x000000321b867220 */ /* 0x000fe20000410000 */
[----:B------:R-:W-:Y:S01]  /*46a0*/  ISETP.GE.U32.AND P2, PT, R40, UR15, PT ;  /* 0x0000000f28007c0c */ /* 0x000fe2000bf46070 */
[----:B------:R-:W-:Y:S01]  /*46b0*/  FMUL.FTZ R140, R30, R53 ;  /* 0x000000351e8c7220 */ /* 0x000fe20000410000 */
[----:B------:R-:W-:Y:S01]  /*46c0*/  ISETP.GE.U32.AND P3, PT, R115, UR15, PT ;  /* 0x0000000f73007c0c */ /* 0x000fe2000bf66070 */
[----:B------:R-:W-:Y:S01]  /*46d0*/  FMUL.FTZ R132, R25, R49 ;  /* 0x0000003119847220 */ /* 0x000fe20000410000 */
[C---:B-1----:R-:W-:Y:S01]  /*46e0*/  IADD3 R43, R40.reuse, 0x3, RZ ;  /* 0x00000003282b7810 */ /* 0x042fe20007ffe0ff */
[----:B------:R-:W-:Y:S01]  /*46f0*/  FMUL.FTZ R128, R23, R39 ;  /* 0x0000002717807220 */ /* 0x000fe20000410000 */
[----:B------:R-:W-:Y:S01]  /*4700*/  IADD3 R115, R40, 0x4, RZ ;  /* 0x0000000428737810 */ /* 0x000fe20007ffe0ff */
        /* <DEDUP_REMOVED lines=9> */
[----:B------:R-:W-:Y:S01]  /*47a0*/  IADD3 R117, R40, 0x2, RZ ;  /* 0x0000000228757810 */ /* 0x000fe20007ffe0ff */
[----:B------:R-:W-:Y:S01]  /*47b0*/  FMUL.FTZ R123, R19, R35 ;  /* 0x00000023137b7220 */ /* 0x000fe20000410000 */
[----:B------:R-:W-:Y:S01]  /*47c0*/  FSEL R144, R144, RZ, !P3 ;  /* 0x000000ff90907208 */ /* 0x000fe20005800000 */
[----:B------:R-:W-:Y:S01]  /*47d0*/  FMUL.FTZ R119, R18, R32 ;  /* 0x0000002012777220 */ /* 0x000fe20000410000 */
[----:B------:R-:W-:Y:S01]  /*47e0*/  ISETP.GE.U32.AND P4, PT, R117, UR15, PT ;  /* 0x0000000f75007c0c */ /* 0x000fe2000bf86070 */
[----:B------:R-:W-:Y:S01]  /*47f0*/  UIMAD UR13, UR19, UR13, URZ ;  /* 0x0000000d130d72a4 */ /* 0x000fe2000f8e023f */
[----:B------:R-:W-:Y:S01]  /*4800*/  IADD3 R117, R40, 0x5, RZ ;  /* 0x0000000528757810 */ /* 0x000fe20007ffe0ff */
[----:B------:R-:W-:Y:S01]  /*4810*/  UIMAD UR12, UR12, UR22, URZ ;  /* 0x000000160c0c72a4 */ /* 0x000fe2000f8e023f */
[----:B------:R-:W-:-:S02]  /*4820*/  FSEL R142, R142, RZ, !P4 ;  /* 0x000000ff8e8e7208 */ /* 0x000fc40006000000 */
[----:B------:R-:W-:Y:S01]  /*4830*/  ISETP.GE.U32.AND P1, PT, R117, UR15, PT ;  /* 0x0000000f75007c0c */ /* 0x000fe2000bf26070 */
[----:B------:R-:W-:Y:S01]  /*4840*/  UIMAD UR12, UR7, UR23, UR12 ;  /* 0x00000017070c72a4 */ /* 0x000fe2000f8e020c */
        /* <DEDUP_REMOVED lines=64> */
[----:B------:R-:W-:Y:S01]  /*4c50*/  STS.U16 [R77+0x2c0], R88 ;  /* 0x0002c0584d007388 */ /* 0x000fe20000000400 */
[----:B------:R-:W-:Y:S01]  /*4c60*/  ISETP.GE.U32.AND P6, PT, R116, UR15, PT ;  /* 0x0000000f74007c0c */ /* 0x000fe2000bfc6070 */
[----:B------:R-:W2:Y:S01]  /*4c70*/  MUFU.EX2 R42, R42 ;  /* 0x0000002a002a7308 */ /* 0x000ea20000000800 */
        /* <DEDUP_REMOVED lines=8> */
[----:B0-----:R-:W-:Y:S01]  /*4d00*/  FSEL R127, R43, 1, !P5 ;  /* 0x3f8000002b7f7808 */ /* 0x001fe20006800000 */
[----:B------:R-:W-:Y:S01]  /*4d10*/  USHF.L.U32 UR18, UR7, 0x3, URZ ;  /* 0x0000000307127899 */ /* 0x000fe2000800063f */
[----:B------:R-:W-:Y:S01]  /*4d20*/  ISETP.GE.U32.AND P5, PT, R40, UR15, PT ;  /* 0x0000000f28007c0c */ /* 0x000fe2000bfa6070 */
[-C--:B------:R-:W-:Y:S01]  /*4d30*/  FFMA.FTZ R40, R146, R143.reuse, R144 ;  /* 0x0000008f92287223 */ /* 0x080fe20000010090 */
[----:B------:R-:W-:Y:S01]  /*4d40*/  FSEL R126, R126, RZ, !P6 ;  /* 0x000000ff7e7e7208 */ /* 0x000fe20007000000 */
[----:B------:R-:W-:Y:S01]  /*4d50*/  STS.U16 [R75+0x340], R152 ;  /* 0x000340984b007388 */ /* 0x000fe20000000400 */
[----:B------:R-:W-:Y:S01]  /*4d60*/  FSEL R124, R124, RZ, !P2 ;  /* 0x000000ff7c7c7208 */ /* 0x000fe20005000000 */
[----:B------:R-:W-:Y:S01]  /*4d70*/  FFMA.FTZ R40, R141, R40, R142 ;  /* 0x000000288d287223 */ /* 0x000fe2000001008e */
[----:B--2---:R-:W-:Y:S01]  /*4d80*/  FSEL R129, R42, 1, !P4 ;  /* 0x3f8000002a817808 */ /* 0x004fe20006000000 */
[----:B------:R-:W-:Y:S01]  /*4d90*/  FMUL.FTZ R42, R145, R143 ;  /* 0x0000008f912a7220 */ /* 0x000fe20000410000 */
[----:B------:R-:W0:Y:S01]  /*4da0*/  MUFU.EX2 R121, R121 ;  /* 0x0000007900797308 */ /* 0x000e220000000800 */
[----:B------:R-:W-:Y:S01]  /*4db0*/  FFMA.FTZ R40, R139, R40, R140 ;  /* 0x000000288b287223 */ /* 0x000fe2000001008c */
[----:B------:R-:W-:Y:S01]  /*4dc0*/  ISETP.GE.U32.AND P4, PT, R86, UR15, PT ;  /* 0x0000000f56007c0c */ /* 0x000fe2000bf86070 */
[----:B------:R-:W-:Y:S01]  /*4dd0*/  FMUL.FTZ R42, R141, R42 ;  /* 0x0000002a8d2a7220 */ /* 0x000fe20000410000 */
[----:B------:R-:W-:Y:S01]  /*4de0*/  FSEL R123, R123, RZ, !P3 ;  /* 0x000000ff7b7b7208 */ /* 0x000fe20005800000 */
[----:B------:R-:W-:Y:S01]  /*4df0*/  FFMA.FTZ R40, R137, R40, R138 ;  /* 0x0000002889287223 */ /* 0x000fe2000001008a */
[----:B-1----:R-:W-:Y:S01]  /*4e00*/  FSEL R122, R122, 1, !P6 ;  /* 0x3f8000007a7a7808 */ /* 0x002fe20007000000 */
[----:B------:R-:W-:Y:S01]  /*4e10*/  FMUL.FTZ R42, R139, R42 ;  /* 0x0000002a8b2a7220 */ /* 0x000fe20000410000 */
[----:B------:R-:W1:Y:S01]  /*4e20*/  MUFU.EX2 R120, R120 ;  /* 0x0000007800787308 */ /* 0x000e620000000800 */
[----:B------:R-:W-:Y:S01]  /*4e30*/  FFMA.FTZ R40, R135, R40, R136 ;  /* 0x0000002887287223 */ /* 0x000fe20000010088 */
[----:B------:R-:W-:Y:S01]  /*4e40*/  FSEL R119, R119, RZ, !P4 ;  /* 0x000000ff77777208 */ /* 0x000fe20006000000 */
[----:B------:R-:W-:Y:S01]  /*4e50*/  FMUL.FTZ R42, R137, R42 ;  /* 0x0000002a892a7220 */ /* 0x000fe20000410000 */
[----:B------:R-:W-:Y:S01]  /*4e60*/  FSEL R116, R116, RZ, !P5 ;  /* 0x000000ff74747208 */ /* 0x000fe20006800000 */
[----:B------:R-:W-:Y:S01]  /*4e70*/  FFMA.FTZ R40, R133, R40, R134 ;  /* 0x0000002885287223 */ /* 0x000fe20000010086 */
[----:B------:R2:W-:Y:S01]  /*4e80*/  STS.U16 [R74+0x380], R89 ;  /* 0x000380594a007388 */ /* 0x0005e20000000400 */
[----:B------:R-:W-:Y:S01]  /*4e90*/  FMUL.FTZ R42, R135, R42 ;  /* 0x0000002a872a7220 */ /* 0x000fe20000410000 */
[----:B------:R-:W3:Y:S01]  /*4ea0*/  MUFU.EX2 R118, R118 ;  /* 0x0000007600767308 */ /* 0x000ee20000000800 */
[----:B------:R-:W-:Y:S01]  /*4eb0*/  FFMA.FTZ R40, R131, R40, R132 ;  /* 0x0000002883287223 */ /* 0x000fe20000010084 */
[----:B0-----:R-:W-:Y:S01]  /*4ec0*/  FSEL R121, R121, 1, !P1 ;  /* 0x3f80000079797808 */ /* 0x001fe20004800000 */
[----:B------:R-:W-:Y:S01]  /*4ed0*/  FMUL.FTZ R42, R133, R42 ;  /* 0x0000002a852a7220 */ /* 0x000fe20000410000 */
[----:B------:R-:W-:Y:S01]  /*4ee0*/  ISETP.GE.AND P1, PT, R109, 0x1, PT ;  /* 0x000000016d00780c */ /* 0x000fe20003f26270 */
[----:B------:R-:W-:Y:S01]  /*4ef0*/  FFMA.FTZ R40, R129, R40, R130 ;  /* 0x0000002881287223 */ /* 0x000fe20000010082 */
[----:B------:R-:W-:Y:S01]  /*4f00*/  STS.U16 [R73+0x3c0], R46 ;  /* 0x0003c02e49007388 */ /* 0x000fe20000000400 */
[----:B------:R-:W-:Y:S01]  /*4f10*/  FMUL.FTZ R42, R131, R42 ;  /* 0x0000002a832a7220 */ /* 0x000fe20000410000 */
[----:B------:R-:W0:Y:S01]  /*4f20*/  MUFU.EX2 R117, R117 ;  /* 0x0000007500757308 */ /* 0x000e220000000800 */
[----:B------:R-:W-:Y:S01]  /*4f30*/  FFMA.FTZ R43, R127, R40, R128 ;  /* 0x000000287f2b7223 */ /* 0x000fe20000010080 */
[----:B-1----:R-:W-:Y:S01]  /*4f40*/  FSEL R120, R120, 1, !P2 ;  /* 0x3f80000078787808 */ /* 0x002fe20005000000 */
[----:B------:R-:W-:Y:S01]  /*4f50*/  FMUL.FTZ R42, R129, R42 ;  /* 0x0000002a812a7220 */ /* 0x000fe20000410000 */
[----:B------:R-:W-:-:S06]  /*4f60*/  NOP ;  /* 0x0000000000007918 */ /* 0x000fcc0000000000 */
[----:B------:R-:W-:Y:S01]  /*4f70*/  FMUL.FTZ R41, R127, R42 ;  /* 0x0000002a7f297220 */ /* 0x000fe20000410000 */
[----:B------:R-:W1:Y:S01]  /*4f80*/  MUFU.EX2 R115, R115 ;  /* 0x0000007300737308 */ /* 0x000e620000000800 */
[----:B------:R-:W-:Y:S01]  /*4f90*/  FFMA.FTZ R42, R122, R43, R126 ;  /* 0x0000002b7a2a7223 */ /* 0x000fe2000001007e */
[----:B---3--:R-:W-:Y:S01]  /*4fa0*/  FSEL R118, R118, 1, !P3 ;  /* 0x3f80000076767808 */ /* 0x008fe20005800000 */
[----:B------:R-:W-:Y:S01]  /*4fb0*/  FMUL.FTZ R40, R122, R41 ;  /* 0x000000297a287220 */ /* 0x000fe20000410000 */
[----:B------:R-:W-:Y:S01]  /*4fc0*/  LDS.U16 R148, [R72] ;  /* 0x0000000048947984 */ /* 0x000fe20000000400 */
[----:B------:R-:W-:Y:S01]  /*4fd0*/  FFMA.FTZ R43, R121, R42, R125 ;  /* 0x0000002a792b7223 */ /* 0x000fe2000001007d */
[----:B0-----:R-:W-:Y:S01]  /*4fe0*/  FSEL R117, R117, 1, !P4 ;  /* 0x3f80000075757808 */ /* 0x001fe20006000000 */
[----:B------:R-:W-:Y:S01]  /*4ff0*/  FMUL.FTZ R41, R121, R40 ;  /* 0x0000002879297220 */ /* 0x000fe20000410000 */
[----:B------:R-:W-:Y:S01]  /*5000*/  LDS.U16 R149, [R71+0x2] ;  /* 0x0000020047957984 */ /* 0x000fe20000000400 */
[----:B------:R-:W-:-:S02]  /*5010*/  FFMA.FTZ R43, R120, R43, R124 ;  /* 0x0000002b782b7223 */ /* 0x000fc4000001007c */
[----:B------:R-:W-:Y:S01]  /*5020*/  FMUL.FTZ R41, R120, R41 ;  /* 0x0000002978297220 */ /* 0x000fe20000410000 */
[----:B------:R-:W-:Y:S01]  /*5030*/  LDS.U16 R150, [R70+0x4] ;  /* 0x0000040046967984 */ /* 0x000fe20000000400 */
[C---:B------:R-:W-:Y:S02]  /*5040*/  FFMA.FTZ R42, R118.reuse, R43, R123 ;  /* 0x0000002b762a7223 */ /* 0x040fe4000001007b */
[----:B------:R-:W-:Y:S01]  /*5050*/  FMUL.FTZ R40, R118, R41 ;  /* 0x0000002976287220 */ /* 0x000fe20000410000 */
[----:B-1----:R-:W-:Y:S01]  /*5060*/  FSEL R115, R115, 1, !P5 ;  /* 0x3f80000073737808 */ /* 0x002fe20006800000 */
[C---:B------:R-:W-:Y:S01]  /*5070*/  FFMA.FTZ R42, R117.reuse, R42, R119 ;  /* 0x0000002a752a7223 */ /* 0x040fe20000010077 */
[----:B------:R-:W-:Y:S01]  /*5080*/  LDS.U16 R151, [R69+0x6] ;  /* 0x0000060045977984 */ /* 0x000fe20000000400 */
[----:B------:R-:W-:Y:S02]  /*5090*/  FMUL.FTZ R40, R117, R40 ;  /* 0x0000002875287220 */ /* 0x000fe40000410000 */
[C---:B------:R-:W-:Y:S01]  /*50a0*/  FFMA.FTZ R87, R115.reuse, R42, R116 ;  /* 0x0000002a73577223 */ /* 0x040fe20000010074 */
[----:B------:R-:W-:Y:S01]  /*50b0*/  LDS.U16 R152, [R68+0x8] ;  /* 0x0000080044987984 */ /* 0x000fe20000000400 */
[----:B------:R-:W-:-:S02]  /*50c0*/  FMUL.FTZ R86, R115, R40 ;  /* 0x0000002873567220 */ /* 0x000fc40000410000 */
[----:B------:R-:W-:Y:S01]  /*50d0*/  IMAD.MOV.U32 R40, RZ, RZ, c[0x0][0x19c] ;  /* 0x00006700ff287624 */ /* 0x000fe200078e00ff */
[----:B------:R-:W0:Y:S03]  /*50e0*/  SHFL.UP PT, R42, R87, 0x1, RZ ;  /* 0x04200000572a7989 */ /* 0x000e2600000e00ff */
[C---:B------:R-:W-:Y:S01]  /*50f0*/  IMAD R157, R113.reuse, R40, UR13 ;  /* 0x0000000d719d7e24 */ /* 0x040fe2000f8e0228 */
[----:B------:R-:W1:Y:S01]  /*5100*/  SHFL.UP PT, R43, R86, 0x1, RZ ;  /* 0x04200000562b7989 */ /* 0x000e6200000e00ff */
[----:B------:R-:W-:-:S03]  /*5110*/  IMAD.WIDE.U32 R40, R113, c[0x0][0x198], RZ ;  /* 0x0000660071287a25 */ /* 0x000fc600078e00ff */
[----:B------:R-:W-:Y:S01]  /*5120*/  LDS.U16 R153, [R67+0xa] ;  /* 0x00000a0043997984 */ /* 0x000fe20000000400 */
[----:B------:R-:W-:Y:S02]  /*5130*/  IMAD.IADD R41, R41, 0x1, R157 ;  /* 0x0000000129297824 */ /* 0x000fe400078e029d */
[----:B--2---:R-:W-:Y:S01]  /*5140*/  IMAD.MOV.U32 R89, RZ, RZ, RZ ;  /* 0x000000ffff597224 */ /* 0x004fe200078e00ff */
[----:B------:R-:W-:Y:S01]  /*5150*/  LDS.U16 R154, [R66+0xc] ;  /* 0x00000c00429a7984 */ /* 0x000fe20000000400 */
[----:B------:R-:W-:-:S03]  /*5160*/  IMAD.MOV.U32 R88, RZ, RZ, 0x3f800000 ;  /* 0x3f800000ff587424 */ /* 0x000fc600078e00ff */
[----:B------:R-:W-:Y:S04]  /*5170*/  LDS.U16 R155, [R65+0xe] ;  /* 0x00000e00419b7984 */ /* 0x000fe80000000400 */
[----:B------:R-:W-:Y:S01]  /*5180*/  LDS.U16 R156, [R64+0x10] ;  /* 0x00001000409c7984 */ /* 0x000fe20000000400 */
[----:B0-----:R-:W-:-:S03]  /*5190*/  @P1 FFMA.FTZ R87, R86, R42, R87 ;  /* 0x0000002a56571223 */ /* 0x001fc60000010057 */
[----:B------:R-:W-:Y:S01]  /*51a0*/  @!P0 LDS.64 R88, [UR18+0x10d0] ;  /* 0x0010d012ff588984 */ /* 0x000fe20008000a00 */
[----:B-1----:R-:W-:-:S03]  /*51b0*/  @P1 FMUL.FTZ R86, R86, R43 ;  /* 0x0000002b56561220 */ /* 0x002fc60000410000 */
[----:B------:R-:W0:Y:S01]  /*51c0*/  SHFL.UP PT, R158, R87, 0x2, RZ ;  /* 0x04400000579e7989 */ /* 0x000e2200000e00ff */
[----:B------:R-:W-:Y:S01]  /*51d0*/  ISETP.GE.AND P1, PT, R109, 0x2, PT ;  /* 0x000000026d00780c */ /* 0x000fe20003f26270 */
[----:B------:R-:W-:Y:S02]  /*51e0*/  IMAD.U32 R43, RZ, RZ, UR7 ;  /* 0x00000007ff2b7e24 */ /* 0x000fe4000f8e00ff */
[----:B------:R-:W1:Y:S02]  /*51f0*/  SHFL.UP PT, R157, R86, 0x2, RZ ;  /* 0x04400000569d7989 */ /* 0x000e6400000e00ff */
[----:B------:R-:W-:Y:S02]  /*5200*/  IMAD.WIDE.U32 R40, R43, c[0x0][0x1a0], R40 ;  /* 0x000068002b287a25 */ /* 0x000fe400078e0028 */
[----:B------:R-:W-:Y:S03]  /*5210*/  LDS.U16 R159, [R61+0x16] ;  /* 0x000016003d9f7984 */ /* 0x000fe60000000400 */
[----:B------:R-:W-:Y:S01]  /*5220*/  IADD3 R41, R41, UR12, RZ ;  /* 0x0000000c29297c10 */ /* 0x000fe2000fffe0ff */
[----:B------:R-:W-:Y:S01]  /*5230*/  LDS.U16 R160, [R60+0x18] ;  /* 0x000018003ca07984 */ /* 0x000fe20000000400 */
[----:B------:R-:W-:-:S03]  /*5240*/  LEA R42, P2, R40, c[0x0][0x228], 0x2 ;  /* 0x00008a00282a7a11 */ /* 0x000fc600078410ff */
[----:B------:R-:W-:Y:S01]  /*5250*/  LDS.U16 R161, [R59+0x1a] ;  /* 0x00001a003ba17984 */ /* 0x000fe20000000400 */
[----:B------:R-:W-:-:S03]  /*5260*/  LEA.HI.X R43, R40, c[0x0][0x22c], R41, 0x2, P2 ;  /* 0x00008b00282b7a11 */ /* 0x000fc600010f1429 */
[----:B------:R-:W-:Y:S01]  /*5270*/  LDS.U16 R162, [R58+0x1c] ;  /* 0x00001c003aa27984 */ /* 0x000fe20000000400 */
[C---:B0-----:R-:W-:Y:S01]  /*5280*/  @P1 FFMA.FTZ R87, R86.reuse, R158, R87 ;  /* 0x0000009e56571223 */ /* 0x041fe20000010057 */
[C---:B------:R-:W-:Y:S02]  /*5290*/  ISETP.NE.AND P2, PT, R109.reuse, 0x1f, PT ;  /* 0x0000001f6d00780c */ /* 0x040fe40003f45270 */
[----:B------:R-:W-:Y:S01]  /*52a0*/  LDS.U16 R158, [R62+0x14] ;  /* 0x000014003e9e7984 */ /* 0x000fe20000000400 */
[----:B-1----:R-:W-:Y:S01]  /*52b0*/  @P1 FMUL.FTZ R86, R86, R157 ;  /* 0x0000009d56561220 */ /* 0x002fe20000410000 */
[----:B------:R-:W-:Y:S02]  /*52c0*/  ISETP.GE.AND P1, PT, R109, 0x4, PT ;  /* 0x000000046d00780c */ /* 0x000fe40003f26270 */
[----:B------:R-:W0:Y:S04]  /*52d0*/  SHFL.UP PT, R40, R87, 0x4, RZ ;  /* 0x0480000057287989 */ /* 0x000e2800000e00ff */
[----:B------:R-:W1:Y:S04]  /*52e0*/  SHFL.UP PT, R41, R86, 0x4, RZ ;  /* 0x0480000056297989 */ /* 0x000e6800000e00ff */
[----:B------:R-:W-:Y:S04]  /*52f0*/  LDS.U16 R157, [R63+0x12] ;  /* 0x000012003f9d7984 */ /* 0x000fe80000000400 */
[----:B------:R-:W-:Y:S04]  /*5300*/  LDS.U16 R163, [R57+0x1e] ;  /* 0x00001e0039a37984 */ /* 0x000fe80000000400 */
[----:B------:R2:W5:Y:S01]  /*5310*/  LDG.E R147, [R42.64] ;  /* 0x000000102a937981 */ /* 0x000562000c1e1900 */
[----:B------:R-:W-:Y:S01]  /*5320*/  BSSY B0, `(.L_x_2840) ;  /* 0x0000031000007945 */ /* 0x000fe20003800000 */
[C---:B0-----:R-:W-:Y:S01]  /*5330*/  @P1 FFMA.FTZ R87, R86.reuse, R40, R87 ;  /* 0x0000002856571223 */ /* 0x041fe20000010057 */
[----:B--2---:R-:W-:Y:S01]  /*5340*/  SHF.R.U32.HI R42, RZ, 0x5, R114 ;  /* 0x00000005ff2a7819 */ /* 0x004fe20000011672 */
[----:B-1----:R-:W-:-:S03]  /*5350*/  @P1 FMUL.FTZ R86, R86, R41 ;  /* 0x0000002956561220 */ /* 0x002fc60000410000 */
[----:B------:R-:W0:Y:S01]  /*5360*/  SHFL.UP PT, R40, R87, 0x8, RZ ;  /* 0x0500000057287989 */ /* 0x000e2200000e00ff */
[----:B------:R-:W-:Y:S02]  /*5370*/  ISETP.GE.AND P1, PT, R109, 0x8, PT ;  /* 0x000000086d00780c */ /* 0x000fe40003f26270 */
[C---:B------:R-:W-:Y:S01]  /*5380*/  ISETP.NE.AND P5, PT, R42.reuse, RZ, PT ;  /* 0x000000ff2a00720c */ /* 0x040fe20003fa5270 */
[----:B------:R-:W1:Y:S01]  /*5390*/  SHFL.UP PT, R41, R86, 0x8, RZ ;  /* 0x0500000056297989 */ /* 0x000e6200000e00ff */
[C---:B------:R-:W-:Y:S02]  /*53a0*/  ISETP.NE.AND P3, PT, R42.reuse, 0x3, PT ;  /* 0x000000032a00780c */ /* 0x040fe40003f65270 */
[----:B------:R-:W-:-:S07]  /*53b0*/  ISETP.NE.AND P4, PT, R42, 0x2, PT ;  /* 0x000000022a00780c */ /* 0x000fce0003f85270 */
[C---:B0-----:R-:W-:Y:S02]  /*53c0*/  @P1 FFMA.FTZ R87, R86.reuse, R40, R87 ;  /* 0x0000002856571223 */ /* 0x041fe40000010057 */
[----:B-1----:R-:W-:-:S03]  /*53d0*/  @P1 FMUL.FTZ R86, R86, R41 ;  /* 0x0000002956561220 */ /* 0x002fc60000410000 */
[----:B------:R-:W0:Y:S01]  /*53e0*/  SHFL.UP PT, R40, R87, 0x10, RZ ;  /* 0x0600000057287989 */ /* 0x000e2200000e00ff */
[----:B------:R-:W-:-:S03]  /*53f0*/  ISETP.GE.AND P1, PT, R109, 0x10, PT ;  /* 0x000000106d00780c */ /* 0x000fc60003f26270 */
[----:B------:R-:W1:Y:S10]  /*5400*/  SHFL.UP PT, R41, R86, 0x10, RZ ;  /* 0x0600000056297989 */ /* 0x000e7400000e00ff */
[C---:B0-----:R-:W-:Y:S01]  /*5410*/  @P1 FFMA.FTZ R87, R86.reuse, R40, R87 ;  /* 0x0000002856571223 */ /* 0x041fe20000010057 */
[----:B------:R-:W-:Y:S01]  /*5420*/  @!P2 SHF.R.U32.HI R40, RZ, 0x2, R114 ;  /* 0x00000002ff28a819 */ /* 0x000fe20000011672 */
[----:B-1----:R-:W-:-:S03]  /*5430*/  @P1 FMUL.FTZ R86, R86, R41 ;  /* 0x0000002956561220 */ /* 0x002fc60000410000 */
[----:B------:R-:W-:Y:S02]  /*5440*/  @!P2 LOP3.LUT R44, R40, 0x3ffffff8, RZ, 0xc0, !PT ;  /* 0x3ffffff8282ca812 */ /* 0x000fe400078ec0ff */
[----:B------:R-:W-:-:S03]  /*5450*/  ISETP.NE.AND P1, PT, R109, RZ, P5 ;  /* 0x000000ff6d00720c */ /* 0x000fc60002f25270 */
        /* <DEDUP_REMOVED lines=16> */
[----:B------:R-:W-:-:S02]  /*5560*/  @P1 FFMA.FTZ R41, R86, R41, R87 ;  /* 0x0000002956291223 */ /* 0x000fc40000010057 */
[----:B------:R-:W-:Y:S02]  /*5570*/  @P5 IMAD.MOV.U32 R40, RZ, RZ, R88 ;  /* 0x000000ffff285224 */ /* 0x000fe400078e0058 */
[----:B------:R-:W-:Y:S02]  /*5580*/  @P1 FMUL.FTZ R43, R86, R43 ;  /* 0x0000002b562b1220 */ /* 0x000fe40000410000 */
[----:B------:R-:W-:Y:S02]  /*5590*/  @P5 IMAD.MOV.U32 R87, RZ, RZ, R41 ;  /* 0x000000ffff575224 */ /* 0x000fe400078e0029 */
[----:B------:R-:W-:Y:S01]  /*55a0*/  @P5 IMAD.MOV.U32 R41, RZ, RZ, R89 ;  /* 0x000000ffff295224 */ /* 0x000fe200078e0059 */
[----:B------:R-:W-:Y:S01]  /*55b0*/  @P5 MOV R86, R43 ;  /* 0x0000002b00565202 */ /* 0x000fe20000000f00 */
[----:B------:R-:W-:Y:S05]  /*55c0*/  @P5 BRA `(.L_x_2841) ;  /* 0x0000006000005947 */ /* 0x000fea0003800000 */
[----:B------:R-:W-:Y:S01]  /*55d0*/  ISETP.NE.AND P1, PT, R109, RZ, PT ;  /* 0x000000ff6d00720c */ /* 0x000fe20003f25270 */
[C---:B------:R-:W-:Y:S02]  /*55e0*/  FMUL.FTZ R40, R45.reuse, R88 ;  /* 0x000000582d287220 */ /* 0x040fe40000410000 */
[----:B------:R-:W-:-:S10]  /*55f0*/  FFMA.FTZ R41, R45, R89, R44 ;  /* 0x000000592d297223 */ /* 0x000fd4000001002c */
[----:B------:R0:W-:Y:S01]  /*5600*/  @!P1 STS.64 [0x10b8], R88 ;  /* 0x0010b858ff009388 */ /* 0x0001e20000000a00 */
[----:B------:R-:W-:Y:S02]  /*5610*/  @!P1 IMAD.MOV.U32 R86, RZ, RZ, R88 ;  /* 0x000000ffff569224 */ /* 0x000fe400078e0058 */
[----:B------:R-:W-:Y:S02]  /*5620*/  @!P1 IMAD.MOV.U32 R87, RZ, RZ, R89 ;  /* 0x000000ffff579224 */ /* 0x000fe400078e0059 */
.L_x_2841:
[----:B------:R-:W-:Y:S05]  /*5630*/  BSYNC B0 ;  /* 0x0000000000007941 */ /* 0x000fea0003800000 */
.L_x_2840:
        /* <DEDUP_REMOVED lines=39> */
[----:B------:R-:W0:Y:S01]  /*58b0*/  S2UR UR12, SR_CTAID.Y ;  /* 0x00000000000c79c3 */ /* 0x000e220000002600 */
[----:B------:R-:W-:Y:S01]  /*58c0*/  ULDC UR14, c[0x0][0x16c] ;  /* 0x00005b00000e7ab9 */ /* 0x000fe20000000800 */
[----:B------:R1:W-:Y:S01]  /*58d0*/  STS.64 [UR18+0x10d0], R40 ;  /* 0x0010d028ff007988 */ /* 0x0003e20008000a12 */
[----:B------:R-:W-:-:S05]  /*58e0*/  ULDC.64 UR22, c[0x0][0x260] ;  /* 0x0000980000167ab9 */ /* 0x000fca0000000a00 */
        /* <DEDUP_REMOVED lines=17> */
.L_x_2843:
[----:B------:R-:W-:Y:S05]  /*5a00*/  BSYNC B0 ;  /* 0x0000000000007941 */ /* 0x000fea0003800000 */
.L_x_2842:
        /* <DEDUP_REMOVED lines=38> */
.L_x_2839:
[----:B------:R-:W-:Y:S01]  /*5c70*/  BAR.SYNC.DEFER_BLOCKING 0x0 ;  /* 0x0000000000007b1d */ /* 0x000fe20000010000 */
[----:B------:R-:W-:Y:S01]  /*5c80*/  F2FP.BF16.PACK_AB R17, R15, R16 ;  /* 0x000000100f11723e */ /* 0x000fe200000010ff */
[----:B------:R-:W-:Y:S01]  /*5c90*/  USHF.L.U32 UR12, UR6, 0xb, URZ ;  /* 0x0000000b060c7899 */ /* 0x000fe2000800063f */
[----:B------:R-:W-:Y:S02]  /*5ca0*/  F2FP.BF16.PACK_AB R18, R13, R14 ;  /* 0x0000000e0d12723e */ /* 0x000fe400000010ff */
[C---:B------:R-:W-:Y:S01]  /*5cb0*/  PRMT R36, R17.reuse, 0x7610, R36 ;  /* 0x0000761011247816 */ /* 0x040fe20000000024 */
[----:B------:R-:W-:Y:S01]  /*5cc0*/  ULDC UR7, c[0x0][0x200] ;  /* 0x0000800000077ab9 */ /* 0x000fe20000000800 */
[----:B------:R-:W-:Y:S01]  /*5cd0*/  PRMT R19, R17, 0x7632, R19 ;  /* 0x0000763211137816 */ /* 0x000fe20000000013 */
[----:B------:R-:W-:Y:S01]  /*5ce0*/  UIMAD UR7, UR20, UR7, URZ ;  /* 0x00000007140772a4 */ /* 0x000fe2000f8e023f */
[----:B------:R-:W-:Y:S01]  /*5cf0*/  F2FP.BF16.PACK_AB R17, R11, R12 ;  /* 0x0000000c0b11723e */ /* 0x000fe200000010ff */
[----:B------:R-:W-:Y:S01]  /*5d00*/  USHF.R.S32.HI UR13, URZ, 0x1f, UR12 ;  /* 0x0000001f3f0d7899 */ /* 0x000fe2000801140c */
[C---:B------:R-:W-:Y:S01]  /*5d10*/  PRMT R35, R18.reuse, 0x7610, R35 ;  /* 0x0000761012237816 */ /* 0x040fe20000000023 */
[----:B------:R-:W-:Y:S01]  /*5d20*/  BSSY B0, `(.L_x_2845) ;  /* 0x000004a000007945 */ /* 0x000fe20003800000 */
[----:B------:R-:W-:Y:S01]  /*5d30*/  PRMT R20, R18, 0x7632, R20 ;  /* 0x0000763212147816 */ /* 0x000fe20000000014 */
[----:B------:R-:W-:Y:S01]  /*5d40*/  IMAD.U32 R89, RZ, RZ, UR7 ;  /* 0x00000007ff597e24 */ /* 0x000fe2000f8e00ff */
[----:B------:R-:W-:-:S02]  /*5d50*/  F2FP.BF16.PACK_AB R18, R9, R10 ;  /* 0x0000000a0912723e */ /* 0x000fc400000010ff */
[C---:B------:R-:W-:Y:S01]  /*5d60*/  PRMT R34, R17.reuse, 0x7610, R34 ;  /* 0x0000761011227816 */ /* 0x040fe20000000022 */
[----:B------:R-:W-:Y:S01]  /*5d70*/  IMAD R89, R112, c[0x0][0x204], R89 ;  /* 0x0000810070597a24 */ /* 0x000fe200078e0259 */
[----:B------:R-:W-:Y:S02]  /*5d80*/  PRMT R21, R17, 0x7632, R21 ;  /* 0x0000763211157816 */ /* 0x000fe40000000015 */
[----:B------:R-:W-:Y:S02]  /*5d90*/  F2FP.BF16.PACK_AB R17, R7, R8 ;  /* 0x000000080711723e */ /* 0x000fe400000010ff */
[----:B------:R-:W-:Y:S01]  /*5da0*/  PRMT R33, R18, 0x7610, R33 ;  /* 0x0000761012217816 */ /* 0x000fe20000000021 */
[----:B------:R-:W-:Y:S01]  /*5db0*/  STS.U16 [R72], R36 ;  /* 0x0000002448007388 */ /* 0x000fe20000000400 */
[C---:B------:R-:W-:Y:S02]  /*5dc0*/  PRMT R32, R17.reuse, 0x7610, R32 ;  /* 0x0000761011207816 */ /* 0x040fe40000000020 */
[----:B------:R-:W-:Y:S01]  /*5dd0*/  PRMT R22, R17, 0x7632, R22 ;  /* 0x0000763211167816 */ /* 0x000fe20000000016 */
[----:B------:R0:W-:Y:S01]  /*5de0*/  STS.U16 [R71+0x2], R19 ;  /* 0x0000021347007388 */ /* 0x0001e20000000400 */
[----:B------:R-:W-:-:S02]  /*5df0*/  F2FP.BF16.PACK_AB R17, R3, R4 ;  /* 0x000000040311723e */ /* 0x000fc400000010ff */
[----:B------:R-:W-:Y:S01]  /*5e00*/  ISETP.NE.AND P0, PT, R114, RZ, PT ;  /* 0x000000ff7200720c */ /* 0x000fe20003f05270 */
[----:B------:R-:W-:Y:S01]  /*5e10*/  STS.U16 [R70+0x4], R35 ;  /* 0x0000042346007388 */ /* 0x000fe20000000400 */
[----:B------:R-:W-:-:S03]  /*5e20*/  PRMT R30, R17, 0x7610, R30 ;  /* 0x00007610111e7816 */ /* 0x000fc6000000001e */
[----:B------:R1:W-:Y:S01]  /*5e30*/  STS.U16 [R69+0x6], R20 ;  /* 0x0000061445007388 */ /* 0x0003e20000000400 */
[----:B0-----:R-:W-:Y:S02]  /*5e40*/  PRMT R19, R18, 0x7632, R19 ;  /* 0x0000763212137816 */ /* 0x001fe40000000013 */
[----:B------:R-:W-:Y:S01]  /*5e50*/  F2FP.BF16.PACK_AB R18, R5, R6 ;  /* 0x000000060512723e */ /* 0x000fe200000010ff */
[----:B------:R-:W-:Y:S03]  /*5e60*/  STS.U16 [R68+0x8], R34 ;  /* 0x0000082244007388 */ /* 0x000fe60000000400 */
[C---:B------:R-:W-:Y:S01]  /*5e70*/  PRMT R31, R18.reuse, 0x7610, R31 ;  /* 0x00007610121f7816 */ /* 0x040fe2000000001f */
[----:B------:R0:W-:Y:S01]  /*5e80*/  STS.U16 [R67+0xa], R21 ;  /* 0x00000a1543007388 */ /* 0x0001e20000000400 */
[----:B-1----:R-:W-:Y:S02]  /*5e90*/  PRMT R20, R18, 0x7632, R20 ;  /* 0x0000763212147816 */ /* 0x002fe40000000014 */
[----:B------:R-:W-:Y:S01]  /*5ea0*/  F2FP.BF16.PACK_AB R18, R0, R2 ;  /* 0x000000020012723e */ /* 0x000fe200000010ff */
[----:B------:R-:W-:Y:S04]  /*5eb0*/  STS.U16 [R66+0xc], R33 ;  /* 0x00000c2142007388 */ /* 0x000fe80000000400 */
[----:B------:R1:W-:Y:S01]  /*5ec0*/  STS.U16 [R65+0xe], R19 ;  /* 0x00000e1341007388 */ /* 0x0003e20000000400 */
[----:B0-----:R-:W-:-:S03]  /*5ed0*/  PRMT R21, R17, 0x7632, R21 ;  /* 0x0000763211157816 */ /* 0x001fc60000000015 */
[----:B------:R-:W-:Y:S04]  /*5ee0*/  STS.U16 [R64+0x10], R32 ;  /* 0x0000102040007388 */ /* 0x000fe80000000400 */
[----:B------:R0:W-:Y:S01]  /*5ef0*/  STS.U16 [R63+0x12], R22 ;  /* 0x000012163f007388 */ /* 0x0001e20000000400 */
[----:B-1----:R-:W-:-:S03]  /*5f00*/  PRMT R19, R18, 0x7632, R19 ;  /* 0x0000763212137816 */ /* 0x002fc60000000013 */
[----:B------:R-:W-:Y:S04]  /*5f10*/  STS.U16 [R62+0x14], R31 ;  /* 0x0000141f3e007388 */ /* 0x000fe80000000400 */
[----:B------:R-:W-:Y:S01]  /*5f20*/  STS.U16 [R61+0x16], R20 ;  /* 0x000016143d007388 */ /* 0x000fe20000000400 */
[----:B0-----:R-:W-:-:S03]  /*5f30*/  IMAD.U32 R22, RZ, RZ, UR15 ;  /* 0x0000000fff167e24 */ /* 0x001fc6000f8e00ff */
[----:B------:R-:W-:Y:S04]  /*5f40*/  STS.U16 [R60+0x18], R30 ;  /* 0x0000181e3c007388 */ /* 0x000fe80000000400 */
[----:B------:R-:W-:Y:S04]  /*5f50*/  STS.U16 [R59+0x1a], R21 ;  /* 0x00001a153b007388 */ /* 0x000fe80000000400 */
[----:B------:R0:W-:Y:S04]  /*5f60*/  STS.U16 [R58+0x1c], R18 ;  /* 0x00001c123a007388 */ /* 0x0001e80000000400 */
[----:B------:R1:W-:Y:S01]  /*5f70*/  STS.U16 [R57+0x1e], R19 ;  /* 0x00001e1339007388 */ /* 0x0003e20000000400 */
[----:B------:R-:W-:-:S06]  /*5f80*/  NOP ;  /* 0x0000000000007918 */ /* 0x000fcc0000000000 */
[----:B------:R-:W-:Y:S01]  /*5f90*/  LDS.U16 R17, [R94] ;  /* 0x000000005e117984 */ /* 0x000fe20000000400 */
[----:B0-----:R-:W-:Y:S01]  /*5fa0*/  IADD3 R18, P2, R84, UR12, RZ ;  /* 0x0000000c54127c10 */ /* 0x001fe2000ff5e0ff */
[----:B------:R-:W-:Y:S02]  /*5fb0*/  IMAD.WIDE.U32 R20, R112, c[0x0][0x200], RZ ;  /* 0x0000800070147a25 */ /* 0x000fe400078e00ff */
[----:B------:R-:W-:Y:S01]  /*5fc0*/  LDS.U16 R27, [R93+0x40] ;  /* 0x000040005d1b7984 */ /* 0x000fe20000000400 */
[----:B-1----:R-:W-:-:S03]  /*5fd0*/  IADD3.X R19, R85, UR13, RZ, P2, !PT ;  /* 0x0000000d55137c10 */ /* 0x002fc600097fe4ff */
        /* <DEDUP_REMOVED lines=23> */
[----:B------:R-:W-:-:S03]  /*6150*/  IMAD.U32 R24, RZ, RZ, UR7 ;  /* 0x00000007ff187e24 */ /* 0x000fc6000f8e00ff */
[----:B------:R-:W-:-:S04]  /*6160*/  IMAD.WIDE.U32 R22, R113, c[0x0][0x208], R22 ;  /* 0x0000820071167a25 */ /* 0x000fc800078e0016 */
[----:B------:R-:W-:Y:S01]  /*6170*/  IMAD R25, R113, c[0x0][0x20c], R24 ;  /* 0x0000830071197a24 */ /* 0x000fe200078e0218 */
[----:B------:R-:W-:-:S03]  /*6180*/  LEA R24, P1, R22, c[0x0][0x258], 0x1 ;  /* 0x0000960016187a11 */ /* 0x000fc600078208ff */
[----:B------:R-:W-:-:S05]  /*6190*/  IMAD.IADD R23, R23, 0x1, R25 ;  /* 0x0000000117177824 */ /* 0x000fca00078e0219 */
[----:B------:R-:W-:-:S05]  /*61a0*/  LEA.HI.X R25, R22, c[0x0][0x25c], R23, 0x1, P1 ;  /* 0x0000970016197a11 */ /* 0x000fca00008f0c17 */
[----:B------:R0:W-:Y:S02]  /*61b0*/  STG.E.U16 [R24.64], R17 ;  /* 0x0000001118007986 */ /* 0x0001e4000c101510 */
.L_x_2846:
[----:B------:R-:W-:Y:S05]  /*61c0*/  BSYNC B0 ;  /* 0x0000000000007941 */ /* 0x000fea0003800000 */
.L_x_2845:
[----:B------:R-:W-:Y:S01]  /*61d0*/  ULDC UR7, c[0x0][0x208] ;  /* 0x0000820000077ab9 */ /* 0x000fe20000000800 */
[----:B------:R-:W-:Y:S01]  /*61e0*/  IMAD.IADD R21, R21, 0x1, R89 ;  /* 0x0000000115157824 */ /* 0x000fe200078e0259 */
[----:B------:R-:W-:Y:S01]  /*61f0*/  UIMAD UR7, UR19, UR7, URZ ;  /* 0x00000007130772a4 */ /* 0x000fe2000f8e023f */
[----:B------:R-:W-:Y:S01]  /*6200*/  IMAD.MOV.U32 R23, RZ, RZ, 0x2 ;  /* 0x00000002ff177424 */ /* 0x000fe200078e00ff */
[----:B------:R-:W-:Y:S01]  /*6210*/  LOP3.LUT R86, R110, 0x40, R111, 0xfe, !PT ;  /* 0x000000406e567812 */ /* 0x000fe200078efe6f */
[C---:B------:R-:W-:Y:S01]  /*6220*/  IMAD.WIDE.U32 R20, R113.reuse, c[0x0][0x208], R20 ;  /* 0x0000820071147a25 */ /* 0x040fe200078e0014 */
[----:B------:R-:W-:Y:S02]  /*6230*/  ISETP.GE.AND P4, PT, R108, R87, PT ;  /* 0x000000576c00720c */ /* 0x000fe40003f86270 */
[----:B0-----:R-:W-:Y:S01]  /*6240*/  MOV R24, UR7 ;  /* 0x0000000700187c02 */ /* 0x001fe20008000f00 */
[----:B------:R-:W-:Y:S01]  /*6250*/  IMAD.WIDE R22, R84, R23, c[0x0][0x258] ;  /* 0x0000960054167625 */ /* 0x000fe200078e0217 */
[----:B------:R-:W-:Y:S01]  /*6260*/  IADD3 R17, P1, R20, UR12, RZ ;  /* 0x0000000c14117c10 */ /* 0x000fe2000ff3e0ff */
[----:B------:R-:W-:Y:S01]  /*6270*/  ULDC UR7, c[0x0][0x1f0] ;  /* 0x00007c0000077ab9 */ /* 0x000fe20000000800 */
[-C--:B------:R-:W-:Y:S01]  /*6280*/  ISETP.GE.AND P5, PT, R86, R87.reuse, PT ;  /* 0x000000575600720c */ /* 0x080fe20003fa6270 */
[----:B------:R-:W-:Y:S01]  /*6290*/  IMAD R25, R113, c[0x0][0x20c], R24 ;  /* 0x0000830071197a24 */ /* 0x000fe200078e0218 */
[----:B------:R-:W-:Y:S01]  /*62a0*/  LEA R20, P2, R17, R22, 0x1 ;  /* 0x0000001611147211 */ /* 0x000fe200078408ff */
[----:B------:R-:W-:Y:S01]  /*62b0*/  UIMAD UR7, UR20, UR7, URZ ;  /* 0x00000007140772a4 */ /* 0x000fe2000f8e023f */
[----:B------:R-:W-:-:S02]  /*62c0*/  ISETP.GE.AND P6, PT, R165, R87, PT ;  /* 0x00000057a500720c */ /* 0x000fc40003fc6270 */
[----:B------:R-:W-:Y:S01]  /*62d0*/  IADD3.X R22, R25, UR13, R21, P1, !PT ;  /* 0x0000000d19167c10 */ /* 0x000fe20008ffe415 */
[----:B------:R-:W-:Y:S01]  /*62e0*/  IMAD.WIDE.U32 R24, R112, c[0x0][0x1f0], RZ ;  /* 0x00007c0070187a25 */ /* 0x000fe200078e00ff */
[----:B------:R-:W-:Y:S02]  /*62f0*/  ISETP.GE.AND P1, PT, R164, R87, PT ;  /* 0x00000057a400720c */ /* 0x000fe40003f26270 */
[----:B------:R-:W-:Y:S01]  /*6300*/  LEA.HI.X R21, R17, R23, R22, 0x1, P2 ;  /* 0x0000001711157211 */ /* 0x000fe200010f0c16 */
[----:B------:R-:W-:Y:S01]  /*6310*/  IMAD.U32 R17, RZ, RZ, UR7 ;  /* 0x00000007ff117e24 */ /* 0x000fe2000f8e00ff */
[-C--:B------:R-:W-:Y:S01]  /*6320*/  ISETP.GE.AND P2, PT, R107, R87.reuse, PT ;  /* 0x000000576b00720c */ /* 0x080fe20003f46270 */
[----:B------:R-:W-:Y:S01]  /*6330*/  IMAD.U32 R22, RZ, RZ, UR12 ;  /* 0x0000000cff167e24 */ /* 0x000fe2000f8e00ff */
[-C--:B------:R-:W-:Y:S01]  /*6340*/  ISETP.GE.AND P3, PT, R106, R87.reuse, PT ;  /* 0x000000576a00720c */ /* 0x080fe20003f66270 */
[----:B------:R-:W-:Y:S01]  /*6350*/  @!P4 STG.E.U16 [R20.64+0x40], R27 ;  /* 0x0000401b1400c986 */ /* 0x000fe2000c101510 */
[-C--:B------:R-:W-:Y:S01]  /*6360*/  ISETP.GE.AND P4, PT, R105, R87.reuse, PT ;  /* 0x000000576900720c */ /* 0x080fe20003f86270 */
[----:B------:R-:W-:Y:S01]  /*6370*/  IMAD.U32 R23, RZ, RZ, UR13 ;  /* 0x0000000dff177e24 */ /* 0x000fe2000f8e00ff */
[----:B------:R-:W-:Y:S01]  /*6380*/  ULDC UR7, c[0x0][0x1f8] ;  /* 0x00007e0000077ab9 */ /* 0x000fe20000000800 */
[----:B------:R-:W-:Y:S01]  /*6390*/  @!P5 STG.E.U16 [R20.64+0x80], R29 ;  /* 0x0000801d1400d986 */ /* 0x000fe2000c101510 */
[-C--:B------:R-:W-:Y:S01]  /*63a0*/  ISETP.GE.AND P5, PT, R104, R87.reuse, PT ;  /* 0x000000576800720c */ /* 0x080fe20003fa6270 */
[----:B------:R-:W-:Y:S01]  /*63b0*/  IMAD R17, R112, c[0x0][0x1f4], R17 ;  /* 0x00007d0070117a24 */ /* 0x000fe200078e0211 */
[----:B------:R-:W-:Y:S01]  /*63c0*/  UIMAD UR7, UR19, UR7, URZ ;  /* 0x00000007130772a4 */ /* 0x000fe2000f8e023f */
[----:B------:R0:W-:Y:S01]  /*63d0*/  @!P6 STG.E.U16 [R20.64+0xc0], R31 ;  /* 0x0000c01f1400e986 */ /* 0x0001e2000c101510 */
[----:B------:R-:W-:-:S02]  /*63e0*/  ISETP.GE.AND P6, PT, R103, R87, PT ;  /* 0x000000576700720c */ /* 0x000fc40003fc6270 */
[----:B------:R-:W-:Y:S01]  /*63f0*/  IADD3 R25, R25, R17, RZ ;  /* 0x0000001119197210 */ /* 0x000fe20007ffe0ff */
[----:B------:R-:W-:Y:S01]  /*6400*/  @!P2 STG.E.U16 [R20.64+0x140], R35 ;  /* 0x000140231400a986 */ /* 0x000fe2000c101510 */
[-C--:B------:R-:W-:Y:S01]  /*6410*/  ISETP.GE.AND P2, PT, R102, R87.reuse, PT ;  /* 0x000000576600720c */ /* 0x080fe20003f46270 */
[----:B------:R-:W-:Y:S01]  /*6420*/  IMAD.U32 R26, RZ, RZ, UR7 ;  /* 0x00000007ff1a7e24 */ /* 0x000fe2000f8e00ff */
[----:B------:R-:W-:Y:S01]  /*6430*/  LOP3.LUT R108, R110, 0x20, R111, 0xfe, !PT ;  /* 0x000000206e6c7812 */ /* 0x000fe200078efe6f */
[----:B------:R-:W-:Y:S01]  /*6440*/  @!P1 STG.E.U16 [R20.64+0x100], R33 ;  /* 0x0001002114009986 */ /* 0x000fe2000c101510 */
[----:B------:R-:W-:Y:S01]  /*6450*/  ISETP.GE.AND P1, PT, R84, UR15, PT ;  /* 0x0000000f54007c0c */ /* 0x000fe2000bf26270 */
[C---:B------:R-:W-:Y:S02]  /*6460*/  IMAD.WIDE.U32 R24, R113.reuse, c[0x0][0x1f8], R24 ;  /* 0x00007e0071187a25 */ /* 0x040fe400078e0018 */
[----:B------:R-:W-:Y:S01]  /*6470*/  @!P3 STG.E.U16 [R20.64+0x180], R37 ;  /* 0x000180251400b986 */ /* 0x000fe2000c101510 */
[----:B------:R-:W-:Y:S01]  /*6480*/  ISETP.GE.AND P3, PT, R98, R87, PT ;  /* 0x000000576200720c */ /* 0x000fe20003f66270 */
[----:B0-----:R-:W-:-:S02]  /*6490*/  IMAD R31, R113, c[0x0][0x1fc], R26 ;  /* 0x00007f00711f7a24 */ /* 0x001fc400078e021a */
[----:B------:R-:W-:Y:S01]  /*64a0*/  @!P4 STG.E.U16 [R20.64+0x1c0], R39 ;  /* 0x0001c0271400c986 */ /* 0x000fe2000c101510 */
[----:B------:R-:W-:-:S03]  /*64b0*/  ISETP.GE.AND P4, PT, R99, R87, PT ;  /* 0x000000576300720c */ /* 0x000fc60003f86270 */
[----:B------:R-:W-:Y:S01]  /*64c0*/  @!P5 STG.E.U16 [R20.64+0x200], R41 ;  /* 0x000200291400d986 */ /* 0x000fe2000c101510 */
[-C--:B------:R-:W-:Y:S01]  /*64d0*/  ISETP.GE.AND P5, PT, R100, R87.reuse, PT ;  /* 0x000000576400720c */ /* 0x080fe20003fa6270 */
[----:B------:R-:W-:Y:S02]  /*64e0*/  @!P1 IMAD.WIDE.U32 R22, R112, c[0x0][0x1f0], R22 ;  /* 0x00007c0070169a25 */ /* 0x000fe400078e0016 */
[----:B------:R-:W-:Y:S01]  /*64f0*/  @!P6 STG.E.U16 [R20.64+0x240], R43 ;  /* 0x0002402b1400e986 */ /* 0x000fe2000c101510 */
[-C--:B------:R-:W-:Y:S01]  /*6500*/  ISETP.GE.AND P6, PT, R101, R87.reuse, PT ;  /* 0x000000576500720c */ /* 0x080fe20003fc6270 */
[----:B------:R-:W-:Y:S02]  /*6510*/  @!P1 IMAD.IADD R23, R17, 0x1, R23 ;  /* 0x0000000111179824 */ /* 0x000fe400078e0217 */
[----:B------:R-:W-:Y:S01]  /*6520*/  @!P2 STG.E.U16 [R20.64+0x280], R45 ;  /* 0x0002802d1400a986 */ /* 0x000fe2000c101510 */
[----:B------:R-:W-:Y:S01]  /*6530*/  ISETP.GE.AND P2, PT, R97, R87, PT ;  /* 0x000000576100720c */ /* 0x000fe20003f46270 */
[----:B------:R-:W-:-:S02]  /*6540*/  @!P1 IMAD.WIDE.U32 R22, R113, c[0x0][0x1f8], R22 ;  /* 0x00007e0071169a25 */ /* 0x000fc400078e0016 */
[----:B------:R-:W-:Y:S02]  /*6550*/  @!P4 STG.E.U16 [R20.64+0x340], R51 ;  /* 0x000340331400c986 */ /* 0x000fe4000c101510 */
[----:B------:R-:W-:Y:S02]  /*6560*/  IMAD.SHL.U32 R17, R108, 0x2, RZ ;  /* 0x000000026c117824 */ /* 0x000fe400078e00ff */
[----:B------:R-:W-:Y:S03]  /*6570*/  @!P5 STG.E.U16 [R20.64+0x300], R49 ;  /* 0x000300311400d986 */ /* 0x000fe6000c101510 */
[----:B------:R-:W-:Y:S01]  /*6580*/  IADD3 R26, P4, R17, c[0x0][0x268], RZ ;  /* 0x00009a00111a7a10 */ /* 0x000fe20007f9e0ff */
[----:B------:R-:W-:Y:S01]  /*6590*/  @!P6 STG.E.U16 [R20.64+0x2c0], R47 ;  /* 0x0002c02f1400e986 */ /* 0x000fe2000c101510 */
[----:B------:R-:W-:-:S03]  /*65a0*/  ISETP.GE.AND P6, PT, R86, UR15, PT ;  /* 0x0000000f56007c0c */ /* 0x000fc6000bfc6270 */
[----:B------:R-:W-:Y:S01]  /*65b0*/  @!P3 STG.E.U16 [R20.64+0x380], R53 ;  /* 0x000380351400b986 */ /* 0x000fe2000c101510 */
[----:B------:R-:W-:-:S03]  /*65c0*/  IADD3 R27, P3, R24, UR12, RZ ;  /* 0x0000000c181b7c10 */ /* 0x000fc6000ff7e0ff */
[----:B------:R0:W-:Y:S01]  /*65d0*/  @!P2 STG.E.U16 [R20.64+0x3c0], R55 ;  /* 0x0003c0371400a986 */ /* 0x0001e2000c101510 */
[----:B------:R-:W-:Y:S02]  /*65e0*/  @!P1 IADD3 R29, P2, R84, R22, RZ ;  /* 0x00000016541d9210 */ /* 0x000fe40007f5e0ff */
[C---:B------:R-:W-:Y:S02]  /*65f0*/  SHF.L.U64.HI R22, R108.reuse, 0x1, R85 ;  /* 0x000000016c167819 */ /* 0x040fe40000010255 */
[----:B------:R-:W-:Y:S02]  /*6600*/  IADD3.X R28, R31, UR13, R25, P3, !PT ;  /* 0x0000000d1f1c7c10 */ /* 0x000fe40009ffe419 */
[----:B------:R-:W-:Y:S02]  /*6610*/  ISETP.GE.AND P3, PT, R108, UR15, PT ;  /* 0x0000000f6c007c0c */ /* 0x000fe4000bf66270 */
[----:B------:R-:W-:Y:S02]  /*6620*/  @!P1 IADD3.X R30, R85, R23, R31, P2, !PT ;  /* 0x00000017551e9210 */ /* 0x000fe400017fe41f */
[----:B------:R-:W-:-:S02]  /*6630*/  @!P1 LEA R24, P2, R29, c[0x0][0x268], 0x1 ;  /* 0x00009a001d189a11 */ /* 0x000fc400078408ff */
[----:B0-----:R-:W-:Y:S02]  /*6640*/  IADD3.X R21, R22, c[0x0][0x26c], RZ, P4, !PT ;  /* 0x00009b0016157a10 */ /* 0x001fe400027fe4ff */
[----:B------:R-:W-:Y:S02]  /*6650*/  ISETP.GE.AND P5, PT, R165, UR15, PT ;  /* 0x0000000fa5007c0c */ /* 0x000fe4000bfa6270 */
[----:B------:R-:W-:Y:S02]  /*6660*/  LEA R20, P4, R27, R26, 0x1 ;  /* 0x0000001a1b147211 */ /* 0x000fe400078808ff */
[----:B------:R-:W-:Y:S02]  /*6670*/  PRMT R23, RZ, 0x7610, R23 ;  /* 0x00007610ff177816 */ /* 0x000fe40000000017 */
[----:B------:R-:W-:Y:S01]  /*6680*/  @!P1 LEA.HI.X R25, R29, c[0x0][0x26c], R30, 0x1, P2 ;  /* 0x00009b001d199a11 */ /* 0x000fe200010f0c1e */
[----:B------:R-:W-:Y:S01]  /*6690*/  BAR.SYNC.DEFER_BLOCKING 0x0 ;  /* 0x0000000000007b1d */ /* 0x000fe20000010000 */
[----:B------:R-:W-:-:S02]  /*66a0*/  LEA.HI.X R21, R27, R21, R28, 0x1, P4 ;  /* 0x000000151b157211 */ /* 0x000fc400020f0c1c */
[----:B------:R-:W-:Y:S02]  /*66b0*/  PRMT R26, RZ, 0x7610, R26 ;  /* 0x00007610ff1a7816 */ /* 0x000fe4000000001a */
[----:B------:R-:W-:Y:S02]  /*66c0*/  PRMT R27, RZ, 0x7610, R27 ;  /* 0x00007610ff1b7816 */ /* 0x000fe4000000001b */
[----:B------:R-:W-:Y:S02]  /*66d0*/  PRMT R28, RZ, 0x7610, R28 ;  /* 0x00007610ff1c7816 */ /* 0x000fe4000000001c */
[----:B------:R-:W-:Y:S02]  /*66e0*/  ISETP.GE.AND P2, PT, R164, UR15, PT ;  /* 0x0000000fa4007c0c */ /* 0x000fe4000bf46270 */
[----:B------:R-:W-:Y:S02]  /*66f0*/  ISETP.GE.AND P4, PT, R106, UR15, PT ;  /* 0x0000000f6a007c0c */ /* 0x000fe4000bf86270 */
[----:B------:R-:W-:Y:S01]  /*6700*/  PRMT R29, RZ, 0x7610, R29 ;  /* 0x00007610ff1d7816 */ /* 0x000fe2000000001d */
[----:B------:R0:W2:Y:S01]  /*6710*/  @!P1 LDG.E.U16 R23, [R24.64] ;  /* 0x0000001018179981 */ /* 0x0000a2000c1e1500 */
[----:B------:R-:W-:-:S03]  /*6720*/  ISETP.GE.AND P1, PT, R107, UR15, PT ;  /* 0x0000000f6b007c0c */ /* 0x000fc6000bf26270 */
[----:B------:R-:W3:Y:S01]  /*6730*/  @!P3 LDG.E.U16 R26, [R20.64] ;  /* 0x00000010141ab981 */ /* 0x000ee2000c1e1500 */
[----:B------:R-:W-:-:S03]  /*6740*/  ISETP.GE.AND P3, PT, R105, UR15, PT ;  /* 0x0000000f69007c0c */ /* 0x000fc6000bf66270 */
[----:B------:R-:W4:Y:S01]  /*6750*/  @!P6 LDG.E.U16 R27, [R20.64+0x40] ;  /* 0x00004010141be981 */ /* 0x000f22000c1e1500 */
[----:B------:R-:W-:Y:S02]  /*6760*/  ISETP.GE.AND P6, PT, R104, UR15, PT ;  /* 0x0000000f68007c0c */ /* 0x000fe4000bfc6270 */
[----:B0-----:R-:W-:Y:S01]  /*6770*/  PRMT R24, RZ, 0x7610, R24 ;  /* 0x00007610ff187816 */ /* 0x001fe20000000018 */
[----:B------:R-:W5:Y:S01]  /*6780*/  @!P5 LDG.E.U16 R28, [R20.64+0x80] ;  /* 0x00008010141cd981 */ /* 0x000f62000c1e1500 */
[----:B------:R-:W-:Y:S02]  /*6790*/  ISETP.GE.AND P5, PT, R103, UR15, PT ;  /* 0x0000000f67007c0c */ /* 0x000fe4000bfa6270 */
[----:B------:R-:W-:Y:S01]  /*67a0*/  PRMT R25, RZ, 0x7610, R25 ;  /* 0x00007610ff197816 */ /* 0x000fe20000000019 */
[----:B------:R-:W5:Y:S01]  /*67b0*/  @!P2 LDG.E.U16 R29, [R20.64+0xc0] ;  /* 0x0000c010141da981 */ /* 0x000f62000c1e1500 */
[----:B------:R-:W-:Y:S02]  /*67c0*/  PRMT R30, RZ, 0x7610, R30 ;  /* 0x00007610ff1e7816 */ /* 0x000fe4000000001e */
[----:B------:R-:W-:Y:S01]  /*67d0*/  PRMT R31, RZ, 0x7610, R31 ;  /* 0x00007610ff1f7816 */ /* 0x000fe2000000001f */
[----:B------:R-:W5:Y:S01]  /*67e0*/  @!P1 LDG.E.U16 R24, [R20.64+0x100] ;  /* 0x0001001014189981 */ /* 0x000f62000c1e1500 */
[----:B------:R-:W-:-:S02]  /*67f0*/  PRMT R32, RZ, 0x7610, R32 ;  /* 0x00007610ff207816 */ /* 0x000fc40000000020 */
[----:B------:R-:W-:Y:S01]  /*6800*/  ISETP.GE.AND P2, PT, R102, UR15, PT ;  /* 0x0000000f66007c0c */ /* 0x000fe2000bf46270 */
[----:B------:R-:W5:Y:S01]  /*6810*/  @!P4 LDG.E.U16 R25, [R20.64+0x140] ;  /* 0x000140101419c981 */ /* 0x000f62000c1e1500 */
[----:B------:R-:W-:Y:S02]  /*6820*/  ISETP.GE.AND P1, PT, R101, UR15, PT ;  /* 0x0000000f65007c0c */ /* 0x000fe4000bf26270 */
[----:B------:R-:W-:Y:S01]  /*6830*/  ISETP.GE.AND P4, PT, R100, UR15, PT ;  /* 0x0000000f64007c0c */ /* 0x000fe2000bf86270 */
        /* <DEDUP_REMOVED lines=36> */
[----:B------:R-:W1:Y:S04]  /*6a80*/  LDS.U16 R21, [R71+0x2] ;  /* 0x0000020047157984 */ /* 0x000e680000000400 */
[----:B------:R-:W2:Y:S04]  /*6a90*/  LDS.U16 R20, [R72] ;  /* 0x0000000048147984 */ /* 0x000ea80000000400 */
[----:B------:R-:W-:Y:S04]  /*6aa0*/  LDS.U16 R23, [R68+0x8] ;  /* 0x0000080044177984 */ /* 0x000fe80000000400 */
[----:B------:R-:W3:Y:S04]  /*6ab0*/  LDS.U16 R31, [R70+0x4] ;  /* 0x00000400461f7984 */ /* 0x000ee80000000400 */
[----:B------:R-:W4:Y:S04]  /*6ac0*/  LDS.U16 R34, [R64+0x10] ;  /* 0x0000100040227984 */ /* 0x000f280000000400 */
[----:B------:R-:W5:Y:S04]  /*6ad0*/  LDS.U16 R27, [R67+0xa] ;  /* 0x00000a00431b7984 */ /* 0x000f680000000400 */
[----:B------:R-:W4:Y:S04]  /*6ae0*/  LDS.U16 R28, [R61+0x16] ;  /* 0x000016003d1c7984 */ /* 0x000f280000000400 */
[----:B------:R-:W4:Y:S04]  /*6af0*/  LDS.U16 R26, [R66+0xc] ;  /* 0x00000c00421a7984 */ /* 0x000f280000000400 */
[----:B------:R-:W4:Y:S01]  /*6b00*/  LDS.U16 R29, [R65+0xe] ;  /* 0x00000e00411d7984 */ /* 0x000f220000000400 */
[----:B0-----:R-:W-:-:S03]  /*6b10*/  PRMT R30, RZ, 0x5410, R30 ;  /* 0x00005410ff1e7816 */ /* 0x001fc6000000001e */
[----:B------:R-:W-:Y:S01]  /*6b20*/  LDS.U16 R25, [R62+0x14] ;  /* 0x000014003e197984 */ /* 0x000fe20000000400 */
[----:B-1----:R-:W-:Y:S01]  /*6b30*/  PRMT R36, RZ, 0x5410, R21 ;  /* 0x00005410ff247816 */ /* 0x002fe20000000015 */
[----:B------:R-:W-:Y:S02]  /*6b40*/  FMUL.FTZ R35, R30, -1.4426950216293334961 ;  /* 0xbfb8aa3b1e237820 */ /* 0x000fe40000410000 */
[----:B------:R-:W0:Y:S01]  /*6b50*/  LDS.U16 R21, [R63+0x12] ;  /* 0x000012003f157984 */ /* 0x000e220000000400 */
[----:B--2---:R-:W-:Y:S01]  /*6b60*/  PRMT R32, RZ, 0x5410, R20 ;  /* 0x00005410ff207816 */ /* 0x004fe20000000014 */
[----:B------:R1:W-:Y:S01]  /*6b70*/  MUFU.EX2 R40, R35 ;  /* 0x0000002300287308 */ /* 0x0003e20000000800 */
[----:B------:R-:W-:-:S03]  /*6b80*/  FMUL.FTZ R24, R36, -1.4426950216293334961 ;  /* 0xbfb8aa3b24187820 */ /* 0x000fc60000410000 */
[----:B------:R-:W-:Y:S01]  /*6b90*/  FMUL.FTZ R20, R32, -1.4426950216293334961 ;  /* 0xbfb8aa3b20147820 */ /* 0x000fe20000410000 */
[----:B---3--:R-:W-:Y:S02]  /*6ba0*/  PRMT R31, RZ, 0x5410, R31 ;  /* 0x00005410ff1f7816 */ /* 0x008fe4000000001f */
[----:B-1----:R-:W-:Y:S01]  /*6bb0*/  PRMT R35, RZ, 0x5410, R23 ;  /* 0x00005410ff237816 */ /* 0x002fe20000000017 */
[----:B------:R1:W-:Y:S02]  /*6bc0*/  MUFU.EX2 R38, R24 ;  /* 0x0000001800267308 */ /* 0x0003e40000000800 */
[----:B------:R-:W-:Y:S02]  /*6bd0*/  FMUL.FTZ R33, R31, -1.4426950216293334961 ;  /* 0xbfb8aa3b1f217820 */ /* 0x000fe40000410000 */
[----:B------:R-:W-:Y:S01]  /*6be0*/  FMUL.FTZ R23, R35, -1.4426950216293334961 ;  /* 0xbfb8aa3b23177820 */ /* 0x000fe20000410000 */
[----:B-1----:R-:W1:Y:S03]  /*6bf0*/  LDS.U16 R24, [R58+0x1c] ;  /* 0x00001c003a187984 */ /* 0x002e660000000400 */
[----:B------:R2:W3:Y:S08]  /*6c00*/  MUFU.EX2 R37, R20 ;  /* 0x0000001400257308 */ /* 0x0004f00000000800 */
[----:B------:R0:W1:Y:S01]  /*6c10*/  MUFU.EX2 R41, R23 ;  /* 0x0000001700297308 */ /* 0x0000620000000800 */
[----:B--2---:R-:W2:Y:S07]  /*6c20*/  LDS.U16 R20, [R59+0x1a] ;  /* 0x00001a003b147984 */ /* 0x004eae0000000400 */
[----:B------:R3:W1:Y:S01]  /*6c30*/  MUFU.EX2 R39, R33 ;  /* 0x0000002100277308 */ /* 0x0006620000000800 */
[----:B0-----:R-:W0:Y:S04]  /*6c40*/  LDS.U16 R23, [R57+0x1e] ;  /* 0x00001e0039177984 */ /* 0x001e280000000400 */
[----:B---3--:R-:W3:Y:S01]  /*6c50*/  LDS.U16 R33, [R60+0x18] ;  /* 0x000018003c217984 */ /* 0x008ee20000000400 */
[----:B----4-:R-:W-:-:S02]  /*6c60*/  PRMT R34, RZ, 0x5410, R34 ;  /* 0x00005410ff227816 */ /* 0x010fc40000000022 */
[----:B-----5:R-:W-:Y:S02]  /*6c70*/  PRMT R27, RZ, 0x5410, R27 ;  /* 0x00005410ff1b7816 */ /* 0x020fe4000000001b */
[----:B------:R-:W-:Y:S02]  /*6c80*/  PRMT R28, RZ, 0x5410, R28 ;  /* 0x00005410ff1c7816 */ /* 0x000fe4000000001c */
[----:B------:R-:W-:Y:S02]  /*6c90*/  PRMT R26, RZ, 0x5410, R26 ;  /* 0x00005410ff1a7816 */ /* 0x000fe4000000001a */
[----:B------:R-:W-:Y:S01]  /*6ca0*/  PRMT R29, RZ, 0x5410, R29 ;  /* 0x00005410ff1d7816 */ /* 0x000fe2000000001d */
[----:B------:R-:W-:Y:S01]  /*6cb0*/  FMUL.FTZ R45, R34, -1.4426950216293334961 ;  /* 0xbfb8aa3b222d7820 */ /* 0x000fe20000410000 */
[----:B------:R-:W-:Y:S01]  /*6cc0*/  PRMT R21, RZ, 0x5410, R21 ;  /* 0x00005410ff157816 */ /* 0x000fe20000000015 */
[----:B------:R-:W-:Y:S01]  /*6cd0*/  FMUL.FTZ R42, R27, -1.4426950216293334961 ;  /* 0xbfb8aa3b1b2a7820 */ /* 0x000fe20000410000 */
[----:B-1----:R-:W-:Y:S01]  /*6ce0*/  PRMT R24, RZ, 0x5410, R24 ;  /* 0x00005410ff187816 */ /* 0x002fe20000000018 */
[----:B------:R-:W-:Y:S01]  /*6cf0*/  FMUL.FTZ R48, R28, -1.4426950216293334961 ;  /* 0xbfb8aa3b1c307820 */ /* 0x000fe20000410000 */
[----:B------:R-:W-:Y:S01]  /*6d00*/  PRMT R25, RZ, 0x5410, R25 ;  /* 0x00005410ff197816 */ /* 0x000fe20000000019 */
[----:B------:R-:W-:-:S02]  /*6d10*/  FMUL.FTZ R43, R26, -1.4426950216293334961 ;  /* 0xbfb8aa3b1a2b7820 */ /* 0x000fc40000410000 */
[----:B------:R-:W-:Y:S01]  /*6d20*/  FMUL.FTZ R44, R29, -1.4426950216293334961 ;  /* 0xbfb8aa3b1d2c7820 */ /* 0x000fe20000410000 */
[----:B------:R-:W1:Y:S01]  /*6d30*/  MUFU.EX2 R45, R45 ;  /* 0x0000002d002d7308 */ /* 0x000e620000000800 */
[----:B------:R-:W-:Y:S02]  /*6d40*/  FMUL.FTZ R46, R21, -1.4426950216293334961 ;  /* 0xbfb8aa3b152e7820 */ /* 0x000fe40000410000 */
[----:B------:R-:W-:Y:S01]  /*6d50*/  FMUL.FTZ R51, R24, -1.4426950216293334961 ;  /* 0xbfb8aa3b18337820 */ /* 0x000fe20000410000 */
[----:B--2---:R-:W-:Y:S01]  /*6d60*/  PRMT R20, RZ, 0x5410, R20 ;  /* 0x00005410ff147816 */ /* 0x004fe20000000014 */
[----:B------:R-:W-:-:S03]  /*6d70*/  FMUL.FTZ R47, R25, -1.4426950216293334961 ;  /* 0xbfb8aa3b192f7820 */ /* 0x000fc60000410000 */
[----:B------:R-:W2:Y:S01]  /*6d80*/  MUFU.EX2 R42, R42 ;  /* 0x0000002a002a7308 */ /* 0x000ea20000000800 */
[----:B0-----:R-:W-:Y:S01]  /*6d90*/  PRMT R23, RZ, 0x5410, R23 ;  /* 0x00005410ff177816 */ /* 0x001fe20000000017 */
[----:B------:R-:W-:-:S06]  /*6da0*/  FMUL.FTZ R50, R20, -1.4426950216293334961 ;  /* 0xbfb8aa3b14327820 */ /* 0x000fcc0000410000 */
[----:B------:R-:W0:Y:S01]  /*6db0*/  MUFU.EX2 R48, R48 ;  /* 0x0000003000307308 */ /* 0x000e220000000800 */
[----:B---3--:R-:W-:Y:S01]  /*6dc0*/  PRMT R33, RZ, 0x5410, R33 ;  /* 0x00005410ff217816 */ /* 0x008fe20000000021 */
[----:B------:R-:W-:-:S06]  /*6dd0*/  FMUL.FTZ R52, R23, -1.4426950216293334961 ;  /* 0xbfb8aa3b17347820 */ /* 0x000fcc0000410000 */
[----:B------:R-:W3:Y:S01]  /*6de0*/  MUFU.EX2 R43, R43 ;  /* 0x0000002b002b7308 */ /* 0x000ee20000000800 */
[----:B------:R-:W-:-:S07]  /*6df0*/  FMUL.FTZ R49, R33, -1.4426950216293334961 ;  /* 0xbfb8aa3b21317820 */ /* 0x000fce0000410000 */
[----:B------:R-:W4:Y:S08]  /*6e00*/  MUFU.EX2 R44, R44 ;  /* 0x0000002c002c7308 */ /* 0x000f300000000800 */
[----:B------:R-:W5:Y:S08]  /*6e10*/  MUFU.EX2 R46, R46 ;  /* 0x0000002e002e7308 */ /* 0x000f700000000800 */
[----:B------:R-:W0:Y:S01]  /*6e20*/  MUFU.EX2 R51, R51 ;  /* 0x0000003300337308 */ /* 0x000e220000000800 */
[----:B------:R-:W-:-:S02]  /*6e30*/  FADD.FTZ R37, R37, 1 ;  /* 0x3f80000025257421 */ /* 0x000fc40000010000 */
[----:B------:R-:W-:-:S05]  /*6e40*/  FADD.FTZ R38, R38, 1 ;  /* 0x3f80000026267421 */ /* 0x000fca0000010000 */
[----:B------:R-:W0:Y:S01]  /*6e50*/  MUFU.EX2 R47, R47 ;  /* 0x0000002f002f7308 */ /* 0x000e220000000800 */
[----:B------:R-:W-:-:S07]  /*6e60*/  FADD.FTZ R41, R41, 1 ;  /* 0x3f80000029297421 */ /* 0x000fce0000010000 */
[----:B------:R-:W0:Y:S01]  /*6e70*/  MUFU.EX2 R50, R50 ;  /* 0x0000003200327308 */ /* 0x000e220000000800 */
[----:B------:R-:W-:-:S07]  /*6e80*/  FADD.FTZ R39, R39, 1 ;  /* 0x3f80000027277421 */ /* 0x000fce0000010000 */
[----:B------:R-:W4:Y:S01]  /*6e90*/  MUFU.EX2 R52, R52 ;  /* 0x0000003400347308 */ /* 0x000f220000000800 */
[----:B------:R-:W-:Y:S02]  /*6ea0*/  FADD.FTZ R40, R40, 1 ;  /* 0x3f80000028287421 */ /* 0x000fe40000010000 */
[----:B-1----:R-:W-:-:S05]  /*6eb0*/  FADD.FTZ R45, R45, 1 ;  /* 0x3f8000002d2d7421 */ /* 0x002fca0000010000 */
[----:B------:R-:W1:Y:S01]  /*6ec0*/  MUFU.EX2 R49, R49 ;  /* 0x0000003100317308 */ /* 0x000e620000000800 */
[----:B--2---:R-:W-:Y:S02]  /*6ed0*/  FADD.FTZ R42, R42, 1 ;  /* 0x3f8000002a2a7421 */ /* 0x004fe40000010000 */
[----:B0-----:R-:W-:Y:S02]  /*6ee0*/  FADD.FTZ R48, R48, 1 ;  /* 0x3f80000030307421 */ /* 0x001fe40000010000 */
[----:B---3--:R-:W-:-:S03]  /*6ef0*/  FADD.FTZ R43, R43, 1 ;  /* 0x3f8000002b2b7421 */ /* 0x008fc60000010000 */
[----:B------:R-:W0:Y:S01]  /*6f00*/  MUFU.RCP R53, R38 ;  /* 0x0000002600357308 */ /* 0x000e220000001000 */
[----:B----4-:R-:W-:Y:S02]  /*6f10*/  FADD.FTZ R44, R44, 1 ;  /* 0x3f8000002c2c7421 */ /* 0x010fe40000010000 */
[----:B-----5:R-:W-:Y:S02]  /*6f20*/  FADD.FTZ R46, R46, 1 ;  /* 0x3f8000002e2e7421 */ /* 0x020fe40000010000 */
[----:B------:R-:W-:-:S03]  /*6f30*/  FADD.FTZ R51, R51, 1 ;  /* 0x3f80000033337421 */ /* 0x000fc60000010000 */
[----:B------:R-:W2:Y:S01]  /*6f40*/  MUFU.RCP R56, R41 ;  /* 0x0000002900387308 */ /* 0x000ea20000001000 */
[----:B------:R-:W-:-:S07]  /*6f50*/  FADD.FTZ R47, R47, 1 ;  /* 0x3f8000002f2f7421 */ /* 0x000fce0000010000 */
[----:B------:R-:W3:Y:S01]  /*6f60*/  MUFU.RCP R37, R37 ;  /* 0x0000002500257308 */ /* 0x000ee20000001000 */
[----:B------:R-:W-:-:S07]  /*6f70*/  FADD.FTZ R50, R50, 1 ;  /* 0x3f80000032327421 */ /* 0x000fce0000010000 */
[----:B------:R-:W4:Y:S01]  /*6f80*/  MUFU.RCP R54, R39 ;  /* 0x0000002700367308 */ /* 0x000f220000001000 */
[----:B------:R-:W-:-:S07]  /*6f90*/  FADD.FTZ R52, R52, 1 ;  /* 0x3f80000034347421 */ /* 0x000fce0000010000 */
[----:B------:R-:W5:Y:S01]  /*6fa0*/  MUFU.RCP R55, R40 ;  /* 0x0000002800377308 */ /* 0x000f620000001000 */
[----:B-1----:R-:W-:-:S07]  /*6fb0*/  FADD.FTZ R49, R49, 1 ;  /* 0x3f80000031317421 */ /* 0x002fce0000010000 */
[----:B------:R-:W1:Y:S08]  /*6fc0*/  MUFU.RCP R45, R45 ;  /* 0x0000002d002d7308 */ /* 0x000e700000001000 */
[----:B------:R-:W0:Y:S08]  /*6fd0*/  MUFU.RCP R39, R48 ;  /* 0x0000003000277308 */ /* 0x000e300000001000 */
[----:B------:R-:W0:Y:S08]  /*6fe0*/  MUFU.RCP R42, R42 ;  /* 0x0000002a002a7308 */ /* 0x000e300000001000 */
[----:B------:R-:W1:Y:S08]  /*6ff0*/  MUFU.RCP R43, R43 ;  /* 0x0000002b002b7308 */ /* 0x000e700000001000 */
[----:B------:R-:W1:Y:S01]  /*7000*/  MUFU.RCP R44, R44 ;  /* 0x0000002c002c7308 */ /* 0x000e620000001000 */
[----:B0-----:R-:W-:-:S07]  /*7010*/  FMUL.FTZ R36, R36, R53 ;  /* 0x0000003524247220 */ /* 0x001fce0000410000 */
[----:B------:R-:W0:Y:S01]  /*7020*/  MUFU.RCP R46, R46 ;  /* 0x0000002e002e7308 */ /* 0x000e220000001000 */
[----:B--2---:R-:W-:-:S07]  /*7030*/  FMUL.FTZ R35, R35, R56 ;  /* 0x0000003823237220 */ /* 0x004fce0000410000 */
[----:B------:R-:W2:Y:S01]  /*7040*/  MUFU.RCP R51, R51 ;  /* 0x0000003300337308 */ /* 0x000ea20000001000 */
[----:B---3--:R-:W-:-:S07]  /*7050*/  FMUL.FTZ R37, R32, R37 ;  /* 0x0000002520257220 */ /* 0x008fce0000410000 */
[----:B------:R-:W3:Y:S01]  /*7060*/  MUFU.RCP R38, R47 ;  /* 0x0000002f00267308 */ /* 0x000ee20000001000 */
[----:B----4-:R-:W-:-:S07]  /*7070*/  FMUL.FTZ R31, R31, R54 ;  /* 0x000000361f1f7220 */ /* 0x010fce0000410000 */
[----:B------:R-:W4:Y:S01]  /*7080*/  MUFU.RCP R41, R50 ;  /* 0x0000003200297308 */ /* 0x000f220000001000 */
[----:B-----5:R-:W-:-:S07]  /*7090*/  FMUL.FTZ R30, R30, R55 ;  /* 0x000000371e1e7220 */ /* 0x020fce0000410000 */
[----:B------:R-:W5:Y:S01]  /*70a0*/  MUFU.RCP R40, R49 ;  /* 0x0000003100287308 */ /* 0x000f620000001000 */
[----:B------:R-:W-:-:S07]  /*70b0*/  FMUL.FTZ R36, R36, R15 ;  /* 0x0000000f24247220 */ /* 0x000fce0000410000 */
[----:B------:R-:W0:Y:S01]  /*70c0*/  MUFU.RCP R52, R52 ;  /* 0x0000003400347308 */ /* 0x000e220000001000 */
[----:B------:R-:W-:Y:S02]  /*70d0*/  FMUL.FTZ R35, R35, R12 ;  /* 0x0000000c23237220 */ /* 0x000fe40000410000 */
[----:B-1----:R-:W-:Y:S02]  /*70e0*/  FMUL.FTZ R15, R34, R45 ;  /* 0x0000002d220f7220 */ /* 0x002fe40000410000 */
[----:B------:R-:W-:Y:S02]  /*70f0*/  FMUL.FTZ R28, R28, R39 ;  /* 0x000000271c1c7220 */ /* 0x000fe40000410000 */
[----:B------:R-:W-:Y:S02]  /*7100*/  FMUL.FTZ R37, R37, R16 ;  /* 0x0000001025257220 */ /* 0x000fe40000410000 */
[----:B------:R-:W-:Y:S01]  /*7110*/  FMUL.FTZ R12, R27, R42 ;  /* 0x0000002a1b0c7220 */ /* 0x000fe20000410000 */
[----:B------:R-:W-:Y:S01]  /*7120*/  BAR.SYNC.DEFER_BLOCKING 0x0 ;  /* 0x0000000000007b1d */ /* 0x000fe20000010000 */
[----:B------:R-:W-:-:S02]  /*7130*/  FMUL.FTZ R31, R31, R14 ;  /* 0x0000000e1f1f7220 */ /* 0x000fc40000410000 */
[----:B------:R-:W-:Y:S02]  /*7140*/  FMUL.FTZ R30, R30, R13 ;  /* 0x0000000d1e1e7220 */ /* 0x000fe40000410000 */
[----:B------:R-:W-:Y:S02]  /*7150*/  FMUL.FTZ R13, R26, R43 ;  /* 0x0000002b1a0d7220 */ /* 0x000fe40000410000 */
[----:B------:R-:W-:Y:S02]  /*7160*/  FMUL.FTZ R14, R29, R44 ;  /* 0x0000002c1d0e7220 */ /* 0x000fe40000410000 */
[----:B------:R-:W-:Y:S02]  /*7170*/  FMUL.FTZ R15, R15, R8 ;  /* 0x000000080f0f7220 */ /* 0x000fe40000410000 */
[----:B------:R-:W-:Y:S01]  /*7180*/  FMUL.FTZ R28, R28, R5 ;  /* 0x000000051c1c7220 */ /* 0x000fe20000410000 */
[----:B------:R-:W-:Y:S01]  /*7190*/  F2FP.BF16.PACK_AB R36, R36, R37 ;  /* 0x000000252424723e */ /* 0x000fe200000010ff */
[----:B------:R-:W-:-:S02]  /*71a0*/  FMUL.FTZ R12, R12, R11 ;  /* 0x0000000b0c0c7220 */ /* 0x000fc40000410000 */
[----:B0-----:R-:W-:Y:S02]  /*71b0*/  FMUL.FTZ R8, R21, R46 ;  /* 0x0000002e15087220 */ /* 0x001fe40000410000 */
[----:B--2---:R-:W-:Y:S01]  /*71c0*/  FMUL.FTZ R5, R24, R51 ;  /* 0x0000003318057220 */ /* 0x004fe20000410000 */
[----:B------:R-:W-:Y:S01]  /*71d0*/  F2FP.BF16.PACK_AB R30, R30, R31 ;  /* 0x0000001f1e1e723e */ /* 0x000fe200000010ff */
[----:B------:R-:W-:Y:S02]  /*71e0*/  FMUL.FTZ R13, R13, R10 ;  /* 0x0000000a0d0d7220 */ /* 0x000fe40000410000 */
[----:B------:R-:W-:Y:S02]  /*71f0*/  FMUL.FTZ R14, R14, R9 ;  /* 0x000000090e0e7220 */ /* 0x000fe40000410000 */
[----:B---3--:R-:W-:Y:S02]  /*7200*/  FMUL.FTZ R25, R25, R38 ;  /* 0x0000002619197220 */ /* 0x008fe40000410000 */
[----:B----4-:R-:W-:Y:S01]  /*7210*/  FMUL.FTZ R20, R20, R41 ;  /* 0x0000002914147220 */ /* 0x010fe20000410000 */
[----:B------:R-:W-:Y:S01]  /*7220*/  F2FP.BF16.PACK_AB R12, R12, R35 ;  /* 0x000000230c0c723e */ /* 0x000fe200000010ff */
[----:B-----5:R-:W-:-:S02]  /*7230*/  FMUL.FTZ R33, R33, R40 ;  /* 0x0000002821217220 */ /* 0x020fc40000410000 */
[----:B------:R-:W-:Y:S02]  /*7240*/  FMUL.FTZ R8, R8, R7 ;  /* 0x0000000708087220 */ /* 0x000fe40000410000 */
        /* <DEDUP_REMOVED lines=15> */
[----:B------:R-:W-:Y:S01]  /*7340*/  STS.U16 [R70+0x4], R30 ;  /* 0x0000041e46007388 */ /* 0x000fe20000000400 */
[----:B------:R-:W-:-:S03]  /*7350*/  F2FP.BF16.PACK_AB R20, R20, R33 ;  /* 0x000000211414723e */ /* 0x000fc600000010ff */
[----:B------:R1:W-:Y:S01]  /*7360*/  STS.U16 [R69+0x6], R3 ;  /* 0x0000060345007388 */ /* 0x0003e20000000400 */
[----:B------:R-:W-:Y:S02]  /*7370*/  F2FP.BF16.PACK_AB R0, R0, R5 ;  /* 0x000000050000723e */ /* 0x000fe400000010ff */
[----:B0-----:R-:W-:Y:S01]  /*7380*/  PRMT R2, R8, 0x7632, R2 ;  /* 0x0000763208027816 */ /* 0x001fe20000000002 */
[----:B------:R-:W-:Y:S04]  /*7390*/  STS.U16 [R68+0x8], R12 ;  /* 0x0000080c44007388 */ /* 0x000fe80000000400 */
[----:B------:R0:W-:Y:S01]  /*73a0*/  STS.U16 [R67+0xa], R4 ;  /* 0x00000a0443007388 */ /* 0x0001e20000000400 */
[----:B-1----:R-:W-:-:S03]  /*73b0*/  PRMT R3, R25, 0x7632, R3 ;  /* 0x0000763219037816 */ /* 0x002fc60000000003 */
[----:B------:R-:W-:Y:S01]  /*73c0*/  STS.U16 [R66+0xc], R13 ;  /* 0x00000c0d42007388 */ /* 0x000fe20000000400 */
[----:B------:R-:W-:-:S03]  /*73d0*/  PRMT R29, R0, 0x7610, R29 ;  /* 0x00007610001d7816 */ /* 0x000fc6000000001d */
[----:B------:R-:W-:Y:S01]  /*73e0*/  STS.U16 [R65+0xe], R6 ;  /* 0x00000e0641007388 */ /* 0x000fe20000000400 */
[----:B0-----:R-:W-:-:S03]  /*73f0*/  PRMT R4, R20, 0x7632, R4 ;  /* 0x0000763214047816 */ /* 0x001fc60000000004 */
[----:B------:R-:W-:Y:S01]  /*7400*/  STS.U16 [R64+0x10], R8 ;  /* 0x0000100840007388 */ /* 0x000fe20000000400 */
[----:B------:R-:W-:-:S03]  /*7410*/  PRMT R5, R0, 0x7632, R5 ;  /* 0x0000763200057816 */ /* 0x000fc60000000005 */
[----:B------:R-:W-:Y:S01]  /*7420*/  STS.U16 [R63+0x12], R2 ;  /* 0x000012023f007388 */ /* 0x000fe20000000400 */
[----:B------:R-:W-:-:S03]  /*7430*/  IMAD.U32 R0, RZ, RZ, UR15 ;  /* 0x0000000fff007e24 */ /* 0x000fc6000f8e00ff */
        /* <DEDUP_REMOVED lines=35> */
[----:B------:R-:W-:Y:S01]  /*7670*/  IMAD.MOV.U32 R4, RZ, RZ, R18 ;  /* 0x000000ffff047224 */ /* 0x000fe200078e0012 */
[----:B------:R-:W-:Y:S01]  /*7680*/  ULDC UR7, c[0x0][0x218] ;  /* 0x0000860000077ab9 */ /* 0x000fe20000000800 */
[----:B------:R-:W-:Y:S01]  /*7690*/  IMAD.MOV.U32 R5, RZ, RZ, R19 ;  /* 0x000000ffff057224 */ /* 0x000fe200078e0013 */
[----:B------:R-:W-:-:S03]  /*76a0*/  UIMAD UR7, UR19, UR7, URZ ;  /* 0x00000007130772a4 */ /* 0x000fc6000f8e023f */
[----:B------:R-:W-:-:S04]  /*76b0*/  IMAD.WIDE.U32 R4, R112, c[0x0][0x210], R4 ;  /* 0x0000840070047a25 */ /* 0x000fc800078e0004 */
[----:B------:R-:W-:Y:S02]  /*76c0*/  IMAD.IADD R5, R7, 0x1, R5 ;  /* 0x0000000107057824 */ /* 0x000fe400078e0205 */
[----:B------:R-:W-:Y:S02]  /*76d0*/  IMAD.U32 R0, RZ, RZ, UR7 ;  /* 0x00000007ff007e24 */ /* 0x000fe4000f8e00ff */
[----:B------:R-:W-:-:S04]  /*76e0*/  IMAD.WIDE.U32 R4, R113, c[0x0][0x218], R4 ;  /* 0x0000860071047a25 */ /* 0x000fc800078e0004 */
[----:B------:R-:W-:Y:S01]  /*76f0*/  IMAD R7, R113, c[0x0][0x21c], R0 ;  /* 0x0000870071077a24 */ /* 0x000fe200078e0200 */
[----:B------:R-:W-:-:S04]  /*7700*/  LEA R6, P0, R4, c[0x0][0x270], 0x1 ;  /* 0x00009c0004067a11 */ /* 0x000fc800078008ff */
[----:B------:R-:W-:-:S04]  /*7710*/  IADD3 R5, R5, R7, RZ ;  /* 0x0000000705057210 */ /* 0x000fc80007ffe0ff */
[----:B------:R-:W-:-:S05]  /*7720*/  LEA.HI.X R7, R4, c[0x0][0x274], R5, 0x1, P0 ;  /* 0x00009d0004077a11 */ /* 0x000fca00000f0c05 */
[----:B------:R0:W-:Y:S02]  /*7730*/  STG.E.U16 [R6.64], R9 ;  /* 0x0000000906007986 */ /* 0x0001e4000c101510 */
.L_x_2848:
[----:B------:R-:W-:Y:S05]  /*7740*/  BSYNC B0 ;  /* 0x0000000000007941 */ /* 0x000fea0003800000 */
.L_x_2847:
[----:B------:R-:W-:Y:S01]  /*7750*/  ULDC UR7, c[0x0][0x218] ;  /* 0x0000860000077ab9 */ /* 0x000fe20000000800 */
[----:B------:R-:W-:Y:S01]  /*7760*/  IMAD.MOV.U32 R3, RZ, RZ, R31 ;  /* 0x000000ffff037224 */ /* 0x000fe200078e001f */
[----:B------:R-:W-:Y:S01]  /*7770*/  UIMAD UR7, UR19, UR7, URZ ;  /* 0x00000007130772a4 */ /* 0x000fe2000f8e023f */
[----:B------:R-:W-:Y:S01]  /*7780*/  IADD3 R17, P1, R17, c[0x0][0x270], RZ ;  /* 0x00009c0011117a10 */ /* 0x000fe20007f3e0ff */
[----:B------:R-:W-:Y:S01]  /*7790*/  UIADD3 UR6, UR6, 0x1, URZ ;  /* 0x0000000106067890 */ /* 0x000fe2000fffe03f */
[----:B------:R-:W-:Y:S01]  /*77a0*/  IMAD.WIDE.U32 R2, R113, c[0x0][0x218], R2 ;  /* 0x0000860071027a25 */ /* 0x000fe200078e0002 */
[-C--:B------:R-:W-:Y:S01]  /*77b0*/  ISETP.GE.AND P2, PT, R108, R29.reuse, PT ;  /* 0x0000001d6c00720c */ /* 0x080fe20003f46270 */
[----:B------:R-:W-:Y:S01]  /*77c0*/  UIADD3 UR8, UP1, UR8, 0x1000, URZ ;  /* 0x0000100008087890 */ /* 0x000fe2000ff3e03f */
[----:B------:R-:W-:Y:S01]  /*77d0*/  IADD3.X R22, R22, c[0x0][0x274], RZ, P1, !PT ;  /* 0x00009d0016167a10 */ /* 0x000fe20000ffe4ff */
[----:B------:R-:W-:Y:S01]  /*77e0*/  IMAD.U32 R0, RZ, RZ, UR7 ;  /* 0x00000007ff007e24 */ /* 0x000fe2000f8e00ff */
[-C--:B------:R-:W-:Y:S01]  /*77f0*/  ISETP.GE.AND P3, PT, R107, R29.reuse, PT ;  /* 0x0000001d6b00720c */ /* 0x080fe20003f66270 */
[----:B------:R-:W-:Y:S01]  /*7800*/  ULDC UR7, c[0x0][0x174] ;  /* 0x00005d0000077ab9 */ /* 0x000fe20000000800 */
[-C--:B------:R-:W-:Y:S01]  /*7810*/  ISETP.GE.AND P4, PT, R106, R29.reuse, PT ;  /* 0x0000001d6a00720c */ /* 0x080fe20003f86270 */
[----:B------:R-:W-:Y:S01]  /*7820*/  IMAD R5, R113, c[0x0][0x21c], R0 ;  /* 0x0000870071057a24 */ /* 0x000fe200078e0200 */
[----:B------:R-:W-:Y:S01]  /*7830*/  IADD3 R0, P0, R2, UR12, RZ ;  /* 0x0000000c02007c10 */ /* 0x000fe2000ff1e0ff */
[----:B------:R-:W-:Y:S01]  /*7840*/  UISETP.GE.AND UP0, UPT, UR6, UR7, UPT ;  /* 0x000000070600728c */ /* 0x000fe2000bf06270 */
[----:B------:R-:W-:Y:S01]  /*7850*/  ISETP.GE.AND P5, PT, R105, R29, PT ;  /* 0x0000001d6900720c */ /* 0x000fe20003fa6270 */
[----:B------:R-:W-:Y:S01]  /*7860*/  UIADD3 UR9, UP2, UR9, 0x1000, URZ ;  /* 0x0000100009097890 */ /* 0x000fe2000ff5e03f */
[----:B------:R-:W-:Y:S01]  /*7870*/  IADD3.X R3, R5, UR13, R3, P0, !PT ;  /* 0x0000000d05037c10 */ /* 0x000fe200087fe403 */
        /* <DEDUP_REMOVED lines=35> */
.L_x_2849:
[----:B------:R-:W-:Y:S05]  /*7ab0*/  EXIT ;  /* 0x000000000000794d */ /* 0x000fea0003800000 */
.L_x_2851:
        /* <DEDUP_REMOVED lines=12> */
.L_x_5403:


//--------------------- .text._Z25selective_scan_fwd_kernelI32Selective_Scan_fwd_kernel_traitsILi128ELi16ELi1ELb0ELb1ELb0ELb0EN3c108BFloat16EfEEv13SSMParamsBase --------------------------
	.section	.text._Z25selective_scan_fwd_kernelI32Selective_Scan_fwd_kernel_traitsILi128ELi16ELi1ELb0ELb1ELb0ELb0EN3c108BFloat16EfEEv13SSMParamsBase,"ax",@progbits
	.sectioninfo	@"SHI_REGISTERS=168"
	.align	128
        .global         _Z25selective_scan_fwd_kernelI32Selective_Scan_fwd_kernel_traitsILi128ELi16ELi1ELb0ELb1ELb0ELb0EN3c108BFloat16EfEEv13SSMParamsBase
        .type           _Z25selective_scan_fwd_kernelI32Selective_Scan_fwd_kernel_traitsILi128ELi16ELi1ELb0ELb1ELb0ELb0EN3c108BFloat16EfEEv13SSMParamsBase,@function
        .size           _Z25selective_scan_fwd_kernelI32Selective_Scan_fwd_kernel_traitsILi128ELi16ELi1ELb0ELb1ELb0ELb0EN3c108BFloat16EfEEv13SSMParamsBase,(.L_x_5404 - _Z25selective_scan_fwd_kernelI32Selective_Scan_fwd_kernel_traitsILi128ELi16ELi1ELb0ELb1ELb0ELb0EN3c108BFloat16EfEEv13SSMParamsBase)
        .other          _Z25selective_scan_fwd_kernelI32Selective_Scan_fwd_kernel_traitsILi128ELi16ELi1ELb0ELb1ELb0ELb0EN3c108BFloat16EfEEv13SSMParamsBase,@"STO_CUDA_ENTRY STV_DEFAULT"
_Z25selective_scan_fwd_kernelI32Selective_Scan_fwd_kernel_traitsILi128ELi16ELi1ELb0ELb1ELb0ELb0EN3c108BFloat16EfEEv13SSMParamsBase:
.text._Z25selective_scan_fwd_kernelI32Selective_Scan_fwd_kernel_traitsILi128ELi16ELi1ELb0ELb1ELb0ELb0EN3c108BFloat16EfEEv13SSMParamsBase:
[----:B------:R-:W-:Y:S02]  /*0000*/  IMAD.MOV.U32 R1, RZ, RZ, c[0x0][0x28] ;  /* 0x00000a00ff017624 */ /* 0x000fe400078e00ff */
[----:B------:R-:W0:Y:S01]  /*0010*/  S2UR UR26, SR_CTAID.Y ;  /* 0x00000000001a79c3 */ /* 0x000e220000002600 */
[----:B------:R-:W-:Y:S02]  /*0020*/  ULDC.64 UR6, c[0x0][0x250] ;  /* 0x0000940000067ab9 */ /* 0x000fe40000000a00 */
[----:B------:R-:W-:Y:S02]  /*0030*/  UISETP.NE.U32.AND UP1, UPT, URZ, UR6, UPT ;  /* 0x000000063f00728c */ /* 0x000fe4000bf25070 */
[----:B------:R-:W-:Y:S02]  /*0040*/  ULDC.64 UR24, c[0x0][0x118] ;  /* 0x0000460000187ab9 */ /* 0x000fe40000000a00 */
[----:B------:R-:W-:Y:S01]  /*0050*/  UISETP.NE.AND.EX UP1, UPT, URZ, UR7, UPT, UP1 ;  /* 0x000000073f00728c */ /* 0x000fe2000bf25310 */
[----:B------:R-:W-:Y:S01]  /*0060*/  IABS R9, c[0x0][0x178] ;  /* 0x00005e0000097a13 */ /* 0x000fe20000000000 */
[----:B------:R-:W-:Y:S02]  /*0070*/  ULDC.64 UR4, c[0x0][0x238] ;  /* 0x00008e0000047ab9 */ /* 0x000fe40000000a00 */
[----:B------:R-:W-:-:S02]  /*0080*/  UISETP.NE.U32.AND UP0, UPT, URZ, UR4, UPT ;  /* 0x000000043f00728c */ /* 0x000fc4000bf05070 */
[----:B------:R-:W-:Y:S01]  /*0090*/  PLOP3.LUT P0, PT, PT, PT, UP1, 0x80, 0x0 ;  /* 0x000000000000781c */ /* 0x000fe20003f0f018 */
[----:B------:R-:W1:Y:S01]  /*00a0*/  S2UR UR28, SR_CTAID.X ;  /* 0x00000000001c79c3 */ /* 0x000e620000002500 */
[----:B------:R-:W-:Y:S02]  /*00b0*/  ULDC.64 UR8, c[0x0][0x1d0] ;  /* 0x0000740000087ab9 */ /* 0x000fe40000000a00 */
[----:B------:R-:W-:Y:S02]  /*00c0*/  ULDC.64 UR12, c[0x0][0x1e0] ;  /* 0x00007800000c7ab9 */ /* 0x000fe40000000a00 */
[----:B------:R-:W-:Y:S02]  /*00d0*/  ULDC.64 UR14, c[0x0][0x190] ;  /* 0x00006400000e7ab9 */ /* 0x000fe40000000a00 */
[----:B------:R-:W-:Y:S02]  /*00e0*/  ULDC.64 UR16, c[0x0][0x1d8] ;  /* 0x0000760000107ab9 */ /* 0x000fe40000000a00 */
[----:B------:R-:W-:-:S02]  /*00f0*/  ULDC.64 UR20, c[0x0][0x1e8] ;  /* 0x00007a0000147ab9 */ /* 0x000fc40000000a00 */
[----:B0-----:R-:W-:Y:S02]  /*0100*/  USHF.R.S32.HI UR27, URZ, 0x1f, UR26 ;  /* 0x0000001f3f1b7899 */ /* 0x001fe4000801141a */
[----:B------:R-:W-:Y:S01]  /*0110*/  @UP1 ULEA UR6, UP3, UR26, UR6, 0x2 ;  /* 0x000000061a061291 */ /* 0x000fe2000f86103f */
[----:B------:R-:W0:Y:S01]  /*0120*/  I2F.RP R0, R9 ;  /* 0x0000000900007306 */ /* 0x000e220000209400 */
[----:B------:R-:W-:Y:S02]  /*0130*/  UISETP.NE.AND.EX UP0, UPT, URZ, UR5, UPT, UP0 ;  /* 0x000000053f00728c */ /* 0x000fe4000bf05300 */
[----:B------:R-:W-:Y:S02]  /*0140*/  @UP1 ULEA.HI.X UR7, UR26, UR7, UR27, 0x2, UP3 ;  /* 0x000000071a071291 */ /* 0x000fe400098f141b */
[----:B------:R-:W-:Y:S02]  /*0150*/  IMAD.U32 R4, RZ, RZ, UR6 ;  /* 0x00000006ff047e24 */ /* 0x000fe4000f8e00ff */
[----:B------:R-:W-:-:S02]  /*0160*/  PLOP3.LUT P1, PT, PT, PT, UP0, 0x80, 0x0 ;  /* 0x000000000000781c */ /* 0x000fc40003f2f008 */
[----:B------:R-:W-:-:S03]  /*0170*/  MOV R5, UR7 ;  /* 0x0000000700057c02 */ /* 0x000fc60008000f00 */
[----:B------:R-:W-:Y:S02]  /*0180*/  @UP0 ULEA UR4, UP2, UR26, UR4, 0x2 ;  /* 0x000000041a040291 */ /* 0x000fe4000f84103f */
[----:B------:R2:W5:Y:S01]  /*0190*/  @P0 LDG.E R4, [R4.64] ;  /* 0x0000001804040981 */ /* 0x000562000c1e1900 */
[----:B0-----:R-:W0:Y:S01]  /*01a0*/  MUFU.RCP R0, R0 ;  /* 0x0000000000007308 */ /* 0x001e220000001000 */
[----:B------:R-:W-:Y:S02]  /*01b0*/  @UP0 ULEA.HI.X UR5, UR26, UR5, UR27, 0x2, UP2 ;  /* 0x000000051a050291 */ /* 0x000fe400090f141b */
[----:B------:R-:W-:-:S04]  /*01c0*/  IMAD.U32 R2, RZ, RZ, UR4 ;  /* 0x00000004ff027e24 */ /* 0x000fc8000f8e00ff */
[----:B------:R-:W-:-:S05]  /*01d0*/  IMAD.U32 R3, RZ, RZ, UR5 ;  /* 0x00000005ff037e24 */ /* 0x000fca000f8e00ff */
[----:B------:R3:W5:Y:S01]  /*01e0*/  @P1 LDG.E R8, [R2.64] ;  /* 0x0000001802081981 */ /* 0x000762000c1e1900 */
[----:B0-----:R-:W-:-:S04]  /*01f0*/  IADD3 R6, R0, 0xffffffe, RZ ;  /* 0x0ffffffe00067810 */ /* 0x001fc80007ffe0ff */
[----:B------:R0:W4:Y:S01]  /*0200*/  F2I.FTZ.U32.TRUNC.NTZ R7, R6 ;  /* 0x0000000600077305 */ /* 0x000122000021f000 */
[----:B------:R-:W-:Y:S01]  /*0210*/  IABS R0, UR26 ;  /* 0x0000001a00007c13 */ /* 0x000fe20008000000 */
[----:B0-----:R-:W-:Y:S02]  /*0220*/  IMAD.MOV.U32 R6, RZ, RZ, RZ ;  /* 0x000000ffff067224 */ /* 0x001fe400078e00ff */
[----:B----4-:R-:W-:-:S04]  /*0230*/  IMAD.MOV R10, RZ, RZ, -R7 ;  /* 0x000000ffff0a7224 */ /* 0x010fc800078e0a07 */
[----:B---3--:R-:W-:-:S04]  /*0240*/  IMAD R3, R10, R9, RZ ;  /* 0x000000090a037224 */ /* 0x008fc800078e02ff */
[----:B------:R-:W-:Y:S01]  /*0250*/  IMAD.HI.U32 R7, R7, R3, R6 ;  /* 0x0000000307077227 */ /* 0x000fe200078e0006 */
[----:B-1----:R-:W-:-:S05]  /*0260*/  USHF.R.S32.HI UR29, URZ, 0x1f, UR28 ;  /* 0x0000001f3f1d7899 */ /* 0x002fca000801141c */
[----:B------:R-:W-:Y:S01]  /*0270*/  IMAD.HI.U32 R7, R7, R0, RZ ;  /* 0x0000000007077227 */ /* 0x000fe200078e00ff */
[----:B------:R-:W-:-:S03]  /*0280*/  UIMAD UR4, UR29, UR8, URZ ;  /* 0x000000081d0472a4 */ /* 0x000fc6000f8e023f */
[----:B------:R-:W-:Y:S01]  /*0290*/  IMAD.MOV R2, RZ, RZ, -R7 ;  /* 0x000000ffff027224 */ /* 0x000fe200078e0a07 */
[----:B------:R-:W-:-:S03]  /*02a0*/  UIMAD UR10, UR28, UR9, UR4 ;  /* 0x000000091c0a72a4 */ /* 0x000fc6000f8e0204 */
[C---:B------:R-:W-:Y:S02]  /*02b0*/  IMAD R0, R9.reuse, R2, R0 ;  /* 0x0000000209007224 */ /* 0x040fe400078e0200 */
[----:B------:R-:W-:Y:S01]  /*02c0*/  IMAD.MOV.U32 R2, RZ, RZ, c[0x0][0x174] ;  /* 0x00005d00ff027624 */ /* 0x000fe200078e00ff */
[----:B------:R-:W-:Y:S02]  /*02d0*/  UIMAD UR4, UR29, UR12, URZ ;  /* 0x0000000c1d0472a4 */ /* 0x000fe4000f8e023f */
[----:B------:R-:W-:Y:S01]  /*02e0*/  ISETP.GT.U32.AND P3, PT, R9, R0, PT ;  /* 0x000000000900720c */ /* 0x000fe20003f64070 */
[----:B------:R-:W-:Y:S01]  /*02f0*/  UIMAD.WIDE.U32 UR6, UR28, UR8, URZ ;  /* 0x000000081c0672a5 */ /* 0x000fe2000f8e003f */
[----:B------:R-:W-:Y:S01]  /*0300*/  ISETP.GE.AND P4, PT, R2, 0x1, PT ;  /* 0x000000010200780c */ /* 0x000fe20003f86270 */
[----:B------:R-:W-:Y:S02]  /*0310*/  UIMAD.WIDE.U32 UR8, UR28, UR12, URZ ;  /* 0x0000000c1c0872a5 */ /* 0x000fe4000f8e003f */
[----:B------:R-:W-:-:S02]  /*0320*/  UIMAD UR12, UR28, UR13, UR4 ;  /* 0x0000000d1c0c72a4 */ /* 0x000fc4000f8e0204 */
[----:B------:R-:W-:Y:S02]  /*0330*/  UIMAD UR11, UR29, UR14, URZ ;  /* 0x0000000e1d0b72a4 */ /* 0x000fe4000f8e023f */
[----:B------:R-:W-:Y:S02]  /*0340*/  UIADD3 UR9, UR9, UR12, URZ ;  /* 0x0000000c09097290 */ /* 0x000fe4000fffe03f */
[----:B------:R-:W-:Y:S02]  /*0350*/  UIMAD.WIDE.U32 UR4, UR28, UR14, URZ ;  /* 0x0000000e1c0472a5 */ /* 0x000fe4000f8e003f */
[----:B------:R-:W-:Y:S02]  /*0360*/  UIMAD UR14, UR28, UR15, UR11 ;  /* 0x0000000f1c0e72a4 */ /* 0x000fe4000f8e020b */
[----:B------:R-:W-:Y:S02]  /*0370*/  UIADD3 UR7, UR7, UR10, URZ ;  /* 0x0000000a07077290 */ /* 0x000fe4000fffe03f */
[----:B------:R-:W-:-:S02]  /*0380*/  UIMAD UR11, UR27, UR16, URZ ;  /* 0x000000101b0b72a4 */ /* 0x000fc4000f8e023f */
[----:B------:R-:W-:Y:S02]  /*0390*/  UIMAD UR10, UR27, UR20, URZ ;  /* 0x000000141b0a72a4 */ /* 0x000fe4000f8e023f */
[----:B------:R-:W-:Y:S01]  /*03a0*/  UIMAD.WIDE.U32 UR12, UR26, UR20, UR8 ;  /* 0x000000141a0c72a5 */ /* 0x000fe2000f8e0008 */
[----:B------:R-:W-:Y:S02]  /*03b0*/  @!P3 IADD3 R0, R0, -R9, RZ ;  /* 0x800000090000b210 */ /* 0x000fe40007ffe0ff */
[----:B------:R-:W-:Y:S02]  /*03c0*/  ULDC UR8, c[0x0][0x178] ;  /* 0x00005e0000087ab9 */ /* 0x000fe40000000800 */
[----:B------:R-:W-:Y:S02]  /*03d0*/  UIMAD UR17, UR26, UR17, UR11 ;  /* 0x000000111a1172a4 */ /* 0x000fe4000f8e020b */
[----:B------:R-:W-:Y:S02]  /*03e0*/  UIMAD.WIDE.U32 UR6, UR26, UR16, UR6 ;  /* 0x000000101a0672a5 */ /* 0x000fe4000f8e0006 */
[----:B------:R-:W-:-:S02]  /*03f0*/  UIMAD UR18, UR26, UR21, UR10 ;  /* 0x000000151a1272a4 */ /* 0x000fc4000f8e020a */
[----:B------:R-:W-:Y:S01]  /*0400*/  ULOP3.LUT UR8, UR26, UR8, URZ, 0x3c, !UPT ;  /* 0x000000081a087292 */ /* 0x000fe2000f8e3c3f */
[----:B------:R-:W-:Y:S01]  /*0410*/  ISETP.GE.U32.AND P2, PT, R0, R9, PT ;  /* 0x000000090000720c */ /* 0x000fe20003f46070 */
[----:B------:R-:W-:-:S12]  /*0420*/  @!P4 EXIT ;  /* 0x000000000000c94d */ /* 0x000fd80003800000 */
[----:B--2---:R-:W-:Y:S01]  /*0430*/  ULDC.64 UR20, c[0x0][0x180] ;  /* 0x0000600000147ab9 */ /* 0x004fe20000000a00 */
[----:B------:R-:W-:Y:S01]  /*0440*/  ISETP.LE.AND P4, PT, RZ, UR8, PT ;  /* 0x00000008ff007c0c */ /* 0x000fe2000bf83270 */
[----:B------:R-:W-:Y:S01]  /*0450*/  UIMAD UR10, UR27, UR20, URZ ;  /* 0x000000141b0a72a4 */ /* 0x000fe2000f8e023f */
[----:B------:R-:W-:Y:S01]  /*0460*/  @!P3 IADD3 R7, R7, 0x1, RZ ;  /* 0x000000010707b810 */ /* 0x000fe20007ffe0ff */
[----:B------:R-:W-:Y:S01]  /*0470*/  UIMAD.WIDE.U32 UR8, UR26, UR20, URZ ;  /* 0x000000141a0872a5 */ /* 0x000fe2000f8e003f */
[----:B------:R-:W-:Y:S01]  /*0480*/  ISETP.NE.AND P3, PT, RZ, c[0x0][0x178], PT ;  /* 0x00005e00ff007a0c */ /* 0x000fe20003f65270 */
[----:B------:R-:W-:Y:S01]  /*0490*/  UIMAD UR15, UR26, UR21, UR10 ;  /* 0x000000151a0f72a4 */ /* 0x000fe2000f8e020a */
[----:B------:R-:W-:Y:S01]  /*04a0*/  @P2 IADD3 R7, R7, 0x1, RZ ;  /* 0x0000000107072810 */ /* 0x000fe20007ffe0ff */
[----:B------:R-:W-:Y:S01]  /*04b0*/  UIADD3 UR14, UR5, UR14, URZ ;  /* 0x0000000e050e7290 */ /* 0x000fe2000fffe03f */
[----:B------:R-:W0:Y:S01]  /*04c0*/  S2R R119, SR_TID.X ;  /* 0x0000000000777919 */ /* 0x000e220000002100 */
[----:B------:R-:W-:Y:S01]  /*04d0*/  ULDC.64 UR20, c[0x0][0x1b8] ;  /* 0x00006e0000147ab9 */ /* 0x000fe20000000a00 */
[----:B------:R-:W-:Y:S01]  /*04e0*/  IMAD.U32 R3, RZ, RZ, UR5 ;  /* 0x00000005ff037e24 */ /* 0x000fe2000f8e00ff */
[----:B------:R-:W-:Y:S01]  /*04f0*/  UIMAD UR16, UR27, UR20, URZ ;  /* 0x000000141b1072a4 */ /* 0x000fe2000f8e023f */
[----:B------:R-:W-:Y:S01]  /*0500*/  IMAD.U32 R2, RZ, RZ, UR4 ;  /* 0x00000004ff027e24 */ /* 0x000fe2000f8e00ff */
[----:B------:R-:W-:Y:S01]  /*0510*/  UIMAD.WIDE.U32 UR10, UR26, UR20, URZ ;  /* 0x000000141a0a72a5 */ /* 0x000fe2000f8e003f */
[----:B------:R-:W-:Y:S01]  /*0520*/  IMAD.U32 R3, RZ, RZ, UR14 ;  /* 0x0000000eff037e24 */ /* 0x000fe2000f8e00ff */
[----:B------:R-:W-:Y:S01]  /*0530*/  UIMAD UR19, UR26, UR21, UR16 ;  /* 0x000000151a1372a4 */ /* 0x000fe2000f8e0210 */
[----:B------:R-:W-:Y:S01]  /*0540*/  @!P4 IMAD.MOV R7, RZ, RZ, -R7 ;  /* 0x000000ffff07c224 */ /* 0x000fe200078e0a07 */
[----:B------:R-:W-:Y:S01]  /*0550*/  UIADD3 UR17, UR7, UR17, URZ ;  /* 0x0000001107117290 */ /* 0x000fe2000fffe03f */
[----:B------:R-:W-:Y:S01]  /*0560*/  @!P3 LOP3.LUT R7, RZ, c[0x0][0x178], RZ, 0x33, !PT ;  /* 0x00005e00ff07ba12 */ /* 0x000fe200078e33ff */
[----:B------:R-:W-:Y:S01]  /*0570*/  ULDC.64 UR20, c[0x0][0x240] ;  /* 0x0000900000147ab9 */ /* 0x000fe20000000a00 */
[----:B------:R-:W1:Y:S01]  /*0580*/  S2R R69, SR_LANEID ;  /* 0x0000000000457919 */ /* 0x000e620000000000 */
[----:B------:R-:W-:Y:S01]  /*0590*/  ULEA UR14, UP0, UR6, UR20, 0x1 ;  /* 0x00000014060e7291 */ /* 0x000fe2000f80083f */
[----:B------:R-:W-:Y:S01]  /*05a0*/  SHF.R.S32.HI R0, RZ, 0x1f, R7 ;  /* 0x0000001fff007819 */ /* 0x000fe20000011407 */
[----:B------:R-:W-:Y:S01]  /*05b0*/  UMOV UR4, URZ ;  /* 0x0000003f00047c82 */ /* 0x000fe20008000000 */
[----:B------:R-:W-:Y:S01]  /*05c0*/  IMAD.WIDE.U32 R2, R7, c[0x0][0x1a8], R2 ;  /* 0x00006a0007027a25 */ /* 0x000fe200078e0002 */
[----:B------:R-:W-:-:S02]  /*05d0*/  ULEA.HI.X UR17, UR6, UR21, UR17, 0x1, UP0 ;  /* 0x0000001506117291 */ /* 0x000fc400080f0c11 */
[----:B-----5:R2:W3:Y:S01]  /*05e0*/  @P0 R2UR UR4, R4 ;  /* 0x00000000040403c2 */ /* 0x0204e200000e0000 */
[----:B------:R-:W-:Y:S01]  /*05f0*/  UMOV UR6, URZ ;  /* 0x0000003f00067c82 */ /* 0x000fe20008000000 */
[----:B------:R-:W-:Y:S01]  /*0600*/  IMAD R0, R0, c[0x0][0x1a8], RZ ;  /* 0x00006a0000007a24 */ /* 0x000fe200078e02ff */
[----:B------:R-:W-:Y:S01]  /*0610*/  ULDC.64 UR22, c[0x0][0x248] ;  /* 0x0000920000167ab9 */ /* 0x000fe20000000a00 */
[----:B------:R-:W-:Y:S01]  /*0620*/  LEA R49, P2, R2, c[0x0][0x228], 0x1 ;  /* 0x00008a0002317a11 */ /* 0x000fe200078408ff */
[----:B------:R-:W-:Y:S01]  /*0630*/  UIADD3 UR18, UR13, UR18, URZ ;  /* 0x000000120d127290 */ /* 0x000fe2000fffe03f */
[----:B------:R-:W-:Y:S01]  /*0640*/  IMAD R47, R7, c[0x0][0x1ac], R0 ;  /* 0x00006b00072f7a24 */ /* 0x000fe200078e0200 */
[----:B------:R-:W-:Y:S01]  /*0650*/  ULEA UR16, UP1, UR12, UR22, 0x1 ;  /* 0x000000160c107291 */ /* 0x000fe2000f82083f */
[----:B------:R2:W4:Y:S01]  /*0660*/  @P1 R2UR UR6, R8 ;  /* 0x00000000080613c2 */ /* 0x00052200000e0000 */
[----:B0-----:R-:W-:Y:S01]  /*0670*/  LOP3.LUT R70, R119, 0x1f, RZ, 0xc0, !PT ;  /* 0x0000001f77467812 */ /* 0x001fe200078ec0ff */
[----:B------:R-:W-:Y:S01]  /*0680*/  ULDC UR7, c[0x0][0x164] ;  /* 0x0000590000077ab9 */ /* 0x000fe20000000800 */
[----:B------:R-:W-:Y:S01]  /*0690*/  IADD3 R47, R3, R47, RZ ;  /* 0x0000002f032f7210 */ /* 0x000fe20007ffe0ff */
[----:B------:R-:W-:Y:S01]  /*06a0*/  IMAD.SHL.U32 R3, R119, 0x10, RZ ;  /* 0x0000001077037824 */ /* 0x000fe200078e00ff */
[----:B------:R-:W-:-:S02]  /*06b0*/  UIMAD UR7, UR28, UR7, UR26 ;  /* 0x000000071c0772a4 */ /* 0x000fc4000f8e021a */
[----:B------:R-:W-:Y:S01]  /*06c0*/  LEA.HI.X R47, R2, c[0x0][0x22c], R47, 0x1, P2 ;  /* 0x00008b00022f7a11 */ /* 0x000fe200010f0c2f */
[----:B------:R-:W-:Y:S01]  /*06d0*/  ULEA.HI.X UR18, UR12, UR23, UR18, 0x1, UP1 ;  /* 0x000000170c127291 */ /* 0x000fe200088f0c12 */
[----:B------:R-:W-:Y:S01]  /*06e0*/  LOP3.LUT R2, R70, 0xfffffe00, R3, 0xf8, !PT ;  /* 0xfffffe0046027812 */ /* 0x000fe200078ef803 */
[----:B------:R-:W-:Y:S01]  /*06f0*/  ULDC UR20, c[0x0][0x16c] ;  /* 0x00005b0000147ab9 */ /* 0x000fe20000000800 */
[C---:B------:R-:W-:Y:S01]  /*0700*/  LOP3.LUT R68, R3.reuse, 0xfffffe00, RZ, 0xc0, !PT ;  /* 0xfffffe0003447812 */ /* 0x040fe200078ec0ff */
[----:B------:R-:W-:Y:S01]  /*0710*/  ULDC UR12, c[0x0][0x174] ;  /* 0x00005d00000c7ab9 */ /* 0x000fe20000000800 */
[C---:B------:R-:W-:Y:S01]  /*0720*/  IADD3 R67, R3.reuse, 0x1, RZ ;  /* 0x0000000103437810 */ /* 0x040fe20007ffe0ff */
[----:B------:R-:W-:Y:S01]  /*0730*/  UIMAD UR7, UR7, UR12, URZ ;  /* 0x0000000c070772a4 */ /* 0x000fe2000f8e023f */
[C---:B------:R-:W-:Y:S01]  /*0740*/  IADD3 R66, R3.reuse, 0x2, RZ ;  /* 0x0000000203427810 */ /* 0x040fe20007ffe0ff */
[----:B------:R-:W-:Y:S01]  /*0750*/  UIADD3 UR13, UR9, UR15, URZ ;  /* 0x0000000f090d7290 */ /* 0x000fe2000fffe03f */
[C---:B------:R-:W-:Y:S01]  /*0760*/  IADD3 R65, R3.reuse, 0x3, RZ ;  /* 0x0000000303417810 */ /* 0x040fe20007ffe0ff */
[----:B------:R-:W-:Y:S01]  /*0770*/  UMOV UR5, URZ ;  /* 0x0000003f00057c82 */ /* 0x000fe20008000000 */
[C---:B------:R-:W-:Y:S01]  /*0780*/  IADD3 R151, R3.reuse, 0x4, RZ ;  /* 0x0000000403977810 */ /* 0x040fe20007ffe0ff */
[----:B------:R-:W-:Y:S01]  /*0790*/  UIADD3 UR15, UR11, UR19, URZ ;  /* 0x000000130b0f7290 */ /* 0x000fe2000fffe03f */
[C---:B------:R-:W-:Y:S01]  /*07a0*/  IADD3 R150, R3.reuse, 0x5, RZ ;  /* 0x0000000503967810 */ /* 0x040fe20007ffe0ff */
[----:B------:R-:W-:Y:S01]  /*07b0*/  UIMAD UR12, UR7, UR20, URZ ;  /* 0x00000014070c72a4 */ /* 0x000fe2000f8e023f */
        /* <DEDUP_REMOVED lines=23> */
[----:B-1234-:R-:W-:Y:S02]  /*0930*/  LOP3.LUT R48, R2, 0x1e0, RZ, 0xfc, !PT ;  /* 0x000001e002307812 */ /* 0x01efe400078efcff */
.L_x_2893:
[----:B------:R-:W-:Y:S01]  /*0940*/  BAR.SYNC.DEFER_BLOCKING 0x0 ;  /* 0x0000000000007b1d */ /* 0x000fe20000010000 */
[C---:B------:R-:W-:Y:S01]  /*0950*/  IMAD.SHL.U32 R24, R2.reuse, 0x2, RZ ;  /* 0x0000000202187824 */ /* 0x040fe200078e00ff */
[----:B------:R-:W-:-:S02]  /*0960*/  SHF.L.U64.HI R26, R2, 0x1, R3 ;  /* 0x00000001021a7819 */ /* 0x000fc40000010203 */
[----:B------:R-:W-:Y:S02]  /*0970*/  PRMT R7, RZ, 0x7610, R7 ;  /* 0x00007610ff077816 */ /* 0x000fe40000000007 */
[----:B------:R-:W-:Y:S01]  /*0980*/  UMOV UR7, 0xfffff800 ;  /* 0xfffff80000077882 */ /* 0x000fe20000000000 */
[----:B0-----:R-:W-:Y:S01]  /*0990*/  IADD3 R4, P3, R24, UR14, RZ ;  /* 0x0000000e18047c10 */ /* 0x001fe2000ff7e0ff */
        /* <DEDUP_REMOVED lines=23> */
[----:B------:R-:W-:Y:S02]  /*0b10*/  ISETP.GE.AND P0, PT, R55, UR23, PT ;  /* 0x0000001737007c0c */ /* 0x000fe4000bf06270 */
[----:B------:R-:W-:Y:S01]  /*0b20*/  ISETP.GE.AND P4, PT, R54, UR23, PT ;  /* 0x0000001736007c0c */ /* 0x000fe2000bf86270 */
[----:B------:R0:W5:Y:S01]  /*0b30*/  @!P6 LDG.E.U16 R11, [R4.64+0x100] ;  /* 0x00010018040be981 */ /* 0x000162000c1e1500 */
[----:B------:R-:W-:Y:S02]  /*0b40*/  PRMT R15, RZ, 0x7610, R15 ;  /* 0x00007610ff0f7816 */ /* 0x000fe4000000000f */
        /* <DEDUP_REMOVED lines=30> */
[C---:B------:R-:W-:Y:S02]  /*0d30*/  IADD3 R45, R20.reuse, 0x1a0, RZ ;  /* 0x000001a0142d7810 */ /* 0x040fe40007ffe0ff */
[-C--:B------:R-:W-:Y:S02]  /*0d40*/  LEA.HI.SX32 R23, R23, R20.reuse, 0x1b ;  /* 0x0000001417177211 */ /* 0x080fe400078fdaff */
[----:B------:R-:W-:Y:S02]  /*0d50*/  LEA.HI.SX32 R25, R25, R20, 0x1b ;  /* 0x0000001419197211 */ /* 0x000fe400078fdaff */
[C---:B------:R-:W-:Y:S02]  /*0d60*/  IADD3 R33, R20.reuse, 0xc0, RZ ;  /* 0x000000c014217810 */ /* 0x040fe40007ffe0ff */
[C---:B------:R-:W-:Y:S02]  /*0d70*/  IADD3 R35, R20.reuse, 0xe0, RZ ;  /* 0x000000e014237810 */ /* 0x040fe40007ffe0ff */
[----:B------:R-:W-:-:S02]  /*0d80*/  IADD3 R43, R20, 0x180, RZ ;  /* 0x00000180142b7810 */ /* 0x000fc40007ffe0ff */
[-C--:B------:R-:W-:Y:S01]  /*0d90*/  LEA.HI.SX32 R27, R27, R20.reuse, 0x1b ;  /* 0x000000141b1b7211 */ /* 0x080fe200078fdaff */
[----:B------:R-:W-:Y:S01]  /*0da0*/  IMAD.SHL.U32 R46, R46, 0x2, RZ ;  /* 0x000000022e2e7824 */ /* 0x000fe200078e00ff */
[C---:B------:R-:W-:Y:S02]  /*0db0*/  IADD3 R37, R20.reuse, 0x100, RZ ;  /* 0x0000010014257810 */ /* 0x040fe40007ffe0ff */
[-C--:B------:R-:W-:Y:S02]  /*0dc0*/  LEA.HI.SX32 R29, R29, R20.reuse, 0x1b ;  /* 0x000000141d1d7211 */ /* 0x080fe400078fdaff */
[C---:B0-----:R-:W-:Y:S02]  /*0dd0*/  IADD3 R5, R20.reuse, 0x120, RZ ;  /* 0x0000012014057810 */ /* 0x041fe40007ffe0ff */
[----:B------:R-:W-:Y:S02]  /*0de0*/  IADD3 R41, R20, 0x160, RZ ;  /* 0x0000016014297810 */ /* 0x000fe40007ffe0ff */
[----:B------:R-:W-:-:S02]  /*0df0*/  LEA.HI.SX32 R31, R31, R20, 0x1b ;  /* 0x000000141f1f7211 */ /* 0x000fc400078fdaff */
[-C--:B------:R-:W-:Y:S01]  /*0e00*/  LEA.HI.SX32 R22, R45, R20.reuse, 0x1b ;  /* 0x000000142d167211 */ /* 0x080fe200078fdaff */
[----:B------:R-:W-:Y:S01]  /*0e10*/  IMAD.SHL.U32 R44, R25, 0x2, RZ ;  /* 0x00000002192c7824 */ /* 0x000fe200078e00ff */
[----:B------:R-:W-:Y:S02]  /*0e20*/  IADD3 R39, R20, 0x140, RZ ;  /* 0x0000014014277810 */ /* 0x000fe40007ffe0ff */
[----:B------:R-:W-:Y:S02]  /*0e30*/  SHF.L.U32 R45, R23, 0x1, RZ ;  /* 0x00000001172d7819 */ /* 0x000fe400000006ff */
[-C--:B------:R-:W-:Y:S02]  /*0e40*/  LEA.HI.SX32 R33, R33, R20.reuse, 0x1b ;  /* 0x0000001421217211 */ /* 0x080fe400078fdaff */
[-C--:B------:R-:W-:Y:S02]  /*0e50*/  LEA.HI.SX32 R35, R35, R20.reuse, 0x1b ;  /* 0x0000001423237211 */ /* 0x080fe400078fdaff */
[-C--:B------:R-:W-:Y:S01]  /*0e60*/  LEA.HI.SX32 R34, R43, R20.reuse, 0x1b ;  /* 0x000000142b227211 */ /* 0x080fe200078fdaff */
[----:B------:R-:W-:Y:S01]  /*0e70*/  IMAD.SHL.U32 R43, R27, 0x2, RZ ;  /* 0x000000021b2b7824 */ /* 0x000fe200078e00ff */
[-C--:B------:R-:W-:Y:S01]  /*0e80*/  LEA.HI.SX32 R37, R37, R20.reuse, 0x1b ;  /* 0x0000001425257211 */ /* 0x080fe200078fdaff */
[----:B------:R-:W-:Y:S01]  /*0e90*/  IMAD.SHL.U32 R42, R29, 0x2, RZ ;  /* 0x000000021d2a7824 */ /* 0x000fe200078e00ff */
[----:B------:R-:W-:-:S02]  /*0ea0*/  LEA.HI.SX32 R5, R5, R20, 0x1b ;  /* 0x0000001405057211 */ /* 0x000fc400078fdaff */
[-C--:B------:R-:W-:Y:S01]  /*0eb0*/  LEA.HI.SX32 R4, R41, R20.reuse, 0x1b ;  /* 0x0000001429047211 */ /* 0x080fe200078fdaff */
[----:B------:R-:W-:Y:S01]  /*0ec0*/  IMAD.SHL.U32 R41, R31, 0x2, RZ ;  /* 0x000000021f297824 */ /* 0x000fe200078e00ff */
[C---:B------:R-:W-:Y:S02]  /*0ed0*/  IADD3 R71, R20.reuse, 0x1c0, RZ ;  /* 0x000001c014477810 */ /* 0x040fe40007ffe0ff */
[-C--:B------:R-:W-:Y:S01]  /*0ee0*/  LEA.HI.SX32 R36, R39, R20.reuse, 0x1b ;  /* 0x0000001427247211 */ /* 0x080fe200078fdaff */
[----:B------:R-:W-:Y:S01]  /*0ef0*/  IMAD.SHL.U32 R39, R35, 0x2, RZ ;  /* 0x0000000223277824 */ /* 0x000fe200078e00ff */
[----:B------:R-:W-:Y:S01]  /*0f00*/  SHF.L.U32 R40, R33, 0x1, RZ ;  /* 0x0000000121287819 */ /* 0x000fe200000006ff */
[----:B------:R-:W-:Y:S01]  /*0f10*/  IMAD.SHL.U32 R38, R37, 0x2, RZ ;  /* 0x0000000225267824 */ /* 0x000fe200078e00ff */
[-C--:B------:R-:W-:Y:S01]  /*0f20*/  LEA.HI.SX32 R32, R71, R20.reuse, 0x1b ;  /* 0x0000001447207211 */ /* 0x080fe200078fdaff */
[----:B------:R-:W-:Y:S01]  /*0f30*/  IMAD.SHL.U32 R37, R5, 0x2, RZ ;  /* 0x0000000205257824 */ /* 0x000fe200078e00ff */
[----:B------:R-:W-:Y:S01]  /*0f40*/  IADD3 R73, R20, 0x1e0, RZ ;  /* 0x000001e014497810 */ /* 0x000fe20007ffe0ff */
[----:B------:R-:W-:Y:S01]  /*0f50*/  IMAD.SHL.U32 R36, R36, 0x2, RZ ;  /* 0x0000000224247824 */ /* 0x000fe200078e00ff */
[----:B------:R-:W-:Y:S01]  /*0f60*/  SHF.L.U32 R35, R4, 0x1, RZ ;  /* 0x0000000104237819 */ /* 0x000fe200000006ff */
[----:B------:R-:W-:Y:S01]  /*0f70*/  IMAD.SHL.U32 R34, R34, 0x2, RZ ;  /* 0x0000000222227824 */ /* 0x000fe200078e00ff */
[----:B------:R-:W-:Y:S01]  /*0f80*/  LEA.HI.SX32 R73, R73, R20, 0x1b ;  /* 0x0000001449497211 */ /* 0x000fe200078fdaff */
[----:B------:R-:W-:-:S02]  /*0f90*/  IMAD.SHL.U32 R33, R22, 0x2, RZ ;  /* 0x0000000216217824 */ /* 0x000fc400078e00ff */
[----:B------:R-:W-:Y:S01]  /*0fa0*/  IMAD.SHL.U32 R32, R32, 0x2, RZ ;  /* 0x0000000220207824 */ /* 0x000fe200078e00ff */
[----:B------:R-:W-:Y:S02]  /*0fb0*/  SHF.L.U32 R31, R73, 0x1, RZ ;  /* 0x00000001491f7819 */ /* 0x000fe400000006ff */
[----:B------:R-:W-:Y:S02]  /*0fc0*/  IADD3 R4, P0, R24, UR16, RZ ;  /* 0x0000001018047c10 */ /* 0x000fe4000ff1e0ff */
[----:B------:R-:W-:Y:S02]  /*0fd0*/  ISETP.GE.AND P2, PT, R2, UR23, PT ;  /* 0x0000001702007c0c */ /* 0x000fe4000bf46270 */
[----:B------:R-:W-:Y:S02]  /*0fe0*/  ISETP.GE.AND P1, PT, R63, UR23, PT ;  /* 0x000000173f007c0c */ /* 0x000fe4000bf26270 */
[----:B------:R-:W-:Y:S02]  /*0ff0*/  PRMT R77, RZ, 0x7610, R77 ;  /* 0x00007610ff4d7816 */ /* 0x000fe4000000004d */
        /* <DEDUP_REMOVED lines=24> */
[----:B------:R-:W-:Y:S01]  /*1180*/  STS.U16 [R41+0x140], R8 ;  /* 0x0001400829007388 */ /* 0x000fe20000000400 */
[----:B0-----:R-:W-:-:S03]  /*1190*/  IMAD R0, R69, 0x10, R68 ;  /* 0x0000001045007824 */ /* 0x001fc600078e0244 */
[----:B------:R-:W-:Y:S04]  /*11a0*/  STS.U16 [R40+0x180], R13 ;  /* 0x0001800d28007388 */ /* 0x000fe80000000400 */
[----:B------:R-:W-:Y:S04]  /*11b0*/  STS.U16 [R39+0x1c0], R10 ;  /* 0x0001c00a27007388 */ /* 0x000fe80000000400 */
[----:B------:R-:W-:Y:S04]  /*11c0*/  STS.U16 [R38+0x200], R15 ;  /* 0x0002000f26007388 */ /* 0x000fe80000000400 */
[----:B------:R-:W-:Y:S04]  /*11d0*/  STS.U16 [R37+0x240], R12 ;  /* 0x0002400c25007388 */ /* 0x000fe80000000400 */
[----:B------:R0:W-:Y:S04]  /*11e0*/  STS.U16 [R36+0x280], R17 ;  /* 0x0002801124007388 */ /* 0x0001e80000000400 */
[----:B------:R-:W-:Y:S01]  /*11f0*/  STS.U16 [R35+0x2c0], R14 ;  /* 0x0002c00e23007388 */ /* 0x000fe20000000400 */
[----:B------:R-:W-:-:S03]  /*1200*/  IADD3 R5, R0, 0x1, RZ ;  /* 0x0000000100057810 */ /* 0x000fc60007ffe0ff */
[----:B------:R2:W-:Y:S01]  /*1210*/  STS.U16 [R34+0x300], R19 ;  /* 0x0003001322007388 */ /* 0x0005e20000000400 */
[C---:B-1----:R-:W-:Y:S02]  /*1220*/  IADD3 R9, R0.reuse, 0x3, RZ ;  /* 0x0000000300097810 */ /* 0x042fe40007ffe0ff */
[C---:B0-----:R-:W-:Y:S01]  /*1230*/  IADD3 R17, R0.reuse, 0x7, RZ ;  /* 0x0000000700117810 */ /* 0x041fe20007ffe0ff */
[----:B------:R-:W-:Y:S01]  /*1240*/  STS.U16 [R33+0x340], R16 ;  /* 0x0003401021007388 */ /* 0x000fe20000000400 */
[C---:B------:R-:W-:Y:S02]  /*1250*/  IADD3 R11, R0.reuse, 0x4, RZ ;  /* 0x00000004000b7810 */ /* 0x040fe40007ffe0ff */
[C---:B------:R-:W-:Y:S01]  /*1260*/  IADD3 R13, R0.reuse, 0x5, RZ ;  /* 0x00000005000d7810 */ /* 0x040fe20007ffe0ff */
[----:B------:R0:W-:Y:S01]  /*1270*/  STS.U16 [R32+0x380], R21 ;  /* 0x0003801520007388 */ /* 0x0001e20000000400 */
[C---:B------:R-:W-:Y:S02]  /*1280*/  IADD3 R25, R0.reuse, 0xb, RZ ;  /* 0x0000000b00197810 */ /* 0x040fe40007ffe0ff */
[----:B--2---:R-:W-:-:S02]  /*1290*/  IADD3 R19, R0, 0x8, RZ ;  /* 0x0000000800137810 */ /* 0x004fc40007ffe0ff */
[C---:B------:R-:W-:Y:S02]  /*12a0*/  IADD3 R27, R0.reuse, 0xc, RZ ;  /* 0x0000000c001b7810 */ /* 0x040fe40007ffe0ff */
[C---:B------:R-:W-:Y:S02]  /*12b0*/  IADD3 R71, R0.reuse, 0xd, RZ ;  /* 0x0000000d00477810 */ /* 0x040fe40007ffe0ff */
[C---:B------:R-:W-:Y:S02]  /*12c0*/  IADD3 R75, R0.reuse, 0xf, RZ ;  /* 0x0000000f004b7810 */ /* 0x040fe40007ffe0ff */
[C---:B0-----:R-:W-:Y:S02]  /*12d0*/  IADD3 R21, R0.reuse, 0x9, RZ ;  /* 0x0000000900157810 */ /* 0x041fe40007ffe0ff */
[C---:B------:R-:W-:Y:S02]  /*12e0*/  IADD3 R7, R0.reuse, 0x2, RZ ;  /* 0x0000000200077810 */ /* 0x040fe40007ffe0ff */
[----:B------:R-:W-:-:S02]  /*12f0*/  IADD3 R15, R0, 0x6, RZ ;  /* 0x00000006000f7810 */ /* 0x000fc40007ffe0ff */
[C---:B------:R-:W-:Y:S02]  /*1300*/  IADD3 R23, R0.reuse, 0xa, RZ ;  /* 0x0000000a00177810 */ /* 0x040fe40007ffe0ff */
[----:B------:R-:W-:Y:S01]  /*1310*/  IADD3 R73, R0, 0xe, RZ ;  /* 0x0000000e00497810 */ /* 0x000fe20007ffe0ff */
[----:B------:R0:W-:Y:S01]  /*1320*/  STS.U16 [R31+0x3c0], R18 ;  /* 0x0003c0121f007388 */ /* 0x0001e20000000400 */
        /* <DEDUP_REMOVED lines=8> */
[-C--:B0-----:R-:W-:Y:S02]  /*13b0*/  LEA.HI.SX32 R18, R27, R0.reuse, 0x1b ;  /* 0x000000001b127211 */ /* 0x081fe400078fdaff */
        /* <DEDUP_REMOVED lines=8> */
[----:B------:R-:W-:Y:S01]  /*1440*/  IADD3.X R5, R26, UR18, RZ, P0, !PT ;  /* 0x000000121a057c10 */ /* 0x000fe200087fe4ff */
        /* <DEDUP_REMOVED lines=10> */
[----:B------:R-:W-:Y:S01]  /*14f0*/  IMAD.SHL.U32 R25, R13, 0x2, RZ ;  /* 0x000000020d197824 */ /* 0x000fe200078e00ff */
[----:B------:R-:W-:Y:S01]  /*1500*/  LDS.U16 R76, [R30] ;  /* 0x000000001e4c7984 */ /* 0x000fe20000000400 */
[----:B------:R-:W-:Y:S02]  /*1510*/  IMAD.SHL.U32 R21, R21, 0x2, RZ ;  /* 0x0000000215157824 */ /* 0x000fe400078e00ff */
[----:B------:R-:W-:Y:S01]  /*1520*/  IMAD.SHL.U32 R19, R6, 0x2, RZ ;  /* 0x0000000206137824 */ /* 0x000fe200078e00ff */
[----:B------:R-:W-:Y:S01]  /*1530*/  LDS.U16 R74, [R28+0x4] ;  /* 0x000004001c4a7984 */ /* 0x000fe20000000400 */
[----:B------:R-:W-:Y:S02]  /*1540*/  IMAD.SHL.U32 R18, R18, 0x2, RZ ;  /* 0x0000000212127824 */ /* 0x000fe400078e00ff */
[----:B------:R-:W-:Y:S01]  /*1550*/  IMAD.SHL.U32 R17, R71, 0x2, RZ ;  /* 0x0000000247117824 */ /* 0x000fe200078e00ff */
[----:B------:R-:W-:Y:S01]  /*1560*/  LDS.U16 R73, [R27+0x6] ;  /* 0x000006001b497984 */ /* 0x000fe20000000400 */
[----:B------:R-:W-:-:S03]  /*1570*/  IMAD.SHL.U32 R0, R75, 0x2, RZ ;  /* 0x000000024b007824 */ /* 0x000fc600078e00ff */
        /* <DEDUP_REMOVED lines=14> */
[----:B------:R-:W-:-:S05]  /*1660*/  ISETP.GE.AND P0, PT, R62, UR23, PT ;  /* 0x000000173e007c0c */ /* 0x000fca000bf06270 */
        /* <DEDUP_REMOVED lines=18> */
[----:B------:R-:W5:Y:S04]  /*1790*/  @!P0 LDG.E.U16 R86, [R4.64+0x240] ;  /* 0x0002401804568981 */ /* 0x000f68000c1e1500 */
        /* <DEDUP_REMOVED lines=97> */
.L_x_2853:
[----:B------:R-:W-:Y:S05]  /*1db0*/  BSYNC B0 ;  /* 0x0000000000007941 */ /* 0x000fea0003800000 */
.L_x_2852:
        /* <DEDUP_REMOVED lines=36> */
.L_x_2855:
[----:B------:R-:W-:Y:S05]  /*2000*/  BSYNC B0 ;  /* 0x0000000000007941 */ /* 0x000fea0003800000 */
.L_x_2854:
        /* <DEDUP_REMOVED lines=38> */
.L_x_2857:
[----:B------:R-:W-:Y:S05]  /*2270*/  BSYNC B0 ;  /* 0x0000000000007941 */ /* 0x000fea0003800000 */
.L_x_2856:
        /* <DEDUP_REMOVED lines=36> */
.L_x_2859:
[----:B------:R-:W-:Y:S05]  /*24c0*/  BSYNC B0 ;  /* 0x0000000000007941 */ /* 0x000fea0003800000 */
.L_x_2858:
        /* <DEDUP_REMOVED lines=38> */
.L_x_2861:
[----:B------:R-:W-:Y:S05]  /*2730*/  BSYNC B0 ;  /* 0x0000000000007941 */ /* 0x000fea0003800000 */
.L_x_2860:
        /* <DEDUP_REMOVED lines=36> */
.L_x_2863:
[----:B------:R-:W-:Y:S05]  /*2980*/  BSYNC B0 ;  /* 0x0000000000007941 */ /* 0x000fea0003800000 */
.L_x_2862:
        /* <DEDUP_REMOVED lines=38> */
.L_x_2865:
[----:B------:R-:W-:Y:S05]  /*2bf0*/  BSYNC B0 ;  /* 0x0000000000007941 */ /* 0x000fea0003800000 */
.L_x_2864:
        /* <DEDUP_REMOVED lines=36> */
.L_x_2867:
[----:B------:R-:W-:Y:S05]  /*2e40*/  BSYNC B0 ;  /* 0x0000000000007941 */ /* 0x000fea0003800000 */
.L_x_2866:
        /* <DEDUP_REMOVED lines=41> */
.L_x_2869:
[----:B------:R-:W-:Y:S05]  /*30e0*/  BSYNC B0 ;  /* 0x0000000000007941 */ /* 0x000fea0003800000 */
.L_x_2868:
        /* <DEDUP_REMOVED lines=41> */
.L_x_2871:
[----:B------:R-:W-:Y:S05]  /*3380*/  BSYNC B0 ;  /* 0x0000000000007941 */ /* 0x000fea0003800000 */
.L_x_2870:
        /* <DEDUP_REMOVED lines=47> */
.L_x_2873:
[----:B------:R-:W-:Y:S05]  /*3680*/  BSYNC B0 ;  /* 0x0000000000007941 */ /* 0x000fea0003800000 */
.L_x_2872:
        /* <DEDUP_REMOVED lines=33> */
.L_x_2875:
[----:B------:R-:W-:Y:S05]  /*38a0*/  BSYNC B0 ;  /* 0x0000000000007941 */ /* 0x000fea0003800000 */
.L_x_2874:
        /* <DEDUP_REMOVED lines=33> */
.L_x_2877:
[----:B------:R-:W-:Y:S05]  /*3ac0*/  BSYNC B0 ;  /* 0x0000000000007941 */ /* 0x000fea0003800000 */
.L_x_2876:
        /* <DEDUP_REMOVED lines=33> */
.L_x_2879:
[----:B------:R-:W-:Y:S05]  /*3ce0*/  BSYNC B0 ;  /* 0x0000000000007941 */ /* 0x000fea0003800000 */
.L_x_2878:
        /* <DEDUP_REMOVED lines=33> */
.L_x_2881:
[----:B------:R-:W-:Y:S05]  /*3f00*/  BSYNC B0 ;  /* 0x0000000000007941 */ /* 0x000fea0003800000 */
.L_x_2880:
        /* <DEDUP_REMOVED lines=33> */
.L_x_2883:
[----:B------:R-:W-:Y:S05]  /*4120*/  BSYNC B0 ;  /* 0x0000000000007941 */ /* 0x000fea0003800000 */
.L_x_2882:
        /* <DEDUP_REMOVED lines=38> */
.L_x_2889:
[----:B------:R-:W-:Y:S01]  /*4390*/  USHF.R.S32.HI UR19, URZ, 0x1f, UR7 ;  /* 0x0000001f3f137899 */ /* 0x000fe20008011407 */
[----:B-1----:R-:W-:Y:S01]  /*43a0*/  IMAD.U32 R5, RZ, RZ, UR7 ;  /* 0x00000007ff057e24 */ /* 0x002fe2000f8e00ff */
[----:B------:R-:W-:Y:S02]  /*43b0*/  ULDC.64 UR32, c[0x0][0x188] ;  /* 0x0000620000207ab9 */ /* 0x000fe40000000a00 */
[----:B------:R-:W-:Y:S01]  /*43c0*/  UIMAD UR30, UR19, UR32, URZ ;  /* 0x00000020131e72a4 */ /* 0x000fe2000f8e023f */
[----:B------:R-:W-:Y:S01]  /*43d0*/  IMAD.WIDE.U32 R4, R5, c[0x0][0x1a0], R2 ;  /* 0x0000680005047a25 */ /* 0x000fe200078e0002 */
[----:B------:R-:W-:Y:S02]  /*43e0*/  UMOV UR22, UR8 ;  /* 0x0000000800167c82 */ /* 0x000fe40008000000 */
[----:B------:R-:W-:Y:S02]  /*43f0*/  UMOV UR23, UR13 ;  /* 0x0000000d00177c82 */ /* 0x000fe40008000000 */
[----:B------:R-:W-:Y:S01]  /*4400*/  UIMAD.WIDE.U32 UR22, UR7, UR32, UR22 ;  /* 0x00000020071672a5 */ /* 0x000fe2000f8e0016 */
[----:B------:R-:W-:Y:S01]  /*4410*/  LEA R6, P1, R4, R49, 0x1 ;  /* 0x0000003104067211 */ /* 0x000fe200078208ff */
[----:B------:R-:W-:-:S02]  /*4420*/  UIMAD UR30, UR7, UR33, UR30 ;  /* 0x00000021071e72a4 */ /* 0x000fc4000f8e021e */
[----:B------:R-:W-:Y:S02]  /*4430*/  ULDC.64 UR20, c[0x0][0x220] ;  /* 0x0000880000147ab9 */ /* 0x000fe40000000a00 */
[----:B------:R-:W-:Y:S02]  /*4440*/  ULEA UR20, UP0, UR22, UR20, 0x2 ;  /* 0x0000001416147291 */ /* 0x000fe4000f80103f */
[----:B------:R-:W-:Y:S02]  /*4450*/  UIADD3 UR23, UR23, UR30, URZ ;  /* 0x0000001e17177290 */ /* 0x000fe4000fffe03f */
[----:B------:R-:W-:Y:S02]  /*4460*/  ULDC.64 UR32, c[0x0][0x1a0] ;  /* 0x0000680000207ab9 */ /* 0x000fe40000000a00 */
[----:B------:R-:W-:Y:S01]  /*4470*/  ULEA.HI.X UR21, UR22, UR21, UR23, 0x2, UP0 ;  /* 0x0000001516157291 */ /* 0x000fe200080f1417 */
[----:B------:R-:W-:Y:S01]  /*4480*/  MOV R8, UR20 ;  /* 0x0000001400087c02 */ /* 0x000fe20008000f00 */
[----:B------:R-:W-:-:S02]  /*4490*/  UIMAD UR31, UR19, UR32, URZ ;  /* 0x00000020131f72a4 */ /* 0x000fc4000f8e023f */
[----:B------:R-:W-:Y:S02]  /*44a0*/  UMOV UR23, 0xfffff800 ;  /* 0xfffff80000177882 */ /* 0x000fe40000000000 */
[----:B------:R-:W-:Y:S01]  /*44b0*/  ULDC UR20, c[0x0][0x168] ;  /* 0x00005a0000147ab9 */ /* 0x000fe20000000800 */
[----:B------:R-:W-:Y:S01]  /*44c0*/  PRMT R10, RZ, 0x7610, R10 ;  /* 0x00007610ff0a7816 */ /* 0x000fe2000000000a */
[----:B------:R-:W-:Y:S01]  /*44d0*/  UIMAD UR23, UR5, UR23, UR20 ;  /* 0x00000017051772a4 */ /* 0x000fe2000f8e0214 */
[----:B------:R-:W-:Y:S01]  /*44e0*/  PRMT R11, RZ, 0x7610, R11 ;  /* 0x00007610ff0b7816 */ /* 0x000fe2000000000b */
[----:B------:R-:W-:Y:S01]  /*44f0*/  UIMAD UR31, UR7, UR33, UR31 ;  /* 0x00000021071f72a4 */ /* 0x000fe2000f8e021f */
[----:B------:R-:W-:Y:S01]  /*4500*/  PRMT R12, RZ, 0x7610, R12 ;  /* 0x00007610ff0c7816 */ /* 0x000fe2000000000c */
[----:B------:R-:W-:Y:S02]  /*4510*/  IMAD.U32 R9, RZ, RZ, UR21 ;  /* 0x00000015ff097e24 */ /* 0x000fe4000f8e00ff */
[----:B------:R-:W-:-:S02]  /*4520*/  ISETP.GE.AND P2, PT, R2, UR23, PT ;  /* 0x0000001702007c0c */ /* 0x000fc4000bf46270 */
[----:B------:R-:W-:Y:S02]  /*4530*/  ISETP.GE.AND P3, PT, R63, UR23, PT ;  /* 0x000000173f007c0c */ /* 0x000fe4000bf66270 */
[----:B------:R-:W-:Y:S01]  /*4540*/  IADD3 R5, R5, UR31, RZ ;  /* 0x0000001f05057c10 */ /* 0x000fe2000fffe0ff */
[----:B------:R-:W-:Y:S01]  /*4550*/  ULDC.64 UR30, c[0x0][0x1c0] ;  /* 0x00007000001e7ab9 */ /* 0x000fe20000000a00 */
[----:B------:R-:W-:Y:S02]  /*4560*/  ISETP.GE.AND P4, PT, R62, UR23, PT ;  /* 0x000000173e007c0c */ /* 0x000fe4000bf86270 */
[----:B------:R-:W-:Y:S02]  /*4570*/  ISETP.GE.AND P5, PT, R61, UR23, PT ;  /* 0x000000173d007c0c */ /* 0x000fe4000bfa6270 */
[--C-:B------:R-:W-:Y:S02]  /*4580*/  LEA.HI.X R7, R4, R47, R5.reuse, 0x1, P1 ;  /* 0x0000002f04077211 */ /* 0x100fe400008f0c05 */
[----:B------:R-:W-:Y:S01]  /*4590*/  PRMT R5, RZ, 0x7610, R5 ;  /* 0x00007610ff057816 */ /* 0x000fe20000000005 */
[----:B0-----:R0:W2:Y:S01]  /*45a0*/  LDG.E R4, [R8.64] ;  /* 0x0000001808047981 */ /* 0x0010a2000c1e1900 */
[----:B------:R-:W-:-:S02]  /*45b0*/  ISETP.GE.AND P6, PT, R60, UR23, PT ;  /* 0x000000173c007c0c */ /* 0x000fc4000bfc6270 */
[----:B------:R-:W-:Y:S01]  /*45c0*/  ISETP.GE.AND P1, PT, R59, UR23, PT ;  /* 0x000000173b007c0c */ /* 0x000fe2000bf26270 */
[----:B------:R-:W3:Y:S01]  /*45d0*/  @!P3 LDG.E.U16 R10, [R6.64+0x40] ;  /* 0x00004018060ab981 */ /* 0x000ee2000c1e1500 */
[----:B------:R-:W-:Y:S02]  /*45e0*/  ISETP.GE.AND P3, PT, R57, UR23, PT ;  /* 0x0000001739007c0c */ /* 0x000fe4000bf66270 */
[----:B------:R-:W-:Y:S01]  /*45f0*/  PRMT R13, RZ, 0x7610, R13 ;  /* 0x00007610ff0d7816 */ /* 0x000fe2000000000d */
[----:B------:R-:W4:Y:S01]  /*4600*/  @!P2 LDG.E.U16 R5, [R6.64] ;  /* 0x000000180605a981 */ /* 0x000f22000c1e1500 */
[----:B------:R-:W-:Y:S02]  /*4610*/  ISETP.GE.AND P2, PT, R58, UR23, PT ;  /* 0x000000173a007c0c */ /* 0x000fe4000bf46270 */
[----:B------:R-:W-:Y:S01]  /*4620*/  PRMT R14, RZ, 0x7610, R14 ;  /* 0x00007610ff0e7816 */ /* 0x000fe2000000000e */
[----:B------:R-:W2:Y:S01]  /*4630*/  @!P4 LDG.E.U16 R11, [R6.64+0x80] ;  /* 0x00008018060bc981 */ /* 0x000ea2000c1e1500 */
[----:B------:R-:W-:-:S02]  /*4640*/  ISETP.GE.AND P4, PT, R56, UR23, PT ;  /* 0x0000001738007c0c */ /* 0x000fc4000bf86270 */
[----:B0-----:R-:W-:Y:S01]  /*4650*/  PRMT R9, RZ, 0x7610, R9 ;  /* 0x00007610ff097816 */ /* 0x001fe20000000009 */
[----:B------:R-:W2:Y:S01]  /*4660*/  @!P5 LDG.E.U16 R12, [R6.64+0xc0] ;  /* 0x0000c018060cd981 */ /* 0x000ea2000c1e1500 */
[----:B------:R-:W-:Y:S02]  /*4670*/  ISETP.GE.AND P5, PT, R55, UR23, PT ;  /* 0x0000001737007c0c */ /* 0x000fe4000bfa6270 */
[----:B------:R-:W-:Y:S01]  /*4680*/  PRMT R8, RZ, 0x7610, R8 ;  /* 0x00007610ff087816 */ /* 0x000fe20000000008 */
[----:B------:R-:W2:Y:S01]  /*4690*/  @!P6 LDG.E.U16 R13, [R6.64+0x100] ;  /* 0x00010018060de981 */ /* 0x000ea2000c1e1500 */
[----:B------:R-:W-:Y:S02]  /*46a0*/  PRMT R15, RZ, 0x7610, R15 ;  /* 0x00007610ff0f7816 */ /* 0x000fe4000000000f */
[----:B------:R-:W-:Y:S01]  /*46b0*/  PRMT R120, RZ, 0x7610, R120 ;  /* 0x00007610ff787816 */ /* 0x000fe20000000078 */
[----:B------:R-:W2:Y:S01]  /*46c0*/  @!P1 LDG.E.U16 R14, [R6.64+0x140] ;  /* 0x00014018060e9981 */ /* 0x000ea2000c1e1500 */
[----:B------:R-:W-:-:S02]  /*46d0*/  ISETP.GE.AND P6, PT, R54, UR23, PT ;  /* 0x0000001736007c0c */ /* 0x000fc4000bfc6270 */
[----:B------:R-:W-:Y:S01]  /*46e0*/  ISETP.GE.AND P1, PT, R53, UR23, PT ;  /* 0x0000001735007c0c */ /* 0x000fe2000bf26270 */
[----:B------:R-:W2:Y:S01]  /*46f0*/  @!P2 LDG.E.U16 R9, [R6.64+0x180] ;  /* 0x000180180609a981 */ /* 0x000ea2000c1e1500 */
[----:B------:R-:W-:-:S03]  /*4700*/  ISETP.GE.AND P2, PT, R52, UR23, PT ;  /* 0x0000001734007c0c */ /* 0x000fc6000bf46270 */
[----:B------:R-:W2:Y:S01]  /*4710*/  @!P3 LDG.E.U16 R8, [R6.64+0x1c0] ;  /* 0x0001c0180608b981 */ /* 0x000ea2000c1e1500 */
[----:B------:R-:W-:-:S03]  /*4720*/  ISETP.GE.AND P3, PT, R51, UR23, PT ;  /* 0x0000001733007c0c */ /* 0x000fc6000bf66270 */
[----:B------:R-:W2:Y:S01]  /*4730*/  @!P4 LDG.E.U16 R15, [R6.64+0x200] ;  /* 0x00020018060fc981 */ /* 0x000ea2000c1e1500 */
[----:B------:R-:W-:-:S03]  /*4740*/  ISETP.GE.AND P4, PT, R50, UR23, PT ;  /* 0x0000001732007c0c */ /* 0x000fc6000bf86270 */
[----:B------:R-:W2:Y:S01]  /*4750*/  @!P5 LDG.E.U16 R120, [R6.64+0x240] ;  /* 0x000240180678d981 */ /* 0x000ea2000c1e1500 */
[----:B------:R-:W-:Y:S02]  /*4760*/  ISETP.GE.AND P5, PT, R48, UR23, PT ;  /* 0x0000001730007c0c */ /* 0x000fe4000bfa6270 */
[----:B------:R-:W-:Y:S02]  /*4770*/  PRMT R119, RZ, 0x7610, R119 ;  /* 0x00007610ff777816 */ /* 0x000fe40000000077 */
[----:B------:R-:W-:Y:S02]  /*4780*/  PRMT R122, RZ, 0x7610, R122 ;  /* 0x00007610ff7a7816 */ /* 0x000fe4000000007a */
[----:B------:R-:W-:Y:S02]  /*4790*/  PRMT R121, RZ, 0x7610, R121 ;  /* 0x00007610ff797816 */ /* 0x000fe40000000079 */
[----:B------:R-:W-:Y:S01]  /*47a0*/  PRMT R124, RZ, 0x7610, R124 ;  /* 0x00007610ff7c7816 */ /* 0x000fe2000000007c */
[----:B------:R-:W2:Y:S01]  /*47b0*/  @!P6 LDG.E.U16 R119, [R6.64+0x280] ;  /* 0x000280180677e981 */ /* 0x000ea2000c1e1500 */
[----:B------:R-:W-:-:S02]  /*47c0*/  PRMT R123, RZ, 0x7610, R123 ;  /* 0x00007610ff7b7816 */ /* 0x000fc4000000007b */
[----:B------:R-:W-:Y:S01]  /*47d0*/  PRMT R126, RZ, 0x7610, R126 ;  /* 0x00007610ff7e7816 */ /* 0x000fe2000000007e */
[----:B------:R-:W2:Y:S04]  /*47e0*/  @!P1 LDG.E.U16 R122, [R6.64+0x2c0] ;  /* 0x0002c018067a9981 */ /* 0x000ea8000c1e1500 */
[----:B------:R-:W2:Y:S04]  /*47f0*/  @!P2 LDG.E.U16 R121, [R6.64+0x300] ;  /* 0x000300180679a981 */ /* 0x000ea8000c1e1500 */
[----:B------:R-:W2:Y:S04]  /*4800*/  @!P3 LDG.E.U16 R124, [R6.64+0x340] ;  /* 0x00034018067cb981 */ /* 0x000ea8000c1e1500 */
[----:B------:R-:W2:Y:S04]  /*4810*/  @!P4 LDG.E.U16 R123, [R6.64+0x380] ;  /* 0x00038018067bc981 */ /* 0x000ea8000c1e1500 */
[----:B------:R-:W2:Y:S01]  /*4820*/  @!P5 LDG.E.U16 R126, [R6.64+0x3c0] ;  /* 0x0003c018067ed981 */ /* 0x000ea2000c1e1500 */
[----:B------:R-:W-:-:S02]  /*4830*/  ISETP.GE.U32.AND P4, PT, R66, UR23, PT ;  /* 0x0000001742007c0c */ /* 0x000fc4000bf86070 */
[----:B------:R-:W-:Y:S02]  /*4840*/  ISETP.GE.U32.AND P3, PT, R67, UR23, PT ;  /* 0x0000001743007c0c */ /* 0x000fe4000bf66070 */
[----:B------:R-:W-:Y:S01]  /*4850*/  ISETP.GE.U32.AND P5, PT, R65, UR23, PT ;  /* 0x0000001741007c0c */ /* 0x000fe2000bfa6070 */
[----:B----4-:R-:W-:Y:S04]  /*4860*/  STS.U16 [R46], R5 ;  /* 0x000000052e007388 */ /* 0x010fe80000000400 */
[----:B---3--:R-:W-:Y:S04]  /*4870*/  STS.U16 [R45+0x40], R10 ;  /* 0x0000400a2d007388 */ /* 0x008fe80000000400 */
[----:B--2---:R-:W-:Y:S04]  /*4880*/  STS.U16 [R44+0x80], R11 ;  /* 0x0000800b2c007388 */ /* 0x004fe80000000400 */
        /* <DEDUP_REMOVED lines=11> */
[----:B------:R-:W-:Y:S04]  /*4940*/  STS.U16 [R32+0x380], R123 ;  /* 0x0003807b20007388 */ /* 0x000fe80000000400 */
[----:B------:R-:W-:Y:S01]  /*4950*/  STS.U16 [R31+0x3c0], R126 ;  /* 0x0003c07e1f007388 */ /* 0x000fe20000000400 */
[----:B------:R-:W-:-:S06]  /*4960*/  NOP ;  /* 0x0000000000007918 */ /* 0x000fcc0000000000 */
[----:B------:R-:W1:Y:S04]  /*4970*/  LDS.U16 R5, [R30] ;  /* 0x000000001e057984 */ /* 0x000e680000000400 */
[----:B0-----:R-:W0:Y:S04]  /*4980*/  S2R R119, SR_TID.X ;  /* 0x0000000000777919 */ /* 0x001e280000002100 */
[----:B------:R-:W2:Y:S04]  /*4990*/  LDS.U16 R8, [R27+0x6] ;  /* 0x000006001b087984 */ /* 0x000ea80000000400 */
[----:B------:R-:W-:Y:S04]  /*49a0*/  LDS.U16 R6, [R29+0x2] ;  /* 0x000002001d067984 */ /* 0x000fe80000000400 */
[----:B------:R-:W3:Y:S01]  /*49b0*/  LDS.U16 R9, [R26+0x8] ;  /* 0x000008001a097984 */ /* 0x000ee20000000400 */
[----:B------:R-:W-:-:S03]  /*49c0*/  FMUL.FTZ R4, R4, 1.4426950216293334961 ;  /* 0x3fb8aa3b04047820 */ /* 0x000fc60000410000 */
[----:B------:R-:W4:Y:S01]  /*49d0*/  LDS.U16 R7, [R28+0x4] ;  /* 0x000004001c077984 */ /* 0x000f220000000400 */
[C---:B------:R-:W-:Y:S02]  /*49e0*/  FMUL.FTZ R10, R4.reuse, R118 ;  /* 0x00000076040a7220 */ /* 0x040fe40000410000 */
[----:B0-----:R-:W-:Y:S02]  /*49f0*/  IMAD.SHL.U32 R15, R119, 0x10, RZ ;  /* 0x00000010770f7824 */ /* 0x001fe400078e00ff */
[----:B------:R0:W1:Y:S01]  /*4a00*/  MUFU.EX2 R137, R10 ;  /* 0x0000000a00897308 */ /* 0x0000620000000800 */
[----:B------:R-:W-:Y:S02]  /*4a10*/  FMUL.FTZ R12, R4, R116 ;  /* 0x00000074040c7220 */ /* 0x000fe40000410000 */
[----:B0-----:R-:W-:-:S05]  /*4a20*/  IADD3 R10, R15, 0x7, RZ ;  /* 0x000000070f0a7810 */ /* 0x001fca0007ffe0ff */
[----:B------:R1:W-:Y:S01]  /*4a30*/  MUFU.EX2 R132, R12 ;  /* 0x0000000c00847308 */ /* 0x0003e20000000800 */
[----:B------:R-:W-:Y:S02]  /*4a40*/  ISETP.GE.U32.AND P2, PT, R10, UR23, PT ;  /* 0x000000170a007c0c */ /* 0x000fe4000bf46070 */
[----:B------:R-:W0:Y:S01]  /*4a50*/  LDS.U16 R10, [R25+0xa] ;  /* 0x00000a00190a7984 */ /* 0x000e220000000400 */
[----:B-1----:R-:W-:-:S03]  /*4a60*/  PRMT R12, RZ, 0x5410, R5 ;  /* 0x00005410ff0c7816 */ /* 0x002fc60000000005 */
[----:B------:R-:W1:Y:S01]  /*4a70*/  LDS.U16 R5, [R23+0xe] ;  /* 0x00000e0017057984 */ /* 0x000e620000000400 */
[C---:B------:R-:W-:Y:S02]  /*4a80*/  FMUL.FTZ R11, R4.reuse, R117 ;  /* 0x00000075040b7220 */ /* 0x040fe40000410000 */
[----:B------:R-:W-:Y:S01]  /*4a90*/  FMUL.FTZ R13, R4, R115 ;  /* 0x00000073040d7220 */ /* 0x000fe20000410000 */
[----:B--2---:R-:W-:Y:S01]  /*4aa0*/  PRMT R8, RZ, 0x5410, R8 ;  /* 0x00005410ff087816 */ /* 0x004fe20000000008 */
[----:B------:R2:W0:Y:S01]  /*4ab0*/  MUFU.EX2 R134, R11 ;  /* 0x0000000b00867308 */ /* 0x0004220000000800 */
[----:B------:R-:W-:-:S07]  /*4ac0*/  FMUL.FTZ R12, R79, R12 ;  /* 0x0000000c4f0c7220 */ /* 0x000fce0000410000 */
[----:B------:R4:W0:Y:S01]  /*4ad0*/  MUFU.EX2 R130, R13 ;  /* 0x0000000d00827308 */ /* 0x0008220000000800 */
[----:B--2---:R-:W-:Y:S01]  /*4ae0*/  IADD3 R11, R15, 0x8, RZ ;  /* 0x000000080f0b7810 */ /* 0x004fe20007ffe0ff */
[----:B------:R-:W-:Y:S01]  /*4af0*/  FMUL.FTZ R131, R77, R8 ;  /* 0x000000084d837220 */ /* 0x000fe20000410000 */
[----:B---3--:R-:W-:Y:S02]  /*4b00*/  PRMT R8, RZ, 0x5410, R9 ;  /* 0x00005410ff087816 */ /* 0x008fe40000000009 */
[----:B----4-:R-:W-:Y:S01]  /*4b10*/  PRMT R13, RZ, 0x5410, R6 ;  /* 0x00005410ff0d7816 */ /* 0x010fe20000000006 */
[----:B------:R-:W-:Y:S01]  /*4b20*/  FMUL.FTZ R14, R4, R114 ;  /* 0x00000072040e7220 */ /* 0x000fe20000410000 */
[----:B------:R-:W2:Y:S01]  /*4b30*/  LDS.U16 R6, [R22+0x10] ;  /* 0x0000100016067984 */ /* 0x000ea20000000400 */
[----:B------:R-:W-:Y:S02]  /*4b40*/  ISETP.GE.U32.AND P1, PT, R11, UR23, PT ;  /* 0x000000170b007c0c */ /* 0x000fe4000bf26070 */
[----:B------:R-:W-:Y:S01]  /*4b50*/  ISETP.GE.U32.AND P6, PT, R15, UR23, PT ;  /* 0x000000170f007c0c */ /* 0x000fe2000bfc6070 */
[----:B------:R-:W3:Y:S01]  /*4b60*/  LDS.U16 R11, [R24+0xc] ;  /* 0x00000c00180b7984 */ /* 0x000ee20000000400 */
[----:B------:R-:W-:-:S02]  /*4b70*/  FMUL.FTZ R8, R81, R8 ;  /* 0x0000000851087220 */ /* 0x000fc40000410000 */
[----:B------:R-:W-:Y:S01]  /*4b80*/  FSEL R136, R12, RZ, !P6 ;  /* 0x000000ff0c887208 */ /* 0x000fe20007000000 */
[C---:B------:R-:W-:Y:S01]  /*4b90*/  FMUL.FTZ R126, R4.reuse, R113 ;  /* 0x00000071047e7220 */ /* 0x040fe20000410000 */
[----:B------:R-:W-:Y:S01]  /*4ba0*/  FSEL R137, R137, 1, !P6 ;  /* 0x3f80000089897808 */ /* 0x000fe20007000000 */
[----:B------:R-:W-:Y:S01]  /*4bb0*/  FMUL.FTZ R124, R4, R112 ;  /* 0x00000070047c7220 */ /* 0x000fe20000410000 */
[----:B------:R-:W-:Y:S01]  /*4bc0*/  ISETP.GE.U32.AND P6, PT, R151, UR23, PT ;  /* 0x0000001797007c0c */ /* 0x000fe2000bfc6070 */
[----:B------:R-:W-:Y:S03]  /*4bd0*/  LDS.U16 R9, [R19+0x16] ;  /* 0x0000160013097984 */ /* 0x000fe60000000400 */
[----:B------:R-:W-:Y:S02]  /*4be0*/  FSEL R129, R8, RZ, !P6 ;  /* 0x000000ff08817208 */ /* 0x000fe40007000000 */
[----:B------:R-:W4:Y:S01]  /*4bf0*/  LDS.U16 R8, [R21+0x12] ;  /* 0x0000120015087984 */ /* 0x000f220000000400 */
[----:B------:R-:W-:Y:S01]  /*4c00*/  PRMT R7, RZ, 0x5410, R7 ;  /* 0x00005410ff077816 */ /* 0x000fe20000000007 */
[----:B------:R-:W2:Y:S04]  /*4c10*/  MUFU.EX2 R14, R14 ;  /* 0x0000000e000e7308 */ /* 0x000ea80000000800 */
[----:B------:R-:W-:Y:S01]  /*4c20*/  FMUL.FTZ R7, R80, R7 ;  /* 0x0000000750077220 */ /* 0x000fe20000410000 */
[----:B0-----:R-:W-:-:S03]  /*4c30*/  FSEL R134, R134, 1, !P3 ;  /* 0x3f80000086867808 */ /* 0x001fc60005800000 */
[----:B------:R-:W0:Y:S01]  /*4c40*/  MUFU.EX2 R126, R126 ;  /* 0x0000007e007e7308 */ /* 0x000e220000000800 */
[----:B------:R-:W-:Y:S02]  /*4c50*/  FSEL R133, R7, RZ, !P4 ;  /* 0x000000ff07857208 */ /* 0x000fe40006000000 */
[----:B------:R-:W-:Y:S02]  /*4c60*/  PRMT R7, RZ, 0x5410, R10 ;  /* 0x00005410ff077816 */ /* 0x000fe4000000000a */
[----:B-1----:R-:W-:Y:S01]  /*4c70*/  PRMT R10, RZ, 0x5410, R5 ;  /* 0x00005410ff0a7816 */ /* 0x002fe20000000005 */
[----:B------:R-:W-:Y:S01]  /*4c80*/  FMUL.FTZ R5, R137, R134 ;  /* 0x0000008689057220 */ /* 0x000fe20000410000 */
[----:B------:R-:W-:Y:S01]  /*4c90*/  FSEL R132, R132, 1, !P4 ;  /* 0x3f80000084847808 */ /* 0x000fe20006000000 */
[----:B------:R-:W1:Y:S01]  /*4ca0*/  MUFU.EX2 R124, R124 ;  /* 0x0000007c007c7308 */ /* 0x000e620000000800 */
[----:B------:R-:W-:Y:S02]  /*4cb0*/  FMUL.FTZ R13, R78, R13 ;  /* 0x0000000d4e0d7220 */ /* 0x000fe40000410000 */
[----:B------:R-:W-:Y:S01]  /*4cc0*/  FMUL.FTZ R10, R75, R10 ;  /* 0x0000000a4b0a7220 */ /* 0x000fe20000410000 */
[----:B------:R-:W-:Y:S01]  /*4cd0*/  FSEL R130, R130, 1, !P5 ;  /* 0x3f80000082827808 */ /* 0x000fe20006800000 */
[----:B------:R-:W-:Y:S01]  /*4ce0*/  FMUL.FTZ R5, R132, R5 ;  /* 0x0000000584057220 */ /* 0x000fe20000410000 */
[----:B------:R-:W-:-:S02]  /*4cf0*/  FSEL R135, R13, RZ, !P3 ;  /* 0x000000ff0d877208 */ /* 0x000fc40005800000 */
[----:B------:R-:W-:Y:S02]  /*4d00*/  FSEL R123, R10, RZ, !P2 ;  /* 0x000000ff0a7b7208 */ /* 0x000fe40005000000 */
[----:B--2---:R-:W-:Y:S01]  /*4d10*/  PRMT R6, RZ, 0x5410, R6 ;  /* 0x00005410ff067816 */ /* 0x004fe20000000006 */
[----:B------:R-:W2:Y:S01]  /*4d20*/  LDS.U16 R10, [R20+0x14] ;  /* 0x00001400140a7984 */ /* 0x000ea20000000400 */
[----:B------:R-:W-:Y:S01]  /*4d30*/  ISETP.GE.U32.AND P3, PT, R150, UR23, PT ;  /* 0x0000001796007c0c */ /* 0x000fe2000bf66070 */
[----:B------:R-:W-:Y:S01]  /*4d40*/  FMUL.FTZ R5, R130, R5 ;  /* 0x0000000582057220 */ /* 0x000fe20000410000 */
[----:B------:R-:W-:Y:S01]  /*4d50*/  FSEL R128, R14, 1, !P6 ;  /* 0x3f8000000e807808 */ /* 0x000fe20007000000 */
[----:B------:R-:W-:Y:S01]  /*4d60*/  FMUL.FTZ R7, R76, R7 ;  /* 0x000000074c077220 */ /* 0x000fe20000410000 */
[----:B------:R-:W-:Y:S01]  /*4d70*/  ISETP.GE.U32.AND P4, PT, R149, UR23, PT ;  /* 0x0000001795007c0c */ /* 0x000fe2000bf86070 */
[----:B------:R-:W-:Y:S01]  /*4d80*/  FMUL.FTZ R6, R83, R6 ;  /* 0x0000000653067220 */ /* 0x000fe20000410000 */
[----:B---3--:R-:W-:Y:S01]  /*4d90*/  PRMT R11, RZ, 0x5410, R11 ;  /* 0x00005410ff0b7816 */ /* 0x008fe2000000000b */
[----:B------:R-:W-:Y:S01]  /*4da0*/  FMUL.FTZ R5, R128, R5 ;  /* 0x0000000580057220 */ /* 0x000fe20000410000 */
[----:B0-----:R-:W-:-:S02]  /*4db0*/  FSEL R126, R126, 1, !P3 ;  /* 0x3f8000007e7e7808 */ /* 0x001fc40005800000 */
[----:B------:R-:W-:Y:S01]  /*4dc0*/  FSEL R127, R7, RZ, !P3 ;  /* 0x000000ff077f7208 */ /* 0x000fe20005800000 */
[----:B------:R-:W-:Y:S01]  /*4dd0*/  FMUL.FTZ R11, R82, R11 ;  /* 0x0000000b520b7220 */ /* 0x000fe20000410000 */
[----:B-1----:R-:W-:Y:S01]  /*4de0*/  FSEL R124, R124, 1, !P4 ;  /* 0x3f8000007c7c7808 */ /* 0x002fe20006000000 */
[----:B------:R-:W0:Y:S01]  /*4df0*/  LDS.U16 R7, [R18+0x18] ;  /* 0x0000180012077984 */ /* 0x000e220000000400 */
[----:B------:R-:W-:Y:S01]  /*4e00*/  FSEL R121, R6, RZ, !P1 ;  /* 0x000000ff06797208 */ /* 0x000fe20004800000 */
[----:B------:R-:W-:Y:S02]  /*4e10*/  FMUL.FTZ R5, R126, R5 ;  /* 0x000000057e057220 */ /* 0x000fe40000410000 */
[----:B------:R-:W1:Y:S01]  /*4e20*/  LDS.U16 R6, [R17+0x1a] ;  /* 0x00001a0011067984 */ /* 0x000e620000000400 */
[----:B------:R-:W-:Y:S01]  /*4e30*/  FMUL.FTZ R122, R4, R111 ;  /* 0x0000006f047a7220 */ /* 0x000fe20000410000 */
[----:B------:R-:W-:Y:S01]  /*4e40*/  FSEL R125, R11, RZ, !P4 ;  /* 0x000000ff0b7d7208 */ /* 0x000fe20006000000 */
[----:B------:R-:W-:Y:S01]  /*4e50*/  FMUL.FTZ R13, R124, R5 ;  /* 0x000000057c0d7220 */ /* 0x000fe20000410000 */
[----:B----4-:R-:W-:Y:S01]  /*4e60*/  PRMT R5, RZ, 0x5410, R8 ;  /* 0x00005410ff057816 */ /* 0x010fe20000000008 */
        /* <DEDUP_REMOVED lines=8> */
[----:B------:R-:W-:Y:S01]  /*4ef0*/  FFMA.FTZ R11, R136, R134, R135 ;  /* 0x00000086880b7223 */ /* 0x000fe20000010087 */
[----:B------:R-:W3:Y:S01]  /*4f00*/  LDS.U16 R4, [R16+0x1c] ;  /* 0x00001c0010047984 */ /* 0x000ee20000000400 */
[----:B------:R-:W4:Y:S01]  /*4f10*/  MUFU.EX2 R122, R122 ;  /* 0x0000007a007a7308 */ /* 0x000f220000000800 */
[----:B------:R-:W-:Y:S01]  /*4f20*/  FSEL R131, R131, RZ, !P5 ;  /* 0x000000ff83837208 */ /* 0x000fe20006800000 */
[----:B------:R-:W-:Y:S02]  /*4f30*/  FMUL.FTZ R138, R74, R5 ;  /* 0x000000054a8a7220 */ /* 0x000fe40000410000 */
[----:B------:R-:W-:Y:S01]  /*4f40*/  FFMA.FTZ R11, R132, R11, R133 ;  /* 0x0000000b840b7223 */ /* 0x000fe20000010085 */
[----:B------:R-:W0:Y:S03]  /*4f50*/  LDS.U16 R5, [R0+0x1e] ;  /* 0x00001e0000057984 */ /* 0x000e260000000400 */
[----:B------:R-:W-:Y:S01]  /*4f60*/  FFMA.FTZ R11, R130, R11, R131 ;  /* 0x0000000b820b7223 */ /* 0x000fe20000010083 */
[----:B------:R-:W1:Y:S03]  /*4f70*/  MUFU.EX2 R120, R120 ;  /* 0x0000007800787308 */ /* 0x000e660000000800 */
[----:B------:R-:W-:-:S04]  /*4f80*/  FFMA.FTZ R11, R128, R11, R129 ;  /* 0x0000000b800b7223 */ /* 0x000fc80000010081 */
[----:B------:R-:W-:Y:S01]  /*4f90*/  FFMA.FTZ R11, R126, R11, R127 ;  /* 0x0000000b7e0b7223 */ /* 0x000fe2000001007f */
[----:B------:R-:W0:Y:S01]  /*4fa0*/  MUFU.EX2 R139, R139 ;  /* 0x0000008b008b7308 */ /* 0x000e220000000800 */
[----:B----4-:R-:W-:Y:S02]  /*4fb0*/  FSEL R122, R122, 1, !P2 ;  /* 0x3f8000007a7a7808 */ /* 0x010fe40005000000 */
[----:B------:R-:W-:-:S05]  /*4fc0*/  FFMA.FTZ R11, R124, R11, R125 ;  /* 0x0000000b7c0b7223 */ /* 0x000fca000001007d */
[----:B------:R-:W4:Y:S01]  /*4fd0*/  MUFU.EX2 R157, R157 ;  /* 0x0000009d009d7308 */ /* 0x000f220000000800 */
[----:B------:R-:W-:Y:S01]  /*4fe0*/  FFMA.FTZ R12, R122, R11, R123 ;  /* 0x0000000b7a0c7223 */ /* 0x000fe2000001007b */
[----:B--2---:R-:W-:Y:S02]  /*4ff0*/  PRMT R11, RZ, 0x5410, R10 ;  /* 0x00005410ff0b7816 */ /* 0x004fe4000000000a */
[----:B------:R-:W-:-:S04]  /*5000*/  ISETP.GE.U32.AND P5, PT, R148, UR23, PT ;  /* 0x0000001794007c0c */ /* 0x000fc8000bfa6070 */
[----:B------:R-:W2:Y:S01]  /*5010*/  MUFU.EX2 R154, R154 ;  /* 0x0000009a009a7308 */ /* 0x000ea20000000800 */
[----:B-1----:R-:W-:Y:S02]  /*5020*/  FSEL R120, R120, 1, !P1 ;  /* 0x3f80000078787808 */ /* 0x002fe40004800000 */
[----:B------:R-:W-:Y:S01]  /*5030*/  PRMT R10, RZ, 0x5410, R9 ;  /* 0x00005410ff0a7816 */ /* 0x000fe20000000009 */
[----:B------:R-:W-:-:S04]  /*5040*/  FMUL.FTZ R11, R84, R11 ;  /* 0x0000000b540b7220 */ /* 0x000fc80000410000 */
[----:B------:R-:W1:Y:S01]  /*5050*/  MUFU.EX2 R155, R155 ;  /* 0x0000009b009b7308 */ /* 0x000e620000000800 */
[----:B------:R-:W-:Y:S01]  /*5060*/  ISETP.GE.U32.AND P6, PT, R147, UR23, PT ;  /* 0x0000001793007c0c */ /* 0x000fe2000bfc6070 */
[----:B------:R-:W-:Y:S01]  /*5070*/  FFMA.FTZ R12, R120, R12, R121 ;  /* 0x0000000c780c7223 */ /* 0x000fe20000010079 */
[----:B------:R-:W-:Y:S01]  /*5080*/  FSEL R138, R138, RZ, !P5 ;  /* 0x000000ff8a8a7208 */ /* 0x000fe20006800000 */
[----:B------:R-:W-:Y:S01]  /*5090*/  FMUL.FTZ R141, R73, R10 ;  /* 0x0000000a498d7220 */ /* 0x000fe20000410000 */
[----:B0-----:R-:W-:Y:S01]  /*50a0*/  FSEL R139, R139, 1, !P5 ;  /* 0x3f8000008b8b7808 */ /* 0x001fe20006800000 */
[----:B------:R-:W-:Y:S02]  /*50b0*/  FMUL.FTZ R13, R122, R13 ;  /* 0x0000000d7a0d7220 */ /* 0x000fe40000410000 */
[----:B------:R-:W0:Y:S01]  /*50c0*/  MUFU.EX2 R153, R153 ;  /* 0x0000009900997308 */ /* 0x000e220000000800 */
[----:B------:R-:W-:Y:S01]  /*50d0*/  PRMT R10, RZ, 0x5410, R7 ;  /* 0x00005410ff0a7816 */ /* 0x000fe20000000007 */
[----:B------:R-:W-:Y:S01]  /*50e0*/  FFMA.FTZ R12, R139, R12, R138 ;  /* 0x0000000c8b0c7223 */ /* 0x000fe2000001008a */
[----:B------:R-:W-:-:S02]  /*50f0*/  ISETP.GE.U32.AND P3, PT, R146, UR23, PT ;  /* 0x0000001792007c0c */ /* 0x000fc4000bf66070 */
[----:B----4-:R-:W-:Y:S02]  /*5100*/  FSEL R157, R157, 1, !P6 ;  /* 0x3f8000009d9d7808 */ /* 0x010fe40007000000 */
[----:B------:R-:W-:Y:S01]  /*5110*/  FSEL R142, R11, RZ, !P6 ;  /* 0x000000ff0b8e7208 */ /* 0x000fe20007000000 */
[----:B------:R-:W4:Y:S01]  /*5120*/  MUFU.EX2 R152, R152 ;  /* 0x0000009800987308 */ /* 0x000f220000000800 */
[----:B------:R-:W-:Y:S01]  /*5130*/  PRMT R7, RZ, 0x5410, R6 ;  /* 0x00005410ff077816 */ /* 0x000fe20000000006 */
[----:B------:R-:W-:Y:S01]  /*5140*/  FMUL.FTZ R8, R120, R13 ;  /* 0x0000000d78087220 */ /* 0x000fe20000410000 */
[----:B------:R-:W-:Y:S01]  /*5150*/  ISETP.GE.U32.AND P4, PT, R145, UR23, PT ;  /* 0x0000001791007c0c */ /* 0x000fe2000bf86070 */
[----:B------:R-:W-:Y:S01]  /*5160*/  FMUL.FTZ R10, R85, R10 ;  /* 0x0000000a550a7220 */ /* 0x000fe20000410000 */
[----:B--2---:R-:W-:Y:S01]  /*5170*/  FSEL R154, R154, 1, !P3 ;  /* 0x3f8000009a9a7808 */ /* 0x004fe20005800000 */
[----:B------:R-:W-:Y:S01]  /*5180*/  FFMA.FTZ R12, R157, R12, R142 ;  /* 0x0000000c9d0c7223 */ /* 0x000fe2000001008e */
[----:B------:R-:W-:Y:S01]  /*5190*/  FSEL R141, R141, RZ, !P3 ;  /* 0x000000ff8d8d7208 */ /* 0x000fe20005800000 */
[----:B------:R-:W2:Y:S01]  /*51a0*/  MUFU.EX2 R161, R161 ;  /* 0x000000a100a17308 */ /* 0x000ea20000000800 */
[----:B------:R-:W-:Y:S01]  /*51b0*/  FMUL.FTZ R156, R72, R7 ;  /* 0x00000007489c7220 */ /* 0x000fe20000410000 */
[----:B---3--:R-:W-:Y:S01]  /*51c0*/  PRMT R7, RZ, 0x5410, R4 ;  /* 0x00005410ff077816 */ /* 0x008fe20000000004 */
[----:B------:R-:W-:Y:S01]  /*51d0*/  FMUL.FTZ R8, R139, R8 ;  /* 0x000000088b087220 */ /* 0x000fe20000410000 */
[----:B------:R-:W-:Y:S01]  /*51e0*/  ISETP.GE.U32.AND P2, PT, R144, UR23, PT ;  /* 0x0000001790007c0c */ /* 0x000fe2000bf46070 */
[----:B------:R-:W-:Y:S01]  /*51f0*/  FFMA.FTZ R12, R154, R12, R141 ;  /* 0x0000000c9a0c7223 */ /* 0x000fe2000001008d */
[----:B-1----:R-:W-:-:S02]  /*5200*/  FSEL R155, R155, 1, !P4 ;  /* 0x3f8000009b9b7808 */ /* 0x002fc40006000000 */
[----:B------:R-:W-:Y:S01]  /*5210*/  FSEL R140, R10, RZ, !P4 ;  /* 0x000000ff0a8c7208 */ /* 0x000fe20006000000 */
[----:B------:R-:W-:Y:S01]  /*5220*/  FMUL.FTZ R13, R157, R8 ;  /* 0x000000089d0d7220 */ /* 0x000fe20000410000 */
[----:B------:R-:W-:Y:S01]  /*5230*/  PRMT R4, RZ, 0x5410, R5 ;  /* 0x00005410ff047816 */ /* 0x000fe20000000005 */
[----:B------:R-:W-:Y:S01]  /*5240*/  FMUL.FTZ R7, R86, R7 ;  /* 0x0000000756077220 */ /* 0x000fe20000410000 */
[----:B------:R-:W-:Y:S01]  /*5250*/  ISETP.GE.U32.AND P1, PT, R143, UR23, PT ;  /* 0x000000178f007c0c */ /* 0x000fe2000bf26070 */
[----:B------:R-:W-:Y:S01]  /*5260*/  FFMA.FTZ R12, R155, R12, R140 ;  /* 0x0000000c9b0c7223 */ /* 0x000fe2000001008c */
[----:B0-----:R-:W-:Y:S02]  /*5270*/  FSEL R153, R153, 1, !P2 ;  /* 0x3f80000099997808 */ /* 0x001fe40005000000 */
[----:B------:R-:W-:Y:S01]  /*5280*/  FSEL R156, R156, RZ, !P2 ;  /* 0x000000ff9c9c7208 */ /* 0x000fe20005000000 */
[----:B------:R-:W-:Y:S01]  /*5290*/  FMUL.FTZ R8, R154, R13 ;  /* 0x0000000d9a087220 */ /* 0x000fe20000410000 */
[----:B------:R-:W-:Y:S01]  /*52a0*/  ISETP.GE.U32.AND P5, PT, R64, UR23, PT ;  /* 0x0000001740007c0c */ /* 0x000fe2000bfa6070 */
[----:B------:R-:W-:Y:S01]  /*52b0*/  FMUL.FTZ R4, R71, R4 ;  /* 0x0000000447047220 */ /* 0x000fe20000410000 */
[----:B----4-:R-:W-:Y:S01]  /*52c0*/  FSEL R152, R152, 1, !P1 ;  /* 0x3f80000098987808 */ /* 0x010fe20004800000 */
[----:B------:R-:W-:Y:S01]  /*52d0*/  FFMA.FTZ R12, R153, R12, R156 ;  /* 0x0000000c990c7223 */ /* 0x000fe2000001009c */
[----:B------:R-:W-:Y:S01]  /*52e0*/  FSEL R159, R7, RZ, !P1 ;  /* 0x000000ff079f7208 */ /* 0x000fe20004800000 */
[----:B------:R-:W-:Y:S01]  /*52f0*/  FMUL.FTZ R8, R155, R8 ;  /* 0x000000089b087220 */ /* 0x000fe20000410000 */
[----:B--2---:R-:W-:-:S02]  /*5300*/  FSEL R161, R161, 1, !P5 ;  /* 0x3f800000a1a17808 */ /* 0x004fc40006800000 */
[----:B------:R-:W-:Y:S01]  /*5310*/  FSEL R160, R4, RZ, !P5 ;  /* 0x000000ff04a07208 */ /* 0x000fe20006800000 */
[C---:B------:R-:W-:Y:S02]  /*5320*/  FFMA.FTZ R13, R152.reuse, R12, R159 ;  /* 0x0000000c980d7223 */ /* 0x040fe4000001009f */
[----:B------:R-:W-:Y:S02]  /*5330*/  FMUL.FTZ R5, R153, R8 ;  /* 0x0000000899057220 */ /* 0x000fe40000410000 */
[----:B------:R-:W-:Y:S02]  /*5340*/  FFMA.FTZ R13, R161, R13, R160 ;  /* 0x0000000da10d7223 */ /* 0x000fe400000100a0 */
[----:B------:R-:W-:-:S03]  /*5350*/  FMUL.FTZ R12, R152, R5 ;  /* 0x00000005980c7220 */ /* 0x000fc60000410000 */
[----:B------:R-:W0:Y:S01]  /*5360*/  SHFL.UP PT, R4, R13, 0x1, RZ ;  /* 0x042000000d047989 */ /* 0x000e2200000e00ff */
[----:B------:R-:W-:-:S05]  /*5370*/  FMUL.FTZ R12, R161, R12 ;  /* 0x0000000ca10c7220 */ /* 0x000fca0000410000 */
[----:B------:R-:W1:Y:S01]  /*5380*/  SHFL.UP PT, R5, R12, 0x1, RZ ;  /* 0x042000000c057989 */ /* 0x000e6200000e00ff */
[----:B------:R-:W-:-:S13]  /*5390*/  ISETP.GE.AND P1, PT, R69, 0x1, PT ;  /* 0x000000014500780c */ /* 0x000fda0003f26270 */
[----:B0-----:R-:W-:-:S05]  /*53a0*/  @P1 FFMA.FTZ R13, R12, R4, R13 ;  /* 0x000000040c0d1223 */ /* 0x001fca000001000d */
[----:B------:R-:W0:Y:S01]  /*53b0*/  SHFL.UP PT, R6, R13, 0x2, RZ ;  /* 0x044000000d067989 */ /* 0x000e2200000e00ff */
[----:B-1----:R-:W-:-:S05]  /*53c0*/  @P1 FMUL.FTZ R12, R12, R5 ;  /* 0x000000050c0c1220 */ /* 0x002fca0000410000 */
[----:B------:R-:W1:Y:S01]  /*53d0*/  SHFL.UP PT, R7, R12, 0x2, RZ ;  /* 0x044000000c077989 */ /* 0x000e6200000e00ff */
[----:B------:R-:W-:-:S13]  /*53e0*/  ISETP.GE.AND P1, PT, R69, 0x2, PT ;  /* 0x000000024500780c */ /* 0x000fda0003f26270 */
[----:B0-----:R-:W-:-:S05]  /*53f0*/  @P1 FFMA.FTZ R13, R12, R6, R13 ;  /* 0x000000060c0d1223 */ /* 0x001fca000001000d */
[----:B------:R-:W0:Y:S01]  /*5400*/  SHFL.UP PT, R6, R13, 0x4, RZ ;  /* 0x048000000d067989 */ /* 0x000e2200000e00ff */
[----:B-1----:R-:W-:-:S05]  /*5410*/  @P1 FMUL.FTZ R12, R12, R7 ;  /* 0x000000070c0c1220 */ /* 0x002fca0000410000 */
[----:B------:R-:W1:Y:S01]  /*5420*/  SHFL.UP PT, R7, R12, 0x4, RZ ;  /* 0x048000000c077989 */ /* 0x000e6200000e00ff */
[----:B------:R-:W-:Y:S01]  /*5430*/  ISETP.GE.AND P1, PT, R69, 0x4, PT ;  /* 0x000000044500780c */ /* 0x000fe20003f26270 */
[----:B------:R-:W-:Y:S02]  /*5440*/  UIMAD UR19, UR19, UR30, URZ ;  /* 0x0000001e131372a4 */ /* 0x000fe4000f8e023f */
[----:B------:R-:W-:Y:S02]  /*5450*/  UMOV UR20, UR10 ;  /* 0x0000000a00147c82 */ /* 0x000fe40008000000 */
[----:B------:R-:W-:-:S08]  /*5460*/  UMOV UR21, UR15 ;  /* 0x0000000f00157c82 */ /* 0x000fd00008000000 */
[----:B0-----:R-:W-:-:S05]  /*5470*/  @P1 FFMA.FTZ R13, R12, R6, R13 ;  /* 0x000000060c0d1223 */ /* 0x001fca000001000d */
[----:B------:R-:W0:Y:S01]  /*5480*/  SHFL.UP PT, R6, R13, 0x8, RZ ;  /* 0x050000000d067989 */ /* 0x000e2200000e00ff */
[----:B-1----:R-:W-:Y:S01]  /*5490*/  @P1 FMUL.FTZ R12, R12, R7 ;  /* 0x000000070c0c1220 */ /* 0x002fe20000410000 */
[----:B------:R-:W-:-:S04]  /*54a0*/  UIMAD.WIDE.U32 UR20, UR7, UR30, UR20 ;  /* 0x0000001e071472a5 */ /* 0x000fc8000f8e0014 */
[----:B------:R-:W1:Y:S01]  /*54b0*/  SHFL.UP PT, R7, R12, 0x8, RZ ;  /* 0x050000000c077989 */ /* 0x000e6200000e00ff */
[----:B------:R-:W-:Y:S01]  /*54c0*/  UIMAD UR22, UR7, UR31, UR19 ;  /* 0x0000001f071672a4 */ /* 0x000fe2000f8e0213 */
[----:B------:R-:W-:Y:S02]  /*54d0*/  ISETP.GE.AND P1, PT, R69, 0x8, PT ;  /* 0x000000084500780c */ /* 0x000fe40003f26270 */
[----:B------:R-:W-:Y:S02]  /*54e0*/  ULDC.64 UR30, c[0x0][0x230] ;  /* 0x00008c00001e7ab9 */ /* 0x000fe40000000a00 */
[----:B------:R-:W-:Y:S02]  /*54f0*/  ULEA UR19, UP0, UR20, UR30, 0x2 ;  /* 0x0000001e14137291 */ /* 0x000fe4000f80103f */
[----:B------:R-:W-:-:S04]  /*5500*/  UIADD3 UR21, UR21, UR22, URZ ;  /* 0x0000001615157290 */ /* 0x000fc8000fffe03f */
[----:B------:R-:W-:Y:S01]  /*5510*/  ULEA.HI.X UR20, UR20, UR31, UR21, 0x2, UP0 ;  /* 0x0000001f14147291 */ /* 0x000fe200080f1415 */
[----:B------:R-:W-:-:S05]  /*5520*/  IMAD.U32 R4, RZ, RZ, UR19 ;  /* 0x00000013ff047e24 */ /* 0x000fca000f8e00ff */
[----:B------:R-:W-:Y:S01]  /*5530*/  MOV R5, UR20 ;  /* 0x0000001400057c02 */ /* 0x000fe20008000f00 */
[----:B0-----:R-:W-:-:S04]  /*5540*/  @P1 FFMA.FTZ R13, R12, R6, R13 ;  /* 0x000000060c0d1223 */ /* 0x001fc8000001000d */
[----:B------:R0:W5:Y:S01]  /*5550*/  LDG.E R158, [R4.64] ;  /* 0x00000018049e7981 */ /* 0x000162000c1e1900 */
[----:B-1----:R-:W-:-:S03]  /*5560*/  @P1 FMUL.FTZ R12, R12, R7 ;  /* 0x000000070c0c1220 */ /* 0x002fc60000410000 */
[----:B0-----:R-:W0:Y:S04]  /*5570*/  SHFL.UP PT, R4, R13, 0x10, RZ ;  /* 0x060000000d047989 */ /* 0x001e2800000e00ff */
[----:B------:R-:W1:Y:S01]  /*5580*/  SHFL.UP PT, R5, R12, 0x10, RZ ;  /* 0x060000000c057989 */ /* 0x000e6200000e00ff */
[C---:B------:R-:W-:Y:S02]  /*5590*/  ISETP.GE.AND P1, PT, R69.reuse, 0x10, PT ;  /* 0x000000104500780c */ /* 0x040fe40003f26270 */
[----:B------:R-:W-:Y:S01]  /*55a0*/  ISETP.NE.AND P2, PT, R69, 0x1f, PT ;  /* 0x0000001f4500780c */ /* 0x000fe20003f45270 */
[----:B------:R-:W-:Y:S01]  /*55b0*/  USHF.L.U32 UR22, UR7, 0x3, URZ ;  /* 0x0000000307167899 */ /* 0x000fe2000800063f */
[----:B------:R-:W-:Y:S02]  /*55c0*/  IMAD.MOV.U32 R15, RZ, RZ, RZ ;  /* 0x000000ffff0f7224 */ /* 0x000fe400078e00ff */
[----:B------:R-:W-:-:S06]  /*55d0*/  IMAD.MOV.U32 R14, RZ, RZ, 0x3f800000 ;  /* 0x3f800000ff0e7424 */ /* 0x000fcc00078e00ff */
[----:B------:R-:W-:Y:S01]  /*55e0*/  @!P0 LDS.64 R14, [UR22+0x10d0] ;  /* 0x0010d016ff0e8984 */ /* 0x000fe20008000a00 */
[C---:B0-----:R-:W-:Y:S02]  /*55f0*/  @P1 FFMA.FTZ R13, R12.reuse, R4, R13 ;  /* 0x000000040c0d1223 */ /* 0x041fe4000001000d */
[----:B------:R-:W-:Y:S01]  /*5600*/  @!P2 SHF.R.U32.HI R4, RZ, 0x2, R119 ;  /* 0x00000002ff04a819 */ /* 0x000fe20000011677 */
[----:B-1----:R-:W-:-:S03]  /*5610*/  @P1 FMUL.FTZ R12, R12, R5 ;  /* 0x000000050c0c1220 */ /* 0x002fc60000410000 */
[----:B------:R-:W-:-:S05]  /*5620*/  @!P2 LOP3.LUT R164, R4, 0x3ffffff8, RZ, 0xc0, !PT ;  /* 0x3ffffff804a4a812 */ /* 0x000fca00078ec0ff */
[----:B------:R-:W-:Y:S04]  /*5630*/  @!P2 STS.64 [R164+0x1090], R12 ;  /* 0x0010900ca400a388 */ /* 0x000fe80000000a00 */
[----:B------:R-:W-:Y:S06]  /*5640*/  BAR.SYNC.DEFER_BLOCKING 0x0 ;  /* 0x0000000000007b1d */ /* 0x000fec0000010000 */
[----:B------:R-:W0:Y:S04]  /*5650*/  LDS.128 R4, [0x1090] ;  /* 0x00109000ff047984 */ /* 0x000e280000000c00 */
[----:B------:R-:W1:Y:S01]  /*5660*/  LDS.128 R8, [0x10a0] ;  /* 0x0010a000ff087984 */ /* 0x000e620000000c00 */
[----:B------:R-:W-:-:S03]  /*5670*/  SHF.R.U32.HI R165, RZ, 0x5, R119 ;  /* 0x00000005ffa57819 */ /* 0x000fc60000011677 */
[----:B------:R-:W-:Y:S04]  /*5680*/  SHFL.UP PT, R162, R13, 0x1, RZ ;  /* 0x042000000da27989 */ /* 0x000fe800000e00ff */
[----:B------:R-:W2:Y:S01]  /*5690*/  SHFL.UP PT, R163, R12, 0x1, RZ ;  /* 0x042000000ca37989 */ /* 0x000ea200000e00ff */
[C---:B------:R-:W-:Y:S02]  /*56a0*/  ISETP.NE.AND P3, PT, R165.reuse, RZ, PT ;  /* 0x000000ffa500720c */ /* 0x040fe40003f65270 */
[C---:B------:R-:W-:Y:S02]  /*56b0*/  ISETP.NE.AND P1, PT, R165.reuse, 0x3, PT ;  /* 0x00000003a500780c */ /* 0x040fe40003f25270 */
[----:B------:R-:W-:Y:S02]  /*56c0*/  ISETP.NE.AND P2, PT, R165, 0x2, PT ;  /* 0x00000002a500780c */ /* 0x000fe40003f45270 */
[----:B------:R-:W-:Y:S01]  /*56d0*/  ISETP.NE.AND P4, PT, R69, RZ, P3 ;  /* 0x000000ff4500720c */ /* 0x000fe20001f85270 */
[----:B0-----:R-:W-:-:S02]  /*56e0*/  FFMA.FTZ R165, R5, R6, R7 ;  /* 0x0000000605a57223 */ /* 0x001fc40000010007 */
[----:B------:R-:W-:-:S05]  /*56f0*/  FMUL.FTZ R7, R4, R6 ;  /* 0x0000000604077220 */ /* 0x000fca0000410000 */
[C---:B------:R-:W-:Y:S01]  /*5700*/  FSEL R4, R7.reuse, R4, !P2 ;  /* 0x0000000407047208 */ /* 0x040fe20005000000 */
[-C--:B-1----:R-:W-:Y:S01]  /*5710*/  FMUL.FTZ R7, R7, R8.reuse ;  /* 0x0000000807077220 */ /* 0x082fe20000410000 */
[C---:B------:R-:W-:Y:S01]  /*5720*/  FSEL R5, R165.reuse, R5, !P2 ;  /* 0x00000005a5057208 */ /* 0x040fe20005000000 */
[----:B------:R-:W-:-:S03]  /*5730*/  FFMA.FTZ R8, R165, R8, R9 ;  /* 0x00000008a5087223 */ /* 0x000fc60000010009 */
[----:B------:R-:W-:Y:S02]  /*5740*/  FSEL R4, R7, R4, !P1 ;  /* 0x0000000407047208 */ /* 0x000fe40004800000 */
[----:B------:R-:W-:Y:S01]  /*5750*/  FSEL R5, R8, R5, !P1 ;  /* 0x0000000508057208 */ /* 0x000fe20004800000 */
[----:B------:R-:W-:Y:S02]  /*5760*/  BSSY B0, `(.L_x_2885) ;  /* 0x0000010000007945 */ /* 0x000fe40003800000 */
[C---:B--2---:R-:W-:Y:S02]  /*5770*/  @P4 FMUL.FTZ R4, R163.reuse, R4 ;  /* 0x00000004a3044220 */ /* 0x044fe40000410000 */
[----:B------:R-:W-:Y:S02]  /*5780*/  @P4 FFMA.FTZ R5, R163, R5, R162 ;  /* 0x00000005a3054223 */ /* 0x000fe400000100a2 */
[----:B------:R-:W-:Y:S02]  /*5790*/  @P3 IMAD.MOV.U32 R163, RZ, RZ, R4 ;  /* 0x000000ffffa33224 */ /* 0x000fe400078e0004 */
[C---:B------:R-:W-:Y:S01]  /*57a0*/  FFMA.FTZ R8, R10.reuse, R8, R11 ;  /* 0x000000080a087223 */ /* 0x040fe2000001000b */
[----:B------:R-:W-:Y:S01]  /*57b0*/  @P3 MOV R162, R5 ;  /* 0x0000000500a23202 */ /* 0x000fe20000000f00 */
[----:B------:R-:W-:-:S02]  /*57c0*/  FMUL.FTZ R7, R10, R7 ;  /* 0x000000070a077220 */ /* 0x000fc40000410000 */
[----:B------:R-:W-:Y:S02]  /*57d0*/  @P3 IMAD.MOV.U32 R5, RZ, RZ, R15 ;  /* 0x000000ffff053224 */ /* 0x000fe400078e000f */
        /* <DEDUP_REMOVED lines=8> */
.L_x_2886:
[----:B------:R-:W-:Y:S05]  /*5860*/  BSYNC B0 ;  /* 0x0000000000007941 */ /* 0x000fea0003800000 */
.L_x_2885:
[----:B------:R-:W-:Y:S01]  /*5870*/  BAR.SYNC.DEFER_BLOCKING 0x0 ;  /* 0x0000000000007b1d */ /* 0x000fe20000010000 */
[----:B------:R-:W-:-:S05]  /*5880*/  ISETP.NE.AND P1, PT, R119, RZ, PT ;  /* 0x000000ff7700720c */ /* 0x000fca0003f25270 */
        /* <DEDUP_REMOVED lines=22> */
[----:B------:R1:W-:Y:S01]  /*59f0*/  STS.64 [UR22+0x10d0], R4 ;  /* 0x0010d004ff007988 */ /* 0x0003e20008000a16 */
[----:B------:R-:W-:Y:S02]  /*5a00*/  UIMAD UR19, UR5, UR19, UR7 ;  /* 0x00000013051372a4 */ /* 0x000fe4000f8e0207 */
[----:B------:R-:W-:Y:S02]  /*5a10*/  ULDC.64 UR30, c[0x0][0x260] ;  /* 0x00009800001e7ab9 */ /* 0x000fe40000000a00 */
        /* <DEDUP_REMOVED lines=8> */
.L_x_2888:
[----:B------:R-:W-:Y:S05]  /*5aa0*/  BSYNC B0 ;  /* 0x0000000000007941 */ /* 0x000fea0003800000 */
.L_x_2887:
[----:B------:R-:W-:Y:S01]  /*5ab0*/  UIADD3 UR7, UR7, 0x1, URZ ;  /* 0x0000000107077890 */ /* 0x000fe2000fffe03f */
[C---:B-----5:R-:W-:Y:S01]  /*5ac0*/  FFMA.FTZ R102, R158.reuse, R137, R102 ;  /* 0x000000899e667223 */ /* 0x060fe20000010066 */
        /* <DEDUP_REMOVED lines=20> */
.L_x_2884:
[----:B------:R-:W-:Y:S01]  /*5c10*/  BAR.SYNC.DEFER_BLOCKING 0x0 ;  /* 0x0000000000007b1d */ /* 0x000fe20000010000 */
[----:B------:R-:W-:Y:S02]  /*5c20*/  F2FP.BF16.PACK_AB R101, R101, R102 ;  /* 0x000000666565723e */ /* 0x000fe400000010ff */
[----:B------:R-:W-:-:S02]  /*5c30*/  F2FP.BF16.PACK_AB R99, R99, R100 ;  /* 0x000000646363723e */ /* 0x000fc400000010ff */
[----:B-1----:R-:W-:Y:S01]  /*5c40*/  PRMT R4, R101, 0x7632, R4 ;  /* 0x0000763265047816 */ /* 0x002fe20000000004 */
[----:B------:R-:W-:Y:S01]  /*5c50*/  BSSY B0, `(.L_x_2890) ;  /* 0x000004b000007945 */ /* 0x000fe20003800000 */
[----:B------:R-:W-:Y:S02]  /*5c60*/  F2FP.BF16.PACK_AB R97, R97, R98 ;  /* 0x000000626161723e */ /* 0x000fe400000010ff */
[----:B------:R-:W-:Y:S02]  /*5c70*/  PRMT R5, R99, 0x7632, R5 ;  /* 0x0000763263057816 */ /* 0x000fe40000000005 */
[----:B------:R-:W-:Y:S02]  /*5c80*/  F2FP.BF16.PACK_AB R95, R95, R96 ;  /* 0x000000605f5f723e */ /* 0x000fe400000010ff */
[----:B------:R-:W-:Y:S02]  /*5c90*/  PRMT R6, R97, 0x7632, R6 ;  /* 0x0000763261067816 */ /* 0x000fe40000000006 */
[----:B------:R-:W-:-:S02]  /*5ca0*/  F2FP.BF16.PACK_AB R93, R93, R94 ;  /* 0x0000005e5d5d723e */ /* 0x000fc400000010ff */
[----:B------:R-:W-:Y:S02]  /*5cb0*/  F2FP.BF16.PACK_AB R91, R91, R92 ;  /* 0x0000005c5b5b723e */ /* 0x000fe400000010ff */
[----:B------:R-:W-:Y:S02]  /*5cc0*/  PRMT R7, R93, 0x7632, R7 ;  /* 0x000076325d077816 */ /* 0x000fe40000000007 */
[----:B------:R-:W-:Y:S02]  /*5cd0*/  F2FP.BF16.PACK_AB R89, R89, R90 ;  /* 0x0000005a5959723e */ /* 0x000fe400000010ff */
[----:B------:R-:W-:Y:S01]  /*5ce0*/  ISETP.NE.AND P0, PT, R119, RZ, PT ;  /* 0x000000ff7700720c */ /* 0x000fe20003f05270 */
[----:B------:R-:W-:Y:S01]  /*5cf0*/  STS.U16 [R30], R101 ;  /* 0x000000651e007388 */ /* 0x000fe20000000400 */
[----:B------:R-:W-:-:S03]  /*5d00*/  F2FP.BF16.PACK_AB R87, R87, R88 ;  /* 0x000000585757723e */ /* 0x000fc600000010ff */
[----:B------:R1:W-:Y:S01]  /*5d10*/  STS.U16 [R29+0x2], R4 ;  /* 0x000002041d007388 */ /* 0x0003e20000000400 */
[----:B------:R-:W-:-:S03]  /*5d20*/  PRMT R8, R87, 0x7632, R8 ;  /* 0x0000763257087816 */ /* 0x000fc60000000008 */
[----:B------:R-:W-:Y:S04]  /*5d30*/  STS.U16 [R28+0x4], R99 ;  /* 0x000004631c007388 */ /* 0x000fe80000000400 */
[----:B------:R2:W-:Y:S01]  /*5d40*/  STS.U16 [R27+0x6], R5 ;  /* 0x000006051b007388 */ /* 0x0005e20000000400 */
[----:B-1----:R-:W-:-:S03]  /*5d50*/  PRMT R4, R95, 0x7632, R4 ;  /* 0x000076325f047816 */ /* 0x002fc60000000004 */
[----:B------:R-:W-:Y:S04]  /*5d60*/  STS.U16 [R26+0x8], R97 ;  /* 0x000008611a007388 */ /* 0x000fe80000000400 */
[----:B------:R1:W-:Y:S01]  /*5d70*/  STS.U16 [R25+0xa], R6 ;  /* 0x00000a0619007388 */ /* 0x0003e20000000400 */
[----:B--2---:R-:W-:-:S03]  /*5d80*/  PRMT R5, R91, 0x7632, R5 ;  /* 0x000076325b057816 */ /* 0x004fc60000000005 */
[----:B------:R-:W-:Y:S04]  /*5d90*/  STS.U16 [R24+0xc], R95 ;  /* 0x00000c5f18007388 */ /* 0x000fe80000000400 */
[----:B------:R2:W-:Y:S01]  /*5da0*/  STS.U16 [R23+0xe], R4 ;  /* 0x00000e0417007388 */ /* 0x0005e20000000400 */
[----:B-1----:R-:W-:-:S03]  /*5db0*/  PRMT R6, R89, 0x7632, R6 ;  /* 0x0000763259067816 */ /* 0x002fc60000000006 */
[----:B------:R-:W-:Y:S04]  /*5dc0*/  STS.U16 [R22+0x10], R93 ;  /* 0x0000105d16007388 */ /* 0x000fe80000000400 */
[----:B------:R-:W-:Y:S01]  /*5dd0*/  STS.U16 [R21+0x12], R7 ;  /* 0x0000120715007388 */ /* 0x000fe20000000400 */
[----:B--2---:R-:W-:Y:S01]  /*5de0*/  IMAD.U32 R4, RZ, RZ, UR23 ;  /* 0x00000017ff047e24 */ /* 0x004fe2000f8e00ff */
[----:B------:R-:W-:Y:S02]  /*5df0*/  ULDC.64 UR22, c[0x0][0x200] ;  /* 0x0000800000167ab9 */ /* 0x000fe40000000a00 */
[----:B------:R-:W-:Y:S01]  /*5e00*/  STS.U16 [R20+0x14], R91 ;  /* 0x0000145b14007388 */ /* 0x000fe20000000400 */
[----:B------:R-:W-:Y:S02]  /*5e10*/  UIMAD UR7, UR29, UR22, URZ ;  /* 0x000000161d0772a4 */ /* 0x000fe4000f8e023f */
[----:B------:R-:W-:Y:S01]  /*5e20*/  UIMAD.WIDE.U32 UR20, UR28, UR22, URZ ;  /* 0x000000161c1472a5 */ /* 0x000fe2000f8e003f */
[----:B------:R-:W-:Y:S01]  /*5e30*/  STS.U16 [R19+0x16], R5 ;  /* 0x0000160513007388 */ /* 0x000fe20000000400 */
[----:B------:R-:W-:-:S03]  /*5e40*/  UIMAD UR19, UR28, UR23, UR7 ;  /* 0x000000171c1372a4 */ /* 0x000fc6000f8e0207 */
[----:B------:R-:W-:Y:S01]  /*5e50*/  STS.U16 [R18+0x18], R89 ;  /* 0x0000185912007388 */ /* 0x000fe20000000400 */
[----:B------:R-:W-:-:S03]  /*5e60*/  UIADD3 UR7, UR21, UR19, URZ ;  /* 0x0000001315077290 */ /* 0x000fc6000fffe03f */
        /* <DEDUP_REMOVED lines=33> */
[----:B------:R-:W-:-:S04]  /*6080*/  IMAD.WIDE.U32 R4, R7, c[0x0][0x200], R4 ;  /* 0x0000800007047a25 */ /* 0x000fc800078e0004 */
[----:B------:R-:W-:Y:S01]  /*6090*/  IMAD.U32 R7, RZ, RZ, UR26 ;  /* 0x0000001aff077e24 */ /* 0x000fe2000f8e00ff */
[----:B------:R-:W-:-:S05]  /*60a0*/  IADD3 R5, R5, UR19, RZ ;  /* 0x0000001305057c10 */ /* 0x000fca000fffe0ff */
[----:B------:R-:W-:-:S05]  /*60b0*/  IMAD.WIDE.U32 R4, R7, c[0x0][0x208], R4 ;  /* 0x0000820007047a25 */ /* 0x000fca00078e0004 */
[----:B------:R-:W-:Y:S02]  /*60c0*/  IADD3 R5, R5, UR22, RZ ;  /* 0x0000001605057c10 */ /* 0x000fe4000fffe0ff */
[----:B------:R-:W-:-:S04]  /*60d0*/  LEA R6, P0, R4, c[0x0][0x258], 0x1 ;  /* 0x0000960004067a11 */ /* 0x000fc800078008ff */
[----:B------:R-:W-:-:S05]  /*60e0*/  LEA.HI.X R7, R4, c[0x0][0x25c], R5, 0x1, P0 ;  /* 0x0000970004077a11 */ /* 0x000fca00000f0c05 */
[----:B------:R0:W-:Y:S04]  /*60f0*/  STG.E.U16 [R6.64], R9 ;  /* 0x0000000906007986 */ /* 0x0001e8000c101518 */
.L_x_2891:
[----:B------:R-:W-:Y:S05]  /*6100*/  BSYNC B0 ;  /* 0x0000000000007941 */ /* 0x000fea0003800000 */
.L_x_2890:
        /* <DEDUP_REMOVED lines=57> */
.L_x_2892:
[----:B------:R-:W-:Y:S05]  /*64a0*/  EXIT ;  /* 0x000000000000794d */ /* 0x000fea0003800000 */
.L_x_2894:
        /* <DEDUP_REMOVED lines=13> */
.L_x_5404:


//--------------------- .text._Z25selective_scan_fwd_kernelI32Selective_Scan_fwd_kernel_traitsILi128ELi16ELi1ELb0ELb1ELb0ELb1EN3c108BFloat16EfEEv13SSMParamsBase --------------------------
	.section	.text._Z25selective_scan_fwd_kernelI32Selective_Scan_fwd_kernel_traitsILi128ELi16ELi1ELb0ELb1ELb0ELb1EN3c108BFloat16EfEEv13SSMParamsBase,"ax",@progbits
	.sectioninfo	@"SHI_REGISTERS=168"
	.align	128
        .global         _Z25selective_scan_fwd_kernelI32Selective_Scan_fwd_kernel_traitsILi128ELi16ELi1ELb0ELb1ELb0ELb1EN3c108BFloat16EfEEv13SSMParamsBase
        .type           _Z25selective_scan_fwd_kernelI32Selective_Scan_fwd_kernel_traitsILi128ELi16ELi1ELb0ELb1ELb0ELb1EN3c108BFloat16EfEEv13SSMParamsBase,@function
        .size           _Z25selective_scan_fwd_kernelI32Selective_Scan_fwd_kernel_traitsILi128ELi16ELi1ELb0ELb1ELb0ELb1EN3c108BFloat16EfEEv13SSMParamsBase,(.L_x_5405 - _Z25selective_scan_fwd_kernelI32Selective_Scan_fwd_kernel_traitsILi128ELi16ELi1ELb0ELb1ELb0ELb1EN3c108BFloat16EfEEv13SSMParamsBase)
        .other          _Z25selective_scan_fwd_kernelI32Selective_Scan_fwd_kernel_traitsILi128ELi16ELi1ELb0ELb1ELb0ELb1EN3c108BFloat16EfEEv13SSMParamsBase,@"STO_CUDA_ENTRY STV_DEFAULT"
_Z25selective_scan_fwd_kernelI32Selective_Scan_fwd_kernel_traitsILi128ELi16ELi1ELb0ELb1ELb0ELb1EN3c108BFloat16EfEEv13SSMParamsBase:
.text._Z25selective_scan_fwd_kernelI32Selective_Scan_fwd_kernel_traitsILi128ELi16ELi1ELb0ELb1ELb0ELb1EN3c108BFloat16EfEEv13SSMParamsBase:
        /* <DEDUP_REMOVED lines=23> */
[----:B------:R-:W-:-:S03]  /*0170*/  IMAD.U32 R5, RZ, RZ, UR7 ;  /* 0x00000007ff057e24 */ /* 0x000fc6000f8e00ff */
        /* <DEDUP_REMOVED lines=13> */
[----:B------:R-:W-:-:S06]  /*0250*/  IMAD.HI.U32 R7, R7, R3, R6 ;  /* 0x0000000307077227 */ /* 0x000fcc00078e0006 */
[----:B------:R-:W-:Y:S01]  /*0260*/  IMAD.HI.U32 R7, R7, R0, RZ ;  /* 0x0000000007077227 */ /* 0x000fe200078e00ff */
[----:B-1----:R-:W-:-:S04]  /*0270*/  USHF.R.S32.HI UR29, URZ, 0x1f, UR28 ;  /* 0x0000001f3f1d7899 */ /* 0x002fc8000801141c */
[----:B------:R-:W-:Y:S01]  /*0280*/  IADD3 R2, -R7, RZ, RZ ;  /* 0x000000ff07027210 */ /* 0x000fe20007ffe1ff */
[----:B------:R-:W-:-:S04]  /*0290*/  UIMAD UR4, UR29, UR8, URZ ;  /* 0x000000081d0472a4 */ /* 0x000fc8000f8e023f */
[C---:B------:R-:W-:Y:S01]  /*02a0*/  IMAD R0, R9.reuse, R2, R0 ;  /* 0x0000000209007224 */ /* 0x040fe200078e0200 */
[----:B------:R-:W-:Y:S01]  /*02b0*/  UIMAD UR10, UR28, UR9, UR4 ;  /* 0x000000091c0a72a4 */ /* 0x000fe2000f8e0204 */
        /* <DEDUP_REMOVED lines=13> */
[----:B------:R-:W-:Y:S01]  /*0390*/  UIMAD UR10, UR27, UR20, URZ ;  /* 0x000000141b0a72a4 */ /* 0x000fe2000f8e023f */
[----:B------:R-:W-:Y:S01]  /*03a0*/  @!P3 IMAD.IADD R0, R0, 0x1, -R9 ;  /* 0x000000010000b824 */ /* 0x000fe200078e0a09 */
[----:B------:R-:W-:-:S03]  /*03b0*/  UIMAD.WIDE.U32 UR12, UR26, UR20, UR8 ;  /* 0x000000141a0c72a5 */ /* 0x000fc6000f8e0008 */
[----:B------:R-:W-:Y:S02]  /*03c0*/  ULDC UR8, c[0x0][0x178] ;  /* 0x00005e0000087ab9 */ /* 0x000fe40000000800 */
[----:B------:R-:W-:Y:S02]  /*03d0*/  UIMAD UR17, UR26, UR17, UR11 ;  /* 0x000000111a1172a4 */ /* 0x000fe4000f8e020b */
[----:B------:R-:W-:Y:S02]  /*03e0*/  UIMAD.WIDE.U32 UR6, UR26, UR16, UR6 ;  /* 0x000000101a0672a5 */ /* 0x000fe4000f8e0006 */
[----:B------:R-:W-:Y:S02]  /*03f0*/  UIMAD UR18, UR26, UR21, UR10 ;  /* 0x000000151a1272a4 */ /* 0x000fe4000f8e020a */
[----:B------:R-:W-:Y:S01]  /*0400*/  ULOP3.LUT UR8, UR26, UR8, URZ, 0x3c, !UPT ;  /* 0x000000081a087292 */ /* 0x000fe2000f8e3c3f */
[----:B------:R-:W-:Y:S01]  /*0410*/  ISETP.GE.U32.AND P2, PT, R0, R9, PT ;  /* 0x000000090000720c */ /* 0x000fe20003f46070 */
[----:B------:R-:W-:-:S12]  /*0420*/  @!P4 EXIT ;  /* 0x000000000000c94d */ /* 0x000fd80003800000 */
[----:B--2---:R-:W-:Y:S01]  /*0430*/  ISETP.LE.AND P4, PT, RZ, UR8, PT ;  /* 0x00000008ff007c0c */ /* 0x004fe2000bf83270 */
[----:B------:R-:W0:Y:S01]  /*0440*/  S2R R86, SR_TID.X ;  /* 0x0000000000567919 */ /* 0x000e220000002100 */
[----:B------:R-:W-:Y:S01]  /*0450*/  @!P3 IADD3 R7, R7, 0x1, RZ ;  /* 0x000000010707b810 */ /* 0x000fe20007ffe0ff */
[----:B------:R-:W-:Y:S01]  /*0460*/  UIADD3 UR14, UR5, UR14, URZ ;  /* 0x0000000e050e7290 */ /* 0x000fe2000fffe03f */
[----:B------:R-:W-:Y:S01]  /*0470*/  ISETP.NE.AND P3, PT, RZ, c[0x0][0x178], PT ;  /* 0x00005e00ff007a0c */ /* 0x000fe20003f65270 */
[----:B------:R-:W-:Y:S01]  /*0480*/  IMAD.U32 R2, RZ, RZ, UR4 ;  /* 0x00000004ff027e24 */ /* 0x000fe2000f8e00ff */
[----:B------:R-:W-:Y:S01]  /*0490*/  @P2 IADD3 R7, R7, 0x1, RZ ;  /* 0x0000000107072810 */ /* 0x000fe20007ffe0ff */
[----:B------:R-:W-:Y:S01]  /*04a0*/  IMAD.U32 R3, RZ, RZ, UR5 ;  /* 0x00000005ff037e24 */ /* 0x000fe2000f8e00ff */
[----:B------:R-:W-:Y:S01]  /*04b0*/  UMOV UR4, URZ ;  /* 0x0000003f00047c82 */ /* 0x000fe20008000000 */
[----:B------:R-:W1:Y:S01]  /*04c0*/  S2R R68, SR_LANEID ;  /* 0x0000000000447919 */ /* 0x000e620000000000 */
[----:B------:R-:W-:Y:S01]  /*04d0*/  UMOV UR5, URZ ;  /* 0x0000003f00057c82 */ /* 0x000fe20008000000 */
[----:B------:R-:W-:Y:S01]  /*04e0*/  IMAD.U32 R3, RZ, RZ, UR14 ;  /* 0x0000000eff037e24 */ /* 0x000fe2000f8e00ff */
[----:B------:R-:W-:Y:S01]  /*04f0*/  ULDC.64 UR20, c[0x0][0x180] ;  /* 0x0000600000147ab9 */ /* 0x000fe20000000a00 */
[----:B------:R-:W-:Y:S01]  /*0500*/  @!P4 IMAD.MOV R7, RZ, RZ, -R7 ;  /* 0x000000ffff07c224 */ /* 0x000fe200078e0a07 */
[----:B------:R-:W-:Y:S01]  /*0510*/  UIMAD UR10, UR27, UR20, URZ ;  /* 0x000000141b0a72a4 */ /* 0x000fe2000f8e023f */
[----:B-----5:R2:W3:Y:S01]  /*0520*/  @P1 R2UR UR4, R8 ;  /* 0x00000000080413c2 */ /* 0x0204e200000e0000 */
[----:B------:R-:W-:Y:S01]  /*0530*/  UIMAD.WIDE.U32 UR8, UR26, UR20, URZ ;  /* 0x000000141a0872a5 */ /* 0x000fe2000f8e003f */
[----:B------:R-:W-:Y:S01]  /*0540*/  @!P3 LOP3.LUT R7, RZ, c[0x0][0x178], RZ, 0x33, !PT ;  /* 0x00005e00ff07ba12 */ /* 0x000fe200078e33ff */
[----:B------:R-:W-:-:S02]  /*0550*/  UIMAD UR15, UR26, UR21, UR10 ;  /* 0x000000151a0f72a4 */ /* 0x000fc4000f8e020a */
[----:B------:R-:W-:Y:S01]  /*0560*/  ULDC.64 UR22, c[0x0][0x248] ;  /* 0x0000920000167ab9 */ /* 0x000fe20000000a00 */
[----:B------:R-:W-:Y:S01]  /*0570*/  SHF.R.S32.HI R0, RZ, 0x1f, R7 ;  /* 0x0000001fff007819 */ /* 0x000fe20000011407 */
[----:B------:R-:W-:Y:S01]  /*0580*/  ULDC.64 UR20, c[0x0][0x1b8] ;  /* 0x00006e0000147ab9 */ /* 0x000fe20000000a00 */
[----:B------:R2:W4:Y:S01]  /*0590*/  @P0 R2UR UR5, R4 ;  /* 0x00000000040503c2 */ /* 0x00052200000e0000 */
[C---:B------:R-:W-:Y:S01]  /*05a0*/  IMAD.WIDE.U32 R2, R7.reuse, c[0x0][0x1a8], R2 ;  /* 0x00006a0007027a25 */ /* 0x040fe200078e0002 */
[----:B------:R-:W-:Y:S01]  /*05b0*/  UIMAD UR16, UR27, UR20, URZ ;  /* 0x000000141b1072a4 */ /* 0x000fe2000f8e023f */
[----:B0-----:R-:W-:Y:S01]  /*05c0*/  LOP3.LUT R69, R86, 0x1f, RZ, 0xc0, !PT ;  /* 0x0000001f56457812 */ /* 0x001fe200078ec0ff */
[----:B------:R-:W-:Y:S01]  /*05d0*/  UIADD3 UR17, UR7, UR17, URZ ;  /* 0x0000001107117290 */ /* 0x000fe2000fffe03f */
[----:B------:R-:W-:Y:S01]  /*05e0*/  IMAD R0, R0, c[0x0][0x1a8], RZ ;  /* 0x00006a0000007a24 */ /* 0x000fe200078e02ff */
[----:B------:R-:W-:Y:S01]  /*05f0*/  UIMAD UR19, UR26, UR21, UR16 ;  /* 0x000000151a1372a4 */ /* 0x000fe2000f8e0210 */
[----:B------:R-:W-:Y:S01]  /*0600*/  LEA R49, P2, R2, c[0x0][0x228], 0x1 ;  /* 0x00008a0002317a11 */ /* 0x000fe200078408ff */
[----:B------:R-:W-:Y:S01]  /*0610*/  UIADD3 UR18, UR13, UR18, URZ ;  /* 0x000000120d127290 */ /* 0x000fe2000fffe03f */
[----:B------:R-:W-:Y:S01]  /*0620*/  IMAD R47, R7, c[0x0][0x1ac], R0 ;  /* 0x00006b00072f7a24 */ /* 0x000fe200078e0200 */
[----:B------:R-:W-:Y:S01]  /*0630*/  ULEA UR16, UP1, UR12, UR22, 0x1 ;  /* 0x000000160c107291 */ /* 0x000fe2000f82083f */
[----:B------:R-:W-:Y:S01]  /*0640*/  SHF.L.U32 R0, R86, 0x4, RZ ;  /* 0x0000000456007819 */ /* 0x000fe200000006ff */
[----:B------:R-:W-:Y:S01]  /*0650*/  ULDC UR7, c[0x0][0x164] ;  /* 0x0000590000077ab9 */ /* 0x000fe20000000800 */
[----:B------:R-:W-:Y:S01]  /*0660*/  IMAD.IADD R47, R3, 0x1, R47 ;  /* 0x00000001032f7824 */ /* 0x000fe200078e022f */
[----:B------:R-:W-:Y:S01]  /*0670*/  UIMAD.WIDE.U32 UR10, UR26, UR20, URZ ;  /* 0x000000141a0a72a5 */ /* 0x000fe2000f8e003f */
[C---:B------:R-:W-:Y:S01]  /*0680*/  LOP3.LUT R67, R0.reuse, 0xfffffe00, RZ, 0xc0, !PT ;  /* 0xfffffe0000437812 */ /* 0x040fe200078ec0ff */
[----:B------:R-:W-:Y:S01]  /*0690*/  UIMAD UR7, UR28, UR7, UR26 ;  /* 0x000000071c0772a4 */ /* 0x000fe2000f8e021a */
[----:B------:R-:W-:Y:S01]  /*06a0*/  IADD3 R66, R0, 0x1, RZ ;  /* 0x0000000100427810 */ /* 0x000fe20007ffe0ff */
[----:B------:R-:W-:Y:S01]  /*06b0*/  ULDC.64 UR20, c[0x0][0x240] ;  /* 0x0000900000147ab9 */ /* 0x000fe20000000a00 */
[----:B------:R-:W-:Y:S01]  /*06c0*/  LEA.HI.X R47, R2, c[0x0][0x22c], R47, 0x1, P2 ;  /* 0x00008b00022f7a11 */ /* 0x000fe200010f0c2f */
[----:B------:R-:W-:Y:S01]  /*06d0*/  ULEA.HI.X UR18, UR12, UR23, UR18, 0x1, UP1 ;  /* 0x000000170c127291 */ /* 0x000fe200088f0c12 */
[----:B------:R-:W-:Y:S01]  /*06e0*/  LOP3.LUT R2, R69, 0xfffffe00, R0, 0xf8, !PT ;  /* 0xfffffe0045027812 */ /* 0x000fe200078ef800 */
[----:B------:R-:W-:Y:S01]  /*06f0*/  ULEA UR14, UP0, UR6, UR20, 0x1 ;  /* 0x00000014060e7291 */ /* 0x000fe2000f80083f */
[C---:B------:R-:W-:Y:S01]  /*0700*/  IADD3 R65, R0.reuse, 0x2, RZ ;  /* 0x0000000200417810 */ /* 0x040fe20007ffe0ff */
[----:B------:R-:W-:Y:S01]  /*0710*/  ULDC UR12, c[0x0][0x174] ;  /* 0x00005d00000c7ab9 */ /* 0x000fe20000000800 */
[C---:B------:R-:W-:Y:S01]  /*0720*/  IADD3 R64, R0.reuse, 0x3, RZ ;  /* 0x0000000300407810 */ /* 0x040fe20007ffe0ff */
[----:B------:R-:W-:Y:S01]  /*0730*/  UIMAD UR7, UR7, UR12, URZ ;  /* 0x0000000c070772a4 */ /* 0x000fe2000f8e023f */
[C---:B------:R-:W-:Y:S01]  /*0740*/  IADD3 R127, R0.reuse, 0x4, RZ ;  /* 0x00000004007f7810 */ /* 0x040fe20007ffe0ff */
[----:B------:R-:W-:Y:S01]  /*0750*/  ULDC UR20, c[0x0][0x16c] ;  /* 0x00005b0000147ab9 */ /* 0x000fe20000000800 */
[C---:B------:R-:W-:Y:S01]  /*0760*/  IADD3 R126, R0.reuse, 0x5, RZ ;  /* 0x00000005007e7810 */ /* 0x040fe20007ffe0ff */
[----:B------:R-:W-:Y:S01]  /*0770*/  ULEA.HI.X UR17, UR6, UR21, UR17, 0x1, UP0 ;  /* 0x0000001506117291 */ /* 0x000fe200080f0c11 */
        /* <DEDUP_REMOVED lines=11> */
[----:B------:R-:W-:Y:S02]  /*0830*/  IADD3 R63, R0, 0xf, RZ ;  /* 0x0000000f003f7810 */ /* 0x000fe40007ffe0ff */
[----:B------:R-:W-:Y:S02]  /*0840*/  SHF.R.S32.HI R3, RZ, 0x1f, R2 ;  /* 0x0000001fff037819 */ /* 0x000fe40000011402 */
        /* <DEDUP_REMOVED lines=14> */
[----:B-1234-:R-:W-:Y:S02]  /*0930*/  LOP3.LUT R48, R2, 0x1e0, RZ, 0xfc, !PT ;  /* 0x000001e002307812 */ /* 0x01efe400078efcff */
.L_x_2938:
[----:B------:R-:W-:Y:S01]  /*0940*/  BAR.SYNC.DEFER_BLOCKING 0x0 ;  /* 0x0000000000007b1d */ /* 0x000fe20000010000 */
[C---:B------:R-:W-:Y:S01]  /*0950*/  IMAD.SHL.U32 R24, R2.reuse, 0x2, RZ ;  /* 0x0000000202187824 */ /* 0x040fe200078e00ff */
[----:B------:R-:W-:Y:S02]  /*0960*/  SHF.L.U64.HI R26, R2, 0x1, R3 ;  /* 0x00000001021a7819 */ /* 0x000fe40000010203 */
[----:B0-----:R-:W-:Y:S02]  /*0970*/  PRMT R7, RZ, 0x7610, R7 ;  /* 0x00007610ff077816 */ /* 0x001fe40000000007 */
[----:B------:R-:W-:Y:S01]  /*0980*/  UMOV UR19, 0xfffff800 ;  /* 0xfffff80000137882 */ /* 0x000fe20000000000 */
[----:B-1----:R-:W-:Y:S01]  /*0990*/  IADD3 R4, P3, R24, UR14, RZ ;  /* 0x0000000e18047c10 */ /* 0x002fe2000ff7e0ff */
        /* <DEDUP_REMOVED lines=18> */
[----:B------:R-:W-:Y:S01]  /*0ac0*/  ISETP.GE.AND P1, PT, R56, UR19, PT ;  /* 0x0000001338007c0c */ /* 0x000fe2000bf26270 */
        /* <DEDUP_REMOVED lines=41> */
[----:B------:R-:W-:Y:S02]  /*0d60*/  LEA.HI.SX32 R25, R25, R20, 0x1b ;  /* 0x0000001419197211 */ /* 0x000fe400078fdaff */
[C---:B------:R-:W-:Y:S02]  /*0d70*/  IADD3 R35, R20.reuse, 0xe0, RZ ;  /* 0x000000e014237810 */ /* 0x040fe40007ffe0ff */
[----:B------:R-:W-:-:S02]  /*0d80*/  IADD3 R43, R20, 0x180, RZ ;  /* 0x00000180142b7810 */ /* 0x000fc40007ffe0ff */
[-C--:B------:R-:W-:Y:S01]  /*0d90*/  LEA.HI.SX32 R27, R27, R20.reuse, 0x1b ;  /* 0x000000141b1b7211 */ /* 0x080fe200078fdaff */
[----:B------:R-:W-:Y:S01]  /*0da0*/  IMAD.SHL.U32 R46, R46, 0x2, RZ ;  /* 0x000000022e2e7824 */ /* 0x000fe200078e00ff */
[C---:B------:R-:W-:Y:S02]  /*0db0*/  IADD3 R37, R20.reuse, 0x100, RZ ;  /* 0x0000010014257810 */ /* 0x040fe40007ffe0ff */
[-C--:B------:R-:W-:Y:S02]  /*0dc0*/  LEA.HI.SX32 R29, R29, R20.reuse, 0x1b ;  /* 0x000000141d1d7211 */ /* 0x080fe400078fdaff */
[C---:B0-----:R-:W-:Y:S02]  /*0dd0*/  IADD3 R5, R20.reuse, 0x120, RZ ;  /* 0x0000012014057810 */ /* 0x041fe40007ffe0ff */
[C---:B------:R-:W-:Y:S02]  /*0de0*/  IADD3 R41, R20.reuse, 0x160, RZ ;  /* 0x0000016014297810 */ /* 0x040fe40007ffe0ff */
[-C--:B------:R-:W-:Y:S01]  /*0df0*/  LEA.HI.SX32 R22, R45, R20.reuse, 0x1b ;  /* 0x000000142d167211 */ /* 0x080fe200078fdaff */
[----:B------:R-:W-:Y:S01]  /*0e00*/  IMAD.SHL.U32 R45, R23, 0x2, RZ ;  /* 0x00000002172d7824 */ /* 0x000fe200078e00ff */
[----:B------:R-:W-:Y:S01]  /*0e10*/  IADD3 R39, R20, 0x140, RZ ;  /* 0x0000014014277810 */ /* 0x000fe20007ffe0ff */
[----:B------:R-:W-:Y:S01]  /*0e20*/  IMAD.SHL.U32 R44, R25, 0x2, RZ ;  /* 0x00000002192c7824 */ /* 0x000fe200078e00ff */
[----:B------:R-:W-:-:S02]  /*0e30*/  LEA.HI.SX32 R31, R31, R20, 0x1b ;  /* 0x000000141f1f7211 */ /* 0x000fc400078fdaff */
[-C--:B------:R-:W-:Y:S02]  /*0e40*/  LEA.HI.SX32 R33, R33, R20.reuse, 0x1b ;  /* 0x0000001421217211 */ /* 0x080fe400078fdaff */
[-C--:B------:R-:W-:Y:S02]  /*0e50*/  LEA.HI.SX32 R35, R35, R20.reuse, 0x1b ;  /* 0x0000001423237211 */ /* 0x080fe400078fdaff */
[-C--:B------:R-:W-:Y:S01]  /*0e60*/  LEA.HI.SX32 R34, R43, R20.reuse, 0x1b ;  /* 0x000000142b227211 */ /* 0x080fe200078fdaff */
[----:B------:R-:W-:Y:S01]  /*0e70*/  IMAD.SHL.U32 R43, R27, 0x2, RZ ;  /* 0x000000021b2b7824 */ /* 0x000fe200078e00ff */
[-C--:B------:R-:W-:Y:S01]  /*0e80*/  LEA.HI.SX32 R37, R37, R20.reuse, 0x1b ;  /* 0x0000001425257211 */ /* 0x080fe200078fdaff */
[----:B------:R-:W-:Y:S01]  /*0e90*/  IMAD.SHL.U32 R42, R29, 0x2, RZ ;  /* 0x000000021d2a7824 */ /* 0x000fe200078e00ff */
[-C--:B------:R-:W-:Y:S02]  /*0ea0*/  LEA.HI.SX32 R5, R5, R20.reuse, 0x1b ;  /* 0x0000001405057211 */ /* 0x080fe400078fdaff */
[----:B------:R-:W-:Y:S01]  /*0eb0*/  LEA.HI.SX32 R4, R41, R20, 0x1b ;  /* 0x0000001429047211 */ /* 0x000fe200078fdaff */
[----:B------:R-:W-:Y:S01]  /*0ec0*/  IMAD.SHL.U32 R40, R33, 0x2, RZ ;  /* 0x0000000221287824 */ /* 0x000fe200078e00ff */
[----:B------:R-:W-:-:S02]  /*0ed0*/  IADD3 R71, R20, 0x1c0, RZ ;  /* 0x000001c014477810 */ /* 0x000fc40007ffe0ff */
[-C--:B------:R-:W-:Y:S02]  /*0ee0*/  LEA.HI.SX32 R36, R39, R20.reuse, 0x1b ;  /* 0x0000001427247211 */ /* 0x080fe400078fdaff */
[----:B------:R-:W-:Y:S01]  /*0ef0*/  SHF.L.U32 R41, R31, 0x1, RZ ;  /* 0x000000011f297819 */ /* 0x000fe200000006ff */
[----:B------:R-:W-:Y:S01]  /*0f00*/  IMAD.SHL.U32 R39, R35, 0x2, RZ ;  /* 0x0000000223277824 */ /* 0x000fe200078e00ff */
[-C--:B------:R-:W-:Y:S01]  /*0f10*/  LEA.HI.SX32 R32, R71, R20.reuse, 0x1b ;  /* 0x0000001447207211 */ /* 0x080fe200078fdaff */
[----:B------:R-:W-:Y:S01]  /*0f20*/  IMAD.SHL.U32 R38, R37, 0x2, RZ ;  /* 0x0000000225267824 */ /* 0x000fe200078e00ff */
[----:B------:R-:W-:Y:S01]  /*0f30*/  IADD3 R73, R20, 0x1e0, RZ ;  /* 0x000001e014497810 */ /* 0x000fe20007ffe0ff */
[----:B------:R-:W-:Y:S02]  /*0f40*/  IMAD.SHL.U32 R37, R5, 0x2, RZ ;  /* 0x0000000205257824 */ /* 0x000fe400078e00ff */
[----:B------:R-:W-:Y:S02]  /*0f50*/  IMAD.SHL.U32 R36, R36, 0x2, RZ ;  /* 0x0000000224247824 */ /* 0x000fe400078e00ff */
[----:B------:R-:W-:Y:S01]  /*0f60*/  IMAD.SHL.U32 R35, R4, 0x2, RZ ;  /* 0x0000000204237824 */ /* 0x000fe200078e00ff */
[----:B------:R-:W-:Y:S01]  /*0f70*/  SHF.L.U32 R33, R22, 0x1, RZ ;  /* 0x0000000116217819 */ /* 0x000fe200000006ff */
[----:B------:R-:W-:Y:S01]  /*0f80*/  IMAD.SHL.U32 R34, R34, 0x2, RZ ;  /* 0x0000000222227824 */ /* 0x000fe200078e00ff */
[----:B------:R-:W-:Y:S01]  /*0f90*/  LEA.HI.SX32 R73, R73, R20, 0x1b ;  /* 0x0000001449497211 */ /* 0x000fe200078fdaff */
[----:B------:R-:W-:-:S04]  /*0fa0*/  IMAD.SHL.U32 R32, R32, 0x2, RZ ;  /* 0x0000000220207824 */ /* 0x000fc800078e00ff */
[----:B------:R-:W-:Y:S01]  /*0fb0*/  IMAD.SHL.U32 R31, R73, 0x2, RZ ;  /* 0x00000002491f7824 */ /* 0x000fe200078e00ff */
[----:B------:R-:W-:Y:S02]  /*0fc0*/  IADD3 R4, P0, R24, UR16, RZ ;  /* 0x0000001018047c10 */ /* 0x000fe4000ff1e0ff */
[----:B------:R-:W-:Y:S02]  /*0fd0*/  ISETP.GE.AND P2, PT, R2, UR19, PT ;  /* 0x0000001302007c0c */ /* 0x000fe4000bf46270 */
[----:B------:R-:W-:Y:S02]  /*0fe0*/  ISETP.GE.AND P1, PT, R87, UR19, PT ;  /* 0x0000001357007c0c */ /* 0x000fe4000bf26270 */
[----:B------:R-:W-:Y:S02]  /*0ff0*/  PRMT R77, RZ, 0x7610, R77 ;  /* 0x00007610ff4d7816 */ /* 0x000fe4000000004d */
[----:B------:R-:W-:Y:S02]  /*1000*/  PRMT R76, RZ, 0x7610, R76 ;  /* 0x00007610ff4c7816 */ /* 0x000fe4000000004c */
[----:B------:R-:W-:-:S02]  /*1010*/  ISETP.GE.AND P4, PT, R61, UR19, PT ;  /* 0x000000133d007c0c */ /* 0x000fc4000bf86270 */
[----:B------:R-:W-:Y:S02]  /*1020*/  ISETP.GE.AND P6, PT, R60, UR19, PT ;  /* 0x000000133c007c0c */ /* 0x000fe4000bfc6270 */
[----:B------:R-:W-:Y:S02]  /*1030*/  ISETP.GE.AND P5, PT, R59, UR19, PT ;  /* 0x000000133b007c0c */ /* 0x000fe4000bfa6270 */
[----:B------:R-:W-:Y:S02]  /*1040*/  ISETP.GE.AND P3, PT, R58, UR19, PT ;  /* 0x000000133a007c0c */ /* 0x000fe4000bf66270 */
        /* <DEDUP_REMOVED lines=14> */
[----:B--2---:R-:W-:Y:S04]  /*1130*/  STS.U16 [R46], R7 ;  /* 0x000000072e007388 */ /* 0x004fe80000000400 */
[----:B---3--:R0:W-:Y:S04]  /*1140*/  STS.U16 [R45+0x40], R0 ;  /* 0x000040002d007388 */ /* 0x0081e80000000400 */
[----:B----4-:R-:W-:Y:S04]  /*1150*/  STS.U16 [R44+0x80], R9 ;  /* 0x000080092c007388 */ /* 0x010fe80000000400 */
        /* <DEDUP_REMOVED lines=12> */
[C---:B------:R-:W-:Y:S02]  /*1220*/  IADD3 R7, R0.reuse, 0x2, RZ ;  /* 0x0000000200077810 */ /* 0x040fe40007ffe0ff */
[C---:B0-----:R-:W-:Y:S01]  /*1230*/  IADD3 R17, R0.reuse, 0x7, RZ ;  /* 0x0000000700117810 */ /* 0x041fe20007ffe0ff */
[----:B------:R-:W-:Y:S01]  /*1240*/  STS.U16 [R33+0x340], R16 ;  /* 0x0003401021007388 */ /* 0x000fe20000000400 */
[C---:B------:R-:W-:Y:S02]  /*1250*/  IADD3 R9, R0.reuse, 0x3, RZ ;  /* 0x0000000300097810 */ /* 0x040fe40007ffe0ff */
[C---:B------:R-:W-:Y:S01]  /*1260*/  IADD3 R13, R0.reuse, 0x5, RZ ;  /* 0x00000005000d7810 */ /* 0x040fe20007ffe0ff */
[----:B------:R0:W-:Y:S01]  /*1270*/  STS.U16 [R32+0x380], R21 ;  /* 0x0003801520007388 */ /* 0x0001e20000000400 */
[C---:B------:R-:W-:Y:S02]  /*1280*/  IADD3 R15, R0.reuse, 0x6, RZ ;  /* 0x00000006000f7810 */ /* 0x040fe40007ffe0ff */
[----:B-1----:R-:W-:-:S02]  /*1290*/  IADD3 R19, R0, 0x8, RZ ;  /* 0x0000000800137810 */ /* 0x002fc40007ffe0ff */
        /* <DEDUP_REMOVED lines=24> */
[----:B0-----:R-:W-:Y:S01]  /*1420*/  LEA.HI.SX32 R18, R27, R0, 0x1b ;  /* 0x000000001b127211 */ /* 0x001fe200078fdaff */
[----:B------:R-:W-:Y:S01]  /*1430*/  IMAD.SHL.U32 R23, R17, 0x2, RZ ;  /* 0x0000000211177824 */ /* 0x000fe200078e00ff */
[----:B------:R-:W-:Y:S01]  /*1440*/  IADD3.X R5, R26, UR18, RZ, P0, !PT ;  /* 0x000000121a057c10 */ /* 0x000fe200087fe4ff */
[----:B------:R-:W-:Y:S01]  /*1450*/  IMAD.SHL.U32 R22, R19, 0x2, RZ ;  /* 0x0000000213167824 */ /* 0x000fe200078e00ff */
[----:B------:R-:W-:Y:S01]  /*1460*/  SHF.L.U32 R26, R11, 0x1, RZ ;  /* 0x000000010b1a7819 */ /* 0x000fe200000006ff */
[----:B------:R-:W-:Y:S01]  /*1470*/  IMAD.SHL.U32 R30, R30, 0x2, RZ ;  /* 0x000000021e1e7824 */ /* 0x000fe200078e00ff */
[----:B------:R-:W-:Y:S01]  /*1480*/  SHF.L.U32 R18, R18, 0x1, RZ ;  /* 0x0000000112127819 */ /* 0x000fe200000006ff */
[----:B------:R-:W-:Y:S01]  /*1490*/  IMAD.SHL.U32 R29, R29, 0x2, RZ ;  /* 0x000000021d1d7824 */ /* 0x000fe200078e00ff */
[----:B------:R-:W-:-:S06]  /*14a0*/  NOP ;  /* 0x0000000000007918 */ /* 0x000fcc0000000000 */
[----:B------:R-:W-:Y:S01]  /*14b0*/  IMAD.SHL.U32 R28, R7, 0x2, RZ ;  /* 0x00000002071c7824 */ /* 0x000fe200078e00ff */
[----:B------:R-:W-:Y:S01]  /*14c0*/  LDS.U16 R74, [R29+0x2] ;  /* 0x000002001d4a7984 */ /* 0x000fe20000000400 */
[----:B------:R-:W-:Y:S02]  /*14d0*/  IMAD.SHL.U32 R27, R9, 0x2, RZ ;  /* 0x00000002091b7824 */ /* 0x000fe400078e00ff */
[----:B------:R-:W-:Y:S01]  /*14e0*/  IMAD.SHL.U32 R25, R13, 0x2, RZ ;  /* 0x000000020d197824 */ /* 0x000fe200078e00ff */
[----:B------:R-:W-:Y:S01]  /*14f0*/  LDS.U16 R73, [R28+0x4] ;  /* 0x000004001c497984 */ /* 0x000fe20000000400 */
[----:B------:R-:W-:Y:S02]  /*1500*/  IMAD.SHL.U32 R24, R15, 0x2, RZ ;  /* 0x000000020f187824 */ /* 0x000fe400078e00ff */
[----:B------:R-:W-:Y:S01]  /*1510*/  IMAD.SHL.U32 R21, R21, 0x2, RZ ;  /* 0x0000000215157824 */ /* 0x000fe200078e00ff */
[----:B------:R-:W-:Y:S01]  /*1520*/  LDS.U16 R72, [R27+0x6] ;  /* 0x000006001b487984 */ /* 0x000fe20000000400 */
[----:B------:R-:W-:-:S02]  /*1530*/  IMAD.SHL.U32 R20, R20, 0x2, RZ ;  /* 0x0000000214147824 */ /* 0x000fc400078e00ff */
[----:B------:R-:W-:Y:S01]  /*1540*/  IMAD.SHL.U32 R19, R6, 0x2, RZ ;  /* 0x0000000206137824 */ /* 0x000fe200078e00ff */
[----:B------:R-:W-:Y:S01]  /*1550*/  LDS.U16 R70, [R25+0xa] ;  /* 0x00000a0019467984 */ /* 0x000fe20000000400 */
[----:B------:R-:W-:Y:S02]  /*1560*/  IMAD.SHL.U32 R17, R71, 0x2, RZ ;  /* 0x0000000247117824 */ /* 0x000fe400078e00ff */
[----:B------:R-:W-:Y:S01]  /*1570*/  IMAD.SHL.U32 R16, R16, 0x2, RZ ;  /* 0x0000000210107824 */ /* 0x000fe200078e00ff */
[----:B------:R-:W-:Y:S01]  /*1580*/  LDS.U16 R71, [R26+0x8] ;  /* 0x000008001a477984 */ /* 0x000fe20000000400 */
[----:B------:R-:W-:-:S03]  /*1590*/  IMAD.SHL.U32 R0, R75, 0x2, RZ ;  /* 0x000000024b007824 */ /* 0x000fc600078e00ff */
        /* <DEDUP_REMOVED lines=129> */
.L_x_2896:
[----:B------:R-:W-:Y:S05]  /*1db0*/  BSYNC B0 ;  /* 0x0000000000007941 */ /* 0x000fea0003800000 */
.L_x_2895:
        /* <DEDUP_REMOVED lines=36> */
.L_x_2898:
[----:B------:R-:W-:Y:S05]  /*2000*/  BSYNC B0 ;  /* 0x0000000000007941 */ /* 0x000fea0003800000 */
.L_x_2897:
        /* <DEDUP_REMOVED lines=38> */
.L_x_2900:
[----:B------:R-:W-:Y:S05]  /*2270*/  BSYNC B0 ;  /* 0x0000000000007941 */ /* 0x000fea0003800000 */
.L_x_2899:
        /* <DEDUP_REMOVED lines=36> */
.L_x_2902:
[----:B------:R-:W-:Y:S05]  /*24c0*/  BSYNC B0 ;  /* 0x0000000000007941 */ /* 0x000fea0003800000 */
.L_x_2901:
        /* <DEDUP_REMOVED lines=38> */
.L_x_2904:
[----:B------:R-:W-:Y:S05]  /*2730*/  BSYNC B0 ;  /* 0x0000000000007941 */ /* 0x000fea0003800000 */
.L_x_2903:
        /* <DEDUP_REMOVED lines=36> */
.L_x_2906:
[----:B------:R-:W-:Y:S05]  /*2980*/  BSYNC B0 ;  /* 0x0000000000007941 */ /* 0x000fea0003800000 */
.L_x_2905:
        /* <DEDUP_REMOVED lines=38> */
.L_x_2908:
[----:B------:R-:W-:Y:S05]  /*2bf0*/  BSYNC B0 ;  /* 0x0000000000007941 */ /* 0x000fea0003800000 */
.L_x_2907:
        /* <DEDUP_REMOVED lines=36> */
.L_x_2910:
[----:B------:R-:W-:Y:S05]  /*2e40*/  BSYNC B0 ;  /* 0x0000000000007941 */ /* 0x000fea0003800000 */
.L_x_2909:
        /* <DEDUP_REMOVED lines=41> */
.L_x_2912:
[----:B------:R-:W-:Y:S05]  /*30e0*/  BSYNC B0 ;  /* 0x0000000000007941 */ /* 0x000fea0003800000 */
.L_x_2911:
        /* <DEDUP_REMOVED lines=41> */
.L_x_2914:
[----:B------:R-:W-:Y:S05]  /*3380*/  BSYNC B0 ;  /* 0x0000000000007941 */ /* 0x000fea0003800000 */
.L_x_2913:
        /* <DEDUP_REMOVED lines=47> */
.L_x_2916:
[----:B------:R-:W-:Y:S05]  /*3680*/  BSYNC B0 ;  /* 0x0000000000007941 */ /* 0x000fea0003800000 */
.L_x_2915:
        /* <DEDUP_REMOVED lines=33> */
.L_x_2918:
[----:B------:R-:W-:Y:S05]  /*38a0*/  BSYNC B0 ;  /* 0x0000000000007941 */ /* 0x000fea0003800000 */
.L_x_2917:
        /* <DEDUP_REMOVED lines=33> */
.L_x_2920:
[----:B------:R-:W-:Y:S05]  /*3ac0*/  BSYNC B0 ;  /* 0x0000000000007941 */ /* 0x000fea0003800000 */
.L_x_2919:
        /* <DEDUP_REMOVED lines=33> */
.L_x_2922:
[----:B------:R-:W-:Y:S05]  /*3ce0*/  BSYNC B0 ;  /* 0x0000000000007941 */ /* 0x000fea0003800000 */
.L_x_2921:
        /* <DEDUP_REMOVED lines=33> */
.L_x_2924:
[----:B------:R-:W-:Y:S05]  /*3f00*/  BSYNC B0 ;  /* 0x0000000000007941 */ /* 0x000fea0003800000 */
.L_x_2923:
        /* <DEDUP_REMOVED lines=33> */
.L_x_2926:
[----:B------:R-:W-:Y:S05]  /*4120*/  BSYNC B0 ;  /* 0x0000000000007941 */ /* 0x000fea0003800000 */
.L_x_2925:
        /* <DEDUP_REMOVED lines=38> */
.L_x_2932:
        /* <DEDUP_REMOVED lines=15> */
[----:B------:R-:W-:Y:S01]  /*4480*/  IMAD.U32 R8, RZ, RZ, UR20 ;  /* 0x00000014ff087e24 */ /* 0x000fe2000f8e00ff */
[----:B------:R-:W-:-:S02]  /*4490*/  UIMAD UR31, UR30, UR32, URZ ;  /* 0x000000201e1f72a4 */ /* 0x000fc4000f8e023f */
[----:B------:R-:W-:Y:S02]  /*44a0*/  UMOV UR19, 0xfffff800 ;  /* 0xfffff80000137882 */ /* 0x000fe40000000000 */
[----:B------:R-:W-:Y:S01]  /*44b0*/  ULDC UR20, c[0x0][0x168] ;  /* 0x00005a0000147ab9 */ /* 0x000fe20000000800 */
[----:B------:R-:W-:Y:S01]  /*44c0*/  PRMT R11, RZ, 0x7610, R11 ;  /* 0x00007610ff0b7816 */ /* 0x000fe2000000000b */
[----:B------:R-:W-:Y:S01]  /*44d0*/  UIMAD UR19, UR6, UR19, UR20 ;  /* 0x00000013061372a4 */ /* 0x000fe2000f8e0214 */
[----:B------:R-:W-:Y:S01]  /*44e0*/  PRMT R10, RZ, 0x7610, R10 ;  /* 0x00007610ff0a7816 */ /* 0x000fe2000000000a */
[----:B------:R-:W-:Y:S01]  /*44f0*/  UIMAD UR31, UR7, UR33, UR31 ;  /* 0x00000021071f72a4 */ /* 0x000fe2000f8e021f */
[----:B------:R-:W-:Y:S01]  /*4500*/  IMAD.U32 R9, RZ, RZ, UR21 ;  /* 0x00000015ff097e24 */ /* 0x000fe2000f8e00ff */
[----:B------:R-:W-:Y:S01]  /*4510*/  PRMT R13, RZ, 0x7610, R13 ;  /* 0x00007610ff0d7816 */ /* 0x000fe2000000000d */
[----:B------:R-:W-:Y:S01]  /*4520*/  ULDC.64 UR22, c[0x0][0x1c0] ;  /* 0x0000700000167ab9 */ /* 0x000fe20000000a00 */
[----:B------:R-:W-:-:S02]  /*4530*/  ISETP.GE.AND P2, PT, R2, UR19, PT ;  /* 0x0000001302007c0c */ /* 0x000fc4000bf46270 */
[----:B------:R-:W-:Y:S01]  /*4540*/  ISETP.GE.AND P3, PT, R87, UR19, PT ;  /* 0x0000001357007c0c */ /* 0x000fe2000bf66270 */
[----:B0-----:R0:W2:Y:S01]  /*4550*/  LDG.E R86, [R8.64] ;  /* 0x0000001808567981 */ /* 0x0010a2000c1e1900 */
[----:B------:R-:W-:Y:S02]  /*4560*/  IADD3 R5, R5, UR31, RZ ;  /* 0x0000001f05057c10 */ /* 0x000fe4000fffe0ff */
[----:B------:R-:W-:Y:S02]  /*4570*/  ISETP.GE.AND P4, PT, R62, UR19, PT ;  /* 0x000000133e007c0c */ /* 0x000fe4000bf86270 */
[----:B------:R-:W-:Y:S02]  /*4580*/  ISETP.GE.AND P5, PT, R61, UR19, PT ;  /* 0x000000133d007c0c */ /* 0x000fe4000bfa6270 */
[--C-:B------:R-:W-:Y:S02]  /*4590*/  LEA.HI.X R7, R4, R47, R5.reuse, 0x1, P1 ;  /* 0x0000002f04077211 */ /* 0x100fe400008f0c05 */
[----:B------:R-:W-:-:S02]  /*45a0*/  PRMT R5, RZ, 0x7610, R5 ;  /* 0x00007610ff057816 */ /* 0x000fc40000000005 */
[----:B------:R-:W-:Y:S02]  /*45b0*/  PRMT R4, RZ, 0x7610, R4 ;  /* 0x00007610ff047816 */ /* 0x000fe40000000004 */
[----:B------:R-:W-:Y:S02]  /*45c0*/  ISETP.GE.AND P6, PT, R60, UR19, PT ;  /* 0x000000133c007c0c */ /* 0x000fe4000bfc6270 */
[----:B------:R-:W-:Y:S01]  /*45d0*/  ISETP.GE.AND P1, PT, R59, UR19, PT ;  /* 0x000000133b007c0c */ /* 0x000fe2000bf26270 */
[----:B------:R-:W3:Y:S01]  /*45e0*/  @!P2 LDG.E.U16 R5, [R6.64] ;  /* 0x000000180605a981 */ /* 0x000ee2000c1e1500 */
[----:B------:R-:W-:-:S03]  /*45f0*/  ISETP.GE.AND P2, PT, R58, UR19, PT ;  /* 0x000000133a007c0c */ /* 0x000fc6000bf46270 */
[----:B------:R-:W4:Y:S01]  /*4600*/  @!P3 LDG.E.U16 R4, [R6.64+0x40] ;  /* 0x000040180604b981 */ /* 0x000f22000c1e1500 */
[----:B------:R-:W-:-:S03]  /*4610*/  ISETP.GE.AND P3, PT, R57, UR19, PT ;  /* 0x0000001339007c0c */ /* 0x000fc6000bf66270 */
[----:B------:R-:W2:Y:S01]  /*4620*/  @!P4 LDG.E.U16 R11, [R6.64+0x80] ;  /* 0x00008018060bc981 */ /* 0x000ea2000c1e1500 */
[----:B------:R-:W-:-:S03]  /*4630*/  ISETP.GE.AND P4, PT, R56, UR19, PT ;  /* 0x0000001338007c0c */ /* 0x000fc6000bf86270 */
[----:B------:R-:W2:Y:S01]  /*4640*/  @!P5 LDG.E.U16 R10, [R6.64+0xc0] ;  /* 0x0000c018060ad981 */ /* 0x000ea2000c1e1500 */
[----:B------:R-:W-:Y:S02]  /*4650*/  ISETP.GE.AND P5, PT, R55, UR19, PT ;  /* 0x0000001337007c0c */ /* 0x000fe4000bfa6270 */
[----:B------:R-:W-:Y:S01]  /*4660*/  PRMT R12, RZ, 0x7610, R12 ;  /* 0x00007610ff0c7816 */ /* 0x000fe2000000000c */
[----:B------:R-:W2:Y:S01]  /*4670*/  @!P6 LDG.E.U16 R13, [R6.64+0x100] ;  /* 0x00010018060de981 */ /* 0x000ea2000c1e1500 */
[----:B0-----:R-:W-:Y:S02]  /*4680*/  PRMT R9, RZ, 0x7610, R9 ;  /* 0x00007610ff097816 */ /* 0x001fe40000000009 */
[----:B------:R-:W-:Y:S02]  /*4690*/  PRMT R8, RZ, 0x7610, R8 ;  /* 0x00007610ff087816 */ /* 0x000fe40000000008 */
[----:B------:R-:W-:Y:S01]  /*46a0*/  PRMT R15, RZ, 0x7610, R15 ;  /* 0x00007610ff0f7816 */ /* 0x000fe2000000000f */
[----:B------:R-:W2:Y:S01]  /*46b0*/  @!P1 LDG.E.U16 R12, [R6.64+0x140] ;  /* 0x00014018060c9981 */ /* 0x000ea2000c1e1500 */
[----:B------:R-:W-:-:S02]  /*46c0*/  PRMT R14, RZ, 0x7610, R14 ;  /* 0x00007610ff0e7816 */ /* 0x000fc4000000000e */
[----:B------:R-:W-:Y:S01]  /*46d0*/  ISETP.GE.AND P6, PT, R54, UR19, PT ;  /* 0x0000001336007c0c */ /* 0x000fe2000bfc6270 */
[----:B------:R-:W2:Y:S01]  /*46e0*/  @!P2 LDG.E.U16 R9, [R6.64+0x180] ;  /* 0x000180180609a981 */ /* 0x000ea2000c1e1500 */
[----:B------:R-:W-:Y:S02]  /*46f0*/  ISETP.GE.AND P1, PT, R53, UR19, PT ;  /* 0x0000001335007c0c */ /* 0x000fe4000bf26270 */
[----:B------:R-:W-:Y:S01]  /*4700*/  ISETP.GE.AND P2, PT, R52, UR19, PT ;  /* 0x0000001334007c0c */ /* 0x000fe2000bf46270 */
        /* <DEDUP_REMOVED lines=21> */
[----:B---3--:R0:W-:Y:S04]  /*4860*/  STS.U16 [R46], R5 ;  /* 0x000000052e007388 */ /* 0x0081e80000000400 */
[----:B----4-:R-:W-:Y:S04]  /*4870*/  STS.U16 [R45+0x40], R4 ;  /* 0x000040042d007388 */ /* 0x010fe80000000400 */
[----:B--2---:R-:W-:Y:S04]  /*4880*/  STS.U16 [R44+0x80], R11 ;  /* 0x0000800b2c007388 */ /* 0x004fe80000000400 */
[----:B------:R1:W-:Y:S04]  /*4890*/  STS.U16 [R43+0xc0], R10 ;  /* 0x0000c00a2b007388 */ /* 0x0003e80000000400 */
        /* <DEDUP_REMOVED lines=13> */
[----:B------:R-:W3:Y:S01]  /*4970*/  LDS.U16 R4, [R30] ;  /* 0x000000001e047984 */ /* 0x000ee20000000400 */
[----:B0-----:R-:W-:-:S03]  /*4980*/  FMUL.FTZ R5, R86, 1.4426950216293334961 ;  /* 0x3fb8aa3b56057820 */ /* 0x001fc60000410000 */
[----:B------:R-:W0:Y:S04]  /*4990*/  LDS.U16 R6, [R29+0x2] ;  /* 0x000002001d067984 */ /* 0x000e280000000400 */
[----:B------:R-:W2:Y:S04]  /*49a0*/  S2R R86, SR_TID.X ;  /* 0x0000000000567919 */ /* 0x000ea80000002100 */
[----:B------:R-:W4:Y:S01]  /*49b0*/  LDS.U16 R7, [R28+0x4] ;  /* 0x000004001c077984 */ /* 0x000f220000000400 */
[C---:B-1----:R-:W-:Y:S02]  /*49c0*/  FMUL.FTZ R10, R5.reuse, R128 ;  /* 0x00000080050a7220 */ /* 0x042fe40000410000 */
[----:B------:R-:W-:Y:S01]  /*49d0*/  FMUL.FTZ R11, R5, R118 ;  /* 0x00000076050b7220 */ /* 0x000fe20000410000 */
[----:B------:R-:W1:Y:S01]  /*49e0*/  LDS.U16 R8, [R27+0x6] ;  /* 0x000006001b087984 */ /* 0x000e620000000400 */
[----:B------:R2:W-:Y:S03]  /*49f0*/  MUFU.EX2 R146, R10 ;  /* 0x0000000a00927308 */ /* 0x0005e60000000800 */
[----:B------:R-:W-:Y:S05]  /*4a00*/  LDS.U16 R9, [R26+0x8] ;  /* 0x000008001a097984 */ /* 0x000fea0000000400 */
[----:B------:R2:W0:Y:S02]  /*4a10*/  MUFU.EX2 R143, R11 ;  /* 0x0000000b008f7308 */ /* 0x0004240000000800 */
[----:B--2---:R-:W-:-:S04]  /*4a20*/  SHF.L.U32 R15, R86, 0x4, RZ ;  /* 0x00000004560f7819 */ /* 0x004fc800000006ff */
[C---:B------:R-:W-:Y:S02]  /*4a30*/  IADD3 R10, R15.reuse, 0x7, RZ ;  /* 0x000000070f0a7810 */ /* 0x040fe40007ffe0ff */
[----:B------:R-:W-:Y:S02]  /*4a40*/  IADD3 R11, R15, 0x8, RZ ;  /* 0x000000080f0b7810 */ /* 0x000fe40007ffe0ff */
[----:B------:R-:W-:Y:S02]  /*4a50*/  ISETP.GE.U32.AND P2, PT, R10, UR19, PT ;  /* 0x000000130a007c0c */ /* 0x000fe4000bf46070 */
[----:B------:R-:W-:Y:S01]  /*4a60*/  ISETP.GE.U32.AND P1, PT, R11, UR19, PT ;  /* 0x000000130b007c0c */ /* 0x000fe2000bf26070 */
[----:B------:R-:W2:Y:S01]  /*4a70*/  LDS.U16 R10, [R25+0xa] ;  /* 0x00000a00190a7984 */ /* 0x000ea20000000400 */
[----:B---3--:R-:W-:Y:S02]  /*4a80*/  PRMT R11, RZ, 0x5410, R4 ;  /* 0x00005410ff0b7816 */ /* 0x008fe40000000004 */
[----:B0-----:R-:W-:Y:S01]  /*4a90*/  PRMT R6, RZ, 0x5410, R6 ;  /* 0x00005410ff067816 */ /* 0x001fe20000000006 */
[----:B------:R-:W0:Y:S02]  /*4aa0*/  LDS.U16 R4, [R23+0xe] ;  /* 0x00000e0017047984 */ /* 0x000e240000000400 */
[----:B------:R-:W-:-:S02]  /*4ab0*/  FMUL.FTZ R145, R96, R11 ;  /* 0x0000000b60917220 */ /* 0x000fc40000410000 */
[----:B------:R-:W3:Y:S01]  /*4ac0*/  LDS.U16 R11, [R24+0xc] ;  /* 0x00000c00180b7984 */ /* 0x000ee20000000400 */
[----:B------:R-:W-:Y:S01]  /*4ad0*/  FMUL.FTZ R144, R95, R6 ;  /* 0x000000065f907220 */ /* 0x000fe20000410000 */
[----:B----4-:R-:W-:-:S05]  /*4ae0*/  PRMT R6, RZ, 0x5410, R7 ;  /* 0x00005410ff067816 */ /* 0x010fca0000000007 */
[----:B------:R-:W-:Y:S02]  /*4af0*/  FMUL.FTZ R142, R97, R6 ;  /* 0x00000006618e7220 */ /* 0x000fe40000410000 */
[----:B------:R-:W4:Y:S01]  /*4b00*/  LDS.U16 R6, [R22+0x10] ;  /* 0x0000100016067984 */ /* 0x000f220000000400 */
[C---:B------:R-:W-:Y:S01]  /*4b10*/  FMUL.FTZ R12, R5.reuse, R117 ;  /* 0x00000075050c7220 */ /* 0x040fe20000410000 */
[----:B-1----:R-:W-:Y:S01]  /*4b20*/  PRMT R7, RZ, 0x5410, R8 ;  /* 0x00005410ff077816 */ /* 0x002fe20000000008 */
[C---:B------:R-:W-:Y:S02]  /*4b30*/  FMUL.FTZ R13, R5.reuse, R116 ;  /* 0x00000074050d7220 */ /* 0x040fe40000410000 */
[C---:B------:R-:W-:Y:S02]  /*4b40*/  FMUL.FTZ R14, R5.reuse, R115 ;  /* 0x00000073050e7220 */ /* 0x040fe40000410000 */
[----:B------:R-:W-:Y:S01]  /*4b50*/  FMUL.FTZ R135, R5, R114 ;  /* 0x0000007205877220 */ /* 0x000fe20000410000 */
[----:B------:R-:W1:Y:S01]  /*4b60*/  MUFU.EX2 R12, R12 ;  /* 0x0000000c000c7308 */ /* 0x000e620000000800 */
[----:B------:R-:W-:Y:S01]  /*4b70*/  FMUL.FTZ R7, R94, R7 ;  /* 0x000000075e077220 */ /* 0x000fe20000410000 */
[----:B------:R-:W-:Y:S01]  /*4b80*/  ISETP.GE.U32.AND P6, PT, R15, UR19, PT ;  /* 0x000000130f007c0c */ /* 0x000fe2000bfc6070 */
[----:B------:R-:W-:Y:S01]  /*4b90*/  FMUL.FTZ R133, R5, R113 ;  /* 0x0000007105857220 */ /* 0x000fe20000410000 */
[----:B------:R-:W-:Y:S01]  /*4ba0*/  FSEL R143, R143, 1, !P3 ;  /* 0x3f8000008f8f7808 */ /* 0x000fe20005800000 */
[----:B------:R-:W4:Y:S03]  /*4bb0*/  LDS.U16 R8, [R21+0x12] ;  /* 0x0000120015087984 */ /* 0x000f260000000400 */
[----:B------:R-:W1:Y:S01]  /*4bc0*/  MUFU.EX2 R13, R13 ;  /* 0x0000000d000d7308 */ /* 0x000e620000000800 */
[----:B------:R-:W-:-:S02]  /*4bd0*/  FSEL R140, R7, RZ, !P5 ;  /* 0x000000ff078c7208 */ /* 0x000fc40006800000 */
[----:B--2---:R-:W-:-:S05]  /*4be0*/  PRMT R10, RZ, 0x5410, R10 ;  /* 0x00005410ff0a7816 */ /* 0x004fca000000000a */
[----:B------:R-:W2:Y:S01]  /*4bf0*/  MUFU.EX2 R14, R14 ;  /* 0x0000000e000e7308 */ /* 0x000ea20000000800 */
[----:B0-----:R-:W-:Y:S01]  /*4c00*/  PRMT R7, RZ, 0x5410, R4 ;  /* 0x00005410ff077816 */ /* 0x001fe20000000004 */
[----:B------:R-:W-:Y:S01]  /*4c10*/  FMUL.FTZ R136, R93, R10 ;  /* 0x0000000a5d887220 */ /* 0x000fe20000410000 */
[----:B------:R-:W-:Y:S02]  /*4c20*/  FSEL R146, R146, 1, !P6 ;  /* 0x3f80000092927808 */ /* 0x000fe40007000000 */
[----:B---3--:R-:W-:-:S03]  /*4c30*/  PRMT R10, RZ, 0x5410, R11 ;  /* 0x00005410ff0a7816 */ /* 0x008fc6000000000b */
[----:B------:R-:W0:Y:S01]  /*4c40*/  MUFU.EX2 R135, R135 ;  /* 0x0000008700877308 */ /* 0x000e220000000800 */
[----:B------:R-:W-:Y:S01]  /*4c50*/  FMUL.FTZ R7, R92, R7 ;  /* 0x000000075c077220 */ /* 0x000fe20000410000 */
[----:B-1----:R-:W-:Y:S01]  /*4c60*/  FSEL R141, R12, 1, !P4 ;  /* 0x3f8000000c8d7808 */ /* 0x002fe20006000000 */
[----:B------:R-:W-:Y:S01]  /*4c70*/  FMUL.FTZ R4, R146, R143 ;  /* 0x0000008f92047220 */ /* 0x000fe20000410000 */
[----:B------:R-:W-:Y:S01]  /*4c80*/  PRMT R9, RZ, 0x5410, R9 ;  /* 0x00005410ff097816 */ /* 0x000fe20000000009 */
[----:B------:R-:W-:Y:S01]  /*4c90*/  FMUL.FTZ R10, R99, R10 ;  /* 0x0000000a630a7220 */ /* 0x000fe20000410000 */
[----:B------:R-:W-:Y:S02]  /*4ca0*/  FSEL R142, R142, RZ, !P4 ;  /* 0x000000ff8e8e7208 */ /* 0x000fe40006000000 */
[----:B------:R-:W1:Y:S01]  /*4cb0*/  MUFU.EX2 R133, R133 ;  /* 0x0000008500857308 */ /* 0x000e620000000800 */
[----:B------:R-:W-:Y:S02]  /*4cc0*/  ISETP.GE.U32.AND P4, PT, R125, UR19, PT ;  /* 0x000000137d007c0c */ /* 0x000fe4000bf86070 */
[----:B------:R-:W-:-:S02]  /*4cd0*/  FSEL R145, R145, RZ, !P6 ;  /* 0x000000ff91917208 */ /* 0x000fc40007000000 */
[----:B------:R-:W-:Y:S01]  /*4ce0*/  FSEL R132, R7, RZ, !P2 ;  /* 0x000000ff07847208 */ /* 0x000fe20005000000 */
[----:B------:R-:W-:Y:S01]  /*4cf0*/  FMUL.FTZ R9, R98, R9 ;  /* 0x0000000962097220 */ /* 0x000fe20000410000 */
[----:B------:R-:W-:Y:S01]  /*4d00*/  ISETP.GE.U32.AND P6, PT, R127, UR19, PT ;  /* 0x000000137f007c0c */ /* 0x000fe2000bfc6070 */
[----:B------:R-:W-:Y:S01]  /*4d10*/  FMUL.FTZ R4, R141, R4 ;  /* 0x000000048d047220 */ /* 0x000fe20000410000 */
[----:B------:R-:W-:Y:S02]  /*4d20*/  FSEL R139, R13, 1, !P5 ;  /* 0x3f8000000d8b7808 */ /* 0x000fe40006800000 */
[----:B----4-:R-:W-:Y:S02]  /*4d30*/  PRMT R7, RZ, 0x5410, R6 ;  /* 0x00005410ff077816 */ /* 0x010fe40000000006 */
[----:B------:R-:W-:Y:S02]  /*4d40*/  FSEL R134, R10, RZ, !P4 ;  /* 0x000000ff0a867208 */ /* 0x000fe40006000000 */
[----:B------:R-:W-:Y:S01]  /*4d50*/  FSEL R144, R144, RZ, !P3 ;  /* 0x000000ff90907208 */ /* 0x000fe20005800000 */
[----:B------:R-:W3:Y:S01]  /*4d60*/  LDS.U16 R10, [R20+0x14] ;  /* 0x00001400140a7984 */ /* 0x000ee20000000400 */
[----:B------:R-:W-:Y:S01]  /*4d70*/  ISETP.GE.U32.AND P3, PT, R126, UR19, PT ;  /* 0x000000137e007c0c */ /* 0x000fe2000bf66070 */
[----:B------:R-:W-:Y:S01]  /*4d80*/  FMUL.FTZ R7, R100, R7 ;  /* 0x0000000764077220 */ /* 0x000fe20000410000 */
[----:B--2---:R-:W-:Y:S01]  /*4d90*/  FSEL R137, R14, 1, !P6 ;  /* 0x3f8000000e897808 */ /* 0x004fe20007000000 */
[----:B------:R-:W-:Y:S01]  /*4da0*/  FMUL.FTZ R4, R139, R4 ;  /* 0x000000048b047220 */ /* 0x000fe20000410000 */
[----:B------:R-:W-:Y:S01]  /*4db0*/  FSEL R138, R9, RZ, !P6 ;  /* 0x000000ff098a7208 */ /* 0x000fe20007000000 */
[----:B------:R-:W-:Y:S01]  /*4dc0*/  LDS.U16 R6, [R17+0x1a] ;  /* 0x00001a0011067984 */ /* 0x000fe20000000400 */
[----:B0-----:R-:W-:Y:S01]  /*4dd0*/  FSEL R135, R135, 1, !P3 ;  /* 0x3f80000087877808 */ /* 0x001fe20005800000 */
[----:B------:R-:W-:-:S02]  /*4de0*/  FMUL.FTZ R4, R137, R4 ;  /* 0x0000000489047220 */ /* 0x000fc40000410000 */
[----:B------:R-:W0:Y:S01]  /*4df0*/  LDS.U16 R9, [R19+0x16] ;  /* 0x0000160013097984 */ /* 0x000e220000000400 */
[----:B------:R-:W-:Y:S01]  /*4e00*/  FSEL R130, R7, RZ, !P1 ;  /* 0x000000ff07827208 */ /* 0x000fe20004800000 */
[----:B------:R-:W-:Y:S02]  /*4e10*/  FMUL.FTZ R4, R135, R4 ;  /* 0x0000000487047220 */ /* 0x000fe40000410000 */
[----:B------:R-:W2:Y:S01]  /*4e20*/  LDS.U16 R7, [R18+0x18] ;  /* 0x0000180012077984 */ /* 0x000ea20000000400 */
[----:B-1----:R-:W-:Y:S01]  /*4e30*/  FSEL R133, R133, 1, !P4 ;  /* 0x3f80000085857808 */ /* 0x002fe20006000000 */
        /* <DEDUP_REMOVED lines=9> */
[----:B------:R-:W-:Y:S02]  /*4ed0*/  FFMA.FTZ R5, R145, R143, R144 ;  /* 0x0000008f91057223 */ /* 0x000fe40000010090 */
[----:B------:R-:W-:Y:S02]  /*4ee0*/  FMUL.FTZ R12, R133, R4 ;  /* 0x00000004850c7220 */ /* 0x000fe40000410000 */
[----:B------:R-:W1:Y:S01]  /*4ef0*/  LDS.U16 R4, [R16+0x1c] ;  /* 0x00001c0010047984 */ /* 0x000e620000000400 */
[----:B------:R-:W-:Y:S01]  /*4f00*/  FFMA.FTZ R11, R141, R5, R142 ;  /* 0x000000058d0b7223 */ /* 0x000fe2000001008e */
[----:B------:R-:W4:Y:S02]  /*4f10*/  MUFU.EX2 R131, R131 ;  /* 0x0000008300837308 */ /* 0x000f240000000800 */
[----:B------:R-:W1:Y:S01]  /*4f20*/  LDS.U16 R5, [R0+0x1e] ;  /* 0x00001e0000057984 */ /* 0x000e620000000400 */
[----:B------:R-:W-:Y:S01]  /*4f30*/  FFMA.FTZ R11, R139, R11, R140 ;  /* 0x0000000b8b0b7223 */ /* 0x000fe2000001008c */
[----:B------:R-:W-:-:S04]  /*4f40*/  FSEL R136, R136, RZ, !P3 ;  /* 0x000000ff88887208 */ /* 0x000fc80005800000 */
[----:B------:R-:W0:Y:S01]  /*4f50*/  MUFU.EX2 R129, R129 ;  /* 0x0000008100817308 */ /* 0x000e220000000800 */
[----:B------:R-:W-:Y:S01]  /*4f60*/  FFMA.FTZ R11, R137, R11, R138 ;  /* 0x0000000b890b7223 */ /* 0x000fe2000001008a */
[----:B------:R-:W-:-:S06]  /*4f70*/  PRMT R8, RZ, 0x5410, R8 ;  /* 0x00005410ff087816 */ /* 0x000fcc0000000008 */
[----:B------:R-:W0:Y:S01]  /*4f80*/  MUFU.EX2 R148, R148 ;  /* 0x0000009400947308 */ /* 0x000e220000000800 */
[----:B------:R-:W-:Y:S01]  /*4f90*/  FFMA.FTZ R11, R135, R11, R136 ;  /* 0x0000000b870b7223 */ /* 0x000fe20000010088 */
[----:B----4-:R-:W-:-:S06]  /*4fa0*/  FSEL R131, R131, 1, !P2 ;  /* 0x3f80000083837808 */ /* 0x010fcc0005000000 */
[----:B------:R-:W4:Y:S01]  /*4fb0*/  MUFU.EX2 R156, R156 ;  /* 0x0000009c009c7308 */ /* 0x000f220000000800 */
[----:B------:R-:W-:Y:S01]  /*4fc0*/  FFMA.FTZ R11, R133, R11, R134 ;  /* 0x0000000b850b7223 */ /* 0x000fe20000010086 */
[----:B---3--:R-:W-:Y:S01]  /*4fd0*/  PRMT R10, RZ, 0x5410, R10 ;  /* 0x00005410ff0a7816 */ /* 0x008fe2000000000a */
[----:B------:R-:W-:Y:S01]  /*4fe0*/  FMUL.FTZ R8, R91, R8 ;  /* 0x000000085b087220 */ /* 0x000fe20000410000 */
[----:B------:R-:W-:-:S04]  /*4ff0*/  ISETP.GE.U32.AND P5, PT, R124, UR19, PT ;  /* 0x000000137c007c0c */ /* 0x000fc8000bfa6070 */
[----:B------:R-:W3:Y:S01]  /*5000*/  MUFU.EX2 R155, R155 ;  /* 0x0000009b009b7308 */ /* 0x000ee20000000800 */
[----:B0-----:R-:W-:Y:S01]  /*5010*/  FSEL R129, R129, 1, !P1 ;  /* 0x3f80000081817808 */ /* 0x001fe20004800000 */
[----:B------:R-:W-:Y:S01]  /*5020*/  FFMA.FTZ R11, R131, R11, R132 ;  /* 0x0000000b830b7223 */ /* 0x000fe20000010084 */
[----:B------:R-:W-:Y:S01]  /*5030*/  PRMT R9, RZ, 0x5410, R9 ;  /* 0x00005410ff097816 */ /* 0x000fe20000000009 */
[----:B------:R-:W-:-:S04]  /*5040*/  FMUL.FTZ R10, R101, R10 ;  /* 0x0000000a650a7220 */ /* 0x000fc80000410000 */
[----:B------:R-:W0:Y:S01]  /*5050*/  MUFU.EX2 R154, R154 ;  /* 0x0000009a009a7308 */ /* 0x000e220000000800 */
[----:B------:R-:W-:Y:S01]  /*5060*/  ISETP.GE.U32.AND P6, PT, R123, UR19, PT ;  /* 0x000000137b007c0c */ /* 0x000fe2000bfc6070 */
[----:B------:R-:W-:Y:S01]  /*5070*/  FFMA.FTZ R11, R129, R11, R130 ;  /* 0x0000000b810b7223 */ /* 0x000fe20000010082 */
[----:B------:R-:W-:Y:S02]  /*5080*/  FSEL R147, R8, RZ, !P5 ;  /* 0x000000ff08937208 */ /* 0x000fe40006800000 */
[----:B------:R-:W-:Y:S01]  /*5090*/  FSEL R148, R148, 1, !P5 ;  /* 0x3f80000094947808 */ /* 0x000fe20006800000 */
[----:B------:R-:W-:Y:S02]  /*50a0*/  FMUL.FTZ R12, R131, R12 ;  /* 0x0000000c830c7220 */ /* 0x000fe40000410000 */
[----:B------:R-:W0:Y:S01]  /*50b0*/  MUFU.EX2 R153, R153 ;  /* 0x0000009900997308 */ /* 0x000e220000000800 */
[----:B--2---:R-:W-:Y:S01]  /*50c0*/  PRMT R7, RZ, 0x5410, R7 ;  /* 0x00005410ff077816 */ /* 0x004fe20000000007 */
[----:B------:R-:W-:Y:S01]  /*50d0*/  FMUL.FTZ R9, R90, R9 ;  /* 0x000000095a097220 */ /* 0x000fe20000410000 */
[----:B------:R-:W-:Y:S01]  /*50e0*/  ISETP.GE.U32.AND P3, PT, R122, UR19, PT ;  /* 0x000000137a007c0c */ /* 0x000fe2000bf66070 */
[----:B------:R-:W-:Y:S01]  /*50f0*/  FFMA.FTZ R11, R148, R11, R147 ;  /* 0x0000000b940b7223 */ /* 0x000fe20000010093 */
[----:B----4-:R-:W-:-:S02]  /*5100*/  FSEL R156, R156, 1, !P6 ;  /* 0x3f8000009c9c7808 */ /* 0x010fc40007000000 */
[----:B------:R-:W-:Y:S01]  /*5110*/  FSEL R151, R10, RZ, !P6 ;  /* 0x000000ff0a977208 */ /* 0x000fe20007000000 */
[----:B------:R-:W2:Y:S01]  /*5120*/  MUFU.EX2 R152, R152 ;  /* 0x0000009800987308 */ /* 0x000ea20000000800 */
[----:B------:R-:W-:Y:S01]  /*5130*/  FMUL.FTZ R13, R129, R12 ;  /* 0x0000000c810d7220 */ /* 0x000fe20000410000 */
[----:B------:R-:W-:Y:S01]  /*5140*/  PRMT R6, RZ, 0x5410, R6 ;  /* 0x00005410ff067816 */ /* 0x000fe20000000006 */
[----:B------:R-:W-:Y:S01]  /*5150*/  FMUL.FTZ R7, R102, R7 ;  /* 0x0000000766077220 */ /* 0x000fe20000410000 */
[----:B------:R-:W-:Y:S01]  /*5160*/  ISETP.GE.U32.AND P4, PT, R121, UR19, PT ;  /* 0x0000001379007c0c */ /* 0x000fe2000bf86070 */
[----:B------:R-:W-:Y:S01]  /*5170*/  FFMA.FTZ R11, R156, R11, R151 ;  /* 0x0000000b9c0b7223 */ /* 0x000fe20000010097 */
[----:B---3--:R-:W-:Y:S02]  /*5180*/  FSEL R155, R155, 1, !P3 ;  /* 0x3f8000009b9b7808 */ /* 0x008fe40005800000 */
[----:B------:R-:W3:Y:S01]  /*5190*/  MUFU.EX2 R161, R161 ;  /* 0x000000a100a17308 */ /* 0x000ee20000000800 */
[----:B------:R-:W-:Y:S01]  /*51a0*/  FSEL R150, R9, RZ, !P3 ;  /* 0x000000ff09967208 */ /* 0x000fe20005800000 */
[----:B------:R-:W-:Y:S01]  /*51b0*/  FMUL.FTZ R13, R148, R13 ;  /* 0x0000000d940d7220 */ /* 0x000fe20000410000 */
[----:B-1----:R-:W-:Y:S01]  /*51c0*/  PRMT R4, RZ, 0x5410, R4 ;  /* 0x00005410ff047816 */ /* 0x002fe20000000004 */
[----:B------:R-:W-:Y:S01]  /*51d0*/  FMUL.FTZ R6, R89, R6 ;  /* 0x0000000659067220 */ /* 0x000fe20000410000 */
[----:B------:R-:W-:Y:S01]  /*51e0*/  ISETP.GE.U32.AND P2, PT, R120, UR19, PT ;  /* 0x0000001378007c0c */ /* 0x000fe2000bf46070 */
[----:B------:R-:W-:Y:S01]  /*51f0*/  FFMA.FTZ R11, R155, R11, R150 ;  /* 0x0000000b9b0b7223 */ /* 0x000fe20000010096 */
[----:B0-----:R-:W-:-:S02]  /*5200*/  FSEL R154, R154, 1, !P4 ;  /* 0x3f8000009a9a7808 */ /* 0x001fc40006000000 */
[----:B------:R-:W-:Y:S01]  /*5210*/  FSEL R149, R7, RZ, !P4 ;  /* 0x000000ff07957208 */ /* 0x000fe20006000000 */
[----:B------:R-:W-:Y:S01]  /*5220*/  FMUL.FTZ R8, R156, R13 ;  /* 0x0000000d9c087220 */ /* 0x000fe20000410000 */
[----:B------:R-:W-:Y:S01]  /*5230*/  PRMT R5, RZ, 0x5410, R5 ;  /* 0x00005410ff057816 */ /* 0x000fe20000000005 */
[----:B------:R-:W-:Y:S01]  /*5240*/  FMUL.FTZ R4, R103, R4 ;  /* 0x0000000467047220 */ /* 0x000fe20000410000 */
[----:B------:R-:W-:Y:S01]  /*5250*/  ISETP.GE.U32.AND P1, PT, R119, UR19, PT ;  /* 0x0000001377007c0c */ /* 0x000fe2000bf26070 */
[----:B------:R-:W-:Y:S01]  /*5260*/  FFMA.FTZ R11, R154, R11, R149 ;  /* 0x0000000b9a0b7223 */ /* 0x000fe20000010095 */
[----:B------:R-:W-:Y:S02]  /*5270*/  FSEL R153, R153, 1, !P2 ;  /* 0x3f80000099997808 */ /* 0x000fe40005000000 */
[----:B------:R-:W-:Y:S01]  /*5280*/  FSEL R158, R6, RZ, !P2 ;  /* 0x000000ff069e7208 */ /* 0x000fe20005000000 */
[----:B------:R-:W-:Y:S01]  /*5290*/  FMUL.FTZ R13, R155, R8 ;  /* 0x000000089b0d7220 */ /* 0x000fe20000410000 */
[----:B------:R-:W-:Y:S01]  /*52a0*/  ISETP.GE.U32.AND P5, PT, R63, UR19, PT ;  /* 0x000000133f007c0c */ /* 0x000fe2000bfa6070 */
[----:B------:R-:W-:Y:S01]  /*52b0*/  FMUL.FTZ R5, R88, R5 ;  /* 0x0000000558057220 */ /* 0x000fe20000410000 */
[----:B--2---:R-:W-:Y:S01]  /*52c0*/  FSEL R152, R152, 1, !P1 ;  /* 0x3f80000098987808 */ /* 0x004fe20004800000 */
[----:B------:R-:W-:Y:S01]  /*52d0*/  FFMA.FTZ R11, R153, R11, R158 ;  /* 0x0000000b990b7223 */ /* 0x000fe2000001009e */
[----:B------:R-:W-:Y:S01]  /*52e0*/  FSEL R157, R4, RZ, !P1 ;  /* 0x000000ff049d7208 */ /* 0x000fe20004800000 */
[----:B------:R-:W-:Y:S01]  /*52f0*/  FMUL.FTZ R8, R154, R13 ;  /* 0x0000000d9a087220 */ /* 0x000fe20000410000 */
[----:B---3--:R-:W-:-:S02]  /*5300*/  FSEL R161, R161, 1, !P5 ;  /* 0x3f800000a1a17808 */ /* 0x008fc40006800000 */
        /* <DEDUP_REMOVED lines=34> */
[----:B------:R-:W-:Y:S02]  /*5530*/  IMAD.U32 R5, RZ, RZ, UR20 ;  /* 0x00000014ff057e24 */ /* 0x000fe4000f8e00ff */
[----:B0-----:R-:W-:-:S03]  /*5540*/  @P1 FFMA.FTZ R13, R12, R6, R13 ;  /* 0x000000060c0d1223 */ /* 0x001fc6000001000d */
        /* <DEDUP_REMOVED lines=25> */
[----:B------:R-:W-:Y:S01]  /*56e0*/  BSSY B0, `(.L_x_2928) ;  /* 0x0000018000007945 */ /* 0x000fe20003800000 */
[----:B0-----:R-:W-:-:S02]  /*56f0*/  FFMA.FTZ R165, R5, R6, R7 ;  /* 0x0000000605a57223 */ /* 0x001fc40000010007 */
[----:B------:R-:W-:-:S05]  /*5700*/  FMUL.FTZ R7, R4, R6 ;  /* 0x0000000604077220 */ /* 0x000fca0000410000 */
[C---:B------:R-:W-:Y:S01]  /*5710*/  FSEL R4, R7.reuse, R4, !P2 ;  /* 0x0000000407047208 */ /* 0x040fe20005000000 */
[-C--:B-1----:R-:W-:Y:S01]  /*5720*/  FMUL.FTZ R7, R7, R8.reuse ;  /* 0x0000000807077220 */ /* 0x082fe20000410000 */
[C---:B------:R-:W-:Y:S01]  /*5730*/  FSEL R5, R165.reuse, R5, !P2 ;  /* 0x00000005a5057208 */ /* 0x040fe20005000000 */
[----:B------:R-:W-:-:S03]  /*5740*/  FFMA.FTZ R8, R165, R8, R9 ;  /* 0x00000008a5087223 */ /* 0x000fc60000010009 */
[----:B------:R-:W-:Y:S02]  /*5750*/  FSEL R4, R7, R4, !P1 ;  /* 0x0000000407047208 */ /* 0x000fe40004800000 */
[----:B------:R-:W-:-:S03]  /*5760*/  FSEL R5, R8, R5, !P1 ;  /* 0x0000000508057208 */ /* 0x000fc60004800000 */
[C---:B--2---:R-:W-:Y:S02]  /*5770*/  @P4 FMUL.FTZ R4, R163.reuse, R4 ;  /* 0x00000004a3044220 */ /* 0x044fe40000410000 */
[----:B------:R-:W-:Y:S02]  /*5780*/  @P4 FFMA.FTZ R5, R163, R5, R162 ;  /* 0x00000005a3054223 */ /* 0x000fe400000100a2 */
[----:B------:R-:W-:Y:S02]  /*5790*/  @P3 IMAD.MOV.U32 R163, RZ, RZ, R4 ;  /* 0x000000ffffa33224 */ /* 0x000fe400078e0004 */
[----:B------:R-:W-:Y:S01]  /*57a0*/  @P3 IMAD.MOV.U32 R162, RZ, RZ, R5 ;  /* 0x000000ffffa23224 */ /* 0x000fe200078e0005 */
[----:B------:R-:W-:Y:S01]  /*57b0*/  @P3 MOV R5, R15 ;  /* 0x0000000f00053202 */ /* 0x000fe20000000f00 */
[C---:B------:R-:W-:Y:S02]  /*57c0*/  FFMA.FTZ R8, R10.reuse, R8, R11 ;  /* 0x000000080a087223 */ /* 0x040fe4000001000b */
[----:B------:R-:W-:-:S02]  /*57d0*/  FMUL.FTZ R7, R10, R7 ;  /* 0x000000070a077220 */ /* 0x000fc40000410000 */
        /* <DEDUP_REMOVED lines=8> */
.L_x_2929:
[----:B------:R-:W-:Y:S05]  /*5860*/  BSYNC B0 ;  /* 0x0000000000007941 */ /* 0x000fea0003800000 */
.L_x_2928:
        /* <DEDUP_REMOVED lines=35> */
.L_x_2931:
[----:B------:R-:W-:Y:S05]  /*5aa0*/  BSYNC B0 ;  /* 0x0000000000007941 */ /* 0x000fea0003800000 */
.L_x_2930:
        /* <DEDUP_REMOVED lines=22> */
.L_x_2927:
[----:B------:R-:W-:Y:S01]  /*5c10*/  BAR.SYNC.DEFER_BLOCKING 0x0 ;  /* 0x0000000000007b1d */ /* 0x000fe20000010000 */
[----:B-1----:R-:W-:Y:S01]  /*5c20*/  F2FP.BF16.PACK_AB R4, R71, R70 ;  /* 0x000000464704723e */ /* 0x002fe200000010ff */
[----:B------:R-:W-:Y:S01]  /*5c30*/  USHF.L.U32 UR20, UR6, 0xb, URZ ;  /* 0x0000000b06147899 */ /* 0x000fe2000800063f */
[----:B------:R-:W-:-:S02]  /*5c40*/  F2FP.BF16.PACK_AB R5, R73, R72 ;  /* 0x000000484905723e */ /* 0x000fc400000010ff */
[C---:B0-----:R-:W-:Y:S01]  /*5c50*/  PRMT R15, R4.reuse, 0x7610, R15 ;  /* 0x00007610040f7816 */ /* 0x041fe2000000000f */
[----:B------:R-:W-:Y:S01]  /*5c60*/  ULDC.64 UR30, c[0x0][0x200] ;  /* 0x00008000001e7ab9 */ /* 0x000fe20000000a00 */
[----:B------:R-:W-:Y:S01]  /*5c70*/  PRMT R6, R4, 0x7632, R6 ;  /* 0x0000763204067816 */ /* 0x000fe20000000006 */
[----:B------:R-:W-:Y:S01]  /*5c80*/  UIMAD UR21, UR29, UR30, URZ ;  /* 0x0000001e1d1572a4 */ /* 0x000fe2000f8e023f */
[----:B------:R-:W-:Y:S01]  /*5c90*/  F2FP.BF16.PACK_AB R4, R75, R74 ;  /* 0x0000004a4b04723e */ /* 0x000fe200000010ff */
[----:B------:R-:W-:Y:S01]  /*5ca0*/  UIMAD.WIDE.U32 UR22, UR28, UR30, URZ ;  /* 0x0000001e1c1672a5 */ /* 0x000fe2000f8e003f */
[C---:B------:R-:W-:Y:S01]  /*5cb0*/  PRMT R14, R5.reuse, 0x7610, R14 ;  /* 0x00007610050e7816 */ /* 0x040fe2000000000e */
[----:B------:R-:W-:Y:S01]  /*5cc0*/  UIMAD UR30, UR28, UR31, UR21 ;  /* 0x0000001f1c1e72a4 */ /* 0x000fe2000f8e0215 */
[----:B------:R-:W-:Y:S01]  /*5cd0*/  PRMT R7, R5, 0x7632, R7 ;  /* 0x0000763205077816 */ /* 0x000fe20000000007 */
[----:B------:R-:W-:Y:S01]  /*5ce0*/  USHF.R.S32.HI UR7, URZ, 0x1f, UR20 ;  /* 0x0000001f3f077899 */ /* 0x000fe20008011414 */
[----:B------:R-:W-:Y:S01]  /*5cf0*/  F2FP.BF16.PACK_AB R5, R77, R76 ;  /* 0x0000004c4d05723e */ /* 0x000fe200000010ff */
[----:B------:R-:W-:Y:S01]  /*5d00*/  UIADD3 UR21, UR23, UR30, URZ ;  /* 0x0000001e17157290 */ /* 0x000fe2000fffe03f */
[C---:B------:R-:W-:Y:S01]  /*5d10*/  PRMT R13, R4.reuse, 0x7610, R13 ;  /* 0x00007610040d7816 */ /* 0x040fe2000000000d */
[----:B------:R-:W-:Y:S01]  /*5d20*/  BSSY B0, `(.L_x_2933) ;  /* 0x0000044000007945 */ /* 0x000fe20003800000 */
[----:B------:R-:W-:-:S02]  /*5d30*/  PRMT R8, R4, 0x7632, R8 ;  /* 0x0000763204087816 */ /* 0x000fc40000000008 */
[----:B------:R-:W-:Y:S02]  /*5d40*/  F2FP.BF16.PACK_AB R4, R79, R78 ;  /* 0x0000004e4f04723e */ /* 0x000fe400000010ff */
[----:B------:R-:W-:Y:S01]  /*5d50*/  PRMT R12, R5, 0x7610, R12 ;  /* 0x00007610050c7816 */ /* 0x000fe2000000000c */
[----:B------:R-:W-:Y:S01]  /*5d60*/  STS.U16 [R30], R15 ;  /* 0x0000000f1e007388 */ /* 0x000fe20000000400 */
[C---:B------:R-:W-:Y:S02]  /*5d70*/  PRMT R11, R4.reuse, 0x7610, R11 ;  /* 0x00007610040b7816 */ /* 0x040fe4000000000b */
[----:B------:R-:W-:Y:S01]  /*5d80*/  PRMT R9, R4, 0x7632, R9 ;  /* 0x0000763204097816 */ /* 0x000fe20000000009 */
[----:B------:R0:W-:Y:S01]  /*5d90*/  STS.U16 [R29+0x2], R6 ;  /* 0x000002061d007388 */ /* 0x0001e20000000400 */
[----:B------:R-:W-:Y:S02]  /*5da0*/  F2FP.BF16.PACK_AB R4, R83, R82 ;  /* 0x000000525304723e */ /* 0x000fe400000010ff */
[----:B------:R-:W-:Y:S01]  /*5db0*/  ISETP.NE.AND P0, PT, R86, RZ, PT ;  /* 0x000000ff5600720c */ /* 0x000fe20003f05270 */
[----:B------:R-:W-:Y:S04]  /*5dc0*/  STS.U16 [R28+0x4], R14 ;  /* 0x0000040e1c007388 */ /* 0x000fe80000000400 */
[----:B------:R1:W-:Y:S01]  /*5dd0*/  STS.U16 [R27+0x6], R7 ;  /* 0x000006071b007388 */ /* 0x0003e20000000400 */
[----:B0-----:R-:W-:-:S02]  /*5de0*/  PRMT R6, R5, 0x7632, R6 ;  /* 0x0000763205067816 */ /* 0x001fc40000000006 */
[----:B------:R-:W-:Y:S01]  /*5df0*/  F2FP.BF16.PACK_AB R5, R81, R80 ;  /* 0x000000505105723e */ /* 0x000fe200000010ff */
[----:B------:R-:W-:Y:S03]  /*5e00*/  STS.U16 [R26+0x8], R13 ;  /* 0x0000080d1a007388 */ /* 0x000fe60000000400 */
[C---:B------:R-:W-:Y:S01]  /*5e10*/  PRMT R10, R5.reuse, 0x7610, R10 ;  /* 0x00007610050a7816 */ /* 0x040fe2000000000a */
[----:B------:R0:W-:Y:S01]  /*5e20*/  STS.U16 [R25+0xa], R8 ;  /* 0x00000a0819007388 */ /* 0x0001e20000000400 */
[----:B-1----:R-:W-:Y:S02]  /*5e30*/  PRMT R7, R5, 0x7632, R7 ;  /* 0x0000763205077816 */ /* 0x002fe40000000007 */
[----:B------:R-:W-:Y:S01]  /*5e40*/  F2FP.BF16.PACK_AB R5, R85, R84 ;  /* 0x000000545505723e */ /* 0x000fe200000010ff */
[----:B------:R1:W-:Y:S04]  /*5e50*/  STS.U16 [R24+0xc], R12 ;  /* 0x00000c0c18007388 */ /* 0x0003e80000000400 */
[----:B------:R2:W-:Y:S01]  /*5e60*/  STS.U16 [R23+0xe], R6 ;  /* 0x00000e0617007388 */ /* 0x0005e20000000400 */
[----:B0-----:R-:W-:-:S03]  /*5e70*/  PRMT R8, R4, 0x7632, R8 ;  /* 0x0000763204087816 */ /* 0x001fc60000000008 */
[----:B------:R-:W-:Y:S01]  /*5e80*/  STS.U16 [R22+0x10], R11 ;  /* 0x0000100b16007388 */ /* 0x000fe20000000400 */
[----:B-1----:R-:W-:-:S03]  /*5e90*/  PRMT R12, R5, 0x7632, R12 ;  /* 0x00007632050c7816 */ /* 0x002fc6000000000c */
[----:B------:R-:W-:Y:S01]  /*5ea0*/  STS.U16 [R21+0x12], R9 ;  /* 0x0000120915007388 */ /* 0x000fe20000000400 */
[----:B--2---:R-:W-:-:S03]  /*5eb0*/  IMAD.U32 R6, RZ, RZ, UR19 ;  /* 0x00000013ff067e24 */ /* 0x004fc6000f8e00ff */
[----:B------:R-:W-:Y:S04]  /*5ec0*/  STS.U16 [R20+0x14], R10 ;  /* 0x0000140a14007388 */ /* 0x000fe80000000400 */
[----:B------:R-:W-:Y:S04]  /*5ed0*/  STS.U16 [R19+0x16], R7 ;  /* 0x0000160713007388 */ /* 0x000fe80000000400 */
[----:B------:R0:W-:Y:S04]  /*5ee0*/  STS.U16 [R18+0x18], R4 ;  /* 0x0000180412007388 */ /* 0x0001e80000000400 */
[----:B------:R-:W-:Y:S04]  /*5ef0*/  STS.U16 [R17+0x1a], R8 ;  /* 0x00001a0811007388 */ /* 0x000fe80000000400 */
[----:B------:R1:W-:Y:S01]  /*5f00*/  STS.U16 [R16+0x1c], R5 ;  /* 0x00001c0510007388 */ /* 0x0003e20000000400 */
[----:B0-----:R-:W-:-:S03]  /*5f10*/  IADD3 R4, P2, R2, UR20, RZ ;  /* 0x0000001402047c10 */ /* 0x001fc6000ff5e0ff */
[----:B------:R-:W-:Y:S01]  /*5f20*/  STS.U16 [R0+0x1e], R12 ;  /* 0x00001e0c00007388 */ /* 0x000fe20000000400 */
[----:B------:R-:W-:-:S06]  /*5f30*/  NOP ;  /* 0x0000000000007918 */ /* 0x000fcc0000000000 */
[----:B------:R-:W-:Y:S01]  /*5f40*/  LDS.U16 R11, [R46] ;  /* 0x000000002e0b7984 */ /* 0x000fe20000000400 */
        /* <DEDUP_REMOVED lines=33> */
.L_x_2934:
[----:B------:R-:W-:Y:S05]  /*6160*/  BSYNC B0 ;  /* 0x0000000000007941 */ /* 0x000fea0003800000 */
.L_x_2933:
[----:B------:R-:W-:Y:S01]  /*6170*/  ULDC.64 UR30, c[0x0][0x208] ;  /* 0x00008200001e7ab9 */ /* 0x000fe20000000a00 */
[----:B------:R-:W-:Y:S01]  /*6180*/  IMAD.MOV.U32 R7, RZ, RZ, 0x2 ;  /* 0x00000002ff077424 */ /* 0x000fe200078e00ff */
[----:B------:R-:W-:Y:S01]  /*6190*/  UMOV UR23, UR21 ;  /* 0x0000001500177c82 */ /* 0x000fe20008000000 */
[----:B------:R-:W-:Y:S01]  /*61a0*/  ISETP.GE.AND P5, PT, R62, R115, PT ;  /* 0x000000733e00720c */ /* 0x000fe20003fa6270 */
[----:B------:R-:W-:Y:S01]  /*61b0*/  UIMAD.WIDE.U32 UR22, UR26, UR30, UR22 ;  /* 0x0000001e1a1672a5 */ /* 0x000fe2000f8e0016 */
[----:B------:R-:W-:Y:S01]  /*61c0*/  IMAD.WIDE R6, R2, R7, c[0x0][0x258] ;  /* 0x0000960002067625 */ /* 0x000fe200078e0207 */
[----:B------:R-:W-:Y:S01]  /*61d0*/  UIMAD UR21, UR27, UR30, URZ ;  /* 0x0000001e1b1572a4 */ /* 0x000fe2000f8e023f */
[-C--:B------:R-:W-:Y:S01]  /*61e0*/  ISETP.GE.AND P2, PT, R61, R115.reuse, PT ;  /* 0x000000733d00720c */ /* 0x080fe20003f46270 */
[----:B------:R-:W-:Y:S01]  /*61f0*/  UIADD3 UR30, UP0, UR20, UR22, URZ ;  /* 0x00000016141e7290 */ /* 0x000fe2000ff1e03f */
[-C--:B------:R-:W-:Y:S01]  /*6200*/  ISETP.GE.AND P3, PT, R60, R115.reuse, PT ;  /* 0x000000733c00720c */ /* 0x080fe20003f66270 */
[----:B------:R-:W-:Y:S01]  /*6210*/  UIMAD UR21, UR26, UR31, UR21 ;  /* 0x0000001f1a1572a4 */ /* 0x000fe2000f8e0215 */
[----:B------:R-:W-:-:S02]  /*6220*/  ISETP.GE.AND P4, PT, R59, R115, PT ;  /* 0x000000733b00720c */ /* 0x000fc40003f86270 */
[----:B------:R-:W-:Y:S01]  /*6230*/  ISETP.GE.AND P1, PT, R87, R115, PT ;  /* 0x000000735700720c */ /* 0x000fe20003f26270 */
[----:B------:R-:W-:Y:S01]  /*6240*/  UIADD3.X UR22, UR7, UR21, UR23, UP0, !UPT ;  /* 0x0000001507167290 */ /* 0x000fe200087fe417 */
[----:B0-----:R-:W-:Y:S01]  /*6250*/  IMAD.U32 R9, RZ, RZ, UR30 ;  /* 0x0000001eff097e24 */ /* 0x001fe2000f8e00ff */
[----:B------:R-:W-:Y:S01]  /*6260*/  LOP3.LUT R87, R2, 0x20, RZ, 0xfc, !PT ;  /* 0x0000002002577812 */ /* 0x000fe200078efcff */
[----:B------:R-:W-:Y:S01]  /*6270*/  IMAD.U32 R11, RZ, RZ, UR30 ;  /* 0x0000001eff0b7e24 */ /* 0x000fe2000f8e00ff */
[----:B------:R-:W-:Y:S02]  /*6280*/  ULDC.64 UR30, c[0x0][0x1f8] ;  /* 0x00007e00001e7ab9 */ /* 0x000fe40000000a00 */
[----:B------:R-:W-:Y:S01]  /*6290*/  IMAD.U32 R8, RZ, RZ, UR22 ;  /* 0x00000016ff087e24 */ /* 0x000fe2000f8e00ff */
[----:B------:R-:W-:Y:S01]  /*62a0*/  LEA R6, P6, R9, R6, 0x1 ;  /* 0x0000000609067211 */ /* 0x000fe200078c08ff */
[----:B------:R-:W-:Y:S01]  /*62b0*/  ULDC.64 UR22, c[0x0][0x1f0] ;  /* 0x00007c0000167ab9 */ /* 0x000fe20000000a00 */
[----:B------:R-:W-:Y:S01]  /*62c0*/  MOV R9, UR7 ;  /* 0x0000000700097c02 */ /* 0x000fe20008000f00 */
[----:B------:R-:W-:Y:S01]  /*62d0*/  UIMAD UR21, UR29, UR22, URZ ;  /* 0x000000161d1572a4 */ /* 0x000fe2000f8e023f */
[----:B------:R-:W-:Y:S01]  /*62e0*/  LEA.HI.X R7, R11, R7, R8, 0x1, P6 ;  /* 0x000000070b077211 */ /* 0x000fe200030f0c08 */
[----:B------:R-:W-:Y:S01]  /*62f0*/  IMAD.U32 R8, RZ, RZ, UR20 ;  /* 0x00000014ff087e24 */ /* 0x000fe2000f8e00ff */
[-C--:B------:R-:W-:Y:S01]  /*6300*/  ISETP.GE.AND P6, PT, R56, R115.reuse, PT ;  /* 0x000000733800720c */ /* 0x080fe20003fc6270 */
[----:B------:R-:W-:Y:S01]  /*6310*/  UIMAD UR21, UR28, UR23, UR21 ;  /* 0x000000171c1572a4 */ /* 0x000fe2000f8e0215 */
[----:B------:R-:W-:Y:S01]  /*6320*/  IMAD.U32 R11, RZ, RZ, UR28 ;  /* 0x0000001cff0b7e24 */ /* 0x000fe2000f8e00ff */
[----:B------:R-:W-:Y:S01]  /*6330*/  @!P5 STG.E.U16 [R6.64+0x80], R15 ;  /* 0x0000800f0600d986 */ /* 0x000fe2000c101518 */
[-C--:B------:R-:W-:Y:S01]  /*6340*/  ISETP.GE.AND P5, PT, R57, R115.reuse, PT ;  /* 0x000000733900720c */ /* 0x080fe20003fa6270 */
[----:B------:R-:W-:Y:S01]  /*6350*/  UIMAD.WIDE.U32 UR22, UR28, UR22, URZ ;  /* 0x000000161c1672a5 */ /* 0x000fe2000f8e003f */
[----:B------:R-:W-:Y:S01]  /*6360*/  IMAD.SHL.U32 R12, R87, 0x2, RZ ;  /* 0x00000002570c7824 */ /* 0x000fe200078e00ff */
[----:B------:R-:W-:Y:S01]  /*6370*/  @!P2 STG.E.U16 [R6.64+0xc0], R89 ;  /* 0x0000c0590600a986 */ /* 0x000fe2000c101518 */
[----:B------:R-:W-:Y:S01]  /*6380*/  ISETP.GE.AND P2, PT, R55, R115, PT ;  /* 0x000000733700720c */ /* 0x000fe20003f46270 */
[----:B------:R-:W-:-:S02]  /*6390*/  UIADD3 UR23, UR23, UR21, URZ ;  /* 0x0000001517177290 */ /* 0x000fc4000fffe03f */
[----:B------:R-:W-:Y:S01]  /*63a0*/  @!P3 STG.E.U16 [R6.64+0x100], R91 ;  /* 0x0001005b0600b986 */ /* 0x000fe2000c101518 */
[-C--:B------:R-:W-:Y:S01]  /*63b0*/  ISETP.GE.AND P3, PT, R54, R115.reuse, PT ;  /* 0x000000733600720c */ /* 0x080fe20003f66270 */
[----:B------:R-:W-:Y:S02]  /*63c0*/  UIMAD.WIDE.U32 UR22, UR26, UR30, UR22 ;  /* 0x0000001e1a1672a5 */ /* 0x000fe4000f8e0016 */
[----:B------:R-:W-:Y:S01]  /*63d0*/  @!P4 STG.E.U16 [R6.64+0x140], R93 ;  /* 0x0001405d0600c986 */ /* 0x000fe2000c101518 */
[----:B------:R-:W-:-:S03]  /*63e0*/  ISETP.GE.AND P4, PT, R58, R115, PT ;  /* 0x000000733a00720c */ /* 0x000fc60003f86270 */
[----:B------:R0:W-:Y:S01]  /*63f0*/  @!P1 STG.E.U16 [R6.64+0x40], R13 ;  /* 0x0000400d06009986 */ /* 0x0001e2000c101518 */
[----:B------:R-:W-:-:S03]  /*6400*/  ISETP.GE.AND P1, PT, R2, UR19, PT ;  /* 0x0000001302007c0c */ /* 0x000fc6000bf26270 */
[----:B------:R-:W-:Y:S01]  /*6410*/  @!P5 STG.E.U16 [R6.64+0x1c0], R97 ;  /* 0x0001c0610600d986 */ /* 0x000fe2000c101518 */
[----:B------:R-:W-:-:S03]  /*6420*/  ISETP.GE.AND P5, PT, R52, R115, PT ;  /* 0x000000733400720c */ /* 0x000fc60003fa6270 */
[----:B------:R-:W-:Y:S01]  /*6430*/  @!P6 STG.E.U16 [R6.64+0x200], R99 ;  /* 0x000200630600e986 */ /* 0x000fe2000c101518 */
[----:B------:R-:W-:-:S03]  /*6440*/  ISETP.GE.AND P6, PT, R48, R115, PT ;  /* 0x000000733000720c */ /* 0x000fc60003fc6270 */
[----:B------:R-:W-:Y:S01]  /*6450*/  @!P4 STG.E.U16 [R6.64+0x180], R95 ;  /* 0x0001805f0600c986 */ /* 0x000fe2000c101518 */
[-C--:B------:R-:W-:Y:S01]  /*6460*/  ISETP.GE.AND P4, PT, R53, R115.reuse, PT ;  /* 0x000000733500720c */ /* 0x080fe20003f86270 */
[----:B------:R-:W-:Y:S01]  /*6470*/  @!P1 IMAD.WIDE.U32 R8, R11, c[0x0][0x1f0], R8 ;  /* 0x00007c000b089a25 */ /* 0x000fe200078e0008 */
[----:B0-----:R-:W-:Y:S01]  /*6480*/  SHF.L.U64.HI R13, R87, 0x1, R3 ;  /* 0x00000001570d7819 */ /* 0x001fe20000010203 */
[----:B------:R-:W-:Y:S01]  /*6490*/  @!P2 STG.E.U16 [R6.64+0x240], R101 ;  /* 0x000240650600a986 */ /* 0x000fe2000c101518 */
[-C--:B------:R-:W-:Y:S01]  /*64a0*/  ISETP.GE.AND P2, PT, R51, R115.reuse, PT ;  /* 0x000000733300720c */ /* 0x080fe20003f46270 */
[----:B------:R-:W-:Y:S01]  /*64b0*/  IMAD.U32 R11, RZ, RZ, UR26 ;  /* 0x0000001aff0b7e24 */ /* 0x000fe2000f8e00ff */
[----:B------:R-:W-:Y:S01]  /*64c0*/  @!P1 IADD3 R9, R9, UR21, RZ ;  /* 0x0000001509099c10 */ /* 0x000fe2000fffe0ff */
[----:B------:R-:W-:Y:S01]  /*64d0*/  @!P3 STG.E.U16 [R6.64+0x280], R103 ;  /* 0x000280670600b986 */ /* 0x000fe2000c101518 */
[----:B------:R-:W-:Y:S01]  /*64e0*/  ISETP.GE.AND P3, PT, R50, R115, PT ;  /* 0x000000733200720c */ /* 0x000fe20003f66270 */
[----:B------:R-:W-:-:S02]  /*64f0*/  UIMAD UR21, UR27, UR30, URZ ;  /* 0x0000001e1b1572a4 */ /* 0x000fc4000f8e023f */
[----:B------:R-:W-:Y:S01]  /*6500*/  @!P5 STG.E.U16 [R6.64+0x300], R107 ;  /* 0x0003006b0600d986 */ /* 0x000fe2000c101518 */
[----:B------:R-:W-:Y:S01]  /*6510*/  UIADD3 UR30, UP0, UR20, UR22, URZ ;  /* 0x00000016141e7290 */ /* 0x000fe2000ff1e03f */
[----:B------:R-:W-:Y:S01]  /*6520*/  @!P1 IMAD.WIDE.U32 R8, R11, c[0x0][0x1f8], R8 ;  /* 0x00007e000b089a25 */ /* 0x000fe200078e0008 */
[----:B------:R-:W-:Y:S01]  /*6530*/  UIMAD UR21, UR26, UR31, UR21 ;  /* 0x0000001f1a1572a4 */ /* 0x000fe2000f8e0215 */
[----:B------:R-:W-:Y:S03]  /*6540*/  @!P4 STG.E.U16 [R6.64+0x2c0], R105 ;  /* 0x0002c0690600c986 */ /* 0x000fe6000c101518 */
[----:B------:R-:W-:Y:S01]  /*6550*/  IMAD.U32 R15, RZ, RZ, UR30 ;  /* 0x0000001eff0f7e24 */ /* 0x000fe2000f8e00ff */
[----:B------:R-:W-:Y:S01]  /*6560*/  @!P2 STG.E.U16 [R6.64+0x340], R109 ;  /* 0x0003406d0600a986 */ /* 0x000fe2000c101518 */
[----:B------:R-:W-:Y:S01]  /*6570*/  UIADD3.X UR22, UR7, UR21, UR23, UP0, !UPT ;  /* 0x0000001507167290 */ /* 0x000fe200087fe417 */
[----:B------:R-:W-:-:S02]  /*6580*/  @!P1 IADD3 R11, P2, R2, R8, RZ ;  /* 0x00000008020b9210 */ /* 0x000fc40007f5e0ff */
[----:B------:R-:W-:Y:S01]  /*6590*/  @!P3 STG.E.U16 [R6.64+0x380], R111 ;  /* 0x0003806f0600b986 */ /* 0x000fe2000c101518 */
[----:B------:R-:W-:Y:S02]  /*65a0*/  IADD3 R10, P3, R12, c[0x0][0x268], RZ ;  /* 0x00009a000c0a7a10 */ /* 0x000fe40007f7e0ff */
[----:B------:R-:W-:Y:S01]  /*65b0*/  @!P1 IADD3.X R14, R3, UR21, R9, P2, !PT ;  /* 0x00000015030e9c10 */ /* 0x000fe200097fe409 */
[----:B------:R0:W-:Y:S01]  /*65c0*/  @!P6 STG.E.U16 [R6.64+0x3c0], R113 ;  /* 0x0003c0710600e986 */ /* 0x0001e2000c101518 */
[----:B------:R-:W-:Y:S01]  /*65d0*/  LEA R8, P4, R15, R10, 0x1 ;  /* 0x0000000a0f087211 */ /* 0x000fe200078808ff */
[----:B------:R-:W-:Y:S01]  /*65e0*/  IMAD.U32 R15, RZ, RZ, UR22 ;  /* 0x00000016ff0f7e24 */ /* 0x000fe2000f8e00ff */
[----:B------:R-:W-:Y:S02]  /*65f0*/  @!P1 LEA R10, P2, R11, c[0x0][0x268], 0x1 ;  /* 0x00009a000b0a9a11 */ /* 0x000fe400078408ff */
[----:B------:R-:W-:Y:S02]  /*6600*/  IADD3.X R9, R13, c[0x0][0x26c], RZ, P3, !PT ;  /* 0x00009b000d097a10 */ /* 0x000fe40001ffe4ff */
[----:B------:R-:W-:-:S02]  /*6610*/  ISETP.GE.AND P3, PT, R87, UR19, PT ;  /* 0x0000001357007c0c */ /* 0x000fc4000bf66270 */
[----:B------:R-:W-:Y:S02]  /*6620*/  @!P1 LEA.HI.X R11, R11, c[0x0][0x26c], R14, 0x1, P2 ;  /* 0x00009b000b0b9a11 */ /* 0x000fe400010f0c0e */
[----:B------:R-:W-:Y:S01]  /*6630*/  ISETP.GE.AND P2, PT, R62, UR19, PT ;  /* 0x000000133e007c0c */ /* 0x000fe2000bf46270 */
[----:B0-----:R-:W-:Y:S01]  /*6640*/  IMAD.U32 R6, RZ, RZ, UR30 ;  /* 0x0000001eff067e24 */ /* 0x001fe2000f8e00ff */
[----:B------:R-:W-:Y:S01]  /*6650*/  PRMT R7, RZ, 0x7610, R7 ;  /* 0x00007610ff077816 */ /* 0x000fe20000000007 */
[----:B------:R-:W-:Y:S01]  /*6660*/  BAR.SYNC.DEFER_BLOCKING 0x0 ;  /* 0x0000000000007b1d */ /* 0x000fe20000010000 */
[----:B------:R-:W-:Y:S02]  /*6670*/  ISETP.GE.AND P5, PT, R59, UR19, PT ;  /* 0x000000133b007c0c */ /* 0x000fe4000bfa6270 */
[----:B------:R-:W-:Y:S02]  /*6680*/  LEA.HI.X R9, R6, R9, R15, 0x1, P4 ;  /* 0x0000000906097211 */ /* 0x000fe400020f0c0f */
[----:B------:R-:W-:Y:S01]  /*6690*/  ISETP.GE.AND P4, PT, R60, UR19, PT ;  /* 0x000000133c007c0c */ /* 0x000fe2000bf86270 */
[----:B------:R-:W-:Y:S01]  /*66a0*/  ULDC.64 UR30, c[0x0][0x210] ;  /* 0x00008400001e7ab9 */ /* 0x000fe20000000a00 */
[----:B------:R-:W-:-:S02]  /*66b0*/  PRMT R6, RZ, 0x7610, R6 ;  /* 0x00007610ff067816 */ /* 0x000fc40000000006 */
[----:B------:R-:W-:Y:S02]  /*66c0*/  PRMT R15, RZ, 0x7610, R15 ;  /* 0x00007610ff0f7816 */ /* 0x000fe4000000000f */
[----:B------:R-:W-:Y:S01]  /*66d0*/  ISETP.GE.AND P6, PT, R61, UR19, PT ;  /* 0x000000133d007c0c */ /* 0x000fe2000bfc6270 */
[----:B------:R0:W2:Y:S01]  /*66e0*/  @!P1 LDG.E.U16 R7, [R10.64] ;  /* 0x000000180a079981 */ /* 0x0000a2000c1e1500 */
[----:B------:R-:W-:-:S03]  /*66f0*/  ISETP.GE.AND P1, PT, R57, UR19, PT ;  /* 0x0000001339007c0c */ /* 0x000fc6000bf26270 */
[----:B------:R-:W3:Y:S01]  /*6700*/  @!P3 LDG.E.U16 R6, [R8.64] ;  /* 0x000000180806b981 */ /* 0x000ee2000c1e1500 */
[----:B------:R-:W-:Y:S02]  /*6710*/  ISETP.GE.AND P3, PT, R58, UR19, PT ;  /* 0x000000133a007c0c */ /* 0x000fe4000bf66270 */
[----:B------:R-:W-:Y:S01]  /*6720*/  PRMT R89, RZ, 0x7610, R89 ;  /* 0x00007610ff597816 */ /* 0x000fe20000000059 */
[----:B------:R-:W4:Y:S01]  /*6730*/  @!P2 LDG.E.U16 R15, [R8.64+0x40] ;  /* 0x00004018080fa981 */ /* 0x000f22000c1e1500 */
[----:B------:R-:W-:Y:S02]  /*6740*/  PRMT R88, RZ, 0x7610, R88 ;  /* 0x00007610ff587816 */ /* 0x000fe40000000058 */
[----:B0-----:R-:W-:Y:S02]  /*6750*/  PRMT R11, RZ, 0x7610, R11 ;  /* 0x00007610ff0b7816 */ /* 0x001fe4000000000b */
[----:B------:R-:W-:Y:S02]  /*6760*/  PRMT R10, RZ, 0x7610, R10 ;  /* 0x00007610ff0a7816 */ /* 0x000fe4000000000a */
[----:B------:R-:W-:Y:S01]  /*6770*/  ISETP.GE.AND P2, PT, R56, UR19, PT ;  /* 0x0000001338007c0c */ /* 0x000fe2000bf46270 */
[----:B------:R-:W5:Y:S01]  /*6780*/  @!P1 LDG.E.U16 R88, [R8.64+0x180] ;  /* 0x0001801808589981 */ /* 0x000f62000c1e1500 */
[----:B------:R-:W-:-:S02]  /*6790*/  PRMT R91, RZ, 0x7610, R91 ;  /* 0x00007610ff5b7816 */ /* 0x000fc4000000005b */
[----:B------:R-:W-:Y:S01]  /*67a0*/  PRMT R90, RZ, 0x7610, R90 ;  /* 0x00007610ff5a7816 */ /* 0x000fe2000000005a */
[----:B------:R-:W5:Y:S01]  /*67b0*/  @!P4 LDG.E.U16 R11, [R8.64+0xc0] ;  /* 0x0000c018080bc981 */ /* 0x000f62000c1e1500 */
[----:B------:R-:W-:Y:S02]  /*67c0*/  ISETP.GE.AND P4, PT, R55, UR19, PT ;  /* 0x0000001337007c0c */ /* 0x000fe4000bf86270 */
[----:B------:R-:W-:Y:S01]  /*67d0*/  PRMT R93, RZ, 0x7610, R93 ;  /* 0x00007610ff5d7816 */ /* 0x000fe2000000005d */
[----:B------:R-:W5:Y:S01]  /*67e0*/  @!P5 LDG.E.U16 R10, [R8.64+0x100] ;  /* 0x00010018080ad981 */ /* 0x000f62000c1e1500 */
[----:B------:R-:W-:Y:S02]  /*67f0*/  ISETP.GE.AND P5, PT, R54, UR19, PT ;  /* 0x0000001336007c0c */ /* 0x000fe4000bfa6270 */
[----:B------:R-:W-:Y:S01]  /*6800*/  PRMT R14, RZ, 0x7610, R14 ;  /* 0x00007610ff0e7816 */ /* 0x000fe2000000000e */
[----:B------:R-:W5:Y:S01]  /*6810*/  @!P3 LDG.E.U16 R89, [R8.64+0x140] ;  /* 0x000140180859b981 */ /* 0x000f62000c1e1500 */
[----:B------:R-:W-:-:S02]  /*6820*/  ISETP.GE.AND P3, PT, R53, UR19, PT ;  /* 0x0000001335007c0c */ /* 0x000fc4000bf66270 */
        /* <DEDUP_REMOVED lines=38> */
[----:B------:R-:W-:Y:S04]  /*6a90*/  LDS.U16 R9, [R26+0x8] ;  /* 0x000008001a097984 */ /* 0x000fe80000000400 */
[----:B------:R-:W3:Y:S04]  /*6aa0*/  LDS.U16 R8, [R28+0x4] ;  /* 0x000004001c087984 */ /* 0x000ee80000000400 */
[----:B------:R-:W-:Y:S04]  /*6ab0*/  LDS.U16 R10, [R25+0xa] ;  /* 0x00000a00190a7984 */ /* 0x000fe80000000400 */
[----:B------:R-:W-:Y:S04]  /*6ac0*/  LDS.U16 R11, [R24+0xc] ;  /* 0x00000c00180b7984 */ /* 0x000fe80000000400 */
[----:B------:R-:W-:Y:S04]  /*6ad0*/  LDS.U16 R88, [R23+0xe] ;  /* 0x00000e0017587984 */ /* 0x000fe80000000400 */
[----:B------:R-:W-:Y:S04]  /*6ae0*/  LDS.U16 R93, [R22+0x10] ;  /* 0x00001000165d7984 */ /* 0x000fe80000000400 */
[----:B------:R-:W-:Y:S01]  /*6af0*/  LDS.U16 R15, [R19+0x16] ;  /* 0x00001600130f7984 */ /* 0x000fe20000000400 */
[----:B0-----:R-:W-:-:S03]  /*6b00*/  PRMT R91, RZ, 0x5410, R6 ;  /* 0x00005410ff5b7816 */ /* 0x001fc60000000006 */
[----:B------:R-:W-:Y:S01]  /*6b10*/  LDS.U16 R92, [R18+0x18] ;  /* 0x00001800125c7984 */ /* 0x000fe20000000400 */
[----:B-1----:R-:W-:-:S03]  /*6b20*/  PRMT R95, RZ, 0x5410, R7 ;  /* 0x00005410ff5f7816 */ /* 0x002fc60000000007 */
[----:B------:R-:W0:Y:S01]  /*6b30*/  LDS.U16 R7, [R21+0x12] ;  /* 0x0000120015077984 */ /* 0x000e220000000400 */
[----:B------:R-:W-:Y:S01]  /*6b40*/  FMUL.FTZ R6, R91, -1.4426950216293334961 ;  /* 0xbfb8aa3b5b067820 */ /* 0x000fe20000410000 */
[----:B--2---:R-:W-:-:S03]  /*6b50*/  PRMT R89, RZ, 0x5410, R89 ;  /* 0x00005410ff597816 */ /* 0x004fc60000000059 */
[----:B------:R1:W2:Y:S02]  /*6b60*/  MUFU.EX2 R97, R6 ;  /* 0x0000000600617308 */ /* 0x0002a40000000800 */
[----:B------:R-:W-:Y:S01]  /*6b70*/  FMUL.FTZ R94, R89, -1.4426950216293334961 ;  /* 0xbfb8aa3b595e7820 */ /* 0x000fe20000410000 */
[----:B-1----:R-:W1:Y:S05]  /*6b80*/  LDS.U16 R6, [R20+0x14] ;  /* 0x0000140014067984 */ /* 0x002e6a0000000400 */
[----:B------:R4:W-:Y:S01]  /*6b90*/  MUFU.EX2 R100, R94 ;  /* 0x0000005e00647308 */ /* 0x0009e20000000800 */
[----:B------:R-:W-:Y:S01]  /*6ba0*/  FMUL.FTZ R14, R95, -1.4426950216293334961 ;  /* 0xbfb8aa3b5f0e7820 */ /* 0x000fe20000410000 */
[----:B---3--:R-:W-:-:S02]  /*6bb0*/  PRMT R90, RZ, 0x5410, R8 ;  /* 0x00005410ff5a7816 */ /* 0x008fc40000000008 */
[----:B----4-:R-:W-:Y:S02]  /*6bc0*/  PRMT R94, RZ, 0x5410, R9 ;  /* 0x00005410ff5e7816 */ /* 0x010fe40000000009 */
[----:B------:R-:W3:Y:S02]  /*6bd0*/  LDS.U16 R9, [R17+0x1a] ;  /* 0x00001a0011097984 */ /* 0x000ee40000000400 */
[----:B------:R4:W5:Y:S01]  /*6be0*/  MUFU.EX2 R98, R14 ;  /* 0x0000000e00627308 */ /* 0x0009620000000800 */
[----:B------:R-:W-:Y:S02]  /*6bf0*/  FMUL.FTZ R8, R90, -1.4426950216293334961 ;  /* 0xbfb8aa3b5a087820 */ /* 0x000fe40000410000 */
[----:B------:R-:W-:Y:S01]  /*6c00*/  FMUL.FTZ R96, R94, -1.4426950216293334961 ;  /* 0xbfb8aa3b5e607820 */ /* 0x000fe20000410000 */
[----:B----4-:R-:W4:Y:S04]  /*6c10*/  LDS.U16 R14, [R16+0x1c] ;  /* 0x00001c00100e7984 */ /* 0x010f280000000400 */
[----:B------:R2:W1:Y:S01]  /*6c20*/  MUFU.EX2 R99, R8 ;  /* 0x0000000800637308 */ /* 0x0004620000000800 */
[----:B0-----:R-:W-:-:S02]  /*6c30*/  PRMT R7, RZ, 0x5410, R7 ;  /* 0x00005410ff077816 */ /* 0x001fc40000000007 */
[----:B--2---:R-:W-:-:S05]  /*6c40*/  PRMT R8, RZ, 0x5410, R10 ;  /* 0x00005410ff087816 */ /* 0x004fca000000000a */
[----:B------:R0:W2:Y:S01]  /*6c50*/  MUFU.EX2 R101, R96 ;  /* 0x0000006000657308 */ /* 0x0000a20000000800 */
[----:B------:R-:W-:Y:S01]  /*6c60*/  FMUL.FTZ R10, R8, -1.4426950216293334961 ;  /* 0xbfb8aa3b080a7820 */ /* 0x000fe20000410000 */
[----:B0-----:R-:W0:Y:S06]  /*6c70*/  LDS.U16 R96, [R0+0x1e] ;  /* 0x00001e0000607984 */ /* 0x001e2c0000000400 */
[----:B------:R1:W0:Y:S02]  /*6c80*/  MUFU.EX2 R102, R10 ;  /* 0x0000000a00667308 */ /* 0x0002240000000800 */
[----:B-1----:R-:W-:-:S06]  /*6c90*/  FMUL.FTZ R10, R7, -1.4426950216293334961 ;  /* 0xbfb8aa3b070a7820 */ /* 0x002fcc0000410000 */
[----:B------:R1:W-:Y:S02]  /*6ca0*/  MUFU.EX2 R106, R10 ;  /* 0x0000000a006a7308 */ /* 0x0003e40000000800 */
[----:B-1----:R-:W-:-:S05]  /*6cb0*/  PRMT R10, RZ, 0x5410, R6 ;  /* 0x00005410ff0a7816 */ /* 0x002fca0000000006 */
[----:B------:R-:W-:-:S04]  /*6cc0*/  FMUL.FTZ R6, R10, -1.4426950216293334961 ;  /* 0xbfb8aa3b0a067820 */ /* 0x000fc80000410000 */
[----:B------:R3:W-:Y:S02]  /*6cd0*/  MUFU.EX2 R107, R6 ;  /* 0x00000006006b7308 */ /* 0x0007e40000000800 */
[----:B---3--:R-:W-:-:S05]  /*6ce0*/  PRMT R6, RZ, 0x5410, R9 ;  /* 0x00005410ff067816 */ /* 0x008fca0000000009 */
[----:B------:R-:W-:Y:S01]  /*6cf0*/  FMUL.FTZ R9, R6, -1.4426950216293334961 ;  /* 0xbfb8aa3b06097820 */ /* 0x000fe20000410000 */
[----:B------:R-:W-:-:S03]  /*6d00*/  PRMT R11, RZ, 0x5410, R11 ;  /* 0x00005410ff0b7816 */ /* 0x000fc6000000000b */
[----:B------:R4:W-:Y:S01]  /*6d10*/  MUFU.EX2 R110, R9 ;  /* 0x00000009006e7308 */ /* 0x0009e20000000800 */
[----:B------:R-:W-:Y:S02]  /*6d20*/  PRMT R88, RZ, 0x5410, R88 ;  /* 0x00005410ff587816 */ /* 0x000fe40000000058 */
[----:B------:R-:W-:Y:S02]  /*6d30*/  PRMT R93, RZ, 0x5410, R93 ;  /* 0x00005410ff5d7816 */ /* 0x000fe4000000005d */
[----:B------:R-:W-:Y:S02]  /*6d40*/  PRMT R15, RZ, 0x5410, R15 ;  /* 0x00005410ff0f7816 */ /* 0x000fe4000000000f */
[----:B----4-:R-:W-:Y:S02]  /*6d50*/  PRMT R9, RZ, 0x5410, R14 ;  /* 0x00005410ff097816 */ /* 0x010fe4000000000e */
[----:B------:R-:W-:Y:S01]  /*6d60*/  PRMT R92, RZ, 0x5410, R92 ;  /* 0x00005410ff5c7816 */ /* 0x000fe2000000005c */
[----:B------:R-:W-:-:S02]  /*6d70*/  FMUL.FTZ R103, R11, -1.4426950216293334961 ;  /* 0xbfb8aa3b0b677820 */ /* 0x000fc40000410000 */
[----:B------:R-:W-:Y:S02]  /*6d80*/  FMUL.FTZ R14, R9, -1.4426950216293334961 ;  /* 0xbfb8aa3b090e7820 */ /* 0x000fe40000410000 */
[----:B------:R-:W-:Y:S02]  /*6d90*/  FMUL.FTZ R104, R88, -1.4426950216293334961 ;  /* 0xbfb8aa3b58687820 */ /* 0x000fe40000410000 */
[----:B------:R-:W-:Y:S01]  /*6da0*/  FMUL.FTZ R105, R93, -1.4426950216293334961 ;  /* 0xbfb8aa3b5d697820 */ /* 0x000fe20000410000 */
[----:B------:R0:W-:Y:S01]  /*6db0*/  MUFU.EX2 R111, R14 ;  /* 0x0000000e006f7308 */ /* 0x0001e20000000800 */
[----:B------:R-:W-:Y:S02]  /*6dc0*/  FMUL.FTZ R108, R15, -1.4426950216293334961 ;  /* 0xbfb8aa3b0f6c7820 */ /* 0x000fe40000410000 */
[----:B------:R-:W-:Y:S02]  /*6dd0*/  FMUL.FTZ R109, R92, -1.4426950216293334961 ;  /* 0xbfb8aa3b5c6d7820 */ /* 0x000fe40000410000 */
[----:B------:R-:W-:-:S02]  /*6de0*/  FADD.FTZ R97, R97, 1 ;  /* 0x3f80000061617421 */ /* 0x000fc40000010000 */
[----:B-----5:R-:W-:Y:S01]  /*6df0*/  FADD.FTZ R98, R98, 1 ;  /* 0x3f80000062627421 */ /* 0x020fe20000010000 */
[----:B0-----:R-:W-:Y:S01]  /*6e00*/  PRMT R14, RZ, 0x5410, R96 ;  /* 0x00005410ff0e7816 */ /* 0x001fe20000000060 */
[----:B------:R-:W0:Y:S01]  /*6e10*/  MUFU.EX2 R103, R103 ;  /* 0x0000006700677308 */ /* 0x000e220000000800 */
[----:B------:R-:W-:Y:S02]  /*6e20*/  FADD.FTZ R100, R100, 1 ;  /* 0x3f80000064647421 */ /* 0x000fe40000010000 */
[----:B------:R-:W-:Y:S02]  /*6e30*/  FADD.FTZ R99, R99, 1 ;  /* 0x3f80000063637421 */ /* 0x000fe40000010000 */
[----:B------:R-:W-:-:S03]  /*6e40*/  FMUL.FTZ R96, R14, -1.4426950216293334961 ;  /* 0xbfb8aa3b0e607820 */ /* 0x000fc60000410000 */
[----:B------:R-:W1:Y:S08]  /*6e50*/  MUFU.EX2 R104, R104 ;  /* 0x0000006800687308 */ /* 0x000e700000000800 */
[----:B------:R-:W3:Y:S08]  /*6e60*/  MUFU.RCP R114, R97 ;  /* 0x0000006100727308 */ /* 0x000ef00000001000 */
[----:B------:R-:W4:Y:S08]  /*6e70*/  MUFU.EX2 R105, R105 ;  /* 0x0000006900697308 */ /* 0x000f300000000800 */
[----:B------:R-:W5:Y:S08]  /*6e80*/  MUFU.EX2 R108, R108 ;  /* 0x0000006c006c7308 */ /* 0x000f700000000800 */
[----:B------:R-:W0:Y:S01]  /*6e90*/  MUFU.EX2 R109, R109 ;  /* 0x0000006d006d7308 */ /* 0x000e220000000800 */
[----:B--2---:R-:W-:-:S07]  /*6ea0*/  FADD.FTZ R101, R101, 1 ;  /* 0x3f80000065657421 */ /* 0x004fce0000010000 */
[----:B------:R-:W2:Y:S08]  /*6eb0*/  MUFU.RCP R98, R98 ;  /* 0x0000006200627308 */ /* 0x000eb00000001000 */
[----:B------:R-:W1:Y:S01]  /*6ec0*/  MUFU.RCP R100, R100 ;  /* 0x0000006400647308 */ /* 0x000e620000001000 */
[----:B------:R-:W-:-:S07]  /*6ed0*/  FADD.FTZ R102, R102, 1 ;  /* 0x3f80000066667421 */ /* 0x000fce0000010000 */
[----:B------:R2:W2:Y:S01]  /*6ee0*/  MUFU.EX2 R112, R96 ;  /* 0x0000006000707308 */ /* 0x0004a20000000800 */
[----:B0-----:R-:W-:-:S07]  /*6ef0*/  FADD.FTZ R103, R103, 1 ;  /* 0x3f80000067677421 */ /* 0x001fce0000010000 */
[----:B------:R-:W0:Y:S01]  /*6f00*/  MUFU.RCP R99, R99 ;  /* 0x0000006300637308 */ /* 0x000e220000001000 */
[----:B-1----:R-:W-:Y:S02]  /*6f10*/  FADD.FTZ R104, R104, 1 ;  /* 0x3f80000068687421 */ /* 0x002fe40000010000 */
[----:B------:R-:W-:Y:S02]  /*6f20*/  FADD.FTZ R106, R106, 1 ;  /* 0x3f8000006a6a7421 */ /* 0x000fe40000010000 */
[----:B------:R-:W-:Y:S02]  /*6f30*/  FADD.FTZ R107, R107, 1 ;  /* 0x3f8000006b6b7421 */ /* 0x000fe40000010000 */
[----:B---3--:R-:W-:Y:S01]  /*6f40*/  FMUL.FTZ R91, R91, R114 ;  /* 0x000000725b5b7220 */ /* 0x008fe20000410000 */
[----:B------:R-:W1:Y:S01]  /*6f50*/  MUFU.RCP R101, R101 ;  /* 0x0000006500657308 */ /* 0x000e620000001000 */
[----:B----4-:R-:W-:Y:S02]  /*6f60*/  FADD.FTZ R105, R105, 1 ;  /* 0x3f80000069697421 */ /* 0x010fe40000010000 */
[----:B-----5:R-:W-:-:S02]  /*6f70*/  FADD.FTZ R108, R108, 1 ;  /* 0x3f8000006c6c7421 */ /* 0x020fc40000010000 */
[----:B------:R-:W-:-:S03]  /*6f80*/  FADD.FTZ R109, R109, 1 ;  /* 0x3f8000006d6d7421 */ /* 0x000fc60000010000 */
[----:B------:R-:W3:Y:S01]  /*6f90*/  MUFU.RCP R113, R102 ;  /* 0x0000006600717308 */ /* 0x000ee20000001000 */
[----:B------:R-:W-:Y:S02]  /*6fa0*/  FADD.FTZ R110, R110, 1 ;  /* 0x3f8000006e6e7421 */ /* 0x000fe40000010000 */
[----:B--2---:R-:W-:Y:S02]  /*6fb0*/  FMUL.FTZ R96, R95, R98 ;  /* 0x000000625f607220 */ /* 0x004fe40000410000 */
[----:B------:R-:W-:-:S03]  /*6fc0*/  FMUL.FTZ R91, R91, R70 ;  /* 0x000000465b5b7220 */ /* 0x000fc60000410000 */
[----:B------:R-:W2:Y:S01]  /*6fd0*/  MUFU.RCP R116, R103 ;  /* 0x0000006700747308 */ /* 0x000ea20000001000 */
[----:B------:R-:W-:Y:S02]  /*6fe0*/  FMUL.FTZ R70, R89, R100 ;  /* 0x0000006459467220 */ /* 0x000fe40000410000 */
[----:B------:R-:W-:Y:S02]  /*6ff0*/  FADD.FTZ R111, R111, 1 ;  /* 0x3f8000006f6f7421 */ /* 0x000fe40000010000 */
[----:B------:R-:W-:-:S03]  /*7000*/  FADD.FTZ R112, R112, 1 ;  /* 0x3f80000070707421 */ /* 0x000fc60000010000 */
[----:B------:R-:W4:Y:S01]  /*7010*/  MUFU.RCP R97, R104 ;  /* 0x0000006800617308 */ /* 0x000f220000001000 */
[----:B------:R-:W-:Y:S02]  /*7020*/  FMUL.FTZ R96, R96, R71 ;  /* 0x0000004760607220 */ /* 0x000fe40000410000 */
[----:B0-----:R-:W-:-:S05]  /*7030*/  FMUL.FTZ R71, R90, R99 ;  /* 0x000000635a477220 */ /* 0x001fca0000410000 */
[----:B------:R-:W0:Y:S01]  /*7040*/  MUFU.RCP R118, R105 ;  /* 0x0000006900767308 */ /* 0x000e220000001000 */
[----:B------:R-:W-:-:S07]  /*7050*/  FMUL.FTZ R70, R70, R73 ;  /* 0x0000004946467220 */ /* 0x000fce0000410000 */
[----:B------:R-:W5:Y:S08]  /*7060*/  MUFU.RCP R106, R106 ;  /* 0x0000006a006a7308 */ /* 0x000f700000001000 */
[----:B------:R-:W0:Y:S08]  /*7070*/  MUFU.RCP R107, R107 ;  /* 0x0000006b006b7308 */ /* 0x000e300000001000 */
[----:B------:R-:W0:Y:S08]  /*7080*/  MUFU.RCP R108, R108 ;  /* 0x0000006c006c7308 */ /* 0x000e300000001000 */
[----:B------:R-:W0:Y:S08]  /*7090*/  MUFU.RCP R109, R109 ;  /* 0x0000006d006d7308 */ /* 0x000e300000001000 */
[----:B------:R-:W0:Y:S01]  /*70a0*/  MUFU.RCP R95, R110 ;  /* 0x0000006e005f7308 */ /* 0x000e220000001000 */
[----:B-1----:R-:W-:-:S07]  /*70b0*/  FMUL.FTZ R89, R94, R101 ;  /* 0x000000655e597220 */ /* 0x002fce0000410000 */
[----:B------:R-:W1:Y:S01]  /*70c0*/  MUFU.RCP R90, R111 ;  /* 0x0000006f005a7308 */ /* 0x000e620000001000 */
[----:B---3--:R-:W-:-:S07]  /*70d0*/  FMUL.FTZ R8, R8, R113 ;  /* 0x0000007108087220 */ /* 0x008fce0000410000 */
[----:B------:R-:W3:Y:S01]  /*70e0*/  MUFU.RCP R73, R112 ;  /* 0x0000007000497308 */ /* 0x000ee20000001000 */
[----:B------:R-:W-:Y:S02]  /*70f0*/  FMUL.FTZ R71, R71, R72 ;  /* 0x0000004847477220 */ /* 0x000fe40000410000 */
[----:B--2---:R-:W-:Y:S02]  /*7100*/  FMUL.FTZ R11, R11, R116 ;  /* 0x000000740b0b7220 */ /* 0x004fe40000410000 */
[----:B----4-:R-:W-:Y:S01]  /*7110*/  FMUL.FTZ R88, R88, R97 ;  /* 0x0000006158587220 */ /* 0x010fe20000410000 */
[----:B------:R-:W-:Y:S01]  /*7120*/  F2FP.BF16.PACK_AB R91, R96, R91 ;  /* 0x0000005b605b723e */ /* 0x000fe200000010ff */
[----:B------:R-:W-:Y:S01]  /*7130*/  BAR.SYNC.DEFER_BLOCKING 0x0 ;  /* 0x0000000000007b1d */ /* 0x000fe20000010000 */
[----:B------:R-:W-:Y:S02]  /*7140*/  FMUL.FTZ R89, R89, R74 ;  /* 0x0000004a59597220 */ /* 0x000fe40000410000 */
[----:B0-----:R-:W-:-:S02]  /*7150*/  FMUL.FTZ R93, R93, R118 ;  /* 0x000000765d5d7220 */ /* 0x001fc40000410000 */
[----:B------:R-:W-:Y:S02]  /*7160*/  FMUL.FTZ R8, R8, R75 ;  /* 0x0000004b08087220 */ /* 0x000fe40000410000 */
[----:B-----5:R-:W-:Y:S02]  /*7170*/  FMUL.FTZ R72, R7, R106 ;  /* 0x0000006a07487220 */ /* 0x020fe40000410000 */
[----:B------:R-:W-:Y:S01]  /*7180*/  FMUL.FTZ R7, R10, R107 ;  /* 0x0000006b0a077220 */ /* 0x000fe20000410000 */
[----:B------:R-:W-:Y:S01]  /*7190*/  F2FP.BF16.PACK_AB R70, R70, R71 ;  /* 0x000000474646723e */ /* 0x000fe200000010ff */
[----:B------:R-:W-:Y:S02]  /*71a0*/  FMUL.FTZ R11, R11, R76 ;  /* 0x0000004c0b0b7220 */ /* 0x000fe40000410000 */
[----:B------:R-:W-:Y:S02]  /*71b0*/  FMUL.FTZ R88, R88, R77 ;  /* 0x0000004d58587220 */ /* 0x000fe40000410000 */
[----:B------:R-:W-:-:S02]  /*71c0*/  FMUL.FTZ R10, R15, R108 ;  /* 0x0000006c0f0a7220 */ /* 0x000fc40000410000 */
[----:B------:R-:W-:Y:S02]  /*71d0*/  FMUL.FTZ R15, R92, R109 ;  /* 0x0000006d5c0f7220 */ /* 0x000fe40000410000 */
[----:B------:R-:W-:Y:S01]  /*71e0*/  FMUL.FTZ R6, R6, R95 ;  /* 0x0000005f06067220 */ /* 0x000fe20000410000 */
[----:B------:R-:W-:Y:S01]  /*71f0*/  PRMT R71, R91, 0x7632, R71 ;  /* 0x000076325b477816 */ /* 0x000fe20000000047 */
[----:B------:R-:W-:Y:S01]  /*7200*/  FMUL.FTZ R93, R93, R78 ;  /* 0x0000004e5d5d7220 */ /* 0x000fe20000410000 */
[----:B------:R-:W-:Y:S01]  /*7210*/  F2FP.BF16.PACK_AB R8, R8, R89 ;  /* 0x000000590808723e */ /* 0x000fe200000010ff */
[----:B------:R-:W-:Y:S02]  /*7220*/  FMUL.FTZ R72, R72, R79 ;  /* 0x0000004f48487220 */ /* 0x000fe40000410000 */
[----:B-1----:R-:W-:Y:S02]  /*7230*/  FMUL.FTZ R9, R9, R90 ;  /* 0x0000005a09097220 */ /* 0x002fe40000410000 */
[----:B---3--:R-:W-:Y:S01]  /*7240*/  FMUL.FTZ R14, R14, R73 ;  /* 0x000000490e0e7220 */ /* 0x008fe20000410000 */
        /* <DEDUP_REMOVED lines=12> */
[----:B------:R-:W-:Y:S02]  /*7310*/  F2FP.BF16.PACK_AB R7, R10, R7 ;  /* 0x000000070a07723e */ /* 0x000fe400000010ff */
[----:B------:R-:W-:Y:S01]  /*7320*/  F2FP.BF16.PACK_AB R6, R6, R15 ;  /* 0x0000000f0606723e */ /* 0x000fe200000010ff */
[----:B------:R-:W-:Y:S01]  /*7330*/  STS.U16 [R28+0x4], R70 ;  /* 0x000004461c007388 */ /* 0x000fe20000000400 */
[----:B0-----:R-:W-:-:S02]  /*7340*/  PRMT R30, R11, 0x7632, R30 ;  /* 0x000076320b1e7816 */ /* 0x001fc4000000001e */
[----:B------:R-:W-:Y:S01]  /*7350*/  PRMT R10, R72, 0x7632, R10 ;  /* 0x00007632480a7816 */ /* 0x000fe2000000000a */
[----:B------:R-:W-:Y:S01]  /*7360*/  STS.U16 [R27+0x6], R73 ;  /* 0x000006491b007388 */ /* 0x000fe20000000400 */
[----:B------:R-:W-:-:S03]  /*7370*/  F2FP.BF16.PACK_AB R9, R14, R9 ;  /* 0x000000090e09723e */ /* 0x000fc600000010ff */
[----:B------:R0:W-:Y:S01]  /*7380*/  STS.U16 [R26+0x8], R8 ;  /* 0x000008081a007388 */ /* 0x0001e20000000400 */
[----:B------:R-:W-:-:S03]  /*7390*/  PRMT R14, R6, 0x7610, R14 ;  /* 0x00007610060e7816 */ /* 0x000fc6000000000e */
[----:B------:R1:W-:Y:S04]  /*73a0*/  STS.U16 [R25+0xa], R74 ;  /* 0x00000a4a19007388 */ /* 0x0003e80000000400 */
[----:B------:R2:W-:Y:S01]  /*73b0*/  STS.U16 [R24+0xc], R11 ;  /* 0x00000c0b18007388 */ /* 0x0005e20000000400 */
[----:B0-----:R-:W-:-:S03]  /*73c0*/  PRMT R8, R7, 0x7632, R8 ;  /* 0x0000763207087816 */ /* 0x001fc60000000008 */
[----:B------:R0:W-:Y:S01]  /*73d0*/  STS.U16 [R23+0xe], R30 ;  /* 0x00000e1e17007388 */ /* 0x0001e20000000400 */
[----:B-1----:R-:W-:-:S03]  /*73e0*/  PRMT R25, R6, 0x7632, R25 ;  /* 0x0000763206197816 */ /* 0x002fc60000000019 */
[----:B------:R-:W-:Y:S01]  /*73f0*/  STS.U16 [R22+0x10], R72 ;  /* 0x0000104816007388 */ /* 0x000fe20000000400 */
[----:B--2---:R-:W-:-:S03]  /*7400*/  PRMT R24, R9, 0x7632, R24 ;  /* 0x0000763209187816 */ /* 0x004fc60000000018 */
[----:B------:R-:W-:Y:S01]  /*7410*/  STS.U16 [R21+0x12], R10 ;  /* 0x0000120a15007388 */ /* 0x000fe20000000400 */
[----:B0-----:R-:W-:-:S03]  /*7420*/  PRMT R23, R9, 0x7610, R23 ;  /* 0x0000761009177816 */ /* 0x001fc60000000017 */
[----:B------:R-:W-:Y:S01]  /*7430*/  STS.U16 [R20+0x14], R7 ;  /* 0x0000140714007388 */ /* 0x000fe20000000400 */
[----:B------:R-:W-:-:S03]  /*7440*/  MOV R6, UR19 ;  /* 0x0000001300067c02 */ /* 0x000fc60008000f00 */
        /* <DEDUP_REMOVED lines=32> */
[----:B------:R-:W-:Y:S01]  /*7650*/  IMAD.U32 R7, RZ, RZ, UR28 ;  /* 0x0000001cff077e24 */ /* 0x000fe2000f8e00ff */
[----:B------:R-:W-:Y:S02]  /*7660*/  ULDC.64 UR30, c[0x0][0x218] ;  /* 0x00008600001e7ab9 */ /* 0x000fe40000000a00 */
[----:B------:R-:W-:Y:S01]  /*7670*/  UIMAD UR30, UR27, UR30, URZ ;  /* 0x0000001e1b1e72a4 */ /* 0x000fe2000f8e023f */
[----:B------:R-:W-:-:S03]  /*7680*/  IMAD.WIDE.U32 R4, R7, c[0x0][0x210], R4 ;  /* 0x0000840007047a25 */ /* 0x000fc600078e0004 */
[----:B------:R-:W-:Y:S01]  /*7690*/  UIMAD UR30, UR26, UR31, UR30 ;  /* 0x0000001f1a1e72a4 */ /* 0x000fe2000f8e021e */
[----:B------:R-:W-:Y:S01]  /*76a0*/  IMAD.U32 R7, RZ, RZ, UR26 ;  /* 0x0000001aff077e24 */ /* 0x000fe2000f8e00ff */
[----:B------:R-:W-:-:S05]  /*76b0*/  IADD3 R5, R5, UR21, RZ ;  /* 0x0000001505057c10 */ /* 0x000fca000fffe0ff */
[----:B------:R-:W-:-:S05]  /*76c0*/  IMAD.WIDE.U32 R4, R7, c[0x0][0x218], R4 ;  /* 0x0000860007047a25 */ /* 0x000fca00078e0004 */
[----:B------:R-:W-:Y:S02]  /*76d0*/  IADD3 R5, R5, UR30, RZ ;  /* 0x0000001e05057c10 */ /* 0x000fe4000fffe0ff */
[----:B------:R-:W-:-:S04]  /*76e0*/  LEA R6, P0, R4, c[0x0][0x270], 0x1 ;  /* 0x00009c0004067a11 */ /* 0x000fc800078008ff */
[----:B------:R-:W-:-:S05]  /*76f0*/  LEA.HI.X R7, R4, c[0x0][0x274], R5, 0x1, P0 ;  /* 0x00009d0004077a11 */ /* 0x000fca00000f0c05 */
[----:B------:R0:W-:Y:S04]  /*7700*/  STG.E.U16 [R6.64], R9 ;  /* 0x0000000906007986 */ /* 0x0001e8000c101518 */
.L_x_2936:
[----:B------:R-:W-:Y:S05]  /*7710*/  BSYNC B0 ;  /* 0x0000000000007941 */ /* 0x000fea0003800000 */
.L_x_2935:
        /* <DEDUP_REMOVED lines=15> */
[----:B------:R-:W-:Y:S01]  /*7810*/  IMAD.U32 R0, RZ, RZ, UR20 ;  /* 0x00000014ff007e24 */ /* 0x000fe2000f8e00ff */
[----:B------:R-:W-:Y:S01]  /*7820*/  ISETP.GE.AND P1, PT, R62, R27, PT ;  /* 0x0000001b3e00720c */ /* 0x000fe20003f26270 */
[----:B------:R-:W-:-:S02]  /*7830*/  UIADD3 UR14, UP1, UR14, 0x1000, URZ ;  /* 0x000010000e0e7890 */ /* 0x000fc4000ff3e03f */
[----:B------:R-:W-:Y:S01]  /*7840*/  UIADD3 UR16, UP2, UR16, 0x1000, URZ ;  /* 0x0000100010107890 */ /* 0x000fe2000ff5e03f */
[----:B------:R-:W-:Y:S01]  /*7850*/  IMAD.U32 R5, RZ, RZ, UR7 ;  /* 0x00000007ff057e24 */ /* 0x000fe2000f8e00ff */
[C---:B------:R-:W-:Y:S01]  /*7860*/  LEA R4, P0, R0.reuse, R4, 0x1 ;  /* 0x0000000400047211 */ /* 0x040fe200078008ff */
[----:B------:R-:W-:Y:S02]  /*7870*/  ULDC UR7, c[0x0][0x174] ;  /* 0x00005d0000077ab9 */ /* 0x000fe40000000800 */
[----:B------:R-:W-:Y:S01]  /*7880*/  UISETP.GE.AND UP0, UPT, UR6, UR7, UPT ;  /* 0x000000070600728c */ /* 0x000fe2000bf06270 */
        /* <DEDUP_REMOVED lines=32> */
.L_x_2937:
[----:B------:R-:W-:Y:S05]  /*7a90*/  EXIT ;  /* 0x000000000000794d */ /* 0x000fea0003800000 */
.L_x_2939:
        /* <DEDUP_REMOVED lines=14> */
.L_x_5405:


//--------------------- .text._Z25selective_scan_fwd_kernelI32Selective_Scan_fwd_kernel_traitsILi128ELi16ELi1ELb0ELb1ELb1ELb0EN3c108BFloat16EfEEv13SSMParamsBase --------------------------
	.section	.text._Z25selective_scan_fwd_kernelI32Selective_Scan_fwd_kernel_traitsILi128ELi16ELi1ELb0ELb1ELb1ELb0EN3c108BFloat16EfEEv13SSMParamsBase,"ax",@progbits
	.sectioninfo	@"SHI_REGISTERS=168"
	.align	128
        .global         _Z25selective_scan_fwd_kernelI32Selective_Scan_fwd_kernel_traitsILi128ELi16ELi1ELb0ELb1ELb1ELb0EN3c108BFloat16EfEEv13SSMParamsBase
        .type           _Z25selective_scan_fwd_kernelI32Selective_Scan_fwd_kernel_traitsILi128ELi16ELi1ELb0ELb1ELb1ELb0EN3c108BFloat16EfEEv13SSMParamsBase,@function
        .size           _Z25selective_scan_fwd_kernelI32Selective_Scan_fwd_kernel_traitsILi128ELi16ELi1ELb0ELb1ELb1ELb0EN3c108BFloat16EfEEv13SSMParamsBase,(.L_x_5406 - _Z25selective_scan_fwd_kernelI32Selective_Scan_fwd_kernel_traitsILi128ELi16ELi1ELb0ELb1ELb1ELb0EN3c108BFloat16EfEEv13SSMParamsBase)
        .other          _Z25selective_scan_fwd_kernelI32Selective_Scan_fwd_kernel_traitsILi128ELi16ELi1ELb0ELb1ELb1ELb0EN3c108BFloat16EfEEv13SSMParamsBase,@"STO_CUDA_ENTRY STV_DEFAULT"
_Z25selective_scan_fwd_kernelI32Selective_Scan_fwd_kernel_traitsILi128ELi16ELi1ELb0ELb1ELb1ELb0EN3c108BFloat16EfEEv13SSMParamsBase:
.text._Z25selective_scan_fwd_kernelI32Selective_Scan_fwd_kernel_traitsILi128ELi16ELi1ELb0ELb1ELb1ELb0EN3c108BFloat16EfEEv13SSMParamsBase:
[----:B------:R-:W-:Y:S02]  /*0000*/  IMAD.MOV.U32 R1, RZ, RZ, c[0x0][0x28] ;  /* 0x00000a00ff017624 */ /* 0x000fe400078e00ff */
[----:B------:R-:W-:Y:S01]  /*0010*/  IABS R9, c[0x0][0x178] ;  /* 0x00005e0000097a13 */ /* 0x000fe20000000000 */
[----:B------:R-:W0:Y:S01]  /*0020*/  S2UR UR4, SR_CTAID.Y ;  /* 0x00000000000479c3 */ /* 0x000e220000002600 */
[----:B------:R-:W-:Y:S01]  /*0030*/  ISETP.NE.U32.AND P0, PT, RZ, c[0x0][0x238], PT ;  /* 0x00008e00ff007a0c */ /* 0x000fe20003f05070 */
[----:B------:R-:W-:Y:S01]  /*0040*/  IMAD.MOV.U32 R107, RZ, RZ, RZ ;  /* 0x000000ffff6b7224 */ /* 0x000fe200078e00ff */
        /* <DEDUP_REMOVED lines=9> */
[C---:B------:R-:W-:Y:S02]  /*00e0*/  @P0 LEA R2, P2, R109.reuse, c[0x0][0x238], 0x2 ;  /* 0x00008e006d020a11 */ /* 0x040fe400078410ff */
[C---:B------:R-:W-:Y:S02]  /*00f0*/  @P1 LEA R4, P3, R109.reuse, c[0x0][0x250], 0x2 ;  /* 0x000094006d041a11 */ /* 0x040fe400078610ff */
[----:B-1----:R-:W-:Y:S02]  /*0100*/  IADD3 R6, R0, 0xffffffe, RZ ;  /* 0x0ffffffe00067810 */ /* 0x002fe40007ffe0ff */
[C-C-:B------:R-:W-:Y:S02]  /*0110*/  @P0 LEA.HI.X R3, R109.reuse, c[0x0][0x23c], R108.reuse, 0x2, P2 ;  /* 0x00008f006d030a11 */ /* 0x140fe400010f146c */
[----:B------:R0:W1:Y:S01]  /*0120*/  F2I.FTZ.U32.TRUNC.NTZ R7, R6 ;  /* 0x0000000600077305 */ /* 0x000062000021f000 */
[----:B------:R-:W-:-:S02]  /*0130*/  @P1 LEA.HI.X R5, R109, c[0x0][0x254], R108, 0x2, P3 ;  /* 0x000095006d051a11 */ /* 0x000fc400018f146c */
[----:B------:R2:W5:Y:S04]  /*0140*/  @P0 LDG.E R107, [R2.64] ;  /* 0x00000004026b0981 */ /* 0x000568000c1e1900 */
[----:B------:R3:W5:Y:S01]  /*0150*/  @P1 LDG.E R105, [R4.64] ;  /* 0x0000000404691981 */ /* 0x000762000c1e1900 */
[----:B------:R-:W4:Y:S01]  /*0160*/  S2UR UR6, SR_CTAID.X ;  /* 0x00000000000679c3 */ /* 0x000f220000002500 */
[----:B0-----:R-:W-:Y:S01]  /*0170*/  IMAD.MOV.U32 R6, RZ, RZ, RZ ;  /* 0x000000ffff067224 */ /* 0x001fe200078e00ff */
[----:B------:R-:W-:Y:S01]  /*0180*/  ISETP.NE.AND P1, PT, RZ, c[0x0][0x178], PT ;  /* 0x00005e00ff007a0c */ /* 0x000fe20003f25270 */
[----:B------:R-:W-:-:S04]  /*0190*/  IMAD R10, R108, c[0x0][0x1d8], RZ ;  /* 0x000076006c0a7a24 */ /* 0x000fc800078e02ff */
[----:B------:R-:W-:Y:S02]  /*01a0*/  IMAD R93, R109, c[0x0][0x1dc], R10 ;  /* 0x000077006d5d7a24 */ /* 0x000fe400078e020a */
[----:B-1----:R-:W-:Y:S01]  /*01b0*/  IMAD.MOV R8, RZ, RZ, -R7 ;  /* 0x000000ffff087224 */ /* 0x002fe200078e0a07 */
[----:B---3--:R-:W-:-:S03]  /*01c0*/  IABS R4, R109 ;  /* 0x0000006d00047213 */ /* 0x008fc60000000000 */
[----:B--2---:R-:W-:-:S04]  /*01d0*/  IMAD R3, R8, R9, RZ ;  /* 0x0000000908037224 */ /* 0x004fc800078e02ff */
[----:B------:R-:W-:-:S06]  /*01e0*/  IMAD.HI.U32 R7, R7, R3, R6 ;  /* 0x0000000307077227 */ /* 0x000fcc00078e0006 */
[----:B------:R-:W-:-:S04]  /*01f0*/  IMAD.HI.U32 R0, R7, R4, RZ ;  /* 0x0000000407007227 */ /* 0x000fc800078e00ff */
[----:B----4-:R-:W-:Y:S01]  /*0200*/  IMAD.U32 R103, RZ, RZ, UR6 ;  /* 0x00000006ff677e24 */ /* 0x010fe2000f8e00ff */
[----:B------:R-:W-:Y:S01]  /*0210*/  IADD3 R2, -R0, RZ, RZ ;  /* 0x000000ff00027210 */ /* 0x000fe20007ffe1ff */
[----:B------:R-:W-:-:S03]  /*0220*/  IMAD.MOV.U32 R7, RZ, RZ, c[0x0][0x174] ;  /* 0x00005d00ff077624 */ /* 0x000fc600078e00ff */
[----:B------:R-:W-:Y:S01]  /*0230*/  SHF.R.S32.HI R145, RZ, 0x1f, R103 ;  /* 0x0000001fff917819 */ /* 0x000fe20000011467 */
[----:B------:R-:W-:Y:S01]  /*0240*/  IMAD R4, R9, R2, R4 ;  /* 0x0000000209047224 */ /* 0x000fe200078e0204 */
[----:B------:R-:W-:Y:S01]  /*0250*/  ISETP.GE.AND P4, PT, R7, 0x1, PT ;  /* 0x000000010700780c */ /* 0x000fe20003f86270 */
[----:B------:R-:W-:-:S03]  /*0260*/  IMAD.WIDE.U32 R2, R103, c[0x0][0x1d0], RZ ;  /* 0x0000740067027a25 */ /* 0x000fc600078e00ff */
[----:B------:R-:W-:Y:S01]  /*0270*/  ISETP.GT.U32.AND P2, PT, R9, R4, PT ;  /* 0x000000040900720c */ /* 0x000fe20003f44070 */
[C---:B------:R-:W-:Y:S02]  /*0280*/  IMAD R6, R145.reuse, c[0x0][0x1d0], RZ ;  /* 0x0000740091067a24 */ /* 0x040fe400078e02ff */
[----:B------:R-:W-:Y:S02]  /*0290*/  IMAD R14, R145, c[0x0][0x190], RZ ;  /* 0x00006400910e7a24 */ /* 0x000fe400078e02ff */
[----:B------:R-:W-:Y:S01]  /*02a0*/  IMAD R5, R103, c[0x0][0x1d4], R6 ;  /* 0x0000750067057a24 */ /* 0x000fe200078e0206 */
[----:B------:R-:W-:Y:S01]  /*02b0*/  LOP3.LUT R6, R109, c[0x0][0x178], RZ, 0x3c, !PT ;  /* 0x00005e006d067a12 */ /* 0x000fe200078e3cff */
[----:B------:R-:W-:Y:S02]  /*02c0*/  IMAD R16, R145, c[0x0][0x1b0], RZ ;  /* 0x00006c0091107a24 */ /* 0x000fe400078e02ff */
[----:B------:R-:W-:Y:S01]  /*02d0*/  IMAD.IADD R3, R3, 0x1, R5 ;  /* 0x0000000103037824 */ /* 0x000fe200078e0205 */
[----:B------:R-:W-:Y:S01]  /*02e0*/  ISETP.GE.AND P3, PT, R6, RZ, PT ;  /* 0x000000ff0600720c */ /* 0x000fe20003f66270 */
[----:B------:R-:W-:-:S02]  /*02f0*/  IMAD.WIDE.U32 R6, R103, c[0x0][0x190], RZ ;  /* 0x0000640067067a25 */ /* 0x000fc400078e00ff */
[----:B------:R-:W-:Y:S02]  /*0300*/  @!P2 IADD3 R0, R0, 0x1, RZ ;  /* 0x000000010000a810 */ /* 0x000fe40007ffe0ff */
[----:B------:R-:W-:Y:S02]  /*0310*/  @!P2 IMAD.IADD R4, R4, 0x1, -R9 ;  /* 0x000000010404a824 */ /* 0x000fe400078e0a09 */
[----:B------:R-:W-:Y:S02]  /*0320*/  IMAD R12, R145, c[0x0][0x1e0], RZ ;  /* 0x00007800910c7a24 */ /* 0x000fe400078e02ff */
[C---:B------:R-:W-:Y:S01]  /*0330*/  IMAD R11, R103.reuse, c[0x0][0x194], R14 ;  /* 0x00006500670b7a24 */ /* 0x040fe200078e020e */
[----:B------:R-:W-:Y:S01]  /*0340*/  ISETP.GE.U32.AND P0, PT, R4, R9, PT ;  /* 0x000000090400720c */ /* 0x000fe20003f06070 */
[----:B------:R-:W-:-:S04]  /*0350*/  IMAD.WIDE.U32 R8, R103, c[0x0][0x1b0], RZ ;  /* 0x00006c0067087a25 */ /* 0x000fc800078e00ff */
[----:B------:R-:W-:-:S04]  /*0360*/  IMAD.WIDE.U32 R4, R103, c[0x0][0x1e0], RZ ;  /* 0x0000780067047a25 */ /* 0x000fc800078e00ff */
[----:B------:R-:W-:-:S04]  /*0370*/  IMAD R13, R103, c[0x0][0x1b4], R16 ;  /* 0x00006d00670d7a24 */ /* 0x000fc800078e0210 */
[----:B------:R-:W-:Y:S01]  /*0380*/  @P0 IADD3 R0, R0, 0x1, RZ ;  /* 0x0000000100000810 */ /* 0x000fe20007ffe0ff */
[----:B------:R-:W-:Y:S06]  /*0390*/  @!P4 EXIT ;  /* 0x000000000000c94d */ /* 0x000fec0003800000 */
[----:B------:R-:W0:Y:S01]  /*03a0*/  S2R R101, SR_TID.X ;  /* 0x0000000000657919 */ /* 0x000e220000002100 */
[----:B------:R-:W-:Y:S01]  /*03b0*/  @!P3 IADD3 R0, -R0, RZ, RZ ;  /* 0x000000ff0000b210 */ /* 0x000fe20007ffe1ff */
[----:B------:R-:W-:Y:S01]  /*03c0*/  IMAD.WIDE.U32 R2, R109, c[0x0][0x1d8], R2 ;  /* 0x000076006d027a25 */ /* 0x000fe200078e0002 */
[----:B------:R-:W-:Y:S01]  /*03d0*/  @!P1 LOP3.LUT R0, RZ, c[0x0][0x178], RZ, 0x33, !PT ;  /* 0x00005e00ff009a12 */ /* 0x000fe200078e33ff */
[----:B------:R-:W1:Y:S01]  /*03e0*/  S2R R106, SR_LANEID ;  /* 0x00000000006a7919 */ /* 0x000e620000000000 */
[----:B------:R-:W-:Y:S01]  /*03f0*/  HFMA2.MMA R104, -RZ, RZ, 0, 0 ;  /* 0x00000000ff687435 */ /* 0x000fe200000001ff */
[----:B------:R-:W-:Y:S01]  /*0400*/  IMAD.IADD R7, R7, 0x1, R11 ;  /* 0x0000000107077824 */ /* 0x000fe200078e020b */
[----:B------:R-:W-:Y:S01]  /*0410*/  SHF.R.S32.HI R10, RZ, 0x1f, R0 ;  /* 0x0000001fff0a7819 */ /* 0x000fe20000011400 */
[----:B------:R-:W-:Y:S01]  /*0420*/  IMAD R11, R103, c[0x0][0x1e4], R12 ;  /* 0x00007900670b7a24 */ /* 0x000fe200078e020c */
[----:B------:R-:W-:Y:S01]  /*0430*/  LEA R102, P0, R2, c[0x0][0x240], 0x1 ;  /* 0x0000900002667a11 */ /* 0x000fe200078008ff */
[----:B------:R-:W-:-:S02]  /*0440*/  IMAD.IADD R93, R3, 0x1, R93 ;  /* 0x00000001035d7824 */ /* 0x000fc400078e025d */
[----:B------:R-:W-:Y:S02]  /*0450*/  IMAD.IADD R5, R5, 0x1, R11 ;  /* 0x0000000105057824 */ /* 0x000fe400078e020b */
[----:B------:R-:W-:Y:S01]  /*0460*/  IMAD.IADD R9, R9, 0x1, R13 ;  /* 0x0000000109097824 */ /* 0x000fe200078e020d */
[----:B------:R-:W-:Y:S01]  /*0470*/  LEA.HI.X R93, R2, c[0x0][0x244], R93, 0x1, P0 ;  /* 0x00009100025d7a11 */ /* 0x000fe200000f0c5d */
[----:B------:R-:W-:Y:S02]  /*0480*/  IMAD R12, R108, c[0x0][0x1e8], RZ ;  /* 0x00007a006c0c7a24 */ /* 0x000fe400078e02ff */
[C---:B------:R-:W-:Y:S02]  /*0490*/  IMAD R11, R10.reuse, c[0x0][0x1a8], RZ ;  /* 0x00006a000a0b7a24 */ /* 0x040fe400078e02ff */
[----:B------:R-:W-:Y:S02]  /*04a0*/  IMAD R13, R10, c[0x0][0x1c8], RZ ;  /* 0x000072000a0d7a24 */ /* 0x000fe400078e02ff */
[----:B------:R-:W-:-:S04]  /*04b0*/  IMAD.WIDE.U32 R2, R109, c[0x0][0x1e8], R4 ;  /* 0x00007a006d027a25 */ /* 0x000fc800078e0004 */
[----:B------:R-:W-:Y:S01]  /*04c0*/  IMAD.WIDE.U32 R4, R0, c[0x0][0x1a8], R6 ;  /* 0x00006a0000047a25 */ /* 0x000fe200078e0006 */
[----:B------:R-:W-:-:S03]  /*04d0*/  LEA R100, P0, R2, c[0x0][0x248], 0x1 ;  /* 0x0000920002647a11 */ /* 0x000fc600078008ff */
[----:B------:R-:W-:Y:S01]  /*04e0*/  IMAD R91, R109, c[0x0][0x1ec], R12 ;  /* 0x00007b006d5b7a24 */ /* 0x000fe200078e020c */
[----:B------:R-:W-:Y:S01]  /*04f0*/  LEA R89, P1, R4, c[0x0][0x228], 0x1 ;  /* 0x00008a0004597a11 */ /* 0x000fe200078208ff */
[----:B------:R-:W-:-:S04]  /*0500*/  IMAD.WIDE.U32 R6, R0, c[0x0][0x1c8], R8 ;  /* 0x0000720000067a25 */ /* 0x000fc800078e0008 */
[----:B------:R-:W-:Y:S01]  /*0510*/  IMAD R11, R0, c[0x0][0x1ac], R11 ;  /* 0x00006b00000b7a24 */ /* 0x000fe200078e020b */
[----:B------:R-:W-:Y:S01]  /*0520*/  LEA R87, P2, R6, c[0x0][0x230], 0x1 ;  /* 0x00008c0006577a11 */ /* 0x000fe200078408ff */
[----:B------:R-:W-:Y:S02]  /*0530*/  IMAD R13, R0, c[0x0][0x1cc], R13 ;  /* 0x00007300000d7a24 */ /* 0x000fe400078e020d */
[----:B0-----:R-:W-:Y:S02]  /*0540*/  IMAD.SHL.U32 R0, R101, 0x10, RZ ;  /* 0x0000001065007824 */ /* 0x001fe400078e00ff */
[----:B------:R-:W-:Y:S02]  /*0550*/  IMAD.IADD R91, R3, 0x1, R91 ;  /* 0x00000001035b7824 */ /* 0x000fe400078e025b */
[----:B------:R-:W-:Y:S01]  /*0560*/  IMAD.IADD R85, R5, 0x1, R11 ;  /* 0x0000000105557824 */ /* 0x000fe200078e020b */
[----:B------:R-:W-:Y:S01]  /*0570*/  LOP3.LUT R0, R0, 0xfffffe00, RZ, 0xc0, !PT ;  /* 0xfffffe0000007812 */ /* 0x000fe200078ec0ff */
[----:B------:R-:W-:Y:S01]  /*0580*/  IMAD.IADD R83, R7, 0x1, R13 ;  /* 0x0000000107537824 */ /* 0x000fe200078e020d */
[----:B------:R-:W-:-:S02]  /*0590*/  LEA.HI.X R91, R2, c[0x0][0x24c], R91, 0x1, P0 ;  /* 0x00009300025b7a11 */ /* 0x000fc400000f0c5b */
[----:B------:R-:W-:Y:S02]  /*05a0*/  LOP3.LUT R2, R0, 0x1f, R101, 0xf8, !PT ;  /* 0x0000001f00027812 */ /* 0x000fe400078ef865 */
[----:B------:R-:W-:Y:S02]  /*05b0*/  LEA.HI.X R85, R4, c[0x0][0x22c], R85, 0x1, P1 ;  /* 0x00008b0004557a11 */ /* 0x000fe400008f0c55 */
[----:B------:R-:W-:Y:S02]  /*05c0*/  LEA.HI.X R83, R6, c[0x0][0x234], R83, 0x1, P2 ;  /* 0x00008d0006537a11 */ /* 0x000fe400010f0c53 */
[----:B------:R-:W-:Y:S02]  /*05d0*/  LOP3.LUT R101, R101, 0x1f, RZ, 0xc0, !PT ;  /* 0x0000001f65657812 */ /* 0x000fe400078ec0ff */
        /* <DEDUP_REMOVED lines=11> */
[----:B-1----:R-:W-:Y:S02]  /*0690*/  LOP3.LUT R82, R2, 0x1e0, RZ, 0xfc, !PT ;  /* 0x000001e002527812 */ /* 0x002fe400078efcff */
.L_x_2981:
[----:B------:R-:W-:Y:S01]  /*06a0*/  BAR.SYNC.DEFER_BLOCKING 0x0 ;  /* 0x0000000000007b1d */ /* 0x000fe20000010000 */
[----:B------:R-:W-:Y:S01]  /*06b0*/  IMAD.MOV.U32 R113, RZ, RZ, -0x800 ;  /* 0xfffff800ff717424 */ /* 0x000fe200078e00ff */
[----:B------:R-:W-:Y:S01]  /*06c0*/  PRMT R7, RZ, 0x7610, R7 ;  /* 0x00007610ff077816 */ /* 0x000fe20000000007 */
[----:B0-----:R-:W-:Y:S01]  /*06d0*/  IMAD.MOV.U32 R4, RZ, RZ, R102 ;  /* 0x000000ffff047224 */ /* 0x001fe200078e0066 */
[----:B------:R-:W-:Y:S01]  /*06e0*/  LOP3.LUT R112, R2, 0x80, RZ, 0xfc, !PT ;  /* 0x0000008002707812 */ /* 0x000fe200078efcff */
[----:B------:R-:W-:Y:S01]  /*06f0*/  IMAD R113, R104, R113, c[0x0][0x168] ;  /* 0x00005a0068717624 */ /* 0x000fe200078e0271 */
[----:B------:R-:W-:Y:S01]  /*0700*/  PRMT R0, RZ, 0x7610, R0 ;  /* 0x00007610ff007816 */ /* 0x000fe20000000000 */
[----:B------:R-:W-:Y:S01]  /*0710*/  IMAD.MOV.U32 R5, RZ, RZ, R93 ;  /* 0x000000ffff057224 */ /* 0x000fe200078e005d */
[----:B------:R-:W-:-:S02]  /*0720*/  LOP3.LUT R111, R2, 0xa0, RZ, 0xfc, !PT ;  /* 0x000000a0026f7812 */ /* 0x000fc400078efcff */
[CC--:B------:R-:W-:Y:S01]  /*0730*/  ISETP.GE.AND P2, PT, R2.reuse, R113.reuse, PT ;  /* 0x000000710200720c */ /* 0x0c0fe20003f46270 */
[----:B------:R-:W-:Y:S01]  /*0740*/  IMAD.WIDE R4, R2, 0x2, R4 ;  /* 0x0000000202047825 */ /* 0x000fe200078e0204 */
[-C--:B------:R-:W-:Y:S02]  /*0750*/  ISETP.GE.AND P1, PT, R99, R113.reuse, PT ;  /* 0x000000716300720c */ /* 0x080fe40003f26270 */
[-C--:B------:R-:W-:Y:S02]  /*0760*/  ISETP.GE.AND P0, PT, R98, R113.reuse, PT ;  /* 0x000000716200720c */ /* 0x080fe40003f06270 */
[-C--:B------:R-:W-:Y:S02]  /*0770*/  ISETP.GE.AND P4, PT, R97, R113.reuse, PT ;  /* 0x000000716100720c */ /* 0x080fe40003f86270 */
[-C--:B------:R-:W-:Y:S02]  /*0780*/  ISETP.GE.AND P6, PT, R112, R113.reuse, PT ;  /* 0x000000717000720c */ /* 0x080fe40003fc6270 */
[----:B------:R-:W-:-:S02]  /*0790*/  ISETP.GE.AND P5, PT, R111, R113, PT ;  /* 0x000000716f00720c */ /* 0x000fc40003fa6270 */
[-C--:B------:R-:W-:Y:S01]  /*07a0*/  ISETP.GE.AND P3, PT, R96, R113.reuse, PT ;  /* 0x000000716000720c */ /* 0x080fe20003f66270 */
[----:B------:R0:W2:Y:S01]  /*07b0*/  @!P2 LDG.E.U16 R7, [R4.64] ;  /* 0x000000040407a981 */ /* 0x0000a2000c1e1500 */
[-C--:B------:R-:W-:Y:S02]  /*07c0*/  ISETP.GE.AND P2, PT, R95, R113.reuse, PT ;  /* 0x000000715f00720c */ /* 0x080fe40003f46270 */
[----:B------:R-:W-:Y:S01]  /*07d0*/  PRMT R9, RZ, 0x7610, R9 ;  /* 0x00007610ff097816 */ /* 0x000fe20000000009 */
[----:B------:R0:W3:Y:S01]  /*07e0*/  @!P1 LDG.E.U16 R0, [R4.64+0x40] ;  /* 0x0000400404009981 */ /* 0x0000e2000c1e1500 */
[----:B------:R-:W-:Y:S02]  /*07f0*/  ISETP.GE.AND P1, PT, R94, R113, PT ;  /* 0x000000715e00720c */ /* 0x000fe40003f26270 */
[----:B------:R-:W-:Y:S02]  /*0800*/  PRMT R6, RZ, 0x7610, R6 ;  /* 0x00007610ff067816 */ /* 0x000fe40000000006 */
[----:B------:R-:W-:Y:S01]  /*0810*/  PRMT R11, RZ, 0x7610, R11 ;  /* 0x00007610ff0b7816 */ /* 0x000fe2000000000b */
[----:B------:R0:W4:Y:S01]  /*0820*/  @!P0 LDG.E.U16 R9, [R4.64+0x80] ;  /* 0x0000800404098981 */ /* 0x000122000c1e1500 */
[----:B------:R-:W-:-:S02]  /*0830*/  PRMT R8, RZ, 0x7610, R8 ;  /* 0x00007610ff087816 */ /* 0x000fc40000000008 */
[----:B------:R-:W-:Y:S01]  /*0840*/  PRMT R13, RZ, 0x7610, R13 ;  /* 0x00007610ff0d7816 */ /* 0x000fe2000000000d */
[----:B------:R0:W4:Y:S01]  /*0850*/  @!P4 LDG.E.U16 R6, [R4.64+0xc0] ;  /* 0x0000c0040406c981 */ /* 0x000122000c1e1500 */
[----:B------:R-:W-:Y:S02]  /*0860*/  PRMT R10, RZ, 0x7610, R10 ;  /* 0x00007610ff0a7816 */ /* 0x000fe4000000000a */
[----:B------:R-:W-:Y:S01]  /*0870*/  PRMT R15, RZ, 0x7610, R15 ;  /* 0x00007610ff0f7816 */ /* 0x000fe2000000000f */
[----:B------:R0:W4:Y:S01]  /*0880*/  @!P6 LDG.E.U16 R11, [R4.64+0x100] ;  /* 0x00010004040be981 */ /* 0x000122000c1e1500 */
[----:B------:R-:W-:Y:S02]  /*0890*/  LOP3.LUT R110, R2, 0x1a0, RZ, 0xfc, !PT ;  /* 0x000001a0026e7812 */ /* 0x000fe400078efcff */
[-C--:B------:R-:W-:Y:S01]  /*08a0*/  ISETP.GE.AND P0, PT, R92, R113.reuse, PT ;  /* 0x000000715c00720c */ /* 0x080fe20003f06270 */
[----:B------:R0:W4:Y:S01]  /*08b0*/  @!P5 LDG.E.U16 R8, [R4.64+0x140] ;  /* 0x000140040408d981 */ /* 0x000122000c1e1500 */
[----:B------:R-:W-:-:S02]  /*08c0*/  ISETP.GE.AND P4, PT, R90, R113, PT ;  /* 0x000000715a00720c */ /* 0x000fc40003f86270 */
[-C--:B------:R-:W-:Y:S01]  /*08d0*/  ISETP.GE.AND P6, PT, R88, R113.reuse, PT ;  /* 0x000000715800720c */ /* 0x080fe20003fc6270 */
[----:B------:R0:W4:Y:S01]  /*08e0*/  @!P3 LDG.E.U16 R13, [R4.64+0x180] ;  /* 0x00018004040db981 */ /* 0x000122000c1e1500 */
[-C--:B------:R-:W-:Y:S02]  /*08f0*/  ISETP.GE.AND P5, PT, R86, R113.reuse, PT ;  /* 0x000000715600720c */ /* 0x080fe40003fa6270 */
[-C--:B------:R-:W-:Y:S01]  /*0900*/  ISETP.GE.AND P3, PT, R110, R113.reuse, PT ;  /* 0x000000716e00720c */ /* 0x080fe20003f66270 */
[----:B------:R0:W4:Y:S01]  /*0910*/  @!P2 LDG.E.U16 R10, [R4.64+0x1c0] ;  /* 0x0001c004040aa981 */ /* 0x000122000c1e1500 */
[-C--:B------:R-:W-:Y:S02]  /*0920*/  ISETP.GE.AND P2, PT, R84, R113.reuse, PT ;  /* 0x000000715400720c */ /* 0x080fe40003f46270 */
[----:B------:R-:W-:Y:S01]  /*0930*/  PRMT R12, RZ, 0x7610, R12 ;  /* 0x00007610ff0c7816 */ /* 0x000fe2000000000c */
[----:B------:R0:W4:Y:S01]  /*0940*/  @!P1 LDG.E.U16 R15, [R4.64+0x200] ;  /* 0x00020004040f9981 */ /* 0x000122000c1e1500 */
[----:B------:R-:W-:-:S02]  /*0950*/  ISETP.GE.AND P1, PT, R82, R113, PT ;  /* 0x000000715200720c */ /* 0x000fc40003f26270 */
[----:B------:R-:W-:Y:S02]  /*0960*/  PRMT R17, RZ, 0x7610, R17 ;  /* 0x00007610ff117816 */ /* 0x000fe40000000011 */
[----:B------:R-:W-:Y:S01]  /*0970*/  PRMT R14, RZ, 0x7610, R14 ;  /* 0x00007610ff0e7816 */ /* 0x000fe2000000000e */
[----:B------:R0:W4:Y:S01]  /*0980*/  @!P0 LDG.E.U16 R12, [R4.64+0x240] ;  /* 0x00024004040c8981 */ /* 0x000122000c1e1500 */
        /* <DEDUP_REMOVED lines=9> */
[----:B------:R0:W4:Y:S04]  /*0a20*/  @!P1 LDG.E.U16 R18, [R4.64+0x3c0] ;  /* 0x0003c00404129981 */ /* 0x000128000c1e1500 */
[----:B------:R-:W1:Y:S02]  /*0a30*/  S2R R114, SR_TID.X ;  /* 0x0000000000727919 */ /* 0x000e640000002100 */
[----:B-1----:R-:W-:-:S05]  /*0a40*/  IMAD.SHL.U32 R81, R114, 0x10, RZ ;  /* 0x0000001072517824 */ /* 0x002fca00078e00ff */
[----:B------:R-:W-:-:S05]  /*0a50*/  LOP3.LUT R81, R81, 0xfffffe00, RZ, 0xc0, !PT ;  /* 0xfffffe0051517812 */ /* 0x000fca00078ec0ff */
[----:B------:R-:W-:-:S05]  /*0a60*/  IMAD.IADD R20, R81, 0x1, R106 ;  /* 0x0000000151147824 */ /* 0x000fca00078e026a */
[C---:B------:R-:W-:Y:S02]  /*0a70*/  IADD3 R23, R20.reuse, 0x20, RZ ;  /* 0x0000002014177810 */ /* 0x040fe40007ffe0ff */
[C---:B------:R-:W-:Y:S02]  /*0a80*/  IADD3 R25, R20.reuse, 0x40, RZ ;  /* 0x0000004014197810 */ /* 0x040fe40007ffe0ff */
[C---:B------:R-:W-:Y:S02]  /*0a90*/  IADD3 R27, R20.reuse, 0x60, RZ ;  /* 0x00000060141b7810 */ /* 0x040fe40007ffe0ff */
[C---:B------:R-:W-:Y:S02]  /*0aa0*/  LEA.HI.SX32 R80, R20.reuse, R20, 0x1b ;  /* 0x0000001414507211 */ /* 0x040fe400078fdaff */
[C---:B------:R-:W-:Y:S02]  /*0ab0*/  IADD3 R29, R20.reuse, 0x80, RZ ;  /* 0x00000080141d7810 */ /* 0x040fe40007ffe0ff */
[----:B------:R-:W-:-:S02]  /*0ac0*/  IADD3 R31, R20, 0xa0, RZ ;  /* 0x000000a0141f7810 */ /* 0x000fc40007ffe0ff */
[C---:B0-----:R-:W-:Y:S02]  /*0ad0*/  IADD3 R5, R20.reuse, 0xc0, RZ ;  /* 0x000000c014057810 */ /* 0x041fe40007ffe0ff */
[-C--:B------:R-:W-:Y:S02]  /*0ae0*/  LEA.HI.SX32 R23, R23, R20.reuse, 0x1b ;  /* 0x0000001417177211 */ /* 0x080fe400078fdaff */
[-C--:B------:R-:W-:Y:S02]  /*0af0*/  LEA.HI.SX32 R25, R25, R20.reuse, 0x1b ;  /* 0x0000001419197211 */ /* 0x080fe400078fdaff */
[----:B------:R-:W-:Y:S02]  /*0b00*/  IADD3 R33, R20, 0xe0, RZ ;  /* 0x000000e014217810 */ /* 0x000fe40007ffe0ff */
[-C--:B------:R-:W-:Y:S01]  /*0b10*/  LEA.HI.SX32 R27, R27, R20.reuse, 0x1b ;  /* 0x000000141b1b7211 */ /* 0x080fe200078fdaff */
[----:B------:R-:W-:Y:S01]  /*0b20*/  IMAD.SHL.U32 R80, R80, 0x2, RZ ;  /* 0x0000000250507824 */ /* 0x000fe200078e00ff */
[----:B------:R-:W-:-:S02]  /*0b30*/  LEA.HI.SX32 R29, R29, R20, 0x1b ;  /* 0x000000141d1d7211 */ /* 0x000fc400078fdaff */
[C---:B------:R-:W-:Y:S02]  /*0b40*/  IADD3 R35, R20.reuse, 0x100, RZ ;  /* 0x0000010014237810 */ /* 0x040fe40007ffe0ff */
[C---:B------:R-:W-:Y:S02]  /*0b50*/  IADD3 R37, R20.reuse, 0x120, RZ ;  /* 0x0000012014257810 */ /* 0x040fe40007ffe0ff */
[-C--:B------:R-:W-:Y:S01]  /*0b60*/  LEA.HI.SX32 R31, R31, R20.reuse, 0x1b ;  /* 0x000000141f1f7211 */ /* 0x080fe200078fdaff */
[----:B------:R-:W-:Y:S01]  /*0b70*/  IMAD.SHL.U32 R78, R25, 0x2, RZ ;  /* 0x00000002194e7824 */ /* 0x000fe200078e00ff */
[C---:B------:R-:W-:Y:S02]  /*0b80*/  IADD3 R39, R20.reuse, 0x140, RZ ;  /* 0x0000014014277810 */ /* 0x040fe40007ffe0ff */
[----:B------:R-:W-:Y:S02]  /*0b90*/  LEA.HI.SX32 R5, R5, R20, 0x1b ;  /* 0x0000001405057211 */ /* 0x000fe400078fdaff */
[----:B------:R-:W-:Y:S01]  /*0ba0*/  SHF.L.U32 R79, R23, 0x1, RZ ;  /* 0x00000001174f7819 */ /* 0x000fe200000006ff */
[----:B------:R-:W-:Y:S01]  /*0bb0*/  IMAD.SHL.U32 R77, R27, 0x2, RZ ;  /* 0x000000021b4d7824 */ /* 0x000fe200078e00ff */
[----:B------:R-:W-:-:S02]  /*0bc0*/  IADD3 R41, R20, 0x160, RZ ;  /* 0x0000016014297810 */ /* 0x000fc40007ffe0ff */
[-C--:B------:R-:W-:Y:S01]  /*0bd0*/  LEA.HI.SX32 R33, R33, R20.reuse, 0x1b ;  /* 0x0000001421217211 */ /* 0x080fe200078fdaff */
[----:B------:R-:W-:Y:S01]  /*0be0*/  IMAD.SHL.U32 R76, R29, 0x2, RZ ;  /* 0x000000021d4c7824 */ /* 0x000fe200078e00ff */
[C---:B------:R-:W-:Y:S01]  /*0bf0*/  IADD3 R43, R20.reuse, 0x180, RZ ;  /* 0x00000180142b7810 */ /* 0x040fe20007ffe0ff */
[----:B------:R-:W-:Y:S01]  /*0c00*/  IMAD.SHL.U32 R75, R31, 0x2, RZ ;  /* 0x000000021f4b7824 */ /* 0x000fe200078e00ff */
[C---:B------:R-:W-:Y:S02]  /*0c10*/  IADD3 R45, R20.reuse, 0x1a0, RZ ;  /* 0x000001a0142d7810 */ /* 0x040fe40007ffe0ff */
[-C--:B------:R-:W-:Y:S02]  /*0c20*/  LEA.HI.SX32 R35, R35, R20.reuse, 0x1b ;  /* 0x0000001423237211 */ /* 0x080fe400078fdaff */
[----:B------:R-:W-:Y:S01]  /*0c30*/  LEA.HI.SX32 R37, R37, R20, 0x1b ;  /* 0x0000001425257211 */ /* 0x000fe200078fdaff */
[----:B------:R-:W-:Y:S01]  /*0c40*/  IMAD.SHL.U32 R74, R5, 0x2, RZ ;  /* 0x00000002054a7824 */ /* 0x000fe200078e00ff */
[----:B------:R-:W-:-:S02]  /*0c50*/  IADD3 R47, R20, 0x1c0, RZ ;  /* 0x000001c0142f7810 */ /* 0x000fc40007ffe0ff */
[-C--:B------:R-:W-:Y:S01]  /*0c60*/  LEA.HI.SX32 R39, R39, R20.reuse, 0x1b ;  /* 0x0000001427277211 */ /* 0x080fe200078fdaff */
[----:B------:R-:W-:Y:S01]  /*0c70*/  IMAD.SHL.U32 R73, R33, 0x2, RZ ;  /* 0x0000000221497824 */ /* 0x000fe200078e00ff */
[-C--:B------:R-:W-:Y:S02]  /*0c80*/  LEA.HI.SX32 R41, R41, R20.reuse, 0x1b ;  /* 0x0000001429297211 */ /* 0x080fe400078fdaff */
        /* <DEDUP_REMOVED lines=8> */
[----:B------:R-:W-:Y:S01]  /*0d10*/  LEA.HI.SX32 R49, R49, R20, 0x1b ;  /* 0x0000001431317211 */ /* 0x000fe200078fdaff */
[----:B------:R-:W-:-:S02]  /*0d20*/  IMAD.SHL.U32 R68, R43, 0x2, RZ ;  /* 0x000000022b447824 */ /* 0x000fc400078e00ff */
[----:B------:R-:W-:Y:S01]  /*0d30*/  IMAD.SHL.U32 R67, R45, 0x2, RZ ;  /* 0x000000022d437824 */ /* 0x000fe200078e00ff */
[----:B------:R-:W-:Y:S01]  /*0d40*/  SHF.L.U32 R65, R49, 0x1, RZ ;  /* 0x0000000131417819 */ /* 0x000fe200000006ff */
[----:B------:R-:W-:Y:S01]  /*0d50*/  IMAD.SHL.U32 R66, R47, 0x2, RZ ;  /* 0x000000022f427824 */ /* 0x000fe200078e00ff */
[CC--:B------:R-:W-:Y:S02]  /*0d60*/  ISETP.GE.AND P2, PT, R2.reuse, R113.reuse, PT ;  /* 0x000000710200720c */ /* 0x0c0fe40003f46270 */
[-C--:B------:R-:W-:Y:S01]  /*0d70*/  ISETP.GE.AND P1, PT, R99, R113.reuse, PT ;  /* 0x000000716300720c */ /* 0x080fe20003f26270 */
[----:B------:R-:W-:Y:S02]  /*0d80*/  IMAD.MOV.U32 R4, RZ, RZ, R100 ;  /* 0x000000ffff047224 */ /* 0x000fe400078e0064 */
[----:B------:R-:W-:Y:S01]  /*0d90*/  IMAD.MOV.U32 R5, RZ, RZ, R91 ;  /* 0x000000ffff057224 */ /* 0x000fe200078e005b */
[----:B------:R-:W-:Y:S02]  /*0da0*/  PRMT R23, RZ, 0x7610, R23 ;  /* 0x00007610ff177816 */ /* 0x000fe40000000017 */
[----:B------:R-:W-:Y:S01]  /*0db0*/  PRMT R22, RZ, 0x7610, R22 ;  /* 0x00007610ff167816 */ /* 0x000fe20000000016 */
[----:B------:R-:W-:Y:S01]  /*0dc0*/  IMAD.WIDE R4, R2, 0x2, R4 ;  /* 0x0000000202047825 */ /* 0x000fe200078e0204 */
[----:B------:R-:W-:-:S02]  /*0dd0*/  ISETP.GE.AND P0, PT, R98, R113, PT ;  /* 0x000000716200720c */ /* 0x000fc40003f06270 */
[-C--:B------:R-:W-:Y:S02]  /*0de0*/  ISETP.GE.AND P4, PT, R97, R113.reuse, PT ;  /* 0x000000716100720c */ /* 0x080fe40003f86270 */
[-C--:B------:R-:W-:Y:S02]  /*0df0*/  ISETP.GE.AND P6, PT, R112, R113.reuse, PT ;  /* 0x000000717000720c */ /* 0x080fe40003fc6270 */
[-C--:B------:R-:W-:Y:S02]  /*0e00*/  ISETP.GE.AND P5, PT, R111, R113.reuse, PT ;  /* 0x000000716f00720c */ /* 0x080fe40003fa6270 */
        /* <DEDUP_REMOVED lines=16> */
[----:B----4-:R-:W-:Y:S01]  /*0f10*/  STS.U16 [R78+0x80], R9 ;  /* 0x000080094e007388 */ /* 0x010fe20000000400 */
[----:B0-----:R-:W-:-:S03]  /*0f20*/  IMAD R0, R106, 0x10, R81 ;  /* 0x000000106a007824 */ /* 0x001fc600078e0251 */
[----:B------:R-:W-:Y:S04]  /*0f30*/  STS.U16 [R77+0xc0], R6 ;  /* 0x0000c0064d007388 */ /* 0x000fe80000000400 */
        /* <DEDUP_REMOVED lines=32> */
[----:B0-----:R-:W-:-:S05]  /*1140*/  PRMT R21, RZ, 0x7610, R21 ;  /* 0x00007610ff157816 */ /* 0x001fca0000000015 */
[----:B------:R-:W2:Y:S01]  /*1150*/  @!P2 LDG.E.U16 R23, [R4.64] ;  /* 0x000000040417a981 */ /* 0x000ea2000c1e1500 */
[----:B------:R-:W-:-:S03]  /*1160*/  ISETP.GE.AND P2, PT, R95, R113, PT ;  /* 0x000000715f00720c */ /* 0x000fc60003f46270 */
[----:B------:R-:W3:Y:S01]  /*1170*/  @!P1 LDG.E.U16 R22, [R4.64+0x40] ;  /* 0x0000400404169981 */ /* 0x000ee2000c1e1500 */
[----:B------:R-:W-:-:S03]  /*1180*/  ISETP.GE.AND P1, PT, R94, R113, PT ;  /* 0x000000715e00720c */ /* 0x000fc60003f26270 */
[----:B------:R-:W4:Y:S01]  /*1190*/  @!P0 LDG.E.U16 R25, [R4.64+0x80] ;  /* 0x0000800404198981 */ /* 0x000f22000c1e1500 */
        /* <DEDUP_REMOVED lines=65> */
[----:B------:R-:W-:Y:S01]  /*15b0*/  IMAD.MOV.U32 R35, RZ, RZ, c[0x0][0x16c] ;  /* 0x00005b00ff237624 */ /* 0x000fe200078e00ff */
[----:B------:R-:W-:Y:S01]  /*15c0*/  PRMT R32, RZ, 0x5410, R32 ;  /* 0x00005410ff207816 */ /* 0x000fe20000000020 */
[--C-:B------:R-:W-:Y:S01]  /*15d0*/  FADD.FTZ R61, R28, R105.reuse ;  /* 0x000000691c3d7221 */ /* 0x100fe20000010000 */
[----:B------:R-:W-:Y:S01]  /*15e0*/  FSETP.GTU.FTZ.AND P5, PT, R62, 20, PT ;  /* 0x41a000003e00780b */ /* 0x000fe20003fbc000 */
[--C-:B------:R-:W-:Y:S02]  /*15f0*/  FADD.FTZ R60, R60, R105.reuse ;  /* 0x000000693c3c7221 */ /* 0x100fe40000010000 */
[--C-:B------:R-:W-:Y:S02]  /*1600*/  FADD.FTZ R59, R30, R105.reuse ;  /* 0x000000691e3b7221 */ /* 0x100fe40000010000 */
        /* <DEDUP_REMOVED lines=40> */
.L_x_2941:
[----:B------:R-:W-:Y:S05]  /*1890*/  BSYNC B0 ;  /* 0x0000000000007941 */ /* 0x000fea0003800000 */
.L_x_2940:
        /* <DEDUP_REMOVED lines=36> */
.L_x_2943:
[----:B------:R-:W-:Y:S05]  /*1ae0*/  BSYNC B0 ;  /* 0x0000000000007941 */ /* 0x000fea0003800000 */
.L_x_2942:
        /* <DEDUP_REMOVED lines=38> */
.L_x_2945:
[----:B------:R-:W-:Y:S05]  /*1d50*/  BSYNC B0 ;  /* 0x0000000000007941 */ /* 0x000fea0003800000 */
.L_x_2944:
        /* <DEDUP_REMOVED lines=36> */
.L_x_2947:
[----:B------:R-:W-:Y:S05]  /*1fa0*/  BSYNC B0 ;  /* 0x0000000000007941 */ /* 0x000fea0003800000 */
.L_x_2946:
        /* <DEDUP_REMOVED lines=38> */
.L_x_2949:
[----:B------:R-:W-:Y:S05]  /*2210*/  BSYNC B0 ;  /* 0x0000000000007941 */ /* 0x000fea0003800000 */
.L_x_2948:
        /* <DEDUP_REMOVED lines=36> */
.L_x_2951:
[----:B------:R-:W-:Y:S05]  /*2460*/  BSYNC B0 ;  /* 0x0000000000007941 */ /* 0x000fea0003800000 */
.L_x_2950:
        /* <DEDUP_REMOVED lines=38> */
.L_x_2953:
[----:B------:R-:W-:Y:S05]  /*26d0*/  BSYNC B0 ;  /* 0x0000000000007941 */ /* 0x000fea0003800000 */
.L_x_2952:
        /* <DEDUP_REMOVED lines=36> */
.L_x_2955:
[----:B------:R-:W-:Y:S05]  /*2920*/  BSYNC B0 ;  /* 0x0000000000007941 */ /* 0x000fea0003800000 */
.L_x_2954:
        /* <DEDUP_REMOVED lines=41> */
.L_x_2957:
[----:B------:R-:W-:Y:S05]  /*2bc0*/  BSYNC B0 ;  /* 0x0000000000007941 */ /* 0x000fea0003800000 */
.L_x_2956:
        /* <DEDUP_REMOVED lines=41> */
.L_x_2959:
[----:B------:R-:W-:Y:S05]  /*2e60*/  BSYNC B0 ;  /* 0x0000000000007941 */ /* 0x000fea0003800000 */
.L_x_2958:
        /* <DEDUP_REMOVED lines=47> */
.L_x_2961:
[----:B------:R-:W-:Y:S05]  /*3160*/  BSYNC B0 ;  /* 0x0000000000007941 */ /* 0x000fea0003800000 */
.L_x_2960:
        /* <DEDUP_REMOVED lines=33> */
.L_x_2963:
[----:B------:R-:W-:Y:S05]  /*3380*/  BSYNC B0 ;  /* 0x0000000000007941 */ /* 0x000fea0003800000 */
.L_x_2962:
        /* <DEDUP_REMOVED lines=33> */
.L_x_2965:
[----:B------:R-:W-:Y:S05]  /*35a0*/  BSYNC B0 ;  /* 0x0000000000007941 */ /* 0x000fea0003800000 */
.L_x_2964:
        /* <DEDUP_REMOVED lines=33> */
.L_x_2967:
[----:B------:R-:W-:Y:S05]  /*37c0*/  BSYNC B0 ;  /* 0x0000000000007941 */ /* 0x000fea0003800000 */
.L_x_2966:
        /* <DEDUP_REMOVED lines=33> */
.L_x_2969:
[----:B------:R-:W-:Y:S05]  /*39e0*/  BSYNC B0 ;  /* 0x0000000000007941 */ /* 0x000fea0003800000 */
.L_x_2968:
        /* <DEDUP_REMOVED lines=33> */
.L_x_2971:
[----:B------:R-:W-:Y:S05]  /*3c00*/  BSYNC B0 ;  /* 0x0000000000007941 */ /* 0x000fea0003800000 */
.L_x_2970:
        /* <DEDUP_REMOVED lines=35> */
[----:B------:R-:W-:-:S05]  /*3e40*/  IMAD.MOV.U32 R17, RZ, RZ, RZ ;  /* 0x000000ffff117224 */ /* 0x000fca00078e00ff */
.L_x_2977:
[----:B------:R-:W-:Y:S01]  /*3e50*/  SHF.R.S32.HI R114, RZ, 0x1f, R17 ;  /* 0x0000001fff727819 */ /* 0x000fe20000011411 */
[----:B------:R-:W-:Y:S01]  /*3e60*/  IMAD.MOV.U32 R113, RZ, RZ, -0x800 ;  /* 0xfffff800ff717424 */ /* 0x000fe200078e00ff */
[----:B------:R-:W-:Y:S02]  /*3e70*/  SHF.R.S32.HI R3, RZ, 0x1f, R2 ;  /* 0x0000001fff037819 */ /* 0x000fe40000011402 */
[----:B------:R-:W-:Y:S01]  /*3e80*/  PRMT R11, RZ, 0x7610, R11 ;  /* 0x00007610ff0b7816 */ /* 0x000fe2000000000b */
[----:B------:R-:W-:Y:S01]  /*3e90*/  IMAD R4, R114, c[0x0][0x1a0], RZ ;  /* 0x0000680072047a24 */ /* 0x000fe200078e02ff */
[----:B------:R-:W-:Y:S01]  /*3ea0*/  LOP3.LUT R112, R2, 0x80, RZ, 0xfc, !PT ;  /* 0x0000008002707812 */ /* 0x000fe200078efcff */
[----:B------:R-:W-:Y:S01]  /*3eb0*/  IMAD R113, R104, R113, c[0x0][0x168] ;  /* 0x00005a0068717624 */ /* 0x000fe200078e0271 */
[----:B------:R-:W-:Y:S01]  /*3ec0*/  PRMT R10, RZ, 0x7610, R10 ;  /* 0x00007610ff0a7816 */ /* 0x000fe2000000000a */
[C---:B------:R-:W-:Y:S01]  /*3ed0*/  IMAD R7, R17.reuse, c[0x0][0x1a4], R4 ;  /* 0x0000690011077a24 */ /* 0x040fe200078e0204 */
[C---:B------:R-:W-:Y:S01]  /*3ee0*/  LOP3.LUT R111, R2.reuse, 0xa0, RZ, 0xfc, !PT ;  /* 0x000000a0026f7812 */ /* 0x040fe200078efcff */
[----:B------:R-:W-:Y:S01]  /*3ef0*/  IMAD.WIDE.U32 R4, R17, c[0x0][0x1a0], R2 ;  /* 0x0000680011047a25 */ /* 0x000fe200078e0002 */
[----:B------:R-:W-:-:S02]  /*3f00*/  ISETP.GE.AND P2, PT, R2, R113, PT ;  /* 0x000000710200720c */ /* 0x000fc40003f46270 */
[----:B------:R-:W-:Y:S01]  /*3f10*/  ISETP.GE.AND P1, PT, R99, R113, PT ;  /* 0x000000716300720c */ /* 0x000fe20003f26270 */
[----:B------:R-:W-:Y:S01]  /*3f20*/  IMAD.IADD R5, R5, 0x1, R7 ;  /* 0x0000000105057824 */ /* 0x000fe200078e0207 */
[C---:B------:R-:W-:Y:S02]  /*3f30*/  LEA R6, P0, R4.reuse, R89, 0x1 ;  /* 0x0000005904067211 */ /* 0x040fe400078008ff */
[----:B------:R-:W-:Y:S02]  /*3f40*/  ISETP.GE.AND P4, PT, R97, R113, PT ;  /* 0x000000716100720c */ /* 0x000fe40003f86270 */
[----:B------:R-:W-:Y:S02]  /*3f50*/  LEA.HI.X R7, R4, R85, R5, 0x1, P0 ;  /* 0x0000005504077211 */ /* 0x000fe400000f0c05 */
[-C--:B------:R-:W-:Y:S02]  /*3f60*/  ISETP.GE.AND P0, PT, R98, R113.reuse, PT ;  /* 0x000000716200720c */ /* 0x080fe40003f06270 */
[-C--:B------:R-:W-:Y:S01]  /*3f70*/  ISETP.GE.AND P6, PT, R112, R113.reuse, PT ;  /* 0x000000717000720c */ /* 0x080fe20003fc6270 */
[----:B0-----:R0:W2:Y:S01]  /*3f80*/  @!P2 LDG.E.U16 R11, [R6.64] ;  /* 0x00000004060ba981 */ /* 0x0010a2000c1e1500 */
        /* <DEDUP_REMOVED lines=9> */
[----:B------:R0:W4:Y:S01]  /*4020*/  @!P0 LDG.E.U16 R13, [R6.64+0x80] ;  /* 0x00008004060d8981 */ /* 0x000122000c1e1500 */
[----:B------:R-:W-:Y:S02]  /*4030*/  PRMT R115, RZ, 0x7610, R115 ;  /* 0x00007610ff737816 */ /* 0x000fe40000000073 */
[----:B------:R-:W-:Y:S01]  /*4040*/  PRMT R116, RZ, 0x7610, R116 ;  /* 0x00007610ff747816 */ /* 0x000fe20000000074 */
[----:B------:R0:W5:Y:S01]  /*4050*/  @!P4 LDG.E.U16 R12, [R6.64+0xc0] ;  /* 0x0000c004060cc981 */ /* 0x000162000c1e1500 */
[----:B------:R-:W-:Y:S02]  /*4060*/  PRMT R117, RZ, 0x7610, R117 ;  /* 0x00007610ff757816 */ /* 0x000fe40000000075 */
[----:B------:R-:W-:Y:S01]  /*4070*/  LOP3.LUT R110, R2, 0x1a0, RZ, 0xfc, !PT ;  /* 0x000001a0026e7812 */ /* 0x000fe200078efcff */
        /* <DEDUP_REMOVED lines=8> */
[----:B------:R-:W-:Y:S01]  /*4100*/  PRMT R118, RZ, 0x7610, R118 ;  /* 0x00007610ff767816 */ /* 0x000fe20000000076 */
[----:B------:R0:W5:Y:S01]  /*4110*/  @!P2 LDG.E.U16 R116, [R6.64+0x1c0] ;  /* 0x0001c0040674a981 */ /* 0x000162000c1e1500 */
[----:B------:R-:W-:-:S03]  /*4120*/  ISETP.GE.AND P2, PT, R84, R113, PT ;  /* 0x000000715400720c */ /* 0x000fc60003f46270 */
[----:B------:R0:W5:Y:S01]  /*4130*/  @!P1 LDG.E.U16 R117, [R6.64+0x200] ;  /* 0x0002000406759981 */ /* 0x000162000c1e1500 */
[----:B------:R-:W-:Y:S02]  /*4140*/  ISETP.GE.AND P1, PT, R82, R113, PT ;  /* 0x000000715200720c */ /* 0x000fe40003f26270 */
[----:B------:R-:W-:Y:S01]  /*4150*/  PRMT R119, RZ, 0x7610, R119 ;  /* 0x00007610ff777816 */ /* 0x000fe20000000077 */
[----:B------:R0:W5:Y:S01]  /*4160*/  @!P0 LDG.E.U16 R118, [R6.64+0x240] ;  /* 0x0002400406768981 */ /* 0x000162000c1e1500 */
        /* <DEDUP_REMOVED lines=11> */
[----:B------:R-:W-:-:S02]  /*4220*/  IMAD R8, R108, c[0x0][0x180], RZ ;  /* 0x000060006c087a24 */ /* 0x000fc400078e02ff */
[----:B------:R-:W-:-:S04]  /*4230*/  IMAD.WIDE.U32 R4, R109, c[0x0][0x180], RZ ;  /* 0x000060006d047a25 */ /* 0x000fc800078e00ff */
[----:B------:R-:W-:Y:S02]  /*4240*/  IMAD R9, R109, c[0x0][0x184], R8 ;  /* 0x000061006d097a24 */ /* 0x000fe400078e0208 */
[----:B------:R-:W-:Y:S02]  /*4250*/  IMAD R8, R114, c[0x0][0x188], RZ ;  /* 0x0000620072087a24 */ /* 0x000fe400078e02ff */
[----:B------:R-:W-:Y:S02]  /*4260*/  IMAD.IADD R5, R5, 0x1, R9 ;  /* 0x0000000105057824 */ /* 0x000fe400078e0209 */
[C---:B------:R-:W-:Y:S02]  /*4270*/  IMAD R9, R17.reuse, c[0x0][0x18c], R8 ;  /* 0x0000630011097a24 */ /* 0x040fe400078e0208 */
[----:B------:R-:W-:-:S04]  /*4280*/  IMAD.WIDE.U32 R4, R17, c[0x0][0x188], R4 ;  /* 0x0000620011047a25 */ /* 0x000fc800078e0004 */
[----:B------:R-:W-:Y:S01]  /*4290*/  IMAD.IADD R5, R5, 0x1, R9 ;  /* 0x0000000105057824 */ /* 0x000fe200078e0209 */
[----:B------:R-:W-:-:S04]  /*42a0*/  LEA R8, P0, R4, c[0x0][0x220], 0x2 ;  /* 0x0000880004087a11 */ /* 0x000fc800078010ff */
[----:B------:R-:W-:-:S06]  /*42b0*/  LEA.HI.X R9, R4, c[0x0][0x224], R5, 0x2, P0 ;  /* 0x0000890004097a11 */ /* 0x000fcc00000f1405 */
[----:B------:R-:W5:Y:S01]  /*42c0*/  LDG.E R9, [R8.64] ;  /* 0x0000000408097981 */ /* 0x000f62000c1e1900 */
[----:B0-----:R-:W-:Y:S02]  /*42d0*/  IMAD R6, R114, c[0x0][0x1c0], RZ ;  /* 0x0000700072067a24 */ /* 0x001fe400078e02ff */
[----:B------:R-:W-:-:S04]  /*42e0*/  IMAD.WIDE.U32 R4, R17, c[0x0][0x1c0], R2 ;  /* 0x0000700011047a25 */ /* 0x000fc800078e0002 */
[----:B------:R-:W-:Y:S01]  /*42f0*/  IMAD R7, R17, c[0x0][0x1c4], R6 ;  /* 0x0000710011077a24 */ /* 0x000fe200078e0206 */
[----:B------:R-:W-:-:S04]  /*4300*/  LEA R6, P0, R4, R87, 0x1 ;  /* 0x0000005704067211 */ /* 0x000fc800078008ff */
[----:B------:R-:W-:Y:S02]  /*4310*/  IADD3 R5, R5, R7, RZ ;  /* 0x0000000705057210 */ /* 0x000fe40007ffe0ff */
[----:B------:R-:W-:Y:S02]  /*4320*/  ISETP.GE.AND P1, PT, R99, R113, PT ;  /* 0x000000716300720c */ /* 0x000fe40003f26270 */
[----:B------:R-:W-:Y:S02]  /*4330*/  LEA.HI.X R7, R4, R83, R5, 0x1, P0 ;  /* 0x0000005304077211 */ /* 0x000fe400000f0c05 */
[-C--:B------:R-:W-:Y:S02]  /*4340*/  ISETP.GE.AND P0, PT, R2, R113.reuse, PT ;  /* 0x000000710200720c */ /* 0x080fe40003f06270 */
[-C--:B------:R-:W-:Y:S01]  /*4350*/  ISETP.GE.AND P5, PT, R98, R113.reuse, PT ;  /* 0x000000716200720c */ /* 0x080fe20003fa6270 */
[----:B------:R-:W0:Y:S01]  /*4360*/  S2R R114, SR_TID.X ;  /* 0x0000000000727919 */ /* 0x000e220000002100 */
[----:B------:R-:W-:-:S02]  /*4370*/  ISETP.GE.AND P3, PT, R97, R113, PT ;  /* 0x000000716100720c */ /* 0x000fc40003f66270 */
[-C--:B------:R-:W-:Y:S02]  /*4380*/  ISETP.GE.AND P6, PT, R112, R113.reuse, PT ;  /* 0x000000717000720c */ /* 0x080fe40003fc6270 */
[----:B------:R-:W-:Y:S02]  /*4390*/  ISETP.GE.AND P4, PT, R111, R113, PT ;  /* 0x000000716f00720c */ /* 0x000fe40003f86270 */
[----:B------:R-:W-:Y:S01]  /*43a0*/  PRMT R5, RZ, 0x7610, R5 ;  /* 0x00007610ff057816 */ /* 0x000fe20000000005 */
[----:B--2---:R-:W-:Y:S04]  /*43b0*/  STS.U16 [R80], R11 ;  /* 0x0000000b50007388 */ /* 0x004fe80000000400 */
[----:B---3--:R-:W-:Y:S04]  /*43c0*/  STS.U16 [R79+0x40], R10 ;  /* 0x0000400a4f007388 */ /* 0x008fe80000000400 */
[----:B----4-:R-:W-:Y:S04]  /*43d0*/  STS.U16 [R78+0x80], R13 ;  /* 0x0000800d4e007388 */ /* 0x010fe80000000400 */
[----:B-----5:R-:W-:Y:S04]  /*43e0*/  STS.U16 [R77+0xc0], R12 ;  /* 0x0000c00c4d007388 */ /* 0x020fe80000000400 */
[----:B------:R-:W-:Y:S04]  /*43f0*/  STS.U16 [R76+0x100], R15 ;  /* 0x0001000f4c007388 */ /* 0x000fe80000000400 */
[----:B------:R1:W-:Y:S04]  /*4400*/  STS.U16 [R75+0x140], R14 ;  /* 0x0001400e4b007388 */ /* 0x0003e80000000400 */
[----:B------:R2:W-:Y:S04]  /*4410*/  STS.U16 [R74+0x180], R115 ;  /* 0x000180734a007388 */ /* 0x0005e80000000400 */
[----:B------:R-:W-:Y:S04]  /*4420*/  STS.U16 [R73+0x1c0], R116 ;  /* 0x0001c07449007388 */ /* 0x000fe80000000400 */
[----:B------:R-:W-:Y:S01]  /*4430*/  STS.U16 [R72+0x200], R117 ;  /* 0x0002007548007388 */ /* 0x000fe20000000400 */
[----:B-1----:R-:W-:-:S03]  /*4440*/  PRMT R75, RZ, 0x7610, R75 ;  /* 0x00007610ff4b7816 */ /* 0x002fc6000000004b */
[----:B------:R-:W-:Y:S01]  /*4450*/  STS.U16 [R71+0x240], R118 ;  /* 0x0002407647007388 */ /* 0x000fe20000000400 */
[----:B--2---:R-:W-:-:S03]  /*4460*/  PRMT R74, RZ, 0x7610, R74 ;  /* 0x00007610ff4a7816 */ /* 0x004fc6000000004a */
[----:B------:R-:W-:Y:S04]  /*4470*/  STS.U16 [R70+0x280], R119 ;  /* 0x0002807746007388 */ /* 0x000fe80000000400 */
[----:B------:R1:W-:Y:S04]  /*4480*/  STS.U16 [R69+0x2c0], R120 ;  /* 0x0002c07845007388 */ /* 0x0003e80000000400 */
[----:B------:R2:W-:Y:S04]  /*4490*/  STS.U16 [R68+0x300], R121 ;  /* 0x0003007944007388 */ /* 0x0005e80000000400 */
[----:B------:R3:W-:Y:S04]  /*44a0*/  STS.U16 [R67+0x340], R122 ;  /* 0x0003407a43007388 */ /* 0x0007e80000000400 */
[----:B------:R-:W-:Y:S04]  /*44b0*/  STS.U16 [R66+0x380], R123 ;  /* 0x0003807b42007388 */ /* 0x000fe80000000400 */
[----:B------:R4:W-:Y:S01]  /*44c0*/  STS.U16 [R65+0x3c0], R124 ;  /* 0x0003c07c41007388 */ /* 0x0009e20000000400 */
[----:B------:R-:W-:-:S06]  /*44d0*/  NOP ;  /* 0x0000000000007918 */ /* 0x000fcc0000000000 */
[----:B------:R4:W5:Y:S04]  /*44e0*/  @!P0 LDG.E.U16 R75, [R6.64] ;  /* 0x00000004064b8981 */ /* 0x000968000c1e1500 */
[----:B------:R0:W5:Y:S01]  /*44f0*/  @!P1 LDG.E.U16 R74, [R6.64+0x40] ;  /* 0x00004004064a9981 */ /* 0x000162000c1e1500 */
[----:B-1----:R-:W-:Y:S02]  /*4500*/  PRMT R69, RZ, 0x7610, R69 ;  /* 0x00007610ff457816 */ /* 0x002fe40000000045 */
[----:B--2---:R-:W-:Y:S01]  /*4510*/  PRMT R68, RZ, 0x7610, R68 ;  /* 0x00007610ff447816 */ /* 0x004fe20000000044 */
[----:B------:R-:W1:Y:S01]  /*4520*/  LDS.U16 R15, [R64] ;  /* 0x00000000400f7984 */ /* 0x000e620000000400 */
[----:B---3--:R-:W-:-:S03]  /*4530*/  PRMT R67, RZ, 0x7610, R67 ;  /* 0x00007610ff437816 */ /* 0x008fc60000000043 */
[----:B------:R2:W3:Y:S01]  /*4540*/  @!P5 LDG.E.U16 R69, [R6.64+0x80] ;  /* 0x000080040645d981 */ /* 0x0004e2000c1e1500 */
[----:B------:R-:W-:-:S03]  /*4550*/  ISETP.GE.AND P5, PT, R96, R113, PT ;  /* 0x000000716000720c */ /* 0x000fc60003fa6270 */
[----:B------:R-:W1:Y:S01]  /*4560*/  LDS.U16 R70, [R64+0x2] ;  /* 0x0000020040467984 */ /* 0x000e620000000400 */
[----:B----4-:R-:W-:-:S03]  /*4570*/  PRMT R65, RZ, 0x7610, R65 ;  /* 0x00007610ff417816 */ /* 0x010fc60000000041 */
[----:B------:R2:W4:Y:S01]  /*4580*/  @!P3 LDG.E.U16 R68, [R6.64+0xc0] ;  /* 0x0000c0040644b981 */ /* 0x000522000c1e1500 */
[----:B------:R-:W-:-:S03]  /*4590*/  ISETP.GE.AND P3, PT, R95, R113, PT ;  /* 0x000000715f00720c */ /* 0x000fc60003f66270 */
[----:B------:R2:W3:Y:S01]  /*45a0*/  @!P6 LDG.E.U16 R67, [R6.64+0x100] ;  /* 0x000100040643e981 */ /* 0x0004e2000c1e1500 */
[-C--:B------:R-:W-:Y:S02]  /*45b0*/  ISETP.GE.AND P6, PT, R94, R113.reuse, PT ;  /* 0x000000715e00720c */ /* 0x080fe40003fc6270 */
[----:B------:R-:W-:Y:S01]  /*45c0*/  PRMT R66, RZ, 0x7610, R66 ;  /* 0x00007610ff427816 */ /* 0x000fe20000000042 */
[----:B------:R2:W3:Y:S01]  /*45d0*/  @!P5 LDG.E.U16 R65, [R6.64+0x180] ;  /* 0x000180040641d981 */ /* 0x0004e2000c1e1500 */
[----:B------:R-:W-:Y:S01]  /*45e0*/  PRMT R12, RZ, 0x7610, R12 ;  /* 0x00007610ff0c7816 */ /* 0x000fe2000000000c */
[----:B0-----:R-:W-:Y:S01]  /*45f0*/  IMAD.SHL.U32 R76, R114, 0x10, RZ ;  /* 0x00000010724c7824 */ /* 0x001fe200078e00ff */
[-C--:B------:R-:W-:Y:S01]  /*4600*/  ISETP.GE.AND P5, PT, R90, R113.reuse, PT ;  /* 0x000000715a00720c */ /* 0x080fe20003fa6270 */
[----:B------:R-:W0:Y:S01]  /*4610*/  LDS.U16 R71, [R64+0x4] ;  /* 0x0000040040477984 */ /* 0x000e220000000400 */
[----:B------:R-:W-:Y:S02]  /*4620*/  PRMT R13, RZ, 0x7610, R13 ;  /* 0x00007610ff0d7816 */ /* 0x000fe4000000000d */
[----:B------:R-:W-:Y:S01]  /*4630*/  IADD3 R4, R76, 0x1, RZ ;  /* 0x000000014c047810 */ /* 0x000fe20007ffe0ff */
[----:B------:R2:W3:Y:S01]  /*4640*/  @!P4 LDG.E.U16 R66, [R6.64+0x140] ;  /* 0x000140040642c981 */ /* 0x0004e2000c1e1500 */
[----:B------:R-:W-:-:S02]  /*4650*/  ISETP.GE.AND P4, PT, R92, R113, PT ;  /* 0x000000715c00720c */ /* 0x000fc40003f86270 */
[----:B------:R-:W-:Y:S01]  /*4660*/  PRMT R11, RZ, 0x7610, R11 ;  /* 0x00007610ff0b7816 */ /* 0x000fe2000000000b */
[----:B------:R2:W3:Y:S01]  /*4670*/  @!P3 LDG.E.U16 R12, [R6.64+0x1c0] ;  /* 0x0001c004060cb981 */ /* 0x0004e2000c1e1500 */
[----:B------:R-:W-:-:S03]  /*4680*/  ISETP.GE.AND P3, PT, R88, R113, PT ;  /* 0x000000715800720c */ /* 0x000fc60003f66270 */
[----:B------:R2:W3:Y:S01]  /*4690*/  @!P6 LDG.E.U16 R13, [R6.64+0x200] ;  /* 0x00020004060de981 */ /* 0x0004e2000c1e1500 */
[----:B------:R-:W-:-:S03]  /*46a0*/  ISETP.GE.AND P6, PT, R86, R113, PT ;  /* 0x000000715600720c */ /* 0x000fc60003fc6270 */
[----:B------:R-:W0:Y:S01]  /*46b0*/  LDS.U16 R72, [R64+0x6] ;  /* 0x0000060040487984 */ /* 0x000e220000000400 */
[-C--:B------:R-:W-:Y:S02]  /*46c0*/  ISETP.GE.U32.AND P2, PT, R4, R113.reuse, PT ;  /* 0x000000710400720c */ /* 0x080fe40003f46070 */
[C---:B------:R-:W-:Y:S01]  /*46d0*/  IADD3 R4, R76.reuse, 0x3, RZ ;  /* 0x000000034c047810 */ /* 0x040fe20007ffe0ff */
[----:B------:R2:W3:Y:S01]  /*46e0*/  @!P5 LDG.E.U16 R11, [R6.64+0x280] ;  /* 0x00028004060bd981 */ /* 0x0004e2000c1e1500 */
[----:B------:R-:W-:Y:S01]  /*46f0*/  PRMT R116, RZ, 0x7610, R116 ;  /* 0x00007610ff747816 */ /* 0x000fe20000000074 */
[----:B------:R-:W-:Y:S01]  /*4700*/  FMUL.FTZ R14, R9, 1.4426950216293334961 ;  /* 0x3fb8aa3b090e7820 */ /* 0x000fe20000410000 */
[----:B------:R-:W-:Y:S02]  /*4710*/  IADD3 R8, R76, 0x2, RZ ;  /* 0x000000024c087810 */ /* 0x000fe40007ffe0ff */
[----:B------:R-:W-:Y:S01]  /*4720*/  PRMT R10, RZ, 0x7610, R10 ;  /* 0x00007610ff0a7816 */ /* 0x000fe2000000000a */
[----:B------:R2:W3:Y:S01]  /*4730*/  @!P6 LDG.E.U16 R5, [R6.64+0x300] ;  /* 0x000300040605e981 */ /* 0x0004e2000c1e1500 */
[----:B------:R-:W-:-:S02]  /*4740*/  ISETP.GE.AND P5, PT, R110, R113, PT ;  /* 0x000000716e00720c */ /* 0x000fc40003fa6270 */
[-C--:B------:R-:W-:Y:S01]  /*4750*/  ISETP.GE.U32.AND P0, PT, R4, R113.reuse, PT ;  /* 0x000000710400720c */ /* 0x080fe20003f06070 */
[----:B------:R2:W3:Y:S01]  /*4760*/  @!P4 LDG.E.U16 R116, [R6.64+0x240] ;  /* 0x000240040674c981 */ /* 0x0004e2000c1e1500 */
[----:B------:R-:W-:Y:S02]  /*4770*/  IADD3 R4, R76, 0x4, RZ ;  /* 0x000000044c047810 */ /* 0x000fe40007ffe0ff */
[----:B------:R-:W-:Y:S01]  /*4780*/  ISETP.GE.U32.AND P1, PT, R8, R113, PT ;  /* 0x000000710800720c */ /* 0x000fe20003f26070 */
[----:B------:R-:W-:Y:S01]  /*4790*/  FMUL.FTZ R8, R14, R63 ;  /* 0x0000003f0e087220 */ /* 0x000fe20000410000 */
[-C--:B------:R-:W-:Y:S01]  /*47a0*/  ISETP.GE.U32.AND P4, PT, R4, R113.reuse, PT ;  /* 0x000000710400720c */ /* 0x080fe20003f86070 */
[----:B------:R2:W3:Y:S01]  /*47b0*/  @!P3 LDG.E.U16 R10, [R6.64+0x2c0] ;  /* 0x0002c004060ab981 */ /* 0x0004e2000c1e1500 */
[----:B------:R-:W-:Y:S02]  /*47c0*/  PRMT R4, RZ, 0x7610, R4 ;  /* 0x00007610ff047816 */ /* 0x000fe40000000004 */
[-C--:B------:R-:W-:Y:S01]  /*47d0*/  ISETP.GE.AND P3, PT, R84, R113.reuse, PT ;  /* 0x000000715400720c */ /* 0x080fe20003f66270 */
[----:B------:R2:W-:Y:S01]  /*47e0*/  MUFU.EX2 R163, R8 ;  /* 0x0000000800a37308 */ /* 0x0005e20000000800 */
[----:B------:R-:W-:-:S02]  /*47f0*/  ISETP.GE.AND P6, PT, R82, R113, PT ;  /* 0x000000715200720c */ /* 0x000fc40003fc6270 */
[----:B-1----:R-:W-:Y:S01]  /*4800*/  PRMT R15, RZ, 0x5410, R15 ;  /* 0x00005410ff0f7816 */ /* 0x002fe2000000000f */
[----:B------:R1:W3:Y:S01]  /*4810*/  @!P5 LDG.E.U16 R4, [R6.64+0x340] ;  /* 0x000340040604d981 */ /* 0x0002e2000c1e1500 */
[----:B------:R-:W-:Y:S02]  /*4820*/  PRMT R9, RZ, 0x7610, R9 ;  /* 0x00007610ff097816 */ /* 0x000fe40000000009 */
[----:B--2---:R-:W-:Y:S01]  /*4830*/  IADD3 R8, R76, 0x5, RZ ;  /* 0x000000054c087810 */ /* 0x004fe20007ffe0ff */
[----:B------:R-:W-:Y:S01]  /*4840*/  FMUL.FTZ R162, R24, R15 ;  /* 0x0000000f18a27220 */ /* 0x000fe20000410000 */
[----:B------:R-:W-:Y:S01]  /*4850*/  PRMT R70, RZ, 0x5410, R70 ;  /* 0x00005410ff467816 */ /* 0x000fe20000000046 */
[----:B------:R-:W2:Y:S01]  /*4860*/  LDS.U16 R15, [R64+0xa] ;  /* 0x00000a00400f7984 */ /* 0x000ea20000000400 */
[----:B------:R-:W-:Y:S02]  /*4870*/  ISETP.GE.U32.AND P5, PT, R8, R113, PT ;  /* 0x000000710800720c */ /* 0x000fe40003fa6070 */
[----:B------:R-:W-:Y:S01]  /*4880*/  PRMT R8, RZ, 0x7610, R8 ;  /* 0x00007610ff087816 */ /* 0x000fe20000000008 */
[----:B------:R1:W3:Y:S01]  /*4890*/  @!P3 LDG.E.U16 R9, [R6.64+0x380] ;  /* 0x000380040609b981 */ /* 0x0002e2000c1e1500 */
[----:B------:R-:W-:-:S02]  /*48a0*/  FMUL.FTZ R78, R14, R60 ;  /* 0x0000003c0e4e7220 */ /* 0x000fc40000410000 */
[----:B------:R-:W-:Y:S02]  /*48b0*/  FMUL.FTZ R70, R23, R70 ;  /* 0x0000004617467220 */ /* 0x000fe40000410000 */
[----:B------:R1:W3:Y:S02]  /*48c0*/  @!P6 LDG.E.U16 R8, [R6.64+0x3c0] ;  /* 0x0003c0040608e981 */ /* 0x0002e4000c1e1500 */
[----:B------:R-:W2:Y:S01]  /*48d0*/  MUFU.EX2 R78, R78 ;  /* 0x0000004e004e7308 */ /* 0x000ea20000000800 */
[----:B------:R-:W-:Y:S01]  /*48e0*/  FSEL R161, R70, RZ, !P2 ;  /* 0x000000ff46a17208 */ /* 0x000fe20005000000 */
[----:B-1----:R-:W1:Y:S01]  /*48f0*/  LDS.U16 R6, [R64+0xc] ;  /* 0x00000c0040067984 */ /* 0x002e620000000400 */
[----:B0-----:R-:W-:-:S03]  /*4900*/  PRMT R70, RZ, 0x5410, R71 ;  /* 0x00005410ff467816 */ /* 0x001fc60000000047 */
[----:B------:R-:W0:Y:S01]  /*4910*/  LDS.U16 R7, [R64+0xe] ;  /* 0x00000e0040077984 */ /* 0x000e220000000400 */
[----:B------:R-:W-:Y:S01]  /*4920*/  PRMT R71, RZ, 0x5410, R72 ;  /* 0x00005410ff477816 */ /* 0x000fe20000000048 */
[----:B------:R-:W-:Y:S02]  /*4930*/  FMUL.FTZ R70, R25, R70 ;  /* 0x0000004619467220 */ /* 0x000fe40000410000 */
[----:B------:R-:W-:Y:S02]  /*4940*/  FMUL.FTZ R73, R14, R62 ;  /* 0x0000003e0e497220 */ /* 0x000fe40000410000 */
[----:B------:R-:W-:Y:S01]  /*4950*/  FMUL.FTZ R71, R22, R71 ;  /* 0x0000004716477220 */ /* 0x000fe20000410000 */
[----:B------:R-:W-:Y:S02]  /*4960*/  FSEL R159, R70, RZ, !P1 ;  /* 0x000000ff469f7208 */ /* 0x000fe40004800000 */
[----:B------:R-:W-:Y:S01]  /*4970*/  IADD3 R70, R76, 0xa, RZ ;  /* 0x0000000a4c467810 */ /* 0x000fe20007ffe0ff */
[----:B------:R2:W0:Y:S01]  /*4980*/  MUFU.EX2 R160, R73 ;  /* 0x0000004900a07308 */ /* 0x0004220000000800 */
[----:B------:R-:W-:-:S02]  /*4990*/  FSEL R157, R71, RZ, !P0 ;  /* 0x000000ff479d7208 */ /* 0x000fc40004000000 */
[----:B--2---:R-:W-:Y:S02]  /*49a0*/  FSEL R156, R78, 1, !P0 ;  /* 0x3f8000004e9c7808 */ /* 0x004fe40004000000 */
[----:B------:R-:W-:Y:S02]  /*49b0*/  ISETP.GE.U32.AND P0, PT, R70, R113, PT ;  /* 0x000000714600720c */ /* 0x000fe40003f06070 */
[----:B------:R-:W-:Y:S04]  /*49c0*/  LDS.U16 R70, [R64+0x10] ;  /* 0x0000100040467984 */ /* 0x000fe80000000400 */
[----:B------:R-:W2:Y:S01]  /*49d0*/  LDS.U16 R73, [R64+0x8] ;  /* 0x0000080040497984 */ /* 0x000ea20000000400 */
[C---:B------:R-:W-:Y:S02]  /*49e0*/  FMUL.FTZ R115, R14.reuse, R57 ;  /* 0x000000390e737220 */ /* 0x040fe40000410000 */
[----:B------:R-:W-:-:S02]  /*49f0*/  FMUL.FTZ R77, R14, R61 ;  /* 0x0000003d0e4d7220 */ /* 0x000fc40000410000 */
[----:B------:R-:W-:Y:S02]  /*4a00*/  FMUL.FTZ R117, R14, R56 ;  /* 0x000000380e757220 */ /* 0x000fe40000410000 */
[----:B------:R-:W2:Y:S01]  /*4a10*/  MUFU.EX2 R115, R115 ;  /* 0x0000007300737308 */ /* 0x000ea20000000800 */
[----:B------:R-:W-:Y:S02]  /*4a20*/  PRMT R72, RZ, 0x5410, R15 ;  /* 0x00005410ff487816 */ /* 0x000fe4000000000f */
[----:B------:R-:W-:-:S05]  /*4a30*/  IADD3 R80, R76, 0x6, RZ ;  /* 0x000000064c507810 */ /* 0x000fca0007ffe0ff */
[----:B------:R-:W2:Y:S01]  /*4a40*/  MUFU.EX2 R77, R77 ;  /* 0x0000004d004d7308 */ /* 0x000ea20000000800 */
[----:B-1----:R-:W-:Y:S01]  /*4a50*/  PRMT R6, RZ, 0x5410, R6 ;  /* 0x00005410ff067816 */ /* 0x002fe20000000006 */
[----:B------:R-:W-:Y:S01]  /*4a60*/  FMUL.FTZ R72, R21, R72 ;  /* 0x0000004815487220 */ /* 0x000fe20000410000 */
[----:B------:R-:W-:Y:S02]  /*4a70*/  ISETP.GE.U32.AND P6, PT, R76, R113, PT ;  /* 0x000000714c00720c */ /* 0x000fe40003fc6070 */
[----:B0-----:R-:W-:-:S03]  /*4a80*/  PRMT R7, RZ, 0x5410, R7 ;  /* 0x00005410ff077816 */ /* 0x001fc60000000007 */
[----:B------:R-:W0:Y:S01]  /*4a90*/  MUFU.EX2 R117, R117 ;  /* 0x0000007500757308 */ /* 0x000e220000000800 */
[----:B------:R-:W-:Y:S01]  /*4aa0*/  FMUL.FTZ R79, R14, R59 ;  /* 0x0000003b0e4f7220 */ /* 0x000fe20000410000 */
[----:B------:R-:W-:Y:S01]  /*4ab0*/  IADD3 R118, R76, 0x7, RZ ;  /* 0x000000074c767810 */ /* 0x000fe20007ffe0ff */
[----:B------:R-:W-:Y:S01]  /*4ac0*/  FMUL.FTZ R6, R27, R6 ;  /* 0x000000061b067220 */ /* 0x000fe20000410000 */
[----:B------:R-:W-:Y:S02]  /*4ad0*/  ISETP.GE.U32.AND P3, PT, R80, R113, PT ;  /* 0x000000715000720c */ /* 0x000fe40003f66070 */
[----:B------:R-:W-:Y:S01]  /*4ae0*/  FSEL R153, R72, RZ, !P5 ;  /* 0x000000ff48997208 */ /* 0x000fe20006800000 */
[----:B------:R-:W-:Y:S01]  /*4af0*/  FMUL.FTZ R7, R20, R7 ;  /* 0x0000000714077220 */ /* 0x000fe20000410000 */
[----:B------:R-:W-:Y:S01]  /*4b00*/  IADD3 R72, R76, 0xd, RZ ;  /* 0x0000000d4c487810 */ /* 0x000fe20007ffe0ff */
[----:B------:R-:W-:Y:S01]  /*4b10*/  FMUL.FTZ R80, R14, R58 ;  /* 0x0000003a0e507220 */ /* 0x000fe20000410000 */
[----:B------:R-:W-:-:S02]  /*4b20*/  FSEL R162, R162, RZ, !P6 ;  /* 0x000000ffa2a27208 */ /* 0x000fc40007000000 */
[----:B------:R-:W-:Y:S02]  /*4b30*/  FSEL R163, R163, 1, !P6 ;  /* 0x3f800000a3a37808 */ /* 0x000fe40007000000 */
[----:B------:R-:W-:Y:S02]  /*4b40*/  ISETP.GE.U32.AND P6, PT, R118, R113, PT ;  /* 0x000000717600720c */ /* 0x000fe40003fc6070 */
[----:B------:R-:W-:Y:S01]  /*4b50*/  FSEL R160, R160, 1, !P2 ;  /* 0x3f800000a0a07808 */ /* 0x000fe20005000000 */
[----:B------:R-:W1:Y:S01]  /*4b60*/  MUFU.EX2 R79, R79 ;  /* 0x0000004f004f7308 */ /* 0x000e620000000800 */
[----:B------:R-:W-:Y:S01]  /*4b70*/  FSEL R151, R6, RZ, !P3 ;  /* 0x000000ff06977208 */ /* 0x000fe20005800000 */
[----:B------:R-:W-:Y:S01]  /*4b80*/  FMUL.FTZ R71, R14, R55 ;  /* 0x000000370e477220 */ /* 0x000fe20000410000 */
[----:B--2---:R-:W-:Y:S02]  /*4b90*/  FSEL R150, R115, 1, !P3 ;  /* 0x3f80000073967808 */ /* 0x004fe40005800000 */
[----:B------:R-:W-:-:S02]  /*4ba0*/  ISETP.GE.U32.AND P3, PT, R72, R113, PT ;  /* 0x000000714800720c */ /* 0x000fc40003f66070 */
[----:B------:R-:W-:Y:S02]  /*4bb0*/  IADD3 R72, R76, 0xe, RZ ;  /* 0x0000000e4c487810 */ /* 0x000fe40007ffe0ff */
[----:B------:R-:W-:Y:S02]  /*4bc0*/  FSEL R158, R77, 1, !P1 ;  /* 0x3f8000004d9e7808 */ /* 0x000fe40004800000 */
[----:B------:R-:W-:Y:S01]  /*4bd0*/  FSEL R149, R7, RZ, !P6 ;  /* 0x000000ff07957208 */ /* 0x000fe20007000000 */
[----:B------:R-:W-:Y:S01]  /*4be0*/  FMUL.FTZ R7, R163, R160 ;  /* 0x000000a0a3077220 */ /* 0x000fe20000410000 */
[----:B------:R-:W2:Y:S01]  /*4bf0*/  MUFU.EX2 R80, R80 ;  /* 0x0000005000507308 */ /* 0x000ea20000000800 */
[----:B------:R-:W-:Y:S01]  /*4c00*/  FMUL.FTZ R15, R14, R52 ;  /* 0x000000340e0f7220 */ /* 0x000fe20000410000 */
[----:B0-----:R-:W-:Y:S01]  /*4c10*/  FSEL R148, R117, 1, !P6 ;  /* 0x3f80000075947808 */ /* 0x001fe20007000000 */
[----:B------:R-:W-:Y:S01]  /*4c20*/  FMUL.FTZ R7, R158, R7 ;  /* 0x000000079e077220 */ /* 0x000fe20000410000 */
[----:B------:R-:W-:-:S02]  /*4c30*/  ISETP.GE.U32.AND P6, PT, R72, R113, PT ;  /* 0x000000714800720c */ /* 0x000fc40003fc6070 */
[----:B------:R-:W0:Y:S02]  /*4c40*/  LDS.U16 R72, [R64+0x12] ;  /* 0x0000120040487984 */ /* 0x000e240000000400 */
[----:B------:R-:W2:Y:S01]  /*4c50*/  MUFU.EX2 R71, R71 ;  /* 0x0000004700477308 */ /* 0x000ea20000000800 */
[----:B------:R-:W-:Y:S01]  /*4c60*/  FMUL.FTZ R77, R156, R7 ;  /* 0x000000079c4d7220 */ /* 0x000fe20000410000 */
[----:B------:R-:W-:Y:S01]  /*4c70*/  PRMT R73, RZ, 0x5410, R73 ;  /* 0x00005410ff497816 */ /* 0x000fe20000000049 */
[----:B------:R-:W-:Y:S01]  /*4c80*/  FMUL.FTZ R6, R14, R51 ;  /* 0x000000330e067220 */ /* 0x000fe20000410000 */
[----:B------:R-:W-:Y:S02]  /*4c90*/  PRMT R7, RZ, 0x5410, R70 ;  /* 0x00005410ff077816 */ /* 0x000fe40000000046 */
[----:B------:R-:W-:Y:S02]  /*4ca0*/  LDS.U16 R70, [R64+0x16] ;  /* 0x0000160040467984 */ /* 0x000fe40000000400 */
[----:B------:R2:W-:Y:S01]  /*4cb0*/  MUFU.EX2 R141, R15 ;  /* 0x0000000f008d7308 */ /* 0x0005e20000000800 */
[----:B------:R-:W-:Y:S01]  /*4cc0*/  IADD3 R118, R76, 0x8, RZ ;  /* 0x000000084c767810 */ /* 0x000fe20007ffe0ff */
[----:B------:R-:W-:Y:S01]  /*4cd0*/  FMUL.FTZ R73, R26, R73 ;  /* 0x000000491a497220 */ /* 0x000fe20000410000 */
[----:B-1----:R-:W-:Y:S01]  /*4ce0*/  FSEL R154, R79, 1, !P4 ;  /* 0x3f8000004f9a7808 */ /* 0x002fe20006000000 */
[----:B--2---:R-:W1:Y:S01]  /*4cf0*/  LDS.U16 R15, [R64+0x14] ;  /* 0x00001400400f7984 */ /* 0x004e620000000400 */
[----:B------:R-:W-:-:S03]  /*4d00*/  ISETP.GE.U32.AND P2, PT, R118, R113, PT ;  /* 0x000000717600720c */ /* 0x000fc60003f46070 */
[----:B------:R2:W-:Y:S01]  /*4d10*/  MUFU.EX2 R142, R6 ;  /* 0x00000006008e7308 */ /* 0x0005e20000000800 */
[----:B------:R-:W-:Y:S01]  /*4d20*/  IADD3 R78, R76, 0xb, RZ ;  /* 0x0000000b4c4e7810 */ /* 0x000fe20007ffe0ff */
[----:B------:R-:W-:Y:S01]  /*4d30*/  FMUL.FTZ R7, R28, R7 ;  /* 0x000000071c077220 */ /* 0x000fe20000410000 */
[----:B------:R-:W-:Y:S01]  /*4d40*/  FSEL R152, R80, 1, !P5 ;  /* 0x3f80000050987808 */ /* 0x000fe20006800000 */
[----:B------:R-:W-:Y:S01]  /*4d50*/  FMUL.FTZ R77, R154, R77 ;  /* 0x0000004d9a4d7220 */ /* 0x000fe20000410000 */
[----:B------:R-:W-:Y:S01]  /*4d60*/  FSEL R155, R73, RZ, !P4 ;  /* 0x000000ff499b7208 */ /* 0x000fe20006000000 */
[----:B--2---:R-:W2:Y:S01]  /*4d70*/  LDS.U16 R6, [R64+0x18] ;  /* 0x0000180040067984 */ /* 0x004ea20000000400 */
[----:B------:R-:W-:Y:S02]  /*4d80*/  FSEL R146, R71, 1, !P2 ;  /* 0x3f80000047927808 */ /* 0x000fe40005000000 */
[----:B------:R-:W-:Y:S01]  /*4d90*/  ISETP.GE.U32.AND P4, PT, R78, R113, PT ;  /* 0x000000714e00720c */ /* 0x000fe20003f86070 */
[----:B------:R-:W2:Y:S01]  /*4da0*/  LDS.U16 R71, [R64+0x1a] ;  /* 0x00001a0040477984 */ /* 0x000ea20000000400 */
[----:B------:R-:W-:Y:S01]  /*4db0*/  IADD3 R78, R76, 0xc, RZ ;  /* 0x0000000c4c4e7810 */ /* 0x000fe20007ffe0ff */
[----:B------:R-:W-:Y:S01]  /*4dc0*/  FMUL.FTZ R77, R152, R77 ;  /* 0x0000004d984d7220 */ /* 0x000fe20000410000 */
[----:B------:R-:W-:-:S02]  /*4dd0*/  FSEL R147, R7, RZ, !P2 ;  /* 0x000000ff07937208 */ /* 0x000fc40005000000 */
[----:B------:R-:W2:Y:S01]  /*4de0*/  LDS.U16 R7, [R64+0x1c] ;  /* 0x00001c0040077984 */ /* 0x000ea20000000400 */
[----:B------:R-:W-:Y:S01]  /*4df0*/  ISETP.GE.U32.AND P5, PT, R78, R113, PT ;  /* 0x000000714e00720c */ /* 0x000fe20003fa6070 */
[----:B------:R-:W-:Y:S01]  /*4e00*/  FMUL.FTZ R79, R150, R77 ;  /* 0x0000004d964f7220 */ /* 0x000fe20000410000 */
[----:B------:R-:W-:Y:S01]  /*4e10*/  IADD3 R118, R76, 0x9, RZ ;  /* 0x000000094c767810 */ /* 0x000fe20007ffe0ff */
[----:B------:R-:W-:Y:S01]  /*4e20*/  FMUL.FTZ R143, R14, R54 ;  /* 0x000000360e8f7220 */ /* 0x000fe20000410000 */
[----:B------:R-:W-:Y:S01]  /*4e30*/  IADD3 R78, R76, 0xf, RZ ;  /* 0x0000000f4c4e7810 */ /* 0x000fe20007ffe0ff */
[C---:B------:R-:W-:Y:S02]  /*4e40*/  FMUL.FTZ R144, R14.reuse, R53 ;  /* 0x000000350e907220 */ /* 0x040fe40000410000 */
[C---:B------:R-:W-:Y:S02]  /*4e50*/  FMUL.FTZ R73, R14.reuse, R50 ;  /* 0x000000320e497220 */ /* 0x040fe40000410000 */
[----:B------:R-:W-:-:S02]  /*4e60*/  FMUL.FTZ R76, R14, R49 ;  /* 0x000000310e4c7220 */ /* 0x000fc40000410000 */
[----:B------:R-:W-:Y:S02]  /*4e70*/  FFMA.FTZ R77, R162, R160, R161 ;  /* 0x000000a0a24d7223 */ /* 0x000fe400000100a1 */
[----:B------:R-:W-:Y:S02]  /*4e80*/  FMUL.FTZ R132, R14, R48 ;  /* 0x000000300e847220 */ /* 0x000fe40000410000 */
[----:B------:R1:W2:Y:S01]  /*4e90*/  LDS.U16 R14, [R64+0x1e] ;  /* 0x00001e00400e7984 */ /* 0x0002a20000000400 */
[----:B------:R-:W-:Y:S01]  /*4ea0*/  FFMA.FTZ R77, R158, R77, R159 ;  /* 0x0000004d9e4d7223 */ /* 0x000fe2000001009f */
[----:B------:R-:W1:Y:S03]  /*4eb0*/  MUFU.EX2 R143, R143 ;  /* 0x0000008f008f7308 */ /* 0x000e660000000800 */
[----:B------:R-:W-:-:S04]  /*4ec0*/  FFMA.FTZ R77, R156, R77, R157 ;  /* 0x0000004d9c4d7223 */ /* 0x000fc8000001009d */
[----:B------:R-:W-:Y:S01]  /*4ed0*/  FFMA.FTZ R77, R154, R77, R155 ;  /* 0x0000004d9a4d7223 */ /* 0x000fe2000001009b */
[----:B------:R-:W2:Y:S01]  /*4ee0*/  MUFU.EX2 R144, R144 ;  /* 0x0000009000907308 */ /* 0x000ea20000000800 */
[----:B0-----:R-:W-:Y:S02]  /*4ef0*/  PRMT R72, RZ, 0x5410, R72 ;  /* 0x00005410ff487816 */ /* 0x001fe40000000048 */
[----:B------:R-:W-:Y:S01]  /*4f00*/  FFMA.FTZ R77, R152, R77, R153 ;  /* 0x0000004d984d7223 */ /* 0x000fe20000010099 */
[----:B-1----:R-:W-:-:S03]  /*4f10*/  PRMT R64, RZ, 0x5410, R15 ;  /* 0x00005410ff407816 */ /* 0x002fc6000000000f */
[----:B------:R-:W-:Y:S01]  /*4f20*/  FFMA.FTZ R77, R150, R77, R151 ;  /* 0x0000004d964d7223 */ /* 0x000fe20000010097 */
[----:B------:R-:W-:Y:S01]  /*4f30*/  ISETP.GE.U32.AND P1, PT, R118, R113, PT ;  /* 0x000000717600720c */ /* 0x000fe20003f26070 */
[----:B------:R-:W-:Y:S01]  /*4f40*/  FMUL.FTZ R72, R19, R72 ;  /* 0x0000004813487220 */ /* 0x000fe20000410000 */
[----:B------:R-:W-:Y:S01]  /*4f50*/  PRMT R15, RZ, 0x5410, R70 ;  /* 0x00005410ff0f7816 */ /* 0x000fe20000000046 */
[----:B------:R-:W0:Y:S01]  /*4f60*/  MUFU.EX2 R73, R73 ;  /* 0x0000004900497308 */ /* 0x000e220000000800 */
[C---:B------:R-:W-:Y:S02]  /*4f70*/  FFMA.FTZ R77, R148.reuse, R77, R149 ;  /* 0x0000004d944d7223 */ /* 0x040fe40000010095 */
[----:B------:R-:W-:Y:S01]  /*4f80*/  FMUL.FTZ R79, R148, R79 ;  /* 0x0000004f944f7220 */ /* 0x000fe20000410000 */
[----:B------:R-:W-:Y:S01]  /*4f90*/  FSEL R143, R143, 1, !P1 ;  /* 0x3f8000008f8f7808 */ /* 0x000fe20004800000 */
[----:B------:R-:W-:Y:S01]  /*4fa0*/  FMUL.FTZ R64, R29, R64 ;  /* 0x000000401d407220 */ /* 0x000fe20000410000 */
[----:B------:R-:W-:Y:S01]  /*4fb0*/  FSEL R138, R72, RZ, !P1 ;  /* 0x000000ff488a7208 */ /* 0x000fe20004800000 */
[----:B------:R-:W-:Y:S01]  /*4fc0*/  FFMA.FTZ R77, R146, R77, R147 ;  /* 0x0000004d924d7223 */ /* 0x000fe20000010093 */
[----:B------:R-:W-:Y:S01]  /*4fd0*/  ISETP.GE.U32.AND P2, PT, R78, R113, PT ;  /* 0x000000714e00720c */ /* 0x000fe20003f46070 */
[----:B------:R-:W1:Y:S01]  /*4fe0*/  MUFU.EX2 R76, R76 ;  /* 0x0000004c004c7308 */ /* 0x000e620000000800 */
[----:B------:R-:W-:Y:S01]  /*4ff0*/  FMUL.FTZ R136, R18, R15 ;  /* 0x0000000f12887220 */ /* 0x000fe20000410000 */
[----:B--2---:R-:W-:Y:S01]  /*5000*/  PRMT R15, RZ, 0x5410, R6 ;  /* 0x00005410ff0f7816 */ /* 0x004fe20000000006 */
[----:B------:R-:W-:Y:S01]  /*5010*/  FMUL.FTZ R78, R146, R79 ;  /* 0x0000004f924e7220 */ /* 0x000fe20000410000 */
[----:B------:R-:W-:Y:S01]  /*5020*/  FSEL R144, R144, 1, !P0 ;  /* 0x3f80000090907808 */ /* 0x000fe20004000000 */
[C---:B------:R-:W-:Y:S01]  /*5030*/  FFMA.FTZ R77, R143.reuse, R77, R138 ;  /* 0x0000004d8f4d7223 */ /* 0x040fe2000001008a */
[----:B------:R-:W-:Y:S01]  /*5040*/  FSEL R137, R64, RZ, !P0 ;  /* 0x000000ff40897208 */ /* 0x000fe20004000000 */
[----:B------:R-:W-:Y:S01]  /*5050*/  FMUL.FTZ R79, R143, R78 ;  /* 0x0000004e8f4f7220 */ /* 0x000fe20000410000 */
[----:B------:R-:W-:Y:S01]  /*5060*/  PRMT R71, RZ, 0x5410, R71 ;  /* 0x00005410ff477816 */ /* 0x000fe20000000047 */
[----:B------:R-:W-:Y:S01]  /*5070*/  FMUL.FTZ R15, R30, R15 ;  /* 0x0000000f1e0f7220 */ /* 0x000fe20000410000 */
[----:B------:R-:W2:Y:S01]  /*5080*/  MUFU.EX2 R132, R132 ;  /* 0x0000008400847308 */ /* 0x000ea20000000800 */
[----:B------:R-:W-:Y:S01]  /*5090*/  FSEL R141, R141, 1, !P4 ;  /* 0x3f8000008d8d7808 */ /* 0x000fe20006000000 */
[----:B------:R-:W-:Y:S01]  /*50a0*/  FFMA.FTZ R77, R144, R77, R137 ;  /* 0x0000004d904d7223 */ /* 0x000fe20000010089 */
[----:B------:R-:W-:Y:S01]  /*50b0*/  FSEL R136, R136, RZ, !P4 ;  /* 0x000000ff88887208 */ /* 0x000fe20006000000 */
[----:B------:R-:W-:Y:S01]  /*50c0*/  FMUL.FTZ R78, R144, R79 ;  /* 0x0000004f904e7220 */ /* 0x000fe20000410000 */
[----:B------:R-:W-:Y:S01]  /*50d0*/  PRMT R6, RZ, 0x5410, R7 ;  /* 0x00005410ff067816 */ /* 0x000fe20000000007 */
[----:B------:R-:W-:Y:S01]  /*50e0*/  FMUL.FTZ R71, R16, R71 ;  /* 0x0000004710477220 */ /* 0x000fe20000410000 */
[----:B------:R-:W-:Y:S01]  /*50f0*/  FSEL R142, R142, 1, !P5 ;  /* 0x3f8000008e8e7808 */ /* 0x000fe20006800000 */
[----:B------:R-:W-:Y:S01]  /*5100*/  FFMA.FTZ R77, R141, R77, R136 ;  /* 0x0000004d8d4d7223 */ /* 0x000fe20000010088 */
[----:B------:R-:W-:-:S02]  /*5110*/  FSEL R135, R15, RZ, !P5 ;  /* 0x000000ff0f877208 */ /* 0x000fc40006800000 */
[----:B0-----:R-:W-:Y:S01]  /*5120*/  FSEL R139, R73, 1, !P3 ;  /* 0x3f800000498b7808 */ /* 0x001fe20005800000 */
[----:B------:R-:W-:Y:S01]  /*5130*/  FMUL.FTZ R73, R141, R78 ;  /* 0x0000004e8d497220 */ /* 0x000fe20000410000 */
[----:B------:R-:W-:Y:S01]  /*5140*/  PRMT R7, RZ, 0x5410, R14 ;  /* 0x00005410ff077816 */ /* 0x000fe2000000000e */
[----:B------:R-:W-:Y:S01]  /*5150*/  FMUL.FTZ R6, R31, R6 ;  /* 0x000000061f067220 */ /* 0x000fe20000410000 */
[----:B------:R-:W-:Y:S01]  /*5160*/  FSEL R134, R71, RZ, !P3 ;  /* 0x000000ff47867208 */ /* 0x000fe20005800000 */
[----:B------:R-:W-:Y:S01]  /*5170*/  FFMA.FTZ R77, R142, R77, R135 ;  /* 0x0000004d8e4d7223 */ /* 0x000fe20000010087 */
[----:B-1----:R-:W-:Y:S01]  /*5180*/  FSEL R140, R76, 1, !P6 ;  /* 0x3f8000004c8c7808 */ /* 0x002fe20007000000 */
[----:B------:R-:W-:Y:S01]  /*5190*/  FMUL.FTZ R76, R142, R73 ;  /* 0x000000498e4c7220 */ /* 0x000fe20000410000 */
[----:B------:R-:W-:Y:S01]  /*51a0*/  FSEL R133, R6, RZ, !P6 ;  /* 0x000000ff06857208 */ /* 0x000fe20007000000 */
[----:B------:R-:W-:Y:S02]  /*51b0*/  FMUL.FTZ R7, R0, R7 ;  /* 0x0000000700077220 */ /* 0x000fe40000410000 */
[----:B------:R-:W-:-:S02]  /*51c0*/  FFMA.FTZ R77, R139, R77, R134 ;  /* 0x0000004d8b4d7223 */ /* 0x000fc40000010086 */
[----:B------:R-:W-:Y:S01]  /*51d0*/  FMUL.FTZ R15, R139, R76 ;  /* 0x0000004c8b0f7220 */ /* 0x000fe20000410000 */
[----:B--2---:R-:W-:Y:S01]  /*51e0*/  FSEL R132, R132, 1, !P2 ;  /* 0x3f80000084847808 */ /* 0x004fe20005000000 */
[C---:B------:R-:W-:Y:S01]  /*51f0*/  FFMA.FTZ R77, R140.reuse, R77, R133 ;  /* 0x0000004d8c4d7223 */ /* 0x040fe20000010085 */
[----:B------:R-:W-:Y:S01]  /*5200*/  FSEL R131, R7, RZ, !P2 ;  /* 0x000000ff07837208 */ /* 0x000fe20005000000 */
[----:B------:R-:W-:-:S04]  /*5210*/  FMUL.FTZ R7, R140, R15 ;  /* 0x0000000f8c077220 */ /* 0x000fc80000410000 */
[C---:B------:R-:W-:Y:S02]  /*5220*/  FFMA.FTZ R15, R132.reuse, R77, R131 ;  /* 0x0000004d840f7223 */ /* 0x040fe40000010083 */
[----:B------:R-:W-:-:S03]  /*5230*/  FMUL.FTZ R14, R132, R7 ;  /* 0x00000007840e7220 */ /* 0x000fc60000410000 */
[----:B------:R-:W0:Y:S04]  /*5240*/  SHFL.UP PT, R6, R15, 0x1, RZ ;  /* 0x042000000f067989 */ /* 0x000e2800000e00ff */
[----:B------:R-:W1:Y:S01]  /*5250*/  SHFL.UP PT, R7, R14, 0x1, RZ ;  /* 0x042000000e077989 */ /* 0x000e6200000e00ff */
[----:B------:R-:W-:-:S13]  /*5260*/  ISETP.GE.AND P0, PT, R106, 0x1, PT ;  /* 0x000000016a00780c */ /* 0x000fda0003f06270 */
[C---:B0-----:R-:W-:Y:S02]  /*5270*/  @P0 FFMA.FTZ R15, R14.reuse, R6, R15 ;  /* 0x000000060e0f0223 */ /* 0x041fe4000001000f */
[----:B-1----:R-:W-:-:S03]  /*5280*/  @P0 FMUL.FTZ R14, R14, R7 ;  /* 0x000000070e0e0220 */ /* 0x002fc60000410000 */
[----:B------:R-:W0:Y:S04]  /*5290*/  SHFL.UP PT, R6, R15, 0x2, RZ ;  /* 0x044000000f067989 */ /* 0x000e2800000e00ff */
[----:B------:R-:W1:Y:S01]  /*52a0*/  SHFL.UP PT, R7, R14, 0x2, RZ ;  /* 0x044000000e077989 */ /* 0x000e6200000e00ff */
[----:B------:R-:W-:Y:S01]  /*52b0*/  ISETP.GE.AND P0, PT, R106, 0x2, PT ;  /* 0x000000026a00780c */ /* 0x000fe20003f06270 */
[----:B------:R-:W-:-:S12]  /*52c0*/  IMAD.IADD R76, R81, 0x1, R106 ;  /* 0x00000001514c7824 */ /* 0x000fd800078e026a */
[C---:B0-----:R-:W-:Y:S02]  /*52d0*/  @P0 FFMA.FTZ R15, R14.reuse, R6, R15 ;  /* 0x000000060e0f0223 */ /* 0x041fe4000001000f */
[----:B-1----:R-:W-:-:S03]  /*52e0*/  @P0 FMUL.FTZ R14, R14, R7 ;  /* 0x000000070e0e0220 */ /* 0x002fc60000410000 */
[----:B------:R-:W0:Y:S04]  /*52f0*/  SHFL.UP PT, R6, R15, 0x4, RZ ;  /* 0x048000000f067989 */ /* 0x000e2800000e00ff */
[----:B------:R-:W1:Y:S01]  /*5300*/  SHFL.UP PT, R7, R14, 0x4, RZ ;  /* 0x048000000e077989 */ /* 0x000e6200000e00ff */
[----:B------:R-:W-:Y:S02]  /*5310*/  ISETP.GE.AND P0, PT, R106, 0x4, PT ;  /* 0x000000046a00780c */ /* 0x000fe40003f06270 */
[C---:B------:R-:W-:Y:S02]  /*5320*/  IADD3 R71, R76.reuse, 0x20, RZ ;  /* 0x000000204c477810 */ /* 0x040fe40007ffe0ff */
[-C--:B------:R-:W-:Y:S02]  /*5330*/  LEA.HI.SX32 R80, R76, R76.reuse, 0x1b ;  /* 0x0000004c4c507211 */ /* 0x080fe400078fdaff */
[----:B------:R-:W-:-:S03]  /*5340*/  LEA.HI.SX32 R71, R71, R76, 0x1b ;  /* 0x0000004c47477211 */ /* 0x000fc600078fdaff */
[----:B------:R-:W-:Y:S02]  /*5350*/  IMAD.SHL.U32 R80, R80, 0x2, RZ ;  /* 0x0000000250507824 */ /* 0x000fe400078e00ff */
[----:B------:R-:W-:-:S03]  /*5360*/  IMAD.SHL.U32 R79, R71, 0x2, RZ ;  /* 0x00000002474f7824 */ /* 0x000fc600078e00ff */
[----:B-----5:R-:W-:Y:S01]  /*5370*/  STS.U16 [R80+0x1080], R75 ;  /* 0x0010804b50007388 */ /* 0x020fe20000000400 */
[----:B0-----:R-:W-:-:S03]  /*5380*/  @P0 FFMA.FTZ R15, R14, R6, R15 ;  /* 0x000000060e0f0223 */ /* 0x001fc6000001000f */
[----:B------:R-:W-:Y:S01]  /*5390*/  STS.U16 [R79+0x10c0], R74 ;  /* 0x0010c04a4f007388 */ /* 0x000fe20000000400 */
[----:B-1----:R-:W-:-:S03]  /*53a0*/  @P0 FMUL.FTZ R14, R14, R7 ;  /* 0x000000070e0e0220 */ /* 0x002fc60000410000 */
[----:B------:R-:W0:Y:S04]  /*53b0*/  SHFL.UP PT, R74, R15, 0x8, RZ ;  /* 0x050000000f4a7989 */ /* 0x000e2800000e00ff */
[----:B------:R-:W1:Y:S01]  /*53c0*/  SHFL.UP PT, R75, R14, 0x8, RZ ;  /* 0x050000000e4b7989 */ /* 0x000e6200000e00ff */
[----:B------:R-:W-:Y:S02]  /*53d0*/  ISETP.GE.AND P0, PT, R106, 0x8, PT ;  /* 0x000000086a00780c */ /* 0x000fe40003f06270 */
[----:B------:R-:W-:Y:S02]  /*53e0*/  SHF.R.U32.HI R64, RZ, 0x5, R114 ;  /* 0x00000005ff407819 */ /* 0x000fe40000011672 */
[C---:B------:R-:W-:Y:S02]  /*53f0*/  IADD3 R127, R76.reuse, 0xa0, RZ ;  /* 0x000000a04c7f7810 */ /* 0x040fe40007ffe0ff */
[----:B------:R-:W-:-:S02]  /*5400*/  IADD3 R121, R76, 0x180, RZ ;  /* 0x000001804c797810 */ /* 0x000fc40007ffe0ff */
[----:B------:R-:W-:Y:S02]  /*5410*/  IADD3 R117, R76, 0x80, RZ ;  /* 0x000000804c757810 */ /* 0x000fe40007ffe0ff */
[C---:B------:R-:W-:Y:S02]  /*5420*/  ISETP.NE.AND P1, PT, R64.reuse, RZ, PT ;  /* 0x000000ff4000720c */ /* 0x040fe40003f25270 */
[C---:B------:R-:W-:Y:S02]  /*5430*/  ISETP.NE.AND P3, PT, R64.reuse, 0x3, PT ;  /* 0x000000034000780c */ /* 0x040fe40003f65270 */
[----:B------:R-:W-:Y:S02]  /*5440*/  ISETP.NE.AND P2, PT, R64, 0x2, PT ;  /* 0x000000024000780c */ /* 0x000fe40003f45270 */
[-C--:B------:R-:W-:Y:S02]  /*5450*/  LEA.HI.SX32 R118, R127, R76.reuse, 0x1b ;  /* 0x0000004c7f767211 */ /* 0x080fe400078fdaff */
[----:B------:R-:W-:Y:S01]  /*5460*/  LEA.HI.SX32 R64, R121, R76, 0x1b ;  /* 0x0000004c79407211 */ /* 0x000fe200078fdaff */
[----:B0-----:R-:W-:Y:S01]  /*5470*/  @P0 FFMA.FTZ R15, R14, R74, R15 ;  /* 0x0000004a0e0f0223 */ /* 0x001fe2000001000f */
[----:B------:R-:W-:-:S02]  /*5480*/  IADD3 R165, R76, 0x40, RZ ;  /* 0x000000404ca57810 */ /* 0x000fc40007ffe0ff */
[----:B------:R-:W-:Y:S01]  /*5490*/  IADD3 R129, R76, 0x60, RZ ;  /* 0x000000604c817810 */ /* 0x000fe20007ffe0ff */
[----:B-1----:R-:W-:Y:S01]  /*54a0*/  @P0 FMUL.FTZ R14, R14, R75 ;  /* 0x0000004b0e0e0220 */ /* 0x002fe20000410000 */
        /* <DEDUP_REMOVED lines=8> */
[-C--:B------:R-:W-:Y:S02]  /*5530*/  LEA.HI.SX32 R117, R117, R76.reuse, 0x1b ;  /* 0x0000004c75757211 */ /* 0x080fe400078fdaff */
[----:B------:R-:W-:Y:S01]  /*5540*/  IADD3 R121, R76, 0x1e0, RZ ;  /* 0x000001e04c797810 */ /* 0x000fe20007ffe0ff */
[----:B------:R-:W-:Y:S01]  /*5550*/  IMAD.SHL.U32 R75, R118, 0x2, RZ ;  /* 0x00000002764b7824 */ /* 0x000fe200078e00ff */
[-C--:B------:R-:W-:Y:S01]  /*5560*/  LEA.HI.SX32 R165, R165, R76.reuse, 0x1b ;  /* 0x0000004ca5a57211 */ /* 0x080fe200078fdaff */
[----:B------:R-:W0:Y:S01]  /*5570*/  SHFL.UP PT, R118, R15, 0x10, RZ ;  /* 0x060000000f767989 */ /* 0x000e2200000e00ff */
        /* <DEDUP_REMOVED lines=9> */
[----:B------:R-:W-:Y:S01]  /*5610*/  LEA.HI.SX32 R121, R121, R76, 0x1b ;  /* 0x0000004c79797211 */ /* 0x000fe200078fdaff */
[----:B------:R-:W-:Y:S02]  /*5620*/  IMAD.SHL.U32 R76, R117, 0x2, RZ ;  /* 0x00000002754c7824 */ /* 0x000fe400078e00ff */
[----:B------:R-:W1:Y:S01]  /*5630*/  SHFL.UP PT, R117, R14, 0x10, RZ ;  /* 0x060000000e757989 */ /* 0x000e6200000e00ff */
[----:B------:R-:W-:Y:S01]  /*5640*/  ISETP.GE.AND P0, PT, R106, 0x10, PT ;  /* 0x000000106a00780c */ /* 0x000fe20003f06270 */
[----:B------:R-:W-:Y:S01]  /*5650*/  IMAD.SHL.U32 R78, R165, 0x2, RZ ;  /* 0x00000002a54e7824 */ /* 0x000fe200078e00ff */
[----:B------:R-:W-:-:S02]  /*5660*/  SHF.L.U32 R77, R129, 0x1, RZ ;  /* 0x00000001814d7819 */ /* 0x000fc400000006ff */
[----:B------:R-:W-:Y:S02]  /*5670*/  ISETP.NE.AND P4, PT, R106, 0x1f, PT ;  /* 0x0000001f6a00780c */ /* 0x000fe40003f85270 */
[----:B---3--:R-:W-:Y:S01]  /*5680*/  STS.U16 [R78+0x1100], R69 ;  /* 0x001100454e007388 */ /* 0x008fe20000000400 */
[----:B------:R-:W-:-:S03]  /*5690*/  IMAD.SHL.U32 R74, R119, 0x2, RZ ;  /* 0x00000002774a7824 */ /* 0x000fc600078e00ff */
[----:B----4-:R-:W-:Y:S03]  /*56a0*/  STS.U16 [R77+0x1140], R68 ;  /* 0x001140444d007388 */ /* 0x010fe60000000400 */
[----:B0-----:R-:W-:Y:S01]  /*56b0*/  @P0 FFMA.FTZ R15, R14, R118, R15 ;  /* 0x000000760e0f0223 */ /* 0x001fe2000001000f */
[----:B------:R-:W-:Y:S01]  /*56c0*/  STS.U16 [R76+0x1180], R67 ;  /* 0x001180434c007388 */ /* 0x000fe20000000400 */
[----:B------:R-:W-:-:S03]  /*56d0*/  IMAD.SHL.U32 R73, R73, 0x2, RZ ;  /* 0x0000000249497824 */ /* 0x000fc600078e00ff */
[----:B------:R0:W-:Y:S01]  /*56e0*/  STS.U16 [R75+0x11c0], R66 ;  /* 0x0011c0424b007388 */ /* 0x0001e20000000400 */
[----:B------:R-:W-:Y:S02]  /*56f0*/  IMAD.SHL.U32 R72, R72, 0x2, RZ ;  /* 0x0000000248487824 */ /* 0x000fe400078e00ff */
[----:B-1----:R-:W-:Y:S01]  /*5700*/  @P0 FMUL.FTZ R14, R14, R117 ;  /* 0x000000750e0e0220 */ /* 0x002fe20000410000 */
[----:B------:R-:W-:Y:S01]  /*5710*/  ISETP.NE.AND P0, PT, R101, RZ, PT ;  /* 0x000000ff6500720c */ /* 0x000fe20003f05270 */
[----:B0-----:R-:W-:Y:S02]  /*5720*/  IMAD.SHL.U32 R66, R7, 0x2, RZ ;  /* 0x0000000207427824 */ /* 0x001fe400078e00ff */
[----:B------:R-:W-:Y:S01]  /*5730*/  IMAD R7, R106, 0x10, R81 ;  /* 0x000000106a077824 */ /* 0x000fe200078e0251 */
[----:B------:R-:W-:Y:S01]  /*5740*/  SHF.L.U32 R71, R71, 0x1, RZ ;  /* 0x0000000147477819 */ /* 0x000fe200000006ff */
[----:B------:R-:W-:Y:S01]  /*5750*/  IMAD.SHL.U32 R70, R70, 0x2, RZ ;  /* 0x0000000246467824 */ /* 0x000fe200078e00ff */
[----:B------:R-:W-:Y:S01]  /*5760*/  ISETP.EQ.OR P0, PT, R104, RZ, P0 ;  /* 0x000000ff6800720c */ /* 0x000fe20000702670 */
[----:B------:R0:W-:Y:S01]  /*5770*/  STS.U16 [R74+0x1200], R65 ;  /* 0x001200414a007388 */ /* 0x0001e20000000400 */
[----:B------:R-:W-:Y:S01]  /*5780*/  IMAD.SHL.U32 R69, R115, 0x2, RZ ;  /* 0x0000000273457824 */ /* 0x000fe200078e00ff */
[----:B------:R-:W-:Y:S01]  /*5790*/  LEA.HI.SX32 R7, R7, R7, 0x1b ;  /* 0x0000000707077211 */ /* 0x000fe200078fdaff */
[----:B------:R-:W-:Y:S01]  /*57a0*/  IMAD.SHL.U32 R68, R64, 0x2, RZ ;  /* 0x0000000240447824 */ /* 0x000fe200078e00ff */
[----:B------:R1:W-:Y:S01]  /*57b0*/  STS.U16 [R73+0x1240], R12 ;  /* 0x0012400c49007388 */ /* 0x0003e20000000400 */
[----:B------:R-:W-:Y:S01]  /*57c0*/  IMAD.SHL.U32 R67, R6, 0x2, RZ ;  /* 0x0000000206437824 */ /* 0x000fe200078e00ff */
[----:B------:R-:W-:-:S02]  /*57d0*/  @!P4 SHF.R.U32.HI R6, RZ, 0x2, R114 ;  /* 0x00000002ff06c819 */ /* 0x000fc40000011672 */
[----:B------:R2:W-:Y:S01]  /*57e0*/  STS.U16 [R72+0x1280], R13 ;  /* 0x0012800d48007388 */ /* 0x0005e20000000400 */
[----:B0-----:R-:W-:-:S03]  /*57f0*/  SHF.L.U32 R65, R121, 0x1, RZ ;  /* 0x0000000179417819 */ /* 0x001fc600000006ff */
[----:B------:R-:W-:Y:S01]  /*5800*/  STS.U16 [R71+0x12c0], R116 ;  /* 0x0012c07447007388 */ /* 0x000fe20000000400 */
[----:B------:R-:W-:Y:S02]  /*5810*/  IMAD.SHL.U32 R64, R7, 0x2, RZ ;  /* 0x0000000207407824 */ /* 0x000fe400078e00ff */
[----:B-1----:R-:W-:Y:S01]  /*5820*/  IMAD.MOV.U32 R12, RZ, RZ, 0x3f800000 ;  /* 0x3f800000ff0c7424 */ /* 0x002fe200078e00ff */
[----:B------:R-:W-:Y:S01]  /*5830*/  STS.U16 [R70+0x1300], R11 ;  /* 0x0013000b46007388 */ /* 0x000fe20000000400 */
[----:B--2---:R-:W-:-:S03]  /*5840*/  IMAD.MOV.U32 R13, RZ, RZ, RZ ;  /* 0x000000ffff0d7224 */ /* 0x004fc600078e00ff */
[----:B------:R-:W-:Y:S04]  /*5850*/  STS.U16 [R69+0x1340], R10 ;  /* 0x0013400a45007388 */ /* 0x000fe80000000400 */
[----:B------:R0:W-:Y:S04]  /*5860*/  STS.U16 [R68+0x1380], R5 ;  /* 0x0013800544007388 */ /* 0x0001e80000000400 */
[----:B------:R-:W-:Y:S04]  /*5870*/  STS.U16 [R67+0x13c0], R4 ;  /* 0x0013c00443007388 */ /* 0x000fe80000000400 */
[----:B------:R-:W-:Y:S01]  /*5880*/  STS.U16 [R66+0x1400], R9 ;  /* 0x0014000942007388 */ /* 0x000fe20000000400 */
[----:B0-----:R-:W-:-:S03]  /*5890*/  @!P4 LOP3.LUT R5, R6, 0x3ffffff8, RZ, 0xc0, !PT ;  /* 0x3ffffff80605c812 */ /* 0x001fc600078ec0ff */
[----:B------:R-:W-:Y:S01]  /*58a0*/  STS.U16 [R65+0x1440], R8 ;  /* 0x0014400841007388 */ /* 0x000fe20000000400 */
[----:B------:R-:W-:-:S06]  /*58b0*/  NOP ;  /* 0x0000000000007918 */ /* 0x000fcc0000000000 */
        /* <DEDUP_REMOVED lines=12> */
[----:B------:R-:W-:Y:S04]  /*5980*/  @!P0 LDS.64 R12, [R17.X8+0x2140] ;  /* 0x00214000110c8984 */ /* 0x000fe80000008a00 */
[----:B------:R-:W-:Y:S04]  /*5990*/  LDS.U16 R118, [R64+0x1098] ;  /* 0x0010980040767984 */ /* 0x000fe80000000400 */
[----:B------:R-:W-:Y:S04]  /*59a0*/  LDS.U16 R117, [R64+0x109a] ;  /* 0x00109a0040757984 */ /* 0x000fe80000000400 */
[----:B------:R-:W-:Y:S04]  /*59b0*/  LDS.U16 R116, [R64+0x109c] ;  /* 0x00109c0040747984 */ /* 0x000fe80000000400 */
[----:B------:R-:W-:Y:S04]  /*59c0*/  LDS.U16 R115, [R64+0x109e] ;  /* 0x00109e0040737984 */ /* 0x000fe80000000400 */
[----:B------:R-:W-:Y:S04]  /*59d0*/  @!P4 STS.64 [R5+0x2100], R14 ;  /* 0x0021000e0500c388 */ /* 0x000fe80000000a00 */
[----:B------:R-:W-:Y:S06]  /*59e0*/  BAR.SYNC.DEFER_BLOCKING 0x0 ;  /* 0x0000000000007b1d */ /* 0x000fec0000010000 */
[----:B------:R-:W0:Y:S04]  /*59f0*/  LDS.128 R4, [0x2100] ;  /* 0x00210000ff047984 */ /* 0x000e280000000c00 */
[----:B------:R-:W1:Y:S04]  /*5a00*/  LDS.128 R8, [0x2110] ;  /* 0x00211000ff087984 */ /* 0x000e680000000c00 */
[----:B------:R-:W2:Y:S04]  /*5a10*/  SHFL.UP PT, R164, R14, 0x1, RZ ;  /* 0x042000000ea47989 */ /* 0x000ea800000e00ff */
[----:B------:R-:W3:Y:S01]  /*5a20*/  SHFL.UP PT, R165, R15, 0x1, RZ ;  /* 0x042000000fa57989 */ /* 0x000ee200000e00ff */
        /* <DEDUP_REMOVED lines=11> */
[----:B---3--:R-:W-:Y:S02]  /*5ae0*/  @P0 FFMA.FTZ R5, R164, R5, R165 ;  /* 0x00000005a4050223 */ /* 0x008fe400000100a5 */
[C---:B------:R-:W-:Y:S02]  /*5af0*/  FFMA.FTZ R11, R10.reuse, R8, R11 ;  /* 0x000000080a0b7223 */ /* 0x040fe4000001000b */
[----:B------:R-:W-:Y:S01]  /*5b00*/  FMUL.FTZ R6, R10, R6 ;  /* 0x000000060a067220 */ /* 0x000fe20000410000 */
[----:B------:R-:W-:Y:S01]  /*5b10*/  @P1 MOV R165, R5 ;  /* 0x0000000500a51202 */ /* 0x000fe20000000f00 */
[----:B------:R-:W-:Y:S02]  /*5b20*/  @P1 IMAD.MOV.U32 R164, RZ, RZ, R7 ;  /* 0x000000ffffa41224 */ /* 0x000fe400078e0007 */
[----:B------:R-:W-:-:S02]  /*5b30*/  @P1 IMAD.MOV.U32 R5, RZ, RZ, R13 ;  /* 0x000000ffff051224 */ /* 0x000fc400078e000d */
        /* <DEDUP_REMOVED lines=8> */
.L_x_2974:
[----:B------:R-:W-:Y:S05]  /*5bc0*/  BSYNC B0 ;  /* 0x0000000000007941 */ /* 0x000fea0003800000 */
.L_x_2973:
        /* <DEDUP_REMOVED lines=14> */
[----:B------:R-:W1:Y:S01]  /*5cb0*/  LDS R7, [0x212c] ;  /* 0x00212c00ff077984 */ /* 0x000e620000000800 */
[----:B------:R-:W-:Y:S02]  /*5cc0*/  PRMT R119, RZ, 0x5410, R119 ;  /* 0x00005410ff777816 */ /* 0x000fe40000000077 */
[----:B------:R-:W-:Y:S02]  /*5cd0*/  PRMT R118, RZ, 0x5410, R118 ;  /* 0x00005410ff767816 */ /* 0x000fe40000000076 */
[----:B------:R-:W-:Y:S02]  /*5ce0*/  PRMT R117, RZ, 0x5410, R117 ;  /* 0x00005410ff757816 */ /* 0x000fe40000000075 */
[----:B------:R-:W-:-:S02]  /*5cf0*/  PRMT R116, RZ, 0x5410, R116 ;  /* 0x00005410ff747816 */ /* 0x000fc40000000074 */
[----:B------:R-:W-:Y:S01]  /*5d00*/  PRMT R115, RZ, 0x5410, R115 ;  /* 0x00005410ff737816 */ /* 0x000fe20000000073 */
        /* <DEDUP_REMOVED lines=19> */
[----:B------:R-:W1:Y:S01]  /*5e40*/  S2UR UR7, SR_CTAID.X ;  /* 0x00000000000779c3 */ /* 0x000e620000002500 */
[----:B------:R2:W-:Y:S07]  /*5e50*/  STS.64 [R17.X8+0x2140], R4 ;  /* 0x0021400411007388 */ /* 0x0005ee0000008a00 */
[----:B------:R-:W3:Y:S01]  /*5e60*/  S2UR UR6, SR_CTAID.Y ;  /* 0x00000000000679c3 */ /* 0x000ee20000002600 */
[----:B-1----:R-:W-:Y:S01]  /*5e70*/  MOV R103, UR7 ;  /* 0x0000000700677c02 */ /* 0x002fe20008000f00 */
[----:B---3--:R-:W-:-:S04]  /*5e80*/  IMAD.U32 R109, RZ, RZ, UR6 ;  /* 0x00000006ff6d7e24 */ /* 0x008fc8000f8e00ff */
        /* <DEDUP_REMOVED lines=9> */
[----:B------:R2:W-:Y:S04]  /*5f20*/  STG.E.64 [R6.64], R4 ;  /* 0x0000000406007986 */ /* 0x0005e8000c101b04 */
.L_x_2976:
[----:B------:R-:W-:Y:S05]  /*5f30*/  BSYNC B0 ;  /* 0x0000000000007941 */ /* 0x000fea0003800000 */
.L_x_2975:
[----:B--2---:R-:W-:Y:S01]  /*5f40*/  IADD3 R17, R17, 0x1, RZ ;  /* 0x0000000111117810 */ /* 0x004fe20007ffe0ff */
[----:B------:R-:W-:Y:S02]  /*5f50*/  FFMA.FTZ R47, R130, R162, R47 ;  /* 0x000000a2822f7223 */ /* 0x000fe4000001002f */
[----:B------:R-:W-:Y:S01]  /*5f60*/  FFMA.FTZ R46, R129, R161, R46 ;  /* 0x000000a1812e7223 */ /* 0x000fe2000001002e */
[----:B------:R-:W-:Y:S01]  /*5f70*/  ISETP.GE.AND P0, PT, R17, c[0x0][0x16c], PT ;  /* 0x00005b0011007a0c */ /* 0x000fe20003f06270 */
        /* <DEDUP_REMOVED lines=13> */
[----:B------:R-:W-:Y:S01]  /*6050*/  FFMA.FTZ R32, R115, R131, R32 ;  /* 0x0000008373207223 */ /* 0x000fe20000010020 */
[----:B------:R-:W-:Y:S01]  /*6060*/  @P0 CALL.REL.NOINC `(.L_x_2972) ;  /* 0x0000001000000944 */ /* 0x000fe20003c00000 */
[----:B------:R-:W-:Y:S05]  /*6070*/  BRA `(.L_x_2977) ;  /* 0xffffddd000007947 */ /* 0x000fea000383ffff */
.L_x_2972:
        /* <DEDUP_REMOVED lines=17> */
[----:B------:R2:W-:Y:S01]  /*6190*/  STS.U16 [R64+0x6], R4 ;  /* 0x0000060440007388 */ /* 0x0005e20000000400 */
[----:B------:R-:W-:-:S03]  /*61a0*/  SHF.R.S32.HI R10, RZ, 0x1f, R2 ;  /* 0x0000001fff0a7819 */ /* 0x000fc60000011402 */
[----:B------:R3:W-:Y:S01]  /*61b0*/  STS.U16 [R64+0xa], R5 ;  /* 0x00000a0540007388 */ /* 0x0007e20000000400 */
[----:B-1----:R-:W-:-:S03]  /*61c0*/  PRMT R0, R40, 0x7632, R0 ;  /* 0x0000763228007816 */ /* 0x002fc60000000000 */
[----:B------:R-:W-:Y:S01]  /*61d0*/  STS.U16 [R64], R46 ;  /* 0x0000002e40007388 */ /* 0x000fe20000000400 */
[----:B--2---:R-:W-:-:S03]  /*61e0*/  PRMT R4, R36, 0x7632, R4 ;  /* 0x0000763224047816 */ /* 0x004fc60000000004 */
[----:B------:R-:W-:Y:S01]  /*61f0*/  STS.U16 [R64+0x4], R44 ;  /* 0x0000042c40007388 */ /* 0x000fe20000000400 */
[----:B---3--:R-:W-:-:S03]  /*6200*/  PRMT R5, R34, 0x7632, R5 ;  /* 0x0000763222057816 */ /* 0x008fc60000000005 */
[----:B------:R-:W-:Y:S04]  /*6210*/  STS.U16 [R64+0x8], R42 ;  /* 0x0000082a40007388 */ /* 0x000fe80000000400 */
[----:B------:R-:W-:Y:S04]  /*6220*/  STS.U16 [R64+0xc], R40 ;  /* 0x00000c2840007388 */ /* 0x000fe80000000400 */
[----:B------:R1:W-:Y:S04]  /*6230*/  STS.U16 [R64+0xe], R0 ;  /* 0x00000e0040007388 */ /* 0x0003e80000000400 */
[----:B------:R-:W-:Y:S04]  /*6240*/  STS.U16 [R64+0x10], R38 ;  /* 0x0000102640007388 */ /* 0x000fe80000000400 */
[----:B------:R-:W-:Y:S01]  /*6250*/  STS.U16 [R64+0x12], R6 ;  /* 0x0000120640007388 */ /* 0x000fe20000000400 */
[----:B-1----:R-:W-:-:S03]  /*6260*/  IMAD R0, R145, c[0x0][0x200], RZ ;  /* 0x0000800091007a24 */ /* 0x002fc600078e02ff */
[----:B------:R-:W-:Y:S01]  /*6270*/  STS.U16 [R64+0x14], R36 ;  /* 0x0000142440007388 */ /* 0x000fe20000000400 */
[----:B------:R-:W-:-:S03]  /*6280*/  IMAD R9, R103, c[0x0][0x204], R0 ;  /* 0x0000810067097a24 */ /* 0x000fc600078e0200 */
[----:B------:R-:W-:Y:S04]  /*6290*/  STS.U16 [R64+0x16], R4 ;  /* 0x0000160440007388 */ /* 0x000fe80000000400 */
[----:B------:R-:W-:Y:S04]  /*62a0*/  STS.U16 [R64+0x18], R34 ;  /* 0x0000182240007388 */ /* 0x000fe80000000400 */
[----:B------:R1:W-:Y:S04]  /*62b0*/  STS.U16 [R64+0x1a], R5 ;  /* 0x00001a0540007388 */ /* 0x0003e80000000400 */
[----:B------:R-:W-:Y:S04]  /*62c0*/  STS.U16 [R64+0x1c], R32 ;  /* 0x00001c2040007388 */ /* 0x000fe80000000400 */
[----:B------:R-:W-:Y:S01]  /*62d0*/  STS.U16 [R64+0x1e], R7 ;  /* 0x00001e0740007388 */ /* 0x000fe20000000400 */
[----:B------:R-:W-:-:S06]  /*62e0*/  NOP ;  /* 0x0000000000007918 */ /* 0x000fcc0000000000 */
[----:B------:R-:W-:Y:S01]  /*62f0*/  LDS.U16 R11, [R80] ;  /* 0x00000000500b7984 */ /* 0x000fe20000000400 */
[----:B-1----:R-:W-:-:S03]  /*6300*/  IMAD.WIDE.U32 R4, R103, c[0x0][0x200], RZ ;  /* 0x0000800067047a25 */ /* 0x002fc600078e00ff */
[----:B------:R-:W-:Y:S01]  /*6310*/  LDS.U16 R79, [R79+0x40] ;  /* 0x000040004f4f7984 */ /* 0x000fe20000000400 */
[----:B------:R-:W-:-:S03]  /*6320*/  IMAD.IADD R29, R5, 0x1, R9 ;  /* 0x00000001051d7824 */ /* 0x000fc600078e0209 */
        /* <DEDUP_REMOVED lines=21> */
[----:B------:R-:W-:-:S04]  /*6480*/  IADD3 R6, P0, R2, R7, RZ ;  /* 0x0000000702067210 */ /* 0x000fc80007f1e0ff */
[----:B------:R-:W-:-:S05]  /*6490*/  LEA.HI.X.SX32 R7, R7, R10, 0x1, P0 ;  /* 0x0000000a07077211 */ /* 0x000fca00000f0eff */
[----:B------:R-:W-:-:S04]  /*64a0*/  IMAD.WIDE.U32 R6, R103, c[0x0][0x200], R6 ;  /* 0x0000800067067a25 */ /* 0x000fc800078e0006 */
[----:B------:R-:W-:Y:S02]  /*64b0*/  IMAD.IADD R7, R9, 0x1, R7 ;  /* 0x0000000109077824 */ /* 0x000fe400078e0207 */
[C---:B------:R-:W-:Y:S02]  /*64c0*/  IMAD R9, R109.reuse, c[0x0][0x20c], R0 ;  /* 0x000083006d097a24 */ /* 0x040fe400078e0200 */
[----:B------:R-:W-:-:S04]  /*64d0*/  IMAD.WIDE.U32 R6, R109, c[0x0][0x208], R6 ;  /* 0x000082006d067a25 */ /* 0x000fc800078e0006 */
[----:B------:R-:W-:Y:S01]  /*64e0*/  IMAD.IADD R7, R7, 0x1, R9 ;  /* 0x0000000107077824 */ /* 0x000fe200078e0209 */
[----:B------:R-:W-:-:S04]  /*64f0*/  LEA R8, P0, R6, c[0x0][0x258], 0x1 ;  /* 0x0000960006087a11 */ /* 0x000fc800078008ff */
[----:B------:R-:W-:-:S05]  /*6500*/  LEA.HI.X R9, R6, c[0x0][0x25c], R7, 0x1, P0 ;  /* 0x0000970006097a11 */ /* 0x000fca00000f0c07 */
[----:B------:R0:W-:Y:S04]  /*6510*/  STG.E.U16 [R8.64], R11 ;  /* 0x0000000b08007986 */ /* 0x0001e8000c101504 */
.L_x_2979:
[----:B------:R-:W-:Y:S05]  /*6520*/  BSYNC B0 ;  /* 0x0000000000007941 */ /* 0x000fea0003800000 */
.L_x_2978:
[----:B------:R-:W-:Y:S01]  /*6530*/  IMAD.MOV.U32 R5, RZ, RZ, R29 ;  /* 0x000000ffff057224 */ /* 0x000fe200078e001d */
[----:B------:R-:W-:Y:S01]  /*6540*/  SHF.L.U32 R7, R104, 0xb, RZ ;  /* 0x0000000b68077819 */ /* 0x000fe200000006ff */
[----:B------:R-:W-:Y:S01]  /*6550*/  IMAD R0, R108, c[0x0][0x208], RZ ;  /* 0x000082006c007a24 */ /* 0x000fe200078e02ff */
[-C--:B------:R-:W-:Y:S01]  /*6560*/  ISETP.GE.AND P5, PT, R99, R27.reuse, PT ;  /* 0x0000001b6300720c */ /* 0x080fe20003fa6270 */
[C---:B------:R-:W-:Y:S01]  /*6570*/  IMAD.WIDE.U32 R4, R109.reuse, c[0x0][0x208], R4 ;  /* 0x000082006d047a25 */ /* 0x040fe200078e0004 */
[----:B0-----:R-:W-:Y:S02]  /*6580*/  SHF.R.S32.HI R9, RZ, 0x1f, R7 ;  /* 0x0000001fff097819 */ /* 0x001fe40000011407 */
[----:B------:R-:W-:Y:S01]  /*6590*/  ISETP.GE.AND P6, PT, R98, R27, PT ;  /* 0x0000001b6200720c */ /* 0x000fe20003fc6270 */
[----:B------:R-:W-:Y:S01]  /*65a0*/  IMAD R6, R109, c[0x0][0x20c], R0 ;  /* 0x000083006d067a24 */ /* 0x000fe200078e0200 */
[----:B------:R-:W-:Y:S02]  /*65b0*/  IADD3 R0, P1, R7, R4, RZ ;  /* 0x0000000407007210 */ /* 0x000fe40007f3e0ff */
[----:B------:R-:W-:-:S02]  /*65c0*/  LEA R7, P0, R2, c[0x0][0x258], 0x1 ;  /* 0x0000960002077a11 */ /* 0x000fc400078008ff */
[----:B------:R-:W-:Y:S02]  /*65d0*/  IADD3.X R5, R9, R6, R5, P1, !PT ;  /* 0x0000000609057210 */ /* 0x000fe40000ffe405 */
[----:B------:R-:W-:Y:S02]  /*65e0*/  LEA.HI.X R6, R2, c[0x0][0x25c], R10, 0x1, P0 ;  /* 0x0000970002067a11 */ /* 0x000fe400000f0c0a */
[----:B------:R-:W-:Y:S02]  /*65f0*/  LEA R4, P3, R0, R7, 0x1 ;  /* 0x0000000700047211 */ /* 0x000fe400078608ff */
[-C--:B------:R-:W-:Y:S02]  /*6600*/  ISETP.GE.AND P0, PT, R112, R27.reuse, PT ;  /* 0x0000001b7000720c */ /* 0x080fe40003f06270 */
[----:B------:R-:W-:Y:S02]  /*6610*/  LEA.HI.X R5, R0, R6, R5, 0x1, P3 ;  /* 0x0000000600057211 */ /* 0x000fe400018f0c05 */
[----:B------:R-:W-:-:S02]  /*6620*/  ISETP.GE.AND P1, PT, R97, R27, PT ;  /* 0x0000001b6100720c */ /* 0x000fc40003f26270 */
[-C--:B------:R-:W-:Y:S01]  /*6630*/  ISETP.GE.AND P2, PT, R111, R27.reuse, PT ;  /* 0x0000001b6f00720c */ /* 0x080fe20003f46270 */
[----:B------:R0:W-:Y:S01]  /*6640*/  @!P5 STG.E.U16 [R4.64+0x40], R79 ;  /* 0x0000404f0400d986 */ /* 0x0001e2000c101504 */
[-C--:B------:R-:W-:Y:S02]  /*6650*/  ISETP.GE.AND P5, PT, R94, R27.reuse, PT ;  /* 0x0000001b5e00720c */ /* 0x080fe40003fa6270 */
[-C--:B------:R-:W-:Y:S01]  /*6660*/  ISETP.GE.AND P3, PT, R96, R27.reuse, PT ;  /* 0x0000001b6000720c */ /* 0x080fe20003f66270 */
[----:B------:R0:W-:Y:S01]  /*6670*/  @!P6 STG.E.U16 [R4.64+0x80], R13 ;  /* 0x0000800d0400e986 */ /* 0x0001e2000c101504 */
[-C--:B------:R-:W-:Y:S02]  /*6680*/  ISETP.GE.AND P4, PT, R95, R27.reuse, PT ;  /* 0x0000001b5f00720c */ /* 0x080fe40003f86270 */
[-C--:B------:R-:W-:Y:S01]  /*6690*/  ISETP.GE.AND P6, PT, R110, R27.reuse, PT ;  /* 0x0000001b6e00720c */ /* 0x080fe20003fc6270 */
[----:B------:R0:W-:Y:S01]  /*66a0*/  @!P0 STG.E.U16 [R4.64+0x100], R15 ;  /* 0x0001000f04008986 */ /* 0x0001e2000c101504 */
[----:B------:R-:W-:-:S02]  /*66b0*/  ISETP.GE.AND P0, PT, R86, R27, PT ;  /* 0x0000001b5600720c */ /* 0x000fc40003f06270 */
        /* <DEDUP_REMOVED lines=21> */
[----:B------:R-:W-:Y:S01]  /*6810*/  IADD3 R89, P1, R89, 0x1000, RZ ;  /* 0x0000100059597810 */ /* 0x000fe20007f3e0ff */
[----:B------:R-:W-:Y:S02]  /*6820*/  IMAD.X R83, RZ, RZ, R83, P2 ;  /* 0x000000ffff537224 */ /* 0x000fe400010e0653 */
[----:B------:R0:W-:Y:S01]  /*6830*/  @!P4 STG.E.U16 [R4.64+0x380], R25 ;  /* 0x000380190400c986 */ /* 0x0001e2000c101504 */
[----:B------:R-:W-:Y:S01]  /*6840*/  IADD3 R102, P4, R102, 0x1000, RZ ;  /* 0x0000100066667810 */ /* 0x000fe20007f9e0ff */
[----:B------:R-:W-:-:S04]  /*6850*/  IMAD.X R85, RZ, RZ, R85, P1 ;  /* 0x000000ffff557224 */ /* 0x000fc800008e0655 */
[----:B------:R-:W-:Y:S01]  /*6860*/  IMAD.X R93, RZ, RZ, R93, P4 ;  /* 0x000000ffff5d7224 */ /* 0x000fe200020e065d */
[----:B------:R-:W-:Y:S01]  /*6870*/  @P0 CALL.REL.NOINC `(.L_x_2980) ;  /* 0x0000001000000944 */ /* 0x000fe20003c00000 */
[----:B------:R-:W-:Y:S05]  /*6880*/  BRA `(.L_x_2981) ;  /* 0xffff9e1000007947 */ /* 0x000fea000383ffff */
.L_x_2980:
[----:B------:R-:W-:Y:S05]  /*6890*/  EXIT ;  /* 0x000000000000794d */ /* 0x000fea0003800000 */
.L_x_2982:
        /* <DEDUP_REMOVED lines=14> */
.L_x_5406:


//--------------------- .text._Z25selective_scan_fwd_kernelI32Selective_Scan_fwd_kernel_traitsILi128ELi16ELi1ELb0ELb1ELb1ELb1EN3c108BFloat16EfEEv13SSMParamsBase --------------------------
	.section	.text._Z25selective_scan_fwd_kernelI32Selective_Scan_fwd_kernel_traitsILi128ELi16ELi1ELb0ELb1ELb1ELb1EN3c108BFloat16EfEEv13SSMParamsBase,"ax",@progbits
	.sectioninfo	@"SHI_REGISTERS=168"
	.align	128
        .global         _Z25selective_scan_fwd_kernelI32Selective_Scan_fwd_kernel_traitsILi128ELi16ELi1ELb0ELb1ELb1ELb1EN3c108BFloat16EfEEv13SSMParamsBase
        .type           _Z25selective_scan_fwd_kernelI32Selective_Scan_fwd_kernel_traitsILi128ELi16ELi1ELb0ELb1ELb1ELb1EN3c108BFloat16EfEEv13SSMParamsBase,@function
        .size           _Z25selective_scan_fwd_kernelI32Selective_Scan_fwd_kernel_traitsILi128ELi16ELi1ELb0ELb1ELb1ELb1EN3c108BFloat16EfEEv13SSMParamsBase,(.L_x_5407 - _Z25selective_scan_fwd_kernelI32Selective_Scan_fwd_kernel_traitsILi128ELi16ELi1ELb0ELb1ELb1ELb1EN3c108BFloat16EfEEv13SSMParamsBase)
        .other          _Z25selective_scan_fwd_kernelI32Selective_Scan_fwd_kernel_traitsILi128ELi16ELi1ELb0ELb1ELb1ELb1EN3c108BFloat16EfEEv13SSMParamsBase,@"STO_CUDA_ENTRY STV_DEFAULT"
_Z25selective_scan_fwd_kernelI32Selective_Scan_fwd_kernel_traitsILi128ELi16ELi1ELb0ELb1ELb1ELb1EN3c108BFloat16EfEEv13SSMParamsBase:
.text._Z25selective_scan_fwd_kernelI32Selective_Scan_fwd_kernel_traitsILi128ELi16ELi1ELb0ELb1ELb1ELb1EN3c108BFloat16EfEEv13SSMParamsBase:
        /* <DEDUP_REMOVED lines=15> */
[----:B------:R-:W-:Y:S02]  /*00f0*/  @P1 LEA R4, P3, R162, c[0x0][0x250], 0x2 ;  /* 0x00009400a2041a11 */ /* 0x000fe400078610ff */
        /* <DEDUP_REMOVED lines=9> */
[----:B------:R-:W-:Y:S02]  /*0190*/  IMAD R11, R161, c[0x0][0x1d8], RZ ;  /* 0x00007600a10b7a24 */ /* 0x000fe400078e02ff */
[----:B-1----:R-:W-:Y:S01]  /*01a0*/  IMAD.MOV R8, RZ, RZ, -R7 ;  /* 0x000000ffff087224 */ /* 0x002fe200078e0a07 */
[----:B---3--:R-:W-:-:S03]  /*01b0*/  IABS R4, R162 ;  /* 0x000000a200047213 */ /* 0x008fc60000000000 */
[----:B--2---:R-:W-:-:S04]  /*01c0*/  IMAD R3, R8, R9, RZ ;  /* 0x0000000908037224 */ /* 0x004fc800078e02ff */
[----:B------:R-:W-:Y:S01]  /*01d0*/  IMAD.HI.U32 R7, R7, R3, R6 ;  /* 0x0000000307077227 */ /* 0x000fe200078e0006 */
[----:B------:R-:W-:-:S04]  /*01e0*/  LOP3.LUT R6, R162, c[0x0][0x178], RZ, 0x3c, !PT ;  /* 0x00005e00a2067a12 */ /* 0x000fc800078e3cff */
[----:B------:R-:W-:Y:S01]  /*01f0*/  ISETP.GE.AND P3, PT, R6, RZ, PT ;  /* 0x000000ff0600720c */ /* 0x000fe20003f66270 */
[----:B------:R-:W-:-:S04]  /*0200*/  IMAD.HI.U32 R0, R7, R4, RZ ;  /* 0x0000000407007227 */ /* 0x000fc800078e00ff */
[----:B------:R-:W-:Y:S02]  /*0210*/  IMAD.MOV R2, RZ, RZ, -R0 ;  /* 0x000000ffff027224 */ /* 0x000fe400078e0a00 */
[----:B------:R-:W-:Y:S02]  /*0220*/  IMAD.MOV.U32 R7, RZ, RZ, c[0x0][0x174] ;  /* 0x00005d00ff077624 */ /* 0x000fe400078e00ff */
[----:B------:R-:W-:Y:S02]  /*0230*/  IMAD R4, R9, R2, R4 ;  /* 0x0000000209047224 */ /* 0x000fe400078e0204 */
[----:B----4-:R-:W-:Y:S01]  /*0240*/  IMAD.U32 R158, RZ, RZ, UR6 ;  /* 0x00000006ff9e7e24 */ /* 0x010fe2000f8e00ff */
[----:B------:R-:W-:Y:S02]  /*0250*/  ISETP.GE.AND P4, PT, R7, 0x1, PT ;  /* 0x000000010700780c */ /* 0x000fe40003f86270 */
[----:B------:R-:W-:Y:S01]  /*0260*/  ISETP.GT.U32.AND P2, PT, R9, R4, PT ;  /* 0x000000040900720c */ /* 0x000fe20003f44070 */
[----:B------:R-:W-:Y:S01]  /*0270*/  IMAD.WIDE.U32 R2, R158, c[0x0][0x1d0], RZ ;  /* 0x000074009e027a25 */ /* 0x000fe200078e00ff */
[----:B------:R-:W-:-:S03]  /*0280*/  SHF.R.S32.HI R157, RZ, 0x1f, R158 ;  /* 0x0000001fff9d7819 */ /* 0x000fc6000001149e */
[----:B------:R-:W-:-:S04]  /*0290*/  IMAD.WIDE.U32 R6, R158, c[0x0][0x190], RZ ;  /* 0x000064009e067a25 */ /* 0x000fc800078e00ff */
[C---:B------:R-:W-:Y:S02]  /*02a0*/  IMAD R5, R157.reuse, c[0x0][0x1d0], RZ ;  /* 0x000074009d057a24 */ /* 0x040fe400078e02ff */
[C---:B------:R-:W-:Y:S02]  /*02b0*/  IMAD R13, R157.reuse, c[0x0][0x190], RZ ;  /* 0x000064009d0d7a24 */ /* 0x040fe400078e02ff */
[-C--:B------:R-:W-:Y:S01]  /*02c0*/  @!P2 IADD3 R4, R4, -R9.reuse, RZ ;  /* 0x800000090404a210 */ /* 0x080fe20007ffe0ff */
[----:B------:R-:W-:Y:S01]  /*02d0*/  IMAD R5, R158, c[0x0][0x1d4], R5 ;  /* 0x000075009e057a24 */ /* 0x000fe200078e0205 */
[----:B------:R-:W-:Y:S01]  /*02e0*/  @!P2 IADD3 R0, R0, 0x1, RZ ;  /* 0x000000010000a810 */ /* 0x000fe20007ffe0ff */
[----:B------:R-:W-:Y:S01]  /*02f0*/  IMAD R19, R157, c[0x0][0x1b0], RZ ;  /* 0x00006c009d137a24 */ /* 0x000fe200078e02ff */
[----:B------:R-:W-:Y:S01]  /*0300*/  ISETP.GE.U32.AND P0, PT, R4, R9, PT ;  /* 0x000000090400720c */ /* 0x000fe20003f06070 */
[----:B------:R-:W-:Y:S02]  /*0310*/  IMAD.IADD R3, R3, 0x1, R5 ;  /* 0x0000000103037824 */ /* 0x000fe400078e0205 */
[----:B------:R-:W-:-:S02]  /*0320*/  IMAD R17, R158, c[0x0][0x194], R13 ;  /* 0x000065009e117a24 */ /* 0x000fc400078e020d */
[----:B------:R-:W-:-:S04]  /*0330*/  IMAD.WIDE.U32 R8, R158, c[0x0][0x1b0], RZ ;  /* 0x00006c009e087a25 */ /* 0x000fc800078e00ff */
[----:B------:R-:W-:-:S04]  /*0340*/  IMAD.WIDE.U32 R4, R158, c[0x0][0x1e0], RZ ;  /* 0x000078009e047a25 */ /* 0x000fc800078e00ff */
[----:B------:R-:W-:Y:S01]  /*0350*/  IMAD R15, R157, c[0x0][0x1e0], RZ ;  /* 0x000078009d0f7a24 */ /* 0x000fe200078e02ff */
[----:B------:R-:W-:Y:S01]  /*0360*/  @P0 IADD3 R0, R0, 0x1, RZ ;  /* 0x0000000100000810 */ /* 0x000fe20007ffe0ff */
[----:B------:R-:W-:Y:S02]  /*0370*/  IMAD R19, R158, c[0x0][0x1b4], R19 ;  /* 0x00006d009e137a24 */ /* 0x000fe400078e0213 */
[----:B------:R-:W-:Y:S01]  /*0380*/  IMAD R13, R162, c[0x0][0x1dc], R11 ;  /* 0x00007700a20d7a24 */ /* 0x000fe200078e020b */
[----:B------:R-:W-:Y:S06]  /*0390*/  @!P4 EXIT ;  /* 0x000000000000c94d */ /* 0x000fec0003800000 */
[----:B------:R-:W0:Y:S01]  /*03a0*/  S2R R11, SR_TID.X ;  /* 0x00000000000b7919 */ /* 0x000e220000002100 */
[----:B------:R-:W-:Y:S01]  /*03b0*/  @!P3 IMAD.MOV R0, RZ, RZ, -R0 ;  /* 0x000000ffff00b224 */ /* 0x000fe200078e0a00 */
[----:B------:R-:W-:Y:S01]  /*03c0*/  @!P1 LOP3.LUT R0, RZ, c[0x0][0x178], RZ, 0x33, !PT ;  /* 0x00005e00ff009a12 */ /* 0x000fe200078e33ff */
[----:B------:R-:W-:Y:S01]  /*03d0*/  IMAD.WIDE.U32 R2, R162, c[0x0][0x1d8], R2 ;  /* 0x00007600a2027a25 */ /* 0x000fe200078e0002 */
[----:B------:R-:W1:Y:S01]  /*03e0*/  S2R R156, SR_LANEID ;  /* 0x00000000009c7919 */ /* 0x000e620000000000 */
[----:B------:R-:W-:Y:S01]  /*03f0*/  HFMA2.MMA R155, -RZ, RZ, 0, 0 ;  /* 0x00000000ff9b7435 */ /* 0x000fe200000001ff */
[----:B------:R-:W-:Y:S01]  /*0400*/  SHF.R.S32.HI R10, RZ, 0x1f, R0 ;  /* 0x0000001fff0a7819 */ /* 0x000fe20000011400 */
[----:B------:R-:W-:Y:S01]  /*0410*/  IMAD R15, R158, c[0x0][0x1e4], R15 ;  /* 0x000079009e0f7a24 */ /* 0x000fe200078e020f */
[----:B------:R-:W-:Y:S01]  /*0420*/  LEA R153, P0, R2, c[0x0][0x240], 0x1 ;  /* 0x0000900002997a11 */ /* 0x000fe200078008ff */
[----:B------:R-:W-:-:S02]  /*0430*/  IMAD.IADD R3, R3, 0x1, R13 ;  /* 0x0000000103037824 */ /* 0x000fc400078e020d */
[----:B------:R-:W-:Y:S02]  /*0440*/  IMAD.IADD R5, R5, 0x1, R15 ;  /* 0x0000000105057824 */ /* 0x000fe400078e020f */
[----:B------:R-:W-:Y:S01]  /*0450*/  IMAD.IADD R7, R7, 0x1, R17 ;  /* 0x0000000107077824 */ /* 0x000fe200078e0211 */
[----:B------:R-:W-:Y:S01]  /*0460*/  LEA.HI.X R140, R2, c[0x0][0x244], R3, 0x1, P0 ;  /* 0x00009100028c7a11 */ /* 0x000fe200000f0c03 */
[----:B------:R-:W-:Y:S02]  /*0470*/  IMAD.IADD R9, R9, 0x1, R19 ;  /* 0x0000000109097824 */ /* 0x000fe400078e0213 */
[C---:B------:R-:W-:Y:S02]  /*0480*/  IMAD R15, R10.reuse, c[0x0][0x1a8], RZ ;  /* 0x00006a000a0f7a24 */ /* 0x040fe400078e02ff */
[----:B------:R-:W-:Y:S02]  /*0490*/  IMAD R17, R10, c[0x0][0x1c8], RZ ;  /* 0x000072000a117a24 */ /* 0x000fe400078e02ff */
[----:B------:R-:W-:Y:S01]  /*04a0*/  IMAD.WIDE.U32 R2, R162, c[0x0][0x1e8], R4 ;  /* 0x00007a00a2027a25 */ /* 0x000fe200078e0004 */
[----:B0-----:R-:W-:-:S03]  /*04b0*/  LOP3.LUT R154, R11, 0x1f, RZ, 0xc0, !PT ;  /* 0x0000001f0b9a7812 */ /* 0x001fc600078ec0ff */
[----:B------:R-:W-:Y:S01]  /*04c0*/  IMAD.WIDE.U32 R4, R0, c[0x0][0x1a8], R6 ;  /* 0x00006a0000047a25 */ /* 0x000fe200078e0006 */
[----:B------:R-:W-:-:S03]  /*04d0*/  LEA R152, P0, R2, c[0x0][0x248], 0x1 ;  /* 0x0000920002987a11 */ /* 0x000fc600078008ff */
[----:B------:R-:W-:Y:S01]  /*04e0*/  IMAD R13, R161, c[0x0][0x1e8], RZ ;  /* 0x00007a00a10d7a24 */ /* 0x000fe200078e02ff */
[----:B------:R-:W-:Y:S01]  /*04f0*/  LEA R138, P1, R4, c[0x0][0x228], 0x1 ;  /* 0x00008a00048a7a11 */ /* 0x000fe200078208ff */
[----:B------:R-:W-:-:S04]  /*0500*/  IMAD.WIDE.U32 R6, R0, c[0x0][0x1c8], R8 ;  /* 0x0000720000067a25 */ /* 0x000fc800078e0008 */
[----:B------:R-:W-:Y:S01]  /*0510*/  IMAD R15, R0, c[0x0][0x1ac], R15 ;  /* 0x00006b00000f7a24 */ /* 0x000fe200078e020f */
[----:B------:R-:W-:Y:S01]  /*0520*/  LEA R137, P2, R6, c[0x0][0x230], 0x1 ;  /* 0x00008c0006897a11 */ /* 0x000fe200078408ff */
[----:B------:R-:W-:Y:S02]  /*0530*/  IMAD R17, R0, c[0x0][0x1cc], R17 ;  /* 0x0000730000117a24 */ /* 0x000fe400078e0211 */
[----:B------:R-:W-:Y:S02]  /*0540*/  IMAD.SHL.U32 R0, R11, 0x10, RZ ;  /* 0x000000100b007824 */ /* 0x000fe400078e00ff */
[----:B------:R-:W-:Y:S02]  /*0550*/  IMAD R13, R162, c[0x0][0x1ec], R13 ;  /* 0x00007b00a20d7a24 */ /* 0x000fe400078e020d */
[----:B------:R-:W-:Y:S01]  /*0560*/  IMAD.IADD R135, R7, 0x1, R17 ;  /* 0x0000000107877824 */ /* 0x000fe200078e0211 */
[----:B------:R-:W-:Y:S01]  /*0570*/  LOP3.LUT R0, R0, 0xfffffe00, RZ, 0xc0, !PT ;  /* 0xfffffe0000007812 */ /* 0x000fe200078ec0ff */
[----:B------:R-:W-:-:S02]  /*0580*/  IMAD.IADD R139, R3, 0x1, R13 ;  /* 0x00000001038b7824 */ /* 0x000fc400078e020d */
[----:B------:R-:W-:Y:S01]  /*0590*/  IMAD.IADD R3, R5, 0x1, R15 ;  /* 0x0000000105037824 */ /* 0x000fe200078e020f */
[----:B------:R-:W-:Y:S02]  /*05a0*/  LOP3.LUT R164, R0, 0x1f, R11, 0xf8, !PT ;  /* 0x0000001f00a47812 */ /* 0x000fe400078ef80b */
[----:B------:R-:W-:Y:S02]  /*05b0*/  LEA.HI.X R139, R2, c[0x0][0x24c], R139, 0x1, P0 ;  /* 0x00009300028b7a11 */ /* 0x000fe400000f0c8b */
[----:B------:R-:W-:Y:S02]  /*05c0*/  LEA.HI.X R136, R4, c[0x0][0x22c], R3, 0x1, P1 ;  /* 0x00008b0004887a11 */ /* 0x000fe400008f0c03 */
[----:B------:R-:W-:Y:S02]  /*05d0*/  LEA.HI.X R135, R6, c[0x0][0x234], R135, 0x1, P2 ;  /* 0x00008d0006877a11 */ /* 0x000fe400010f0c87 */
        /* <DEDUP_REMOVED lines=10> */
[----:B-1----:R-:W-:Y:S02]  /*0680*/  LOP3.LUT R141, R164, 0x1e0, RZ, 0xfc, !PT ;  /* 0x000001e0a48d7812 */ /* 0x002fe400078efcff */
.L_x_3026:
[----:B------:R-:W-:Y:S01]  /*0690*/  BAR.SYNC.DEFER_BLOCKING 0x0 ;  /* 0x0000000000007b1d */ /* 0x000fe20000010000 */
[----:B0-----:R-:W-:Y:S01]  /*06a0*/  IMAD.MOV.U32 R2, RZ, RZ, -0x800 ;  /* 0xfffff800ff027424 */ /* 0x001fe200078e00ff */
[----:B------:R-:W-:Y:S01]  /*06b0*/  PRMT R5, RZ, 0x7610, R5 ;  /* 0x00007610ff057816 */ /* 0x000fe20000000005 */
[----:B------:R-:W-:Y:S01]  /*06c0*/  IMAD.MOV.U32 R3, RZ, RZ, R140 ;  /* 0x000000ffff037224 */ /* 0x000fe200078e008c */
[C---:B------:R-:W-:Y:S01]  /*06d0*/  LOP3.LUT R134, R164.reuse, 0x80, RZ, 0xfc, !PT ;  /* 0x00000080a4867812 */ /* 0x040fe200078efcff */
[----:B------:R-:W-:Y:S01]  /*06e0*/  IMAD R133, R155, R2, c[0x0][0x168] ;  /* 0x00005a009b857624 */ /* 0x000fe200078e0202 */
[----:B------:R-:W-:Y:S01]  /*06f0*/  PRMT R0, RZ, 0x7610, R0 ;  /* 0x00007610ff007816 */ /* 0x000fe20000000000 */
[----:B------:R-:W-:Y:S01]  /*0700*/  IMAD.MOV.U32 R2, RZ, RZ, R153 ;  /* 0x000000ffff027224 */ /* 0x000fe200078e0099 */
[----:B------:R-:W-:-:S02]  /*0710*/  LOP3.LUT R132, R164, 0xa0, RZ, 0xfc, !PT ;  /* 0x000000a0a4847812 */ /* 0x000fc400078efcff */
[CC--:B------:R-:W-:Y:S01]  /*0720*/  ISETP.GE.AND P2, PT, R164.reuse, R133.reuse, PT ;  /* 0x00000085a400720c */ /* 0x0c0fe20003f46270 */
[C---:B------:R-:W-:Y:S01]  /*0730*/  IMAD.WIDE R2, R164.reuse, 0x2, R2 ;  /* 0x00000002a4027825 */ /* 0x040fe200078e0202 */
[-C--:B------:R-:W-:Y:S02]  /*0740*/  ISETP.GE.AND P1, PT, R151, R133.reuse, PT ;  /* 0x000000859700720c */ /* 0x080fe40003f26270 */
[----:B------:R-:W-:Y:S02]  /*0750*/  LOP3.LUT R131, R164, 0xc0, RZ, 0xfc, !PT ;  /* 0x000000c0a4837812 */ /* 0x000fe400078efcff */
[-C--:B------:R-:W-:Y:S02]  /*0760*/  ISETP.GE.AND P0, PT, R150, R133.reuse, PT ;  /* 0x000000859600720c */ /* 0x080fe40003f06270 */
[-C--:B------:R-:W-:Y:S02]  /*0770*/  ISETP.GE.AND P4, PT, R149, R133.reuse, PT ;  /* 0x000000859500720c */ /* 0x080fe40003f86270 */
[----:B------:R-:W-:-:S02]  /*0780*/  ISETP.GE.AND P6, PT, R134, R133, PT ;  /* 0x000000858600720c */ /* 0x000fc40003fc6270 */
[-C--:B------:R-:W-:Y:S02]  /*0790*/  ISETP.GE.AND P5, PT, R132, R133.reuse, PT ;  /* 0x000000858400720c */ /* 0x080fe40003fa6270 */
[-C--:B------:R-:W-:Y:S01]  /*07a0*/  ISETP.GE.AND P3, PT, R131, R133.reuse, PT ;  /* 0x000000858300720c */ /* 0x080fe20003f66270 */
[----:B------:R0:W2:Y:S01]  /*07b0*/  @!P2 LDG.E.U16 R5, [R2.64] ;  /* 0x000000040205a981 */ /* 0x0000a2000c1e1500 */
[-C--:B------:R-:W-:Y:S02]  /*07c0*/  ISETP.GE.AND P2, PT, R148, R133.reuse, PT ;  /* 0x000000859400720c */ /* 0x080fe40003f46270 */
[----:B------:R-:W-:Y:S01]  /*07d0*/  PRMT R7, RZ, 0x7610, R7 ;  /* 0x00007610ff077816 */ /* 0x000fe20000000007 */
[----:B------:R0:W3:Y:S01]  /*07e0*/  @!P1 LDG.E.U16 R0, [R2.64+0x40] ;  /* 0x0000400402009981 */ /* 0x0000e2000c1e1500 */
[----:B------:R-:W-:Y:S02]  /*07f0*/  ISETP.GE.AND P1, PT, R147, R133, PT ;  /* 0x000000859300720c */ /* 0x000fe40003f26270 */
[----:B------:R-:W-:-:S02]  /*0800*/  PRMT R4, RZ, 0x7610, R4 ;  /* 0x00007610ff047816 */ /* 0x000fc40000000004 */
[----:B------:R-:W-:Y:S01]  /*0810*/  PRMT R9, RZ, 0x7610, R9 ;  /* 0x00007610ff097816 */ /* 0x000fe20000000009 */
[----:B------:R0:W4:Y:S01]  /*0820*/  @!P0 LDG.E.U16 R7, [R2.64+0x80] ;  /* 0x0000800402078981 */ /* 0x000122000c1e1500 */
[----:B------:R-:W-:Y:S02]  /*0830*/  PRMT R6, RZ, 0x7610, R6 ;  /* 0x00007610ff067816 */ /* 0x000fe40000000006 */
[----:B------:R-:W-:Y:S01]  /*0840*/  PRMT R11, RZ, 0x7610, R11 ;  /* 0x00007610ff0b7816 */ /* 0x000fe2000000000b */
[----:B------:R0:W4:Y:S01]  /*0850*/  @!P4 LDG.E.U16 R4, [R2.64+0xc0] ;  /* 0x0000c0040204c981 */ /* 0x000122000c1e1500 */
[----:B------:R-:W-:Y:S02]  /*0860*/  PRMT R8, RZ, 0x7610, R8 ;  /* 0x00007610ff087816 */ /* 0x000fe40000000008 */
[----:B------:R-:W-:Y:S01]  /*0870*/  PRMT R13, RZ, 0x7610, R13 ;  /* 0x00007610ff0d7816 */ /* 0x000fe2000000000d */
[----:B------:R0:W4:Y:S01]  /*0880*/  @!P6 LDG.E.U16 R9, [R2.64+0x100] ;  /* 0x000100040209e981 */ /* 0x000122000c1e1500 */
[----:B------:R-:W-:-:S02]  /*0890*/  ISETP.GE.AND P0, PT, R146, R133, PT ;  /* 0x000000859200720c */ /* 0x000fc40003f06270 */
[----:B------:R-:W-:Y:S01]  /*08a0*/  LOP3.LUT R130, R164, 0x1c0, RZ, 0xfc, !PT ;  /* 0x000001c0a4827812 */ /* 0x000fe200078efcff */
[----:B------:R0:W4:Y:S01]  /*08b0*/  @!P5 LDG.E.U16 R6, [R2.64+0x140] ;  /* 0x000140040206d981 */ /* 0x000122000c1e1500 */
[-C--:B------:R-:W-:Y:S02]  /*08c0*/  ISETP.GE.AND P4, PT, R145, R133.reuse, PT ;  /* 0x000000859100720c */ /* 0x080fe40003f86270 */
[-C--:B------:R-:W-:Y:S01]  /*08d0*/  ISETP.GE.AND P6, PT, R144, R133.reuse, PT ;  /* 0x000000859000720c */ /* 0x080fe20003fc6270 */
[----:B------:R0:W4:Y:S01]  /*08e0*/  @!P3 LDG.E.U16 R11, [R2.64+0x180] ;  /* 0x00018004020bb981 */ /* 0x000122000c1e1500 */
[-C--:B------:R-:W-:Y:S02]  /*08f0*/  ISETP.GE.AND P5, PT, R143, R133.reuse, PT ;  /* 0x000000858f00720c */ /* 0x080fe40003fa6270 */
[-C--:B------:R-:W-:Y:S01]  /*0900*/  ISETP.GE.AND P3, PT, R142, R133.reuse, PT ;  /* 0x000000858e00720c */ /* 0x080fe20003f66270 */
[----:B------:R0:W4:Y:S01]  /*0910*/  @!P2 LDG.E.U16 R8, [R2.64+0x1c0] ;  /* 0x0001c0040208a981 */ /* 0x000122000c1e1500 */
[----:B------:R-:W-:-:S02]  /*0920*/  ISETP.GE.AND P2, PT, R130, R133, PT ;  /* 0x000000858200720c */ /* 0x000fc40003f46270 */
[----:B------:R-:W-:Y:S01]  /*0930*/  PRMT R10, RZ, 0x7610, R10 ;  /* 0x00007610ff0a7816 */ /* 0x000fe2000000000a */
[----:B------:R0:W4:Y:S01]  /*0940*/  @!P1 LDG.E.U16 R13, [R2.64+0x200] ;  /* 0x00020004020d9981 */ /* 0x000122000c1e1500 */
[----:B------:R-:W-:Y:S02]  /*0950*/  ISETP.GE.AND P1, PT, R141, R133, PT ;  /* 0x000000858d00720c */ /* 0x000fe40003f26270 */
[----:B------:R-:W-:Y:S02]  /*0960*/  PRMT R15, RZ, 0x7610, R15 ;  /* 0x00007610ff0f7816 */ /* 0x000fe4000000000f */
[----:B------:R-:W-:Y:S01]  /*0970*/  PRMT R12, RZ, 0x7610, R12 ;  /* 0x00007610ff0c7816 */ /* 0x000fe2000000000c */
[----:B------:R0:W4:Y:S01]  /*0980*/  @!P0 LDG.E.U16 R10, [R2.64+0x240] ;  /* 0x00024004020a8981 */ /* 0x000122000c1e1500 */
        /* <DEDUP_REMOVED lines=21> */
[C---:B0-----:R-:W-:Y:S02]  /*0ae0*/  IADD3 R3, R18.reuse, 0xc0, RZ ;  /* 0x000000c012037810 */ /* 0x041fe40007ffe0ff */
[-C--:B------:R-:W-:Y:S02]  /*0af0*/  LEA.HI.SX32 R23, R23, R18.reuse, 0x1b ;  /* 0x0000001217177211 */ /* 0x080fe400078fdaff */
[----:B------:R-:W-:Y:S02]  /*0b00*/  IADD3 R31, R18, 0xe0, RZ ;  /* 0x000000e0121f7810 */ /* 0x000fe40007ffe0ff */
        /* <DEDUP_REMOVED lines=8> */
[C---:B------:R-:W-:Y:S02]  /*0b90*/  IADD3 R37, R18.reuse, 0x140, RZ ;  /* 0x0000014012257810 */ /* 0x040fe40007ffe0ff */
[-C--:B------:R-:W-:Y:S01]  /*0ba0*/  LEA.HI.SX32 R3, R3, R18.reuse, 0x1b ;  /* 0x0000001203037211 */ /* 0x080fe200078fdaff */
[----:B------:R-:W-:Y:S01]  /*0bb0*/  IMAD.SHL.U32 R123, R25, 0x2, RZ ;  /* 0x00000002197b7824 */ /* 0x000fe200078e00ff */
[----:B------:R-:W-:Y:S02]  /*0bc0*/  IADD3 R39, R18, 0x160, RZ ;  /* 0x0000016012277810 */ /* 0x000fe40007ffe0ff */
[----:B------:R-:W-:-:S02]  /*0bd0*/  LEA.HI.SX32 R31, R31, R18, 0x1b ;  /* 0x000000121f1f7211 */ /* 0x000fc400078fdaff */
[C---:B------:R-:W-:Y:S02]  /*0be0*/  IADD3 R41, R18.reuse, 0x180, RZ ;  /* 0x0000018012297810 */ /* 0x040fe40007ffe0ff */
[-C--:B------:R-:W-:Y:S01]  /*0bf0*/  LEA.HI.SX32 R33, R33, R18.reuse, 0x1b ;  /* 0x0000001221217211 */ /* 0x080fe200078fdaff */
[----:B------:R-:W-:Y:S01]  /*0c00*/  IMAD.SHL.U32 R121, R29, 0x2, RZ ;  /* 0x000000021d797824 */ /* 0x000fe200078e00ff */
[C---:B------:R-:W-:Y:S02]  /*0c10*/  IADD3 R43, R18.reuse, 0x1a0, RZ ;  /* 0x000001a0122b7810 */ /* 0x040fe40007ffe0ff */
[-C--:B------:R-:W-:Y:S02]  /*0c20*/  LEA.HI.SX32 R35, R35, R18.reuse, 0x1b ;  /* 0x0000001223237211 */ /* 0x080fe400078fdaff */
[----:B------:R-:W-:Y:S01]  /*0c30*/  SHF.L.U32 R122, R27, 0x1, RZ ;  /* 0x000000011b7a7819 */ /* 0x000fe200000006ff */
[----:B------:R-:W-:Y:S01]  /*0c40*/  IMAD.SHL.U32 R120, R3, 0x2, RZ ;  /* 0x0000000203787824 */ /* 0x000fe200078e00ff */
[----:B------:R-:W-:Y:S01]  /*0c50*/  LEA.HI.SX32 R37, R37, R18, 0x1b ;  /* 0x0000001225257211 */ /* 0x000fe200078fdaff */
[----:B------:R-:W-:Y:S01]  /*0c60*/  IMAD.SHL.U32 R119, R31, 0x2, RZ ;  /* 0x000000021f777824 */ /* 0x000fe200078e00ff */
[----:B------:R-:W-:-:S02]  /*0c70*/  IADD3 R45, R18, 0x1c0, RZ ;  /* 0x000001c0122d7810 */ /* 0x000fc40007ffe0ff */
[----:B------:R-:W-:Y:S02]  /*0c80*/  IADD3 R47, R18, 0x1e0, RZ ;  /* 0x000001e0122f7810 */ /* 0x000fe40007ffe0ff */
[-C--:B------:R-:W-:Y:S01]  /*0c90*/  LEA.HI.SX32 R39, R39, R18.reuse, 0x1b ;  /* 0x0000001227277211 */ /* 0x080fe200078fdaff */
[----:B------:R-:W-:Y:S01]  /*0ca0*/  IMAD.SHL.U32 R118, R33, 0x2, RZ ;  /* 0x0000000221767824 */ /* 0x000fe200078e00ff */
[-C--:B------:R-:W-:Y:S01]  /*0cb0*/  LEA.HI.SX32 R41, R41, R18.reuse, 0x1b ;  /* 0x0000001229297211 */ /* 0x080fe200078fdaff */
        /* <DEDUP_REMOVED lines=189> */
.L_x_2984:
[----:B------:R-:W-:Y:S05]  /*1890*/  BSYNC B0 ;  /* 0x0000000000007941 */ /* 0x000fea0003800000 */
.L_x_2983:
        /* <DEDUP_REMOVED lines=36> */
.L_x_2986:
[----:B------:R-:W-:Y:S05]  /*1ae0*/  BSYNC B0 ;  /* 0x0000000000007941 */ /* 0x000fea0003800000 */
.L_x_2985:
        /* <DEDUP_REMOVED lines=38> */
.L_x_2988:
[----:B------:R-:W-:Y:S05]  /*1d50*/  BSYNC B0 ;  /* 0x0000000000007941 */ /* 0x000fea0003800000 */
.L_x_2987:
        /* <DEDUP_REMOVED lines=36> */
.L_x_2990:
[----:B------:R-:W-:Y:S05]  /*1fa0*/  BSYNC B0 ;  /* 0x0000000000007941 */ /* 0x000fea0003800000 */
.L_x_2989:
        /* <DEDUP_REMOVED lines=38> */
.L_x_2992:
[----:B------:R-:W-:Y:S05]  /*2210*/  BSYNC B0 ;  /* 0x0000000000007941 */ /* 0x000fea0003800000 */
.L_x_2991:
        /* <DEDUP_REMOVED lines=36> */
.L_x_2994:
[----:B------:R-:W-:Y:S05]  /*2460*/  BSYNC B0 ;  /* 0x0000000000007941 */ /* 0x000fea0003800000 */
.L_x_2993:
        /* <DEDUP_REMOVED lines=38> */
.L_x_2996:
[----:B------:R-:W-:Y:S05]  /*26d0*/  BSYNC B0 ;  /* 0x0000000000007941 */ /* 0x000fea0003800000 */
.L_x_2995:
        /* <DEDUP_REMOVED lines=36> */
.L_x_2998:
[----:B------:R-:W-:Y:S05]  /*2920*/  BSYNC B0 ;  /* 0x0000000000007941 */ /* 0x000fea0003800000 */
.L_x_2997:
        /* <DEDUP_REMOVED lines=41> */
.L_x_3000:
[----:B------:R-:W-:Y:S05]  /*2bc0*/  BSYNC B0 ;  /* 0x0000000000007941 */ /* 0x000fea0003800000 */
.L_x_2999:
        /* <DEDUP_REMOVED lines=41> */
.L_x_3002:
[----:B------:R-:W-:Y:S05]  /*2e60*/  BSYNC B0 ;  /* 0x0000000000007941 */ /* 0x000fea0003800000 */
.L_x_3001:
        /* <DEDUP_REMOVED lines=47> */
.L_x_3004:
[----:B------:R-:W-:Y:S05]  /*3160*/  BSYNC B0 ;  /* 0x0000000000007941 */ /* 0x000fea0003800000 */
.L_x_3003:
        /* <DEDUP_REMOVED lines=33> */
.L_x_3006:
[----:B------:R-:W-:Y:S05]  /*3380*/  BSYNC B0 ;  /* 0x0000000000007941 */ /* 0x000fea0003800000 */
.L_x_3005:
        /* <DEDUP_REMOVED lines=33> */
.L_x_3008:
[----:B------:R-:W-:Y:S05]  /*35a0*/  BSYNC B0 ;  /* 0x0000000000007941 */ /* 0x000fea0003800000 */
.L_x_3007:
        /* <DEDUP_REMOVED lines=33> */
.L_x_3010:
[----:B------:R-:W-:Y:S05]  /*37c0*/  BSYNC B0 ;  /* 0x0000000000007941 */ /* 0x000fea0003800000 */
.L_x_3009:
        /* <DEDUP_REMOVED lines=33> */
.L_x_3012:
[----:B------:R-:W-:Y:S05]  /*39e0*/  BSYNC B0 ;  /* 0x0000000000007941 */ /* 0x000fea0003800000 */
.L_x_3011:
        /* <DEDUP_REMOVED lines=33> */
.L_x_3014:
[----:B------:R-:W-:Y:S05]  /*3c00*/  BSYNC B0 ;  /* 0x0000000000007941 */ /* 0x000fea0003800000 */
.L_x_3013:
        /* <DEDUP_REMOVED lines=36> */
.L_x_3020:
[----:B------:R-:W-:Y:S01]  /*3e50*/  SHF.R.S32.HI R22, RZ, 0x1f, R57 ;  /* 0x0000001fff167819 */ /* 0x000fe20000011439 */
[----:B------:R-:W-:Y:S01]  /*3e60*/  IMAD.MOV.U32 R8, RZ, RZ, -0x800 ;  /* 0xfffff800ff087424 */ /* 0x000fe200078e00ff */
[----:B------:R-:W-:Y:S02]  /*3e70*/  SHF.R.S32.HI R165, RZ, 0x1f, R164 ;  /* 0x0000001fffa57819 */ /* 0x000fe400000114a4 */
[----:B------:R-:W-:Y:S01]  /*3e80*/  PRMT R7, RZ, 0x7610, R7 ;  /* 0x00007610ff077816 */ /* 0x000fe20000000007 */
[----:B------:R-:W-:Y:S01]  /*3e90*/  IMAD R0, R22, c[0x0][0x1a0], RZ ;  /* 0x0000680016007a24 */ /* 0x000fe200078e02ff */
[C---:B------:R-:W-:Y:S01]  /*3ea0*/  LOP3.LUT R134, R164.reuse, 0x80, RZ, 0xfc, !PT ;  /* 0x00000080a4867812 */ /* 0x040fe200078efcff */
[----:B------:R-:W-:Y:S01]  /*3eb0*/  IMAD R133, R155, R8, c[0x0][0x168] ;  /* 0x00005a009b857624 */ /* 0x000fe200078e0208 */
[C---:B------:R-:W-:Y:S01]  /*3ec0*/  LOP3.LUT R132, R164.reuse, 0xa0, RZ, 0xfc, !PT ;  /* 0x000000a0a4847812 */ /* 0x040fe200078efcff */
[C-C-:B------:R-:W-:Y:S01]  /*3ed0*/  IMAD R3, R57.reuse, c[0x0][0x1a4], R0.reuse ;  /* 0x0000690039037a24 */ /* 0x140fe200078e0200 */
[----:B------:R-:W-:Y:S01]  /*3ee0*/  PRMT R0, RZ, 0x7610, R0 ;  /* 0x00007610ff007816 */ /* 0x000fe20000000000 */
[----:B------:R-:W-:Y:S01]  /*3ef0*/  IMAD.WIDE.U32 R4, R57, c[0x0][0x1a0], R164 ;  /* 0x0000680039047a25 */ /* 0x000fe200078e00a4 */
[----:B------:R-:W-:-:S02]  /*3f00*/  ISETP.GE.AND P2, PT, R164, R133, PT ;  /* 0x00000085a400720c */ /* 0x000fc40003f46270 */
[-C--:B------:R-:W-:Y:S01]  /*3f10*/  ISETP.GE.AND P1, PT, R151, R133.reuse, PT ;  /* 0x000000859700720c */ /* 0x080fe20003f26270 */
[----:B------:R-:W-:Y:S01]  /*3f20*/  IMAD.IADD R3, R5, 0x1, R3 ;  /* 0x0000000105037824 */ /* 0x000fe200078e0203 */
[----:B------:R-:W-:Y:S02]  /*3f30*/  LEA R2, P0, R4, R138, 0x1 ;  /* 0x0000008a04027211 */ /* 0x000fe400078008ff */
[----:B------:R-:W-:Y:S02]  /*3f40*/  LOP3.LUT R131, R164, 0xc0, RZ, 0xfc, !PT ;  /* 0x000000c0a4837812 */ /* 0x000fe400078efcff */
        /* <DEDUP_REMOVED lines=8> */
[-C--:B------:R-:W-:Y:S02]  /*3fd0*/  ISETP.GE.AND P2, PT, R148, R133.reuse, PT ;  /* 0x000000859400720c */ /* 0x080fe40003f46270 */
[----:B------:R-:W-:Y:S02]  /*3fe0*/  ISETP.GE.AND P1, PT, R147, R133, PT ;  /* 0x000000859300720c */ /* 0x000fe40003f26270 */
[----:B------:R-:W-:Y:S02]  /*3ff0*/  PRMT R9, RZ, 0x7610, R9 ;  /* 0x00007610ff097816 */ /* 0x000fe40000000009 */
[----:B------:R-:W-:-:S02]  /*4000*/  PRMT R6, RZ, 0x7610, R6 ;  /* 0x00007610ff067816 */ /* 0x000fc40000000006 */
[----:B------:R-:W-:Y:S02]  /*4010*/  PRMT R11, RZ, 0x7610, R11 ;  /* 0x00007610ff0b7816 */ /* 0x000fe4000000000b */
[----:B------:R-:W-:Y:S01]  /*4020*/  PRMT R8, RZ, 0x7610, R8 ;  /* 0x00007610ff087816 */ /* 0x000fe20000000008 */
[----:B------:R0:W4:Y:S01]  /*4030*/  @!P0 LDG.E.U16 R9, [R2.64+0x80] ;  /* 0x0000800402098981 */ /* 0x000122000c1e1500 */
[----:B------:R-:W-:Y:S02]  /*4040*/  PRMT R13, RZ, 0x7610, R13 ;  /* 0x00007610ff0d7816 */ /* 0x000fe4000000000d */
[----:B------:R-:W-:Y:S01]  /*4050*/  PRMT R12, RZ, 0x7610, R12 ;  /* 0x00007610ff0c7816 */ /* 0x000fe2000000000c */
[----:B------:R0:W5:Y:S01]  /*4060*/  @!P4 LDG.E.U16 R6, [R2.64+0xc0] ;  /* 0x0000c0040206c981 */ /* 0x000162000c1e1500 */
[----:B------:R-:W-:Y:S02]  /*4070*/  PRMT R15, RZ, 0x7610, R15 ;  /* 0x00007610ff0f7816 */ /* 0x000fe4000000000f */
[----:B------:R-:W-:Y:S01]  /*4080*/  ISETP.GE.AND P0, PT, R146, R133, PT ;  /* 0x000000859200720c */ /* 0x000fe20003f06270 */
[----:B------:R0:W5:Y:S01]  /*4090*/  @!P6 LDG.E.U16 R11, [R2.64+0x100] ;  /* 0x00010004020be981 */ /* 0x000162000c1e1500 */
[----:B------:R-:W-:-:S02]  /*40a0*/  LOP3.LUT R130, R164, 0x1c0, RZ, 0xfc, !PT ;  /* 0x000001c0a4827812 */ /* 0x000fc400078efcff */
        /* <DEDUP_REMOVED lines=32> */
[----:B0-----:R-:W-:-:S04]  /*42b0*/  LEA R2, P0, R4, c[0x0][0x220], 0x2 ;  /* 0x0000880004027a11 */ /* 0x001fc800078010ff */
[----:B------:R-:W-:-:S05]  /*42c0*/  LEA.HI.X R3, R4, c[0x0][0x224], R5, 0x2, P0 ;  /* 0x0000890004037a11 */ /* 0x000fca00000f1405 */
[----:B------:R0:W5:Y:S01]  /*42d0*/  LDG.E R24, [R2.64] ;  /* 0x0000000402187981 */ /* 0x000162000c1e1900 */
[----:B------:R-:W-:Y:S02]  /*42e0*/  IMAD R10, R22, c[0x0][0x1c0], RZ ;  /* 0x00007000160a7a24 */ /* 0x000fe400078e02ff */
[----:B------:R-:W-:Y:S01]  /*42f0*/  IMAD.WIDE.U32 R4, R57, c[0x0][0x1c0], R164 ;  /* 0x0000700039047a25 */ /* 0x000fe200078e00a4 */
[----:B------:R-:W-:-:S03]  /*4300*/  ISETP.GE.AND P5, PT, R150, R133, PT ;  /* 0x000000859600720c */ /* 0x000fc60003fa6270 */
[----:B------:R-:W-:Y:S01]  /*4310*/  IMAD R23, R57, c[0x0][0x1c4], R10 ;  /* 0x0000710039177a24 */ /* 0x000fe200078e020a */
[----:B------:R-:W1:Y:S01]  /*4320*/  S2R R129, SR_TID.X ;  /* 0x0000000000817919 */ /* 0x000e620000002100 */
[----:B0-----:R-:W-:Y:S02]  /*4330*/  LEA R2, P0, R4, R137, 0x1 ;  /* 0x0000008904027211 */ /* 0x001fe400078008ff */
[----:B------:R-:W-:Y:S01]  /*4340*/  IMAD.IADD R5, R5, 0x1, R23 ;  /* 0x0000000105057824 */ /* 0x000fe200078e0217 */
[-C--:B------:R-:W-:Y:S02]  /*4350*/  ISETP.GE.AND P4, PT, R164, R133.reuse, PT ;  /* 0x00000085a400720c */ /* 0x080fe40003f86270 */
[----:B------:R-:W-:Y:S02]  /*4360*/  ISETP.GE.AND P6, PT, R149, R133, PT ;  /* 0x000000859500720c */ /* 0x000fe40003fc6270 */
[--C-:B------:R-:W-:Y:S02]  /*4370*/  LEA.HI.X R3, R4, R135, R5.reuse, 0x1, P0 ;  /* 0x0000008704037211 */ /* 0x100fe400000f0c05 */
[----:B------:R-:W-:-:S02]  /*4380*/  PRMT R5, RZ, 0x7610, R5 ;  /* 0x00007610ff057816 */ /* 0x000fc40000000005 */
[----:B------:R-:W-:Y:S02]  /*4390*/  PRMT R4, RZ, 0x7610, R4 ;  /* 0x00007610ff047816 */ /* 0x000fe40000000004 */
[-C--:B------:R-:W-:Y:S02]  /*43a0*/  ISETP.GE.AND P3, PT, R134, R133.reuse, PT ;  /* 0x000000858600720c */ /* 0x080fe40003f66270 */
[----:B------:R-:W-:Y:S01]  /*43b0*/  ISETP.GE.AND P0, PT, R151, R133, PT ;  /* 0x000000859700720c */ /* 0x000fe20003f06270 */
[----:B-1----:R-:W-:Y:S01]  /*43c0*/  IMAD.SHL.U32 R128, R129, 0x10, RZ ;  /* 0x0000001081807824 */ /* 0x002fe200078e00ff */
[----:B------:R-:W-:-:S04]  /*43d0*/  PRMT R41, RZ, 0x7610, R41 ;  /* 0x00007610ff297816 */ /* 0x000fc80000000029 */
[----:B------:R-:W-:-:S04]  /*43e0*/  IADD3 R10, R128, 0x1, RZ ;  /* 0x00000001800a7810 */ /* 0x000fc80007ffe0ff */
[-C--:B------:R-:W-:Y:S02]  /*43f0*/  ISETP.GE.U32.AND P2, PT, R10, R133.reuse, PT ;  /* 0x000000850a00720c */ /* 0x080fe40003f46070 */
[----:B------:R-:W-:Y:S02]  /*4400*/  PRMT R10, RZ, 0x7610, R10 ;  /* 0x00007610ff0a7816 */ /* 0x000fe4000000000a */
[----:B------:R-:W-:Y:S02]  /*4410*/  IADD3 R22, R128, 0x2, RZ ;  /* 0x0000000280167810 */ /* 0x000fe40007ffe0ff */
[----:B------:R-:W-:Y:S02]  /*4420*/  PRMT R43, RZ, 0x7610, R43 ;  /* 0x00007610ff2b7816 */ /* 0x000fe4000000002b */
[----:B------:R-:W-:Y:S02]  /*4430*/  ISETP.GE.U32.AND P1, PT, R22, R133, PT ;  /* 0x000000851600720c */ /* 0x000fe40003f26070 */
[----:B------:R-:W-:Y:S01]  /*4440*/  IADD3 R22, R128, 0x5, RZ ;  /* 0x0000000580167810 */ /* 0x000fe20007ffe0ff */
[----:B--2---:R0:W-:Y:S04]  /*4450*/  STS.U16 [R126], R7 ;  /* 0x000000077e007388 */ /* 0x0041e80000000400 */
[----:B---3--:R-:W-:Y:S04]  /*4460*/  STS.U16 [R125+0x40], R0 ;  /* 0x000040007d007388 */ /* 0x008fe80000000400 */
[----:B----4-:R-:W-:Y:S04]  /*4470*/  STS.U16 [R124+0x80], R9 ;  /* 0x000080097c007388 */ /* 0x010fe80000000400 */
[----:B-----5:R-:W-:Y:S04]  /*4480*/  STS.U16 [R123+0xc0], R6 ;  /* 0x0000c0067b007388 */ /* 0x020fe80000000400 */
[----:B------:R-:W-:Y:S04]  /*4490*/  STS.U16 [R122+0x100], R11 ;  /* 0x0001000b7a007388 */ /* 0x000fe80000000400 */
[----:B------:R-:W-:Y:S04]  /*44a0*/  STS.U16 [R121+0x140], R8 ;  /* 0x0001400879007388 */ /* 0x000fe80000000400 */
[----:B------:R-:W-:Y:S04]  /*44b0*/  STS.U16 [R120+0x180], R13 ;  /* 0x0001800d78007388 */ /* 0x000fe80000000400 */
[----:B------:R-:W-:Y:S04]  /*44c0*/  STS.U16 [R119+0x1c0], R12 ;  /* 0x0001c00c77007388 */ /* 0x000fe80000000400 */
[----:B------:R1:W-:Y:S04]  /*44d0*/  STS.U16 [R118+0x200], R15 ;  /* 0x0002000f76007388 */ /* 0x0003e80000000400 */
[----:B------:R-:W-:Y:S04]  /*44e0*/  STS.U16 [R117+0x240], R14 ;  /* 0x0002400e75007388 */ /* 0x000fe80000000400 */
[----:B------:R-:W-:Y:S04]  /*44f0*/  STS.U16 [R116+0x280], R17 ;  /* 0x0002801174007388 */ /* 0x000fe80000000400 */
[----:B------:R2:W-:Y:S04]  /*4500*/  STS.U16 [R115+0x2c0], R16 ;  /* 0x0002c01073007388 */ /* 0x0005e80000000400 */
[----:B------:R-:W-:Y:S04]  /*4510*/  STS.U16 [R114+0x300], R19 ;  /* 0x0003001372007388 */ /* 0x000fe80000000400 */
[----:B------:R-:W-:Y:S01]  /*4520*/  STS.U16 [R113+0x340], R18 ;  /* 0x0003401271007388 */ /* 0x000fe20000000400 */
[----:B0-----:R-:W-:-:S03]  /*4530*/  PRMT R7, RZ, 0x7610, R7 ;  /* 0x00007610ff077816 */ /* 0x001fc60000000007 */
[----:B------:R-:W-:Y:S04]  /*4540*/  STS.U16 [R112+0x380], R21 ;  /* 0x0003801570007388 */ /* 0x000fe80000000400 */
[----:B------:R-:W-:Y:S01]  /*4550*/  STS.U16 [R111+0x3c0], R20 ;  /* 0x0003c0146f007388 */ /* 0x000fe20000000400 */
[----:B------:R-:W-:-:S06]  /*4560*/  NOP ;  /* 0x0000000000007918 */ /* 0x000fcc0000000000 */
[----:B------:R0:W3:Y:S01]  /*4570*/  @!P5 LDG.E.U16 R5, [R2.64+0x80] ;  /* 0x000080040205d981 */ /* 0x0000e2000c1e1500 */
[----:B------:R-:W-:-:S03]  /*4580*/  ISETP.GE.AND P5, PT, R131, R133, PT ;  /* 0x000000858300720c */ /* 0x000fc60003fa6270 */
[----:B------:R0:W4:Y:S01]  /*4590*/  @!P4 LDG.E.U16 R7, [R2.64] ;  /* 0x000000040207c981 */ /* 0x000122000c1e1500 */
[----:B------:R-:W-:-:S03]  /*45a0*/  ISETP.GE.AND P4, PT, R132, R133, PT ;  /* 0x000000858400720c */ /* 0x000fc60003f86270 */
[----:B------:R0:W5:Y:S01]  /*45b0*/  @!P6 LDG.E.U16 R4, [R2.64+0xc0] ;  /* 0x0000c0040204e981 */ /* 0x000162000c1e1500 */
[-C--:B------:R-:W-:Y:S02]  /*45c0*/  ISETP.GE.AND P6, PT, R148, R133.reuse, PT ;  /* 0x000000859400720c */ /* 0x080fe40003fc6270 */
[----:B-1----:R-:W-:Y:S01]  /*45d0*/  PRMT R15, RZ, 0x7610, R15 ;  /* 0x00007610ff0f7816 */ /* 0x002fe2000000000f */
[----:B------:R0:W3:Y:S01]  /*45e0*/  @!P0 LDG.E.U16 R10, [R2.64+0x40] ;  /* 0x00004004020a8981 */ /* 0x0000e2000c1e1500 */
[----:B------:R-:W-:Y:S02]  /*45f0*/  PRMT R8, RZ, 0x7610, R8 ;  /* 0x00007610ff087816 */ /* 0x000fe40000000008 */
[----:B------:R-:W-:Y:S01]  /*4600*/  PRMT R6, RZ, 0x7610, R6 ;  /* 0x00007610ff067816 */ /* 0x000fe20000000006 */
[----:B------:R-:W0:Y:S04]  /*4610*/  LDS.U16 R18, [R110] ;  /* 0x000000006e127984 */ /* 0x000e280000000400 */
[----:B------:R0:W3:Y:S01]  /*4620*/  @!P5 LDG.E.U16 R15, [R2.64+0x180] ;  /* 0x00018004020fd981 */ /* 0x0000e2000c1e1500 */
[----:B------:R-:W-:-:S02]  /*4630*/  ISETP.GE.AND P5, PT, R145, R133, PT ;  /* 0x000000859100720c */ /* 0x000fc40003fa6270 */
[----:B------:R-:W-:Y:S01]  /*4640*/  PRMT R11, RZ, 0x7610, R11 ;  /* 0x00007610ff0b7816 */ /* 0x000fe2000000000b */
[----:B------:R0:W3:Y:S01]  /*4650*/  @!P4 LDG.E.U16 R8, [R2.64+0x140] ;  /* 0x000140040208c981 */ /* 0x0000e2000c1e1500 */
[----:B------:R-:W-:-:S03]  /*4660*/  ISETP.GE.AND P4, PT, R146, R133, PT ;  /* 0x000000859200720c */ /* 0x000fc60003f86270 */
[----:B------:R0:W3:Y:S01]  /*4670*/  @!P6 LDG.E.U16 R6, [R2.64+0x1c0] ;  /* 0x0001c0040206e981 */ /* 0x0000e2000c1e1500 */
[-C--:B------:R-:W-:Y:S02]  /*4680*/  ISETP.GE.AND P6, PT, R144, R133.reuse, PT ;  /* 0x000000859000720c */ /* 0x080fe40003fc6270 */
[----:B------:R-:W-:Y:S01]  /*4690*/  IADD3 R0, R128, 0x3, RZ ;  /* 0x0000000380007810 */ /* 0x000fe20007ffe0ff */
[----:B------:R0:W3:Y:S01]  /*46a0*/  @!P3 LDG.E.U16 R11, [R2.64+0x100] ;  /* 0x00010004020bb981 */ /* 0x0000e2000c1e1500 */
[-C--:B------:R-:W-:Y:S02]  /*46b0*/  ISETP.GE.AND P3, PT, R147, R133.reuse, PT ;  /* 0x000000859300720c */ /* 0x080fe40003f66270 */
[----:B--2---:R-:W-:Y:S01]  /*46c0*/  PRMT R16, RZ, 0x7610, R16 ;  /* 0x00007610ff107816 */ /* 0x004fe20000000010 */
[----:B------:R0:W2:Y:S01]  /*46d0*/  @!P5 LDG.E.U16 R41, [R2.64+0x280] ;  /* 0x000280040229d981 */ /* 0x0000a2000c1e1500 */
[----:B------:R-:W-:Y:S02]  /*46e0*/  PRMT R14, RZ, 0x7610, R14 ;  /* 0x00007610ff0e7816 */ /* 0x000fe4000000000e */
[-C--:B------:R-:W-:Y:S01]  /*46f0*/  ISETP.GE.AND P5, PT, R142, R133.reuse, PT ;  /* 0x000000858e00720c */ /* 0x080fe20003fa6270 */
[----:B------:R-:W-:Y:S01]  /*4700*/  FMUL.FTZ R17, R24, 1.4426950216293334961 ;  /* 0x3fb8aa3b18117820 */ /* 0x000fe20000410000 */
[----:B------:R-:W-:Y:S01]  /*4710*/  ISETP.GE.U32.AND P0, PT, R0, R133, PT ;  /* 0x000000850000720c */ /* 0x000fe20003f06070 */
[----:B------:R0:W2:Y:S01]  /*4720*/  @!P4 LDG.E.U16 R16, [R2.64+0x240] ;  /* 0x000240040210c981 */ /* 0x0000a2000c1e1500 */
[----:B------:R-:W-:-:S03]  /*4730*/  IADD3 R0, R128, 0x4, RZ ;  /* 0x0000000480007810 */ /* 0x000fc60007ffe0ff */
[----:B------:R0:W2:Y:S01]  /*4740*/  @!P6 LDG.E.U16 R14, [R2.64+0x2c0] ;  /* 0x0002c004020ee981 */ /* 0x0000a2000c1e1500 */
[-C--:B------:R-:W-:Y:S02]  /*4750*/  ISETP.GE.U32.AND P4, PT, R0, R133.reuse, PT ;  /* 0x000000850000720c */ /* 0x080fe40003f86070 */
[----:B------:R-:W-:Y:S01]  /*4760*/  ISETP.GE.AND P6, PT, R130, R133, PT ;  /* 0x000000858200720c */ /* 0x000fe20003fc6270 */
[----:B------:R-:W-:Y:S01]  /*4770*/  FMUL.FTZ R9, R17, R109 ;  /* 0x0000006d11097220 */ /* 0x000fe20000410000 */
[----:B------:R-:W-:Y:S01]  /*4780*/  PRMT R0, RZ, 0x7610, R0 ;  /* 0x00007610ff007816 */ /* 0x000fe20000000000 */
[----:B------:R0:W2:Y:S01]  /*4790*/  @!P3 LDG.E.U16 R43, [R2.64+0x200] ;  /* 0x00020004022bb981 */ /* 0x0000a2000c1e1500 */
[-C--:B------:R-:W-:Y:S01]  /*47a0*/  ISETP.GE.AND P3, PT, R143, R133.reuse, PT ;  /* 0x000000858f00720c */ /* 0x080fe20003f66270 */
[----:B------:R1:W-:Y:S02]  /*47b0*/  MUFU.EX2 R55, R9 ;  /* 0x0000000900377308 */ /* 0x0003e40000000800 */
[----:B------:R-:W0:Y:S04]  /*47c0*/  LDS.U16 R19, [R110+0x2] ;  /* 0x000002006e137984 */ /* 0x000e280000000400 */
[----:B------:R0:W2:Y:S01]  /*47d0*/  @!P5 LDG.E.U16 R0, [R2.64+0x340] ;  /* 0x000340040200d981 */ /* 0x0000a2000c1e1500 */
[----:B------:R-:W-:-:S02]  /*47e0*/  ISETP.GE.U32.AND P5, PT, R22, R133, PT ;  /* 0x000000851600720c */ /* 0x000fc40003fa6070 */
[----:B-1----:R-:W-:Y:S01]  /*47f0*/  PRMT R9, RZ, 0x7610, R9 ;  /* 0x00007610ff097816 */ /* 0x002fe20000000009 */
[----:B------:R-:W-:Y:S01]  /*4800*/  LDS.U16 R20, [R110+0x4] ;  /* 0x000004006e147984 */ /* 0x000fe20000000400 */
[----:B------:R-:W-:Y:S02]  /*4810*/  IADD3 R22, R128, 0x6, RZ ;  /* 0x0000000680167810 */ /* 0x000fe40007ffe0ff */
[----:B------:R-:W-:Y:S01]  /*4820*/  PRMT R13, RZ, 0x7610, R13 ;  /* 0x00007610ff0d7816 */ /* 0x000fe2000000000d */
[----:B------:R-:W-:Y:S04]  /*4830*/  LDS.U16 R21, [R110+0x6] ;  /* 0x000006006e157984 */ /* 0x000fe80000000400 */
[----:B------:R0:W2:Y:S01]  /*4840*/  @!P6 LDG.E.U16 R9, [R2.64+0x380] ;  /* 0x000380040209e981 */ /* 0x0000a2000c1e1500 */
[----:B------:R-:W-:-:S03]  /*4850*/  ISETP.GE.U32.AND P6, PT, R22, R133, PT ;  /* 0x000000851600720c */ /* 0x000fc60003fc6070 */
[----:B------:R-:W1:Y:S01]  /*4860*/  LDS.U16 R22, [R110+0x8] ;  /* 0x000008006e167984 */ /* 0x000e620000000400 */
[----:B------:R-:W-:-:S03]  /*4870*/  FMUL.FTZ R12, R17, R108 ;  /* 0x0000006c110c7220 */ /* 0x000fc60000410000 */
[----:B------:R0:W2:Y:S01]  /*4880*/  @!P3 LDG.E.U16 R13, [R2.64+0x300] ;  /* 0x00030004020db981 */ /* 0x0000a2000c1e1500 */
[----:B------:R-:W-:Y:S01]  /*4890*/  ISETP.GE.AND P3, PT, R141, R133, PT ;  /* 0x000000858d00720c */ /* 0x000fe20003f66270 */
[----:B------:R0:W1:Y:S02]  /*48a0*/  MUFU.EX2 R53, R12 ;  /* 0x0000000c00357308 */ /* 0x0000640000000800 */
[----:B0-----:R-:W-:-:S10]  /*48b0*/  PRMT R12, RZ, 0x7610, R12 ;  /* 0x00007610ff0c7816 */ /* 0x001fd4000000000c */
[----:B------:R0:W2:Y:S02]  /*48c0*/  @!P3 LDG.E.U16 R12, [R2.64+0x3c0] ;  /* 0x0003c004020cb981 */ /* 0x0000a4000c1e1500 */
[----:B0-----:R-:W-:Y:S02]  /*48d0*/  PRMT R3, RZ, 0x5410, R18 ;  /* 0x00005410ff037816 */ /* 0x001fe40000000012 */
[----:B------:R-:W0:Y:S01]  /*48e0*/  LDS.U16 R18, [R110+0xa] ;  /* 0x00000a006e127984 */ /* 0x000e220000000400 */
[----:B------:R-:W-:Y:S02]  /*48f0*/  PRMT R2, RZ, 0x5410, R19 ;  /* 0x00005410ff027816 */ /* 0x000fe40000000013 */
[----:B------:R-:W-:Y:S02]  /*4900*/  FMUL.FTZ R56, R66, R3 ;  /* 0x0000000342387220 */ /* 0x000fe40000410000 */
[----:B------:R-:W0:Y:S01]  /*4910*/  LDS.U16 R3, [R110+0xc] ;  /* 0x00000c006e037984 */ /* 0x000e220000000400 */
[----:B------:R-:W-:Y:S01]  /*4920*/  FMUL.FTZ R2, R65, R2 ;  /* 0x0000000241027220 */ /* 0x000fe20000410000 */
[----:B-1----:R-:W-:Y:S01]  /*4930*/  PRMT R19, RZ, 0x5410, R22 ;  /* 0x00005410ff137816 */ /* 0x002fe20000000016 */
[----:B------:R-:W-:-:S02]  /*4940*/  FMUL.FTZ R24, R17, R106 ;  /* 0x0000006a11187220 */ /* 0x000fc40000410000 */
[C---:B------:R-:W-:Y:S01]  /*4950*/  FMUL.FTZ R23, R17.reuse, R107 ;  /* 0x0000006b11177220 */ /* 0x040fe20000410000 */
[----:B------:R-:W-:Y:S01]  /*4960*/  FSEL R54, R2, RZ, !P2 ;  /* 0x000000ff02367208 */ /* 0x000fe20005000000 */
[----:B------:R-:W-:Y:S01]  /*4970*/  FMUL.FTZ R25, R17, R105 ;  /* 0x0000006911197220 */ /* 0x000fe20000410000 */
[----:B------:R-:W1:Y:S01]  /*4980*/  LDS.U16 R2, [R110+0xe] ;  /* 0x00000e006e027984 */ /* 0x000e620000000400 */
[----:B------:R-:W-:-:S03]  /*4990*/  FMUL.FTZ R48, R68, R19 ;  /* 0x0000001344307220 */ /* 0x000fc60000410000 */
[----:B------:R-:W1:Y:S01]  /*49a0*/  LDS.U16 R19, [R110+0x10] ;  /* 0x000010006e137984 */ /* 0x000e620000000400 */
[----:B------:R-:W0:Y:S01]  /*49b0*/  MUFU.EX2 R24, R24 ;  /* 0x0000001800187308 */ /* 0x000e220000000800 */
[----:B------:R-:W-:Y:S01]  /*49c0*/  PRMT R20, RZ, 0x5410, R20 ;  /* 0x00005410ff147816 */ /* 0x000fe20000000014 */
[C---:B------:R-:W-:Y:S01]  /*49d0*/  FMUL.FTZ R37, R17.reuse, R104 ;  /* 0x0000006811257220 */ /* 0x040fe20000410000 */
[----:B------:R-:W-:Y:S01]  /*49e0*/  PRMT R21, RZ, 0x5410, R21 ;  /* 0x00005410ff157816 */ /* 0x000fe20000000015 */
[C---:B------:R-:W-:Y:S02]  /*49f0*/  FMUL.FTZ R35, R17.reuse, R103 ;  /* 0x0000006711237220 */ /* 0x040fe40000410000 */
[----:B------:R-:W-:Y:S01]  /*4a00*/  FMUL.FTZ R33, R17, R102 ;  /* 0x0000006611217220 */ /* 0x000fe20000410000 */
[C---:B------:R-:W-:Y:S01]  /*4a10*/  ISETP.GE.U32.AND P3, PT, R128.reuse, R133, PT ;  /* 0x000000858000720c */ /* 0x040fe20003f66070 */
[----:B------:R-:W0:Y:S01]  /*4a20*/  MUFU.EX2 R23, R23 ;  /* 0x0000001700177308 */ /* 0x000e220000000800 */
[----:B------:R-:W-:Y:S01]  /*4a30*/  FMUL.FTZ R20, R67, R20 ;  /* 0x0000001443147220 */ /* 0x000fe20000410000 */
[----:B------:R-:W-:Y:S01]  /*4a40*/  FSEL R53, R53, 1, !P2 ;  /* 0x3f80000035357808 */ /* 0x000fe20005000000 */
[----:B------:R-:W-:Y:S01]  /*4a50*/  FMUL.FTZ R31, R17, R101 ;  /* 0x00000065111f7220 */ /* 0x000fe20000410000 */
[----:B------:R-:W-:Y:S01]  /*4a60*/  IADD3 R26, R128, 0x7, RZ ;  /* 0x00000007801a7810 */ /* 0x000fe20007ffe0ff */
[----:B------:R-:W-:Y:S03]  /*4a70*/  LDS.U16 R22, [R110+0x14] ;  /* 0x000014006e167984 */ /* 0x000fe60000000400 */
[----:B------:R-:W1:Y:S01]  /*4a80*/  MUFU.EX2 R25, R25 ;  /* 0x0000001900197308 */ /* 0x000e620000000800 */
[----:B0-----:R-:W-:-:S05]  /*4a90*/  PRMT R18, RZ, 0x5410, R18 ;  /* 0x00005410ff127816 */ /* 0x001fca0000000012 */
[----:B------:R-:W-:Y:S02]  /*4aa0*/  FMUL.FTZ R18, R63, R18 ;  /* 0x000000123f127220 */ /* 0x000fe40000410000 */
[----:B------:R-:W0:Y:S01]  /*4ab0*/  MUFU.EX2 R37, R37 ;  /* 0x0000002500257308 */ /* 0x000e220000000800 */
[----:B------:R-:W-:Y:S01]  /*4ac0*/  FMUL.FTZ R21, R64, R21 ;  /* 0x0000001540157220 */ /* 0x000fe20000410000 */
[----:B------:R-:W-:Y:S02]  /*4ad0*/  FSEL R52, R20, RZ, !P1 ;  /* 0x000000ff14347208 */ /* 0x000fe40004800000 */
[----:B------:R-:W-:Y:S02]  /*4ae0*/  FSEL R38, R18, RZ, !P5 ;  /* 0x000000ff12267208 */ /* 0x000fe40006800000 */
[----:B------:R-:W-:Y:S02]  /*4af0*/  PRMT R18, RZ, 0x5410, R3 ;  /* 0x00005410ff127816 */ /* 0x000fe40000000003 */
[----:B------:R-:W-:Y:S01]  /*4b00*/  IADD3 R20, R128, 0xa, RZ ;  /* 0x0000000a80147810 */ /* 0x000fe20007ffe0ff */
[----:B------:R-:W0:Y:S01]  /*4b10*/  MUFU.EX2 R35, R35 ;  /* 0x0000002300237308 */ /* 0x000e220000000800 */
[----:B------:R-:W-:Y:S01]  /*4b20*/  FSEL R50, R21, RZ, !P0 ;  /* 0x000000ff15327208 */ /* 0x000fe20004000000 */
[----:B------:R-:W-:Y:S01]  /*4b30*/  FMUL.FTZ R18, R69, R18 ;  /* 0x0000001245127220 */ /* 0x000fe20000410000 */
[----:B------:R-:W-:Y:S01]  /*4b40*/  FSEL R49, R24, 1, !P0 ;  /* 0x3f80000018317808 */ /* 0x000fe20004000000 */
[----:B------:R-:W-:Y:S01]  /*4b50*/  LDS.U16 R21, [R110+0x16] ;  /* 0x000016006e157984 */ /* 0x000fe20000000400 */
[----:B------:R-:W-:-:S02]  /*4b60*/  ISETP.GE.U32.AND P0, PT, R20, R133, PT ;  /* 0x000000851400720c */ /* 0x000fc40003f06070 */
[----:B------:R-:W-:Y:S01]  /*4b70*/  FSEL R55, R55, 1, !P3 ;  /* 0x3f80000037377808 */ /* 0x000fe20005800000 */
[----:B------:R-:W0:Y:S01]  /*4b80*/  MUFU.EX2 R33, R33 ;  /* 0x0000002100217308 */ /* 0x000e220000000800 */
[----:B------:R-:W-:Y:S02]  /*4b90*/  IADD3 R20, R128, 0xb, RZ ;  /* 0x0000000b80147810 */ /* 0x000fe40007ffe0ff */
[----:B------:R-:W-:Y:S02]  /*4ba0*/  FSEL R51, R23, 1, !P1 ;  /* 0x3f80000017337808 */ /* 0x000fe40004800000 */
[----:B------:R-:W-:Y:S01]  /*4bb0*/  FSEL R48, R48, RZ, !P4 ;  /* 0x000000ff30307208 */ /* 0x000fe20006000000 */
[----:B------:R-:W0:Y:S01]  /*4bc0*/  LDS.U16 R23, [R110+0x12] ;  /* 0x000012006e177984 */ /* 0x000e220000000400 */
[----:B-1----:R-:W-:Y:S02]  /*4bd0*/  FSEL R39, R25, 1, !P4 ;  /* 0x3f80000019277808 */ /* 0x002fe40006000000 */
[----:B------:R-:W-:-:S02]  /*4be0*/  ISETP.GE.U32.AND P4, PT, R20, R133, PT ;  /* 0x000000851400720c */ /* 0x000fc40003f86070 */
[----:B------:R-:W-:Y:S01]  /*4bf0*/  FSEL R36, R18, RZ, !P6 ;  /* 0x000000ff12247208 */ /* 0x000fe20007000000 */
[----:B------:R-:W-:Y:S01]  /*4c00*/  FMUL.FTZ R18, R55, R53 ;  /* 0x0000003537127220 */ /* 0x000fe20000410000 */
[----:B------:R-:W-:Y:S01]  /*4c10*/  IADD3 R20, R128, 0xc, RZ ;  /* 0x0000000c80147810 */ /* 0x000fe20007ffe0ff */
[----:B------:R-:W1:Y:S01]  /*4c20*/  MUFU.EX2 R31, R31 ;  /* 0x0000001f001f7308 */ /* 0x000e620000000800 */
[----:B------:R-:W-:Y:S01]  /*4c30*/  PRMT R3, RZ, 0x5410, R2 ;  /* 0x00005410ff037816 */ /* 0x000fe20000000002 */
[----:B------:R-:W-:Y:S01]  /*4c40*/  FMUL.FTZ R18, R51, R18 ;  /* 0x0000001233127220 */ /* 0x000fe20000410000 */
[----:B0-----:R-:W-:Y:S02]  /*4c50*/  FSEL R37, R37, 1, !P5 ;  /* 0x3f80000025257808 */ /* 0x001fe40006800000 */
[----:B------:R-:W-:Y:S02]  /*4c60*/  FSEL R56, R56, RZ, !P3 ;  /* 0x000000ff38387208 */ /* 0x000fe40005800000 */
[----:B------:R-:W-:-:S02]  /*4c70*/  ISETP.GE.U32.AND P5, PT, R20, R133, PT ;  /* 0x000000851400720c */ /* 0x000fc40003fa6070 */
[----:B------:R-:W-:Y:S01]  /*4c80*/  PRMT R19, RZ, 0x5410, R19 ;  /* 0x00005410ff137816 */ /* 0x000fe20000000013 */
[----:B------:R-:W-:Y:S01]  /*4c90*/  FMUL.FTZ R3, R62, R3 ;  /* 0x000000033e037220 */ /* 0x000fe20000410000 */
[----:B------:R-:W-:Y:S02]  /*4ca0*/  ISETP.GE.U32.AND P3, PT, R26, R133, PT ;  /* 0x000000851a00720c */ /* 0x000fe40003f66070 */
[C---:B------:R-:W-:Y:S01]  /*4cb0*/  IADD3 R20, R128.reuse, 0xd, RZ ;  /* 0x0000000d80147810 */ /* 0x040fe20007ffe0ff */
[----:B------:R-:W-:Y:S01]  /*4cc0*/  FMUL.FTZ R30, R17, R100 ;  /* 0x00000064111e7220 */ /* 0x000fe20000410000 */
[C---:B------:R-:W-:Y:S01]  /*4cd0*/  IADD3 R26, R128.reuse, 0x8, RZ ;  /* 0x00000008801a7810 */ /* 0x040fe20007ffe0ff */
[----:B------:R-:W-:Y:S01]  /*4ce0*/  FMUL.FTZ R18, R49, R18 ;  /* 0x0000001231127220 */ /* 0x000fe20000410000 */
[----:B------:R-:W-:Y:S01]  /*4cf0*/  IADD3 R2, R128, 0xe, RZ ;  /* 0x0000000e80027810 */ /* 0x000fe20007ffe0ff */
[----:B------:R-:W-:Y:S01]  /*4d00*/  FMUL.FTZ R19, R70, R19 ;  /* 0x0000001346137220 */ /* 0x000fe20000410000 */
[----:B------:R-:W-:Y:S01]  /*4d10*/  FSEL R35, R35, 1, !P6 ;  /* 0x3f80000023237808 */ /* 0x000fe20007000000 */
[----:B------:R-:W-:Y:S01]  /*4d20*/  FMUL.FTZ R29, R17, R99 ;  /* 0x00000063111d7220 */ /* 0x000fe20000410000 */
[----:B------:R-:W-:-:S02]  /*4d30*/  ISETP.GE.U32.AND P2, PT, R26, R133, PT ;  /* 0x000000851a00720c */ /* 0x000fc40003f46070 */
[-C--:B------:R-:W-:Y:S01]  /*4d40*/  ISETP.GE.U32.AND P6, PT, R20, R133.reuse, PT ;  /* 0x000000851400720c */ /* 0x080fe20003fc6070 */
[----:B------:R-:W-:Y:S01]  /*4d50*/  FMUL.FTZ R18, R39, R18 ;  /* 0x0000001227127220 */ /* 0x000fe20000410000 */
[----:B------:R-:W-:Y:S01]  /*4d60*/  FSEL R34, R3, RZ, !P3 ;  /* 0x000000ff03227208 */ /* 0x000fe20005800000 */
[----:B------:R-:W0:Y:S01]  /*4d70*/  LDS.U16 R20, [R110+0x18] ;  /* 0x000018006e147984 */ /* 0x000e220000000400 */
[----:B------:R-:W-:Y:S01]  /*4d80*/  FSEL R33, R33, 1, !P3 ;  /* 0x3f80000021217808 */ /* 0x000fe20005800000 */
[----:B------:R-:W1:Y:S01]  /*4d90*/  MUFU.EX2 R30, R30 ;  /* 0x0000001e001e7308 */ /* 0x000e620000000800 */
[----:B------:R-:W-:Y:S02]  /*4da0*/  ISETP.GE.U32.AND P3, PT, R2, R133, PT ;  /* 0x000000850200720c */ /* 0x000fe40003f66070 */
[C---:B------:R-:W-:Y:S02]  /*4db0*/  IADD3 R2, R128.reuse, 0xf, RZ ;  /* 0x0000000f80027810 */ /* 0x040fe40007ffe0ff */
[----:B------:R-:W-:Y:S01]  /*4dc0*/  FSEL R32, R19, RZ, !P2 ;  /* 0x000000ff13207208 */ /* 0x000fe20005000000 */
[----:B------:R-:W-:Y:S01]  /*4dd0*/  FMUL.FTZ R18, R37, R18 ;  /* 0x0000001225127220 */ /* 0x000fe20000410000 */
[----:B------:R-:W0:Y:S01]  /*4de0*/  LDS.U16 R19, [R110+0x1a] ;  /* 0x00001a006e137984 */ /* 0x000e220000000400 */
[----:B------:R-:W-:Y:S01]  /*4df0*/  IADD3 R26, R128, 0x9, RZ ;  /* 0x00000009801a7810 */ /* 0x000fe20007ffe0ff */
[----:B------:R-:W1:Y:S02]  /*4e00*/  MUFU.EX2 R29, R29 ;  /* 0x0000001d001d7308 */ /* 0x000e640000000800 */
[----:B-1----:R-:W-:Y:S01]  /*4e10*/  FSEL R31, R31, 1, !P2 ;  /* 0x3f8000001f1f7808 */ /* 0x002fe20005000000 */
[----:B------:R-:W-:Y:S01]  /*4e20*/  FFMA.FTZ R3, R56, R53, R54 ;  /* 0x0000003538037223 */ /* 0x000fe20000010036 */
[-C--:B------:R-:W-:Y:S01]  /*4e30*/  ISETP.GE.U32.AND P2, PT, R2, R133.reuse, PT ;  /* 0x000000850200720c */ /* 0x080fe20003f46070 */
[----:B------:R-:W-:Y:S01]  /*4e40*/  FMUL.FTZ R24, R35, R18 ;  /* 0x0000001223187220 */ /* 0x000fe20000410000 */
[----:B------:R-:W1:Y:S01]  /*4e50*/  LDS.U16 R2, [R110+0x1c] ;  /* 0x00001c006e027984 */ /* 0x000e620000000400 */
[----:B------:R-:W-:Y:S01]  /*4e60*/  ISETP.GE.U32.AND P1, PT, R26, R133, PT ;  /* 0x000000851a00720c */ /* 0x000fe20003f26070 */
[----:B------:R-:W-:-:S02]  /*4e70*/  FMUL.FTZ R28, R17, R98 ;  /* 0x00000062111c7220 */ /* 0x000fc40000410000 */
[C---:B------:R-:W-:Y:S02]  /*4e80*/  FMUL.FTZ R27, R17.reuse, R97 ;  /* 0x00000061111b7220 */ /* 0x040fe40000410000 */
[C---:B------:R-:W-:Y:S02]  /*4e90*/  FMUL.FTZ R26, R17.reuse, R96 ;  /* 0x00000060111a7220 */ /* 0x040fe40000410000 */
[C---:B------:R-:W-:Y:S02]  /*4ea0*/  FMUL.FTZ R25, R17.reuse, R95 ;  /* 0x0000005f11197220 */ /* 0x040fe40000410000 */
[----:B------:R-:W-:Y:S02]  /*4eb0*/  FMUL.FTZ R18, R17, R94 ;  /* 0x0000005e11127220 */ /* 0x000fe40000410000 */
[----:B------:R-:W-:Y:S02]  /*4ec0*/  FFMA.FTZ R17, R51, R3, R52 ;  /* 0x0000000333117223 */ /* 0x000fe40000010034 */
[----:B------:R-:W1:Y:S01]  /*4ed0*/  LDS.U16 R3, [R110+0x1e] ;  /* 0x00001e006e037984 */ /* 0x000e620000000400 */
[----:B------:R-:W-:Y:S01]  /*4ee0*/  FMUL.FTZ R24, R33, R24 ;  /* 0x0000001821187220 */ /* 0x000fe20000410000 */
[----:B------:R-:W0:Y:S01]  /*4ef0*/  MUFU.EX2 R28, R28 ;  /* 0x0000001c001c7308 */ /* 0x000e220000000800 */
[----:B------:R-:W-:Y:S01]  /*4f00*/  FSEL R30, R30, 1, !P1 ;  /* 0x3f8000001e1e7808 */ /* 0x000fe20004800000 */
[----:B------:R-:W-:-:S02]  /*4f10*/  FFMA.FTZ R17, R49, R17, R50 ;  /* 0x0000001131117223 */ /* 0x000fc40000010032 */
[----:B------:R-:W-:Y:S01]  /*4f20*/  FMUL.FTZ R45, R31, R24 ;  /* 0x000000181f2d7220 */ /* 0x000fe20000410000 */
[----:B------:R-:W-:Y:S01]  /*4f30*/  FSEL R29, R29, 1, !P0 ;  /* 0x3f8000001d1d7808 */ /* 0x000fe20004000000 */
[----:B------:R-:W-:Y:S02]  /*4f40*/  FFMA.FTZ R17, R39, R17, R48 ;  /* 0x0000001127117223 */ /* 0x000fe40000010030 */
[----:B------:R-:W0:Y:S01]  /*4f50*/  MUFU.EX2 R27, R27 ;  /* 0x0000001b001b7308 */ /* 0x000e220000000800 */
[----:B------:R-:W-:Y:S02]  /*4f60*/  FMUL.FTZ R24, R30, R45 ;  /* 0x0000002d1e187220 */ /* 0x000fe40000410000 */
[----:B------:R-:W-:Y:S02]  /*4f70*/  FFMA.FTZ R17, R37, R17, R38 ;  /* 0x0000001125117223 */ /* 0x000fe40000010026 */
[----:B------:R-:W-:Y:S01]  /*4f80*/  FMUL.FTZ R45, R29, R24 ;  /* 0x000000181d2d7220 */ /* 0x000fe20000410000 */
[----:B------:R-:W-:Y:S01]  /*4f90*/  PRMT R24, RZ, 0x5410, R23 ;  /* 0x00005410ff187816 */ /* 0x000fe20000000017 */
[----:B------:R-:W-:Y:S01]  /*4fa0*/  FFMA.FTZ R40, R35, R17, R36 ;  /* 0x0000001123287223 */ /* 0x000fe20000010024 */
[----:B0-----:R-:W-:-:S02]  /*4fb0*/  FSEL R28, R28, 1, !P4 ;  /* 0x3f8000001c1c7808 */ /* 0x001fc40006000000 */
[----:B------:R-:W-:Y:S01]  /*4fc0*/  PRMT R22, RZ, 0x5410, R22 ;  /* 0x00005410ff167816 */ /* 0x000fe20000000016 */
[----:B------:R-:W-:Y:S01]  /*4fd0*/  FMUL.FTZ R24, R61, R24 ;  /* 0x000000183d187220 */ /* 0x000fe20000410000 */
[----:B------:R-:W-:Y:S01]  /*4fe0*/  PRMT R21, RZ, 0x5410, R21 ;  /* 0x00005410ff157816 */ /* 0x000fe20000000015 */
[----:B------:R-:W-:Y:S01]  /*4ff0*/  FFMA.FTZ R40, R33, R40, R34 ;  /* 0x0000002821287223 */ /* 0x000fe20000010022 */
[----:B------:R-:W0:Y:S01]  /*5000*/  MUFU.EX2 R26, R26 ;  /* 0x0000001a001a7308 */ /* 0x000e220000000800 */
[----:B------:R-:W-:Y:S01]  /*5010*/  FMUL.FTZ R42, R28, R45 ;  /* 0x0000002d1c2a7220 */ /* 0x000fe20000410000 */
[----:B------:R-:W-:Y:S01]  /*5020*/  FSEL R27, R27, 1, !P5 ;  /* 0x3f8000001b1b7808 */ /* 0x000fe20006800000 */
[----:B------:R-:W-:Y:S01]  /*5030*/  FMUL.FTZ R22, R71, R22 ;  /* 0x0000001647167220 */ /* 0x000fe20000410000 */
[----:B------:R-:W-:Y:S01]  /*5040*/  FSEL R24, R24, RZ, !P1 ;  /* 0x000000ff18187208 */ /* 0x000fe20004800000 */
[----:B------:R-:W-:Y:S02]  /*5050*/  FFMA.FTZ R45, R31, R40, R32 ;  /* 0x000000281f2d7223 */ /* 0x000fe40000010020 */
[----:B------:R-:W-:Y:S01]  /*5060*/  FMUL.FTZ R40, R60, R21 ;  /* 0x000000153c287220 */ /* 0x000fe20000410000 */
[----:B------:R-:W-:Y:S01]  /*5070*/  PRMT R21, RZ, 0x5410, R20 ;  /* 0x00005410ff157816 */ /* 0x000fe20000000014 */
[----:B------:R-:W0:Y:S01]  /*5080*/  MUFU.EX2 R25, R25 ;  /* 0x0000001900197308 */ /* 0x000e220000000800 */
[----:B------:R-:W-:Y:S01]  /*5090*/  FMUL.FTZ R17, R27, R42 ;  /* 0x0000002a1b117220 */ /* 0x000fe20000410000 */
[----:B------:R-:W-:Y:S01]  /*50a0*/  FSEL R23, R22, RZ, !P0 ;  /* 0x000000ff16177208 */ /* 0x000fe20004000000 */
[----:B------:R-:W-:Y:S01]  /*50b0*/  FFMA.FTZ R42, R30, R45, R24 ;  /* 0x0000002d1e2a7223 */ /* 0x000fe20000010018 */
[----:B------:R-:W-:Y:S01]  /*50c0*/  PRMT R20, RZ, 0x5410, R19 ;  /* 0x00005410ff147816 */ /* 0x000fe20000000013 */
[----:B------:R-:W-:Y:S01]  /*50d0*/  FMUL.FTZ R21, R72, R21 ;  /* 0x0000001548157220 */ /* 0x000fe20000410000 */
[----:B------:R-:W-:Y:S01]  /*50e0*/  FSEL R22, R40, RZ, !P4 ;  /* 0x000000ff28167208 */ /* 0x000fe20006000000 */
[----:B------:R-:W-:Y:S01]  /*50f0*/  FFMA.FTZ R45, R29, R42, R23 ;  /* 0x0000002a1d2d7223 */ /* 0x000fe20000010017 */
[----:B------:R-:W4:Y:S01]  /*5100*/  MUFU.EX2 R18, R18 ;  /* 0x0000001200127308 */ /* 0x000f220000000800 */
[----:B-1----:R-:W-:Y:S01]  /*5110*/  PRMT R2, RZ, 0x5410, R2 ;  /* 0x00005410ff027816 */ /* 0x002fe20000000002 */
[----:B------:R-:W-:Y:S01]  /*5120*/  FMUL.FTZ R20, R59, R20 ;  /* 0x000000143b147220 */ /* 0x000fe20000410000 */
[----:B------:R-:W-:Y:S01]  /*5130*/  FSEL R21, R21, RZ, !P5 ;  /* 0x000000ff15157208 */ /* 0x000fe20006800000 */
[----:B------:R-:W-:Y:S01]  /*5140*/  FFMA.FTZ R40, R28, R45, R22 ;  /* 0x0000002d1c287223 */ /* 0x000fe20000010016 */
[----:B------:R-:W-:Y:S01]  /*5150*/  PRMT R3, RZ, 0x5410, R3 ;  /* 0x00005410ff037816 */ /* 0x000fe20000000003 */
[----:B------:R-:W-:Y:S01]  /*5160*/  FMUL.FTZ R2, R73, R2 ;  /* 0x0000000249027220 */ /* 0x000fe20000410000 */
[----:B0-----:R-:W-:Y:S01]  /*5170*/  FSEL R26, R26, 1, !P6 ;  /* 0x3f8000001a1a7808 */ /* 0x001fe20007000000 */
[----:B------:R-:W-:Y:S01]  /*5180*/  FFMA.FTZ R45, R27, R40, R21 ;  /* 0x000000281b2d7223 */ /* 0x000fe20000010015 */
[----:B------:R-:W-:Y:S01]  /*5190*/  FSEL R20, R20, RZ, !P6 ;  /* 0x000000ff14147208 */ /* 0x000fe20007000000 */
[----:B------:R-:W-:Y:S01]  /*51a0*/  FMUL.FTZ R3, R58, R3 ;  /* 0x000000033a037220 */ /* 0x000fe20000410000 */
[----:B------:R-:W-:-:S02]  /*51b0*/  FSEL R25, R25, 1, !P3 ;  /* 0x3f80000019197808 */ /* 0x000fc40005800000 */
[----:B------:R-:W-:Y:S01]  /*51c0*/  FSEL R19, R2, RZ, !P3 ;  /* 0x000000ff02137208 */ /* 0x000fe20005800000 */
[C---:B------:R-:W-:Y:S02]  /*51d0*/  FFMA.FTZ R40, R26.reuse, R45, R20 ;  /* 0x0000002d1a287223 */ /* 0x040fe40000010014 */
[----:B------:R-:W-:Y:S01]  /*51e0*/  FMUL.FTZ R2, R26, R17 ;  /* 0x000000111a027220 */ /* 0x000fe20000410000 */
[----:B----4-:R-:W-:Y:S01]  /*51f0*/  FSEL R18, R18, 1, !P2 ;  /* 0x3f80000012127808 */ /* 0x010fe20005000000 */
[----:B------:R-:W-:Y:S01]  /*5200*/  FFMA.FTZ R40, R25, R40, R19 ;  /* 0x0000002819287223 */ /* 0x000fe20000010013 */
        /* <DEDUP_REMOVED lines=23> */
[----:B-1----:R-:W-:Y:S02]  /*5380*/  @P0 FMUL.FTZ R86, R86, R3 ;  /* 0x0000000356560220 */ /* 0x002fe40000410000 */
[----:B------:R-:W-:Y:S01]  /*5390*/  IMAD.IADD R3, R127, 0x1, R156 ;  /* 0x000000017f037824 */ /* 0x000fe200078e029c */
[----:B------:R-:W-:-:S04]  /*53a0*/  SHF.R.U32.HI R2, RZ, 0x5, R129 ;  /* 0x00000005ff027819 */ /* 0x000fc80000011681 */
[----:B------:R-:W-:Y:S02]  /*53b0*/  LEA.HI.SX32 R3, R3, R3, 0x1b ;  /* 0x0000000303037211 */ /* 0x000fe400078fdaff */
[C---:B------:R-:W-:Y:S02]  /*53c0*/  ISETP.NE.AND P1, PT, R2.reuse, RZ, PT ;  /* 0x000000ff0200720c */ /* 0x040fe40003f25270 */
[C---:B------:R-:W-:Y:S02]  /*53d0*/  ISETP.NE.AND P2, PT, R2.reuse, 0x3, PT ;  /* 0x000000030200780c */ /* 0x040fe40003f45270 */
[----:B------:R-:W-:Y:S02]  /*53e0*/  ISETP.NE.AND P3, PT, R2, 0x2, PT ;  /* 0x000000020200780c */ /* 0x000fe40003f65270 */
[----:B------:R-:W-:Y:S01]  /*53f0*/  SHF.L.U32 R126, R3, 0x1, RZ ;  /* 0x00000001037e7819 */ /* 0x000fe200000006ff */
[----:B------:R-:W0:Y:S04]  /*5400*/  SHFL.UP PT, R2, R87, 0x10, RZ ;  /* 0x0600000057027989 */ /* 0x000e2800000e00ff */
[----:B------:R-:W1:Y:S01]  /*5410*/  SHFL.UP PT, R3, R86, 0x10, RZ ;  /* 0x0600000056037989 */ /* 0x000e6200000e00ff */
[----:B------:R-:W-:-:S02]  /*5420*/  ISETP.GE.AND P0, PT, R156, 0x10, PT ;  /* 0x000000109c00780c */ /* 0x000fc40003f06270 */
[----:B------:R-:W-:Y:S01]  /*5430*/  ISETP.NE.AND P4, PT, R156, 0x1f, PT ;  /* 0x0000001f9c00780c */ /* 0x000fe20003f85270 */
[----:B------:R-:W-:Y:S04]  /*5440*/  STS.U16 [R126+0x1080], R7 ;  /* 0x001080077e007388 */ /* 0x000fe80000000400 */
[----:B---3--:R-:W-:Y:S04]  /*5450*/  STS.U16 [R125+0x10c0], R10 ;  /* 0x0010c00a7d007388 */ /* 0x008fe80000000400 */
[----:B------:R-:W-:Y:S02]  /*5460*/  STS.U16 [R124+0x1100], R5 ;  /* 0x001100057c007388 */ /* 0x000fe40000000400 */
[----:B0-----:R-:W-:-:S02]  /*5470*/  @P0 FFMA.FTZ R87, R86, R2, R87 ;  /* 0x0000000256570223 */ /* 0x001fc40000010057 */
[----:B-1----:R-:W-:Y:S01]  /*5480*/  @P0 FMUL.FTZ R86, R86, R3 ;  /* 0x0000000356560220 */ /* 0x002fe20000410000 */
[----:B------:R-:W-:Y:S01]  /*5490*/  ISETP.NE.AND P0, PT, R154, RZ, PT ;  /* 0x000000ff9a00720c */ /* 0x000fe20003f05270 */
[----:B-----5:R-:W-:Y:S03]  /*54a0*/  STS.U16 [R123+0x1140], R4 ;  /* 0x001140047b007388 */ /* 0x020fe60000000400 */
[----:B------:R-:W-:Y:S01]  /*54b0*/  ISETP.EQ.OR P0, PT, R155, RZ, P0 ;  /* 0x000000ff9b00720c */ /* 0x000fe20000702670 */
[----:B------:R-:W-:Y:S04]  /*54c0*/  STS.U16 [R122+0x1180], R11 ;  /* 0x0011800b7a007388 */ /* 0x000fe80000000400 */
[----:B------:R-:W-:Y:S01]  /*54d0*/  STS.U16 [R121+0x11c0], R8 ;  /* 0x0011c00879007388 */ /* 0x000fe20000000400 */
[----:B------:R-:W-:-:S03]  /*54e0*/  @!P4 SHF.R.U32.HI R2, RZ, 0x2, R129 ;  /* 0x00000002ff02c819 */ /* 0x000fc60000011681 */
[----:B------:R-:W-:Y:S04]  /*54f0*/  STS.U16 [R120+0x1200], R15 ;  /* 0x0012000f78007388 */ /* 0x000fe80000000400 */
[----:B------:R-:W-:Y:S01]  /*5500*/  STS.U16 [R119+0x1240], R6 ;  /* 0x0012400677007388 */ /* 0x000fe20000000400 */
[----:B------:R-:W-:-:S03]  /*5510*/  IMAD.MOV.U32 R89, RZ, RZ, RZ ;  /* 0x000000ffff597224 */ /* 0x000fc600078e00ff */
[----:B--2---:R-:W-:Y:S01]  /*5520*/  STS.U16 [R118+0x1280], R43 ;  /* 0x0012802b76007388 */ /* 0x004fe20000000400 */
[----:B------:R-:W-:-:S03]  /*5530*/  IMAD.MOV.U32 R88, RZ, RZ, 0x3f800000 ;  /* 0x3f800000ff587424 */ /* 0x000fc600078e00ff */
[----:B------:R-:W-:Y:S01]  /*5540*/  STS.U16 [R117+0x12c0], R16 ;  /* 0x0012c01075007388 */ /* 0x000fe20000000400 */
[----:B------:R-:W-:-:S03]  /*5550*/  @!P4 LOP3.LUT R40, R2, 0x3ffffff8, RZ, 0xc0, !PT ;  /* 0x3ffffff80228c812 */ /* 0x000fc600078ec0ff */
[----:B------:R-:W-:Y:S04]  /*5560*/  STS.U16 [R116+0x1300], R41 ;  /* 0x0013002974007388 */ /* 0x000fe80000000400 */
[----:B------:R-:W-:Y:S04]  /*5570*/  STS.U16 [R115+0x1340], R14 ;  /* 0x0013400e73007388 */ /* 0x000fe80000000400 */
[----:B------:R-:W-:Y:S04]  /*5580*/  STS.U16 [R114+0x1380], R13 ;  /* 0x0013800d72007388 */ /* 0x000fe80000000400 */
[----:B------:R-:W-:Y:S04]  /*5590*/  STS.U16 [R113+0x13c0], R0 ;  /* 0x0013c00071007388 */ /* 0x000fe80000000400 */
[----:B------:R-:W-:Y:S04]  /*55a0*/  STS.U16 [R112+0x1400], R9 ;  /* 0x0014000970007388 */ /* 0x000fe80000000400 */
        /* <DEDUP_REMOVED lines=23> */
[----:B------:R-:W-:Y:S04]  /*5720*/  SHFL.UP PT, R86, R86, 0x1, RZ ;  /* 0x0420000056567989 */ /* 0x000fe800000e00ff */
[----:B------:R-:W2:Y:S01]  /*5730*/  SHFL.UP PT, R87, R87, 0x1, RZ ;  /* 0x0420000057577989 */ /* 0x000ea200000e00ff */
[----:B------:R-:W-:Y:S01]  /*5740*/  ISETP.NE.AND P0, PT, R156, RZ, P1 ;  /* 0x000000ff9c00720c */ /* 0x000fe20000f05270 */
[----:B------:R-:W-:Y:S01]  /*5750*/  BSSY B0, `(.L_x_3016) ;  /* 0x0000018000007945 */ /* 0x000fe20003800000 */
[----:B0-----:R-:W-:-:S02]  /*5760*/  FMUL.FTZ R163, R40, R42 ;  /* 0x0000002a28a37220 */ /* 0x001fc40000410000 */
[----:B------:R-:W-:-:S03]  /*5770*/  FFMA.FTZ R43, R41, R42, R43 ;  /* 0x0000002a292b7223 */ /* 0x000fc6000001002b */
[----:B------:R-:W-:Y:S01]  /*5780*/  FSEL R40, R163, R40, !P3 ;  /* 0x00000028a3287208 */ /* 0x000fe20005800000 */
[CC--:B-1----:R-:W-:Y:S01]  /*5790*/  FFMA.FTZ R42, R43.reuse, R44.reuse, R45 ;  /* 0x0000002c2b2a7223 */ /* 0x0c2fe2000001002d */
[----:B------:R-:W-:Y:S01]  /*57a0*/  FSEL R41, R43, R41, !P3 ;  /* 0x000000292b297208 */ /* 0x000fe20005800000 */
[----:B------:R-:W-:-:S03]  /*57b0*/  FMUL.FTZ R163, R163, R44 ;  /* 0x0000002ca3a37220 */ /* 0x000fc60000410000 */
[----:B------:R-:W-:Y:S02]  /*57c0*/  FSEL R41, R42, R41, !P2 ;  /* 0x000000292a297208 */ /* 0x000fe40005000000 */
[----:B------:R-:W-:-:S03]  /*57d0*/  FSEL R43, R163, R40, !P2 ;  /* 0x00000028a32b7208 */ /* 0x000fc60005000000 */
[C---:B--2---:R-:W-:Y:S02]  /*57e0*/  @P0 FFMA.FTZ R41, R86.reuse, R41, R87 ;  /* 0x0000002956290223 */ /* 0x044fe40000010057 */
[----:B------:R-:W-:Y:S02]  /*57f0*/  @P0 FMUL.FTZ R43, R86, R43 ;  /* 0x0000002b562b0220 */ /* 0x000fe40000410000 */
[C---:B------:R-:W-:Y:S02]  /*5800*/  FFMA.FTZ R47, R46.reuse, R42, R47 ;  /* 0x0000002a2e2f7223 */ /* 0x040fe4000001002f */
[----:B------:R-:W-:Y:S02]  /*5810*/  @P1 IMAD.MOV.U32 R87, RZ, RZ, R41 ;  /* 0x000000ffff571224 */ /* 0x000fe400078e0029 */
[----:B------:R-:W-:Y:S02]  /*5820*/  FMUL.FTZ R46, R46, R163 ;  /* 0x000000a32e2e7220 */ /* 0x000fe40000410000 */
[----:B------:R-:W-:-:S02]  /*5830*/  @P1 IMAD.MOV.U32 R86, RZ, RZ, R43 ;  /* 0x000000ffff561224 */ /* 0x000fc400078e002b */
        /* <DEDUP_REMOVED lines=9> */
.L_x_3017:
[----:B------:R-:W-:Y:S05]  /*58d0*/  BSYNC B0 ;  /* 0x0000000000007941 */ /* 0x000fea0003800000 */
.L_x_3016:
        /* <DEDUP_REMOVED lines=35> */
[----:B------:R-:W-:Y:S01]  /*5b10*/  FFMA.FTZ R27, R18, R26, R17 ;  /* 0x0000001a121b7223 */ /* 0x000fe20000010011 */
[----:B------:R-:W-:Y:S02]  /*5b20*/  PRMT R17, RZ, 0x5410, R3 ;  /* 0x00005410ff117816 */ /* 0x000fe40000000003 */
[----:B------:R-:W-:Y:S01]  /*5b30*/  PRMT R18, RZ, 0x5410, R2 ;  /* 0x00005410ff127816 */ /* 0x000fe20000000002 */
[----:B------:R-:W-:Y:S05]  /*5b40*/  @P0 BRA `(.L_x_3019) ;  /* 0x000000f000000947 */ /* 0x000fea0003800000 */
[----:B------:R-:W1:Y:S01]  /*5b50*/  S2UR UR6, SR_CTAID.Y ;  /* 0x00000000000679c3 */ /* 0x000e620000002600 */
[----:B------:R2:W-:Y:S07]  /*5b60*/  STS.64 [R57.X8+0x2140], R40 ;  /* 0x0021402839007388 */ /* 0x0005ee0000008a00 */
[----:B------:R-:W3:Y:S01]  /*5b70*/  S2UR UR7, SR_CTAID.X ;  /* 0x00000000000779c3 */ /* 0x000ee20000002500 */
        /* <DEDUP_REMOVED lines=12> */
.L_x_3019:
[----:B------:R-:W-:Y:S05]  /*5c40*/  BSYNC B0 ;  /* 0x0000000000007941 */ /* 0x000fea0003800000 */
.L_x_3018:
        /* <DEDUP_REMOVED lines=20> */
.L_x_3015:
[----:B------:R-:W-:Y:S01]  /*5d90*/  BAR.SYNC.DEFER_BLOCKING 0x0 ;  /* 0x0000000000007b1d */ /* 0x000fe20000010000 */
[----:B------:R-:W-:Y:S02]  /*5da0*/  F2FP.BF16.PACK_AB R0, R92, R93 ;  /* 0x0000005d5c00723e */ /* 0x000fe400000010ff */
[----:B------:R-:W-:-:S02]  /*5db0*/  F2FP.BF16.PACK_AB R2, R90, R91 ;  /* 0x0000005b5a02723e */ /* 0x000fc400000010ff */
[C---:B------:R-:W-:Y:S01]  /*5dc0*/  PRMT R55, R0.reuse, 0x7610, R55 ;  /* 0x0000761000377816 */ /* 0x040fe20000000037 */
[----:B------:R-:W-:Y:S01]  /*5dd0*/  BSSY B0, `(.L_x_3021) ;  /* 0x000005d000007945 */ /* 0x000fe20003800000 */
[----:B------:R-:W-:Y:S02]  /*5de0*/  PRMT R4, R0, 0x7632, R4 ;  /* 0x0000763200047816 */ /* 0x000fe40000000004 */
[----:B------:R-:W-:Y:S02]  /*5df0*/  F2FP.BF16.PACK_AB R0, R84, R85 ;  /* 0x000000555400723e */ /* 0x000fe400000010ff */
[----:B------:R-:W-:Y:S02]  /*5e00*/  PRMT R5, R2, 0x7610, R5 ;  /* 0x0000761002057816 */ /* 0x000fe40000000005 */
[C---:B------:R-:W-:Y:S02]  /*5e10*/  PRMT R7, R0.reuse, 0x7610, R7 ;  /* 0x0000761000077816 */ /* 0x040fe40000000007 */
[----:B------:R-:W-:-:S02]  /*5e20*/  PRMT R8, R0, 0x7632, R8 ;  /* 0x0000763200087816 */ /* 0x000fc40000000008 */
[----:B------:R-:W-:Y:S02]  /*5e30*/  PRMT R6, R2, 0x7632, R6 ;  /* 0x0000763202067816 */ /* 0x000fe40000000006 */
[----:B------:R-:W-:Y:S02]  /*5e40*/  F2FP.BF16.PACK_AB R0, R82, R83 ;  /* 0x000000535200723e */ /* 0x000fe400000010ff */
[----:B------:R-:W-:Y:S02]  /*5e50*/  F2FP.BF16.PACK_AB R2, R80, R81 ;  /* 0x000000515002723e */ /* 0x000fe400000010ff */
[----:B------:R-:W-:Y:S01]  /*5e60*/  ISETP.NE.AND P0, PT, R129, RZ, PT ;  /* 0x000000ff8100720c */ /* 0x000fe20003f05270 */
[----:B------:R1:W-:Y:S01]  /*5e70*/  STS.U16 [R110], R55 ;  /* 0x000000376e007388 */ /* 0x0003e20000000400 */
[C---:B------:R-:W-:Y:S02]  /*5e80*/  PRMT R9, R2.reuse, 0x7610, R9 ;  /* 0x0000761002097816 */ /* 0x040fe40000000009 */
[----:B------:R-:W-:Y:S01]  /*5e90*/  PRMT R10, R2, 0x7632, R10 ;  /* 0x00007632020a7816 */ /* 0x000fe2000000000a */
[----:B------:R2:W-:Y:S01]  /*5ea0*/  STS.U16 [R110+0x2], R4 ;  /* 0x000002046e007388 */ /* 0x0005e20000000400 */
[----:B------:R-:W-:-:S02]  /*5eb0*/  F2FP.BF16.PACK_AB R3, R78, R79 ;  /* 0x0000004f4e03723e */ /* 0x000fc400000010ff */
[----:B------:R-:W-:Y:S01]  /*5ec0*/  F2FP.BF16.PACK_AB R2, R74, R75 ;  /* 0x0000004b4a02723e */ /* 0x000fe200000010ff */
[----:B------:R3:W-:Y:S01]  /*5ed0*/  STS.U16 [R110+0x4], R5 ;  /* 0x000004056e007388 */ /* 0x0007e20000000400 */
[----:B------:R-:W-:Y:S02]  /*5ee0*/  ISETP.GE.AND P1, PT, R164, R133, PT ;  /* 0x00000085a400720c */ /* 0x000fe40003f26270 */
[C---:B-1----:R-:W-:Y:S01]  /*5ef0*/  PRMT R55, R0.reuse, 0x7610, R55 ;  /* 0x0000761000377816 */ /* 0x042fe20000000037 */
[----:B------:R1:W-:Y:S01]  /*5f00*/  STS.U16 [R110+0x6], R6 ;  /* 0x000006066e007388 */ /* 0x0003e20000000400 */
[----:B------:R-:W-:Y:S02]  /*5f10*/  SHF.R.S32.HI R53, RZ, 0x1f, R164 ;  /* 0x0000001fff357819 */ /* 0x000fe400000114a4 */
[----:B--2---:R-:W-:Y:S01]  /*5f20*/  PRMT R4, R0, 0x7632, R4 ;  /* 0x0000763200047816 */ /* 0x004fe20000000004 */
[----:B------:R2:W-:Y:S01]  /*5f30*/  STS.U16 [R110+0xc], R55 ;  /* 0x00000c376e007388 */ /* 0x0005e20000000400 */
[----:B------:R-:W-:-:S02]  /*5f40*/  F2FP.BF16.PACK_AB R0, R76, R77 ;  /* 0x0000004d4c00723e */ /* 0x000fc400000010ff */
[----:B---3--:R-:W-:Y:S01]  /*5f50*/  PRMT R5, R3, 0x7632, R5 ;  /* 0x0000763203057816 */ /* 0x008fe20000000005 */
[----:B------:R3:W-:Y:S01]  /*5f60*/  STS.U16 [R110+0x8], R7 ;  /* 0x000008076e007388 */ /* 0x0007e20000000400 */
[----:B------:R-:W-:Y:S02]  /*5f70*/  LEA R11, P3, R164, c[0x0][0x258], 0x1 ;  /* 0x00009600a40b7a11 */ /* 0x000fe400078608ff */
[----:B-1----:R-:W-:Y:S01]  /*5f80*/  PRMT R6, R0, 0x7632, R6 ;  /* 0x0000763200067816 */ /* 0x002fe20000000006 */
[----:B------:R-:W-:Y:S01]  /*5f90*/  STS.U16 [R110+0xa], R8 ;  /* 0x00000a086e007388 */ /* 0x000fe20000000400 */
[----:B--2---:R-:W-:-:S03]  /*5fa0*/  PRMT R55, R2, 0x7632, R55 ;  /* 0x0000763202377816 */ /* 0x004fc60000000037 */
[----:B------:R-:W-:Y:S01]  /*5fb0*/  STS.U16 [R110+0xe], R4 ;  /* 0x00000e046e007388 */ /* 0x000fe20000000400 */
[----:B---3--:R-:W-:-:S03]  /*5fc0*/  IMAD R7, R157, c[0x0][0x1f0], RZ ;  /* 0x00007c009d077a24 */ /* 0x008fc600078e02ff */
[----:B------:R-:W-:Y:S01]  /*5fd0*/  STS.U16 [R110+0x10], R9 ;  /* 0x000010096e007388 */ /* 0x000fe20000000400 */
[----:B------:R-:W-:-:S03]  /*5fe0*/  IMAD R51, R158, c[0x0][0x1f4], R7 ;  /* 0x00007d009e337a24 */ /* 0x000fc600078e0207 */
[----:B------:R1:W-:Y:S04]  /*5ff0*/  STS.U16 [R110+0x12], R10 ;  /* 0x0000120a6e007388 */ /* 0x0003e80000000400 */
[----:B------:R2:W-:Y:S04]  /*6000*/  STS.U16 [R110+0x14], R3 ;  /* 0x000014036e007388 */ /* 0x0005e80000000400 */
[----:B------:R3:W-:Y:S01]  /*6010*/  STS.U16 [R110+0x16], R5 ;  /* 0x000016056e007388 */ /* 0x0007e20000000400 */
[----:B-1----:R-:W-:-:S03]  /*6020*/  LEA.HI.X R10, R164, c[0x0][0x25c], R53, 0x1, P3 ;  /* 0x00009700a40a7a11 */ /* 0x002fc600018f0c35 */
[----:B------:R-:W-:Y:S01]  /*6030*/  STS.U16 [R110+0x18], R0 ;  /* 0x000018006e007388 */ /* 0x000fe20000000400 */
[----:B--2---:R-:W-:-:S03]  /*6040*/  IMAD R3, R157, c[0x0][0x200], RZ ;  /* 0x000080009d037a24 */ /* 0x004fc600078e02ff */
[----:B------:R-:W-:Y:S01]  /*6050*/  STS.U16 [R110+0x1a], R6 ;  /* 0x00001a066e007388 */ /* 0x000fe20000000400 */
[----:B---3--:R-:W-:-:S03]  /*6060*/  IMAD.WIDE.U32 R4, R158, c[0x0][0x200], RZ ;  /* 0x000080009e047a25 */ /* 0x008fc600078e00ff */
[----:B------:R1:W-:Y:S01]  /*6070*/  STS.U16 [R110+0x1c], R2 ;  /* 0x00001c026e007388 */ /* 0x0003e20000000400 */
[----:B------:R-:W-:-:S03]  /*6080*/  IMAD R13, R158, c[0x0][0x204], R3 ;  /* 0x000081009e0d7a24 */ /* 0x000fc600078e0203 */
[----:B------:R-:W-:Y:S01]  /*6090*/  STS.U16 [R110+0x1e], R55 ;  /* 0x00001e376e007388 */ /* 0x000fe20000000400 */
[----:B------:R-:W-:-:S06]  /*60a0*/  NOP ;  /* 0x0000000000007918 */ /* 0x000fcc0000000000 */
[----:B------:R-:W-:Y:S01]  /*60b0*/  LDS.U16 R15, [R126] ;  /* 0x000000007e0f7984 */ /* 0x000fe20000000400 */
[----:B------:R-:W-:Y:S02]  /*60c0*/  IMAD.IADD R5, R5, 0x1, R13 ;  /* 0x0000000105057824 */ /* 0x000fe400078e020d */
[----:B-1----:R-:W-:Y:S01]  /*60d0*/  IMAD.SHL.U32 R2, R155, 0x800, RZ ;  /* 0x000008009b027824 */ /* 0x002fe200078e00ff */
[----:B------:R-:W-:Y:S01]  /*60e0*/  LDS.U16 R17, [R125+0x40] ;  /* 0x000040007d117984 */ /* 0x000fe20000000400 */
[----:B------:R-:W-:Y:S02]  /*60f0*/  IMAD R3, R161, c[0x0][0x208], RZ ;  /* 0x00008200a1037a24 */ /* 0x000fe400078e02ff */
[----:B------:R-:W-:Y:S01]  /*6100*/  IMAD.WIDE.U32 R4, R162, c[0x0][0x208], R4 ;  /* 0x00008200a2047a25 */ /* 0x000fe200078e0004 */
[----:B------:R-:W-:Y:S01]  /*6110*/  LDS.U16 R19, [R124+0x80] ;  /* 0x000080007c137984 */ /* 0x000fe20000000400 */
[----:B------:R-:W-:Y:S02]  /*6120*/  IADD3 R6, P2, R164, R2, RZ ;  /* 0x00000002a4067210 */ /* 0x000fe40007f5e0ff */
[----:B------:R-:W-:Y:S01]  /*6130*/  IMAD R9, R162, c[0x0][0x20c], R3 ;  /* 0x00008300a2097a24 */ /* 0x000fe200078e0203 */
[----:B------:R-:W-:Y:S01]  /*6140*/  LDS.U16 R21, [R123+0xc0] ;  /* 0x0000c0007b157984 */ /* 0x000fe20000000400 */
[----:B------:R-:W-:-:S02]  /*6150*/  SHF.R.S32.HI R3, RZ, 0x1f, R2 ;  /* 0x0000001fff037819 */ /* 0x000fc40000011402 */
[----:B------:R-:W-:Y:S01]  /*6160*/  IADD3 R0, P4, R2, R4, RZ ;  /* 0x0000000402007210 */ /* 0x000fe20007f9e0ff */
[----:B------:R-:W-:Y:S02]  /*6170*/  LDS.U16 R23, [R122+0x100] ;  /* 0x000100007a177984 */ /* 0x000fe40000000400 */
[----:B------:R-:W-:Y:S01]  /*6180*/  IMAD.X R7, R53, 0x1, R3, P2 ;  /* 0x0000000135077824 */ /* 0x000fe200010e0603 */
[----:B------:R-:W-:Y:S01]  /*6190*/  IADD3.X R5, R3, R9, R5, P4, !PT ;  /* 0x0000000903057210 */ /* 0x000fe200027fe405 */
[----:B------:R-:W-:Y:S01]  /*61a0*/  LDS.U16 R25, [R121+0x140] ;  /* 0x0001400079197984 */ /* 0x000fe20000000400 */
[----:B------:R-:W-:Y:S01]  /*61b0*/  @!P1 IMAD.WIDE.U32 R8, R158, c[0x0][0x1f0], R2 ;  /* 0x00007c009e089a25 */ /* 0x000fe200078e0002 */
[C---:B------:R-:W-:Y:S02]  /*61c0*/  LEA R4, P6, R0.reuse, R11, 0x1 ;  /* 0x0000000b00047211 */ /* 0x040fe400078c08ff */
[----:B------:R-:W-:Y:S01]  /*61d0*/  LDS.U16 R27, [R120+0x180] ;  /* 0x00018000781b7984 */ /* 0x000fe20000000400 */
[----:B------:R-:W-:Y:S01]  /*61e0*/  @!P1 IMAD.IADD R9, R51, 0x1, R9 ;  /* 0x0000000133099824 */ /* 0x000fe200078e0209 */
[----:B------:R-:W-:-:S02]  /*61f0*/  LEA.HI.X R5, R0, R10, R5, 0x1, P6 ;  /* 0x0000000a00057211 */ /* 0x000fc400030f0c05 */
        /* <DEDUP_REMOVED lines=11> */
[----:B------:R-:W1:Y:S02]  /*62b0*/  LDS R47, [0x1080] ;  /* 0x00108000ff2f7984 */ /* 0x000e640000000800 */
[----:B-1----:R-:W-:-:S02]  /*62c0*/  ISETP.GE.AND P5, PT, R164, R47, PT ;  /* 0x0000002fa400720c */ /* 0x002fc40003fa6270 */
[-C--:B------:R-:W-:Y:S02]  /*62d0*/  ISETP.GE.AND P3, PT, R150, R47.reuse, PT ;  /* 0x0000002f9600720c */ /* 0x080fe40003f66270 */
[-C--:B------:R-:W-:Y:S02]  /*62e0*/  ISETP.GE.AND P4, PT, R149, R47.reuse, PT ;  /* 0x0000002f9500720c */ /* 0x080fe40003f86270 */
[----:B------:R-:W-:-:S07]  /*62f0*/  ISETP.GE.AND P2, PT, R134, R47, PT ;  /* 0x0000002f8600720c */ /* 0x000fce0003f46270 */
[----:B------:R-:W-:Y:S05]  /*6300*/  @P5 BRA `(.L_x_3022) ;  /* 0x0000009000005947 */ /* 0x000fea0003800000 */
[----:B------:R-:W-:-:S04]  /*6310*/  IMAD.WIDE.U32 R10, R158, c[0x0][0x200], R6 ;  /* 0x000080009e0a7a25 */ /* 0x000fc800078e0006 */
[----:B------:R-:W-:Y:S02]  /*6320*/  IMAD R49, R161, c[0x0][0x208], RZ ;  /* 0x00008200a1317a24 */ /* 0x000fe400078e02ff */
[----:B------:R-:W-:Y:S02]  /*6330*/  IMAD.IADD R11, R13, 0x1, R11 ;  /* 0x000000010d0b7824 */ /* 0x000fe400078e020b */
[C---:B------:R-:W-:Y:S02]  /*6340*/  IMAD R49, R162.reuse, c[0x0][0x20c], R49 ;  /* 0x00008300a2317a24 */ /* 0x040fe400078e0231 */
[----:B------:R-:W-:-:S04]  /*6350*/  IMAD.WIDE.U32 R10, R162, c[0x0][0x208], R10 ;  /* 0x00008200a20a7a25 */ /* 0x000fc800078e000a */
[----:B------:R-:W-:Y:S01]  /*6360*/  IMAD.IADD R11, R11, 0x1, R49 ;  /* 0x000000010b0b7824 */ /* 0x000fe200078e0231 */
[----:B------:R-:W-:-:S04]  /*6370*/  LEA R12, P5, R10, c[0x0][0x258], 0x1 ;  /* 0x000096000a0c7a11 */ /* 0x000fc800078a08ff */
[----:B------:R-:W-:-:S05]  /*6380*/  LEA.HI.X R13, R10, c[0x0][0x25c], R11, 0x1, P5 ;  /* 0x000097000a0d7a11 */ /* 0x000fca00028f0c0b */
[----:B------:R1:W-:Y:S04]  /*6390*/  STG.E.U16 [R12.64], R15 ;  /* 0x0000000f0c007986 */ /* 0x0003e8000c101504 */
.L_x_3022:
[----:B------:R-:W-:Y:S05]  /*63a0*/  BSYNC B0 ;  /* 0x0000000000007941 */ /* 0x000fea0003800000 */
.L_x_3021:
[-C--:B------:R-:W-:Y:S01]  /*63b0*/  ISETP.GE.AND P5, PT, R131, R47.reuse, PT ;  /* 0x0000002f8300720c */ /* 0x080fe20003fa6270 */
[----:B------:R-:W-:Y:S01]  /*63c0*/  @!P3 STG.E.U16 [R4.64+0x80], R19 ;  /* 0x000080130400b986 */ /* 0x000fe2000c101504 */
[-C--:B------:R-:W-:Y:S01]  /*63d0*/  ISETP.GE.AND P6, PT, R132, R47.reuse, PT ;  /* 0x0000002f8400720c */ /* 0x080fe20003fc6270 */
[----:B-1----:R-:W-:Y:S01]  /*63e0*/  IMAD R13, R161, c[0x0][0x1f8], RZ ;  /* 0x00007e00a10d7a24 */ /* 0x002fe200078e02ff */
[-C--:B------:R-:W-:Y:S01]  /*63f0*/  ISETP.GE.AND P3, PT, R147, R47.reuse, PT ;  /* 0x0000002f9300720c */ /* 0x080fe20003f66270 */
[----:B------:R-:W-:Y:S01]  /*6400*/  @!P4 STG.E.U16 [R4.64+0xc0], R21 ;  /* 0x0000c0150400c986 */ /* 0x000fe2000c101504 */
[----:B------:R-:W-:Y:S01]  /*6410*/  ISETP.GE.AND P4, PT, R148, R47, PT ;  /* 0x0000002f9400720c */ /* 0x000fe20003f86270 */
[----:B------:R-:W-:Y:S02]  /*6420*/  @!P1 IMAD.WIDE.U32 R8, R162, c[0x0][0x1f8], R8 ;  /* 0x00007e00a2089a25 */ /* 0x000fe400078e0008 */
[----:B------:R-:W-:Y:S02]  /*6430*/  @!P2 STG.E.U16 [R4.64+0x100], R23 ;  /* 0x000100170400a986 */ /* 0x000fe4000c101504 */
[----:B------:R-:W-:-:S02]  /*6440*/  IMAD.WIDE.U32 R10, R158, c[0x0][0x1f0], RZ ;  /* 0x00007c009e0a7a25 */ /* 0x000fc400078e00ff */
[----:B------:R-:W-:Y:S01]  /*6450*/  @!P5 STG.E.U16 [R4.64+0x180], R27 ;  /* 0x0001801b0400d986 */ /* 0x000fe2000c101504 */
[----:B------:R-:W-:Y:S01]  /*6460*/  ISETP.GE.AND P5, PT, R146, R47, PT ;  /* 0x0000002f9200720c */ /* 0x000fe20003fa6270 */
[----:B------:R-:W-:Y:S01]  /*6470*/  IMAD R15, R162, c[0x0][0x1fc], R13 ;  /* 0x00007f00a20f7a24 */ /* 0x000fe200078e020d */
[C---:B------:R-:W-:Y:S01]  /*6480*/  @!P1 IADD3 R13, P2, R164.reuse, R8, RZ ;  /* 0x00000008a40d9210 */ /* 0x040fe20007f5e0ff */
[----:B------:R-:W-:Y:S01]  /*6490*/  IMAD.IADD R11, R11, 0x1, R51 ;  /* 0x000000010b0b7824 */ /* 0x000fe200078e0233 */
[----:B------:R-:W-:Y:S01]  /*64a0*/  @!P6 STG.E.U16 [R4.64+0x140], R25 ;  /* 0x000140190400e986 */ /* 0x000fe2000c101504 */
[----:B------:R-:W-:Y:S02]  /*64b0*/  IADD3 R8, P6, R164, 0x20, RZ ;  /* 0x00000020a4087810 */ /* 0x000fe40007fde0ff */
[----:B------:R-:W-:Y:S01]  /*64c0*/  @!P1 IADD3.X R14, R53, R9, R15, P2, !PT ;  /* 0x00000009350e9210 */ /* 0x000fe200017fe40f */
[----:B------:R-:W-:Y:S01]  /*64d0*/  @!P4 STG.E.U16 [R4.64+0x1c0], R29 ;  /* 0x0001c01d0400c986 */ /* 0x000fe2000c101504 */
[-C--:B------:R-:W-:Y:S01]  /*64e0*/  ISETP.GE.AND P2, PT, R145, R47.reuse, PT ;  /* 0x0000002f9100720c */ /* 0x080fe20003f46270 */
[----:B------:R-:W-:Y:S01]  /*64f0*/  IMAD.WIDE.U32 R10, R162, c[0x0][0x1f8], R10 ;  /* 0x00007e00a20a7a25 */ /* 0x000fe200078e000a */
[-C--:B------:R-:W-:Y:S01]  /*6500*/  ISETP.GE.AND P4, PT, R144, R47.reuse, PT ;  /* 0x0000002f9000720c */ /* 0x080fe20003f86270 */
[----:B------:R-:W-:Y:S01]  /*6510*/  @!P3 STG.E.U16 [R4.64+0x200], R31 ;  /* 0x0002001f0400b986 */ /* 0x000fe2000c101504 */
[----:B------:R-:W-:Y:S01]  /*6520*/  ISETP.GE.AND P3, PT, R143, R47, PT ;  /* 0x0000002f8f00720c */ /* 0x000fe20003f66270 */
[----:B------:R-:W-:Y:S01]  /*6530*/  IMAD.SHL.U32 R0, R8, 0x2, RZ ;  /* 0x0000000208007824 */ /* 0x000fe200078e00ff */
[----:B------:R-:W-:Y:S01]  /*6540*/  IADD3.X R9, RZ, R53, RZ, P6, !PT ;  /* 0x00000035ff097210 */ /* 0x000fe200037fe4ff */
[----:B------:R-:W-:Y:S01]  /*6550*/  @!P5 STG.E.U16 [R4.64+0x240], R33 ;  /* 0x000240210400d986 */ /* 0x000fe2000c101504 */
[----:B------:R-:W-:-:S02]  /*6560*/  IADD3 R12, P6, R2, R10, RZ ;  /* 0x0000000a020c7210 */ /* 0x000fc40007fde0ff */
[----:B------:R-:W-:Y:S02]  /*6570*/  SHF.L.U64.HI R10, R8, 0x1, R9 ;  /* 0x00000001080a7819 */ /* 0x000fe40000010209 */
[----:B------:R-:W-:Y:S01]  /*6580*/  IADD3 R8, P5, R0, c[0x0][0x268], RZ ;  /* 0x00009a0000087a10 */ /* 0x000fe20007fbe0ff */
[----:B------:R-:W-:Y:S01]  /*6590*/  @!P2 STG.E.U16 [R4.64+0x280], R35 ;  /* 0x000280230400a986 */ /* 0x000fe2000c101504 */
[-C--:B------:R-:W-:Y:S02]  /*65a0*/  ISETP.GE.AND P2, PT, R151, R47.reuse, PT ;  /* 0x0000002f9700720c */ /* 0x080fe40003f46270 */
[----:B------:R-:W-:Y:S01]  /*65b0*/  IADD3.X R9, R10, c[0x0][0x26c], RZ, P5, !PT ;  /* 0x00009b000a097a10 */ /* 0x000fe20002ffe4ff */
[----:B------:R-:W-:Y:S01]  /*65c0*/  @!P4 STG.E.U16 [R4.64+0x2c0], R37 ;  /* 0x0002c0250400c986 */ /* 0x000fe2000c101504 */
[-C--:B------:R-:W-:Y:S02]  /*65d0*/  ISETP.GE.AND P5, PT, R142, R47.reuse, PT ;  /* 0x0000002f8e00720c */ /* 0x080fe40003fa6270 */
[-C--:B------:R-:W-:Y:S01]  /*65e0*/  ISETP.GE.AND P4, PT, R130, R47.reuse, PT ;  /* 0x0000002f8200720c */ /* 0x080fe20003f86270 */
[----:B------:R-:W-:Y:S01]  /*65f0*/  @!P3 STG.E.U16 [R4.64+0x300], R39 ;  /* 0x000300270400b986 */ /* 0x000fe2000c101504 */
[----:B------:R-:W-:-:S02]  /*6600*/  ISETP.GE.AND P3, PT, R141, R47, PT ;  /* 0x0000002f8d00720c */ /* 0x000fc40003f66270 */
[----:B------:R-:W-:Y:S02]  /*6610*/  IADD3.X R11, R3, R15, R11, P6, !PT ;  /* 0x0000000f030b7210 */ /* 0x000fe400037fe40b */
[C---:B------:R-:W-:Y:S01]  /*6620*/  LEA R8, P6, R12.reuse, R8, 0x1 ;  /* 0x000000080c087211 */ /* 0x040fe200078c08ff */
[----:B------:R-:W-:Y:S01]  /*6630*/  @!P2 STG.E.U16 [R4.64+0x40], R17 ;  /* 0x000040110400a986 */ /* 0x000fe2000c101504 */
[----:B------:R-:W-:Y:S02]  /*6640*/  ISETP.GE.AND P2, PT, R151, R133, PT ;  /* 0x000000859700720c */ /* 0x000fe40003f46270 */
[--C-:B------:R-:W-:Y:S01]  /*6650*/  LEA.HI.X R9, R12, R9, R11.reuse, 0x1, P6 ;  /* 0x000000090c097211 */ /* 0x100fe200030f0c0b */
[----:B------:R-:W-:Y:S01]  /*6660*/  @!P5 STG.E.U16 [R4.64+0x340], R41 ;  /* 0x000340290400d986 */ /* 0x000fe2000c101504 */
[C---:B------:R-:W-:Y:S02]  /*6670*/  @!P1 LEA R12, P6, R13.reuse, c[0x0][0x268], 0x1 ;  /* 0x00009a000d0c9a11 */ /* 0x040fe400078c08ff */
[----:B------:R-:W-:Y:S01]  /*6680*/  PRMT R11, RZ, 0x7610, R11 ;  /* 0x00007610ff0b7816 */ /* 0x000fe2000000000b */
[----:B------:R-:W-:Y:S01]  /*6690*/  @!P4 STG.E.U16 [R4.64+0x380], R43 ;  /* 0x0003802b0400c986 */ /* 0x000fe2000c101504 */
[----:B------:R-:W-:-:S02]  /*66a0*/  @!P1 LEA.HI.X R13, R13, c[0x0][0x26c], R14, 0x1, P6 ;  /* 0x00009b000d0d9a11 */ /* 0x000fc400030f0c0e */
[-C--:B------:R-:W-:Y:S01]  /*66b0*/  ISETP.GE.AND P4, PT, R150, R133.reuse, PT ;  /* 0x000000859600720c */ /* 0x080fe20003f86270 */
[----:B------:R1:W-:Y:S04]  /*66c0*/  @!P3 STG.E.U16 [R4.64+0x3c0], R45 ;  /* 0x0003c02d0400b986 */ /* 0x0003e8000c101504 */
[----:B------:R-:W-:Y:S01]  /*66d0*/  BAR.SYNC.DEFER_BLOCKING 0x0 ;  /* 0x0000000000007b1d */ /* 0x000fe20000010000 */
[-C--:B------:R-:W-:Y:S02]  /*66e0*/  ISETP.GE.AND P5, PT, R149, R133.reuse, PT ;  /* 0x000000859500720c */ /* 0x080fe40003fa6270 */
[----:B------:R-:W-:Y:S02]  /*66f0*/  ISETP.GE.AND P3, PT, R134, R133, PT ;  /* 0x000000858600720c */ /* 0x000fe40003f66270 */
[----:B------:R-:W-:-:S02]  /*6700*/  PRMT R14, RZ, 0x7610, R14 ;  /* 0x00007610ff0e7816 */ /* 0x000fc4000000000e */
[----:B------:R-:W-:Y:S02]  /*6710*/  PRMT R15, RZ, 0x7610, R15 ;  /* 0x00007610ff0f7816 */ /* 0x000fe4000000000f */
[----:B-1----:R-:W-:Y:S02]  /*6720*/  PRMT R4, RZ, 0x7610, R4 ;  /* 0x00007610ff047816 */ /* 0x002fe40000000004 */
[----:B------:R-:W-:Y:S01]  /*6730*/  PRMT R5, RZ, 0x7610, R5 ;  /* 0x00007610ff057816 */ /* 0x000fe20000000005 */
[----:B------:R1:W2:Y:S01]  /*6740*/  @!P1 LDG.E.U16 R11, [R12.64] ;  /* 0x000000040c0b9981 */ /* 0x0002a2000c1e1500 */
[----:B------:R-:W-:-:S03]  /*6750*/  ISETP.GE.AND P1, PT, R132, R133, PT ;  /* 0x000000858400720c */ /* 0x000fc60003f26270 */
[----:B------:R3:W4:Y:S01]  /*6760*/  @!P2 LDG.E.U16 R14, [R8.64] ;  /* 0x00000004080ea981 */ /* 0x000722000c1e1500 */
[----:B------:R-:W-:-:S03]  /*6770*/  ISETP.GE.AND P2, PT, R131, R133, PT ;  /* 0x000000858300720c */ /* 0x000fc60003f46270 */
[----:B------:R3:W5:Y:S01]  /*6780*/  @!P4 LDG.E.U16 R15, [R8.64+0x40] ;  /* 0x00004004080fc981 */ /* 0x000762000c1e1500 */
[-C--:B------:R-:W-:Y:S02]  /*6790*/  ISETP.GE.AND P4, PT, R148, R133.reuse, PT ;  /* 0x000000859400720c */ /* 0x080fe40003f86270 */
[----:B-1----:R-:W-:Y:S01]  /*67a0*/  PRMT R12, RZ, 0x7610, R12 ;  /* 0x00007610ff0c7816 */ /* 0x002fe2000000000c */
[----:B------:R3:W5:Y:S01]  /*67b0*/  @!P5 LDG.E.U16 R4, [R8.64+0x80] ;  /* 0x000080040804d981 */ /* 0x000762000c1e1500 */
[-C--:B------:R-:W-:Y:S02]  /*67c0*/  ISETP.GE.AND P5, PT, R147, R133.reuse, PT ;  /* 0x000000859300720c */ /* 0x080fe40003fa6270 */
[----:B------:R-:W-:Y:S01]  /*67d0*/  PRMT R13, RZ, 0x7610, R13 ;  /* 0x00007610ff0d7816 */ /* 0x000fe2000000000d */
[----:B------:R3:W5:Y:S01]  /*67e0*/  @!P3 LDG.E.U16 R5, [R8.64+0xc0] ;  /* 0x0000c0040805b981 */ /* 0x000762000c1e1500 */
[----:B------:R-:W-:-:S03]  /*67f0*/  ISETP.GE.AND P3, PT, R146, R133, PT ;  /* 0x000000859200720c */ /* 0x000fc60003f66270 */
[----:B------:R3:W5:Y:S01]  /*6800*/  @!P1 LDG.E.U16 R12, [R8.64+0x100] ;  /* 0x00010004080c9981 */ /* 0x000762000c1e1500 */
[-C--:B------:R-:W-:Y:S02]  /*6810*/  ISETP.GE.AND P1, PT, R145, R133.reuse, PT ;  /* 0x000000859100720c */ /* 0x080fe40003f26270 */
[----:B------:R-:W-:Y:S01]  /*6820*/  PRMT R16, RZ, 0x7610, R16 ;  /* 0x00007610ff107816 */ /* 0x000fe20000000010 */
[----:B------:R3:W5:Y:S01]  /*6830*/  @!P2 LDG.E.U16 R13, [R8.64+0x140] ;  /* 0x00014004080da981 */ /* 0x000762000c1e1500 */
[----:B------:R-:W-:Y:S02]  /*6840*/  PRMT R17, RZ, 0x7610, R17 ;  /* 0x00007610ff117816 */ /* 0x000fe40000000011 */
[----:B------:R-:W-:Y:S02]  /*6850*/  PRMT R18, RZ, 0x7610, R18 ;  /* 0x00007610ff127816 */ /* 0x000fe40000000012 */
[----:B------:R-:W-:Y:S01]  /*6860*/  PRMT R19, RZ, 0x7610, R19 ;  /* 0x00007610ff137816 */ /* 0x000fe20000000013 */
[----:B------:R3:W5:Y:S01]  /*6870*/  @!P4 LDG.E.U16 R16, [R8.64+0x180] ;  /* 0x000180040810c981 */ /* 0x000762000c1e1500 */
[----:B------:R-:W-:-:S02]  /*6880*/  ISETP.GE.AND P2, PT, R144, R133, PT ;  /* 0x000000859000720c */ /* 0x000fc40003f46270 */
[-C--:B------:R-:W-:Y:S01]  /*6890*/  ISETP.GE.AND P4, PT, R143, R133.reuse, PT ;  /* 0x000000858f00720c */ /* 0x080fe20003f86270 */
        /* <DEDUP_REMOVED lines=16> */
[----:B------:R-:W-:-:S05]  /*69a0*/  LOP3.LUT R25, R128, 0xfffffe00, RZ, 0xc0, !PT ;  /* 0xfffffe0080197812 */ /* 0x000fca00078ec0ff */
[----:B------:R-:W-:-:S05]  /*69b0*/  IMAD R46, R156, 0x10, R25 ;  /* 0x000000109c2e7824 */ /* 0x000fca00078e0219 */
[C---:B---3--:R-:W-:Y:S02]  /*69c0*/  IADD3 R8, R46.reuse, 0x1, RZ ;  /* 0x000000012e087810 */ /* 0x048fe40007ffe0ff */
[----:B------:R-:W-:-:S04]  /*69d0*/  IADD3 R9, R46, 0x4, RZ ;  /* 0x000000042e097810 */ /* 0x000fc80007ffe0ff */
[----:B------:R-:W-:-:S05]  /*69e0*/  LEA.HI.SX32 R9, R9, R46, 0x1b ;  /* 0x0000002e09097211 */ /* 0x000fca00078fdaff */
[----:B------:R-:W-:Y:S01]  /*69f0*/  IMAD.SHL.U32 R9, R9, 0x2, RZ ;  /* 0x0000000209097824 */ /* 0x000fe200078e00ff */
[----:B--2---:R-:W-:Y:S04]  /*6a00*/  STS.U16 [R126], R11 ;  /* 0x0000000b7e007388 */ /* 0x004fe80000000400 */
[----:B----4-:R-:W-:Y:S04]  /*6a10*/  STS.U16 [R125+0x40], R14 ;  /* 0x0000400e7d007388 */ /* 0x010fe80000000400 */
[----:B-----5:R-:W-:Y:S04]  /*6a20*/  STS.U16 [R124+0x80], R15 ;  /* 0x0000800f7c007388 */ /* 0x020fe80000000400 */
[----:B------:R1:W-:Y:S04]  /*6a30*/  STS.U16 [R123+0xc0], R4 ;  /* 0x0000c0047b007388 */ /* 0x0003e80000000400 */
[----:B------:R2:W-:Y:S04]  /*6a40*/  STS.U16 [R122+0x100], R5 ;  /* 0x000100057a007388 */ /* 0x0005e80000000400 */
[----:B------:R3:W-:Y:S01]  /*6a50*/  STS.U16 [R121+0x140], R12 ;  /* 0x0001400c79007388 */ /* 0x0007e20000000400 */
[----:B-1----:R-:W-:-:S02]  /*6a60*/  LEA.HI.SX32 R4, R8, R46, 0x1b ;  /* 0x0000002e08047211 */ /* 0x002fc400078fdaff */
[C---:B--2---:R-:W-:Y:S01]  /*6a70*/  IADD3 R5, R46.reuse, 0x2, RZ ;  /* 0x000000022e057810 */ /* 0x044fe20007ffe0ff */
[----:B------:R1:W-:Y:S01]  /*6a80*/  STS.U16 [R120+0x180], R13 ;  /* 0x0001800d78007388 */ /* 0x0003e20000000400 */
[----:B------:R-:W-:Y:S02]  /*6a90*/  IADD3 R8, R46, 0x3, RZ ;  /* 0x000000032e087810 */ /* 0x000fe40007ffe0ff */
[-C--:B------:R-:W-:Y:S01]  /*6aa0*/  LEA.HI.SX32 R5, R5, R46.reuse, 0x1b ;  /* 0x0000002e05057211 */ /* 0x080fe200078fdaff */
[----:B------:R2:W-:Y:S01]  /*6ab0*/  STS.U16 [R119+0x1c0], R16 ;  /* 0x0001c01077007388 */ /* 0x0005e20000000400 */
[----:B------:R-:W-:-:S03]  /*6ac0*/  LEA.HI.SX32 R8, R8, R46, 0x1b ;  /* 0x0000002e08087211 */ /* 0x000fc600078fdaff */
[----:B------:R-:W-:Y:S01]  /*6ad0*/  STS.U16 [R118+0x200], R17 ;  /* 0x0002001176007388 */ /* 0x000fe20000000400 */
[----:B------:R-:W-:-:S03]  /*6ae0*/  IMAD.SHL.U32 R5, R5, 0x2, RZ ;  /* 0x0000000205057824 */ /* 0x000fc600078e00ff */
[----:B------:R4:W-:Y:S04]  /*6af0*/  STS.U16 [R117+0x240], R18 ;  /* 0x0002401275007388 */ /* 0x0009e80000000400 */
[----:B------:R5:W-:Y:S01]  /*6b00*/  STS.U16 [R116+0x280], R19 ;  /* 0x0002801374007388 */ /* 0x000be20000000400 */
[----:B------:R-:W-:-:S03]  /*6b10*/  IMAD.SHL.U32 R8, R8, 0x2, RZ ;  /* 0x0000000208087824 */ /* 0x000fc600078e00ff */
[----:B------:R-:W-:Y:S04]  /*6b20*/  STS.U16 [R115+0x2c0], R20 ;  /* 0x0002c01473007388 */ /* 0x000fe80000000400 */
[----:B------:R-:W-:Y:S04]  /*6b30*/  STS.U16 [R114+0x300], R21 ;  /* 0x0003001572007388 */ /* 0x000fe80000000400 */
[----:B------:R-:W-:Y:S04]  /*6b40*/  STS.U16 [R113+0x340], R22 ;  /* 0x0003401671007388 */ /* 0x000fe80000000400 */
[----:B------:R-:W-:Y:S04]  /*6b50*/  STS.U16 [R112+0x380], R23 ;  /* 0x0003801770007388 */ /* 0x000fe80000000400 */
[----:B------:R-:W-:Y:S01]  /*6b60*/  STS.U16 [R111+0x3c0], R24 ;  /* 0x0003c0186f007388 */ /* 0x000fe20000000400 */
[----:B------:R-:W-:-:S06]  /*6b70*/  NOP ;  /* 0x0000000000007918 */ /* 0x000fcc0000000000 */
[----:B------:R-:W0:Y:S01]  /*6b80*/  LDS.U16 R21, [R5+0x4] ;  /* 0x0000040005157984 */ /* 0x000e220000000400 */
[----:B------:R-:W-:-:S03]  /*6b90*/  IADD3 R11, R46, 0x5, RZ ;  /* 0x000000052e0b7810 */ /* 0x000fc60007ffe0ff */
[----:B------:R-:W0:Y:S01]  /*6ba0*/  LDS.U16 R24, [R8+0x6] ;  /* 0x0000060008187984 */ /* 0x000e220000000400 */
[----:B------:R-:W-:-:S03]  /*6bb0*/  LEA.HI.SX32 R11, R11, R46, 0x1b ;  /* 0x0000002e0b0b7211 */ /* 0x000fc600078fdaff */
[----:B------:R-:W0:Y:S02]  /*6bc0*/  LDS.U16 R27, [R9+0x8] ;  /* 0x00000800091b7984 */ /* 0x000e240000000400 */
[----:B------:R-:W-:Y:S01]  /*6bd0*/  IMAD.SHL.U32 R11, R11, 0x2, RZ ;  /* 0x000000020b0b7824 */ /* 0x000fe200078e00ff */
[----:B---3--:R-:W-:Y:S01]  /*6be0*/  IADD3 R12, R46, 0x6, RZ ;  /* 0x000000062e0c7810 */ /* 0x008fe20007ffe0ff */
[----:B------:R-:W-:Y:S01]  /*6bf0*/  IMAD.SHL.U32 R4, R4, 0x2, RZ ;  /* 0x0000000204047824 */ /* 0x000fe200078e00ff */
[----:B-1----:R-:W-:Y:S01]  /*6c00*/  IADD3 R13, R46, 0x7, RZ ;  /* 0x000000072e0d7810 */ /* 0x002fe20007ffe0ff */
[----:B------:R-:W-:Y:S04]  /*6c10*/  LDS.U16 R17, [R110] ;  /* 0x000000006e117984 */ /* 0x000fe80000000400 */
[----:B------:R-:W1:Y:S01]  /*6c20*/  LDS.U16 R26, [R11+0xa] ;  /* 0x00000a000b1a7984 */ /* 0x000e620000000400 */
[----:B------:R-:W-:-:S02]  /*6c30*/  LEA.HI.SX32 R12, R12, R46, 0x1b ;  /* 0x0000002e0c0c7211 */ /* 0x000fc400078fdaff */
[C---:B--2---:R-:W-:Y:S01]  /*6c40*/  IADD3 R16, R46.reuse, 0xa, RZ ;  /* 0x0000000a2e107810 */ /* 0x044fe20007ffe0ff */
[----:B------:R-:W2:Y:S01]  /*6c50*/  LDS.U16 R20, [R4+0x2] ;  /* 0x0000020004147984 */ /* 0x000ea20000000400 */
[C---:B------:R-:W-:Y:S02]  /*6c60*/  IADD3 R14, R46.reuse, 0x8, RZ ;  /* 0x000000082e0e7810 */ /* 0x040fe40007ffe0ff */
[C---:B------:R-:W-:Y:S02]  /*6c70*/  IADD3 R15, R46.reuse, 0x9, RZ ;  /* 0x000000092e0f7810 */ /* 0x040fe40007ffe0ff */
[C---:B----4-:R-:W-:Y:S02]  /*6c80*/  IADD3 R18, R46.reuse, 0xb, RZ ;  /* 0x0000000b2e127810 */ /* 0x050fe40007ffe0ff */
[----:B------:R-:W-:Y:S02]  /*6c90*/  LEA.HI.SX32 R13, R13, R46, 0x1b ;  /* 0x0000002e0d0d7211 */ /* 0x000fe400078fdaff */
[----:B-----5:R-:W-:-:S02]  /*6ca0*/  IADD3 R19, R46, 0xc, RZ ;  /* 0x0000000c2e137810 */ /* 0x020fc40007ffe0ff */
[----:B0-----:R-:W-:Y:S02]  /*6cb0*/  PRMT R21, RZ, 0x5410, R21 ;  /* 0x00005410ff157816 */ /* 0x001fe40000000015 */
[----:B------:R-:W-:-:S03]  /*6cc0*/  PRMT R24, RZ, 0x5410, R24 ;  /* 0x00005410ff187816 */ /* 0x000fc60000000018 */
[----:B------:R-:W-:Y:S01]  /*6cd0*/  FMUL.FTZ R22, R21, -1.4426950216293334961 ;  /* 0xbfb8aa3b15167820 */ /* 0x000fe20000410000 */
[----:B------:R-:W-:-:S03]  /*6ce0*/  PRMT R27, RZ, 0x5410, R27 ;  /* 0x00005410ff1b7816 */ /* 0x000fc6000000001b */
[----:B------:R0:W-:Y:S01]  /*6cf0*/  MUFU.EX2 R40, R22 ;  /* 0x0000001600287308 */ /* 0x0001e20000000800 */
[----:B------:R-:W-:Y:S01]  /*6d00*/  FMUL.FTZ R23, R24, -1.4426950216293334961 ;  /* 0xbfb8aa3b18177820 */ /* 0x000fe20000410000 */
[-C--:B------:R-:W-:Y:S01]  /*6d10*/  LEA.HI.SX32 R16, R16, R46.reuse, 0x1b ;  /* 0x0000002e10107211 */ /* 0x080fe200078fdaff */
[----:B------:R-:W-:Y:S01]  /*6d20*/  FMUL.FTZ R25, R27, -1.4426950216293334961 ;  /* 0xbfb8aa3b1b197820 */ /* 0x000fe20000410000 */
[-C--:B------:R-:W-:Y:S01]  /*6d30*/  LEA.HI.SX32 R14, R14, R46.reuse, 0x1b ;  /* 0x0000002e0e0e7211 */ /* 0x080fe200078fdaff */
[----:B------:R-:W-:Y:S01]  /*6d40*/  IMAD.SHL.U32 R12, R12, 0x2, RZ ;  /* 0x000000020c0c7824 */ /* 0x000fe200078e00ff */
[-C--:B------:R-:W-:Y:S02]  /*6d50*/  LEA.HI.SX32 R15, R15, R46.reuse, 0x1b ;  /* 0x0000002e0f0f7211 */ /* 0x080fe400078fdaff */
[----:B0-----:R-:W-:Y:S01]  /*6d60*/  IADD3 R22, R46, 0xd, RZ ;  /* 0x0000000d2e167810 */ /* 0x001fe20007ffe0ff */
[----:B------:R0:W-:Y:S01]  /*6d70*/  MUFU.EX2 R41, R23 ;  /* 0x0000001700297308 */ /* 0x0001e20000000800 */
[----:B------:R-:W-:-:S02]  /*6d80*/  LEA.HI.SX32 R18, R18, R46, 0x1b ;  /* 0x0000002e12127211 */ /* 0x000fc400078fdaff */
[----:B------:R-:W-:Y:S02]  /*6d90*/  SHF.L.U32 R13, R13, 0x1, RZ ;  /* 0x000000010d0d7819 */ /* 0x000fe400000006ff */
[-C--:B------:R-:W-:Y:S01]  /*6da0*/  LEA.HI.SX32 R19, R19, R46.reuse, 0x1b ;  /* 0x0000002e13137211 */ /* 0x080fe200078fdaff */
[----:B------:R-:W-:Y:S01]  /*6db0*/  IMAD.SHL.U32 R16, R16, 0x2, RZ ;  /* 0x0000000210107824 */ /* 0x000fe200078e00ff */
[-C--:B------:R-:W-:Y:S01]  /*6dc0*/  LEA.HI.SX32 R22, R22, R46.reuse, 0x1b ;  /* 0x0000002e16167211 */ /* 0x080fe200078fdaff */
[----:B------:R3:W-:Y:S01]  /*6dd0*/  MUFU.EX2 R42, R25 ;  /* 0x00000019002a7308 */ /* 0x0007e20000000800 */
[----:B0-----:R-:W-:Y:S01]  /*6de0*/  IADD3 R23, R46, 0xe, RZ ;  /* 0x0000000e2e177810 */ /* 0x001fe20007ffe0ff */
[----:B------:R-:W0:Y:S01]  /*6df0*/  LDS.U16 R29, [R12+0xc] ;  /* 0x00000c000c1d7984 */ /* 0x000e220000000400 */
[----:B------:R-:W-:Y:S01]  /*6e00*/  IMAD.SHL.U32 R14, R14, 0x2, RZ ;  /* 0x000000020e0e7824 */ /* 0x000fe200078e00ff */
[----:B-1----:R-:W-:Y:S01]  /*6e10*/  PRMT R26, RZ, 0x5410, R26 ;  /* 0x00005410ff1a7816 */ /* 0x002fe2000000001a */
[----:B------:R-:W-:Y:S01]  /*6e20*/  IMAD.SHL.U32 R15, R15, 0x2, RZ ;  /* 0x000000020f0f7824 */ /* 0x000fe200078e00ff */
[----:B------:R-:W1:Y:S01]  /*6e30*/  LDS.U16 R34, [R13+0xe] ;  /* 0x00000e000d227984 */ /* 0x000e620000000400 */
[----:B---3--:R-:W-:Y:S01]  /*6e40*/  IADD3 R25, R46, 0xf, RZ ;  /* 0x0000000f2e197810 */ /* 0x008fe20007ffe0ff */
[----:B------:R-:W-:Y:S01]  /*6e50*/  IMAD.SHL.U32 R18, R18, 0x2, RZ ;  /* 0x0000000212127824 */ /* 0x000fe200078e00ff */
[-C--:B------:R-:W-:Y:S01]  /*6e60*/  LEA.HI.SX32 R23, R23, R46.reuse, 0x1b ;  /* 0x0000002e17177211 */ /* 0x080fe200078fdaff */
[----:B------:R-:W-:Y:S01]  /*6e70*/  IMAD.SHL.U32 R19, R19, 0x2, RZ ;  /* 0x0000000213137824 */ /* 0x000fe200078e00ff */
[----:B------:R-:W-:Y:S01]  /*6e80*/  LEA.HI.SX32 R25, R25, R46, 0x1b ;  /* 0x0000002e19197211 */ /* 0x000fe200078fdaff */
[----:B------:R-:W-:Y:S01]  /*6e90*/  IMAD.SHL.U32 R22, R22, 0x2, RZ ;  /* 0x0000000216167824 */ /* 0x000fe200078e00ff */
[----:B------:R-:W3:Y:S01]  /*6ea0*/  LDS.U16 R33, [R16+0x14] ;  /* 0x0000140010217984 */ /* 0x000ee20000000400 */
[----:B------:R-:W-:-:S02]  /*6eb0*/  FMUL.FTZ R32, R26, -1.4426950216293334961 ;  /* 0xbfb8aa3b1a207820 */ /* 0x000fc40000410000 */
[----:B------:R-:W-:Y:S01]  /*6ec0*/  IMAD.SHL.U32 R23, R23, 0x2, RZ ;  /* 0x0000000217177824 */ /* 0x000fe200078e00ff */
[----:B------:R-:W4:Y:S01]  /*6ed0*/  LDS.U16 R38, [R14+0x10] ;  /* 0x000010000e267984 */ /* 0x000f220000000400 */
[----:B------:R-:W-:-:S03]  /*6ee0*/  IMAD.SHL.U32 R25, R25, 0x2, RZ ;  /* 0x0000000219197824 */ /* 0x000fc600078e00ff */
[----:B------:R-:W5:Y:S04]  /*6ef0*/  LDS.U16 R31, [R15+0x12] ;  /* 0x000012000f1f7984 */ /* 0x000f680000000400 */
[----:B------:R-:W5:Y:S04]  /*6f00*/  LDS.U16 R36, [R18+0x16] ;  /* 0x0000160012247984 */ /* 0x000f680000000400 */
[----:B------:R-:W5:Y:S01]  /*6f10*/  LDS.U16 R37, [R19+0x18] ;  /* 0x0000180013257984 */ /* 0x000f620000000400 */
[----:B------:R0:W-:Y:S03]  /*6f20*/  MUFU.EX2 R43, R32 ;  /* 0x00000020002b7308 */ /* 0x0001e60000000800 */
[----:B------:R-:W5:Y:S04]  /*6f30*/  LDS.U16 R30, [R22+0x1a] ;  /* 0x00001a00161e7984 */ /* 0x000f680000000400 */
[----:B------:R-:W5:Y:S04]  /*6f40*/  LDS.U16 R35, [R25+0x1e] ;  /* 0x00001e0019237984 */ /* 0x000f680000000400 */
[----:B0-----:R-:W0:Y:S01]  /*6f50*/  LDS.U16 R32, [R23+0x1c] ;  /* 0x00001c0017207984 */ /* 0x001e220000000400 */
[----:B------:R-:W-:-:S02]  /*6f60*/  PRMT R17, RZ, 0x5410, R17 ;  /* 0x00005410ff117816 */ /* 0x000fc40000000011 */
[----:B--2---:R-:W-:-:S03]  /*6f70*/  PRMT R20, RZ, 0x5410, R20 ;  /* 0x00005410ff147816 */ /* 0x004fc60000000014 */
[----:B------:R-:W-:Y:S02]  /*6f80*/  FMUL.FTZ R28, R17, -1.4426950216293334961 ;  /* 0xbfb8aa3b111c7820 */ /* 0x000fe40000410000 */
[----:B------:R-:W-:Y:S01]  /*6f90*/  FMUL.FTZ R39, R20, -1.4426950216293334961 ;  /* 0xbfb8aa3b14277820 */ /* 0x000fe20000410000 */
[----:B------:R-:W-:Y:S02]  /*6fa0*/  PRMT R29, RZ, 0x5410, R29 ;  /* 0x00005410ff1d7816 */ /* 0x000fe4000000001d */
[----:B-1----:R-:W-:Y:S01]  /*6fb0*/  PRMT R34, RZ, 0x5410, R34 ;  /* 0x00005410ff227816 */ /* 0x002fe20000000022 */
[----:B------:R-:W1:Y:S01]  /*6fc0*/  MUFU.EX2 R28, R28 ;  /* 0x0000001c001c7308 */ /* 0x000e620000000800 */
[----:B---3--:R-:W-:Y:S01]  /*6fd0*/  PRMT R33, RZ, 0x5410, R33 ;  /* 0x00005410ff217816 */ /* 0x008fe20000000021 */
[----:B------:R-:W-:Y:S01]  /*6fe0*/  FMUL.FTZ R44, R29, -1.4426950216293334961 ;  /* 0xbfb8aa3b1d2c7820 */ /* 0x000fe20000410000 */
[----:B----4-:R-:W-:-:S05]  /*6ff0*/  PRMT R38, RZ, 0x5410, R38 ;  /* 0x00005410ff267816 */ /* 0x010fca0000000026 */
[----:B------:R-:W2:Y:S01]  /*7000*/  MUFU.EX2 R39, R39 ;  /* 0x0000002700277308 */ /* 0x000ea20000000800 */
[----:B-----5:R-:W-:Y:S01]  /*7010*/  PRMT R31, RZ, 0x5410, R31 ;  /* 0x00005410ff1f7816 */ /* 0x020fe2000000001f */
[----:B------:R-:W-:Y:S01]  /*7020*/  FMUL.FTZ R45, R34, -1.4426950216293334961 ;  /* 0xbfb8aa3b222d7820 */ /* 0x000fe20000410000 */
[----:B------:R-:W-:Y:S01]  /*7030*/  PRMT R36, RZ, 0x5410, R36 ;  /* 0x00005410ff247816 */ /* 0x000fe20000000024 */
[----:B------:R-:W-:Y:S01]  /*7040*/  FMUL.FTZ R48, R33, -1.4426950216293334961 ;  /* 0xbfb8aa3b21307820 */ /* 0x000fe20000410000 */
[----:B------:R-:W-:Y:S01]  /*7050*/  PRMT R37, RZ, 0x5410, R37 ;  /* 0x00005410ff257816 */ /* 0x000fe20000000025 */
[----:B------:R-:W-:Y:S01]  /*7060*/  FMUL.FTZ R46, R38, -1.4426950216293334961 ;  /* 0xbfb8aa3b262e7820 */ /* 0x000fe20000410000 */
[----:B------:R-:W-:Y:S01]  /*7070*/  PRMT R30, RZ, 0x5410, R30 ;  /* 0x00005410ff1e7816 */ /* 0x000fe2000000001e */
[----:B------:R-:W-:Y:S01]  /*7080*/  FMUL.FTZ R47, R31, -1.4426950216293334961 ;  /* 0xbfb8aa3b1f2f7820 */ /* 0x000fe20000410000 */
[----:B------:R-:W3:Y:S01]  /*7090*/  MUFU.EX2 R44, R44 ;  /* 0x0000002c002c7308 */ /* 0x000ee20000000800 */
[----:B------:R-:W-:Y:S01]  /*70a0*/  FMUL.FTZ R49, R36, -1.4426950216293334961 ;  /* 0xbfb8aa3b24317820 */ /* 0x000fe20000410000 */
[----:B------:R-:W-:Y:S01]  /*70b0*/  PRMT R35, RZ, 0x5410, R35 ;  /* 0x00005410ff237816 */ /* 0x000fe20000000023 */
[----:B------:R-:W-:-:S02]  /*70c0*/  FMUL.FTZ R50, R37, -1.4426950216293334961 ;  /* 0xbfb8aa3b25327820 */ /* 0x000fc40000410000 */
[----:B------:R-:W-:Y:S01]  /*70d0*/  FMUL.FTZ R51, R30, -1.4426950216293334961 ;  /* 0xbfb8aa3b1e337820 */ /* 0x000fe20000410000 */
[----:B0-----:R-:W-:Y:S02]  /*70e0*/  PRMT R32, RZ, 0x5410, R32 ;  /* 0x00005410ff207816 */ /* 0x001fe40000000020 */
[----:B------:R-:W0:Y:S01]  /*70f0*/  MUFU.EX2 R45, R45 ;  /* 0x0000002d002d7308 */ /* 0x000e220000000800 */
[----:B------:R-:W-:Y:S02]  /*7100*/  FMUL.FTZ R53, R35, -1.4426950216293334961 ;  /* 0xbfb8aa3b23357820 */ /* 0x000fe40000410000 */
[----:B------:R-:W-:Y:S02]  /*7110*/  FMUL.FTZ R52, R32, -1.4426950216293334961 ;  /* 0xbfb8aa3b20347820 */ /* 0x000fe40000410000 */
[----:B-1----:R-:W-:-:S03]  /*7120*/  FADD.FTZ R28, R28, 1 ;  /* 0x3f8000001c1c7421 */ /* 0x002fc60000010000 */
[----:B------:R-:W1:Y:S01]  /*7130*/  MUFU.EX2 R48, R48 ;  /* 0x0000003000307308 */ /* 0x000e620000000800 */
[----:B--2---:R-:W-:Y:S02]  /*7140*/  FADD.FTZ R39, R39, 1 ;  /* 0x3f80000027277421 */ /* 0x004fe40000010000 */
[----:B------:R-:W-:-:S05]  /*7150*/  FADD.FTZ R40, R40, 1 ;  /* 0x3f80000028287421 */ /* 0x000fca0000010000 */
[----:B------:R-:W2:Y:S08]  /*7160*/  MUFU.EX2 R46, R46 ;  /* 0x0000002e002e7308 */ /* 0x000eb00000000800 */
[----:B------:R-:W4:Y:S08]  /*7170*/  MUFU.EX2 R47, R47 ;  /* 0x0000002f002f7308 */ /* 0x000f300000000800 */
[----:B------:R-:W5:Y:S01]  /*7180*/  MUFU.EX2 R49, R49 ;  /* 0x0000003100317308 */ /* 0x000f620000000800 */
[----:B------:R-:W-:-:S07]  /*7190*/  FADD.FTZ R41, R41, 1 ;  /* 0x3f80000029297421 */ /* 0x000fce0000010000 */
[----:B------:R-:W0:Y:S01]  /*71a0*/  MUFU.EX2 R50, R50 ;  /* 0x0000003200327308 */ /* 0x000e220000000800 */
[----:B------:R-:W-:-:S07]  /*71b0*/  FADD.FTZ R42, R42, 1 ;  /* 0x3f8000002a2a7421 */ /* 0x000fce0000010000 */
[----:B------:R-:W1:Y:S01]  /*71c0*/  MUFU.EX2 R51, R51 ;  /* 0x0000003300337308 */ /* 0x000e620000000800 */
[----:B------:R-:W-:Y:S02]  /*71d0*/  FADD.FTZ R43, R43, 1 ;  /* 0x3f8000002b2b7421 */ /* 0x000fe40000010000 */
[----:B---3--:R-:W-:-:S05]  /*71e0*/  FADD.FTZ R44, R44, 1 ;  /* 0x3f8000002c2c7421 */ /* 0x008fca0000010000 */
[----:B------:R-:W3:Y:S01]  /*71f0*/  MUFU.EX2 R52, R52 ;  /* 0x0000003400347308 */ /* 0x000ee20000000800 */
[----:B0-----:R-:W-:-:S07]  /*7200*/  FADD.FTZ R45, R45, 1 ;  /* 0x3f8000002d2d7421 */ /* 0x001fce0000010000 */
[----:B------:R-:W0:Y:S08]  /*7210*/  MUFU.EX2 R53, R53 ;  /* 0x0000003500357308 */ /* 0x000e300000000800 */
[----:B------:R-:W0:Y:S01]  /*7220*/  MUFU.RCP R28, R28 ;  /* 0x0000001c001c7308 */ /* 0x000e220000001000 */
[----:B-1----:R-:W-:-:S07]  /*7230*/  FADD.FTZ R48, R48, 1 ;  /* 0x3f80000030307421 */ /* 0x002fce0000010000 */
[----:B------:R-:W1:Y:S01]  /*7240*/  MUFU.RCP R39, R39 ;  /* 0x0000002700277308 */ /* 0x000e620000001000 */
[----:B--2---:R-:W-:-:S07]  /*7250*/  FADD.FTZ R46, R46, 1 ;  /* 0x3f8000002e2e7421 */ /* 0x004fce0000010000 */
[----:B------:R-:W2:Y:S01]  /*7260*/  MUFU.RCP R40, R40 ;  /* 0x0000002800287308 */ /* 0x000ea20000001000 */
[----:B----4-:R-:W-:Y:S02]  /*7270*/  FADD.FTZ R47, R47, 1 ;  /* 0x3f8000002f2f7421 */ /* 0x010fe40000010000 */
[----:B-----5:R-:W-:Y:S02]  /*7280*/  FADD.FTZ R49, R49, 1 ;  /* 0x3f80000031317421 */ /* 0x020fe40000010000 */
[----:B------:R-:W-:-:S03]  /*7290*/  FADD.FTZ R50, R50, 1 ;  /* 0x3f80000032327421 */ /* 0x000fc60000010000 */
[----:B------:R-:W4:Y:S01]  /*72a0*/  MUFU.RCP R41, R41 ;  /* 0x0000002900297308 */ /* 0x000f220000001000 */
[----:B------:R-:W-:-:S07]  /*72b0*/  FADD.FTZ R51, R51, 1 ;  /* 0x3f80000033337421 */ /* 0x000fce0000010000 */
[----:B------:R-:W5:Y:S01]  /*72c0*/  MUFU.RCP R42, R42 ;  /* 0x0000002a002a7308 */ /* 0x000f620000001000 */
[----:B---3--:R-:W-:-:S07]  /*72d0*/  FADD.FTZ R52, R52, 1 ;  /* 0x3f80000034347421 */ /* 0x008fce0000010000 */
[----:B------:R-:W3:Y:S01]  /*72e0*/  MUFU.RCP R43, R43 ;  /* 0x0000002b002b7308 */ /* 0x000ee20000001000 */
[----:B0-----:R-:W-:-:S07]  /*72f0*/  FADD.FTZ R53, R53, 1 ;  /* 0x3f80000035357421 */ /* 0x001fce0000010000 */
[----:B------:R-:W0:Y:S01]  /*7300*/  MUFU.RCP R44, R44 ;  /* 0x0000002c002c7308 */ /* 0x000e220000001000 */
[----:B------:R-:W-:-:S07]  /*7310*/  FMUL.FTZ R28, R17, R28 ;  /* 0x0000001c111c7220 */ /* 0x000fce0000410000 */
[----:B------:R-:W0:Y:S01]  /*7320*/  MUFU.RCP R45, R45 ;  /* 0x0000002d002d7308 */ /* 0x000e220000001000 */
[----:B-1----:R-:W-:Y:S02]  /*7330*/  FMUL.FTZ R17, R20, R39 ;  /* 0x0000002714117220 */ /* 0x002fe40000410000 */
[----:B--2---:R-:W-:-:S05]  /*7340*/  FMUL.FTZ R20, R21, R40 ;  /* 0x0000002815147220 */ /* 0x004fca0000410000 */
[----:B------:R-:W1:Y:S08]  /*7350*/  MUFU.RCP R55, R46 ;  /* 0x0000002e00377308 */ /* 0x000e700000001000 */
[----:B------:R-:W2:Y:S08]  /*7360*/  MUFU.RCP R54, R47 ;  /* 0x0000002f00367308 */ /* 0x000eb00000001000 */
[----:B------:R-:W0:Y:S08]  /*7370*/  MUFU.RCP R48, R48 ;  /* 0x0000003000307308 */ /* 0x000e300000001000 */
[----:B------:R-:W0:Y:S01]  /*7380*/  MUFU.RCP R49, R49 ;  /* 0x0000003100317308 */ /* 0x000e220000001000 */
[----:B----4-:R-:W-:-:S07]  /*7390*/  FMUL.FTZ R21, R24, R41 ;  /* 0x0000002918157220 */ /* 0x010fce0000410000 */
[----:B------:R-:W4:Y:S01]  /*73a0*/  MUFU.RCP R50, R50 ;  /* 0x0000003200327308 */ /* 0x000f220000001000 */
[----:B-----5:R-:W-:-:S07]  /*73b0*/  FMUL.FTZ R24, R27, R42 ;  /* 0x0000002a1b187220 */ /* 0x020fce0000410000 */
[----:B------:R-:W5:Y:S01]  /*73c0*/  MUFU.RCP R51, R51 ;  /* 0x0000003300337308 */ /* 0x000f620000001000 */
[----:B------:R-:W-:-:S07]  /*73d0*/  FMUL.FTZ R28, R28, R93 ;  /* 0x0000005d1c1c7220 */ /* 0x000fce0000410000 */
[----:B------:R-:W1:Y:S01]  /*73e0*/  MUFU.RCP R39, R52 ;  /* 0x0000003400277308 */ /* 0x000e620000001000 */
[----:B------:R-:W-:-:S07]  /*73f0*/  FMUL.FTZ R17, R17, R92 ;  /* 0x0000005c11117220 */ /* 0x000fce0000410000 */
[----:B------:R-:W2:Y:S01]  /*7400*/  MUFU.RCP R40, R53 ;  /* 0x0000003500287308 */ /* 0x000ea20000001000 */
[----:B---3--:R-:W-:Y:S02]  /*7410*/  FMUL.FTZ R27, R26, R43 ;  /* 0x0000002b1a1b7220 */ /* 0x008fe40000410000 */
[----:B0-----:R-:W-:Y:S02]  /*7420*/  FMUL.FTZ R26, R29, R44 ;  /* 0x0000002c1d1a7220 */ /* 0x001fe40000410000 */
[----:B------:R-:W-:Y:S02]  /*7430*/  FMUL.FTZ R20, R20, R91 ;  /* 0x0000005b14147220 */ /* 0x000fe40000410000 */
[----:B------:R-:W-:Y:S02]  /*7440*/  FMUL.FTZ R21, R21, R90 ;  /* 0x0000005a15157220 */ /* 0x000fe40000410000 */
[----:B------:R-:W-:Y:S01]  /*7450*/  FMUL.FTZ R29, R34, R45 ;  /* 0x0000002d221d7220 */ /* 0x000fe20000410000 */
[----:B------:R-:W-:Y:S01]  /*7460*/  F2FP.BF16.PACK_AB R17, R17, R28 ;  /* 0x0000001c1111723e */ /* 0x000fe200000010ff */
[----:B------:R-:W-:Y:S01]  /*7470*/  BAR.SYNC.DEFER_BLOCKING 0x0 ;  /* 0x0000000000007b1d */ /* 0x000fe20000010000 */
[----:B------:R-:W-:-:S02]  /*7480*/  FMUL.FTZ R24, R24, R85 ;  /* 0x0000005518187220 */ /* 0x000fc40000410000 */
[----:B-1----:R-:W-:Y:S02]  /*7490*/  FMUL.FTZ R38, R38, R55 ;  /* 0x0000003726267220 */ /* 0x002fe40000410000 */
[----:B------:R-:W-:Y:S02]  /*74a0*/  FMUL.FTZ R27, R27, R84 ;  /* 0x000000541b1b7220 */ /* 0x000fe40000410000 */
[----:B--2---:R-:W-:Y:S02]  /*74b0*/  FMUL.FTZ R31, R31, R54 ;  /* 0x000000361f1f7220 */ /* 0x004fe40000410000 */
[----:B------:R-:W-:Y:S01]  /*74c0*/  FMUL.FTZ R34, R33, R48 ;  /* 0x0000003021227220 */ /* 0x000fe20000410000 */
[----:B------:R-:W-:Y:S01]  /*74d0*/  F2FP.BF16.PACK_AB R20, R21, R20 ;  /* 0x000000141514723e */ /* 0x000fe200000010ff */
[----:B------:R-:W-:Y:S02]  /*74e0*/  FMUL.FTZ R26, R26, R83 ;  /* 0x000000531a1a7220 */ /* 0x000fe40000410000 */
[----:B------:R-:W-:-:S02]  /*74f0*/  FMUL.FTZ R29, R29, R82 ;  /* 0x000000521d1d7220 */ /* 0x000fc40000410000 */
[----:B------:R-:W-:Y:S02]  /*7500*/  FMUL.FTZ R33, R36, R49 ;  /* 0x0000003124217220 */ /* 0x000fe40000410000 */
[----:B----4-:R-:W-:Y:S01]  /*7510*/  FMUL.FTZ R36, R37, R50 ;  /* 0x0000003225247220 */ /* 0x010fe20000410000 */
[----:B------:R-:W-:Y:S01]  /*7520*/  PRMT R21, R17, 0x7632, R21 ;  /* 0x0000763211157816 */ /* 0x000fe20000000015 */
[----:B------:R-:W-:Y:S01]  /*7530*/  FMUL.FTZ R38, R38, R81 ;  /* 0x0000005126267220 */ /* 0x000fe20000410000 */
[----:B------:R-:W-:Y:S01]  /*7540*/  F2FP.BF16.PACK_AB R24, R27, R24 ;  /* 0x000000181b18723e */ /* 0x000fe200000010ff */
[----:B------:R-:W-:Y:S02]  /*7550*/  FMUL.FTZ R31, R31, R80 ;  /* 0x000000501f1f7220 */ /* 0x000fe40000410000 */
[----:B-----5:R-:W-:Y:S01]  /*7560*/  FMUL.FTZ R37, R30, R51 ;  /* 0x000000331e257220 */ /* 0x020fe20000410000 */
        /* <DEDUP_REMOVED lines=20> */
[----:B------:R0:W-:Y:S01]  /*76b0*/  STS.U16 [R9+0x8], R24 ;  /* 0x0000081809007388 */ /* 0x0001e20000000400 */
[----:B------:R-:W-:-:S03]  /*76c0*/  F2FP.BF16.PACK_AB R32, R35, R32 ;  /* 0x000000202320723e */ /* 0x000fc600000010ff */
[----:B------:R-:W-:Y:S01]  /*76d0*/  STS.U16 [R11+0xa], R28 ;  /* 0x00000a1c0b007388 */ /* 0x000fe20000000400 */
[----:B--2---:R-:W-:-:S03]  /*76e0*/  PRMT R5, R36, 0x7632, R5 ;  /* 0x0000763224057816 */ /* 0x004fc60000000005 */
[----:B------:R-:W-:Y:S01]  /*76f0*/  STS.U16 [R12+0xc], R26 ;  /* 0x00000c1a0c007388 */ /* 0x000fe20000000400 */
[----:B0-----:R-:W-:-:S03]  /*7700*/  PRMT R9, R33, 0x7632, R9 ;  /* 0x0000763221097816 */ /* 0x001fc60000000009 */
[----:B------:R-:W-:Y:S01]  /*7710*/  STS.U16 [R13+0xe], R17 ;  /* 0x00000e110d007388 */ /* 0x000fe20000000400 */
[----:B------:R-:W-:-:S03]  /*7720*/  PRMT R8, R32, 0x7632, R8 ;  /* 0x0000763220087816 */ /* 0x000fc60000000008 */
[----:B------:R-:W-:Y:S04]  /*7730*/  STS.U16 [R14+0x10], R31 ;  /* 0x0000101f0e007388 */ /* 0x000fe80000000400 */
[----:B------:R-:W-:Y:S04]  /*7740*/  STS.U16 [R15+0x12], R4 ;  /* 0x000012040f007388 */ /* 0x000fe80000000400 */
[----:B------:R-:W-:Y:S04]  /*7750*/  STS.U16 [R16+0x14], R33 ;  /* 0x0000142110007388 */ /* 0x000fe80000000400 */
[----:B------:R0:W-:Y:S04]  /*7760*/  STS.U16 [R18+0x16], R9 ;  /* 0x0000160912007388 */ /* 0x0001e80000000400 */
        /* <DEDUP_REMOVED lines=40> */
.L_x_3024:
[----:B------:R-:W-:Y:S05]  /*79f0*/  BSYNC B0 ;  /* 0x0000000000007941 */ /* 0x000fea0003800000 */
.L_x_3023:
[----:B------:R-:W-:Y:S01]  /*7a00*/  IMAD.MOV.U32 R5, RZ, RZ, R29 ;  /* 0x000000ffff057224 */ /* 0x000fe200078e001d */
[----:B------:R-:W-:Y:S01]  /*7a10*/  IADD3 R0, P2, R0, c[0x0][0x270], RZ ;  /* 0x00009c0000007a10 */ /* 0x000fe20007f5e0ff */
[----:B------:R-:W-:Y:S01]  /*7a20*/  IMAD R7, R161, c[0x0][0x218], RZ ;  /* 0x00008600a1077a24 */ /* 0x000fe200078e02ff */
[-C--:B------:R-:W-:Y:S01]  /*7a30*/  ISETP.GE.AND P5, PT, R151, R27.reuse, PT ;  /* 0x0000001b9700720c */ /* 0x080fe20003fa6270 */
[----:B------:R-:W-:Y:S01]  /*7a40*/  IMAD.WIDE.U32 R4, R162, c[0x0][0x218], R4 ;  /* 0x00008600a2047a25 */ /* 0x000fe200078e0004 */
[----:B------:R-:W-:Y:S02]  /*7a50*/  IADD3.X R10, R10, c[0x0][0x274], RZ, P2, !PT ;  /* 0x00009d000a0a7a10 */ /* 0x000fe400017fe4ff */
[-C--:B------:R-:W-:Y:S01]  /*7a60*/  ISETP.GE.AND P6, PT, R150, R27.reuse, PT ;  /* 0x0000001b9600720c */ /* 0x080fe20003fc6270 */
[----:B0-----:R-:W-:Y:S01]  /*7a70*/  IMAD R9, R162, c[0x0][0x21c], R7 ;  /* 0x00008700a2097a24 */ /* 0x001fe200078e0207 */
[----:B------:R-:W-:Y:S02]  /*7a80*/  IADD3 R7, P1, R2, R4, RZ ;  /* 0x0000000402077210 */ /* 0x000fe40007f3e0ff */
[----:B------:R-:W-:-:S02]  /*7a90*/  ISETP.GE.AND P0, PT, R134, R27, PT ;  /* 0x0000001b8600720c */ /* 0x000fc40003f06270 */
[----:B------:R-:W-:Y:S02]  /*7aa0*/  IADD3.X R3, R3, R9, R5, P1, !PT ;  /* 0x0000000903037210 */ /* 0x000fe40000ffe405 */
[----:B------:R-:W-:Y:S02]  /*7ab0*/  LEA R2, P4, R7, R0, 0x1 ;  /* 0x0000000007027211 */ /* 0x000fe400078808ff */
[-C--:B------:R-:W-:Y:S02]  /*7ac0*/  ISETP.GE.AND P1, PT, R149, R27.reuse, PT ;  /* 0x0000001b9500720c */ /* 0x080fe40003f26270 */
[----:B------:R-:W-:Y:S02]  /*7ad0*/  LEA.HI.X R3, R7, R10, R3, 0x1, P4 ;  /* 0x0000000a07037211 */ /* 0x000fe400020f0c03 */
[-C--:B------:R-:W-:Y:S02]  /*7ae0*/  ISETP.GE.AND P2, PT, R132, R27.reuse, PT ;  /* 0x0000001b8400720c */ /* 0x080fe40003f46270 */
[-C--:B------:R-:W-:Y:S01]  /*7af0*/  ISETP.GE.AND P3, PT, R131, R27.reuse, PT ;  /* 0x0000001b8300720c */ /* 0x080fe20003f66270 */
[----:B------:R0:W-:Y:S01]  /*7b00*/  @!P5 STG.E.U16 [R2.64], R125 ;  /* 0x0000007d0200d986 */ /* 0x0001e2000c101504 */
[----:B------:R-:W-:-:S02]  /*7b10*/  ISETP.GE.AND P5, PT, R147, R27, PT ;  /* 0x0000001b9300720c */ /* 0x000fc40003fa6270 */
        /* <DEDUP_REMOVED lines=34> */
.L_x_3025:
[----:B------:R-:W-:Y:S05]  /*7d40*/  EXIT ;  /* 0x000000000000794d */ /* 0x000fea0003800000 */
.L_x_3027:
        /* <DEDUP_REMOVED lines=11> */
.L_x_5407:


//--------------------- .text._Z25selective_scan_fwd_kernelI32Selective_Scan_fwd_kernel_traitsILi128ELi16ELi1ELb1ELb0ELb0ELb0EN3c108BFloat16EfEEv13SSMParamsBase --------------------------
	.section	.text._Z25selective_scan_fwd_kernelI32Selective_Scan_fwd_kernel_traitsILi128ELi16ELi1ELb1ELb0ELb0ELb0EN3c108BFloat16EfEEv13SSMParamsBase,"ax",@progbits
	.sectioninfo	@"SHI_REGISTERS=112"
	.align	128
        .global         _Z25selective_scan_fwd_kernelI32Selective_Scan_fwd_kernel_traitsILi128ELi16ELi1ELb1ELb0ELb0ELb0EN3c108BFloat16EfEEv13SSMParamsBase
        .type           _Z25selective_scan_fwd_kernelI32Selective_Scan_fwd_kernel_traitsILi128ELi16ELi1ELb1ELb0ELb0ELb0EN3c108BFloat16EfEEv13SSMParamsBase,@function
        .size           _Z25selective_scan_fwd_kernelI32Selective_Scan_fwd_kernel_traitsILi128ELi16ELi1ELb1ELb0ELb0ELb0EN3c108BFloat16EfEEv13SSMParamsBase,(.L_x_5408 - _Z25selective_scan_fwd_kernelI32Selective_Scan_fwd_kernel_traitsILi128ELi16ELi1ELb1ELb0ELb0ELb0EN3c108BFloat16EfEEv13SSMParamsBase)
        .other          _Z25selective_scan_fwd_kernelI32Selective_Scan_fwd_kernel_traitsILi128ELi16ELi1ELb1ELb0ELb0ELb0EN3c108BFloat16EfEEv13SSMParamsBase,@"STO_CUDA_ENTRY STV_DEFAULT"
_Z25selective_scan_fwd_kernelI32Selective_Scan_fwd_kernel_traitsILi128ELi16ELi1ELb1ELb0ELb0ELb0EN3c108BFloat16EfEEv13SSMParamsBase:
.text._Z25selective_scan_fwd_kernelI32Selective_Scan_fwd_kernel_traitsILi128ELi16ELi1ELb1ELb0ELb0ELb0EN3c108BFloat16EfEEv13SSMParamsBase:
[----:B------:R-:W-:Y:S02]  /*0000*/  MOV R1, c[0x0][0x28] ;  /* 0x00000a0000017a02 */ /* 0x000fe40000000f00 */
[----:B------:R-:W0:Y:S01]  /*0010*/  S2R R40, SR_CTAID.Y ;  /* 0x0000000000287919 */ /* 0x000e220000002600 */
[----:B------:R-:W-:Y:S01]  /*0020*/  ISETP.NE.U32.AND P0, PT, RZ, c[0x0][0x238], PT ;  /* 0x00008e00ff007a0c */ /* 0x000fe20003f05070 */
[----:B------:R-:W-:Y:S01]  /*0030*/  HFMA2.MMA R38, -RZ, RZ, 0, 0 ;  /* 0x00000000ff267435 */ /* 0x000fe200000001ff */
[----:B------:R-:W-:Y:S01]  /*0040*/  ISETP.NE.U32.AND P1, PT, RZ, c[0x0][0x250], PT ;  /* 0x00009400ff007a0c */ /* 0x000fe20003f25070 */
[----:B------:R-:W1:Y:S01]  /*0050*/  S2R R36, SR_CTAID.X ;  /* 0x0000000000247919 */ /* 0x000e620000002500 */
[----:B------:R-:W-:Y:S01]  /*0060*/  ISETP.NE.AND.EX P0, PT, RZ, c[0x0][0x23c], PT, P0 ;  /* 0x00008f00ff007a0c */ /* 0x000fe20003f05300 */
[----:B------:R-:W-:Y:S01]  /*0070*/  ULDC.64 UR4, c[0x0][0x118] ;  /* 0x0000460000047ab9 */ /* 0x000fe20000000a00 */
[----:B------:R-:W-:Y:S02]  /*0080*/  ISETP.NE.AND.EX P1, PT, RZ, c[0x0][0x254], PT, P1 ;  /* 0x00009500ff007a0c */ /* 0x000fe40003f25310 */
[----:B------:R-:W-:Y:S02]  /*0090*/  MOV R0, c[0x0][0x174] ;  /* 0x00005d0000007a02 */ /* 0x000fe40000000f00 */
[----:B------:R-:W-:-:S02]  /*00a0*/  MOV R37, RZ ;  /* 0x000000ff00257202 */ /* 0x000fc40000000f00 */
[----:B0-----:R-:W-:-:S05]  /*00b0*/  SHF.R.S32.HI R39, RZ, 0x1f, R40 ;  /* 0x0000001fff277819 */ /* 0x001fca0000011428 */
[C---:B------:R-:W-:Y:S02]  /*00c0*/  @P0 LEA R6, P2, R40.reuse, c[0x0][0x238], 0x2 ;  /* 0x00008e0028060a11 */ /* 0x040fe400078410ff */
[C---:B------:R-:W-:Y:S02]  /*00d0*/  @P1 LEA R8, P3, R40.reuse, c[0x0][0x250], 0x2 ;  /* 0x0000940028081a11 */ /* 0x040fe400078610ff */
[C-C-:B------:R-:W-:Y:S02]  /*00e0*/  @P0 LEA.HI.X R7, R40.reuse, c[0x0][0x23c], R39.reuse, 0x2, P2 ;  /* 0x00008f0028070a11 */ /* 0x140fe400010f1427 */
[----:B-1----:R-:W-:Y:S02]  /*00f0*/  SHF.R.S32.HI R35, RZ, 0x1f, R36 ;  /* 0x0000001fff237819 */ /* 0x002fe40000011424 */
[----:B------:R-:W-:Y:S01]  /*0100*/  @P1 LEA.HI.X R9, R40, c[0x0][0x254], R39, 0x2, P3 ;  /* 0x0000950028091a11 */ /* 0x000fe200018f1427 */
[----:B------:R0:W5:Y:S01]  /*0110*/  @P0 LDG.E R38, [R6.64] ;  /* 0x0000000406260981 */ /* 0x000162000c1e1900 */
[----:B------:R-:W-:Y:S01]  /*0120*/  ISETP.GE.AND P0, PT, R0, 0x1, PT ;  /* 0x000000010000780c */ /* 0x000fe20003f06270 */
[----:B------:R-:W-:-:S02]  /*0130*/  IMAD R11, R35, c[0x0][0x1d0], RZ ;  /* 0x00007400230b7a24 */ /* 0x000fc400078e02ff */
[----:B------:R-:W-:Y:S01]  /*0140*/  IMAD R13, R35, c[0x0][0x1e0], RZ ;  /* 0x00007800230d7a24 */ /* 0x000fe200078e02ff */
[----:B------:R1:W5:Y:S01]  /*0150*/  @P1 LDG.E R37, [R8.64] ;  /* 0x0000000408251981 */ /* 0x000362000c1e1900 */
[----:B------:R-:W-:-:S04]  /*0160*/  IMAD.WIDE.U32 R2, R36, c[0x0][0x1d0], RZ ;  /* 0x0000740024027a25 */ /* 0x000fc800078e00ff */
[----:B------:R-:W-:-:S04]  /*0170*/  IMAD.WIDE.U32 R4, R36, c[0x0][0x1e0], RZ ;  /* 0x0000780024047a25 */ /* 0x000fc800078e00ff */
[C---:B------:R-:W-:Y:S02]  /*0180*/  IMAD R11, R36.reuse, c[0x0][0x1d4], R11 ;  /* 0x00007500240b7a24 */ /* 0x040fe400078e020b */
[----:B------:R-:W-:Y:S02]  /*0190*/  IMAD R13, R36, c[0x0][0x1e4], R13 ;  /* 0x00007900240d7a24 */ /* 0x000fe400078e020d */
[----:B0-----:R-:W-:Y:S01]  /*01a0*/  IMAD R7, R39, c[0x0][0x1d8], RZ ;  /* 0x0000760027077a24 */ /* 0x001fe200078e02ff */
[----:B------:R-:W-:Y:S01]  /*01b0*/  IADD3 R3, R3, R11, RZ ;  /* 0x0000000b03037210 */ /* 0x000fe20007ffe0ff */
        /* <DEDUP_REMOVED lines=11> */
[----:B------:R-:W-:Y:S01]  /*0270*/  LEA R24, P1, R4, c[0x0][0x248], 0x1 ;  /* 0x0000920004187a11 */ /* 0x000fe200078208ff */
[----:B------:R-:W-:Y:S01]  /*0280*/  IMAD R5, R39, c[0x0][0x180], RZ ;  /* 0x0000600027057a24 */ /* 0x000fe200078e02ff */
[----:B------:R-:W-:Y:S01]  /*0290*/  IADD3 R27, R3, R7, RZ ;  /* 0x00000007031b7210 */ /* 0x000fe20007ffe0ff */
[----:B------:R-:W-:Y:S01]  /*02a0*/  IMAD.WIDE.U32 R22, R40, c[0x0][0x180], RZ ;  /* 0x0000600028167a25 */ /* 0x000fe200078e00ff */
[----:B------:R-:W-:Y:S02]  /*02b0*/  LEA R26, P0, R2, c[0x0][0x240], 0x1 ;  /* 0x00009000021a7a11 */ /* 0x000fe400078008ff */
[----:B------:R-:W-:Y:S01]  /*02c0*/  LEA.HI.X R25, R4, c[0x0][0x24c], R25, 0x1, P1 ;  /* 0x0000930004197a11 */ /* 0x000fe200008f0c19 */
[----:B------:R-:W-:Y:S01]  /*02d0*/  IMAD R5, R40, c[0x0][0x184], R5 ;  /* 0x0000610028057a24 */ /* 0x000fe200078e0205 */
[----:B------:R-:W-:Y:S01]  /*02e0*/  LEA.HI.X R27, R2, c[0x0][0x244], R27, 0x1, P0 ;  /* 0x00009100021b7a11 */ /* 0x000fe200000f0c1b */
[----:B------:R-:W-:-:S02]  /*02f0*/  IMAD R0, R36, c[0x0][0x164], R40 ;  /* 0x0000590024007a24 */ /* 0x000fc400078e0228 */
[----:B------:R-:W-:Y:S01]  /*0300*/  IMAD R7, R39, c[0x0][0x198], RZ ;  /* 0x0000660027077a24 */ /* 0x000fe200078e02ff */
[----:B------:R-:W-:Y:S01]  /*0310*/  IADD3 R33, R23, R5, RZ ;  /* 0x0000000517217210 */ /* 0x000fe20007ffe0ff */
[----:B------:R-:W-:Y:S02]  /*0320*/  IMAD R9, R39, c[0x0][0x1b8], RZ ;  /* 0x00006e0027097a24 */ /* 0x000fe400078e02ff */
[----:B------:R-:W-:Y:S01]  /*0330*/  IMAD.WIDE.U32 R20, R40, c[0x0][0x198], RZ ;  /* 0x0000660028147a25 */ /* 0x000fe200078e00ff */
[C---:B0-----:R-:W-:Y:S02]  /*0340*/  SHF.L.U32 R4, R34.reuse, 0x1, RZ ;  /* 0x0000000122047819 */ /* 0x041fe400000006ff */
[----:B------:R-:W-:Y:S01]  /*0350*/  LOP3.LUT R83, R34, 0x1f, RZ, 0xc0, !PT ;  /* 0x0000001f22537812 */ /* 0x000fe200078ec0ff */
[----:B------:R-:W-:Y:S01]  /*0360*/  IMAD.WIDE.U32 R2, R40, c[0x0][0x1b8], RZ ;  /* 0x00006e0028027a25 */ /* 0x000fe200078e00ff */
[----:B------:R-:W-:-:S03]  /*0370*/  LOP3.LUT R5, R4, 0xffffffc0, RZ, 0xc0, !PT ;  /* 0xffffffc004057812 */ /* 0x000fc600078ec0ff */
[----:B------:R-:W-:Y:S01]  /*0380*/  IMAD R0, R0, c[0x0][0x174], RZ ;  /* 0x00005d0000007a24 */ /* 0x000fe200078e02ff */
[----:B-1----:R-:W-:Y:S01]  /*0390*/  IADD3 R41, R5, R32, RZ ;  /* 0x0000002005297210 */ /* 0x002fe20007ffe0ff */
[C---:B------:R-:W-:Y:S02]  /*03a0*/  IMAD R7, R40.reuse, c[0x0][0x19c], R7 ;  /* 0x0000670028077a24 */ /* 0x040fe400078e0207 */
[----:B------:R-:W-:Y:S02]  /*03b0*/  IMAD R9, R40, c[0x0][0x1bc], R9 ;  /* 0x00006f0028097a24 */ /* 0x000fe400078e0209 */
[----:B------:R-:W-:Y:S01]  /*03c0*/  IMAD R28, R0, c[0x0][0x16c], RZ ;  /* 0x00005b00001c7a24 */ /* 0x000fe200078e02ff */
[----:B------:R-:W-:Y:S02]  /*03d0*/  IADD3 R31, R21, R7, RZ ;  /* 0x00000007151f7210 */ /* 0x000fe40007ffe0ff */
[----:B------:R-:W-:Y:S02]  /*03e0*/  IADD3 R29, R3, R9, RZ ;  /* 0x00000009031d7210 */ /* 0x000fe40007ffe0ff */
[----:B------:R-:W-:-:S04]  /*03f0*/  LOP3.LUT R0, R5, 0x1f, R34, 0xf8, !PT ;  /* 0x0000001f05007812 */ /* 0x000fc800078ef822 */
.L_x_3067:
[----:B------:R-:W-:Y:S01]  /*0400*/  BAR.SYNC.DEFER_BLOCKING 0x0 ;  /* 0x0000000000007b1d */ /* 0x000fe20000010000 */
[----:B-1----:R-:W-:-:S05]  /*0410*/  IMAD.WIDE R4, R0, 0x10, R26 ;  /* 0x0000001000047825 */ /* 0x002fca00078e021a */
[----:B------:R-:W2:Y:S04]  /*0420*/  LDG.E.128 R8, [R4.64] ;  /* 0x0000000404087981 */ /* 0x000ea8000c1e1d00 */
[----:B------:R-:W3:Y:S01]  /*0430*/  LDG.E.128 R44, [R4.64+0x200] ;  /* 0x00020004042c7981 */ /* 0x000ee2000c1e1d00 */
[----:B------:R-:W-:Y:S01]  /*0440*/  IADD3 R48, R41, R32, RZ ;  /* 0x0000002029307210 */ /* 0x000fe20007ffe0ff */
[----:B------:R-:W-:Y:S02]  /*0450*/  IMAD.WIDE R42, R0, 0x10, R24 ;  /* 0x00000010002a7825 */ /* 0x000fe400078e0218 */
        /* <DEDUP_REMOVED lines=19> */
[----:B------:R-:W-:Y:S01]  /*0590*/  PRMT R44, RZ, 0x5410, R9 ;  /* 0x00005410ff2c7816 */ /* 0x000fe20000000009 */
[--C-:B-----5:R-:W-:Y:S01]  /*05a0*/  FADD.FTZ R47, R42, R37.reuse ;  /* 0x000000252a2f7221 */ /* 0x120fe20000010000 */
[--C-:B------:R-:W-:Y:S01]  /*05b0*/  PRMT R50, RZ, 0x5410, R10.reuse ;  /* 0x00005410ff327816 */ /* 0x100fe2000000000a */
        /* <DEDUP_REMOVED lines=49> */
.L_x_3029:
[----:B--2---:R-:W-:Y:S05]  /*08d0*/  BSYNC B0 ;  /* 0x0000000000007941 */ /* 0x004fea0003800000 */
.L_x_3028:
        /* <DEDUP_REMOVED lines=36> */
.L_x_3031:
[----:B------:R-:W-:Y:S05]  /*0b20*/  BSYNC B0 ;  /* 0x0000000000007941 */ /* 0x000fea0003800000 */
.L_x_3030:
        /* <DEDUP_REMOVED lines=38> */
.L_x_3033:
[----:B------:R-:W-:Y:S05]  /*0d90*/  BSYNC B0 ;  /* 0x0000000000007941 */ /* 0x000fea0003800000 */
.L_x_3032:
        /* <DEDUP_REMOVED lines=36> */
.L_x_3035:
[----:B------:R-:W-:Y:S05]  /*0fe0*/  BSYNC B0 ;  /* 0x0000000000007941 */ /* 0x000fea0003800000 */
.L_x_3034:
        /* <DEDUP_REMOVED lines=38> */
.L_x_3037:
[----:B------:R-:W-:Y:S05]  /*1250*/  BSYNC B0 ;  /* 0x0000000000007941 */ /* 0x000fea0003800000 */
.L_x_3036:
        /* <DEDUP_REMOVED lines=39> */
.L_x_3039:
[----:B------:R-:W-:Y:S05]  /*14d0*/  BSYNC B0 ;  /* 0x0000000000007941 */ /* 0x000fea0003800000 */
.L_x_3038:
        /* <DEDUP_REMOVED lines=43> */
.L_x_3041:
[----:B------:R-:W-:Y:S05]  /*1790*/  BSYNC B0 ;  /* 0x0000000000007941 */ /* 0x000fea0003800000 */
.L_x_3040:
        /* <DEDUP_REMOVED lines=41> */
.L_x_3043:
[----:B------:R-:W-:Y:S05]  /*1a30*/  BSYNC B0 ;  /* 0x0000000000007941 */ /* 0x000fea0003800000 */
.L_x_3042:
        /* <DEDUP_REMOVED lines=43> */
.L_x_3045:
[----:B------:R-:W-:Y:S05]  /*1cf0*/  BSYNC B0 ;  /* 0x0000000000007941 */ /* 0x000fea0003800000 */
.L_x_3044:
        /* <DEDUP_REMOVED lines=41> */
.L_x_3047:
[----:B------:R-:W-:Y:S05]  /*1f90*/  BSYNC B0 ;  /* 0x0000000000007941 */ /* 0x000fea0003800000 */
.L_x_3046:
        /* <DEDUP_REMOVED lines=47> */
.L_x_3049:
[----:B------:R-:W-:Y:S05]  /*2290*/  BSYNC B0 ;  /* 0x0000000000007941 */ /* 0x000fea0003800000 */
.L_x_3048:
        /* <DEDUP_REMOVED lines=33> */
.L_x_3051:
[----:B------:R-:W-:Y:S05]  /*24b0*/  BSYNC B0 ;  /* 0x0000000000007941 */ /* 0x000fea0003800000 */
.L_x_3050:
        /* <DEDUP_REMOVED lines=33> */
.L_x_3053:
[----:B------:R-:W-:Y:S05]  /*26d0*/  BSYNC B0 ;  /* 0x0000000000007941 */ /* 0x000fea0003800000 */
.L_x_3052:
        /* <DEDUP_REMOVED lines=33> */
.L_x_3055:
[----:B------:R-:W-:Y:S05]  /*28f0*/  BSYNC B0 ;  /* 0x0000000000007941 */ /* 0x000fea0003800000 */
.L_x_3054:
        /* <DEDUP_REMOVED lines=33> */
.L_x_3057:
[----:B------:R-:W-:Y:S05]  /*2b10*/  BSYNC B0 ;  /* 0x0000000000007941 */ /* 0x000fea0003800000 */
.L_x_3056:
        /* <DEDUP_REMOVED lines=33> */
.L_x_3059:
[----:B------:R-:W-:Y:S05]  /*2d30*/  BSYNC B0 ;  /* 0x0000000000007941 */ /* 0x000fea0003800000 */
.L_x_3058:
        /* <DEDUP_REMOVED lines=19> */
[----:B------:R-:W-:Y:S01]  /*2e70*/  ISETP.NE.AND P0, PT, R83, RZ, PT ;  /* 0x000000ff5300720c */ /* 0x000fe20003f05270 */
[----:B------:R-:W-:Y:S01]  /*2e80*/  HFMA2.MMA R85, -RZ, RZ, 0, 0 ;  /* 0x00000000ff557435 */ /* 0x000fe200000001ff */
[----:B------:R-:W-:-:S02]  /*2e90*/  FMUL.FTZ R86, R15, R66 ;  /* 0x000000420f567220 */ /* 0x000fc40000410000 */
[----:B------:R-:W-:-:S07]  /*2ea0*/  ISETP.EQ.OR P0, PT, R30, RZ, P0 ;  /* 0x000000ff1e00720c */ /* 0x000fce0000702670 */
.L_x_3065:
[----:B------:R-:W-:Y:S02]  /*2eb0*/  SHF.R.S32.HI R8, RZ, 0x1f, R85 ;  /* 0x0000001fff087819 */ /* 0x000fe40000011455 */
[----:B------:R-:W-:Y:S02]  /*2ec0*/  MOV R4, R22 ;  /* 0x0000001600047202 */ /* 0x000fe40000000f00 */
[----:B------:R-:W-:Y:S01]  /*2ed0*/  MOV R5, R33 ;  /* 0x0000002100057202 */ /* 0x000fe20000000f00 */
[----:B------:R-:W-:-:S04]  /*2ee0*/  IMAD R6, R8, c[0x0][0x188], RZ ;  /* 0x0000620008067a24 */ /* 0x000fc800078e02ff */
[----:B------:R-:W-:-:S04]  /*2ef0*/  IMAD.WIDE.U32 R4, R85, c[0x0][0x188], R4 ;  /* 0x0000620055047a25 */ /* 0x000fc800078e0004 */
[----:B------:R-:W-:Y:S01]  /*2f00*/  IMAD R7, R85, c[0x0][0x18c], R6 ;  /* 0x0000630055077a24 */ /* 0x000fe200078e0206 */
[----:B------:R-:W-:-:S04]  /*2f10*/  LEA R6, P1, R4, c[0x0][0x220], 0x2 ;  /* 0x0000880004067a11 */ /* 0x000fc800078210ff */
[----:B------:R-:W-:-:S04]  /*2f20*/  IADD3 R5, R5, R7, RZ ;  /* 0x0000000705057210 */ /* 0x000fc80007ffe0ff */
[----:B------:R-:W-:-:S05]  /*2f30*/  LEA.HI.X R7, R4, c[0x0][0x224], R5, 0x2, P1 ;  /* 0x0000890004077a11 */ /* 0x000fca00008f1405 */
[----:B------:R-:W2:Y:S01]  /*2f40*/  LDG.E R6, [R6.64] ;  /* 0x0000000406067981 */ /* 0x000ea2000c1e1900 */
[----:B------:R-:W-:Y:S01]  /*2f50*/  ISETP.GE.AND P1, PT, R32, 0x1, PT ;  /* 0x000000012000780c */ /* 0x000fe20003f26270 */
[----:B--2---:R-:W-:-:S04]  /*2f60*/  FMUL.FTZ R4, R6, 1.4426950216293334961 ;  /* 0x3fb8aa3b06047820 */ /* 0x004fc80000410000 */
[C---:B------:R-:W-:Y:S02]  /*2f70*/  FMUL.FTZ R87, R4.reuse, R46 ;  /* 0x0000002e04577220 */ /* 0x040fe40000410000 */
[C---:B------:R-:W-:Y:S02]  /*2f80*/  FMUL.FTZ R88, R4.reuse, R47 ;  /* 0x0000002f04587220 */ /* 0x040fe40000410000 */
[C---:B------:R-:W-:Y:S02]  /*2f90*/  FMUL.FTZ R90, R4.reuse, R45 ;  /* 0x0000002d045a7220 */ /* 0x040fe40000410000 */
[----:B0-----:R-:W0:Y:S01]  /*2fa0*/  MUFU.EX2 R87, R87 ;  /* 0x0000005700577308 */ /* 0x001e220000000800 */
[C---:B------:R-:W-:Y:S02]  /*2fb0*/  FMUL.FTZ R89, R4.reuse, R44 ;  /* 0x0000002c04597220 */ /* 0x040fe40000410000 */
[C---:B------:R-:W-:Y:S02]  /*2fc0*/  FMUL.FTZ R92, R4.reuse, R43 ;  /* 0x0000002b045c7220 */ /* 0x040fe40000410000 */
[----:B------:R-:W-:-:S02]  /*2fd0*/  FMUL.FTZ R91, R4, R42 ;  /* 0x0000002a045b7220 */ /* 0x000fc40000410000 */
[C---:B------:R-:W-:Y:S01]  /*2fe0*/  FMUL.FTZ R94, R4.reuse, R41 ;  /* 0x00000029045e7220 */ /* 0x040fe20000410000 */
[----:B------:R-:W1:Y:S01]  /*2ff0*/  MUFU.EX2 R88, R88 ;  /* 0x0000005800587308 */ /* 0x000e620000000800 */
[C---:B------:R-:W-:Y:S02]  /*3000*/  FMUL.FTZ R93, R4.reuse, R49 ;  /* 0x00000031045d7220 */ /* 0x040fe40000410000 */
[C---:B------:R-:W-:Y:S02]  /*3010*/  FMUL.FTZ R96, R4.reuse, R48 ;  /* 0x0000003004607220 */ /* 0x040fe40000410000 */
[C---:B------:R-:W-:Y:S02]  /*3020*/  FMUL.FTZ R95, R4.reuse, R51 ;  /* 0x00000033045f7220 */ /* 0x040fe40000410000 */
[----:B------:R-:W-:Y:S01]  /*3030*/  FMUL.FTZ R98, R4, R50 ;  /* 0x0000003204627220 */ /* 0x000fe20000410000 */
[----:B------:R-:W2:Y:S01]  /*3040*/  MUFU.EX2 R90, R90 ;  /* 0x0000005a005a7308 */ /* 0x000ea20000000800 */
[----:B0-----:R-:W-:-:S02]  /*3050*/  FFMA.FTZ R5, R69, R87, R70 ;  /* 0x0000005745057223 */ /* 0x001fc40000010046 */
[C---:B------:R-:W-:Y:S02]  /*3060*/  FMUL.FTZ R97, R4.reuse, R16 ;  /* 0x0000001004617220 */ /* 0x040fe40000410000 */
[C---:B------:R-:W-:Y:S02]  /*3070*/  FMUL.FTZ R100, R4.reuse, R52 ;  /* 0x0000003404647220 */ /* 0x040fe40000410000 */
[----:B------:R-:W-:Y:S01]  /*3080*/  FMUL.FTZ R99, R4, R61 ;  /* 0x0000003d04637220 */ /* 0x000fe20000410000 */
[----:B------:R-:W0:Y:S01]  /*3090*/  MUFU.EX2 R89, R89 ;  /* 0x0000005900597308 */ /* 0x000e220000000800 */
[----:B-1----:R-:W-:Y:S02]  /*30a0*/  FMUL.FTZ R7, R88, R87 ;  /* 0x0000005758077220 */ /* 0x002fe40000410000 */
[C---:B------:R-:W-:Y:S02]  /*30b0*/  FMUL.FTZ R101, R4.reuse, R65 ;  /* 0x0000004104657220 */ /* 0x040fe40000410000 */
[----:B------:R-:W-:-:S03]  /*30c0*/  FMUL.FTZ R103, R4, R66 ;  /* 0x0000004204677220 */ /* 0x000fc60000410000 */
[----:B------:R-:W1:Y:S01]  /*30d0*/  MUFU.EX2 R92, R92 ;  /* 0x0000005c005c7308 */ /* 0x000e620000000800 */
[C---:B--2---:R-:W-:Y:S02]  /*30e0*/  FFMA.FTZ R5, R90.reuse, R5, R71 ;  /* 0x000000055a057223 */ /* 0x044fe40000010047 */
[----:B------:R-:W-:-:S05]  /*30f0*/  FMUL.FTZ R6, R90, R7 ;  /* 0x000000075a067220 */ /* 0x000fca0000410000 */
[----:B------:R-:W2:Y:S01]  /*3100*/  MUFU.EX2 R91, R91 ;  /* 0x0000005b005b7308 */ /* 0x000ea20000000800 */
[C---:B0-----:R-:W-:Y:S02]  /*3110*/  FFMA.FTZ R7, R89.reuse, R5, R72 ;  /* 0x0000000559077223 */ /* 0x041fe40000010048 */
[----:B------:R-:W-:-:S05]  /*3120*/  FMUL.FTZ R5, R89, R6 ;  /* 0x0000000659057220 */ /* 0x000fca0000410000 */
[----:B------:R-:W0:Y:S01]  /*3130*/  MUFU.EX2 R94, R94 ;  /* 0x0000005e005e7308 */ /* 0x000e220000000800 */
[C---:B-1----:R-:W-:Y:S02]  /*3140*/  FFMA.FTZ R7, R92.reuse, R7, R73 ;  /* 0x000000075c077223 */ /* 0x042fe40000010049 */
[----:B------:R-:W-:-:S05]  /*3150*/  FMUL.FTZ R6, R92, R5 ;  /* 0x000000055c067220 */ /* 0x000fca0000410000 */
        /* <DEDUP_REMOVED lines=14> */
[----:B------:R-:W-:Y:S02]  /*3240*/  FMUL.FTZ R5, R95, R6 ;  /* 0x000000065f057220 */ /* 0x000fe40000410000 */
[C---:B------:R-:W-:Y:S02]  /*3250*/  IMAD R6, R8.reuse, c[0x0][0x1a0], RZ ;  /* 0x0000680008067a24 */ /* 0x040fe400078e02ff */
[----:B------:R-:W-:Y:S01]  /*3260*/  IMAD R8, R8, c[0x0][0x1c0], RZ ;  /* 0x0000700008087a24 */ /* 0x000fe200078e02ff */
[----:B------:R-:W0:Y:S01]  /*3270*/  MUFU.EX2 R100, R100 ;  /* 0x0000006400647308 */ /* 0x000e220000000800 */
[C---:B-1----:R-:W-:Y:S02]  /*3280*/  FFMA.FTZ R7, R98.reuse, R7, R79 ;  /* 0x0000000762077223 */ /* 0x042fe4000001004f */
[----:B------:R-:W-:-:S02]  /*3290*/  FMUL.FTZ R4, R98, R5 ;  /* 0x0000000562047220 */ /* 0x000fc40000410000 */
[C---:B------:R-:W-:Y:S01]  /*32a0*/  IMAD R9, R85.reuse, c[0x0][0x1a4], R6 ;  /* 0x0000690055097a24 */ /* 0x040fe200078e0206 */
[----:B------:R-:W-:Y:S01]  /*32b0*/  MOV R6, R2 ;  /* 0x0000000200067202 */ /* 0x000fe20000000f00 */
[----:B------:R-:W-:Y:S01]  /*32c0*/  IMAD R11, R85, c[0x0][0x1c4], R8 ;  /* 0x00007100550b7a24 */ /* 0x000fe200078e0208 */
[----:B------:R-:W1:Y:S01]  /*32d0*/  MUFU.EX2 R99, R99 ;  /* 0x0000006300637308 */ /* 0x000e620000000800 */
[C---:B--2---:R-:W-:Y:S02]  /*32e0*/  FFMA.FTZ R7, R97.reuse, R7, R80 ;  /* 0x0000000761077223 */ /* 0x044fe40000010050 */
[----:B------:R-:W-:-:S05]  /*32f0*/  FMUL.FTZ R5, R97, R4 ;  /* 0x0000000461057220 */ /* 0x000fca0000410000 */
[----:B------:R-:W2:Y:S01]  /*3300*/  MUFU.EX2 R101, R101 ;  /* 0x0000006500657308 */ /* 0x000ea20000000800 */
[C---:B0-----:R-:W-:Y:S02]  /*3310*/  FFMA.FTZ R7, R100.reuse, R7, R81 ;  /* 0x0000000764077223 */ /* 0x041fe40000010051 */
[----:B------:R-:W-:Y:S01]  /*3320*/  FMUL.FTZ R4, R100, R5 ;  /* 0x0000000564047220 */ /* 0x000fe20000410000 */
[----:B------:R-:W-:-:S04]  /*3330*/  MOV R5, R31 ;  /* 0x0000001f00057202 */ /* 0x000fc80000000f00 */
[----:B------:R-:W0:Y:S01]  /*3340*/  MUFU.EX2 R103, R103 ;  /* 0x0000006700677308 */ /* 0x000e220000000800 */
[C---:B-1----:R-:W-:Y:S02]  /*3350*/  FFMA.FTZ R7, R99.reuse, R7, R82 ;  /* 0x0000000763077223 */ /* 0x042fe40000010052 */
[----:B------:R-:W-:Y:S02]  /*3360*/  FMUL.FTZ R4, R99, R4 ;  /* 0x0000000463047220 */ /* 0x000fe40000410000 */
[C---:B--2---:R-:W-:Y:S02]  /*3370*/  FFMA.FTZ R7, R101.reuse, R7, R84 ;  /* 0x0000000765077223 */ /* 0x044fe40000010054 */
[----:B------:R-:W-:Y:S02]  /*3380*/  FMUL.FTZ R4, R101, R4 ;  /* 0x0000000465047220 */ /* 0x000fe40000410000 */
[C---:B0-----:R-:W-:Y:S01]  /*3390*/  FFMA.FTZ R13, R103.reuse, R7, R86 ;  /* 0x00000007670d7223 */ /* 0x041fe20000010056 */
[----:B------:R-:W-:Y:S01]  /*33a0*/  MOV R7, R29 ;  /* 0x0000001d00077202 */ /* 0x000fe20000000f00 */
[----:B------:R-:W-:Y:S01]  /*33b0*/  FMUL.FTZ R12, R103, R4 ;  /* 0x00000004670c7220 */ /* 0x000fe20000410000 */
[----:B------:R-:W-:-:S02]  /*33c0*/  MOV R4, R20 ;  /* 0x0000001400047202 */ /* 0x000fc40000000f00 */
[----:B------:R-:W0:Y:S01]  /*33d0*/  SHFL.UP PT, R14, R13, 0x1, RZ ;  /* 0x042000000d0e7989 */ /* 0x000e2200000e00ff */
[----:B------:R-:W-:-:S03]  /*33e0*/  IMAD.WIDE.U32 R6, R85, c[0x0][0x1c0], R6 ;  /* 0x0000700055067a25 */ /* 0x000fc600078e0006 */
[----:B------:R-:W1:Y:S01]  /*33f0*/  SHFL.UP PT, R15, R12, 0x1, RZ ;  /* 0x042000000c0f7989 */ /* 0x000e6200000e00ff */
[----:B------:R-:W-:Y:S01]  /*3400*/  IMAD.WIDE.U32 R4, R85, c[0x0][0x1a0], R4 ;  /* 0x0000680055047a25 */ /* 0x000fe200078e0004 */
[----:B------:R-:W-:-:S04]  /*3410*/  LEA R10, P3, R6, c[0x0][0x230], 0x2 ;  /* 0x00008c00060a7a11 */ /* 0x000fc800078610ff */
[C---:B------:R-:W-:Y:S02]  /*3420*/  LEA R8, P2, R4.reuse, c[0x0][0x228], 0x2 ;  /* 0x00008a0004087a11 */ /* 0x040fe400078410ff */
[----:B------:R-:W-:Y:S02]  /*3430*/  IADD3 R9, R5, R9, RZ ;  /* 0x0000000905097210 */ /* 0x000fe40007ffe0ff */
[----:B------:R-:W-:Y:S02]  /*3440*/  IADD3 R5, R7, R11, RZ ;  /* 0x0000000b07057210 */ /* 0x000fe40007ffe0ff */
[----:B------:R-:W-:Y:S02]  /*3450*/  LEA.HI.X R9, R4, c[0x0][0x22c], R9, 0x2, P2 ;  /* 0x00008b0004097a11 */ /* 0x000fe400010f1409 */
[----:B------:R-:W-:Y:S01]  /*3460*/  LEA.HI.X R11, R6, c[0x0][0x234], R5, 0x2, P3 ;  /* 0x00008d00060b7a11 */ /* 0x000fe200018f1405 */
[----:B0-----:R-:W-:Y:S01]  /*3470*/  @P1 FFMA.FTZ R13, R12, R14, R13 ;  /* 0x0000000e0c0d1223 */ /* 0x001fe2000001000d */
[----:B------:R-:W-:Y:S01]  /*3480*/  ISETP.NE.AND P2, PT, R32, 0x1f, PT ;  /* 0x0000001f2000780c */ /* 0x000fe20003f45270 */
[----:B------:R0:W5:Y:S01]  /*3490*/  LDG.E R102, [R8.64] ;  /* 0x0000000408667981 */ /* 0x000162000c1e1900 */
[----:B-1----:R-:W-:-:S03]  /*34a0*/  @P1 FMUL.FTZ R12, R12, R15 ;  /* 0x0000000f0c0c1220 */ /* 0x002fc60000410000 */
[----:B------:R-:W1:Y:S04]  /*34b0*/  SHFL.UP PT, R4, R13, 0x2, RZ ;  /* 0x044000000d047989 */ /* 0x000e6800000e00ff */
[----:B------:R-:W2:Y:S01]  /*34c0*/  SHFL.UP PT, R5, R12, 0x2, RZ ;  /* 0x044000000c057989 */ /* 0x000ea200000e00ff */
[----:B------:R-:W-:-:S03]  /*34d0*/  ISETP.GE.AND P1, PT, R32, 0x2, PT ;  /* 0x000000022000780c */ /* 0x000fc60003f26270 */
[----:B------:R0:W5:Y:S01]  /*34e0*/  LDG.E R105, [R10.64] ;  /* 0x000000040a697981 */ /* 0x000162000c1e1900 */
[----:B------:R-:W-:Y:S01]  /*34f0*/  MOV R15, RZ ;  /* 0x000000ff000f7202 */ /* 0x000fe20000000f00 */
[----:B------:R-:W-:Y:S01]  /*3500*/  BSSY B0, `(.L_x_3061) ;  /* 0x0000038000007945 */ /* 0x000fe20003800000 */
[----:B------:R-:W-:Y:S02]  /*3510*/  MOV R14, 0x3f800000 ;  /* 0x3f800000000e7802 */ /* 0x000fe40000000f00 */
[----:B------:R-:W-:-:S04]  /*3520*/  SHF.R.U32.HI R108, RZ, 0x5, R34 ;  /* 0x00000005ff6c7819 */ /* 0x000fc80000011622 */
[----:B------:R-:W-:Y:S01]  /*3530*/  @!P0 LDS.64 R14, [R85.X8+0x10d0] ;  /* 0x0010d000550e8984 */ /* 0x000fe20000008a00 */
[----:B------:R-:W-:-:S04]  /*3540*/  ISETP.NE.AND P3, PT, R108, RZ, PT ;  /* 0x000000ff6c00720c */ /* 0x000fc80003f65270 */
[----:B------:R-:W-:Y:S01]  /*3550*/  ISETP.NE.AND P4, PT, R32, RZ, P3 ;  /* 0x000000ff2000720c */ /* 0x000fe20001f85270 */
[C---:B-1----:R-:W-:Y:S02]  /*3560*/  @P1 FFMA.FTZ R13, R12.reuse, R4, R13 ;  /* 0x000000040c0d1223 */ /* 0x042fe4000001000d */
[----:B--2---:R-:W-:-:S03]  /*3570*/  @P1 FMUL.FTZ R12, R12, R5 ;  /* 0x000000050c0c1220 */ /* 0x004fc60000410000 */
[----:B------:R-:W1:Y:S01]  /*3580*/  SHFL.UP PT, R4, R13, 0x4, RZ ;  /* 0x048000000d047989 */ /* 0x000e6200000e00ff */
[----:B------:R-:W-:-:S03]  /*3590*/  ISETP.GE.AND P1, PT, R32, 0x4, PT ;  /* 0x000000042000780c */ /* 0x000fc60003f26270 */
[----:B------:R-:W2:Y:S10]  /*35a0*/  SHFL.UP PT, R5, R12, 0x4, RZ ;  /* 0x048000000c057989 */ /* 0x000eb400000e00ff */
[----:B-1----:R-:W-:-:S02]  /*35b0*/  @P1 FFMA.FTZ R13, R12, R4, R13 ;  /* 0x000000040c0d1223 */ /* 0x002fc4000001000d */
        /* <DEDUP_REMOVED lines=9> */
[C---:B-1----:R-:W-:Y:S01]  /*3650*/  @P1 FFMA.FTZ R13, R12.reuse, R4, R13 ;  /* 0x000000040c0d1223 */ /* 0x042fe2000001000d */
[----:B------:R-:W-:Y:S01]  /*3660*/  @!P2 SHF.R.U32.HI R4, RZ, 0x2, R34 ;  /* 0x00000002ff04a819 */ /* 0x000fe20000011622 */
[----:B--2---:R-:W-:-:S03]  /*3670*/  @P1 FMUL.FTZ R12, R12, R5 ;  /* 0x000000050c0c1220 */ /* 0x004fc60000410000 */
[----:B------:R-:W-:Y:S01]  /*3680*/  @!P2 LOP3.LUT R106, R4, 0x3ffffff8, RZ, 0xc0, !PT ;  /* 0x3ffffff8046aa812 */ /* 0x000fe200078ec0ff */
[----:B------:R-:W-:Y:S01]  /*3690*/  SHFL.UP PT, R107, R13, 0x1, RZ ;  /* 0x042000000d6b7989 */ /* 0x000fe200000e00ff */
[----:B------:R-:W-:-:S03]  /*36a0*/  ISETP.NE.AND P1, PT, R108, 0x3, PT ;  /* 0x000000036c00780c */ /* 0x000fc60003f25270 */
[----:B------:R-:W-:Y:S04]  /*36b0*/  @!P2 STS.64 [R106+0x1090], R12 ;  /* 0x0010900c6a00a388 */ /* 0x000fe80000000a00 */
[----:B------:R-:W-:Y:S01]  /*36c0*/  BAR.SYNC.DEFER_BLOCKING 0x0 ;  /* 0x0000000000007b1d */ /* 0x000fe20000010000 */
[----:B------:R-:W-:-:S05]  /*36d0*/  ISETP.NE.AND P2, PT, R108, 0x2, PT ;  /* 0x000000026c00780c */ /* 0x000fca0003f45270 */
[----:B------:R-:W-:Y:S04]  /*36e0*/  SHFL.UP PT, R104, R12, 0x1, RZ ;  /* 0x042000000c687989 */ /* 0x000fe800000e00ff */
[----:B------:R-:W1:Y:S04]  /*36f0*/  LDS.128 R4, [0x1090] ;  /* 0x00109000ff047984 */ /* 0x000e680000000c00 */
[----:B0-----:R-:W0:Y:S01]  /*3700*/  LDS.128 R8, [0x10a0] ;  /* 0x0010a000ff087984 */ /* 0x001e220000000c00 */
[-C--:B-1----:R-:W-:Y:S02]  /*3710*/  FMUL.FTZ R109, R4, R6.reuse ;  /* 0x00000006046d7220 */ /* 0x082fe40000410000 */
[----:B------:R-:W-:-:S03]  /*3720*/  FFMA.FTZ R6, R5, R6, R7 ;  /* 0x0000000605067223 */ /* 0x000fc60000010007 */
[C---:B------:R-:W-:Y:S01]  /*3730*/  FSEL R4, R109.reuse, R4, !P2 ;  /* 0x000000046d047208 */ /* 0x040fe20005000000 */
[-C--:B0-----:R-:W-:Y:S01]  /*3740*/  FMUL.FTZ R109, R109, R8.reuse ;  /* 0x000000086d6d7220 */ /* 0x081fe20000410000 */
[C---:B------:R-:W-:Y:S01]  /*3750*/  FSEL R5, R6.reuse, R5, !P2 ;  /* 0x0000000506057208 */ /* 0x040fe20005000000 */
[----:B------:R-:W-:-:S03]  /*3760*/  FFMA.FTZ R8, R6, R8, R9 ;  /* 0x0000000806087223 */ /* 0x000fc60000010009 */
[----:B------:R-:W-:Y:S01]  /*3770*/  FSEL R7, R109, R4, !P1 ;  /* 0x000000046d077208 */ /* 0x000fe20004800000 */
[----:B------:R-:W-:Y:S01]  /*3780*/  FFMA.FTZ R11, R10, R8, R11 ;  /* 0x000000080a0b7223 */ /* 0x000fe2000001000b */
[----:B------:R-:W-:Y:S01]  /*3790*/  FSEL R5, R8, R5, !P1 ;  /* 0x0000000508057208 */ /* 0x000fe20004800000 */
[----:B------:R-:W-:Y:S01]  /*37a0*/  FMUL.FTZ R10, R10, R109 ;  /* 0x0000006d0a0a7220 */ /* 0x000fe20000410000 */
[----:B------:R-:W-:Y:S01]  /*37b0*/  @P3 MOV R4, R14 ;  /* 0x0000000e00043202 */ /* 0x000fe20000000f00 */
[C---:B------:R-:W-:Y:S02]  /*37c0*/  @P4 FMUL.FTZ R7, R104.reuse, R7 ;  /* 0x0000000768074220 */ /* 0x040fe40000410000 */
[----:B------:R-:W-:-:S03]  /*37d0*/  @P4 FFMA.FTZ R5, R104, R5, R107 ;  /* 0x0000000568054223 */ /* 0x000fc6000001006b */
[----:B------:R-:W-:Y:S02]  /*37e0*/  @P3 MOV R104, R7 ;  /* 0x0000000700683202 */ /* 0x000fe40000000f00 */
[----:B------:R-:W-:Y:S02]  /*37f0*/  @P3 MOV R107, R5 ;  /* 0x00000005006b3202 */ /* 0x000fe40000000f00 */
[----:B------:R-:W-:Y:S01]  /*3800*/  @P3 MOV R5, R15 ;  /* 0x0000000f00053202 */ /* 0x000fe20000000f00 */
[----:B------:R-:W-:Y:S05]  /*3810*/  @P3 BRA `(.L_x_3062) ;  /* 0x0000006000003947 */ /* 0x000fea0003800000 */
[----:B------:R-:W-:Y:S01]  /*3820*/  ISETP.NE.AND P1, PT, R32, RZ, PT ;  /* 0x000000ff2000720c */ /* 0x000fe20003f25270 */
[C---:B------:R-:W-:Y:S02]  /*3830*/  FMUL.FTZ R4, R10.reuse, R14 ;  /* 0x0000000e0a047220 */ /* 0x040fe40000410000 */
[----:B------:R-:W-:-:S10]  /*3840*/  FFMA.FTZ R5, R10, R15, R11 ;  /* 0x0000000f0a057223 */ /* 0x000fd4000001000b */
[----:B------:R0:W-:Y:S01]  /*3850*/  @!P1 STS.64 [0x10b8], R14 ;  /* 0x0010b80eff009388 */ /* 0x0001e20000000a00 */
[----:B------:R-:W-:Y:S02]  /*3860*/  @!P1 MOV R104, R14 ;  /* 0x0000000e00689202 */ /* 0x000fe40000000f00 */
[----:B------:R-:W-:Y:S02]  /*3870*/  @!P1 MOV R107, R15 ;  /* 0x0000000f006b9202 */ /* 0x000fe40000000f00 */
.L_x_3062:
[----:B------:R-:W-:Y:S05]  /*3880*/  BSYNC B0 ;  /* 0x0000000000007941 */ /* 0x000fea0003800000 */
.L_x_3061:
        /* <DEDUP_REMOVED lines=24> */
[----:B------:R-:W-:Y:S01]  /*3a10*/  IMAD R7, R30, c[0x0][0x16c], R85 ;  /* 0x00005b001e077a24 */ /* 0x000fe200078e0255 */
[----:B------:R1:W-:Y:S04]  /*3a20*/  STS.64 [R85.X8+0x10d0], R4 ;  /* 0x0010d00455007388 */ /* 0x0003e80000008a00 */
[----:B------:R-:W-:Y:S02]  /*3a30*/  SHF.R.S32.HI R9, RZ, 0x1f, R7 ;  /* 0x0000001fff097819 */ /* 0x000fe40000011407 */
[----:B------:R-:W-:-:S04]  /*3a40*/  IADD3 R7, P1, R28, R7, RZ ;  /* 0x000000071c077210 */ /* 0x000fc80007f3e0ff */
[----:B------:R-:W-:Y:S02]  /*3a50*/  LEA.HI.X.SX32 R8, R28, R9, 0x1, P1 ;  /* 0x000000091c087211 */ /* 0x000fe400008f0eff */
[----:B------:R-:W-:-:S04]  /*3a60*/  LEA R6, P1, R7, c[0x0][0x260], 0x3 ;  /* 0x0000980007067a11 */ /* 0x000fc800078218ff */
[----:B------:R-:W-:-:S05]  /*3a70*/  LEA.HI.X R7, R7, c[0x0][0x264], R8, 0x3, P1 ;  /* 0x0000990007077a11 */ /* 0x000fca00008f1c08 */
[----:B------:R1:W-:Y:S04]  /*3a80*/  STG.E.64 [R6.64], R4 ;  /* 0x0000000406007986 */ /* 0x0003e8000c101b04 */
.L_x_3064:
[----:B------:R-:W-:Y:S05]  /*3a90*/  BSYNC B0 ;  /* 0x0000000000007941 */ /* 0x000fea0003800000 */
.L_x_3063:
[----:B-1----:R-:W-:Y:S01]  /*3aa0*/  IADD3 R85, R85, 0x1, RZ ;  /* 0x0000000155557810 */ /* 0x002fe20007ffe0ff */
[C---:B------:R-:W-:Y:S02]  /*3ab0*/  FFMA.FTZ R58, R102.reuse, R107, R58 ;  /* 0x0000006b663a7223 */ /* 0x040fe4000001003a */
[C---:B------:R-:W-:Y:S01]  /*3ac0*/  FFMA.FTZ R55, R102.reuse, R87, R55 ;  /* 0x0000005766377223 */ /* 0x040fe20000010037 */
[----:B------:R-:W-:Y:S01]  /*3ad0*/  ISETP.GE.AND P1, PT, R85, c[0x0][0x16c], PT ;  /* 0x00005b0055007a0c */ /* 0x000fe20003f26270 */
[C---:B------:R-:W-:Y:S02]  /*3ae0*/  FFMA.FTZ R57, R102.reuse, R90, R57 ;  /* 0x0000005a66397223 */ /* 0x040fe40000010039 */
[C---:B------:R-:W-:Y:S02]  /*3af0*/  FFMA.FTZ R62, R102.reuse, R89, R62 ;  /* 0x00000059663e7223 */ /* 0x040fe4000001003e */
[C---:B------:R-:W-:Y:S02]  /*3b00*/  FFMA.FTZ R64, R102.reuse, R11, R64 ;  /* 0x0000000b66407223 */ /* 0x040fe40000010040 */
        /* <DEDUP_REMOVED lines=11> */
[----:B------:R-:W-:Y:S05]  /*3bc0*/  @!P1 BRA `(.L_x_3065) ;  /* 0xfffff2e000009947 */ /* 0x000fea000383ffff */
.L_x_3060:
[----:B------:R-:W-:Y:S01]  /*3bd0*/  BAR.SYNC.DEFER_BLOCKING 0x0 ;  /* 0x0000000000007b1d */ /* 0x000fe20000010000 */
[----:B------:R-:W-:Y:S02]  /*3be0*/  SHF.L.U32 R4, R34, 0x1, RZ ;  /* 0x0000000122047819 */ /* 0x000fe400000006ff */
[----:B------:R-:W-:-:S02]  /*3bf0*/  F2FP.BF16.PACK_AB R5, R62, R57 ;  /* 0x000000393e05723e */ /* 0x000fc400000010ff */
[----:B------:R-:W-:Y:S02]  /*3c00*/  LOP3.LUT R41, R4, 0xffffffc0, RZ, 0xc0, !PT ;  /* 0xffffffc004297812 */ /* 0x000fe400078ec0ff */
[----:B------:R-:W-:Y:S02]  /*3c10*/  F2FP.BF16.PACK_AB R4, R55, R58 ;  /* 0x0000003a3704723e */ /* 0x000fe400000010ff */
[----:B------:R-:W-:Y:S02]  /*3c20*/  LEA R42, R32, R41, 0x1 ;  /* 0x00000029202a7211 */ /* 0x000fe400078e08ff */
[----:B------:R-:W-:Y:S02]  /*3c30*/  IADD3 R41, R41, R32, RZ ;  /* 0x0000002029297210 */ /* 0x000fe40007ffe0ff */
[----:B------:R-:W-:Y:S02]  /*3c40*/  F2FP.BF16.PACK_AB R58, R56, R53 ;  /* 0x00000035383a723e */ /* 0x000fe400000010ff */
[----:B------:R-:W-:-:S02]  /*3c50*/  F2FP.BF16.PACK_AB R7, R67, R68 ;  /* 0x000000444307723e */ /* 0x000fc400000010ff */
[----:B------:R-:W-:Y:S02]  /*3c60*/  F2FP.BF16.PACK_AB R6, R63, R64 ;  /* 0x000000403f06723e */ /* 0x000fe400000010ff */
[----:B------:R-:W-:Y:S02]  /*3c70*/  F2FP.BF16.PACK_AB R59, R60, R59 ;  /* 0x0000003b3c3b723e */ /* 0x000fe400000010ff */
[----:B------:R-:W-:Y:S01]  /*3c80*/  F2FP.BF16.PACK_AB R57, R54, R19 ;  /* 0x000000133639723e */ /* 0x000fe200000010ff */
[----:B------:R-:W-:Y:S01]  /*3c90*/  IMAD R19, R35, c[0x0][0x200], RZ ;  /* 0x0000800023137a24 */ /* 0x000fe200078e02ff */
[----:B------:R-:W-:Y:S01]  /*3ca0*/  F2FP.BF16.PACK_AB R56, R18, R17 ;  /* 0x000000111238723e */ /* 0x000fe200000010ff */
[----:B------:R1:W-:Y:S01]  /*3cb0*/  STS.128 [R42.X16], R4 ;  /* 0x000000042a007388 */ /* 0x0003e2000000cc00 */
[----:B------:R-:W-:Y:S01]  /*3cc0*/  SHF.L.U32 R18, R41, 0x4, RZ ;  /* 0x0000000429127819 */ /* 0x000fe200000006ff */
[----:B------:R-:W-:Y:S01]  /*3cd0*/  IMAD R19, R36, c[0x0][0x204], R19 ;  /* 0x0000810024137a24 */ /* 0x000fe200078e0213 */
[----:B------:R-:W-:Y:S01]  /*3ce0*/  SHF.L.U32 R16, R30, 0xb, RZ ;  /* 0x0000000b1e107819 */ /* 0x000fe200000006ff */
[----:B------:R-:W-:Y:S01]  /*3cf0*/  STS.128 [R42.X16+0x10], R56 ;  /* 0x000010382a007388 */ /* 0x000fe2000000cc00 */
[----:B------:R-:W-:-:S06]  /*3d00*/  NOP ;  /* 0x0000000000007918 */ /* 0x000fcc0000000000 */
[----:B------:R-:W2:Y:S01]  /*3d10*/  LDS.128 R8, [R18] ;  /* 0x0000000012087984 */ /* 0x000ea20000000c00 */
[--C-:B------:R-:W-:Y:S02]  /*3d20*/  SHF.R.S32.HI R17, RZ, 0x1f, R16.reuse ;  /* 0x0000001fff117819 */ /* 0x100fe40000011410 */
[----:B------:R-:W-:Y:S01]  /*3d30*/  IADD3 R30, R30, 0x1, RZ ;  /* 0x000000011e1e7810 */ /* 0x000fe20007ffe0ff */
[----:B0-----:R-:W0:Y:S01]  /*3d40*/  LDS.128 R12, [R18+0x200] ;  /* 0x00020000120c7984 */ /* 0x001e220000000c00 */
[----:B-1----:R-:W-:Y:S01]  /*3d50*/  IMAD R7, R39, c[0x0][0x208], RZ ;  /* 0x0000820027077a24 */ /* 0x002fe200078e02ff */
[----:B------:R-:W-:Y:S01]  /*3d60*/  IADD3 R26, P1, R26, 0x1000, RZ ;  /* 0x000010001a1a7810 */ /* 0x000fe20007f3e0ff */
[----:B------:R-:W-:Y:S01]  /*3d70*/  IMAD.WIDE.U32 R4, R36, c[0x0][0x200], R16 ;  /* 0x0000800024047a25 */ /* 0x000fe200078e0010 */
[----:B------:R-:W-:Y:S02]  /*3d80*/  IADD3 R24, P2, R24, 0x1000, RZ ;  /* 0x0000100018187810 */ /* 0x000fe40007f5e0ff */
[----:B------:R-:W-:Y:S01]  /*3d90*/  IADD3.X R27, RZ, R27, RZ, P1, !PT ;  /* 0x0000001bff1b7210 */ /* 0x000fe20000ffe4ff */
[----:B------:R-:W-:Y:S01]  /*3da0*/  IMAD R7, R40, c[0x0][0x20c], R7 ;  /* 0x0000830028077a24 */ /* 0x000fe200078e0207 */
[----:B------:R-:W-:-:S02]  /*3db0*/  IADD3 R5, R5, R19, RZ ;  /* 0x0000001305057210 */ /* 0x000fc40007ffe0ff */
[----:B------:R-:W-:-:S03]  /*3dc0*/  IADD3.X R25, RZ, R25, RZ, P2, !PT ;  /* 0x00000019ff197210 */ /* 0x000fc600017fe4ff */
[----:B------:R-:W-:-:S05]  /*3dd0*/  IMAD.WIDE.U32 R4, R40, c[0x0][0x208], R4 ;  /* 0x0000820028047a25 */ /* 0x000fca00078e0004 */
[----:B------:R-:W-:Y:S02]  /*3de0*/  IADD3 R5, R5, R7, RZ ;  /* 0x0000000705057210 */ /* 0x000fe40007ffe0ff */
[----:B------:R-:W-:-:S04]  /*3df0*/  LEA R6, P0, R4, c[0x0][0x258], 0x1 ;  /* 0x0000960004067a11 */ /* 0x000fc800078008ff */
[----:B------:R-:W-:Y:S02]  /*3e00*/  LEA.HI.X R7, R4, c[0x0][0x25c], R5, 0x1, P0 ;  /* 0x0000970004077a11 */ /* 0x000fe400000f0c05 */
[----:B------:R-:W-:-:S03]  /*3e10*/  ISETP.GE.AND P0, PT, R30, c[0x0][0x174], PT ;  /* 0x00005d001e007a0c */ /* 0x000fc60003f06270 */
[----:B------:R-:W-:-:S05]  /*3e20*/  IMAD.WIDE R4, R0, 0x10, R6 ;  /* 0x0000001000047825 */ /* 0x000fca00078e0206 */
[----:B--2---:R1:W-:Y:S04]  /*3e30*/  STG.E.128 [R4.64], R8 ;  /* 0x0000000804007986 */ /* 0x0043e8000c101d04 */
[----:B0-----:R1:W-:Y:S01]  /*3e40*/  STG.E.128 [R4.64+0x200], R12 ;  /* 0x0002000c04007986 */ /* 0x0013e2000c101d04 */
[----:B------:R-:W-:Y:S01]  /*3e50*/  @P0 CALL.REL.NOINC `(.L_x_3066) ;  /* 0x0000001000000944 */ /* 0x000fe20003c00000 */
[----:B------:R-:W-:Y:S05]  /*3e60*/  BRA `(.L_x_3067) ;  /* 0xffffc59000007947 */ /* 0x000fea000383ffff */
.L_x_3066:
[----:B------:R-:W-:Y:S05]  /*3e70*/  EXIT ;  /* 0x000000000000794d */ /* 0x000fea0003800000 */
.L_x_3068:
        /* <DEDUP_REMOVED lines=16> */
.L_x_5408:


//--------------------- .text._Z25selective_scan_fwd_kernelI32Selective_Scan_fwd_kernel_traitsILi128ELi16ELi1ELb1ELb0ELb0ELb1EN3c108BFloat16EfEEv13SSMParamsBase --------------------------
	.section	.text._Z25selective_scan_fwd_kernelI32Selective_Scan_fwd_kernel_traitsILi128ELi16ELi1ELb1ELb0ELb0ELb1EN3c108BFloat16EfEEv13SSMParamsBase,"ax",@progbits
	.sectioninfo	@"SHI_REGISTERS=116"
	.align	128
        .global         _Z25selective_scan_fwd_kernelI32Selective_Scan_fwd_kernel_traitsILi128ELi16ELi1ELb1ELb0ELb0ELb1EN3c108BFloat16EfEEv13SSMParamsBase
        .type           _Z25selective_scan_fwd_kernelI32Selective_Scan_fwd_kernel_traitsILi128ELi16ELi1ELb1ELb0ELb0ELb1EN3c108BFloat16EfEEv13SSMParamsBase,@function
        .size           _Z25selective_scan_fwd_kernelI32Selective_Scan_fwd_kernel_traitsILi128ELi16ELi1ELb1ELb0ELb0ELb1EN3c108BFloat16EfEEv13SSMParamsBase,(.L_x_5409 - _Z25selective_scan_fwd_kernelI32Selective_Scan_fwd_kernel_traitsILi128ELi16ELi1ELb1ELb0ELb0ELb1EN3c108BFloat16EfEEv13SSMParamsBase)
        .other          _Z25selective_scan_fwd_kernelI32Selective_Scan_fwd_kernel_traitsILi128ELi16ELi1ELb1ELb0ELb0ELb1EN3c108BFloat16EfEEv13SSMParamsBase,@"STO_CUDA_ENTRY STV_DEFAULT"
_Z25selective_scan_fwd_kernelI32Selective_Scan_fwd_kernel_traitsILi128ELi16ELi1ELb1ELb0ELb0ELb1EN3c108BFloat16EfEEv13SSMParamsBase:
.text._Z25selective_scan_fwd_kernelI32Selective_Scan_fwd_kernel_traitsILi128ELi16ELi1ELb1ELb0ELb0ELb1EN3c108BFloat16EfEEv13SSMParamsBase:
        /* <DEDUP_REMOVED lines=40> */
[----:B------:R-:W-:Y:S01]  /*0280*/  IMAD R0, R40, c[0x0][0x164], R44 ;  /* 0x0000590028007a24 */ /* 0x000fe200078e022c */
[----:B------:R-:W-:Y:S01]  /*0290*/  IADD3 R31, R3, R7, RZ ;  /* 0x00000007031f7210 */ /* 0x000fe20007ffe0ff */
[C---:B------:R-:W-:Y:S01]  /*02a0*/  IMAD R5, R43.reuse, c[0x0][0x180], RZ ;  /* 0x000060002b057a24 */ /* 0x040fe200078e02ff */
[----:B------:R-:W-:Y:S01]  /*02b0*/  LEA R30, P0, R2, c[0x0][0x240], 0x1 ;  /* 0x00009000021e7a11 */ /* 0x000fe200078008ff */
[C---:B------:R-:W-:Y:S01]  /*02c0*/  IMAD R7, R43.reuse, c[0x0][0x198], RZ ;  /* 0x000066002b077a24 */ /* 0x040fe200078e02ff */
[----:B------:R-:W-:Y:S01]  /*02d0*/  LEA.HI.X R29, R4, c[0x0][0x24c], R29, 0x1, P1 ;  /* 0x00009300041d7a11 */ /* 0x000fe200008f0c1d */
[----:B------:R-:W-:Y:S01]  /*02e0*/  IMAD R9, R43, c[0x0][0x1b8], RZ ;  /* 0x00006e002b097a24 */ /* 0x000fe200078e02ff */
[----:B------:R-:W-:Y:S01]  /*02f0*/  LEA.HI.X R31, R2, c[0x0][0x244], R31, 0x1, P0 ;  /* 0x00009100021f7a11 */ /* 0x000fe200000f0c1f */
[----:B------:R-:W-:-:S02]  /*0300*/  IMAD R0, R0, c[0x0][0x174], RZ ;  /* 0x00005d0000007a24 */ /* 0x000fc400078e02ff */
[----:B------:R-:W-:-:S04]  /*0310*/  IMAD.WIDE.U32 R26, R44, c[0x0][0x180], RZ ;  /* 0x000060002c1a7a25 */ /* 0x000fc800078e00ff */
[----:B------:R-:W-:Y:S01]  /*0320*/  IMAD.WIDE.U32 R24, R44, c[0x0][0x198], RZ ;  /* 0x000066002c187a25 */ /* 0x000fe200078e00ff */
[C---:B0-----:R-:W-:Y:S02]  /*0330*/  SHF.L.U32 R4, R38.reuse, 0x1, RZ ;  /* 0x0000000126047819 */ /* 0x041fe400000006ff */
[----:B------:R-:W-:Y:S01]  /*0340*/  LOP3.LUT R61, R38, 0x1f, RZ, 0xc0, !PT ;  /* 0x0000001f263d7812 */ /* 0x000fe200078ec0ff */
[----:B------:R-:W-:Y:S01]  /*0350*/  IMAD.WIDE.U32 R2, R44, c[0x0][0x1b8], RZ ;  /* 0x00006e002c027a25 */ /* 0x000fe200078e00ff */
[----:B------:R-:W-:-:S03]  /*0360*/  LOP3.LUT R65, R4, 0xffffffc0, RZ, 0xc0, !PT ;  /* 0xffffffc004417812 */ /* 0x000fc600078ec0ff */
[C---:B------:R-:W-:Y:S02]  /*0370*/  IMAD R5, R44.reuse, c[0x0][0x184], R5 ;  /* 0x000061002c057a24 */ /* 0x040fe400078e0205 */
[C---:B------:R-:W-:Y:S02]  /*0380*/  IMAD R7, R44.reuse, c[0x0][0x19c], R7 ;  /* 0x000067002c077a24 */ /* 0x040fe400078e0207 */
[----:B------:R-:W-:Y:S01]  /*0390*/  IMAD R9, R44, c[0x0][0x1bc], R9 ;  /* 0x00006f002c097a24 */ /* 0x000fe200078e0209 */
[----:B------:R-:W-:Y:S01]  /*03a0*/  IADD3 R37, R27, R5, RZ ;  /* 0x000000051b257210 */ /* 0x000fe20007ffe0ff */
[----:B------:R-:W-:Y:S01]  /*03b0*/  IMAD R32, R0, c[0x0][0x16c], RZ ;  /* 0x00005b0000207a24 */ /* 0x000fe200078e02ff */
[----:B------:R-:W-:Y:S02]  /*03c0*/  LOP3.LUT R0, R65, 0x1f, R38, 0xf8, !PT ;  /* 0x0000001f41007812 */ /* 0x000fe400078ef826 */
[----:B------:R-:W-:Y:S02]  /*03d0*/  IADD3 R35, R25, R7, RZ ;  /* 0x0000000719237210 */ /* 0x000fe40007ffe0ff */
[----:B------:R-:W-:-:S02]  /*03e0*/  IADD3 R33, R3, R9, RZ ;  /* 0x0000000903217210 */ /* 0x000fc40007ffe0ff */
[----:B-1----:R-:W-:Y:S02]  /*03f0*/  IADD3 R65, R65, R36, RZ ;  /* 0x0000002441417210 */ /* 0x002fe40007ffe0ff */
.L_x_3108:
[----:B------:R-:W-:Y:S01]  /*0400*/  BAR.SYNC.DEFER_BLOCKING 0x0 ;  /* 0x0000000000007b1d */ /* 0x000fe20000010000 */
[----:B0-----:R-:W-:-:S05]  /*0410*/  IMAD.WIDE R8, R0, 0x10, R30 ;  /* 0x0000001000087825 */ /* 0x001fca00078e021e */
[----:B------:R-:W2:Y:S04]  /*0420*/  LDG.E.128 R12, [R8.64] ;  /* 0x00000004080c7981 */ /* 0x000ea8000c1e1d00 */
[----:B------:R-:W3:Y:S01]  /*0430*/  LDG.E.128 R48, [R8.64+0x200] ;  /* 0x0002000408307981 */ /* 0x000ee2000c1e1d00 */
[----:B------:R-:W-:Y:S01]  /*0440*/  IADD3 R22, R65, R36, RZ ;  /* 0x0000002441167210 */ /* 0x000fe20007ffe0ff */
[----:B------:R-:W-:Y:S02]  /*0450*/  IMAD.WIDE R20, R0, 0x10, R28 ;  /* 0x0000001000147825 */ /* 0x000fe400078e021c */
        /* <DEDUP_REMOVED lines=21> */
[--C-:B-1----:R-:W-:Y:S01]  /*05b0*/  PRMT R22, RZ, 0x5410, R14.reuse ;  /* 0x00005410ff167816 */ /* 0x102fe2000000000e */
        /* <DEDUP_REMOVED lines=49> */
.L_x_3070:
[----:B--2---:R-:W-:Y:S05]  /*08d0*/  BSYNC B0 ;  /* 0x0000000000007941 */ /* 0x004fea0003800000 */
.L_x_3069:
        /* <DEDUP_REMOVED lines=36> */
.L_x_3072:
[----:B------:R-:W-:Y:S05]  /*0b20*/  BSYNC B0 ;  /* 0x0000000000007941 */ /* 0x000fea0003800000 */
.L_x_3071:
        /* <DEDUP_REMOVED lines=38> */
.L_x_3074:
[----:B------:R-:W-:Y:S05]  /*0d90*/  BSYNC B0 ;  /* 0x0000000000007941 */ /* 0x000fea0003800000 */
.L_x_3073:
        /* <DEDUP_REMOVED lines=36> */
.L_x_3076:
[----:B------:R-:W-:Y:S05]  /*0fe0*/  BSYNC B0 ;  /* 0x0000000000007941 */ /* 0x000fea0003800000 */
.L_x_3075:
        /* <DEDUP_REMOVED lines=38> */
.L_x_3078:
[----:B------:R-:W-:Y:S05]  /*1250*/  BSYNC B0 ;  /* 0x0000000000007941 */ /* 0x000fea0003800000 */
.L_x_3077:
        /* <DEDUP_REMOVED lines=39> */
.L_x_3080:
[----:B------:R-:W-:Y:S05]  /*14d0*/  BSYNC B0 ;  /* 0x0000000000007941 */ /* 0x000fea0003800000 */
.L_x_3079:
        /* <DEDUP_REMOVED lines=43> */
.L_x_3082:
[----:B------:R-:W-:Y:S05]  /*1790*/  BSYNC B0 ;  /* 0x0000000000007941 */ /* 0x000fea0003800000 */
.L_x_3081:
        /* <DEDUP_REMOVED lines=41> */
.L_x_3084:
[----:B------:R-:W-:Y:S05]  /*1a30*/  BSYNC B0 ;  /* 0x0000000000007941 */ /* 0x000fea0003800000 */
.L_x_3083:
        /* <DEDUP_REMOVED lines=43> */
.L_x_3086:
[----:B------:R-:W-:Y:S05]  /*1cf0*/  BSYNC B0 ;  /* 0x0000000000007941 */ /* 0x000fea0003800000 */
.L_x_3085:
        /* <DEDUP_REMOVED lines=41> */
.L_x_3088:
[----:B------:R-:W-:Y:S05]  /*1f90*/  BSYNC B0 ;  /* 0x0000000000007941 */ /* 0x000fea0003800000 */
.L_x_3087:
        /* <DEDUP_REMOVED lines=47> */
.L_x_3090:
[----:B------:R-:W-:Y:S05]  /*2290*/  BSYNC B0 ;  /* 0x0000000000007941 */ /* 0x000fea0003800000 */
.L_x_3089:
        /* <DEDUP_REMOVED lines=33> */
.L_x_3092:
[----:B------:R-:W-:Y:S05]  /*24b0*/  BSYNC B0 ;  /* 0x0000000000007941 */ /* 0x000fea0003800000 */
.L_x_3091:
        /* <DEDUP_REMOVED lines=33> */
.L_x_3094:
[----:B------:R-:W-:Y:S05]  /*26d0*/  BSYNC B0 ;  /* 0x0000000000007941 */ /* 0x000fea0003800000 */
.L_x_3093:
        /* <DEDUP_REMOVED lines=33> */
.L_x_3096:
[----:B------:R-:W-:Y:S05]  /*28f0*/  BSYNC B0 ;  /* 0x0000000000007941 */ /* 0x000fea0003800000 */
.L_x_3095:
        /* <DEDUP_REMOVED lines=33> */
.L_x_3098:
[----:B------:R-:W-:Y:S05]  /*2b10*/  BSYNC B0 ;  /* 0x0000000000007941 */ /* 0x000fea0003800000 */
.L_x_3097:
        /* <DEDUP_REMOVED lines=33> */
.L_x_3100:
[----:B------:R-:W-:Y:S05]  /*2d30*/  BSYNC B0 ;  /* 0x0000000000007941 */ /* 0x000fea0003800000 */
.L_x_3099:
[----:B------:R-:W-:Y:S01]  /*2d40*/  BAR.SYNC.DEFER_BLOCKING 0x0 ;  /* 0x0000000000007b1d */ /* 0x000fe20000010000 */
        /* <DEDUP_REMOVED lines=22> */
.L_x_3106:
        /* <DEDUP_REMOVED lines=29> */
[C---:B------:R-:W-:Y:S01]  /*3080*/  FMUL.FTZ R100, R4.reuse, R18 ;  /* 0x0000001204647220 */ /* 0x040fe20000410000 */
[----:B------:R-:W0:Y:S01]  /*3090*/  MUFU.EX2 R90, R90 ;  /* 0x0000005a005a7308 */ /* 0x000e220000000800 */
[----:B-1----:R-:W-:Y:S02]  /*30a0*/  FFMA.FTZ R7, R89, R5, R72 ;  /* 0x0000000559077223 */ /* 0x002fe40000010048 */
[C---:B------:R-:W-:Y:S02]  /*30b0*/  FMUL.FTZ R101, R4.reuse, R19 ;  /* 0x0000001304657220 */ /* 0x040fe40000410000 */
[----:B------:R-:W-:-:S03]  /*30c0*/  FMUL.FTZ R103, R4, R69 ;  /* 0x0000004504677220 */ /* 0x000fc60000410000 */
[----:B------:R-:W1:Y:S01]  /*30d0*/  MUFU.EX2 R91, R91 ;  /* 0x0000005b005b7308 */ /* 0x000e620000000800 */
[----:B--2---:R-:W-:-:S04]  /*30e0*/  FMUL.FTZ R6, R87, R88 ;  /* 0x0000005857067220 */ /* 0x004fc80000410000 */
[----:B------:R-:W-:-:S03]  /*30f0*/  FMUL.FTZ R5, R89, R6 ;  /* 0x0000000659057220 */ /* 0x000fc60000410000 */
        /* <DEDUP_REMOVED lines=23> */
[----:B------:R-:W-:Y:S02]  /*3270*/  FMUL.FTZ R5, R97, R6 ;  /* 0x0000000661057220 */ /* 0x000fe40000410000 */
[C---:B------:R-:W-:Y:S02]  /*3280*/  IMAD R6, R8.reuse, c[0x0][0x1a0], RZ ;  /* 0x0000680008067a24 */ /* 0x040fe400078e02ff */
[----:B------:R-:W-:Y:S01]  /*3290*/  IMAD R8, R8, c[0x0][0x1c0], RZ ;  /* 0x0000700008087a24 */ /* 0x000fe200078e02ff */
[----:B------:R-:W1:Y:S01]  /*32a0*/  MUFU.EX2 R100, R100 ;  /* 0x0000006400647308 */ /* 0x000e620000000800 */
[C---:B--2---:R-:W-:Y:S02]  /*32b0*/  FFMA.FTZ R7, R98.reuse, R7, R81 ;  /* 0x0000000762077223 */ /* 0x044fe40000010051 */
[----:B------:R-:W-:-:S02]  /*32c0*/  FMUL.FTZ R4, R98, R5 ;  /* 0x0000000562047220 */ /* 0x000fc40000410000 */
[C---:B------:R-:W-:Y:S01]  /*32d0*/  IMAD R9, R85.reuse, c[0x0][0x1a4], R6 ;  /* 0x0000690055097a24 */ /* 0x040fe200078e0206 */
[----:B------:R-:W-:Y:S01]  /*32e0*/  MOV R6, R2 ;  /* 0x0000000200067202 */ /* 0x000fe20000000f00 */
[----:B------:R-:W-:Y:S01]  /*32f0*/  IMAD R11, R85, c[0x0][0x1c4], R8 ;  /* 0x00007100550b7a24 */ /* 0x000fe200078e0208 */
[----:B------:R-:W2:Y:S01]  /*3300*/  MUFU.EX2 R101, R101 ;  /* 0x0000006500657308 */ /* 0x000ea20000000800 */
[C---:B0-----:R-:W-:Y:S02]  /*3310*/  FFMA.FTZ R7, R99.reuse, R7, R82 ;  /* 0x0000000763077223 */ /* 0x041fe40000010052 */
[----:B------:R-:W-:-:S05]  /*3320*/  FMUL.FTZ R5, R99, R4 ;  /* 0x0000000463057220 */ /* 0x000fca0000410000 */
[----:B------:R-:W0:Y:S01]  /*3330*/  MUFU.EX2 R103, R103 ;  /* 0x0000006700677308 */ /* 0x000e220000000800 */
[C---:B-1----:R-:W-:Y:S02]  /*3340*/  FFMA.FTZ R7, R100.reuse, R7, R83 ;  /* 0x0000000764077223 */ /* 0x042fe40000010053 */
[----:B------:R-:W-:Y:S01]  /*3350*/  FMUL.FTZ R4, R100, R5 ;  /* 0x0000000564047220 */ /* 0x000fe20000410000 */
[----:B------:R-:W-:Y:S01]  /*3360*/  MOV R5, R35 ;  /* 0x0000002300057202 */ /* 0x000fe20000000f00 */
        /* <DEDUP_REMOVED lines=81> */
.L_x_3103:
[----:B------:R-:W-:Y:S05]  /*3880*/  BSYNC B0 ;  /* 0x0000000000007941 */ /* 0x000fea0003800000 */
.L_x_3102:
        /* <DEDUP_REMOVED lines=12> */
[----:B0-----:R-:W-:-:S04]  /*3950*/  FFMA.FTZ R15, R92, R91, R75 ;  /* 0x0000005b5c0f7223 */ /* 0x001fc8000001004b */
        /* <DEDUP_REMOVED lines=19> */
.L_x_3105:
[----:B------:R-:W-:Y:S05]  /*3a90*/  BSYNC B0 ;  /* 0x0000000000007941 */ /* 0x000fea0003800000 */
.L_x_3104:
[----:B0-----:R-:W-:Y:S01]  /*3aa0*/  IADD3 R85, R85, 0x1, RZ ;  /* 0x0000000155557810 */ /* 0x001fe20007ffe0ff */
        /* <DEDUP_REMOVED lines=18> */
.L_x_3101:
[----:B------:R-:W-:Y:S01]  /*3bd0*/  BAR.SYNC.DEFER_BLOCKING 0x0 ;  /* 0x0000000000007b1d */ /* 0x000fe20000010000 */
[----:B------:R-:W-:Y:S01]  /*3be0*/  SHF.L.U32 R4, R38, 0x1, RZ ;  /* 0x0000000126047819 */ /* 0x000fe200000006ff */
[C---:B------:R-:W-:Y:S01]  /*3bf0*/  IMAD R21, R39.reuse, c[0x0][0x200], RZ ;  /* 0x0000800027157a24 */ /* 0x040fe200078e02ff */
[----:B------:R-:W-:Y:S01]  /*3c00*/  F2FP.BF16.PACK_AB R7, R54, R55 ;  /* 0x000000373607723e */ /* 0x000fe200000010ff */
[----:B------:R-:W-:Y:S01]  /*3c10*/  IMAD R23, R39, c[0x0][0x1f0], RZ ;  /* 0x00007c0027177a24 */ /* 0x000fe200078e02ff */
[----:B------:R-:W-:Y:S01]  /*3c20*/  LOP3.LUT R65, R4, 0xffffffc0, RZ, 0xc0, !PT ;  /* 0xffffffc004417812 */ /* 0x000fe200078ec0ff */
[----:B------:R-:W-:Y:S01]  /*3c30*/  IMAD R21, R40, c[0x0][0x204], R21 ;  /* 0x0000810028157a24 */ /* 0x000fe200078e0215 */
[----:B------:R-:W-:Y:S01]  /*3c40*/  F2FP.BF16.PACK_AB R6, R56, R57 ;  /* 0x000000393806723e */ /* 0x000fe200000010ff */
[----:B------:R-:W-:Y:S01]  /*3c50*/  IMAD R23, R40, c[0x0][0x1f4], R23 ;  /* 0x00007d0028177a24 */ /* 0x000fe200078e0217 */
[----:B------:R-:W-:-:S02]  /*3c60*/  LEA R64, R36, R65, 0x1 ;  /* 0x0000004124407211 */ /* 0x000fc400078e08ff */
[----:B------:R-:W-:Y:S02]  /*3c70*/  IADD3 R65, R65, R36, RZ ;  /* 0x0000002441417210 */ /* 0x000fe40007ffe0ff */
[----:B------:R-:W-:Y:S02]  /*3c80*/  F2FP.BF16.PACK_AB R5, R58, R45 ;  /* 0x0000002d3a05723e */ /* 0x000fe400000010ff */
[----:B------:R-:W-:Y:S02]  /*3c90*/  F2FP.BF16.PACK_AB R4, R46, R47 ;  /* 0x0000002f2e04723e */ /* 0x000fe400000010ff */
[----:B------:R-:W-:Y:S02]  /*3ca0*/  F2FP.BF16.PACK_AB R11, R59, R60 ;  /* 0x0000003c3b0b723e */ /* 0x000fe400000010ff */
[----:B------:R-:W-:Y:S02]  /*3cb0*/  F2FP.BF16.PACK_AB R10, R48, R49 ;  /* 0x00000031300a723e */ /* 0x000fe400000010ff */
[----:B------:R-:W-:-:S02]  /*3cc0*/  F2FP.BF16.PACK_AB R9, R50, R51 ;  /* 0x000000333209723e */ /* 0x000fc400000010ff */
[----:B------:R-:W-:Y:S01]  /*3cd0*/  F2FP.BF16.PACK_AB R8, R52, R53 ;  /* 0x000000353408723e */ /* 0x000fe200000010ff */
[----:B------:R0:W-:Y:S01]  /*3ce0*/  STS.128 [R64.X16], R4 ;  /* 0x0000000440007388 */ /* 0x0001e2000000cc00 */
[----:B------:R-:W-:Y:S02]  /*3cf0*/  SHF.L.U32 R66, R65, 0x4, RZ ;  /* 0x0000000441427819 */ /* 0x000fe400000006ff */
[----:B------:R-:W-:Y:S01]  /*3d00*/  SHF.L.U32 R62, R34, 0xb, RZ ;  /* 0x0000000b223e7819 */ /* 0x000fe200000006ff */
[----:B------:R1:W-:Y:S01]  /*3d10*/  STS.128 [R64.X16+0x10], R8 ;  /* 0x0000100840007388 */ /* 0x0003e2000000cc00 */
[----:B------:R-:W-:-:S06]  /*3d20*/  NOP ;  /* 0x0000000000007918 */ /* 0x000fcc0000000000 */
[----:B------:R-:W2:Y:S01]  /*3d30*/  LDS.128 R12, [R66] ;  /* 0x00000000420c7984 */ /* 0x000ea20000000c00 */
[----:B------:R-:W-:-:S03]  /*3d40*/  SHF.R.S32.HI R63, RZ, 0x1f, R62 ;  /* 0x0000001fff3f7819 */ /* 0x000fc6000001143e */
[----:B------:R-:W3:Y:S02]  /*3d50*/  LDS.128 R16, [R66+0x200] ;  /* 0x0002000042107984 */ /* 0x000ee40000000c00 */
[----:B0-----:R-:W-:-:S04]  /*3d60*/  IMAD.WIDE.U32 R4, R40, c[0x0][0x200], R62 ;  /* 0x0000800028047a25 */ /* 0x001fc800078e003e */
[----:B-1----:R-:W-:Y:S01]  /*3d70*/  IMAD R9, R43, c[0x0][0x208], RZ ;  /* 0x000082002b097a24 */ /* 0x002fe200078e02ff */
        /* <DEDUP_REMOVED lines=28> */
[----:B--2---:R-:W-:Y:S04]  /*3f40*/  STS.128 [R66], R4 ;  /* 0x0000000442007388 */ /* 0x004fe80000000c00 */
[----:B---3--:R-:W-:Y:S01]  /*3f50*/  STS.128 [R66+0x200], R8 ;  /* 0x0002000842007388 */ /* 0x008fe20000000c00 */
[----:B------:R-:W-:-:S06]  /*3f60*/  NOP ;  /* 0x0000000000007918 */ /* 0x000fcc0000000000 */
[----:B------:R-:W0:Y:S04]  /*3f70*/  LDS.128 R20, [R72.X16] ;  /* 0x0000000048147984 */ /* 0x000e28000000cc00 */
[----:B------:R-:W1:Y:S01]  /*3f80*/  LDS.128 R12, [R72.X16+0x10] ;  /* 0x00001000480c7984 */ /* 0x000e62000000cc00 */
[----:B0-----:R-:W-:Y:S02]  /*3f90*/  PRMT R9, RZ, 0x5410, R20 ;  /* 0x00005410ff097816 */ /* 0x001fe40000000014 */
[----:B------:R-:W-:Y:S02]  /*3fa0*/  PRMT R8, RZ, 0x5410, R23 ;  /* 0x00005410ff087816 */ /* 0x000fe40000000017 */
[----:B------:R-:W-:Y:S01]  /*3fb0*/  PRMT R10, RZ, 0x5410, R22 ;  /* 0x00005410ff0a7816 */ /* 0x000fe20000000016 */
[----:B------:R-:W-:Y:S01]  /*3fc0*/  FMUL.FTZ R4, R9, -1.4426950216293334961 ;  /* 0xbfb8aa3b09047820 */ /* 0x000fe20000410000 */
[----:B------:R-:W-:Y:S01]  /*3fd0*/  PRMT R11, RZ, 0x5410, R21 ;  /* 0x00005410ff0b7816 */ /* 0x000fe20000000015 */
[----:B------:R-:W-:Y:S01]  /*3fe0*/  FMUL.FTZ R67, R8, -1.4426950216293334961 ;  /* 0xbfb8aa3b08437820 */ /* 0x000fe20000410000 */
[----:B------:R-:W-:Y:S01]  /*3ff0*/  PRMT R23, RZ, 0x7610, R23 ;  /* 0x00007610ff177816 */ /* 0x000fe20000000017 */
[----:B------:R0:W2:Y:S01]  /*4000*/  MUFU.EX2 R16, R4 ;  /* 0x0000000400107308 */ /* 0x0000a20000000800 */
[----:B------:R-:W-:Y:S01]  /*4010*/  PRMT R21, RZ, 0x7610, R21 ;  /* 0x00007610ff157816 */ /* 0x000fe20000000015 */
[----:B------:R-:W-:Y:S01]  /*4020*/  FMUL.FTZ R6, R11, -1.4426950216293334961 ;  /* 0xbfb8aa3b0b067820 */ /* 0x000fe20000410000 */
[----:B------:R-:W-:Y:S01]  /*4030*/  PRMT R20, RZ, 0x7610, R20 ;  /* 0x00007610ff147816 */ /* 0x000fe20000000014 */
[----:B------:R-:W-:Y:S01]  /*4040*/  FMUL.FTZ R19, R23, -1.4426950216293334961 ;  /* 0xbfb8aa3b17137820 */ /* 0x000fe20000410000 */
[----:B------:R-:W-:Y:S01]  /*4050*/  PRMT R22, RZ, 0x7610, R22 ;  /* 0x00007610ff167816 */ /* 0x000fe20000000016 */
[----:B------:R-:W-:-:S02]  /*4060*/  FMUL.FTZ R7, R21, -1.4426950216293334961 ;  /* 0xbfb8aa3b15077820 */ /* 0x000fc40000410000 */
[----:B------:R-:W3:Y:S01]  /*4070*/  MUFU.EX2 R69, R67 ;  /* 0x0000004300457308 */ /* 0x000ee20000000800 */
[----:B0-----:R-:W-:Y:S02]  /*4080*/  FMUL.FTZ R4, R10, -1.4426950216293334961 ;  /* 0xbfb8aa3b0a047820 */ /* 0x001fe40000410000 */
[----:B------:R-:W-:-:S05]  /*4090*/  FMUL.FTZ R5, R20, -1.4426950216293334961 ;  /* 0xbfb8aa3b14057820 */ /* 0x000fca0000410000 */
[----:B------:R1:W0:Y:S01]  /*40a0*/  MUFU.EX2 R67, R4 ;  /* 0x0000000400437308 */ /* 0x0002220000000800 */
[----:B--2---:R-:W-:-:S07]  /*40b0*/  FADD.FTZ R16, R16, 1 ;  /* 0x3f80000010107421 */ /* 0x004fce0000010000 */
[----:B------:R2:W4:Y:S01]  /*40c0*/  MUFU.EX2 R18, R6 ;  /* 0x0000000600127308 */ /* 0x0005220000000800 */
[--C-:B-1----:R-:W-:Y:S01]  /*40d0*/  PRMT R4, RZ, 0x5410, R12.reuse ;  /* 0x00005410ff047816 */ /* 0x102fe2000000000c */
[----:B---3--:R-:W-:Y:S01]  /*40e0*/  FADD.FTZ R69, R69, 1 ;  /* 0x3f80000045457421 */ /* 0x008fe20000010000 */
[----:B------:R-:W-:-:S05]  /*40f0*/  PRMT R12, RZ, 0x7610, R12 ;  /* 0x00007610ff0c7816 */ /* 0x000fca000000000c */
[----:B------:R-:W1:Y:S01]  /*4100*/  MUFU.EX2 R70, R19 ;  /* 0x0000001300467308 */ /* 0x000e620000000800 */
[----:B--2---:R-:W-:Y:S02]  /*4110*/  FMUL.FTZ R6, R4, -1.4426950216293334961 ;  /* 0xbfb8aa3b04067820 */ /* 0x004fe40000410000 */
[----:B0-----:R-:W-:-:S05]  /*4120*/  FADD.FTZ R67, R67, 1 ;  /* 0x3f80000043437421 */ /* 0x001fca0000010000 */
[----:B------:R0:W2:Y:S01]  /*4130*/  MUFU.EX2 R71, R6 ;  /* 0x0000000600477308 */ /* 0x0000a20000000800 */
[----:B----4-:R-:W-:-:S07]  /*4140*/  FADD.FTZ R18, R18, 1 ;  /* 0x3f80000012127421 */ /* 0x010fce0000010000 */
[----:B------:R3:W4:Y:S01]  /*4150*/  MUFU.EX2 R19, R7 ;  /* 0x0000000700137308 */ /* 0x0007220000000800 */
[--C-:B0-----:R-:W-:Y:S01]  /*4160*/  PRMT R6, RZ, 0x5410, R14.reuse ;  /* 0x00005410ff067816 */ /* 0x101fe2000000000e */
[----:B-1----:R-:W-:Y:S01]  /*4170*/  FADD.FTZ R70, R70, 1 ;  /* 0x3f80000046467421 */ /* 0x002fe20000010000 */
[----:B------:R-:W-:-:S03]  /*4180*/  PRMT R14, RZ, 0x7610, R14 ;  /* 0x00007610ff0e7816 */ /* 0x000fc6000000000e */
[----:B------:R-:W-:Y:S02]  /*4190*/  FMUL.FTZ R75, R6, -1.4426950216293334961 ;  /* 0xbfb8aa3b064b7820 */ /* 0x000fe40000410000 */
[----:B------:R0:W1:Y:S01]  /*41a0*/  MUFU.EX2 R17, R5 ;  /* 0x0000000500117308 */ /* 0x0000620000000800 */
[----:B---3--:R-:W-:Y:S02]  /*41b0*/  FMUL.FTZ R7, R12, -1.4426950216293334961 ;  /* 0xbfb8aa3b0c077820 */ /* 0x008fe40000410000 */
[----:B--2---:R-:W-:-:S05]  /*41c0*/  FADD.FTZ R71, R71, 1 ;  /* 0x3f80000047477421 */ /* 0x004fca0000010000 */
[----:B------:R2:W3:Y:S01]  /*41d0*/  MUFU.EX2 R72, R7 ;  /* 0x0000000700487308 */ /* 0x0004e20000000800 */
[----:B0-----:R-:W-:Y:S02]  /*41e0*/  FMUL.FTZ R5, R22, -1.4426950216293334961 ;  /* 0xbfb8aa3b16057820 */ /* 0x001fe40000410000 */
[----:B----4-:R-:W-:-:S05]  /*41f0*/  FADD.FTZ R19, R19, 1 ;  /* 0x3f80000013137421 */ /* 0x010fca0000010000 */
[----:B------:R0:W4:Y:S01]  /*4200*/  MUFU.EX2 R68, R5 ;  /* 0x0000000500447308 */ /* 0x0001220000000800 */
[----:B--2---:R-:W-:Y:S02]  /*4210*/  FMUL.FTZ R7, R14, -1.4426950216293334961 ;  /* 0xbfb8aa3b0e077820 */ /* 0x004fe40000410000 */
[----:B-1----:R-:W-:-:S05]  /*4220*/  FADD.FTZ R17, R17, 1 ;  /* 0x3f80000011117421 */ /* 0x002fca0000010000 */
[----:B------:R1:W2:Y:S01]  /*4230*/  MUFU.EX2 R76, R7 ;  /* 0x00000007004c7308 */ /* 0x0002a20000000800 */
[--C-:B0-----:R-:W-:Y:S01]  /*4240*/  PRMT R5, RZ, 0x5410, R13.reuse ;  /* 0x00005410ff057816 */ /* 0x101fe2000000000d */
[----:B---3--:R-:W-:Y:S01]  /*4250*/  FADD.FTZ R72, R72, 1 ;  /* 0x3f80000048487421 */ /* 0x008fe20000010000 */
[----:B------:R-:W-:-:S03]  /*4260*/  PRMT R13, RZ, 0x7610, R13 ;  /* 0x00007610ff0d7816 */ /* 0x000fc6000000000d */
[----:B------:R-:W-:Y:S02]  /*4270*/  FMUL.FTZ R73, R5, -1.4426950216293334961 ;  /* 0xbfb8aa3b05497820 */ /* 0x000fe40000410000 */
[----:B------:R-:W-:Y:S01]  /*4280*/  FMUL.FTZ R74, R13, -1.4426950216293334961 ;  /* 0xbfb8aa3b0d4a7820 */ /* 0x000fe20000410000 */
[--C-:B-1----:R-:W-:Y:S01]  /*4290*/  PRMT R7, RZ, 0x5410, R15.reuse ;  /* 0x00005410ff077816 */ /* 0x102fe2000000000f */
[----:B------:R-:W0:Y:S01]  /*42a0*/  MUFU.EX2 R75, R75 ;  /* 0x0000004b004b7308 */ /* 0x000e220000000800 */
[----:B------:R-:W-:Y:S01]  /*42b0*/  PRMT R15, RZ, 0x7610, R15 ;  /* 0x00007610ff0f7816 */ /* 0x000fe2000000000f */
[----:B----4-:R-:W-:Y:S02]  /*42c0*/  FADD.FTZ R68, R68, 1 ;  /* 0x3f80000044447421 */ /* 0x010fe40000010000 */
[----:B------:R-:W-:Y:S02]  /*42d0*/  FMUL.FTZ R77, R7, -1.4426950216293334961 ;  /* 0xbfb8aa3b074d7820 */ /* 0x000fe40000410000 */
[----:B------:R-:W-:-:S02]  /*42e0*/  FMUL.FTZ R78, R15, -1.4426950216293334961 ;  /* 0xbfb8aa3b0f4e7820 */ /* 0x000fc40000410000 */
        /* <DEDUP_REMOVED lines=8> */
[----:B------:R-:W2:Y:S01]  /*4370*/  MUFU.RCP R79, R69 ;  /* 0x00000045004f7308 */ /* 0x000ea20000001000 */
[----:B0-----:R-:W-:-:S07]  /*4380*/  FADD.FTZ R78, R78, 1 ;  /* 0x3f8000004e4e7421 */ /* 0x001fce0000010000 */
[----:B------:R-:W0:Y:S01]  /*4390*/  MUFU.RCP R16, R16 ;  /* 0x0000001000107308 */ /* 0x000e220000001000 */
[----:B-1----:R-:W-:-:S07]  /*43a0*/  FADD.FTZ R77, R77, 1 ;  /* 0x3f8000004d4d7421 */ /* 0x002fce0000010000 */
[----:B------:R-:W1:Y:S08]  /*43b0*/  MUFU.RCP R17, R17 ;  /* 0x0000001100117308 */ /* 0x000e700000001000 */
        /* <DEDUP_REMOVED lines=10> */
[----:B------:R-:W-:-:S02]  /*4460*/  FMUL.FTZ R16, R16, R45 ;  /* 0x0000002d10107220 */ /* 0x000fc40000410000 */
[----:B------:R-:W-:Y:S01]  /*4470*/  FMUL.FTZ R17, R17, R52 ;  /* 0x0000003411117220 */ /* 0x000fe20000410000 */
[----:B------:R-:W1:Y:S01]  /*4480*/  MUFU.RCP R70, R70 ;  /* 0x0000004600467308 */ /* 0x000e620000001000 */
[----:B-----5:R-:W-:Y:S02]  /*4490*/  FMUL.FTZ R21, R21, R82 ;  /* 0x0000005215157220 */ /* 0x020fe40000410000 */
[----:B------:R-:W-:Y:S02]  /*44a0*/  FMUL.FTZ R8, R8, R47 ;  /* 0x0000002f08087220 */ /* 0x000fe40000410000 */
[----:B------:R-:W-:Y:S02]  /*44b0*/  FMUL.FTZ R21, R21, R58 ;  /* 0x0000003a15157220 */ /* 0x000fe40000410000 */
[----:B------:R-:W-:Y:S01]  /*44c0*/  FMUL.FTZ R9, R9, R46 ;  /* 0x0000002e09097220 */ /* 0x000fe20000410000 */
[----:B------:R-:W2:Y:S01]  /*44d0*/  MUFU.RCP R69, R68 ;  /* 0x0000004400457308 */ /* 0x000ea20000001000 */
[----:B0-----:R-:W-:-:S04]  /*44e0*/  FMUL.FTZ R12, R5, R84 ;  /* 0x00000054050c7220 */ /* 0x001fc80000410000 */
[----:B------:R-:W-:Y:S01]  /*44f0*/  FMUL.FTZ R51, R12, R51 ;  /* 0x000000330c337220 */ /* 0x000fe20000410000 */
[----:B------:R-:W-:Y:S02]  /*4500*/  F2FP.BF16.PACK_AB R12, R9, R8 ;  /* 0x00000008090c723e */ /* 0x000fe400000010ff */
        /* <DEDUP_REMOVED lines=17> */
[----:B------:R-:W-:Y:S01]  /*4620*/  FMUL.FTZ R50, R13, R50 ;  /* 0x000000320d327220 */ /* 0x000fe20000410000 */
[----:B------:R-:W-:Y:S01]  /*4630*/  F2FP.BF16.PACK_AB R13, R21, R16 ;  /* 0x00000010150d723e */ /* 0x000fe200000010ff */
[----:B------:R-:W-:Y:S01]  /*4640*/  IMAD R21, R39, c[0x0][0x210], RZ ;  /* 0x0000840027157a24 */ /* 0x000fe200078e02ff */
[----:B------:R-:W0:Y:S01]  /*4650*/  MUFU.RCP R78, R78 ;  /* 0x0000004e004e7308 */ /* 0x000e220000001000 */
[----:B-1----:R-:W-:Y:S01]  /*4660*/  FMUL.FTZ R6, R6, R75 ;  /* 0x0000004b06067220 */ /* 0x002fe20000410000 */
[----:B------:R-:W-:Y:S01]  /*4670*/  F2FP.BF16.PACK_AB R16, R17, R4 ;  /* 0x000000041110723e */ /* 0x000fe200000010ff */
[----:B------:R-:W-:Y:S01]  /*4680*/  IMAD R21, R40, c[0x0][0x214], R21 ;  /* 0x0000850028157a24 */ /* 0x000fe200078e0215 */
[----:B------:R-:W-:Y:S01]  /*4690*/  F2FP.BF16.PACK_AB R17, R50, R51 ;  /* 0x000000333211723e */ /* 0x000fe200000010ff */
[----:B------:R-:W-:Y:S02]  /*46a0*/  FMUL.FTZ R6, R6, R49 ;  /* 0x0000003106067220 */ /* 0x000fe40000410000 */
[----:B--2---:R-:W-:Y:S01]  /*46b0*/  FMUL.FTZ R7, R7, R68 ;  /* 0x0000004407077220 */ /* 0x004fe20000410000 */
[----:B------:R-:W-:Y:S01]  /*46c0*/  IADD3 R63, R63, R21, RZ ;  /* 0x000000153f3f7210 */ /* 0x000fe20007ffe0ff */
[----:B------:R-:W-:-:S02]  /*46d0*/  IMAD R21, R43, c[0x0][0x218], RZ ;  /* 0x000086002b157a24 */ /* 0x000fc400078e02ff */
[----:B------:R-:W-:Y:S02]  /*46e0*/  FMUL.FTZ R7, R7, R60 ;  /* 0x0000003c07077220 */ /* 0x000fe40000410000 */
[----:B------:R-:W-:Y:S02]  /*46f0*/  IMAD R21, R44, c[0x0][0x21c], R21 ;  /* 0x000087002c157a24 */ /* 0x000fe400078e0215 */
[----:B0-----:R-:W-:Y:S01]  /*4700*/  FMUL.FTZ R14, R15, R78 ;  /* 0x0000004e0f0e7220 */ /* 0x001fe20000410000 */
[----:B------:R-:W-:Y:S02]  /*4710*/  F2FP.BF16.PACK_AB R15, R23, R18 ;  /* 0x00000012170f723e */ /* 0x000fe400000010ff */
[----:B------:R-:W-:Y:S01]  /*4720*/  F2FP.BF16.PACK_AB R18, R5, R6 ;  /* 0x000000060512723e */ /* 0x000fe200000010ff */
[----:B------:R-:W-:Y:S01]  /*4730*/  FMUL.FTZ R20, R14, R59 ;  /* 0x0000003b0e147220 */ /* 0x000fe20000410000 */
[----:B------:R-:W-:Y:S01]  /*4740*/  F2FP.BF16.PACK_AB R14, R11, R10 ;  /* 0x0000000a0b0e723e */ /* 0x000fe200000010ff */
[----:B------:R-:W-:Y:S03]  /*4750*/  BAR.SYNC.DEFER_BLOCKING 0x0 ;  /* 0x0000000000007b1d */ /* 0x000fe60000010000 */
[----:B------:R-:W-:-:S03]  /*4760*/  F2FP.BF16.PACK_AB R19, R20, R7 ;  /* 0x000000071413723e */ /* 0x000fc600000010ff */
[----:B------:R0:W-:Y:S04]  /*4770*/  STS.128 [R64.X16], R12 ;  /* 0x0000000c40007388 */ /* 0x0001e8000000cc00 */
[----:B------:R-:W-:Y:S01]  /*4780*/  STS.128 [R64.X16+0x10], R16 ;  /* 0x0000101040007388 */ /* 0x000fe2000000cc00 */
[----:B------:R-:W-:-:S06]  /*4790*/  NOP ;  /* 0x0000000000007918 */ /* 0x000fcc0000000000 */
[----:B------:R-:W1:Y:S04]  /*47a0*/  LDS.128 R4, [R66] ;  /* 0x0000000042047984 */ /* 0x000e680000000c00 */
[----:B------:R-:W2:Y:S01]  /*47b0*/  LDS.128 R8, [R66+0x200] ;  /* 0x0002000042087984 */ /* 0x000ea20000000c00 */
[----:B0-----:R-:W-:-:S05]  /*47c0*/  IMAD.WIDE.U32 R12, R44, c[0x0][0x218], R62 ;  /* 0x000086002c0c7a25 */ /* 0x001fca00078e003e */
        /* <DEDUP_REMOVED lines=9> */
.L_x_3107:
[----:B------:R-:W-:Y:S05]  /*4860*/  EXIT ;  /* 0x000000000000794d */ /* 0x000fea0003800000 */
.L_x_3109:
        /* <DEDUP_REMOVED lines=9> */
.L_x_5409:


//--------------------- .text._Z25selective_scan_fwd_kernelI32Selective_Scan_fwd_kernel_traitsILi128ELi16ELi1ELb1ELb0ELb1ELb0EN3c108BFloat16EfEEv13SSMParamsBase --------------------------
	.section	.text._Z25selective_scan_fwd_kernelI32Selective_Scan_fwd_kernel_traitsILi128ELi16ELi1ELb1ELb0ELb1ELb0EN3c108BFloat16EfEEv13SSMParamsBase,"ax",@progbits
	.sectioninfo	@"SHI_REGISTERS=126"
	.align	128
        .global         _Z25selective_scan_fwd_kernelI32Selective_Scan_fwd_kernel_traitsILi128ELi16ELi1ELb1ELb0ELb1ELb0EN3c108BFloat16EfEEv13SSMParamsBase
        .type           _Z25selective_scan_fwd_kernelI32Selective_Scan_fwd_kernel_traitsILi128ELi16ELi1ELb1ELb0ELb1ELb0EN3c108BFloat16EfEEv13SSMParamsBase,@function
        .size           _Z25selective_scan_fwd_kernelI32Selective_Scan_fwd_kernel_traitsILi128ELi16ELi1ELb1ELb0ELb1ELb0EN3c108BFloat16EfEEv13SSMParamsBase,(.L_x_5410 - _Z25selective_scan_fwd_kernelI32Selective_Scan_fwd_kernel_traitsILi128ELi16ELi1ELb1ELb0ELb1ELb0EN3c108BFloat16EfEEv13SSMParamsBase)
        .other          _Z25selective_scan_fwd_kernelI32Selective_Scan_fwd_kernel_traitsILi128ELi16ELi1ELb1ELb0ELb1ELb0EN3c108BFloat16EfEEv13SSMParamsBase,@"STO_CUDA_ENTRY STV_DEFAULT"
_Z25selective_scan_fwd_kernelI32Selective_Scan_fwd_kernel_traitsILi128ELi16ELi1ELb1ELb0ELb1ELb0EN3c108BFloat16EfEEv13SSMParamsBase:
.text._Z25selective_scan_fwd_kernelI32Selective_Scan_fwd_kernel_traitsILi128ELi16ELi1ELb1ELb0ELb1ELb0EN3c108BFloat16EfEEv13SSMParamsBase:
        /* <DEDUP_REMOVED lines=10> */
[----:B-1----:R-:W1:Y:S01]  /*00a0*/  MUFU.RCP R0, R0 ;  /* 0x0000000000007308 */ /* 0x002e620000001000 */
[----:B0-----:R-:W-:Y:S01]  /*00b0*/  MOV R35, UR4 ;  /* 0x0000000400237c02 */ /* 0x001fe20008000f00 */
[----:B------:R-:W-:-:S03]  /*00c0*/  ULDC.64 UR4, c[0x0][0x118] ;  /* 0x0000460000047ab9 */ /* 0x000fc60000000a00 */
[----:B------:R-:W-:-:S03]  /*00d0*/  SHF.R.S32.HI R34, RZ, 0x1f, R35 ;  /* 0x0000001fff227819 */ /* 0x000fc60000011423 */
        /* <DEDUP_REMOVED lines=26> */
[----:B------:R-:W-:Y:S01]  /*0280*/  IMAD.WIDE.U32 R6, R30, c[0x0][0x1b0], RZ ;  /* 0x00006c001e067a25 */ /* 0x000fe200078e00ff */
        /* <DEDUP_REMOVED lines=11> */
[C---:B------:R-:W-:Y:S01]  /*0340*/  IMAD R9, R30.reuse, c[0x0][0x1d4], R9 ;  /* 0x000075001e097a24 */ /* 0x040fe200078e0209 */
[----:B------:R-:W-:Y:S01]  /*0350*/  @!P1 LOP3.LUT R8, RZ, c[0x0][0x178], RZ, 0x33, !PT ;  /* 0x00005e00ff089a12 */ /* 0x000fe200078e33ff */
[----:B------:R-:W1:Y:S01]  /*0360*/  S2R R31, SR_LANEID ;  /* 0x00000000001f7919 */ /* 0x000e620000000000 */
[----:B------:R-:W-:Y:S01]  /*0370*/  IMAD R11, R30, c[0x0][0x1e4], R11 ;  /* 0x000079001e0b7a24 */ /* 0x000fe200078e020b */
[----:B------:R-:W-:Y:S01]  /*0380*/  IADD3 R7, R7, R13, RZ ;  /* 0x0000000d07077210 */ /* 0x000fe20007ffe0ff */
[C---:B------:R-:W-:Y:S01]  /*0390*/  IMAD R10, R34.reuse, c[0x0][0x1d8], RZ ;  /* 0x00007600220a7a24 */ /* 0x040fe200078e02ff */
[----:B------:R-:W-:Y:S01]  /*03a0*/  SHF.R.S32.HI R0, RZ, 0x1f, R8 ;  /* 0x0000001fff007819 */ /* 0x000fe20000011408 */
[----:B------:R-:W-:Y:S01]  /*03b0*/  IMAD R12, R34, c[0x0][0x1e8], RZ ;  /* 0x00007a00220c7a24 */ /* 0x000fe200078e02ff */
[----:B------:R-:W-:Y:S01]  /*03c0*/  IADD3 R3, R3, R9, RZ ;  /* 0x0000000903037210 */ /* 0x000fe20007ffe0ff */
[----:B------:R-:W-:Y:S01]  /*03d0*/  IMAD R25, R35, c[0x0][0x1dc], R10 ;  /* 0x0000770023197a24 */ /* 0x000fe200078e020a */
[----:B------:R-:W-:Y:S01]  /*03e0*/  IADD3 R5, R5, R11, RZ ;  /* 0x0000000b05057210 */ /* 0x000fe20007ffe0ff */
[----:B------:R-:W-:Y:S01]  /*03f0*/  IMAD R9, R0, c[0x0][0x1c8], RZ ;  /* 0x0000720000097a24 */ /* 0x000fe200078e02ff */
[----:B------:R-:W-:Y:S01]  /*0400*/  MOV R29, RZ ;  /* 0x000000ff001d7202 */ /* 0x000fe20000000f00 */
[----:B------:R-:W-:-:S02]  /*0410*/  IMAD R23, R35, c[0x0][0x1ec], R12 ;  /* 0x00007b0023177a24 */ /* 0x000fc400078e020c */
[----:B------:R-:W-:-:S04]  /*0420*/  IMAD.WIDE.U32 R2, R35, c[0x0][0x1d8], R2 ;  /* 0x0000760023027a25 */ /* 0x000fc800078e0002 */
[----:B------:R-:W-:Y:S01]  /*0430*/  IMAD.WIDE.U32 R4, R35, c[0x0][0x1e8], R4 ;  /* 0x00007a0023047a25 */ /* 0x000fe200078e0004 */
[----:B------:R-:W-:Y:S02]  /*0440*/  IADD3 R25, R3, R25, RZ ;  /* 0x0000001903197210 */ /* 0x000fe40007ffe0ff */
[----:B0-----:R-:W-:Y:S01]  /*0450*/  SHF.L.U32 R0, R27, 0x1, RZ ;  /* 0x000000011b007819 */ /* 0x001fe200000006ff */
[----:B------:R-:W-:Y:S01]  /*0460*/  IMAD.WIDE.U32 R6, R8, c[0x0][0x1c8], R6 ;  /* 0x0000720008067a25 */ /* 0x000fe200078e0006 */
[----:B------:R-:W-:Y:S02]  /*0470*/  IADD3 R23, R5, R23, RZ ;  /* 0x0000001705177210 */ /* 0x000fe40007ffe0ff */
[----:B------:R-:W-:Y:S01]  /*0480*/  LOP3.LUT R0, R0, 0xffffffc0, RZ, 0xc0, !PT ;  /* 0xffffffc000007812 */ /* 0x000fe200078ec0ff */
[----:B------:R-:W-:Y:S01]  /*0490*/  IMAD R9, R8, c[0x0][0x1cc], R9 ;  /* 0x0000730008097a24 */ /* 0x000fe200078e0209 */
[----:B------:R-:W-:Y:S02]  /*04a0*/  LEA R26, P0, R2, c[0x0][0x240], 0x1 ;  /* 0x00009000021a7a11 */ /* 0x000fe400078008ff */
[----:B------:R-:W-:-:S02]  /*04b0*/  LEA R24, P1, R4, c[0x0][0x248], 0x1 ;  /* 0x0000920004187a11 */ /* 0x000fc400078208ff */
[----:B------:R-:W-:Y:S02]  /*04c0*/  LEA R22, P2, R6, c[0x0][0x230], 0x1 ;  /* 0x00008c0006167a11 */ /* 0x000fe400078408ff */
[----:B------:R-:W-:Y:S02]  /*04d0*/  IADD3 R21, R7, R9, RZ ;  /* 0x0000000907157210 */ /* 0x000fe40007ffe0ff */
[----:B------:R-:W-:Y:S02]  /*04e0*/  LOP3.LUT R28, R0, 0x1f, R27, 0xf8, !PT ;  /* 0x0000001f001c7812 */ /* 0x000fe400078ef81b */
[----:B------:R-:W-:Y:S02]  /*04f0*/  LEA.HI.X R25, R2, c[0x0][0x244], R25, 0x1, P0 ;  /* 0x0000910002197a11 */ /* 0x000fe400000f0c19 */
[----:B------:R-:W-:Y:S02]  /*0500*/  LEA.HI.X R23, R4, c[0x0][0x24c], R23, 0x1, P1 ;  /* 0x0000930004177a11 */ /* 0x000fe400008f0c17 */
[----:B------:R-:W-:-:S02]  /*0510*/  LEA.HI.X R21, R6, c[0x0][0x234], R21, 0x1, P2 ;  /* 0x00008d0006157a11 */ /* 0x000fc400010f0c15 */
[----:B-1----:R-:W-:Y:S02]  /*0520*/  LOP3.LUT R27, R27, 0x1f, RZ, 0xc0, !PT ;  /* 0x0000001f1b1b7812 */ /* 0x002fe400078ec0ff */
.L_x_3149:
[----:B------:R-:W-:Y:S01]  /*0530*/  BAR.SYNC.DEFER_BLOCKING 0x0 ;  /* 0x0000000000007b1d */ /* 0x000fe20000010000 */
[----:B0-----:R-:W-:Y:S02]  /*0540*/  MOV R2, R26 ;  /* 0x0000001a00027202 */ /* 0x001fe40000000f00 */
[----:B------:R-:W-:-:S05]  /*0550*/  MOV R3, R25 ;  /* 0x0000001900037202 */ /* 0x000fca0000000f00 */
[----:B------:R-:W-:-:S05]  /*0560*/  IMAD.WIDE R2, R28, 0x10, R2 ;  /* 0x000000101c027825 */ /* 0x000fca00078e0202 */
[----:B------:R0:W2:Y:S04]  /*0570*/  LDG.E.128 R4, [R2.64] ;  /* 0x0000000402047981 */ /* 0x0000a8000c1e1d00 */
[----:B------:R0:W3:Y:S04]  /*0580*/  LDG.E.128 R16, [R2.64+0x200] ;  /* 0x0002000402107981 */ /* 0x0000e8000c1e1d00 */
[----:B------:R-:W1:Y:S01]  /*0590*/  S2R R39, SR_TID.X ;  /* 0x0000000000277919 */ /* 0x000e620000002100 */
[----:B0-----:R-:W-:Y:S02]  /*05a0*/  MOV R2, R24 ;  /* 0x0000001800027202 */ /* 0x001fe40000000f00 */
[----:B------:R-:W-:-:S05]  /*05b0*/  MOV R3, R23 ;  /* 0x0000001700037202 */ /* 0x000fca0000000f00 */
[----:B------:R-:W-:Y:S01]  /*05c0*/  IMAD.WIDE R36, R28, 0x10, R2 ;  /* 0x000000101c247825 */ /* 0x000fe200078e0202 */
[----:B-1----:R-:W-:-:S04]  /*05d0*/  SHF.L.U32 R20, R39, 0x1, RZ ;  /* 0x0000000127147819 */ /* 0x002fc800000006ff */
        /* <DEDUP_REMOVED lines=74> */
.L_x_3111:
[----:B-12---:R-:W-:Y:S05]  /*0a80*/  BSYNC B0 ;  /* 0x0000000000007941 */ /* 0x006fea0003800000 */
.L_x_3110:
        /* <DEDUP_REMOVED lines=36> */
.L_x_3113:
[----:B------:R-:W-:Y:S05]  /*0cd0*/  BSYNC B0 ;  /* 0x0000000000007941 */ /* 0x000fea0003800000 */
.L_x_3112:
        /* <DEDUP_REMOVED lines=38> */
.L_x_3115:
[----:B------:R-:W-:Y:S05]  /*0f40*/  BSYNC B0 ;  /* 0x0000000000007941 */ /* 0x000fea0003800000 */
.L_x_3114:
        /* <DEDUP_REMOVED lines=36> */
.L_x_3117:
[----:B------:R-:W-:Y:S05]  /*1190*/  BSYNC B0 ;  /* 0x0000000000007941 */ /* 0x000fea0003800000 */
.L_x_3116:
        /* <DEDUP_REMOVED lines=38> */
.L_x_3119:
[----:B------:R-:W-:Y:S05]  /*1400*/  BSYNC B0 ;  /* 0x0000000000007941 */ /* 0x000fea0003800000 */
.L_x_3118:
[----:B------:R-:W-:Y:S01]  /*1410*/  PRMT R5, RZ, 0x7610, R5 ;  /* 0x00007610ff057816 */ /* 0x000fe20000000005 */
[----:B------:R-:W-:Y:S01]  /*1420*/  BSSY B0, `(.L_x_3120) ;  /* 0x0000026000007945 */ /* 0x000fe20003800000 */
[----:B------:R-:W-:Y:S02]  /*1430*/  PRMT R89, RZ, 0x5410, R12 ;  /* 0x00005410ff597816 */ /* 0x000fe4000000000c */
        /* <DEDUP_REMOVED lines=36> */
.L_x_3121:
[----:B------:R-:W-:Y:S05]  /*1680*/  BSYNC B0 ;  /* 0x0000000000007941 */ /* 0x000fea0003800000 */
.L_x_3120:
        /* <DEDUP_REMOVED lines=43> */
.L_x_3123:
[----:B------:R-:W-:Y:S05]  /*1940*/  BSYNC B0 ;  /* 0x0000000000007941 */ /* 0x000fea0003800000 */
.L_x_3122:
        /* <DEDUP_REMOVED lines=41> */
.L_x_3125:
[----:B------:R-:W-:Y:S05]  /*1be0*/  BSYNC B0 ;  /* 0x0000000000007941 */ /* 0x000fea0003800000 */
.L_x_3124:
        /* <DEDUP_REMOVED lines=43> */
.L_x_3127:
[----:B------:R-:W-:Y:S05]  /*1ea0*/  BSYNC B0 ;  /* 0x0000000000007941 */ /* 0x000fea0003800000 */
.L_x_3126:
        /* <DEDUP_REMOVED lines=41> */
.L_x_3129:
[----:B------:R-:W-:Y:S05]  /*2140*/  BSYNC B0 ;  /* 0x0000000000007941 */ /* 0x000fea0003800000 */
.L_x_3128:
        /* <DEDUP_REMOVED lines=47> */
.L_x_3131:
[----:B------:R-:W-:Y:S05]  /*2440*/  BSYNC B0 ;  /* 0x0000000000007941 */ /* 0x000fea0003800000 */
.L_x_3130:
        /* <DEDUP_REMOVED lines=33> */
.L_x_3133:
[----:B------:R-:W-:Y:S05]  /*2660*/  BSYNC B0 ;  /* 0x0000000000007941 */ /* 0x000fea0003800000 */
.L_x_3132:
        /* <DEDUP_REMOVED lines=33> */
.L_x_3135:
[----:B------:R-:W-:Y:S05]  /*2880*/  BSYNC B0 ;  /* 0x0000000000007941 */ /* 0x000fea0003800000 */
.L_x_3134:
        /* <DEDUP_REMOVED lines=33> */
.L_x_3137:
[----:B------:R-:W-:Y:S05]  /*2aa0*/  BSYNC B0 ;  /* 0x0000000000007941 */ /* 0x000fea0003800000 */
.L_x_3136:
        /* <DEDUP_REMOVED lines=33> */
.L_x_3139:
[----:B------:R-:W-:Y:S05]  /*2cc0*/  BSYNC B0 ;  /* 0x0000000000007941 */ /* 0x000fea0003800000 */
.L_x_3138:
        /* <DEDUP_REMOVED lines=33> */
.L_x_3141:
[----:B------:R-:W-:Y:S05]  /*2ee0*/  BSYNC B0 ;  /* 0x0000000000007941 */ /* 0x000fea0003800000 */
.L_x_3140:
        /* <DEDUP_REMOVED lines=21> */
.L_x_3147:
        /* <DEDUP_REMOVED lines=11> */
[----:B------:R-:W2:Y:S01]  /*30f0*/  LDG.E R12, [R12.64] ;  /* 0x000000040c0c7981 */ /* 0x000ea2000c1e1900 */
[----:B------:R-:W-:Y:S02]  /*3100*/  IMAD R4, R14, c[0x0][0x1c0], RZ ;  /* 0x000070000e047a24 */ /* 0x000fe400078e02ff */
        /* <DEDUP_REMOVED lines=8> */
[----:B------:R-:W-:Y:S01]  /*3190*/  IMAD R16, R34, c[0x0][0x198], RZ ;  /* 0x0000660022107a24 */ /* 0x000fe200078e02ff */
[C---:B------:R-:W-:Y:S01]  /*31a0*/  ISETP.GE.AND P0, PT, R31.reuse, 0x1, PT ;  /* 0x000000011f00780c */ /* 0x040fe20003f06270 */
[----:B------:R-:W-:Y:S01]  /*31b0*/  IMAD R14, R14, c[0x0][0x1a0], RZ ;  /* 0x000068000e0e7a24 */ /* 0x000fe200078e02ff */
[----:B------:R-:W-:Y:S02]  /*31c0*/  ISETP.NE.AND P2, PT, R31, 0x1f, PT ;  /* 0x0000001f1f00780c */ /* 0x000fe40003f45270 */
[----:B------:R-:W-:-:S02]  /*31d0*/  MOV R37, RZ ;  /* 0x000000ff00257202 */ /* 0x000fc40000000f00 */
[----:B------:R-:W-:Y:S01]  /*31e0*/  MOV R36, 0x3f800000 ;  /* 0x3f80000000247802 */ /* 0x000fe20000000f00 */
        /* <DEDUP_REMOVED lines=15> */
[----:B0-----:R-:W-:Y:S01]  /*32e0*/  FFMA.FTZ R2, R89, R107, R88 ;  /* 0x0000006b59027223 */ /* 0x001fe20000010058 */
[----:B---3--:R0:W-:Y:S01]  /*32f0*/  STS.128 [R0.X16], R4 ;  /* 0x0000000400007388 */ /* 0x0081e2000000cc00 */
[----:B------:R-:W-:-:S02]  /*3300*/  FMUL.FTZ R97, R15, R51 ;  /* 0x000000330f617220 */ /* 0x000fc40000410000 */
[C---:B------:R-:W-:Y:S01]  /*3310*/  FMUL.FTZ R90, R15.reuse, R52 ;  /* 0x000000340f5a7220 */ /* 0x040fe20000410000 */
[----:B----4-:R-:W-:Y:S01]  /*3320*/  STS.128 [R0.X16+0x200], R8 ;  /* 0x0002000800007388 */ /* 0x010fe2000000cc00 */
[----:B------:R-:W-:Y:S01]  /*3330*/  FMUL.FTZ R95, R15, R65 ;  /* 0x000000410f5f7220 */ /* 0x000fe20000410000 */
[----:B------:R-:W3:Y:S01]  /*3340*/  MUFU.EX2 R105, R105 ;  /* 0x0000006900697308 */ /* 0x000ee20000000800 */
[----:B-1----:R-:W-:Y:S01]  /*3350*/  FMUL.FTZ R3, R102, R107 ;  /* 0x0000006b66037220 */ /* 0x002fe20000410000 */
[----:B------:R-:W-:-:S06]  /*3360*/  NOP ;  /* 0x0000000000007918 */ /* 0x000fcc0000000000 */
[----:B------:R-:W1:Y:S01]  /*3370*/  MUFU.EX2 R98, R98 ;  /* 0x0000006200627308 */ /* 0x000e620000000800 */
[----:B--2---:R-:W-:Y:S02]  /*3380*/  FFMA.FTZ R12, R100, R2, R87 ;  /* 0x00000002640c7223 */ /* 0x004fe40000010057 */
[C---:B------:R-:W-:Y:S02]  /*3390*/  FMUL.FTZ R93, R15.reuse, R68 ;  /* 0x000000440f5d7220 */ /* 0x040fe40000410000 */
[----:B------:R-:W-:-:S03]  /*33a0*/  FMUL.FTZ R91, R15, R69 ;  /* 0x000000450f5b7220 */ /* 0x000fc60000410000 */
[----:B------:R-:W2:Y:S01]  /*33b0*/  MUFU.EX2 R103, R103 ;  /* 0x0000006700677308 */ /* 0x000ea20000000800 */
[----:B------:R-:W-:-:S07]  /*33c0*/  FMUL.FTZ R2, R100, R3 ;  /* 0x0000000364027220 */ /* 0x000fce0000410000 */
[----:B------:R-:W4:Y:S01]  /*33d0*/  MUFU.EX2 R96, R96 ;  /* 0x0000006000607308 */ /* 0x000f220000000800 */
[----:B---3--:R-:W-:-:S07]  /*33e0*/  FFMA.FTZ R12, R105, R12, R86 ;  /* 0x0000000c690c7223 */ /* 0x008fce0000010056 */
[----:B------:R-:W3:Y:S01]  /*33f0*/  MUFU.EX2 R101, R101 ;  /* 0x0000006500657308 */ /* 0x000ee20000000800 */
[----:B------:R-:W-:-:S07]  /*3400*/  FMUL.FTZ R3, R105, R2 ;  /* 0x0000000269037220 */ /* 0x000fce0000410000 */
[----:B------:R-:W0:Y:S01]  /*3410*/  MUFU.EX2 R94, R94 ;  /* 0x0000005e005e7308 */ /* 0x000e220000000800 */
[----:B-1----:R-:W-:-:S07]  /*3420*/  FFMA.FTZ R12, R98, R12, R85 ;  /* 0x0000000c620c7223 */ /* 0x002fce0000010055 */
[----:B------:R-:W1:Y:S01]  /*3430*/  MUFU.EX2 R99, R99 ;  /* 0x0000006300637308 */ /* 0x000e620000000800 */
[----:B------:R-:W-:-:S07]  /*3440*/  FMUL.FTZ R2, R98, R3 ;  /* 0x0000000362027220 */ /* 0x000fce0000410000 */
[----:B------:R-:W1:Y:S01]  /*3450*/  MUFU.EX2 R92, R92 ;  /* 0x0000005c005c7308 */ /* 0x000e620000000800 */
[C---:B--2---:R-:W-:Y:S01]  /*3460*/  FFMA.FTZ R12, R103.reuse, R12, R84 ;  /* 0x0000000c670c7223 */ /* 0x044fe20000010054 */
[----:B0-----:R-:W-:Y:S01]  /*3470*/  @!P2 SHF.R.U32.HI R6, RZ, 0x2, R39 ;  /* 0x00000002ff06a819 */ /* 0x001fe20000011627 */
[----:B------:R-:W-:Y:S01]  /*3480*/  FMUL.FTZ R3, R103, R2 ;  /* 0x0000000267037220 */ /* 0x000fe20000410000 */
[----:B------:R-:W-:Y:S01]  /*3490*/  LDS.128 R8, [R38.X16+0x10] ;  /* 0x0000100026087984 */ /* 0x000fe2000000cc00 */
[C---:B----4-:R-:W-:Y:S02]  /*34a0*/  FFMA.FTZ R12, R96.reuse, R12, R83 ;  /* 0x0000000c600c7223 */ /* 0x050fe40000010053 */
[----:B------:R-:W-:Y:S01]  /*34b0*/  FMUL.FTZ R2, R96, R3 ;  /* 0x0000000360027220 */ /* 0x000fe20000410000 */
[----:B------:R-:W0:Y:S01]  /*34c0*/  MUFU.EX2 R97, R97 ;  /* 0x0000006100617308 */ /* 0x000e220000000800 */
[C---:B---3--:R-:W-:Y:S02]  /*34d0*/  FFMA.FTZ R12, R101.reuse, R12, R82 ;  /* 0x0000000c650c7223 */ /* 0x048fe40000010052 */
[----:B------:R-:W-:-:S02]  /*34e0*/  FMUL.FTZ R3, R101, R2 ;  /* 0x0000000265037220 */ /* 0x000fc40000410000 */
[C---:B------:R-:W-:Y:S02]  /*34f0*/  FFMA.FTZ R12, R94.reuse, R12, R81 ;  /* 0x0000000c5e0c7223 */ /* 0x040fe40000010051 */
[----:B------:R-:W-:Y:S01]  /*3500*/  FMUL.FTZ R2, R94, R3 ;  /* 0x000000035e027220 */ /* 0x000fe20000410000 */
[----:B------:R-:W2:Y:S01]  /*3510*/  MUFU.EX2 R90, R90 ;  /* 0x0000005a005a7308 */ /* 0x000ea20000000800 */
[C---:B-1----:R-:W-:Y:S02]  /*3520*/  FFMA.FTZ R12, R99.reuse, R12, R80 ;  /* 0x0000000c630c7223 */ /* 0x042fe40000010050 */
[----:B------:R-:W-:Y:S02]  /*3530*/  FMUL.FTZ R3, R99, R2 ;  /* 0x0000000263037220 */ /* 0x000fe40000410000 */
[C---:B------:R-:W-:Y:S02]  /*3540*/  FFMA.FTZ R12, R92.reuse, R12, R79 ;  /* 0x0000000c5c0c7223 */ /* 0x040fe4000001004f */
[----:B------:R-:W-:Y:S01]  /*3550*/  FMUL.FTZ R2, R92, R3 ;  /* 0x000000035c027220 */ /* 0x000fe20000410000 */
[----:B------:R-:W1:Y:S01]  /*3560*/  MUFU.EX2 R95, R95 ;  /* 0x0000005f005f7308 */ /* 0x000e620000000800 */
[----:B0-----:R-:W-:-:S02]  /*3570*/  FFMA.FTZ R12, R97, R12, R78 ;  /* 0x0000000c610c7223 */ /* 0x001fc4000001004e */
[----:B------:R-:W-:Y:S02]  /*3580*/  FMUL.FTZ R3, R97, R2 ;  /* 0x0000000261037220 */ /* 0x000fe40000410000 */
[----:B------:R-:W-:-:S03]  /*3590*/  IMAD R15, R35, c[0x0][0x19c], R16 ;  /* 0x00006700230f7a24 */ /* 0x000fc600078e0210 */
[----:B------:R-:W0:Y:S01]  /*35a0*/  MUFU.EX2 R93, R93 ;  /* 0x0000005d005d7308 */ /* 0x000e220000000800 */
[C---:B--2---:R-:W-:Y:S02]  /*35b0*/  FFMA.FTZ R12, R90.reuse, R12, R77 ;  /* 0x0000000c5a0c7223 */ /* 0x044fe4000001004d */
[----:B------:R-:W-:-:S05]  /*35c0*/  FMUL.FTZ R2, R90, R3 ;  /* 0x000000035a027220 */ /* 0x000fca0000410000 */
[----:B------:R-:W2:Y:S01]  /*35d0*/  MUFU.EX2 R91, R91 ;  /* 0x0000005b005b7308 */ /* 0x000ea20000000800 */
[C---:B-1----:R-:W-:Y:S02]  /*35e0*/  FFMA.FTZ R12, R95.reuse, R12, R76 ;  /* 0x0000000c5f0c7223 */ /* 0x042fe4000001004c */
[----:B------:R-:W-:Y:S02]  /*35f0*/  FMUL.FTZ R2, R95, R2 ;  /* 0x000000025f027220 */ /* 0x000fe40000410000 */
[C---:B0-----:R-:W-:Y:S02]  /*3600*/  FFMA.FTZ R12, R93.reuse, R12, R74 ;  /* 0x0000000c5d0c7223 */ /* 0x041fe4000001004a */
[----:B------:R-:W-:Y:S02]  /*3610*/  FMUL.FTZ R2, R93, R2 ;  /* 0x000000025d027220 */ /* 0x000fe40000410000 */
[C---:B--2---:R-:W-:Y:S02]  /*3620*/  FFMA.FTZ R3, R91.reuse, R12, R72 ;  /* 0x0000000c5b037223 */ /* 0x044fe40000010048 */
[----:B------:R-:W-:-:S02]  /*3630*/  FMUL.FTZ R2, R91, R2 ;  /* 0x000000025b027220 */ /* 0x000fc40000410000 */
[----:B------:R-:W-:Y:S01]  /*3640*/  IMAD.WIDE.U32 R12, R35, c[0x0][0x198], RZ ;  /* 0x00006600230c7a25 */ /* 0x000fe200078e00ff */
[----:B------:R-:W0:Y:S04]  /*3650*/  SHFL.UP PT, R16, R3, 0x1, RZ ;  /* 0x0420000003107989 */ /* 0x000e2800000e00ff */
[----:B------:R-:W1:Y:S01]  /*3660*/  SHFL.UP PT, R17, R2, 0x1, RZ ;  /* 0x0420000002117989 */ /* 0x000e6200000e00ff */
[----:B------:R-:W-:Y:S01]  /*3670*/  IADD3 R13, R13, R15, RZ ;  /* 0x0000000f0d0d7210 */ /* 0x000fe20007ffe0ff */
[----:B------:R-:W-:-:S04]  /*3680*/  IMAD R15, R75, c[0x0][0x1a4], R14 ;  /* 0x000069004b0f7a24 */ /* 0x000fc800078e020e */
[----:B------:R-:W-:-:S05]  /*3690*/  IMAD.WIDE.U32 R12, R75, c[0x0][0x1a0], R12 ;  /* 0x000068004b0c7a25 */ /* 0x000fca00078e000c */
[----:B------:R-:W-:Y:S02]  /*36a0*/  IADD3 R13, R13, R15, RZ ;  /* 0x0000000f0d0d7210 */ /* 0x000fe40007ffe0ff */
[----:B------:R-:W-:-:S04]  /*36b0*/  LEA R14, P1, R12, c[0x0][0x228], 0x2 ;  /* 0x00008a000c0e7a11 */ /* 0x000fc800078210ff */
[----:B------:R-:W-:Y:S01]  /*36c0*/  LEA.HI.X R15, R12, c[0x0][0x22c], R13, 0x2, P1 ;  /* 0x00008b000c0f7a11 */ /* 0x000fe200008f140d */
[----:B0-----:R-:W-:Y:S01]  /*36d0*/  @P0 FFMA.FTZ R3, R2, R16, R3 ;  /* 0x0000001002030223 */ /* 0x001fe20000010003 */
[----:B------:R-:W-:-:S03]  /*36e0*/  ISETP.GE.AND P1, PT, R31, 0x10, PT ;  /* 0x000000101f00780c */ /* 0x000fc60003f26270 */
[----:B------:R0:W5:Y:S01]  /*36f0*/  LDG.E R104, [R14.64] ;  /* 0x000000040e687981 */ /* 0x000162000c1e1900 */
[----:B-1----:R-:W-:-:S03]  /*3700*/  @P0 FMUL.FTZ R2, R2, R17 ;  /* 0x0000001102020220 */ /* 0x002fc60000410000 */
        /* <DEDUP_REMOVED lines=17> */
[----:B------:R-:W-:-:S04]  /*3820*/  ISETP.NE.AND P0, PT, R27, RZ, PT ;  /* 0x000000ff1b00720c */ /* 0x000fc80003f05270 */
[----:B------:R-:W-:Y:S02]  /*3830*/  ISETP.EQ.OR P0, PT, R29, RZ, P0 ;  /* 0x000000ff1d00720c */ /* 0x000fe40000702670 */
[----:B------:R-:W-:-:S11]  /*3840*/  @!P2 LOP3.LUT R108, R6, 0x3ffffff8, RZ, 0xc0, !PT ;  /* 0x3ffffff8066ca812 */ /* 0x000fd600078ec0ff */
[----:B------:R-:W-:Y:S01]  /*3850*/  @!P0 LDS.64 R36, [R75.X8+0x10d0] ;  /* 0x0010d0004b248984 */ /* 0x000fe20000008a00 */
[C---:B-1----:R-:W-:Y:S02]  /*3860*/  @P1 FFMA.FTZ R3, R2.reuse, R4, R3 ;  /* 0x0000000402031223 */ /* 0x042fe40000010003 */
[----:B--2---:R-:W-:Y:S02]  /*3870*/  @P1 FMUL.FTZ R2, R2, R5 ;  /* 0x0000000502021220 */ /* 0x004fe40000410000 */
[----:B------:R-:W-:Y:S04]  /*3880*/  LDS.128 R4, [R38.X16] ;  /* 0x0000000026047984 */ /* 0x000fe8000000cc00 */
[----:B------:R-:W-:Y:S04]  /*3890*/  @!P2 STS.64 [R108+0x1090], R2 ;  /* 0x001090026c00a388 */ /* 0x000fe80000000a00 */
[----:B------:R-:W-:Y:S06]  /*38a0*/  BAR.SYNC.DEFER_BLOCKING 0x0 ;  /* 0x0000000000007b1d */ /* 0x000fec0000010000 */
[----:B0-----:R-:W0:Y:S04]  /*38b0*/  LDS.128 R12, [0x1090] ;  /* 0x00109000ff0c7984 */ /* 0x001e280000000c00 */
[----:B------:R-:W1:Y:S01]  /*38c0*/  LDS.128 R16, [0x10a0] ;  /* 0x0010a000ff107984 */ /* 0x000e620000000c00 */
[----:B------:R-:W-:-:S03]  /*38d0*/  SHF.R.U32.HI R110, RZ, 0x5, R39 ;  /* 0x00000005ff6e7819 */ /* 0x000fc60000011627 */
[----:B------:R-:W2:Y:S04]  /*38e0*/  SHFL.UP PT, R106, R2, 0x1, RZ ;  /* 0x04200000026a7989 */ /* 0x000ea800000e00ff */
[----:B------:R3:W4:Y:S01]  /*38f0*/  SHFL.UP PT, R109, R3, 0x1, RZ ;  /* 0x04200000036d7989 */ /* 0x00072200000e00ff */
[C---:B------:R-:W-:Y:S02]  /*3900*/  ISETP.NE.AND P2, PT, R110.reuse, RZ, PT ;  /* 0x000000ff6e00720c */ /* 0x040fe40003f45270 */
[C---:B------:R-:W-:Y:S02]  /*3910*/  ISETP.NE.AND P1, PT, R110.reuse, 0x2, PT ;  /* 0x000000026e00780c */ /* 0x040fe40003f25270 */
[----:B------:R-:W-:Y:S02]  /*3920*/  ISETP.NE.AND P3, PT, R31, RZ, P2 ;  /* 0x000000ff1f00720c */ /* 0x000fe40001765270 */
[----:B------:R-:W-:Y:S01]  /*3930*/  ISETP.NE.AND P0, PT, R110, 0x3, PT ;  /* 0x000000036e00780c */ /* 0x000fe20003f05270 */
[----:B------:R-:W-:Y:S01]  /*3940*/  BSSY B0, `(.L_x_3143) ;  /* 0x0000018000007945 */ /* 0x000fe20003800000 */
[----:B0-----:R-:W-:-:S02]  /*3950*/  FMUL.FTZ R111, R12, R14 ;  /* 0x0000000e0c6f7220 */ /* 0x001fc40000410000 */
[----:B------:R-:W-:-:S03]  /*3960*/  FFMA.FTZ R14, R13, R14, R15 ;  /* 0x0000000e0d0e7223 */ /* 0x000fc6000001000f */
[C---:B------:R-:W-:Y:S01]  /*3970*/  FSEL R12, R111.reuse, R12, !P1 ;  /* 0x0000000c6f0c7208 */ /* 0x040fe20004800000 */
[-C--:B-1----:R-:W-:Y:S01]  /*3980*/  FMUL.FTZ R111, R111, R16.reuse ;  /* 0x000000106f6f7220 */ /* 0x082fe20000410000 */
[C---:B------:R-:W-:Y:S01]  /*3990*/  FSEL R13, R14.reuse, R13, !P1 ;  /* 0x0000000d0e0d7208 */ /* 0x040fe20004800000 */
[----:B------:R-:W-:-:S03]  /*39a0*/  FFMA.FTZ R16, R14, R16, R17 ;  /* 0x000000100e107223 */ /* 0x000fc60000010011 */
[----:B---3--:R-:W-:Y:S02]  /*39b0*/  FSEL R3, R111, R12, !P0 ;  /* 0x0000000c6f037208 */ /* 0x008fe40004000000 */
[----:B------:R-:W-:-:S03]  /*39c0*/  FSEL R13, R16, R13, !P0 ;  /* 0x0000000d100d7208 */ /* 0x000fc60004000000 */
[C---:B--2---:R-:W-:Y:S02]  /*39d0*/  @P3 FMUL.FTZ R3, R106.reuse, R3 ;  /* 0x000000036a033220 */ /* 0x044fe40000410000 */
[----:B----4-:R-:W-:Y:S01]  /*39e0*/  @P3 FFMA.FTZ R13, R106, R13, R109 ;  /* 0x0000000d6a0d3223 */ /* 0x010fe2000001006d */
[----:B------:R-:W-:Y:S01]  /*39f0*/  @P2 MOV R2, R36 ;  /* 0x0000002400022202 */ /* 0x000fe20000000f00 */
[C---:B------:R-:W-:Y:S01]  /*3a00*/  FFMA.FTZ R19, R18.reuse, R16, R19 ;  /* 0x0000001012137223 */ /* 0x040fe20000010013 */
[----:B------:R-:W-:Y:S01]  /*3a10*/  @P2 MOV R106, R3 ;  /* 0x00000003006a2202 */ /* 0x000fe20000000f00 */
[----:B------:R-:W-:Y:S01]  /*3a20*/  FMUL.FTZ R18, R18, R111 ;  /* 0x0000006f12127220 */ /* 0x000fe20000410000 */
[----:B------:R-:W-:Y:S02]  /*3a30*/  @P2 MOV R109, R13 ;  /* 0x0000000d006d2202 */ /* 0x000fe40000000f00 */
[----:B------:R-:W-:Y:S01]  /*3a40*/  @P2 MOV R3, R37 ;  /* 0x0000002500032202 */ /* 0x000fe20000000f00 */
[----:B------:R-:W-:Y:S05]  /*3a50*/  @P2 BRA `(.L_x_3144) ;  /* 0x0000006000002947 */ /* 0x000fea0003800000 */
[----:B------:R-:W-:Y:S01]  /*3a60*/  ISETP.NE.AND P0, PT, R31, RZ, PT ;  /* 0x000000ff1f00720c */ /* 0x000fe20003f05270 */
[----:B------:R-:W-:-:S02]  /*3a70*/  FMUL.FTZ R2, R18, R36 ;  /* 0x0000002412027220 */ /* 0x000fc40000410000 */
[----:B------:R-:W-:-:S10]  /*3a80*/  FFMA.FTZ R3, R18, R37, R19 ;  /* 0x0000002512037223 */ /* 0x000fd40000010013 */
[----:B------:R0:W-:Y:S01]  /*3a90*/  @!P0 STS.64 [0x10b8], R36 ;  /* 0x0010b824ff008388 */ /* 0x0001e20000000a00 */
[----:B------:R-:W-:Y:S02]  /*3aa0*/  @!P0 MOV R106, R36 ;  /* 0x00000024006a8202 */ /* 0x000fe40000000f00 */
[----:B------:R-:W-:Y:S02]  /*3ab0*/  @!P0 MOV R109, R37 ;  /* 0x00000025006d8202 */ /* 0x000fe40000000f00 */
.L_x_3144:
[----:B------:R-:W-:Y:S05]  /*3ac0*/  BSYNC B0 ;  /* 0x0000000000007941 */ /* 0x000fea0003800000 */
.L_x_3143:
[----:B------:R-:W-:Y:S01]  /*3ad0*/  BAR.SYNC.DEFER_BLOCKING 0x0 ;  /* 0x0000000000007b1d */ /* 0x000fe20000010000 */
[----:B------:R-:W-:Y:S02]  /*3ae0*/  ISETP.NE.AND P0, PT, R39, RZ, PT ;  /* 0x000000ff2700720c */ /* 0x000fe40003f05270 */
[----:B------:R-:W-:Y:S02]  /*3af0*/  PRMT R113, RZ, 0x7610, R8 ;  /* 0x00007610ff717816 */ /* 0x000fe40000000008 */
[----:B------:R-:W-:Y:S01]  /*3b00*/  PRMT R111, RZ, 0x7610, R7 ;  /* 0x00007610ff6f7816 */ /* 0x000fe20000000007 */
[----:B------:R-:W-:Y:S01]  /*3b10*/  BSSY B0, `(.L_x_3145) ;  /* 0x0000032000007945 */ /* 0x000fe20003800000 */
[----:B------:R-:W-:-:S02]  /*3b20*/  PRMT R115, RZ, 0x7610, R9 ;  /* 0x00007610ff737816 */ /* 0x000fc40000000009 */
[--C-:B------:R-:W-:Y:S02]  /*3b30*/  PRMT R117, RZ, 0x5410, R4.reuse ;  /* 0x00005410ff757816 */ /* 0x100fe40000000004 */
[----:B------:R-:W-:Y:S02]  /*3b40*/  PRMT R119, RZ, 0x7610, R4 ;  /* 0x00007610ff777816 */ /* 0x000fe40000000004 */
[----:B------:R-:W-:Y:S02]  /*3b50*/  PRMT R121, RZ, 0x7610, R5 ;  /* 0x00007610ff797816 */ /* 0x000fe40000000005 */
[----:B0-----:R-:W-:Y:S01]  /*3b60*/  PRMT R37, RZ, 0x7610, R10 ;  /* 0x00007610ff257816 */ /* 0x001fe2000000000a */
[----:B------:R-:W0:Y:S02]  /*3b70*/  LDS R13, [0x10bc] ;  /* 0x0010bc00ff0d7984 */ /* 0x000e240000000800 */
[----:B0-----:R-:W-:Y:S01]  /*3b80*/  @P0 FFMA.FTZ R109, R13, R106, R109 ;  /* 0x0000006a0d6d0223 */ /* 0x001fe2000001006d */
[----:B------:R-:W-:-:S03]  /*3b90*/  ISETP.NE.AND P0, PT, R39, RZ, PT ;  /* 0x000000ff2700720c */ /* 0x000fc60003f05270 */
[----:B------:R-:W-:Y:S01]  /*3ba0*/  FFMA.FTZ R13, R102, R109, R89 ;  /* 0x0000006d660d7223 */ /* 0x000fe20000010059 */
[----:B------:R-:W-:Y:S02]  /*3bb0*/  PRMT R109, RZ, 0x5410, R7 ;  /* 0x00005410ff6d7816 */ /* 0x000fe40000000007 */
[----:B------:R-:W-:Y:S01]  /*3bc0*/  PRMT R7, RZ, 0x5410, R9 ;  /* 0x00005410ff077816 */ /* 0x000fe20000000009 */
[----:B------:R-:W-:Y:S01]  /*3bd0*/  FFMA.FTZ R12, R107, R13, R88 ;  /* 0x0000000d6b0c7223 */ /* 0x000fe20000010058 */
[----:B------:R-:W-:Y:S02]  /*3be0*/  PRMT R107, RZ, 0x7610, R6 ;  /* 0x00007610ff6b7816 */ /* 0x000fe40000000006 */
        /* <DEDUP_REMOVED lines=18> */
[--C-:B------:R-:W-:Y:S02]  /*3d10*/  PRMT R91, RZ, 0x5410, R11.reuse ;  /* 0x00005410ff5b7816 */ /* 0x100fe4000000000b */
[----:B------:R-:W-:Y:S01]  /*3d20*/  PRMT R11, RZ, 0x7610, R11 ;  /* 0x00007610ff0b7816 */ /* 0x000fe2000000000b */
[----:B------:R-:W-:Y:S05]  /*3d30*/  @P0 BRA `(.L_x_3146) ;  /* 0x000000f000000947 */ /* 0x000fea0003800000 */
[----:B------:R-:W0:Y:S01]  /*3d40*/  S2UR UR6, SR_CTAID.Y ;  /* 0x00000000000679c3 */ /* 0x000e220000002600 */
[----:B------:R1:W-:Y:S07]  /*3d50*/  STS.64 [R75.X8+0x10d0], R2 ;  /* 0x0010d0024b007388 */ /* 0x0003ee0000008a00 */
        /* <DEDUP_REMOVED lines=13> */
.L_x_3146:
[----:B------:R-:W-:Y:S05]  /*3e30*/  BSYNC B0 ;  /* 0x0000000000007941 */ /* 0x000fea0003800000 */
.L_x_3145:
[----:B-1----:R-:W-:Y:S01]  /*3e40*/  IADD3 R75, R75, 0x1, RZ ;  /* 0x000000014b4b7810 */ /* 0x002fe20007ffe0ff */
[-C--:B-----5:R-:W-:Y:S02]  /*3e50*/  FMUL.FTZ R117, R117, R104.reuse ;  /* 0x0000006875757220 */ /* 0x0a0fe40000410000 */
[-C--:B------:R-:W-:Y:S01]  /*3e60*/  FMUL.FTZ R119, R119, R104.reuse ;  /* 0x0000006877777220 */ /* 0x080fe20000410000 */
[----:B------:R-:W-:Y:S01]  /*3e70*/  ISETP.GE.AND P0, PT, R75, c[0x0][0x16c], PT ;  /* 0x00005b004b007a0c */ /* 0x000fe20003f06270 */
        /* <DEDUP_REMOVED lines=32> */
.L_x_3142:
[----:B------:R-:W-:Y:S01]  /*4080*/  BAR.SYNC.DEFER_BLOCKING 0x0 ;  /* 0x0000000000007b1d */ /* 0x000fe20000010000 */
[----:B------:R-:W-:Y:S01]  /*4090*/  F2FP.BF16.PACK_AB R7, R70, R73 ;  /* 0x000000494607723e */ /* 0x000fe200000010ff */
[----:B------:R-:W-:Y:S01]  /*40a0*/  IMAD R37, R71, c[0x0][0x200], RZ ;  /* 0x0000800047257a24 */ /* 0x000fe200078e02ff */
[----:B------:R-:W-:Y:S01]  /*40b0*/  F2FP.BF16.PACK_AB R6, R66, R67 ;  /* 0x000000434206723e */ /* 0x000fe200000010ff */
[----:B------:R-:W-:Y:S01]  /*40c0*/  IMAD R36, R34, c[0x0][0x208], RZ ;  /* 0x0000820022247a24 */ /* 0x000fe200078e02ff */
[----:B------:R-:W-:Y:S01]  /*40d0*/  F2FP.BF16.PACK_AB R5, R64, R63 ;  /* 0x0000003f4005723e */ /* 0x000fe200000010ff */
[----:B------:R-:W-:Y:S01]  /*40e0*/  IMAD R37, R30, c[0x0][0x204], R37 ;  /* 0x000081001e257a24 */ /* 0x000fe200078e0225 */
[----:B------:R-:W-:-:S02]  /*40f0*/  F2FP.BF16.PACK_AB R4, R59, R60 ;  /* 0x0000003c3b04723e */ /* 0x000fc400000010ff */
[----:B------:R-:W-:Y:S02]  /*4100*/  F2FP.BF16.PACK_AB R11, R61, R62 ;  /* 0x0000003e3d0b723e */ /* 0x000fe400000010ff */
[----:B------:R-:W-:Y:S02]  /*4110*/  F2FP.BF16.PACK_AB R10, R53, R54 ;  /* 0x00000036350a723e */ /* 0x000fe400000010ff */
[----:B------:R-:W-:Y:S02]  /*4120*/  F2FP.BF16.PACK_AB R9, R55, R56 ;  /* 0x000000383709723e */ /* 0x000fe400000010ff */
[----:B------:R-:W-:Y:S02]  /*4130*/  LEA R20, R31, R20, 0x1 ;  /* 0x000000141f147211 */ /* 0x000fe400078e08ff */
[----:B------:R-:W-:Y:S02]  /*4140*/  F2FP.BF16.PACK_AB R8, R57, R58 ;  /* 0x0000003a3908723e */ /* 0x000fe400000010ff */
[----:B------:R-:W-:-:S02]  /*4150*/  SHF.L.U32 R2, R29, 0xb, RZ ;  /* 0x0000000b1d027819 */ /* 0x000fc400000006ff */
        /* <DEDUP_REMOVED lines=11> */
[----:B0-----:R-:W-:Y:S01]  /*4210*/  IMAD R5, R35, c[0x0][0x20c], R36 ;  /* 0x0000830023057a24 */ /* 0x001fe200078e0224 */
[----:B------:R-:W-:Y:S02]  /*4220*/  IADD3 R3, R3, R37, RZ ;  /* 0x0000002503037210 */ /* 0x000fe40007ffe0ff */
[----:B------:R-:W-:Y:S02]  /*4230*/  IADD3.X R21, RZ, R21, RZ, P1, !PT ;  /* 0x00000015ff157210 */ /* 0x000fe40000ffe4ff */
[----:B------:R-:W-:Y:S01]  /*4240*/  IADD3.X R25, RZ, R25, RZ, P2, !PT ;  /* 0x00000019ff197210 */ /* 0x000fe200017fe4ff */
[----:B------:R-:W-:Y:S01]  /*4250*/  IMAD.WIDE.U32 R2, R35, c[0x0][0x208], R2 ;  /* 0x0000820023027a25 */ /* 0x000fe200078e0002 */
[----:B------:R-:W-:-:S04]  /*4260*/  IADD3.X R23, RZ, R23, RZ, P3, !PT ;  /* 0x00000017ff177210 */ /* 0x000fc80001ffe4ff */
        /* <DEDUP_REMOVED lines=9> */
.L_x_3148:
[----:B------:R-:W-:Y:S05]  /*4300*/  EXIT ;  /* 0x000000000000794d */ /* 0x000fea0003800000 */
.L_x_3150:
        /* <DEDUP_REMOVED lines=15> */
.L_x_5410:


//--------------------- .text._Z25selective_scan_fwd_kernelI32Selective_Scan_fwd_kernel_traitsILi128ELi16ELi1ELb1ELb0ELb1ELb1EN3c108BFloat16EfEEv13SSMParamsBase --------------------------
	.section	.text._Z25selective_scan_fwd_kernelI32Selective_Scan_fwd_kernel_traitsILi128ELi16ELi1ELb1ELb0ELb1ELb1EN3c108BFloat16EfEEv13SSMParamsBase,"ax",@progbits
	.sectioninfo	@"SHI_REGISTERS=126"
	.align	128
        .global         _Z25selective_scan_fwd_kernelI32Selective_Scan_fwd_kernel_traitsILi128ELi16ELi1ELb1ELb0ELb1ELb1EN3c108BFloat16EfEEv13SSMParamsBase
        .type           _Z25selective_scan_fwd_kernelI32Selective_Scan_fwd_kernel_traitsILi128ELi16ELi1ELb1ELb0ELb1ELb1EN3c108BFloat16EfEEv13SSMParamsBase,@function
        .size           _Z25selective_scan_fwd_kernelI32Selective_Scan_fwd_kernel_traitsILi128ELi16ELi1ELb1ELb0ELb1ELb1EN3c108BFloat16EfEEv13SSMParamsBase,(.L_x_5411 - _Z25selective_scan_fwd_kernelI32Selective_Scan_fwd_kernel_traitsILi128ELi16ELi1ELb1ELb0ELb1ELb1EN3c108BFloat16EfEEv13SSMParamsBase)
        .other          _Z25selective_scan_fwd_kernelI32Selective_Scan_fwd_kernel_traitsILi128ELi16ELi1ELb1ELb0ELb1ELb1EN3c108BFloat16EfEEv13SSMParamsBase,@"STO_CUDA_ENTRY STV_DEFAULT"
_Z25selective_scan_fwd_kernelI32Selective_Scan_fwd_kernel_traitsILi128ELi16ELi1ELb1ELb0ELb1ELb1EN3c108BFloat16EfEEv13SSMParamsBase:
.text._Z25selective_scan_fwd_kernelI32Selective_Scan_fwd_kernel_traitsILi128ELi16ELi1ELb1ELb0ELb1ELb1EN3c108BFloat16EfEEv13SSMParamsBase:
        /* <DEDUP_REMOVED lines=16> */
[----:B-1----:R-:W-:Y:S02]  /*0100*/  IADD3 R6, R0, 0xffffffe, RZ ;  /* 0x0ffffffe00067810 */ /* 0x002fe40007ffe0ff */
[----:B------:R-:W-:Y:S01]  /*0110*/  @P1 LEA.HI.X R5, R37, c[0x0][0x254], R36, 0x2, P3 ;  /* 0x0000950025051a11 */ /* 0x000fe200018f1424 */
[----:B------:R0:W5:Y:S01]  /*0120*/  @P0 LDG.E R35, [R2.64] ;  /* 0x0000000402230981 */ /* 0x000162000c1e1900 */
[----:B------:R1:W2:Y:S03]  /*0130*/  F2I.FTZ.U32.TRUNC.NTZ R7, R6 ;  /* 0x0000000600077305 */ /* 0x0002a6000021f000 */
[----:B------:R3:W5:Y:S01]  /*0140*/  @P1 LDG.E R34, [R4.64] ;  /* 0x0000000404221981 */ /* 0x000762000c1e1900 */
[----:B------:R-:W4:Y:S01]  /*0150*/  S2UR UR6, SR_CTAID.X ;  /* 0x00000000000679c3 */ /* 0x000f220000002500 */
[----:B------:R-:W-:Y:S01]  /*0160*/  ISETP.NE.AND P1, PT, RZ, c[0x0][0x178], PT ;  /* 0x00005e00ff007a0c */ /* 0x000fe20003f25270 */
[----:B-1----:R-:W-:Y:S01]  /*0170*/  HFMA2.MMA R6, -RZ, RZ, 0, 0 ;  /* 0x00000000ff067435 */ /* 0x002fe200000001ff */
[----:B0-----:R-:W-:-:S02]  /*0180*/  IABS R2, R37 ;  /* 0x0000002500027213 */ /* 0x001fc40000000000 */
[----:B--2---:R-:W-:-:S05]  /*0190*/  IADD3 R8, RZ, -R7, RZ ;  /* 0x80000007ff087210 */ /* 0x004fca0007ffe0ff */
[----:B------:R-:W-:-:S04]  /*01a0*/  IMAD R11, R8, R9, RZ ;  /* 0x00000009080b7224 */ /* 0x000fc800078e02ff */
[----:B------:R-:W-:Y:S01]  /*01b0*/  IMAD.HI.U32 R7, R7, R11, R6 ;  /* 0x0000000b07077227 */ /* 0x000fe200078e0006 */
[----:B----4-:R-:W-:-:S05]  /*01c0*/  MOV R32, UR6 ;  /* 0x0000000600207c02 */ /* 0x010fca0008000f00 */
[----:B---3--:R-:W-:Y:S01]  /*01d0*/  IMAD.HI.U32 R4, R7, R2, RZ ;  /* 0x0000000207047227 */ /* 0x008fe200078e00ff */
[----:B------:R-:W-:-:S03]  /*01e0*/  SHF.R.S32.HI R59, RZ, 0x1f, R32 ;  /* 0x0000001fff3b7819 */ /* 0x000fc60000011420 */
[----:B------:R-:W-:Y:S01]  /*01f0*/  IMAD.WIDE.U32 R6, R32, c[0x0][0x1b0], RZ ;  /* 0x00006c0020067a25 */ /* 0x000fe200078e00ff */
[----:B------:R-:W-:-:S03]  /*0200*/  IADD3 R0, -R4, RZ, RZ ;  /* 0x000000ff04007210 */ /* 0x000fc60007ffe1ff */
[----:B------:R-:W-:Y:S02]  /*0210*/  IMAD R5, R59, c[0x0][0x1b0], RZ ;  /* 0x00006c003b057a24 */ /* 0x000fe400078e02ff */
[----:B------:R-:W-:Y:S01]  /*0220*/  IMAD R0, R9, R0, R2 ;  /* 0x0000000009007224 */ /* 0x000fe200078e0202 */
[----:B------:R-:W-:Y:S01]  /*0230*/  MOV R2, c[0x0][0x174] ;  /* 0x00005d0000027a02 */ /* 0x000fe20000000f00 */
[C---:B------:R-:W-:Y:S02]  /*0240*/  IMAD R11, R59.reuse, c[0x0][0x1d0], RZ ;  /* 0x000074003b0b7a24 */ /* 0x040fe400078e02ff */
[----:B------:R-:W-:Y:S01]  /*0250*/  IMAD R13, R59, c[0x0][0x1e0], RZ ;  /* 0x000078003b0d7a24 */ /* 0x000fe200078e02ff */
[----:B------:R-:W-:Y:S01]  /*0260*/  ISETP.GT.U32.AND P2, PT, R9, R0, PT ;  /* 0x000000000900720c */ /* 0x000fe20003f44070 */
[----:B------:R-:W-:Y:S01]  /*0270*/  IMAD R5, R32, c[0x0][0x1b4], R5 ;  /* 0x00006d0020057a24 */ /* 0x000fe200078e0205 */
[----:B------:R-:W-:Y:S01]  /*0280*/  ISETP.GE.AND P4, PT, R2, 0x1, PT ;  /* 0x000000010200780c */ /* 0x000fe20003f86270 */
[----:B------:R-:W-:-:S10]  /*0290*/  IMAD.WIDE.U32 R2, R32, c[0x0][0x1d0], RZ ;  /* 0x0000740020027a25 */ /* 0x000fd400078e00ff */
[-C--:B------:R-:W-:Y:S02]  /*02a0*/  @!P2 IADD3 R0, R0, -R9.reuse, RZ ;  /* 0x800000090000a210 */ /* 0x080fe40007ffe0ff */
[----:B------:R-:W-:Y:S02]  /*02b0*/  @!P2 IADD3 R4, R4, 0x1, RZ ;  /* 0x000000010404a810 */ /* 0x000fe40007ffe0ff */
[----:B------:R-:W-:Y:S02]  /*02c0*/  ISETP.GE.U32.AND P0, PT, R0, R9, PT ;  /* 0x000000090000720c */ /* 0x000fe40003f06070 */
[----:B------:R-:W-:-:S04]  /*02d0*/  LOP3.LUT R0, R37, c[0x0][0x178], RZ, 0x3c, !PT ;  /* 0x00005e0025007a12 */ /* 0x000fc800078e3cff */
[----:B------:R-:W-:-:S07]  /*02e0*/  ISETP.GE.AND P3, PT, R0, RZ, PT ;  /* 0x000000ff0000720c */ /* 0x000fce0003f66270 */
[----:B------:R-:W-:Y:S01]  /*02f0*/  @P0 IADD3 R4, R4, 0x1, RZ ;  /* 0x0000000104040810 */ /* 0x000fe20007ffe0ff */
[----:B------:R-:W-:Y:S06]  /*0300*/  @!P4 EXIT ;  /* 0x000000000000c94d */ /* 0x000fec0003800000 */
[----:B------:R-:W0:Y:S01]  /*0310*/  S2R R33, SR_TID.X ;  /* 0x0000000000217919 */ /* 0x000e220000002100 */
[----:B------:R-:W-:Y:S01]  /*0320*/  MOV R9, R4 ;  /* 0x0000000400097202 */ /* 0x000fe20000000f00 */
[C---:B------:R-:W-:Y:S01]  /*0330*/  IMAD R11, R32.reuse, c[0x0][0x1d4], R11 ;  /* 0x00007500200b7a24 */ /* 0x040fe200078e020b */
[----:B------:R-:W-:Y:S01]  /*0340*/  IADD3 R7, R7, R5, RZ ;  /* 0x0000000507077210 */ /* 0x000fe20007ffe0ff */
[----:B------:R-:W1:Y:S01]  /*0350*/  S2R R31, SR_LANEID ;  /* 0x00000000001f7919 */ /* 0x000e620000000000 */
[----:B------:R-:W-:Y:S01]  /*0360*/  @!P3 IADD3 R9, -R9, RZ, RZ ;  /* 0x000000ff0909b210 */ /* 0x000fe20007ffe1ff */
[C---:B------:R-:W-:Y:S01]  /*0370*/  IMAD.WIDE.U32 R4, R32.reuse, c[0x0][0x1e0], RZ ;  /* 0x0000780020047a25 */ /* 0x040fe200078e00ff */
[----:B------:R-:W-:Y:S02]  /*0380*/  @!P1 LOP3.LUT R9, RZ, c[0x0][0x178], RZ, 0x33, !PT ;  /* 0x00005e00ff099a12 */ /* 0x000fe400078e33ff */
[----:B------:R-:W-:Y:S01]  /*0390*/  IADD3 R3, R3, R11, RZ ;  /* 0x0000000b03037210 */ /* 0x000fe20007ffe0ff */
[----:B------:R-:W-:Y:S01]  /*03a0*/  IMAD R13, R32, c[0x0][0x1e4], R13 ;  /* 0x00007900200d7a24 */ /* 0x000fe200078e020d */
[----:B------:R-:W-:Y:S01]  /*03b0*/  SHF.R.S32.HI R0, RZ, 0x1f, R9 ;  /* 0x0000001fff007819 */ /* 0x000fe20000011409 */
[C---:B------:R-:W-:Y:S01]  /*03c0*/  IMAD R8, R36.reuse, c[0x0][0x1d8], RZ ;  /* 0x0000760024087a24 */ /* 0x040fe200078e02ff */
[----:B------:R-:W-:Y:S01]  /*03d0*/  MOV R29, RZ ;  /* 0x000000ff001d7202 */ /* 0x000fe20000000f00 */
[----:B------:R-:W-:Y:S01]  /*03e0*/  IMAD R10, R36, c[0x0][0x1e8], RZ ;  /* 0x00007a00240a7a24 */ /* 0x000fe200078e02ff */
[----:B------:R-:W-:Y:S01]  /*03f0*/  IADD3 R5, R5, R13, RZ ;  /* 0x0000000d05057210 */ /* 0x000fe20007ffe0ff */
[----:B------:R-:W-:-:S02]  /*0400*/  IMAD R0, R0, c[0x0][0x1c8], RZ ;  /* 0x0000720000007a24 */ /* 0x000fc400078e02ff */
[C---:B------:R-:W-:Y:S02]  /*0410*/  IMAD R25, R37.reuse, c[0x0][0x1dc], R8 ;  /* 0x0000770025197a24 */ /* 0x040fe400078e0208 */
[----:B------:R-:W-:-:S04]  /*0420*/  IMAD.WIDE.U32 R2, R37, c[0x0][0x1d8], R2 ;  /* 0x0000760025027a25 */ /* 0x000fc800078e0002 */
[----:B------:R-:W-:Y:S01]  /*0430*/  IMAD.WIDE.U32 R6, R9, c[0x0][0x1c8], R6 ;  /* 0x0000720009067a25 */ /* 0x000fe200078e0006 */
[----:B------:R-:W-:Y:S02]  /*0440*/  IADD3 R25, R3, R25, RZ ;  /* 0x0000001903197210 */ /* 0x000fe40007ffe0ff */
[----:B0-----:R-:W-:Y:S01]  /*0450*/  SHF.L.U32 R30, R33, 0x1, RZ ;  /* 0x00000001211e7819 */ /* 0x001fe200000006ff */
[C---:B------:R-:W-:Y:S01]  /*0460*/  IMAD R11, R37.reuse, c[0x0][0x1ec], R10 ;  /* 0x00007b00250b7a24 */ /* 0x040fe200078e020a */
[----:B------:R-:W-:Y:S01]  /*0470*/  LEA R26, P0, R2, c[0x0][0x240], 0x1 ;  /* 0x00009000021a7a11 */ /* 0x000fe200078008ff */
[----:B------:R-:W-:Y:S01]  /*0480*/  IMAD.WIDE.U32 R4, R37, c[0x0][0x1e8], R4 ;  /* 0x00007a0025047a25 */ /* 0x000fe200078e0004 */
[----:B------:R-:W-:Y:S02]  /*0490*/  LOP3.LUT R30, R30, 0xffffffc0, RZ, 0xc0, !PT ;  /* 0xffffffc01e1e7812 */ /* 0x000fe400078ec0ff */
[----:B------:R-:W-:Y:S01]  /*04a0*/  LEA.HI.X R25, R2, c[0x0][0x244], R25, 0x1, P0 ;  /* 0x0000910002197a11 */ /* 0x000fe200000f0c19 */
[----:B------:R-:W-:Y:S01]  /*04b0*/  IMAD R9, R9, c[0x0][0x1cc], R0 ;  /* 0x0000730009097a24 */ /* 0x000fe200078e0200 */
[----:B------:R-:W-:-:S02]  /*04c0*/  IADD3 R5, R5, R11, RZ ;  /* 0x0000000b05057210 */ /* 0x000fc40007ffe0ff */
[----:B------:R-:W-:Y:S02]  /*04d0*/  LEA R24, P1, R4, c[0x0][0x248], 0x1 ;  /* 0x0000920004187a11 */ /* 0x000fe400078208ff */
[----:B------:R-:W-:Y:S02]  /*04e0*/  LEA R0, P2, R6, c[0x0][0x230], 0x1 ;  /* 0x00008c0006007a11 */ /* 0x000fe400078408ff */
[----:B------:R-:W-:Y:S02]  /*04f0*/  IADD3 R3, R7, R9, RZ ;  /* 0x0000000907037210 */ /* 0x000fe40007ffe0ff */
[----:B------:R-:W-:Y:S02]  /*0500*/  LEA.HI.X R4, R4, c[0x0][0x24c], R5, 0x1, P1 ;  /* 0x0000930004047a11 */ /* 0x000fe400008f0c05 */
[----:B------:R-:W-:Y:S02]  /*0510*/  LEA.HI.X R6, R6, c[0x0][0x234], R3, 0x1, P2 ;  /* 0x00008d0006067a11 */ /* 0x000fe400010f0c03 */
[----:B------:R-:W-:-:S02]  /*0520*/  MOV R2, R0 ;  /* 0x0000000000027202 */ /* 0x000fc40000000f00 */
[----:B------:R-:W-:Y:S02]  /*0530*/  LOP3.LUT R58, R33, 0x1f, RZ, 0xc0, !PT ;  /* 0x0000001f213a7812 */ /* 0x000fe400078ec0ff */
[C---:B------:R-:W-:Y:S02]  /*0540*/  LOP3.LUT R28, R30.reuse, 0x1f, R33, 0xf8, !PT ;  /* 0x0000001f1e1c7812 */ /* 0x040fe400078ef821 */
[----:B-1----:R-:W-:Y:S02]  /*0550*/  IADD3 R27, R30, R31, RZ ;  /* 0x0000001f1e1b7210 */ /* 0x002fe40007ffe0ff */
[----:B------:R-:W-:Y:S02]  /*0560*/  MOV R3, R4 ;  /* 0x0000000400037202 */ /* 0x000fe40000000f00 */
[----:B------:R-:W-:Y:S02]  /*0570*/  MOV R0, R6 ;  /* 0x0000000600007202 */ /* 0x000fe40000000f00 */
.L_x_3190:
[----:B------:R-:W-:Y:S01]  /*0580*/  BAR.SYNC.DEFER_BLOCKING 0x0 ;  /* 0x0000000000007b1d */ /* 0x000fe20000010000 */
[----:B-1----:R-:W-:Y:S02]  /*0590*/  MOV R4, R26 ;  /* 0x0000001a00047202 */ /* 0x002fe40000000f00 */
[----:B------:R-:W-:-:S05]  /*05a0*/  MOV R5, R25 ;  /* 0x0000001900057202 */ /* 0x000fca0000000f00 */
[----:B------:R-:W-:-:S05]  /*05b0*/  IMAD.WIDE R8, R28, 0x10, R4 ;  /* 0x000000101c087825 */ /* 0x000fca00078e0204 */
[----:B------:R-:W2:Y:S04]  /*05c0*/  LDG.E.128 R12, [R8.64] ;  /* 0x00000004080c7981 */ /* 0x000ea8000c1e1d00 */
[----:B------:R-:W3:Y:S01]  /*05d0*/  LDG.E.128 R40, [R8.64+0x200] ;  /* 0x0002000408287981 */ /* 0x000ee2000c1e1d00 */
[----:B------:R-:W-:Y:S02]  /*05e0*/  MOV R4, R24 ;  /* 0x0000001800047202 */ /* 0x000fe40000000f00 */
        /* <DEDUP_REMOVED lines=74> */
.L_x_3152:
[----:B-12---:R-:W-:Y:S05]  /*0a90*/  BSYNC B0 ;  /* 0x0000000000007941 */ /* 0x006fea0003800000 */
.L_x_3151:
        /* <DEDUP_REMOVED lines=36> */
.L_x_3154:
[----:B------:R-:W-:Y:S05]  /*0ce0*/  BSYNC B0 ;  /* 0x0000000000007941 */ /* 0x000fea0003800000 */
.L_x_3153:
        /* <DEDUP_REMOVED lines=38> */
.L_x_3156:
[----:B------:R-:W-:Y:S05]  /*0f50*/  BSYNC B0 ;  /* 0x0000000000007941 */ /* 0x000fea0003800000 */
.L_x_3155:
        /* <DEDUP_REMOVED lines=36> */
.L_x_3158:
[----:B------:R-:W-:Y:S05]  /*11a0*/  BSYNC B0 ;  /* 0x0000000000007941 */ /* 0x000fea0003800000 */
.L_x_3157:
        /* <DEDUP_REMOVED lines=38> */
.L_x_3160:
[----:B------:R-:W-:Y:S05]  /*1410*/  BSYNC B0 ;  /* 0x0000000000007941 */ /* 0x000fea0003800000 */
.L_x_3159:
        /* <DEDUP_REMOVED lines=39> */
.L_x_3162:
[----:B------:R-:W-:Y:S05]  /*1690*/  BSYNC B0 ;  /* 0x0000000000007941 */ /* 0x000fea0003800000 */
.L_x_3161:
        /* <DEDUP_REMOVED lines=43> */
.L_x_3164:
[----:B------:R-:W-:Y:S05]  /*1950*/  BSYNC B0 ;  /* 0x0000000000007941 */ /* 0x000fea0003800000 */
.L_x_3163:
[----:B------:R-:W-:Y:S01]  /*1960*/  PRMT R9, RZ, 0x7610, R10 ;  /* 0x00007610ff097816 */ /* 0x000fe2000000000a */
[----:B------:R-:W-:Y:S01]  /*1970*/  BSSY B0, `(.L_x_3165) ;  /* 0x0000028000007945 */ /* 0x000fe20003800000 */
[----:B------:R-:W-:Y:S02]  /*1980*/  PRMT R81, RZ, 0x5410, R4 ;  /* 0x00005410ff517816 */ /* 0x000fe40000000004 */
        /* <DEDUP_REMOVED lines=38> */
.L_x_3166:
[----:B------:R-:W-:Y:S05]  /*1bf0*/  BSYNC B0 ;  /* 0x0000000000007941 */ /* 0x000fea0003800000 */
.L_x_3165:
        /* <DEDUP_REMOVED lines=43> */
.L_x_3168:
[----:B------:R-:W-:Y:S05]  /*1eb0*/  BSYNC B0 ;  /* 0x0000000000007941 */ /* 0x000fea0003800000 */
.L_x_3167:
        /* <DEDUP_REMOVED lines=41> */
.L_x_3170:
[----:B------:R-:W-:Y:S05]  /*2150*/  BSYNC B0 ;  /* 0x0000000000007941 */ /* 0x000fea0003800000 */
.L_x_3169:
        /* <DEDUP_REMOVED lines=47> */
.L_x_3172:
[----:B------:R-:W-:Y:S05]  /*2450*/  BSYNC B0 ;  /* 0x0000000000007941 */ /* 0x000fea0003800000 */
.L_x_3171:
        /* <DEDUP_REMOVED lines=33> */
.L_x_3174:
[----:B------:R-:W-:Y:S05]  /*2670*/  BSYNC B0 ;  /* 0x0000000000007941 */ /* 0x000fea0003800000 */
.L_x_3173:
        /* <DEDUP_REMOVED lines=33> */
.L_x_3176:
[----:B------:R-:W-:Y:S05]  /*2890*/  BSYNC B0 ;  /* 0x0000000000007941 */ /* 0x000fea0003800000 */
.L_x_3175:
        /* <DEDUP_REMOVED lines=33> */
.L_x_3178:
[----:B------:R-:W-:Y:S05]  /*2ab0*/  BSYNC B0 ;  /* 0x0000000000007941 */ /* 0x000fea0003800000 */
.L_x_3177:
        /* <DEDUP_REMOVED lines=33> */
.L_x_3180:
[----:B------:R-:W-:Y:S05]  /*2cd0*/  BSYNC B0 ;  /* 0x0000000000007941 */ /* 0x000fea0003800000 */
.L_x_3179:
        /* <DEDUP_REMOVED lines=33> */
.L_x_3182:
[----:B------:R-:W-:Y:S05]  /*2ef0*/  BSYNC B0 ;  /* 0x0000000000007941 */ /* 0x000fea0003800000 */
.L_x_3181:
        /* <DEDUP_REMOVED lines=21> */
.L_x_3188:
        /* <DEDUP_REMOVED lines=11> */
[----:B------:R0:W2:Y:S01]  /*3100*/  LDG.E R14, [R14.64] ;  /* 0x000000040e0e7981 */ /* 0x0000a2000c1e1900 */
        /* <DEDUP_REMOVED lines=10> */
[----:B------:R-:W-:Y:S01]  /*31b0*/  ISETP.GE.AND P0, PT, R31, 0x1, PT ;  /* 0x000000011f00780c */ /* 0x000fe20003f06270 */
[----:B------:R-:W-:Y:S02]  /*31c0*/  IMAD R16, R16, c[0x0][0x1a0], RZ ;  /* 0x0000680010107a24 */ /* 0x000fe400078e02ff */
[----:B0-----:R-:W-:Y:S01]  /*31d0*/  IMAD R15, R37, c[0x0][0x19c], R18 ;  /* 0x00006700250f7a24 */ /* 0x001fe200078e0212 */
[----:B------:R-:W-:-:S02]  /*31e0*/  ISETP.NE.AND P2, PT, R31, 0x1f, PT ;  /* 0x0000001f1f00780c */ /* 0x000fc40003f45270 */
[----:B------:R-:W-:Y:S02]  /*31f0*/  MOV R23, RZ ;  /* 0x000000ff00177202 */ /* 0x000fe40000000f00 */
[----:B------:R-:W-:Y:S01]  /*3200*/  MOV R22, 0x3f800000 ;  /* 0x3f80000000167802 */ /* 0x000fe20000000f00 */
[----:B--2---:R-:W-:-:S04]  /*3210*/  FMUL.FTZ R17, R14, 1.4426950216293334961 ;  /* 0x3fb8aa3b0e117820 */ /* 0x004fc80000410000 */
[C---:B------:R-:W-:Y:S02]  /*3220*/  FMUL.FTZ R105, R17.reuse, R62 ;  /* 0x0000003e11697220 */ /* 0x040fe40000410000 */
[C---:B------:R-:W-:Y:S02]  /*3230*/  FMUL.FTZ R104, R17.reuse, R63 ;  /* 0x0000003f11687220 */ /* 0x040fe40000410000 */
[C---:B------:R-:W-:Y:S02]  /*3240*/  FMUL.FTZ R102, R17.reuse, R61 ;  /* 0x0000003d11667220 */ /* 0x040fe40000410000 */
[----:B------:R-:W1:Y:S01]  /*3250*/  MUFU.EX2 R105, R105 ;  /* 0x0000006900697308 */ /* 0x000e620000000800 */
[C---:B------:R-:W-:Y:S02]  /*3260*/  FMUL.FTZ R103, R17.reuse, R60 ;  /* 0x0000003c11677220 */ /* 0x040fe40000410000 */
[C---:B------:R-:W-:Y:S02]  /*3270*/  FMUL.FTZ R100, R17.reuse, R57 ;  /* 0x0000003911647220 */ /* 0x040fe40000410000 */
[----:B------:R-:W-:-:S02]  /*3280*/  FMUL.FTZ R101, R17, R56 ;  /* 0x0000003811657220 */ /* 0x000fc40000410000 */
[C---:B------:R-:W-:Y:S01]  /*3290*/  FMUL.FTZ R98, R17.reuse, R55 ;  /* 0x0000003711627220 */ /* 0x040fe20000410000 */
[----:B------:R-:W0:Y:S01]  /*32a0*/  MUFU.EX2 R104, R104 ;  /* 0x0000006800687308 */ /* 0x000e220000000800 */
[C---:B------:R-:W-:Y:S02]  /*32b0*/  FMUL.FTZ R99, R17.reuse, R65 ;  /* 0x0000004111637220 */ /* 0x040fe40000410000 */
[C---:B------:R-:W-:Y:S02]  /*32c0*/  FMUL.FTZ R96, R17.reuse, R64 ;  /* 0x0000004011607220 */ /* 0x040fe40000410000 */
[C---:B------:R-:W-:Y:S02]  /*32d0*/  FMUL.FTZ R97, R17.reuse, R67 ;  /* 0x0000004311617220 */ /* 0x040fe40000410000 */
[----:B------:R-:W-:Y:S01]  /*32e0*/  FMUL.FTZ R94, R17, R66 ;  /* 0x00000042115e7220 */ /* 0x000fe20000410000 */
[----:B------:R-:W2:Y:S01]  /*32f0*/  MUFU.EX2 R102, R102 ;  /* 0x0000006600667308 */ /* 0x000ea20000000800 */
[----:B-1----:R-:W-:Y:S01]  /*3300*/  FFMA.FTZ R12, R89, R105, R88 ;  /* 0x00000069590c7223 */ /* 0x002fe20000010058 */
[----:B---3--:R1:W-:Y:S01]  /*3310*/  STS.128 [R27.X16], R4 ;  /* 0x000000041b007388 */ /* 0x0083e2000000cc00 */
[----:B------:R-:W-:-:S02]  /*3320*/  FMUL.FTZ R95, R17, R68 ;  /* 0x00000044115f7220 */ /* 0x000fc40000410000 */
[C---:B------:R-:W-:Y:S01]  /*3330*/  FMUL.FTZ R92, R17.reuse, R69 ;  /* 0x00000045115c7220 */ /* 0x040fe20000410000 */
[----:B----4-:R-:W-:Y:S01]  /*3340*/  STS.128 [R27.X16+0x200], R8 ;  /* 0x000200081b007388 */ /* 0x010fe2000000cc00 */
[----:B------:R-:W-:Y:S01]  /*3350*/  FMUL.FTZ R93, R17, R70 ;  /* 0x00000046115d7220 */ /* 0x000fe20000410000 */
[----:B------:R-:W3:Y:S01]  /*3360*/  MUFU.EX2 R103, R103 ;  /* 0x0000006700677308 */ /* 0x000ee20000000800 */
[----:B0-----:R-:W-:Y:S01]  /*3370*/  FMUL.FTZ R13, R104, R105 ;  /* 0x00000069680d7220 */ /* 0x001fe20000410000 */
[----:B------:R-:W-:-:S06]  /*3380*/  NOP ;  /* 0x0000000000007918 */ /* 0x000fcc0000000000 */
[----:B------:R-:W0:Y:S01]  /*3390*/  MUFU.EX2 R100, R100 ;  /* 0x0000006400647308 */ /* 0x000e220000000800 */
        /* <DEDUP_REMOVED lines=9> */
[----:B------:R-:W1:Y:S01]  /*3430*/  MUFU.EX2 R96, R96 ;  /* 0x0000006000607308 */ /* 0x000e620000000800 */
[----:B0-----:R-:W-:-:S07]  /*3440*/  FFMA.FTZ R14, R100, R14, R85 ;  /* 0x0000000e640e7223 */ /* 0x001fce0000010055 */
[----:B------:R-:W0:Y:S01]  /*3450*/  MUFU.EX2 R97, R97 ;  /* 0x0000006100617308 */ /* 0x000e220000000800 */
[----:B------:R-:W-:-:S07]  /*3460*/  FMUL.FTZ R12, R100, R13 ;  /* 0x0000000d640c7220 */ /* 0x000fce0000410000 */
[----:B------:R-:W0:Y:S01]  /*3470*/  MUFU.EX2 R94, R94 ;  /* 0x0000005e005e7308 */ /* 0x000e220000000800 */
[C---:B--2---:R-:W-:Y:S01]  /*3480*/  FFMA.FTZ R14, R101.reuse, R14, R84 ;  /* 0x0000000e650e7223 */ /* 0x044fe20000010054 */
[----:B-1----:R-:W-:Y:S01]  /*3490*/  @!P2 SHF.R.U32.HI R6, RZ, 0x2, R33 ;  /* 0x00000002ff06a819 */ /* 0x002fe20000011621 */
[----:B------:R-:W-:Y:S01]  /*34a0*/  FMUL.FTZ R13, R101, R12 ;  /* 0x0000000c650d7220 */ /* 0x000fe20000410000 */
[----:B------:R-:W-:Y:S01]  /*34b0*/  LDS.128 R8, [R38.X16+0x10] ;  /* 0x0000100026087984 */ /* 0x000fe2000000cc00 */
[C---:B----4-:R-:W-:Y:S02]  /*34c0*/  FFMA.FTZ R14, R98.reuse, R14, R83 ;  /* 0x0000000e620e7223 */ /* 0x050fe40000010053 */
[----:B------:R-:W-:Y:S01]  /*34d0*/  FMUL.FTZ R12, R98, R13 ;  /* 0x0000000d620c7220 */ /* 0x000fe20000410000 */
[----:B------:R-:W1:Y:S01]  /*34e0*/  MUFU.EX2 R95, R95 ;  /* 0x0000005f005f7308 */ /* 0x000e620000000800 */
[C---:B---3--:R-:W-:Y:S02]  /*34f0*/  FFMA.FTZ R14, R99.reuse, R14, R82 ;  /* 0x0000000e630e7223 */ /* 0x048fe40000010052 */
[----:B------:R-:W-:-:S02]  /*3500*/  FMUL.FTZ R13, R99, R12 ;  /* 0x0000000c630d7220 */ /* 0x000fc40000410000 */
[C---:B------:R-:W-:Y:S02]  /*3510*/  FFMA.FTZ R14, R96.reuse, R14, R81 ;  /* 0x0000000e600e7223 */ /* 0x040fe40000010051 */
[----:B------:R-:W-:Y:S01]  /*3520*/  FMUL.FTZ R12, R96, R13 ;  /* 0x0000000d600c7220 */ /* 0x000fe20000410000 */
[----:B------:R-:W2:Y:S01]  /*3530*/  MUFU.EX2 R92, R92 ;  /* 0x0000005c005c7308 */ /* 0x000ea20000000800 */
[C---:B0-----:R-:W-:Y:S02]  /*3540*/  FFMA.FTZ R14, R97.reuse, R14, R80 ;  /* 0x0000000e610e7223 */ /* 0x041fe40000010050 */
[----:B------:R-:W-:Y:S02]  /*3550*/  FMUL.FTZ R13, R97, R12 ;  /* 0x0000000c610d7220 */ /* 0x000fe40000410000 */
[C---:B------:R-:W-:Y:S02]  /*3560*/  FFMA.FTZ R14, R94.reuse, R14, R79 ;  /* 0x0000000e5e0e7223 */ /* 0x040fe4000001004f */
[----:B------:R-:W-:Y:S01]  /*3570*/  FMUL.FTZ R12, R94, R13 ;  /* 0x0000000d5e0c7220 */ /* 0x000fe20000410000 */
[----:B------:R-:W0:Y:S01]  /*3580*/  MUFU.EX2 R93, R93 ;  /* 0x0000005d005d7308 */ /* 0x000e220000000800 */
[----:B-1----:R-:W-:-:S02]  /*3590*/  FFMA.FTZ R14, R95, R14, R78 ;  /* 0x0000000e5f0e7223 */ /* 0x002fc4000001004e */
[----:B------:R-:W-:-:S05]  /*35a0*/  FMUL.FTZ R13, R95, R12 ;  /* 0x0000000c5f0d7220 */ /* 0x000fca0000410000 */
[----:B------:R-:W1:Y:S01]  /*35b0*/  MUFU.EX2 R90, R90 ;  /* 0x0000005a005a7308 */ /* 0x000e620000000800 */
[C---:B--2---:R-:W-:Y:S02]  /*35c0*/  FFMA.FTZ R14, R92.reuse, R14, R77 ;  /* 0x0000000e5c0e7223 */ /* 0x044fe4000001004d */
[----:B------:R-:W-:-:S05]  /*35d0*/  FMUL.FTZ R12, R92, R13 ;  /* 0x0000000d5c0c7220 */ /* 0x000fca0000410000 */
[----:B------:R-:W2:Y:S01]  /*35e0*/  MUFU.EX2 R91, R91 ;  /* 0x0000005b005b7308 */ /* 0x000ea20000000800 */
[C---:B0-----:R-:W-:Y:S02]  /*35f0*/  FFMA.FTZ R14, R93.reuse, R14, R76 ;  /* 0x0000000e5d0e7223 */ /* 0x041fe4000001004c */
[----:B------:R-:W-:Y:S02]  /*3600*/  FMUL.FTZ R13, R93, R12 ;  /* 0x0000000c5d0d7220 */ /* 0x000fe40000410000 */
[C---:B-1----:R-:W-:Y:S02]  /*3610*/  FFMA.FTZ R14, R90.reuse, R14, R75 ;  /* 0x0000000e5a0e7223 */ /* 0x042fe4000001004b */
[----:B------:R-:W-:Y:S02]  /*3620*/  FMUL.FTZ R20, R90, R13 ;  /* 0x0000000d5a147220 */ /* 0x000fe40000410000 */
[----:B------:R-:W-:-:S04]  /*3630*/  IMAD.WIDE.U32 R12, R37, c[0x0][0x198], RZ ;  /* 0x00006600250c7a25 */ /* 0x000fc800078e00ff */
[----:B--2---:R-:W-:Y:S01]  /*3640*/  FFMA.FTZ R21, R91, R14, R74 ;  /* 0x0000000e5b157223 */ /* 0x004fe2000001004a */
[----:B------:R-:W-:Y:S01]  /*3650*/  IADD3 R13, R13, R15, RZ ;  /* 0x0000000f0d0d7210 */ /* 0x000fe20007ffe0ff */
[----:B------:R-:W-:Y:S02]  /*3660*/  FMUL.FTZ R20, R91, R20 ;  /* 0x000000145b147220 */ /* 0x000fe40000410000 */
[C---:B------:R-:W-:Y:S01]  /*3670*/  IMAD R15, R73.reuse, c[0x0][0x1a4], R16 ;  /* 0x00006900490f7a24 */ /* 0x040fe200078e0210 */
[----:B------:R-:W0:Y:S01]  /*3680*/  SHFL.UP PT, R18, R21, 0x1, RZ ;  /* 0x0420000015127989 */ /* 0x000e2200000e00ff */
[----:B------:R-:W-:-:S03]  /*3690*/  IMAD.WIDE.U32 R12, R73, c[0x0][0x1a0], R12 ;  /* 0x00006800490c7a25 */ /* 0x000fc600078e000c */
[----:B------:R-:W1:Y:S02]  /*36a0*/  SHFL.UP PT, R17, R20, 0x1, RZ ;  /* 0x0420000014117989 */ /* 0x000e6400000e00ff */
        /* <DEDUP_REMOVED lines=37> */
[----:B------:R-:W3:Y:S01]  /*3900*/  SHFL.UP PT, R108, R21, 0x1, RZ ;  /* 0x04200000156c7989 */ /* 0x000ee200000e00ff */
        /* <DEDUP_REMOVED lines=15> */
[C---:B------:R-:W-:Y:S01]  /*3a00*/  FFMA.FTZ R19, R18.reuse, R16, R19 ;  /* 0x0000001012137223 */ /* 0x040fe20000010013 */
[----:B------:R-:W-:Y:S01]  /*3a10*/  @P2 MOV R107, R12 ;  /* 0x0000000c006b2202 */ /* 0x000fe20000000f00 */
[----:B------:R-:W-:Y:S01]  /*3a20*/  FMUL.FTZ R18, R18, R111 ;  /* 0x0000006f12127220 */ /* 0x000fe20000410000 */
[----:B------:R-:W-:Y:S02]  /*3a30*/  @P2 MOV R108, R13 ;  /* 0x0000000d006c2202 */ /* 0x000fe40000000f00 */
        /* <DEDUP_REMOVED lines=9> */
.L_x_3185:
[----:B------:R-:W-:Y:S05]  /*3ad0*/  BSYNC B0 ;  /* 0x0000000000007941 */ /* 0x000fea0003800000 */
.L_x_3184:
        /* <DEDUP_REMOVED lines=8> */
[--C-:B------:R-:W-:Y:S02]  /*3b60*/  PRMT R19, RZ, 0x5410, R5.reuse ;  /* 0x00005410ff137816 */ /* 0x100fe40000000005 */
[----:B------:R-:W-:Y:S02]  /*3b70*/  PRMT R121, RZ, 0x7610, R5 ;  /* 0x00007610ff797816 */ /* 0x000fe40000000005 */
[--C-:B------:R-:W-:Y:S02]  /*3b80*/  PRMT R21, RZ, 0x5410, R6.reuse ;  /* 0x00005410ff157816 */ /* 0x100fe40000000006 */
[----:B0-----:R-:W-:-:S02]  /*3b90*/  PRMT R23, RZ, 0x7610, R6 ;  /* 0x00007610ff177816 */ /* 0x001fc40000000006 */
[--C-:B------:R-:W-:Y:S02]  /*3ba0*/  PRMT R111, RZ, 0x5410, R8.reuse ;  /* 0x00005410ff6f7816 */ /* 0x100fe40000000008 */
[----:B------:R-:W-:Y:S01]  /*3bb0*/  PRMT R113, RZ, 0x7610, R8 ;  /* 0x00007610ff717816 */ /* 0x000fe20000000008 */
[----:B------:R-:W0:Y:S01]  /*3bc0*/  LDS R14, [0x10bc] ;  /* 0x0010bc00ff0e7984 */ /* 0x000e220000000800 */
[----:B------:R-:W-:Y:S02]  /*3bd0*/  PRMT R15, RZ, 0x7610, R10 ;  /* 0x00007610ff0f7816 */ /* 0x000fe4000000000a */
[----:B------:R-:W-:Y:S01]  /*3be0*/  PRMT R11, RZ, 0x7610, R11 ;  /* 0x00007610ff0b7816 */ /* 0x000fe2000000000b */
[----:B0-----:R-:W-:Y:S01]  /*3bf0*/  @P0 FFMA.FTZ R108, R14, R107, R108 ;  /* 0x0000006b0e6c0223 */ /* 0x001fe2000001006c */
[----:B------:R-:W-:Y:S02]  /*3c00*/  ISETP.NE.AND P0, PT, R33, RZ, PT ;  /* 0x000000ff2100720c */ /* 0x000fe40003f05270 */
[----:B------:R-:W-:Y:S01]  /*3c10*/  PRMT R107, RZ, 0x5410, R7 ;  /* 0x00005410ff6b7816 */ /* 0x000fe20000000007 */
[----:B------:R-:W-:Y:S01]  /*3c20*/  FFMA.FTZ R104, R104, R108, R89 ;  /* 0x0000006c68687223 */ /* 0x000fe20000010059 */
[----:B------:R-:W-:-:S02]  /*3c30*/  PRMT R7, RZ, 0x5410, R9 ;  /* 0x00005410ff077816 */ /* 0x000fc40000000009 */
        /* <DEDUP_REMOVED lines=32> */
.L_x_3187:
[----:B------:R-:W-:Y:S05]  /*3e40*/  BSYNC B0 ;  /* 0x0000000000007941 */ /* 0x000fea0003800000 */
.L_x_3186:
        /* <DEDUP_REMOVED lines=36> */
.L_x_3183:
[----:B------:R-:W-:Y:S01]  /*4090*/  BAR.SYNC.DEFER_BLOCKING 0x0 ;  /* 0x0000000000007b1d */ /* 0x000fe20000010000 */
[----:B------:R-:W-:Y:S01]  /*40a0*/  LEA R55, R31, R30, 0x1 ;  /* 0x0000001e1f377211 */ /* 0x000fe200078e08ff */
        /* <DEDUP_REMOVED lines=15> */
[----:B------:R1:W-:Y:S01]  /*41a0*/  STS.128 [R55.X16+0x10], R8 ;  /* 0x0000100837007388 */ /* 0x0003e2000000cc00 */
[----:B------:R-:W-:-:S06]  /*41b0*/  NOP ;  /* 0x0000000000007918 */ /* 0x000fcc0000000000 */
[----:B------:R-:W2:Y:S01]  /*41c0*/  LDS.128 R12, [R27.X16] ;  /* 0x000000001b0c7984 */ /* 0x000ea2000000cc00 */
[----:B------:R-:W-:-:S03]  /*41d0*/  IMAD.WIDE.U32 R20, R32, c[0x0][0x200], R56 ;  /* 0x0000800020147a25 */ /* 0x000fc600078e0038 */
[----:B------:R-:W3:Y:S01]  /*41e0*/  LDS.128 R16, [R27.X16+0x200] ;  /* 0x000200001b107984 */ /* 0x000ee2000000cc00 */
[----:B0-----:R-:W-:Y:S01]  /*41f0*/  IMAD R4, R36, c[0x0][0x208], RZ ;  /* 0x0000820024047a24 */ /* 0x001fe200078e02ff */
[----:B------:R-:W-:Y:S01]  /*4200*/  IADD3 R21, R21, R23, RZ ;  /* 0x0000001715157210 */ /* 0x000fe20007ffe0ff */
[----:B------:R-:W-:-:S04]  /*4210*/  IMAD.WIDE.U32 R6, R32, c[0x0][0x1f0], R56 ;  /* 0x00007c0020067a25 */ /* 0x000fc800078e0038 */
[----:B-1----:R-:W-:Y:S01]  /*4220*/  IMAD R9, R37, c[0x0][0x20c], R4 ;  /* 0x0000830025097a24 */ /* 0x002fe200078e0204 */
        /* <DEDUP_REMOVED lines=30> */
[----:B------:R1:W2:Y:S01]  /*4410*/  LDS.128 R12, [R38.X16+0x10] ;  /* 0x00001000260c7984 */ /* 0x0002a2000000cc00 */
[----:B0-----:R-:W-:Y:S02]  /*4420*/  PRMT R10, RZ, 0x5410, R21 ;  /* 0x00005410ff0a7816 */ /* 0x001fe40000000015 */
[----:B-1----:R-:W-:Y:S02]  /*4430*/  PRMT R38, RZ, 0x5410, R23 ;  /* 0x00005410ff267816 */ /* 0x002fe40000000017 */
[--C-:B------:R-:W-:Y:S01]  /*4440*/  PRMT R17, RZ, 0x5410, R22.reuse ;  /* 0x00005410ff117816 */ /* 0x100fe20000000016 */
[----:B------:R-:W-:Y:S01]  /*4450*/  FMUL.FTZ R4, R10, -1.4426950216293334961 ;  /* 0xbfb8aa3b0a047820 */ /* 0x000fe20000410000 */
[----:B------:R-:W-:-:S02]  /*4460*/  PRMT R22, RZ, 0x7610, R22 ;  /* 0x00007610ff167816 */ /* 0x000fc40000000016 */
[--C-:B------:R-:W-:Y:S01]  /*4470*/  PRMT R8, RZ, 0x5410, R20.reuse ;  /* 0x00005410ff087816 */ /* 0x100fe20000000014 */
        /* <DEDUP_REMOVED lines=9> */
[----:B0-----:R-:W-:-:S02]  /*4510*/  FMUL.FTZ R4, R38, -1.4426950216293334961 ;  /* 0xbfb8aa3b26047820 */ /* 0x001fc40000410000 */
[----:B------:R-:W-:-:S05]  /*4520*/  FMUL.FTZ R16, R20, -1.4426950216293334961 ;  /* 0xbfb8aa3b14107820 */ /* 0x000fca0000410000 */
[----:B------:R2:W0:Y:S01]  /*4530*/  MUFU.EX2 R60, R4 ;  /* 0x00000004003c7308 */ /* 0x0004220000000800 */
[----:B-1----:R-:W-:-:S07]  /*4540*/  FADD.FTZ R9, R9, 1 ;  /* 0x3f80000009097421 */ /* 0x002fce0000010000 */
[----:B------:R1:W4:Y:S01]  /*4550*/  MUFU.EX2 R19, R7 ;  /* 0x0000000700137308 */ /* 0x0003220000000800 */
[--C-:B--2---:R-:W-:Y:S01]  /*4560*/  PRMT R4, RZ, 0x5410, R12.reuse ;  /* 0x00005410ff047816 */ /* 0x104fe2000000000c */
[----:B---3--:R-:W-:Y:S01]  /*4570*/  FADD.FTZ R18, R18, 1 ;  /* 0x3f80000012127421 */ /* 0x008fe20000010000 */
[----:B------:R-:W-:-:S03]  /*4580*/  PRMT R12, RZ, 0x7610, R12 ;  /* 0x00007610ff0c7816 */ /* 0x000fc6000000000c */
[----:B------:R-:W-:Y:S02]  /*4590*/  FMUL.FTZ R6, R4, -1.4426950216293334961 ;  /* 0xbfb8aa3b04067820 */ /* 0x000fe40000410000 */
[----:B------:R2:W3:Y:S01]  /*45a0*/  MUFU.EX2 R11, R5 ;  /* 0x00000005000b7308 */ /* 0x0004e20000000800 */
[----:B-1----:R-:W-:Y:S02]  /*45b0*/  FMUL.FTZ R7, R12, -1.4426950216293334961 ;  /* 0xbfb8aa3b0c077820 */ /* 0x002fe40000410000 */
[----:B0-----:R-:W-:-:S05]  /*45c0*/  FADD.FTZ R60, R60, 1 ;  /* 0x3f8000003c3c7421 */ /* 0x001fca0000010000 */
[----:B------:R0:W1:Y:S01]  /*45d0*/  MUFU.EX2 R62, R6 ;  /* 0x00000006003e7308 */ /* 0x0000620000000800 */
[----:B--2---:R-:W-:Y:S02]  /*45e0*/  FMUL.FTZ R5, R23, -1.4426950216293334961 ;  /* 0xbfb8aa3b17057820 */ /* 0x004fe40000410000 */
[----:B----4-:R-:W-:-:S05]  /*45f0*/  FADD.FTZ R19, R19, 1 ;  /* 0x3f80000013137421 */ /* 0x010fca0000010000 */
[----:B------:R2:W4:Y:S01]  /*4600*/  MUFU.EX2 R63, R7 ;  /* 0x00000007003f7308 */ /* 0x0005220000000800 */
[--C-:B0-----:R-:W-:Y:S01]  /*4610*/  PRMT R6, RZ, 0x5410, R14.reuse ;  /* 0x00005410ff067816 */ /* 0x101fe2000000000e */
[----:B---3--:R-:W-:Y:S01]  /*4620*/  FADD.FTZ R11, R11, 1 ;  /* 0x3f8000000b0b7421 */ /* 0x008fe20000010000 */
[----:B------:R-:W-:-:S03]  /*4630*/  PRMT R14, RZ, 0x7610, R14 ;  /* 0x00007610ff0e7816 */ /* 0x000fc6000000000e */
[----:B------:R-:W-:Y:S02]  /*4640*/  FMUL.FTZ R67, R6, -1.4426950216293334961 ;  /* 0xbfb8aa3b06437820 */ /* 0x000fe40000410000 */
[----:B------:R-:W0:Y:S01]  /*4650*/  MUFU.EX2 R16, R16 ;  /* 0x0000001000107308 */ /* 0x000e220000000800 */
[----:B--2---:R-:W-:Y:S02]  /*4660*/  FMUL.FTZ R7, R14, -1.4426950216293334961 ;  /* 0xbfb8aa3b0e077820 */ /* 0x004fe40000410000 */
[----:B-1----:R-:W-:-:S05]  /*4670*/  FADD.FTZ R62, R62, 1 ;  /* 0x3f8000003e3e7421 */ /* 0x002fca0000010000 */
[----:B------:R1:W2:Y:S01]  /*4680*/  MUFU.EX2 R61, R5 ;  /* 0x00000005003d7308 */ /* 0x0002a20000000800 */
[----:B----4-:R-:W-:-:S07]  /*4690*/  FADD.FTZ R63, R63, 1 ;  /* 0x3f8000003f3f7421 */ /* 0x010fce0000010000 */
[----:B------:R3:W4:Y:S01]  /*46a0*/  MUFU.EX2 R68, R7 ;  /* 0x0000000700447308 */ /* 0x0007220000000800 */
[--C-:B-1----:R-:W-:Y:S01]  /*46b0*/  PRMT R5, RZ, 0x5410, R13.reuse ;  /* 0x00005410ff057816 */ /* 0x102fe2000000000d */
[----:B0-----:R-:W-:Y:S01]  /*46c0*/  FADD.FTZ R16, R16, 1 ;  /* 0x3f80000010107421 */ /* 0x001fe20000010000 */
[----:B------:R-:W-:-:S03]  /*46d0*/  PRMT R13, RZ, 0x7610, R13 ;  /* 0x00007610ff0d7816 */ /* 0x000fc6000000000d */
[----:B------:R-:W-:Y:S02]  /*46e0*/  FMUL.FTZ R65, R5, -1.4426950216293334961 ;  /* 0xbfb8aa3b05417820 */ /* 0x000fe40000410000 */
[----:B------:R-:W-:Y:S01]  /*46f0*/  FMUL.FTZ R66, R13, -1.4426950216293334961 ;  /* 0xbfb8aa3b0d427820 */ /* 0x000fe20000410000 */
[--C-:B---3--:R-:W-:Y:S01]  /*4700*/  PRMT R7, RZ, 0x5410, R15.reuse ;  /* 0x00005410ff077816 */ /* 0x108fe2000000000f */
[----:B------:R-:W0:Y:S01]  /*4710*/  MUFU.EX2 R64, R64 ;  /* 0x0000004000407308 */ /* 0x000e220000000800 */
[----:B------:R-:W-:Y:S01]  /*4720*/  PRMT R15, RZ, 0x7610, R15 ;  /* 0x00007610ff0f7816 */ /* 0x000fe2000000000f */
[----:B--2---:R-:W-:Y:S02]  /*4730*/  FADD.FTZ R61, R61, 1 ;  /* 0x3f8000003d3d7421 */ /* 0x004fe40000010000 */
[----:B------:R-:W-:Y:S02]  /*4740*/  FMUL.FTZ R69, R7, -1.4426950216293334961 ;  /* 0xbfb8aa3b07457820 */ /* 0x000fe40000410000 */
[----:B------:R-:W-:-:S02]  /*4750*/  FMUL.FTZ R70, R15, -1.4426950216293334961 ;  /* 0xbfb8aa3b0f467820 */ /* 0x000fc40000410000 */
[----:B------:R-:W1:Y:S01]  /*4760*/  MUFU.EX2 R67, R67 ;  /* 0x0000004300437308 */ /* 0x000e620000000800 */
[----:B----4-:R-:W-:-:S07]  /*4770*/  FADD.FTZ R68, R68, 1 ;  /* 0x3f80000044447421 */ /* 0x010fce0000010000 */
        /* <DEDUP_REMOVED lines=10> */
[----:B------:R-:W0:Y:S01]  /*4820*/  MUFU.RCP R18, R18 ;  /* 0x0000001200127308 */ /* 0x000e220000001000 */
[----:B--2---:R-:W-:-:S07]  /*4830*/  FADD.FTZ R69, R69, 1 ;  /* 0x3f80000045457421 */ /* 0x004fce0000010000 */
[----:B------:R-:W1:Y:S08]  /*4840*/  MUFU.RCP R71, R64 ;  /* 0x0000004000477308 */ /* 0x000e700000001000 */
[----:B------:R-:W2:Y:S01]  /*4850*/  MUFU.RCP R63, R63 ;  /* 0x0000003f003f7308 */ /* 0x000ea20000001000 */
[----:B0-----:R-:W-:-:S04]  /*4860*/  FMUL.FTZ R16, R17, R18 ;  /* 0x0000001211107220 */ /* 0x001fc80000410000 */
[----:B------:R-:W-:-:S03]  /*4870*/  FMUL.FTZ R16, R16, R43 ;  /* 0x0000002b10107220 */ /* 0x000fc60000410000 */
[----:B------:R0:W3:Y:S01]  /*4880*/  MUFU.RCP R75, R9 ;  /* 0x00000009004b7308 */ /* 0x0000e20000001000 */
[----:B-1----:R-:W-:-:S04]  /*4890*/  FMUL.FTZ R8, R8, R71 ;  /* 0x0000004708087220 */ /* 0x002fc80000410000 */
[----:B------:R-:W-:-:S03]  /*48a0*/  FMUL.FTZ R8, R8, R39 ;  /* 0x0000002708087220 */ /* 0x000fc60000410000 */
[----:B------:R-:W1:Y:S01]  /*48b0*/  MUFU.RCP R64, R61 ;  /* 0x0000003d00407308 */ /* 0x000e620000001000 */
[----:B0-----:R-:W-:Y:S02]  /*48c0*/  FMUL.FTZ R9, R20, R73 ;  /* 0x0000004914097220 */ /* 0x001fe40000410000 */
[----:B--2---:R-:W-:Y:S02]  /*48d0*/  FMUL.FTZ R17, R12, R63 ;  /* 0x0000003f0c117220 */ /* 0x004fe40000410000 */
[----:B------:R-:W-:Y:S02]  /*48e0*/  FMUL.FTZ R9, R9, R40 ;  /* 0x0000002809097220 */ /* 0x000fe40000410000 */
[----:B------:R-:W-:Y:S01]  /*48f0*/  FMUL.FTZ R48, R17, R48 ;  /* 0x0000003011307220 */ /* 0x000fe20000410000 */
[----:B------:R-:W0:Y:S01]  /*4900*/  MUFU.RCP R74, R65 ;  /* 0x00000041004a7308 */ /* 0x000e220000001000 */
[----:B---3--:R-:W-:Y:S02]  /*4910*/  FMUL.FTZ R10, R10, R75 ;  /* 0x0000004b0a0a7220 */ /* 0x008fe40000410000 */
[----:B------:R-:W-:-:S02]  /*4920*/  IMAD R17, R59, c[0x0][0x210], RZ ;  /* 0x000084003b117a24 */ /* 0x000fc400078e02ff */
[----:B------:R-:W-:Y:S02]  /*4930*/  FMUL.FTZ R10, R10, R41 ;  /* 0x000000290a0a7220 */ /* 0x000fe40000410000 */
[----:B------:R-:W-:Y:S01]  /*4940*/  IMAD R17, R32, c[0x0][0x214], R17 ;  /* 0x0000850020117a24 */ /* 0x000fe200078e0211 */
[----:B------:R-:W2:Y:S01]  /*4950*/  MUFU.RCP R67, R67 ;  /* 0x0000004300437308 */ /* 0x000ea20000001000 */
[----:B-1----:R-:W-:-:S03]  /*4960*/  FMUL.FTZ R23, R23, R64 ;  /* 0x0000004017177220 */ /* 0x002fc60000410000 */
[----:B------:R-:W-:Y:S01]  /*4970*/  IADD3 R57, R57, R17, RZ ;  /* 0x0000001139397210 */ /* 0x000fe20007ffe0ff */
[----:B------:R-:W-:-:S03]  /*4980*/  FMUL.FTZ R23, R23, R46 ;  /* 0x0000002e17177220 */ /* 0x000fc60000410000 */
[----:B------:R-:W1:Y:S01]  /*4990*/  MUFU.RCP R61, R68 ;  /* 0x00000044003d7308 */ /* 0x000e620000001000 */
[----:B0-----:R-:W-:-:S04]  /*49a0*/  FMUL.FTZ R12, R5, R74 ;  /* 0x0000004a050c7220 */ /* 0x001fc80000410000 */
[----:B------:R-:W-:-:S03]  /*49b0*/  FMUL.FTZ R12, R12, R49 ;  /* 0x000000310c0c7220 */ /* 0x000fc60000410000 */
[----:B------:R-:W0:Y:S01]  /*49c0*/  MUFU.RCP R72, R11 ;  /* 0x0000000b00487308 */ /* 0x000e220000001000 */
[----:B--2---:R-:W-:-:S04]  /*49d0*/  FMUL.FTZ R6, R6, R67 ;  /* 0x0000004306067220 */ /* 0x004fc80000410000 */
[----:B------:R-:W-:-:S03]  /*49e0*/  FMUL.FTZ R51, R6, R51 ;  /* 0x0000003306337220 */ /* 0x000fc60000410000 */
        /* <DEDUP_REMOVED lines=8> */
[----:B------:R-:W-:-:S03]  /*4a70*/  F2FP.BF16.PACK_AB R5, R21, R10 ;  /* 0x0000000a1505723e */ /* 0x000fc600000010ff */
[----:B------:R-:W-:-:S03]  /*4a80*/  FMUL.FTZ R11, R11, R44 ;  /* 0x0000002c0b0b7220 */ /* 0x000fc60000410000 */
[----:B------:R-:W2:Y:S01]  /*4a90*/  MUFU.RCP R66, R66 ;  /* 0x0000004200427308 */ /* 0x000ea20000001000 */
[----:B-1----:R-:W-:Y:S01]  /*4aa0*/  FMUL.FTZ R38, R38, R77 ;  /* 0x0000004d26267220 */ /* 0x002fe20000410000 */
[----:B------:R-:W-:Y:S01]  /*4ab0*/  F2FP.BF16.PACK_AB R6, R11, R16 ;  /* 0x000000100b06723e */ /* 0x000fe200000010ff */
[----:B------:R-:W-:Y:S02]  /*4ac0*/  IMAD R16, R36, c[0x0][0x218], RZ ;  /* 0x0000860024107a24 */ /* 0x000fe400078e02ff */
[----:B------:R-:W-:-:S03]  /*4ad0*/  FMUL.FTZ R38, R38, R45 ;  /* 0x0000002d26267220 */ /* 0x000fc60000410000 */
[----:B------:R-:W1:Y:S01]  /*4ae0*/  MUFU.RCP R20, R69 ;  /* 0x0000004500147308 */ /* 0x000e620000001000 */
[----:B0-----:R-:W-:-:S04]  /*4af0*/  FMUL.FTZ R4, R4, R79 ;  /* 0x0000004f04047220 */ /* 0x001fc80000410000 */
[----:B------:R-:W-:Y:S01]  /*4b00*/  FMUL.FTZ R47, R4, R47 ;  /* 0x0000002f042f7220 */ /* 0x000fe20000410000 */
[----:B------:R-:W-:Y:S01]  /*4b10*/  F2FP.BF16.PACK_AB R4, R9, R8 ;  /* 0x000000080904723e */ /* 0x000fe200000010ff */
[----:B------:R-:W-:Y:S01]  /*4b20*/  BAR.SYNC.DEFER_BLOCKING 0x0 ;  /* 0x0000000000007b1d */ /* 0x000fe20000010000 */
[----:B--2---:R-:W-:Y:S02]  /*4b30*/  FMUL.FTZ R13, R13, R66 ;  /* 0x000000420d0d7220 */ /* 0x004fe40000410000 */
[----:B------:R-:W-:Y:S02]  /*4b40*/  F2FP.BF16.PACK_AB R48, R48, R47 ;  /* 0x0000002f3030723e */ /* 0x000fe400000010ff */
[----:B------:R-:W-:Y:S01]  /*4b50*/  FMUL.FTZ R13, R13, R50 ;  /* 0x000000320d0d7220 */ /* 0x000fe20000410000 */
[----:B------:R-:W0:Y:S01]  /*4b60*/  MUFU.RCP R70, R70 ;  /* 0x0000004600467308 */ /* 0x000e220000001000 */
[----:B------:R-:W-:Y:S01]  /*4b70*/  F2FP.BF16.PACK_AB R50, R52, R51 ;  /* 0x000000333432723e */ /* 0x000fe200000010ff */
[----:B-1----:R-:W-:Y:S01]  /*4b80*/  FMUL.FTZ R14, R7, R20 ;  /* 0x00000014070e7220 */ /* 0x002fe20000410000 */
[----:B------:R-:W-:-:S02]  /*4b90*/  F2FP.BF16.PACK_AB R7, R23, R38 ;  /* 0x000000261707723e */ /* 0x000fc400000010ff */
        /* <DEDUP_REMOVED lines=21> */
.L_x_3189:
[----:B------:R-:W-:Y:S05]  /*4cf0*/  EXIT ;  /* 0x000000000000794d */ /* 0x000fea0003800000 */
.L_x_3191:
        /* <DEDUP_REMOVED lines=16> */
.L_x_5411:


//--------------------- .text._Z25selective_scan_fwd_kernelI32Selective_Scan_fwd_kernel_traitsILi128ELi16ELi1ELb1ELb1ELb0ELb0EN3c108BFloat16EfEEv13SSMParamsBase --------------------------
	.section	.text._Z25selective_scan_fwd_kernelI32Selective_Scan_fwd_kernel_traitsILi128ELi16ELi1ELb1ELb1ELb0ELb0EN3c108BFloat16EfEEv13SSMParamsBase,"ax",@progbits
	.sectioninfo	@"SHI_REGISTERS=122"
	.align	128
        .global         _Z25selective_scan_fwd_kernelI32Selective_Scan_fwd_kernel_traitsILi128ELi16ELi1ELb1ELb1ELb0ELb0EN3c108BFloat16EfEEv13SSMParamsBase
        .type           _Z25selective_scan_fwd_kernelI32Selective_Scan_fwd_kernel_traitsILi128ELi16ELi1ELb1ELb1ELb0ELb0EN3c108BFloat16EfEEv13SSMParamsBase,@function
        .size           _Z25selective_scan_fwd_kernelI32Selective_Scan_fwd_kernel_traitsILi128ELi16ELi1ELb1ELb1ELb0ELb0EN3c108BFloat16EfEEv13SSMParamsBase,(.L_x_5412 - _Z25selective_scan_fwd_kernelI32Selective_Scan_fwd_kernel_traitsILi128ELi16ELi1ELb1ELb1ELb0ELb0EN3c108BFloat16EfEEv13SSMParamsBase)
        .other          _Z25selective_scan_fwd_kernelI32Selective_Scan_fwd_kernel_traitsILi128ELi16ELi1ELb1ELb1ELb0ELb0EN3c108BFloat16EfEEv13SSMParamsBase,@"STO_CUDA_ENTRY STV_DEFAULT"
_Z25selective_scan_fwd_kernelI32Selective_Scan_fwd_kernel_traitsILi128ELi16ELi1ELb1ELb1ELb0ELb0EN3c108BFloat16EfEEv13SSMParamsBase:
.text._Z25selective_scan_fwd_kernelI32Selective_Scan_fwd_kernel_traitsILi128ELi16ELi1ELb1ELb1ELb0ELb0EN3c108BFloat16EfEEv13SSMParamsBase:
        /* <DEDUP_REMOVED lines=65> */
[----:B------:R-:W-:-:S04]  /*0410*/  IMAD.WIDE.U32 R2, R33, c[0x0][0x1d8], R2 ;  /* 0x0000760021027a25 */ /* 0x000fc800078e0002 */
[----:B------:R-:W-:Y:S01]  /*0420*/  IMAD R21, R33, c[0x0][0x1ec], R12 ;  /* 0x00007b0021157a24 */ /* 0x000fe200078e020c */
[----:B------:R-:W-:Y:S01]  /*0430*/  IADD3 R23, R3, R23, RZ ;  /* 0x0000001703177210 */ /* 0x000fe20007ffe0ff */
[----:B------:R-:W-:Y:S01]  /*0440*/  IMAD.WIDE.U32 R4, R33, c[0x0][0x1e8], R4 ;  /* 0x00007a0021047a25 */ /* 0x000fe200078e0004 */
[----:B------:R-:W-:Y:S02]  /*0450*/  LEA R24, P0, R2, c[0x0][0x240], 0x1 ;  /* 0x0000900002187a11 */ /* 0x000fe400078008ff */
[----:B0-----:R-:W-:Y:S01]  /*0460*/  SHF.L.U32 R0, R25, 0x1, RZ ;  /* 0x0000000119007819 */ /* 0x001fe200000006ff */
[----:B------:R-:W-:Y:S01]  /*0470*/  IMAD.WIDE.U32 R6, R8, c[0x0][0x1a8], R6 ;  /* 0x00006a0008067a25 */ /* 0x000fe200078e0006 */
[----:B------:R-:W-:Y:S02]  /*0480*/  IADD3 R21, R5, R21, RZ ;  /* 0x0000001505157210 */ /* 0x000fe40007ffe0ff */
[----:B------:R-:W-:Y:S01]  /*0490*/  LOP3.LUT R0, R0, 0xffffffc0, RZ, 0xc0, !PT ;  /* 0xffffffc000007812 */ /* 0x000fe200078ec0ff */
[----:B------:R-:W-:Y:S01]  /*04a0*/  IMAD R9, R8, c[0x0][0x1ac], R9 ;  /* 0x00006b0008097a24 */ /* 0x000fe200078e0209 */
        /* <DEDUP_REMOVED lines=8> */
.L_x_3231:
        /* <DEDUP_REMOVED lines=85> */
.L_x_3193:
[----:B-12---:R-:W-:Y:S05]  /*0a80*/  BSYNC B0 ;  /* 0x0000000000007941 */ /* 0x006fea0003800000 */
.L_x_3192:
        /* <DEDUP_REMOVED lines=36> */
.L_x_3195:
[----:B------:R-:W-:Y:S05]  /*0cd0*/  BSYNC B0 ;  /* 0x0000000000007941 */ /* 0x000fea0003800000 */
.L_x_3194:
        /* <DEDUP_REMOVED lines=38> */
.L_x_3197:
[----:B------:R-:W-:Y:S05]  /*0f40*/  BSYNC B0 ;  /* 0x0000000000007941 */ /* 0x000fea0003800000 */
.L_x_3196:
        /* <DEDUP_REMOVED lines=36> */
.L_x_3199:
[----:B------:R-:W-:Y:S05]  /*1190*/  BSYNC B0 ;  /* 0x0000000000007941 */ /* 0x000fea0003800000 */
.L_x_3198:
        /* <DEDUP_REMOVED lines=38> */
.L_x_3201:
[----:B------:R-:W-:Y:S05]  /*1400*/  BSYNC B0 ;  /* 0x0000000000007941 */ /* 0x000fea0003800000 */
.L_x_3200:
        /* <DEDUP_REMOVED lines=36> */
.L_x_3203:
[----:B------:R-:W-:Y:S05]  /*1650*/  BSYNC B0 ;  /* 0x0000000000007941 */ /* 0x000fea0003800000 */
.L_x_3202:
        /* <DEDUP_REMOVED lines=38> */
.L_x_3205:
[----:B------:R-:W-:Y:S05]  /*18c0*/  BSYNC B0 ;  /* 0x0000000000007941 */ /* 0x000fea0003800000 */
.L_x_3204:
        /* <DEDUP_REMOVED lines=36> */
.L_x_3207:
[----:B------:R-:W-:Y:S05]  /*1b10*/  BSYNC B0 ;  /* 0x0000000000007941 */ /* 0x000fea0003800000 */
.L_x_3206:
        /* <DEDUP_REMOVED lines=41> */
.L_x_3209:
[----:B------:R-:W-:Y:S05]  /*1db0*/  BSYNC B0 ;  /* 0x0000000000007941 */ /* 0x000fea0003800000 */
.L_x_3208:
        /* <DEDUP_REMOVED lines=41> */
.L_x_3211:
[----:B------:R-:W-:Y:S05]  /*2050*/  BSYNC B0 ;  /* 0x0000000000007941 */ /* 0x000fea0003800000 */
.L_x_3210:
        /* <DEDUP_REMOVED lines=47> */
.L_x_3213:
[----:B------:R-:W-:Y:S05]  /*2350*/  BSYNC B0 ;  /* 0x0000000000007941 */ /* 0x000fea0003800000 */
.L_x_3212:
        /* <DEDUP_REMOVED lines=33> */
.L_x_3215:
[----:B------:R-:W-:Y:S05]  /*2570*/  BSYNC B0 ;  /* 0x0000000000007941 */ /* 0x000fea0003800000 */
.L_x_3214:
        /* <DEDUP_REMOVED lines=33> */
.L_x_3217:
[----:B------:R-:W-:Y:S05]  /*2790*/  BSYNC B0 ;  /* 0x0000000000007941 */ /* 0x000fea0003800000 */
.L_x_3216:
        /* <DEDUP_REMOVED lines=33> */
.L_x_3219:
[----:B------:R-:W-:Y:S05]  /*29b0*/  BSYNC B0 ;  /* 0x0000000000007941 */ /* 0x000fea0003800000 */
.L_x_3218:
        /* <DEDUP_REMOVED lines=33> */
.L_x_3221:
[----:B------:R-:W-:Y:S05]  /*2bd0*/  BSYNC B0 ;  /* 0x0000000000007941 */ /* 0x000fea0003800000 */
.L_x_3220:
        /* <DEDUP_REMOVED lines=33> */
.L_x_3223:
[----:B------:R-:W-:Y:S05]  /*2df0*/  BSYNC B0 ;  /* 0x0000000000007941 */ /* 0x000fea0003800000 */
.L_x_3222:
        /* <DEDUP_REMOVED lines=36> */
.L_x_3229:
[----:B------:R-:W-:Y:S01]  /*3040*/  IMAD R6, R32, c[0x0][0x180], RZ ;  /* 0x0000600020067a24 */ /* 0x000fe200078e02ff */
[----:B------:R-:W-:Y:S01]  /*3050*/  SHF.R.S32.HI R84, RZ, 0x1f, R81 ;  /* 0x0000001fff547819 */ /* 0x000fe20000011451 */
[----:B------:R-:W-:-:S04]  /*3060*/  IMAD.WIDE.U32 R4, R33, c[0x0][0x180], RZ ;  /* 0x0000600021047a25 */ /* 0x000fc800078e00ff */
[----:B------:R-:W-:Y:S02]  /*3070*/  IMAD R7, R33, c[0x0][0x184], R6 ;  /* 0x0000610021077a24 */ /* 0x000fe400078e0206 */
[C---:B------:R-:W-:Y:S02]  /*3080*/  IMAD R6, R84.reuse, c[0x0][0x188], RZ ;  /* 0x0000620054067a24 */ /* 0x040fe400078e02ff */
[----:B------:R-:W-:Y:S01]  /*3090*/  IMAD R8, R84, c[0x0][0x1a0], RZ ;  /* 0x0000680054087a24 */ /* 0x000fe200078e02ff */
[----:B------:R-:W-:Y:S01]  /*30a0*/  IADD3 R5, R5, R7, RZ ;  /* 0x0000000705057210 */ /* 0x000fe20007ffe0ff */
[----:B------:R-:W-:-:S04]  /*30b0*/  IMAD R9, R81, c[0x0][0x18c], R6 ;  /* 0x0000630051097a24 */ /* 0x000fc800078e0206 */
[----:B------:R-:W-:-:S04]  /*30c0*/  IMAD.WIDE.U32 R6, R81, c[0x0][0x188], R4 ;  /* 0x0000620051067a25 */ /* 0x000fc800078e0004 */
[----:B------:R-:W-:Y:S01]  /*30d0*/  IMAD.WIDE.U32 R4, R81, c[0x0][0x1a0], RZ ;  /* 0x0000680051047a25 */ /* 0x000fe200078e00ff */
[----:B------:R-:W-:Y:S02]  /*30e0*/  IADD3 R7, R7, R9, RZ ;  /* 0x0000000907077210 */ /* 0x000fe40007ffe0ff */
[----:B------:R-:W-:-:S04]  /*30f0*/  LEA R12, P0, R6, c[0x0][0x220], 0x2 ;  /* 0x00008800060c7a11 */ /* 0x000fc800078010ff */
[----:B------:R-:W-:Y:S01]  /*3100*/  LEA.HI.X R13, R6, c[0x0][0x224], R7, 0x2, P0 ;  /* 0x00008900060d7a11 */ /* 0x000fe200000f1407 */
[----:B------:R-:W-:Y:S01]  /*3110*/  IMAD R7, R81, c[0x0][0x1a4], R8 ;  /* 0x0000690051077a24 */ /* 0x000fe200078e0208 */
[----:B------:R-:W-:-:S03]  /*3120*/  LEA R6, P0, R4, R20, 0x1 ;  /* 0x0000001404067211 */ /* 0x000fc600078008ff */
[----:B------:R-:W2:Y:S01]  /*3130*/  LDG.E R12, [R12.64] ;  /* 0x000000040c0c7981 */ /* 0x000ea2000c1e1900 */
[----:B------:R-:W-:-:S04]  /*3140*/  IADD3 R5, R5, R7, RZ ;  /* 0x0000000705057210 */ /* 0x000fc80007ffe0ff */
[----:B------:R-:W-:-:S05]  /*3150*/  LEA.HI.X R7, R4, R3, R5, 0x1, P0 ;  /* 0x0000000304077211 */ /* 0x000fca00000f0c05 */
[----:B0-----:R-:W-:-:S05]  /*3160*/  IMAD.WIDE R14, R26, 0x10, R6 ;  /* 0x000000101a0e7825 */ /* 0x001fca00078e0206 */
[----:B------:R-:W3:Y:S04]  /*3170*/  LDG.E.128 R4, [R14.64] ;  /* 0x000000040e047981 */ /* 0x000ee8000c1e1d00 */
[----:B------:R-:W4:Y:S01]  /*3180*/  LDG.E.128 R8, [R14.64+0x200] ;  /* 0x000200040e087981 */ /* 0x000f22000c1e1d00 */
[C---:B------:R-:W-:Y:S01]  /*3190*/  ISETP.GE.AND P0, PT, R29.reuse, 0x1, PT ;  /* 0x000000011d00780c */ /* 0x040fe20003f06270 */
[----:B------:R-:W-:Y:S01]  /*31a0*/  IMAD R84, R84, c[0x0][0x1c0], RZ ;  /* 0x0000700054547a24 */ /* 0x000fe200078e02ff */
[----:B------:R-:W-:Y:S01]  /*31b0*/  ISETP.NE.AND P2, PT, R29, 0x1f, PT ;  /* 0x0000001f1d00780c */ /* 0x000fe20003f45270 */
[----:B--2---:R-:W-:-:S04]  /*31c0*/  FMUL.FTZ R94, R12, 1.4426950216293334961 ;  /* 0x3fb8aa3b0c5e7820 */ /* 0x004fc80000410000 */
[C---:B------:R-:W-:Y:S02]  /*31d0*/  FMUL.FTZ R82, R94.reuse, R38 ;  /* 0x000000265e527220 */ /* 0x040fe40000410000 */
[C---:B------:R-:W-:Y:S02]  /*31e0*/  FMUL.FTZ R83, R94.reuse, R39 ;  /* 0x000000275e537220 */ /* 0x040fe40000410000 */
[C---:B------:R-:W-:Y:S02]  /*31f0*/  FMUL.FTZ R93, R94.reuse, R37 ;  /* 0x000000255e5d7220 */ /* 0x040fe40000410000 */
[----:B------:R-:W-:Y:S01]  /*3200*/  MUFU.EX2 R82, R82 ;  /* 0x0000005200527308 */ /* 0x000fe20000000800 */
[C---:B------:R-:W-:Y:S02]  /*3210*/  FMUL.FTZ R92, R94.reuse, R36 ;  /* 0x000000245e5c7220 */ /* 0x040fe40000410000 */
[C---:B------:R-:W-:Y:S01]  /*3220*/  FMUL.FTZ R91, R94.reuse, R18 ;  /* 0x000000125e5b7220 */ /* 0x040fe20000410000 */
[----:B---3--:R-:W-:Y:S01]  /*3230*/  STS.128 [R0.X16], R4 ;  /* 0x0000000400007388 */ /* 0x008fe2000000cc00 */
[----:B------:R-:W-:-:S03]  /*3240*/  FMUL.FTZ R90, R94, R17 ;  /* 0x000000115e5a7220 */ /* 0x000fc60000410000 */
[----:B------:R-:W0:Y:S01]  /*3250*/  MUFU.EX2 R83, R83 ;  /* 0x0000005300537308 */ /* 0x000e220000000800 */
[----:B----4-:R0:W-:Y:S01]  /*3260*/  STS.128 [R0.X16+0x200], R8 ;  /* 0x0002000800007388 */ /* 0x0101e2000000cc00 */
[----:B------:R-:W-:-:S06]  /*3270*/  NOP ;  /* 0x0000000000007918 */ /* 0x000fcc0000000000 */
[----:B------:R-:W1:Y:S01]  /*3280*/  LDS.128 R12, [R34.X16] ;  /* 0x00000000220c7984 */ /* 0x000e62000000cc00 */
[----:B------:R-:W2:Y:S01]  /*3290*/  MUFU.EX2 R93, R93 ;  /* 0x0000005d005d7308 */ /* 0x000ea20000000800 */
[C---:B------:R-:W-:Y:S02]  /*32a0*/  FMUL.FTZ R89, R94.reuse, R16 ;  /* 0x000000105e597220 */ /* 0x040fe40000410000 */
[----:B------:R-:W3:Y:S01]  /*32b0*/  LDS.128 R4, [R34.X16+0x10] ;  /* 0x0000100022047984 */ /* 0x000ee2000000cc00 */
[C---:B------:R-:W-:Y:S02]  /*32c0*/  FMUL.FTZ R88, R94.reuse, R40 ;  /* 0x000000285e587220 */ /* 0x040fe40000410000 */
[----:B------:R-:W-:Y:S02]  /*32d0*/  FMUL.FTZ R87, R94, R19 ;  /* 0x000000135e577220 */ /* 0x000fe40000410000 */
[----:B------:R-:W4:Y:S01]  /*32e0*/  MUFU.EX2 R92, R92 ;  /* 0x0000005c005c7308 */ /* 0x000f220000000800 */
[----:B0-----:R-:W-:-:S02]  /*32f0*/  FMUL.FTZ R10, R83, R82 ;  /* 0x00000052530a7220 */ /* 0x001fc40000410000 */
[C---:B------:R-:W-:Y:S02]  /*3300*/  FMUL.FTZ R86, R94.reuse, R42 ;  /* 0x0000002a5e567220 */ /* 0x040fe40000410000 */
[C---:B------:R-:W-:Y:S02]  /*3310*/  FMUL.FTZ R85, R94.reuse, R41 ;  /* 0x000000295e557220 */ /* 0x040fe40000410000 */
[C---:B------:R-:W-:Y:S01]  /*3320*/  FMUL.FTZ R103, R94.reuse, R44 ;  /* 0x0000002c5e677220 */ /* 0x040fe20000410000 */
[----:B------:R-:W0:Y:S01]  /*3330*/  MUFU.EX2 R91, R91 ;  /* 0x0000005b005b7308 */ /* 0x000e220000000800 */
[C---:B------:R-:W-:Y:S02]  /*3340*/  FMUL.FTZ R99, R94.reuse, R43 ;  /* 0x0000002b5e637220 */ /* 0x040fe40000410000 */
[C---:B------:R-:W-:Y:S02]  /*3350*/  FMUL.FTZ R96, R94.reuse, R45 ;  /* 0x0000002d5e607220 */ /* 0x040fe40000410000 */
[----:B------:R-:W-:-:S02]  /*3360*/  FMUL.FTZ R106, R94, R46 ;  /* 0x0000002e5e6a7220 */ /* 0x000fc40000410000 */
[----:B------:R-:W-:Y:S01]  /*3370*/  FMUL.FTZ R109, R94, R47 ;  /* 0x0000002f5e6d7220 */ /* 0x000fe20000410000 */
[----:B------:R-:W0:Y:S08]  /*3380*/  MUFU.EX2 R90, R90 ;  /* 0x0000005a005a7308 */ /* 0x000e300000000800 */
[----:B------:R-:W0:Y:S01]  /*3390*/  MUFU.EX2 R89, R89 ;  /* 0x0000005900597308 */ /* 0x000e220000000800 */
[----:B-1----:R-:W-:-:S07]  /*33a0*/  PRMT R9, RZ, 0x5410, R12 ;  /* 0x00005410ff097816 */ /* 0x002fce000000000c */
[----:B------:R-:W1:Y:S01]  /*33b0*/  MUFU.EX2 R88, R88 ;  /* 0x0000005800587308 */ /* 0x000e620000000800 */
[----:B------:R-:W-:Y:S02]  /*33c0*/  PRMT R12, RZ, 0x7610, R12 ;  /* 0x00007610ff0c7816 */ /* 0x000fe4000000000c */
[--C-:B------:R-:W-:Y:S01]  /*33d0*/  PRMT R100, RZ, 0x5410, R13.reuse ;  /* 0x00005410ff647816 */ /* 0x100fe2000000000d */
[----:B------:R-:W-:Y:S01]  /*33e0*/  FMUL.FTZ R102, R72, R9 ;  /* 0x0000000948667220 */ /* 0x000fe20000410000 */
[----:B------:R-:W-:Y:S01]  /*33f0*/  PRMT R97, RZ, 0x7610, R13 ;  /* 0x00007610ff617816 */ /* 0x000fe2000000000d */
[----:B------:R-:W-:Y:S01]  /*3400*/  FMUL.FTZ R101, R73, R12 ;  /* 0x0000000c49657220 */ /* 0x000fe20000410000 */
[--C-:B------:R-:W-:Y:S01]  /*3410*/  PRMT R11, RZ, 0x5410, R14.reuse ;  /* 0x00005410ff0b7816 */ /* 0x100fe2000000000e */
[----:B------:R-:W-:Y:S01]  /*3420*/  FMUL.FTZ R100, R71, R100 ;  /* 0x0000006447647220 */ /* 0x000fe20000410000 */
[----:B------:R-:W-:Y:S01]  /*3430*/  PRMT R14, RZ, 0x7610, R14 ;  /* 0x00007610ff0e7816 */ /* 0x000fe2000000000e */
[----:B------:R-:W-:Y:S01]  /*3440*/  FFMA.FTZ R9, R102, R82, R101 ;  /* 0x0000005266097223 */ /* 0x000fe20000010065 */
[--C-:B------:R-:W-:Y:S01]  /*3450*/  PRMT R8, RZ, 0x5410, R15.reuse ;  /* 0x00005410ff087816 */ /* 0x100fe2000000000f */
[----:B------:R-:W-:Y:S01]  /*3460*/  FMUL.FTZ R97, R74, R97 ;  /* 0x000000614a617220 */ /* 0x000fe20000410000 */
[----:B------:R-:W1:Y:S01]  /*3470*/  MUFU.EX2 R87, R87 ;  /* 0x0000005700577308 */ /* 0x000e620000000800 */
[C---:B--2---:R-:W-:Y:S01]  /*3480*/  FFMA.FTZ R12, R93.reuse, R9, R100 ;  /* 0x000000095d0c7223 */ /* 0x044fe20000010064 */
[----:B------:R-:W-:Y:S01]  /*3490*/  PRMT R107, RZ, 0x7610, R15 ;  /* 0x00007610ff6b7816 */ /* 0x000fe2000000000f */
[----:B------:R-:W-:Y:S01]  /*34a0*/  FMUL.FTZ R98, R70, R11 ;  /* 0x0000000b46627220 */ /* 0x000fe20000410000 */
[--C-:B---3--:R-:W-:Y:S01]  /*34b0*/  PRMT R112, RZ, 0x5410, R5.reuse ;  /* 0x00005410ff707816 */ /* 0x108fe20000000005 */
[----:B------:R-:W-:Y:S01]  /*34c0*/  FMUL.FTZ R9, R93, R10 ;  /* 0x0000000a5d097220 */ /* 0x000fe20000410000 */
[----:B------:R-:W-:Y:S01]  /*34d0*/  PRMT R5, RZ, 0x7610, R5 ;  /* 0x00007610ff057816 */ /* 0x000fe20000000005 */
[C---:B----4-:R-:W-:Y:S01]  /*34e0*/  FFMA.FTZ R12, R92.reuse, R12, R97 ;  /* 0x0000000c5c0c7223 */ /* 0x050fe20000010061 */
[----:B------:R-:W2:Y:S01]  /*34f0*/  MUFU.EX2 R86, R86 ;  /* 0x0000005600567308 */ /* 0x000ea20000000800 */
[----:B------:R-:W-:Y:S01]  /*3500*/  FMUL.FTZ R95, R75, R14 ;  /* 0x0000000e4b5f7220 */ /* 0x000fe20000410000 */
[--C-:B------:R-:W-:Y:S01]  /*3510*/  PRMT R111, RZ, 0x5410, R7.reuse ;  /* 0x00005410ff6f7816 */ /* 0x100fe20000000007 */
[----:B------:R-:W-:Y:S01]  /*3520*/  FMUL.FTZ R10, R92, R9 ;  /* 0x000000095c0a7220 */ /* 0x000fe20000410000 */
[----:B------:R-:W-:Y:S01]  /*3530*/  PRMT R9, RZ, 0x5410, R4 ;  /* 0x00005410ff097816 */ /* 0x000fe20000000004 */
[----:B0-----:R-:W-:Y:S01]  /*3540*/  FFMA.FTZ R12, R91, R12, R98 ;  /* 0x0000000c5b0c7223 */ /* 0x001fe20000010062 */
[----:B------:R-:W-:Y:S01]  /*3550*/  PRMT R4, RZ, 0x7610, R4 ;  /* 0x00007610ff047816 */ /* 0x000fe20000000004 */
[----:B------:R-:W-:Y:S01]  /*3560*/  FMUL.FTZ R94, R69, R8 ;  /* 0x00000008455e7220 */ /* 0x000fe20000410000 */
[----:B------:R-:W0:Y:S01]  /*3570*/  MUFU.EX2 R85, R85 ;  /* 0x0000005500557308 */ /* 0x000e220000000800 */
[----:B------:R-:W-:Y:S01]  /*3580*/  FMUL.FTZ R11, R91, R10 ;  /* 0x0000000a5b0b7220 */ /* 0x000fe20000410000 */
[----:B------:R-:W-:Y:S01]  /*3590*/  PRMT R7, RZ, 0x7610, R7 ;  /* 0x00007610ff077816 */ /* 0x000fe20000000007 */
[----:B------:R-:W-:-:S02]  /*35a0*/  FFMA.FTZ R12, R90, R12, R95 ;  /* 0x0000000c5a0c7223 */ /* 0x000fc4000001005f */
[----:B------:R-:W-:Y:S02]  /*35b0*/  FMUL.FTZ R107, R76, R107 ;  /* 0x0000006b4c6b7220 */ /* 0x000fe40000410000 */
[----:B------:R-:W-:Y:S01]  /*35c0*/  FMUL.FTZ R8, R90, R11 ;  /* 0x0000000b5a087220 */ /* 0x000fe20000410000 */
[----:B------:R-:W3:Y:S01]  /*35d0*/  MUFU.EX2 R103, R103 ;  /* 0x0000006700677308 */ /* 0x000ee20000000800 */
[C---:B------:R-:W-:Y:S02]  /*35e0*/  FFMA.FTZ R12, R89.reuse, R12, R94 ;  /* 0x0000000c590c7223 */ /* 0x040fe4000001005e */
[----:B------:R-:W-:Y:S02]  /*35f0*/  FMUL.FTZ R104, R68, R9 ;  /* 0x0000000944687220 */ /* 0x000fe40000410000 */
[----:B------:R-:W-:Y:S02]  /*3600*/  FMUL.FTZ R9, R89, R8 ;  /* 0x0000000859097220 */ /* 0x000fe40000410000 */
[----:B-1----:R-:W-:Y:S01]  /*3610*/  FFMA.FTZ R12, R88, R12, R107 ;  /* 0x0000000c580c7223 */ /* 0x002fe2000001006b */
[----:B------:R-:W1:Y:S01]  /*3620*/  MUFU.EX2 R99, R99 ;  /* 0x0000006300637308 */ /* 0x000e620000000800 */
[----:B------:R-:W-:-:S02]  /*3630*/  FMUL.FTZ R105, R77, R4 ;  /* 0x000000044d697220 */ /* 0x000fc40000410000 */
[----:B------:R-:W-:Y:S02]  /*3640*/  FMUL.FTZ R4, R88, R9 ;  /* 0x0000000958047220 */ /* 0x000fe40000410000 */
[----:B------:R-:W-:Y:S02]  /*3650*/  FFMA.FTZ R12, R87, R12, R104 ;  /* 0x0000000c570c7223 */ /* 0x000fe40000010068 */
[----:B------:R-:W-:Y:S01]  /*3660*/  FMUL.FTZ R112, R67, R112 ;  /* 0x0000007043707220 */ /* 0x000fe20000410000 */
[----:B------:R-:W4:Y:S01]  /*3670*/  MUFU.EX2 R96, R96 ;  /* 0x0000006000607308 */ /* 0x000f220000000800 */
[----:B------:R-:W-:Y:S02]  /*3680*/  FMUL.FTZ R9, R87, R4 ;  /* 0x0000000457097220 */ /* 0x000fe40000410000 */
[----:B--2---:R-:W-:Y:S02]  /*3690*/  FFMA.FTZ R12, R86, R12, R105 ;  /* 0x0000000c560c7223 */ /* 0x004fe40000010069 */
[----:B------:R-:W-:Y:S01]  /*36a0*/  FMUL.FTZ R110, R78, R5 ;  /* 0x000000054e6e7220 */ /* 0x000fe20000410000 */
[----:B------:R-:W-:Y:S01]  /*36b0*/  PRMT R5, RZ, 0x5410, R6 ;  /* 0x00005410ff057816 */ /* 0x000fe20000000006 */
[----:B------:R-:W-:Y:S01]  /*36c0*/  FMUL.FTZ R4, R86, R9 ;  /* 0x0000000956047220 */ /* 0x000fe20000410000 */
[----:B------:R-:W2:Y:S01]  /*36d0*/  MUFU.EX2 R106, R106 ;  /* 0x0000006a006a7308 */ /* 0x000ea20000000800 */
[----:B0-----:R-:W-:Y:S01]  /*36e0*/  FFMA.FTZ R12, R85, R12, R112 ;  /* 0x0000000c550c7223 */ /* 0x001fe20000010070 */
[----:B------:R-:W-:Y:S01]  /*36f0*/  PRMT R6, RZ, 0x7610, R6 ;  /* 0x00007610ff067816 */ /* 0x000fe20000000006 */
[----:B------:R-:W-:-:S02]  /*3700*/  FMUL.FTZ R108, R66, R5 ;  /* 0x00000005426c7220 */ /* 0x000fc40000410000 */
[----:B------:R-:W-:Y:S02]  /*3710*/  FMUL.FTZ R4, R85, R4 ;  /* 0x0000000455047220 */ /* 0x000fe40000410000 */
[----:B---3--:R-:W-:Y:S01]  /*3720*/  FFMA.FTZ R12, R103, R12, R110 ;  /* 0x0000000c670c7223 */ /* 0x008fe2000001006e */
[----:B------:R-:W0:Y:S01]  /*3730*/  MUFU.EX2 R109, R109 ;  /* 0x0000006d006d7308 */ /* 0x000e220000000800 */
[----:B------:R-:W-:Y:S02]  /*3740*/  FMUL.FTZ R113, R79, R6 ;  /* 0x000000064f717220 */ /* 0x000fe40000410000 */
[----:B------:R-:W-:Y:S02]  /*3750*/  FMUL.FTZ R4, R103, R4 ;  /* 0x0000000467047220 */ /* 0x000fe40000410000 */
[----:B-1----:R-:W-:Y:S02]  /*3760*/  FFMA.FTZ R12, R99, R12, R108 ;  /* 0x0000000c630c7223 */ /* 0x002fe4000001006c */
[----:B------:R-:W-:-:S02]  /*3770*/  FMUL.FTZ R111, R64, R111 ;  /* 0x0000006f406f7220 */ /* 0x000fc40000410000 */
[----:B------:R-:W-:Y:S02]  /*3780*/  FMUL.FTZ R5, R99, R4 ;  /* 0x0000000463057220 */ /* 0x000fe40000410000 */
[----:B----4-:R-:W-:Y:S02]  /*3790*/  FFMA.FTZ R12, R96, R12, R113 ;  /* 0x0000000c600c7223 */ /* 0x010fe40000010071 */
[----:B------:R-:W-:Y:S02]  /*37a0*/  FMUL.FTZ R114, R80, R7 ;  /* 0x0000000750727220 */ /* 0x000fe40000410000 */
[----:B------:R-:W-:Y:S02]  /*37b0*/  FMUL.FTZ R5, R96, R5 ;  /* 0x0000000560057220 */ /* 0x000fe40000410000 */
[C---:B--2---:R-:W-:Y:S02]  /*37c0*/  FFMA.FTZ R13, R106.reuse, R12, R111 ;  /* 0x0000000c6a0d7223 */ /* 0x044fe4000001006f */
[----:B------:R-:W-:-:S02]  /*37d0*/  FMUL.FTZ R12, R106, R5 ;  /* 0x000000056a0c7220 */ /* 0x000fc40000410000 */
[C---:B0-----:R-:W-:Y:S02]  /*37e0*/  FFMA.FTZ R13, R109.reuse, R13, R114 ;  /* 0x0000000d6d0d7223 */ /* 0x041fe40000010072 */
[----:B------:R-:W-:Y:S02]  /*37f0*/  FMUL.FTZ R12, R109, R12 ;  /* 0x0000000c6d0c7220 */ /* 0x000fe40000410000 */
[----:B------:R-:W-:Y:S01]  /*3800*/  IMAD R8, R32, c[0x0][0x1b8], RZ ;  /* 0x00006e0020087a24 */ /* 0x000fe200078e02ff */
[----:B------:R-:W0:Y:S01]  /*3810*/  SHFL.UP PT, R6, R13, 0x1, RZ ;  /* 0x042000000d067989 */ /* 0x000e2200000e00ff */
[----:B------:R-:W-:-:S03]  /*3820*/  IMAD.WIDE.U32 R4, R33, c[0x0][0x1b8], RZ ;  /* 0x00006e0021047a25 */ /* 0x000fc600078e00ff */
[----:B------:R-:W1:Y:S01]  /*3830*/  SHFL.UP PT, R7, R12, 0x1, RZ ;  /* 0x042000000c077989 */ /* 0x000e6200000e00ff */
[----:B------:R-:W-:-:S05]  /*3840*/  IMAD R9, R33, c[0x0][0x1bc], R8 ;  /* 0x00006f0021097a24 */ /* 0x000fca00078e0208 */
[----:B------:R-:W-:Y:S01]  /*3850*/  IADD3 R5, R5, R9, RZ ;  /* 0x0000000905057210 */ /* 0x000fe20007ffe0ff */
[----:B------:R-:W-:-:S04]  /*3860*/  IMAD R9, R81, c[0x0][0x1c4], R84 ;  /* 0x0000710051097a24 */ /* 0x000fc800078e0254 */
[----:B------:R-:W-:-:S05]  /*3870*/  IMAD.WIDE.U32 R4, R81, c[0x0][0x1c0], R4 ;  /* 0x0000700051047a25 */ /* 0x000fca00078e0004 */
[----:B------:R-:W-:Y:S01]  /*3880*/  IADD3 R5, R5, R9, RZ ;  /* 0x0000000905057210 */ /* 0x000fe20007ffe0ff */
[----:B0-----:R-:W-:Y:S01]  /*3890*/  @P0 FFMA.FTZ R13, R12, R6, R13 ;  /* 0x000000060c0d0223 */ /* 0x001fe2000001000d */
[----:B------:R-:W-:Y:S01]  /*38a0*/  LEA R6, P1, R4, c[0x0][0x230], 0x2 ;  /* 0x00008c0004067a11 */ /* 0x000fe200078210ff */
[----:B-1----:R-:W-:-:S03]  /*38b0*/  @P0 FMUL.FTZ R12, R12, R7 ;  /* 0x000000070c0c0220 */ /* 0x002fc60000410000 */
[----:B------:R-:W-:Y:S02]  /*38c0*/  LEA.HI.X R7, R4, c[0x0][0x234], R5, 0x2, P1 ;  /* 0x00008d0004077a11 */ /* 0x000fe400008f1405 */
[----:B------:R-:W0:Y:S04]  /*38d0*/  SHFL.UP PT, R4, R13, 0x2, RZ ;  /* 0x044000000d047989 */ /* 0x000e2800000e00ff */
[----:B------:R-:W1:Y:S01]  /*38e0*/  SHFL.UP PT, R5, R12, 0x2, RZ ;  /* 0x044000000c057989 */ /* 0x000e6200000e00ff */
[C---:B------:R-:W-:Y:S02]  /*38f0*/  ISETP.GE.AND P0, PT, R29.reuse, 0x2, PT ;  /* 0x000000021d00780c */ /* 0x040fe40003f06270 */
[----:B------:R-:W-:Y:S01]  /*3900*/  ISETP.GE.AND P1, PT, R29, 0x10, PT ;  /* 0x000000101d00780c */ /* 0x000fe20003f26270 */
[----:B------:R2:W5:Y:S01]  /*3910*/  LDG.E R84, [R6.64] ;  /* 0x0000000406547981 */ /* 0x000562000c1e1900 */
[----:B------:R-:W-:Y:S01]  /*3920*/  MOV R15, RZ ;  /* 0x000000ff000f7202 */ /* 0x000fe20000000f00 */
[----:B------:R-:W-:Y:S01]  /*3930*/  BSSY B0, `(.L_x_3225) ;  /* 0x0000039000007945 */ /* 0x000fe20003800000 */
[----:B------:R-:W-:-:S02]  /*3940*/  MOV R14, 0x3f800000 ;  /* 0x3f800000000e7802 */ /* 0x000fc40000000f00 */
[----:B------:R-:W-:-:S05]  /*3950*/  SHF.R.U32.HI R118, RZ, 0x5, R35 ;  /* 0x00000005ff767819 */ /* 0x000fca0000011623 */
[C---:B0-----:R-:W-:Y:S02]  /*3960*/  @P0 FFMA.FTZ R13, R12.reuse, R4, R13 ;  /* 0x000000040c0d0223 */ /* 0x041fe4000001000d */
[----:B-1----:R-:W-:-:S03]  /*3970*/  @P0 FMUL.FTZ R12, R12, R5 ;  /* 0x000000050c0c0220 */ /* 0x002fc60000410000 */
[----:B------:R-:W0:Y:S01]  /*3980*/  SHFL.UP PT, R4, R13, 0x4, RZ ;  /* 0x048000000d047989 */ /* 0x000e2200000e00ff */
        /* <DEDUP_REMOVED lines=8> */
[----:B-1----:R-:W-:-:S03]  /*3a10*/  @P0 FMUL.FTZ R12, R12, R5 ;  /* 0x000000050c0c0220 */ /* 0x002fc60000410000 */
[----:B------:R-:W0:Y:S01]  /*3a20*/  SHFL.UP PT, R4, R13, 0x10, RZ ;  /* 0x060000000d047989 */ /* 0x000e2200000e00ff */
[----:B------:R-:W-:-:S03]  /*3a30*/  ISETP.NE.AND P0, PT, R25, RZ, PT ;  /* 0x000000ff1900720c */ /* 0x000fc60003f05270 */
[----:B------:R-:W1:Y:S01]  /*3a40*/  SHFL.UP PT, R5, R12, 0x10, RZ ;  /* 0x060000000c057989 */ /* 0x000e6200000e00ff */
[----:B------:R-:W-:-:S13]  /*3a50*/  ISETP.EQ.OR P0, PT, R27, RZ, P0 ;  /* 0x000000ff1b00720c */ /* 0x000fda0000702670 */
[----:B------:R-:W-:Y:S01]  /*3a60*/  @!P0 LDS.64 R14, [R81.X8+0x10d0] ;  /* 0x0010d000510e8984 */ /* 0x000fe20000008a00 */
[----:B------:R-:W-:Y:S01]  /*3a70*/  ISETP.NE.AND P0, PT, R118, 0x3, PT ;  /* 0x000000037600780c */ /* 0x000fe20003f05270 */
[C---:B0-----:R-:W-:Y:S01]  /*3a80*/  @P1 FFMA.FTZ R13, R12.reuse, R4, R13 ;  /* 0x000000040c0d1223 */ /* 0x041fe2000001000d */
[----:B------:R-:W-:Y:S01]  /*3a90*/  @!P2 SHF.R.U32.HI R4, RZ, 0x2, R35 ;  /* 0x00000002ff04a819 */ /* 0x000fe20000011623 */
[----:B-1----:R-:W-:-:S03]  /*3aa0*/  @P1 FMUL.FTZ R12, R12, R5 ;  /* 0x000000050c0c1220 */ /* 0x002fc60000410000 */
[----:B------:R-:W-:Y:S01]  /*3ab0*/  @!P2 LOP3.LUT R117, R4, 0x3ffffff8, RZ, 0xc0, !PT ;  /* 0x3ffffff80475a812 */ /* 0x000fe200078ec0ff */
[----:B------:R-:W-:Y:S01]  /*3ac0*/  SHFL.UP PT, R116, R13, 0x1, RZ ;  /* 0x042000000d747989 */ /* 0x000fe200000e00ff */
[----:B------:R-:W-:-:S03]  /*3ad0*/  ISETP.NE.AND P1, PT, R118, 0x2, PT ;  /* 0x000000027600780c */ /* 0x000fc60003f25270 */
[----:B------:R-:W-:Y:S04]  /*3ae0*/  @!P2 STS.64 [R117+0x1090], R12 ;  /* 0x0010900c7500a388 */ /* 0x000fe80000000a00 */
[----:B------:R-:W-:Y:S01]  /*3af0*/  BAR.SYNC.DEFER_BLOCKING 0x0 ;  /* 0x0000000000007b1d */ /* 0x000fe20000010000 */
[----:B------:R-:W-:-:S04]  /*3b00*/  ISETP.NE.AND P2, PT, R118, RZ, PT ;  /* 0x000000ff7600720c */ /* 0x000fc80003f45270 */
[----:B------:R-:W-:Y:S01]  /*3b10*/  ISETP.NE.AND P3, PT, R29, RZ, P2 ;  /* 0x000000ff1d00720c */ /* 0x000fe20001765270 */
[----:B------:R-:W-:Y:S04]  /*3b20*/  SHFL.UP PT, R115, R12, 0x1, RZ ;  /* 0x042000000c737989 */ /* 0x000fe800000e00ff */
[----:B--2---:R-:W0:Y:S04]  /*3b30*/  LDS.128 R4, [0x1090] ;  /* 0x00109000ff047984 */ /* 0x004e280000000c00 */
[----:B------:R-:W1:Y:S01]  /*3b40*/  LDS.128 R8, [0x10a0] ;  /* 0x0010a000ff087984 */ /* 0x000e620000000c00 */
[----:B0-----:R-:W-:-:S02]  /*3b50*/  FMUL.FTZ R119, R4, R6 ;  /* 0x0000000604777220 */ /* 0x001fc40000410000 */
[----:B------:R-:W-:-:S03]  /*3b60*/  FFMA.FTZ R6, R5, R6, R7 ;  /* 0x0000000605067223 */ /* 0x000fc60000010007 */
[C---:B------:R-:W-:Y:S01]  /*3b70*/  FSEL R4, R119.reuse, R4, !P1 ;  /* 0x0000000477047208 */ /* 0x040fe20004800000 */
[-C--:B-1----:R-:W-:Y:S01]  /*3b80*/  FMUL.FTZ R119, R119, R8.reuse ;  /* 0x0000000877777220 */ /* 0x082fe20000410000 */
[C---:B------:R-:W-:Y:S01]  /*3b90*/  FSEL R5, R6.reuse, R5, !P1 ;  /* 0x0000000506057208 */ /* 0x040fe20004800000 */
[----:B------:R-:W-:-:S03]  /*3ba0*/  FFMA.FTZ R8, R6, R8, R9 ;  /* 0x0000000806087223 */ /* 0x000fc60000010009 */
[----:B------:R-:W-:Y:S01]  /*3bb0*/  FSEL R4, R119, R4, !P0 ;  /* 0x0000000477047208 */ /* 0x000fe20004000000 */
[----:B------:R-:W-:Y:S01]  /*3bc0*/  FFMA.FTZ R11, R10, R8, R11 ;  /* 0x000000080a0b7223 */ /* 0x000fe2000001000b */
[----:B------:R-:W-:Y:S01]  /*3bd0*/  FSEL R5, R8, R5, !P0 ;  /* 0x0000000508057208 */ /* 0x000fe20004000000 */
[----:B------:R-:W-:Y:S02]  /*3be0*/  FMUL.FTZ R10, R10, R119 ;  /* 0x000000770a0a7220 */ /* 0x000fe40000410000 */
[C---:B------:R-:W-:Y:S02]  /*3bf0*/  @P3 FMUL.FTZ R4, R115.reuse, R4 ;  /* 0x0000000473043220 */ /* 0x040fe40000410000 */
[----:B------:R-:W-:-:S03]  /*3c00*/  @P3 FFMA.FTZ R5, R115, R5, R116 ;  /* 0x0000000573053223 */ /* 0x000fc60000010074 */
[----:B------:R-:W-:Y:S02]  /*3c10*/  @P2 MOV R115, R4 ;  /* 0x0000000400732202 */ /* 0x000fe40000000f00 */
        /* <DEDUP_REMOVED lines=10> */
.L_x_3226:
[----:B------:R-:W-:Y:S05]  /*3cc0*/  BSYNC B0 ;  /* 0x0000000000007941 */ /* 0x000fea0003800000 */
.L_x_3225:
        /* <DEDUP_REMOVED lines=23> */
[----:B------:R-:W1:Y:S01]  /*3e40*/  S2UR UR6, SR_CTAID.Y ;  /* 0x00000000000679c3 */ /* 0x000e620000002600 */
[----:B------:R2:W-:Y:S07]  /*3e50*/  STS.64 [R81.X8+0x10d0], R4 ;  /* 0x0010d00451007388 */ /* 0x0005ee0000008a00 */
[----:B------:R-:W3:Y:S01]  /*3e60*/  S2UR UR7, SR_CTAID.X ;  /* 0x00000000000779c3 */ /* 0x000ee20000002500 */
[----:B-1----:R-:W-:-:S02]  /*3e70*/  MOV R33, UR6 ;  /* 0x0000000600217c02 */ /* 0x002fc40008000f00 */
[----:B---3--:R-:W-:-:S05]  /*3e80*/  MOV R28, UR7 ;  /* 0x00000007001c7c02 */ /* 0x008fca0008000f00 */
        /* <DEDUP_REMOVED lines=10> */
.L_x_3228:
[----:B------:R-:W-:Y:S05]  /*3f30*/  BSYNC B0 ;  /* 0x0000000000007941 */ /* 0x000fea0003800000 */
.L_x_3227:
[----:B--2---:R-:W-:Y:S01]  /*3f40*/  IADD3 R81, R81, 0x1, RZ ;  /* 0x0000000151517810 */ /* 0x004fe20007ffe0ff */
[C---:B-----5:R-:W-:Y:S02]  /*3f50*/  FFMA.FTZ R57, R84.reuse, R83, R57 ;  /* 0x0000005354397223 */ /* 0x060fe40000010039 */
        /* <DEDUP_REMOVED lines=18> */
.L_x_3224:
        /* <DEDUP_REMOVED lines=8> */
[----:B0-----:R-:W-:Y:S02]  /*4100*/  F2FP.BF16.PACK_AB R15, R48, R49 ;  /* 0x00000031300f723e */ /* 0x001fe400000010ff */
        /* <DEDUP_REMOVED lines=31> */
.L_x_3230:
[----:B------:R-:W-:Y:S05]  /*4300*/  EXIT ;  /* 0x000000000000794d */ /* 0x000fea0003800000 */
.L_x_3232:
        /* <DEDUP_REMOVED lines=15> */
.L_x_5412:


//--------------------- .text._Z25selective_scan_fwd_kernelI32Selective_Scan_fwd_kernel_traitsILi128ELi16ELi1ELb1ELb1ELb0ELb1EN3c108BFloat16EfEEv13SSMParamsBase --------------------------
	.section	.text._Z25selective_scan_fwd_kernelI32Selective_Scan_fwd_kernel_traitsILi128ELi16ELi1ELb1ELb1ELb0ELb1EN3c108BFloat16EfEEv13SSMParamsBase,"ax",@progbits
	.sectioninfo	@"SHI_REGISTERS=122"
	.align	128
        .global         _Z25selective_scan_fwd_kernelI32Selective_Scan_fwd_kernel_traitsILi128ELi16ELi1ELb1ELb1ELb0ELb1EN3c108BFloat16EfEEv13SSMParamsBase
        .type           _Z25selective_scan_fwd_kernelI32Selective_Scan_fwd_kernel_traitsILi128ELi16ELi1ELb1ELb1ELb0ELb1EN3c108BFloat16EfEEv13SSMParamsBase,@function
        .size           _Z25selective_scan_fwd_kernelI32Selective_Scan_fwd_kernel_traitsILi128ELi16ELi1ELb1ELb1ELb0ELb1EN3c108BFloat16EfEEv13SSMParamsBase,(.L_x_5413 - _Z25selective_scan_fwd_kernelI32Selective_Scan_fwd_kernel_traitsILi128ELi16ELi1ELb1ELb1ELb0ELb1EN3c108BFloat16EfEEv13SSMParamsBase)
        .other          _Z25selective_scan_fwd_kernelI32Selective_Scan_fwd_kernel_traitsILi128ELi16ELi1ELb1ELb1ELb0ELb1EN3c108BFloat16EfEEv13SSMParamsBase,@"STO_CUDA_ENTRY STV_DEFAULT"
_Z25selective_scan_fwd_kernelI32Selective_Scan_fwd_kernel_traitsILi128ELi16ELi1ELb1ELb1ELb0ELb1EN3c108BFloat16EfEEv13SSMParamsBase:
.text._Z25selective_scan_fwd_kernelI32Selective_Scan_fwd_kernel_traitsILi128ELi16ELi1ELb1ELb1ELb0ELb1EN3c108BFloat16EfEEv13SSMParamsBase:
        /* <DEDUP_REMOVED lines=88> */
.L_x_3272:
[----:B------:R-:W-:Y:S01]  /*0580*/  BAR.SYNC.DEFER_BLOCKING 0x0 ;  /* 0x0000000000007b1d */ /* 0x000fe20000010000 */
[----:B-1----:R-:W-:Y:S02]  /*0590*/  MOV R4, R26 ;  /* 0x0000001a00047202 */ /* 0x002fe40000000f00 */
[----:B------:R-:W-:-:S05]  /*05a0*/  MOV R5, R25 ;  /* 0x0000001900057202 */ /* 0x000fca0000000f00 */
[----:B------:R-:W-:-:S05]  /*05b0*/  IMAD.WIDE R4, R28, 0x10, R4 ;  /* 0x000000101c047825 */ /* 0x000fca00078e0204 */
[----:B------:R0:W2:Y:S04]  /*05c0*/  LDG.E.128 R16, [R4.64] ;  /* 0x0000000404107981 */ /* 0x0000a8000c1e1d00 */
[----:B------:R0:W3:Y:S01]  /*05d0*/  LDG.E.128 R40, [R4.64+0x200] ;  /* 0x0002000404287981 */ /* 0x0000e2000c1e1d00 */
[----:B------:R-:W-:Y:S02]  /*05e0*/  IADD3 R38, R27, R31, RZ ;  /* 0x0000001f1b267210 */ /* 0x000fe40007ffe0ff */
[----:B0-----:R-:W-:Y:S02]  /*05f0*/  MOV R4, R24 ;  /* 0x0000001800047202 */ /* 0x001fe40000000f00 */
[----:B------:R-:W-:-:S05]  /*0600*/  MOV R5, R3 ;  /* 0x0000000300057202 */ /* 0x000fca0000000f00 */
        /* <DEDUP_REMOVED lines=72> */
.L_x_3234:
[----:B-12---:R-:W-:Y:S05]  /*0a90*/  BSYNC B0 ;  /* 0x0000000000007941 */ /* 0x006fea0003800000 */
.L_x_3233:
        /* <DEDUP_REMOVED lines=36> */
.L_x_3236:
[----:B------:R-:W-:Y:S05]  /*0ce0*/  BSYNC B0 ;  /* 0x0000000000007941 */ /* 0x000fea0003800000 */
.L_x_3235:
        /* <DEDUP_REMOVED lines=38> */
.L_x_3238:
[----:B------:R-:W-:Y:S05]  /*0f50*/  BSYNC B0 ;  /* 0x0000000000007941 */ /* 0x000fea0003800000 */
.L_x_3237:
        /* <DEDUP_REMOVED lines=36> */
.L_x_3240:
[----:B------:R-:W-:Y:S05]  /*11a0*/  BSYNC B0 ;  /* 0x0000000000007941 */ /* 0x000fea0003800000 */
.L_x_3239:
        /* <DEDUP_REMOVED lines=38> */
.L_x_3242:
[----:B------:R-:W-:Y:S05]  /*1410*/  BSYNC B0 ;  /* 0x0000000000007941 */ /* 0x000fea0003800000 */
.L_x_3241:
        /* <DEDUP_REMOVED lines=36> */
.L_x_3244:
[----:B------:R-:W-:Y:S05]  /*1660*/  BSYNC B0 ;  /* 0x0000000000007941 */ /* 0x000fea0003800000 */
.L_x_3243:
        /* <DEDUP_REMOVED lines=38> */
.L_x_3246:
[----:B------:R-:W-:Y:S05]  /*18d0*/  BSYNC B0 ;  /* 0x0000000000007941 */ /* 0x000fea0003800000 */
.L_x_3245:
        /* <DEDUP_REMOVED lines=36> */
.L_x_3248:
[----:B------:R-:W-:Y:S05]  /*1b20*/  BSYNC B0 ;  /* 0x0000000000007941 */ /* 0x000fea0003800000 */
.L_x_3247:
        /* <DEDUP_REMOVED lines=41> */
.L_x_3250:
[----:B------:R-:W-:Y:S05]  /*1dc0*/  BSYNC B0 ;  /* 0x0000000000007941 */ /* 0x000fea0003800000 */
.L_x_3249:
[----:B------:R-:W-:Y:S01]  /*1dd0*/  BSSY B0, `(.L_x_3251) ;  /* 0x0000029000007945 */ /* 0x000fe20003800000 */
[--C-:B------:R-:W-:Y:S01]  /*1de0*/  PRMT R4, RZ, 0x5410, R13.reuse ;  /* 0x00005410ff047816 */ /* 0x100fe2000000000d */
[----:B------:R-:W-:Y:S01]  /*1df0*/  FADD.FTZ R64, R7, R34 ;  /* 0x0000002207407221 */ /* 0x000fe20000010000 */
[--C-:B------:R-:W-:Y:S02]  /*1e00*/  PRMT R70, RZ, 0x5410, R14.reuse ;  /* 0x00005410ff467816 */ /* 0x100fe4000000000e */
[----:B------:R-:W-:Y:S02]  /*1e10*/  FSETP.GTU.FTZ.AND P3, PT, R63, 20, PT ;  /* 0x41a000003f00780b */ /* 0x000fe40003f7c000 */
        /* <DEDUP_REMOVED lines=36> */
.L_x_3252:
[----:B------:R-:W-:Y:S05]  /*2060*/  BSYNC B0 ;  /* 0x0000000000007941 */ /* 0x000fea0003800000 */
.L_x_3251:
[----:B------:R-:W-:Y:S01]  /*2070*/  ISETP.EQ.OR P1, PT, RZ, UR6, P1 ;  /* 0x00000006ff007c0c */ /* 0x000fe20008f22670 */
[----:B------:R-:W-:Y:S01]  /*2080*/  BSSY B0, `(.L_x_3253) ;  /* 0x000002e000007945 */ /* 0x000fe20003800000 */
[----:B------:R-:W-:Y:S02]  /*2090*/  FSETP.GTU.FTZ.AND P2, PT, R64, 20, PT ;  /* 0x41a000004000780b */ /* 0x000fe40003f5c000 */
[----:B------:R-:W-:Y:S02]  /*20a0*/  PRMT R68, RZ, 0x5410, R8 ;  /* 0x00005410ff447816 */ /* 0x000fe40000000008 */
[----:B------:R-:W-:Y:S02]  /*20b0*/  PRMT R66, RZ, 0x5410, R10 ;  /* 0x00005410ff427816 */ /* 0x000fe4000000000a */
[----:B------:R-:W-:Y:S02]  /*20c0*/  ISETP.EQ.OR P0, PT, RZ, UR6, P0 ;  /* 0x00000006ff007c0c */ /* 0x000fe40008702670 */
[----:B------:R-:W-:-:S02]  /*20d0*/  ISETP.EQ.OR P4, PT, RZ, UR6, P4 ;  /* 0x00000006ff007c0c */ /* 0x000fc4000a782670 */
[----:B------:R-:W-:Y:S02]  /*20e0*/  ISETP.EQ.OR P5, PT, RZ, UR6, P5 ;  /* 0x00000006ff007c0c */ /* 0x000fe4000afa2670 */
[----:B------:R-:W-:Y:S02]  /*20f0*/  ISETP.EQ.OR P3, PT, RZ, UR6, P3 ;  /* 0x00000006ff007c0c */ /* 0x000fe40009f62670 */
[----:B------:R-:W-:Y:S02]  /*2100*/  ISETP.EQ.OR P2, PT, RZ, UR6, P2 ;  /* 0x00000006ff007c0c */ /* 0x000fe40009742670 */
[----:B------:R-:W-:Y:S02]  /*2110*/  PRMT R8, RZ, 0x7610, R8 ;  /* 0x00007610ff087816 */ /* 0x000fe40000000008 */
[--C-:B------:R-:W-:Y:S02]  /*2120*/  PRMT R67, RZ, 0x5410, R9.reuse ;  /* 0x00005410ff437816 */ /* 0x100fe40000000009 */
        /* <DEDUP_REMOVED lines=35> */
.L_x_3254:
[----:B------:R-:W-:Y:S05]  /*2360*/  BSYNC B0 ;  /* 0x0000000000007941 */ /* 0x000fea0003800000 */
.L_x_3253:
        /* <DEDUP_REMOVED lines=33> */
.L_x_3256:
[----:B------:R-:W-:Y:S05]  /*2580*/  BSYNC B0 ;  /* 0x0000000000007941 */ /* 0x000fea0003800000 */
.L_x_3255:
        /* <DEDUP_REMOVED lines=33> */
.L_x_3258:
[----:B------:R-:W-:Y:S05]  /*27a0*/  BSYNC B0 ;  /* 0x0000000000007941 */ /* 0x000fea0003800000 */
.L_x_3257:
        /* <DEDUP_REMOVED lines=33> */
.L_x_3260:
[----:B------:R-:W-:Y:S05]  /*29c0*/  BSYNC B0 ;  /* 0x0000000000007941 */ /* 0x000fea0003800000 */
.L_x_3259:
        /* <DEDUP_REMOVED lines=33> */
.L_x_3262:
[----:B------:R-:W-:Y:S05]  /*2be0*/  BSYNC B0 ;  /* 0x0000000000007941 */ /* 0x000fea0003800000 */
.L_x_3261:
        /* <DEDUP_REMOVED lines=33> */
.L_x_3264:
[----:B------:R-:W-:Y:S05]  /*2e00*/  BSYNC B0 ;  /* 0x0000000000007941 */ /* 0x000fea0003800000 */
.L_x_3263:
        /* <DEDUP_REMOVED lines=36> */
.L_x_3270:
        /* <DEDUP_REMOVED lines=80> */
[----:B0-----:R-:W-:-:S02]  /*3550*/  FFMA.FTZ R12, R91, R12, R98 ;  /* 0x0000000c5b0c7223 */ /* 0x001fc40000010062 */
[----:B------:R-:W-:Y:S01]  /*3560*/  FMUL.FTZ R11, R91, R10 ;  /* 0x0000000a5b0b7220 */ /* 0x000fe20000410000 */
[----:B------:R-:W0:Y:S01]  /*3570*/  MUFU.EX2 R85, R85 ;  /* 0x0000005500557308 */ /* 0x000e220000000800 */
[----:B------:R-:W-:Y:S02]  /*3580*/  FMUL.FTZ R94, R69, R8 ;  /* 0x00000008455e7220 */ /* 0x000fe40000410000 */
[C---:B------:R-:W-:Y:S02]  /*3590*/  FFMA.FTZ R12, R90.reuse, R12, R95 ;  /* 0x0000000c5a0c7223 */ /* 0x040fe4000001005f */
[----:B------:R-:W-:Y:S02]  /*35a0*/  FMUL.FTZ R8, R90, R11 ;  /* 0x0000000b5a087220 */ /* 0x000fe40000410000 */
[----:B------:R-:W-:Y:S01]  /*35b0*/  FMUL.FTZ R107, R76, R107 ;  /* 0x0000006b4c6b7220 */ /* 0x000fe20000410000 */
[----:B------:R-:W3:Y:S01]  /*35c0*/  MUFU.EX2 R103, R103 ;  /* 0x0000006700677308 */ /* 0x000ee20000000800 */
[----:B------:R-:W-:-:S02]  /*35d0*/  FFMA.FTZ R12, R89, R12, R94 ;  /* 0x0000000c590c7223 */ /* 0x000fc4000001005e */
[----:B------:R-:W-:Y:S02]  /*35e0*/  FMUL.FTZ R104, R68, R9 ;  /* 0x0000000944687220 */ /* 0x000fe40000410000 */
[----:B------:R-:W-:Y:S02]  /*35f0*/  FMUL.FTZ R9, R89, R8 ;  /* 0x0000000859097220 */ /* 0x000fe40000410000 */
[C---:B-1----:R-:W-:Y:S01]  /*3600*/  FFMA.FTZ R12, R88.reuse, R12, R107 ;  /* 0x0000000c580c7223 */ /* 0x042fe2000001006b */
[----:B------:R-:W1:Y:S01]  /*3610*/  MUFU.EX2 R99, R99 ;  /* 0x0000006300637308 */ /* 0x000e620000000800 */
[----:B------:R-:W-:Y:S02]  /*3620*/  FMUL.FTZ R105, R77, R4 ;  /* 0x000000044d697220 */ /* 0x000fe40000410000 */
[----:B------:R-:W-:Y:S02]  /*3630*/  FMUL.FTZ R4, R88, R9 ;  /* 0x0000000958047220 */ /* 0x000fe40000410000 */
[----:B------:R-:W-:-:S02]  /*3640*/  FFMA.FTZ R12, R87, R12, R104 ;  /* 0x0000000c570c7223 */ /* 0x000fc40000010068 */
        /* <DEDUP_REMOVED lines=8> */
[C---:B0-----:R-:W-:Y:S01]  /*36d0*/  FFMA.FTZ R12, R85.reuse, R12, R112 ;  /* 0x0000000c550c7223 */ /* 0x041fe20000010070 */
[----:B------:R-:W-:Y:S01]  /*36e0*/  PRMT R6, RZ, 0x7610, R6 ;  /* 0x00007610ff067816 */ /* 0x000fe20000000006 */
[----:B------:R-:W-:-:S02]  /*36f0*/  FMUL.FTZ R4, R85, R4 ;  /* 0x0000000455047220 */ /* 0x000fc40000410000 */
[----:B------:R-:W-:Y:S02]  /*3700*/  FMUL.FTZ R108, R66, R5 ;  /* 0x00000005426c7220 */ /* 0x000fe40000410000 */
[----:B---3--:R-:W-:Y:S01]  /*3710*/  FFMA.FTZ R12, R103, R12, R110 ;  /* 0x0000000c670c7223 */ /* 0x008fe2000001006e */
[----:B------:R-:W0:Y:S01]  /*3720*/  MUFU.EX2 R109, R109 ;  /* 0x0000006d006d7308 */ /* 0x000e220000000800 */
[----:B------:R-:W-:Y:S02]  /*3730*/  FMUL.FTZ R113, R79, R6 ;  /* 0x000000064f717220 */ /* 0x000fe40000410000 */
[----:B------:R-:W-:Y:S01]  /*3740*/  FMUL.FTZ R6, R103, R4 ;  /* 0x0000000467067220 */ /* 0x000fe20000410000 */
[--C-:B------:R-:W-:Y:S01]  /*3750*/  PRMT R4, RZ, 0x5410, R7.reuse ;  /* 0x00005410ff047816 */ /* 0x100fe20000000007 */
[C---:B-1----:R-:W-:Y:S01]  /*3760*/  FFMA.FTZ R12, R99.reuse, R12, R108 ;  /* 0x0000000c630c7223 */ /* 0x042fe2000001006c */
[----:B------:R-:W-:Y:S01]  /*3770*/  PRMT R7, RZ, 0x7610, R7 ;  /* 0x00007610ff077816 */ /* 0x000fe20000000007 */
        /* <DEDUP_REMOVED lines=85> */
.L_x_3267:
[----:B------:R-:W-:Y:S05]  /*3cd0*/  BSYNC B0 ;  /* 0x0000000000007941 */ /* 0x000fea0003800000 */
.L_x_3266:
        /* <DEDUP_REMOVED lines=38> */
.L_x_3269:
[----:B------:R-:W-:Y:S05]  /*3f40*/  BSYNC B0 ;  /* 0x0000000000007941 */ /* 0x000fea0003800000 */
.L_x_3268:
        /* <DEDUP_REMOVED lines=20> */
.L_x_3265:
        /* <DEDUP_REMOVED lines=19> */
[----:B0-----:R-:W0:Y:S01]  /*41c0*/  LDS.128 R12, [R27.X16] ;  /* 0x000000001b0c7984 */ /* 0x001e22000000cc00 */
[----:B------:R-:W-:-:S03]  /*41d0*/  IMAD.WIDE.U32 R20, R32, c[0x0][0x200], R58 ;  /* 0x0000800020147a25 */ /* 0x000fc600078e003a */
[----:B------:R-:W3:Y:S01]  /*41e0*/  LDS.128 R16, [R27.X16+0x200] ;  /* 0x000200001b107984 */ /* 0x000ee2000000cc00 */
[----:B-1----:R-:W-:Y:S01]  /*41f0*/  IMAD R4, R36, c[0x0][0x208], RZ ;  /* 0x0000820024047a24 */ /* 0x002fe200078e02ff */
[----:B------:R-:W-:Y:S01]  /*4200*/  IADD3 R21, R21, R23, RZ ;  /* 0x0000001715157210 */ /* 0x000fe20007ffe0ff */
[----:B------:R-:W-:-:S04]  /*4210*/  IMAD.WIDE.U32 R6, R32, c[0x0][0x1f0], R58 ;  /* 0x00007c0020067a25 */ /* 0x000fc800078e003a */
[----:B--2---:R-:W-:Y:S01]  /*4220*/  IMAD R9, R37, c[0x0][0x20c], R4 ;  /* 0x0000830025097a24 */ /* 0x004fe200078e0204 */
        /* <DEDUP_REMOVED lines=13> */
[----:B0-----:R-:W-:Y:S04]  /*4300*/  STG.E.128 [R60.64], R12 ;  /* 0x0000000c3c007986 */ /* 0x001fe8000c101d04 */
        /* <DEDUP_REMOVED lines=158> */
.L_x_3271:
[----:B------:R-:W-:Y:S05]  /*4cf0*/  EXIT ;  /* 0x000000000000794d */ /* 0x000fea0003800000 */
.L_x_3273:
        /* <DEDUP_REMOVED lines=16> */
.L_x_5413:


//--------------------- .text._Z25selective_scan_fwd_kernelI32Selective_Scan_fwd_kernel_traitsILi128ELi16ELi1ELb1ELb1ELb1ELb0EN3c108BFloat16EfEEv13SSMParamsBase --------------------------
	.section	.text._Z25selective_scan_fwd_kernelI32Selective_Scan_fwd_kernel_traitsILi128ELi16ELi1ELb1ELb1ELb1ELb0EN3c108BFloat16EfEEv13SSMParamsBase,"ax",@progbits
	.sectioninfo	@"SHI_REGISTERS=128"
	.align	128
        .global         _Z25selective_scan_fwd_kernelI32Selective_Scan_fwd_kernel_traitsILi128ELi16ELi1ELb1ELb1ELb1ELb0EN3c108BFloat16EfEEv13SSMParamsBase
        .type           _Z25selective_scan_fwd_kernelI32Selective_Scan_fwd_kernel_traitsILi128ELi16ELi1ELb1ELb1ELb1ELb0EN3c108BFloat16EfEEv13SSMParamsBase,@function
        .size           _Z25selective_scan_fwd_kernelI32Selective_Scan_fwd_kernel_traitsILi128ELi16ELi1ELb1ELb1ELb1ELb0EN3c108BFloat16EfEEv13SSMParamsBase,(.L_x_5414 - _Z25selective_scan_fwd_kernelI32Selective_Scan_fwd_kernel_traitsILi128ELi16ELi1ELb1ELb1ELb1ELb0EN3c108BFloat16EfEEv13SSMParamsBase)
        .other          _Z25selective_scan_fwd_kernelI32Selective_Scan_fwd_kernel_traitsILi128ELi16ELi1ELb1ELb1ELb1ELb0EN3c108BFloat16EfEEv13SSMParamsBase,@"STO_CUDA_ENTRY STV_DEFAULT"
_Z25selective_scan_fwd_kernelI32Selective_Scan_fwd_kernel_traitsILi128ELi16ELi1ELb1ELb1ELb1ELb0EN3c108BFloat16EfEEv13SSMParamsBase:
.text._Z25selective_scan_fwd_kernelI32Selective_Scan_fwd_kernel_traitsILi128ELi16ELi1ELb1ELb1ELb1ELb0EN3c108BFloat16EfEEv13SSMParamsBase:
        /* <DEDUP_REMOVED lines=17> */
[----:B-1----:R-:W-:Y:S02]  /*0110*/  IADD3 R6, R0, 0xffffffe, RZ ;  /* 0x0ffffffe00067810 */ /* 0x002fe40007ffe0ff */
[----:B------:R-:W-:Y:S01]  /*0120*/  @P1 LEA.HI.X R5, R20, c[0x0][0x254], R19, 0x2, P3 ;  /* 0x0000950014051a11 */ /* 0x000fe200018f1413 */
[----:B------:R0:W5:Y:S01]  /*0130*/  @P0 LDG.E R18, [R2.64] ;  /* 0x0000000402120981 */ /* 0x000162000c1e1900 */
[----:B------:R1:W2:Y:S03]  /*0140*/  F2I.FTZ.U32.TRUNC.NTZ R7, R6 ;  /* 0x0000000600077305 */ /* 0x0002a6000021f000 */
[----:B------:R3:W5:Y:S01]  /*0150*/  @P1 LDG.E R17, [R4.64] ;  /* 0x0000000404111981 */ /* 0x000762000c1e1900 */
[----:B------:R-:W4:Y:S01]  /*0160*/  S2UR UR6, SR_CTAID.X ;  /* 0x00000000000679c3 */ /* 0x000f220000002500 */
[----:B------:R-:W-:Y:S01]  /*0170*/  IMAD R11, R19, c[0x0][0x1d8], RZ ;  /* 0x00007600130b7a24 */ /* 0x000fe200078e02ff */
[----:B------:R-:W-:Y:S01]  /*0180*/  ISETP.NE.AND P1, PT, RZ, c[0x0][0x178], PT ;  /* 0x00005e00ff007a0c */ /* 0x000fe20003f25270 */
[----:B-1----:R-:W-:-:S02]  /*0190*/  HFMA2.MMA R6, -RZ, RZ, 0, 0 ;  /* 0x00000000ff067435 */ /* 0x002fc400000001ff */
[----:B------:R-:W-:Y:S01]  /*01a0*/  IMAD R23, R20, c[0x0][0x1dc], R11 ;  /* 0x0000770014177a24 */ /* 0x000fe200078e020b */
[----:B---3--:R-:W-:Y:S02]  /*01b0*/  IABS R4, R20 ;  /* 0x0000001400047213 */ /* 0x008fe40000000000 */
[----:B--2---:R-:W-:-:S05]  /*01c0*/  IADD3 R8, RZ, -R7, RZ ;  /* 0x80000007ff087210 */ /* 0x004fca0007ffe0ff */
[----:B0-----:R-:W-:-:S04]  /*01d0*/  IMAD R3, R8, R9, RZ ;  /* 0x0000000908037224 */ /* 0x001fc800078e02ff */
[----:B------:R-:W-:Y:S01]  /*01e0*/  IMAD.HI.U32 R7, R7, R3, R6 ;  /* 0x0000000307077227 */ /* 0x000fe200078e0006 */
[----:B------:R-:W-:Y:S02]  /*01f0*/  LOP3.LUT R6, R20, c[0x0][0x178], RZ, 0x3c, !PT ;  /* 0x00005e0014067a12 */ /* 0x000fe400078e3cff */
[----:B----4-:R-:W-:Y:S02]  /*0200*/  MOV R16, UR6 ;  /* 0x0000000600107c02 */ /* 0x010fe40008000f00 */
[----:B------:R-:W-:Y:S01]  /*0210*/  ISETP.GE.AND P3, PT, R6, RZ, PT ;  /* 0x000000ff0600720c */ /* 0x000fe20003f66270 */
[----:B------:R-:W-:Y:S01]  /*0220*/  IMAD.HI.U32 R0, R7, R4, RZ ;  /* 0x0000000407007227 */ /* 0x000fe200078e00ff */
[----:B------:R-:W-:Y:S02]  /*0230*/  MOV R7, c[0x0][0x174] ;  /* 0x00005d0000077a02 */ /* 0x000fe40000000f00 */
[----:B------:R-:W-:Y:S02]  /*0240*/  SHF.R.S32.HI R14, RZ, 0x1f, R16 ;  /* 0x0000001fff0e7819 */ /* 0x000fe40000011410 */
[----:B------:R-:W-:-:S02]  /*0250*/  IADD3 R2, -R0, RZ, RZ ;  /* 0x000000ff00027210 */ /* 0x000fc40007ffe1ff */
[----:B------:R-:W-:Y:S01]  /*0260*/  ISETP.GE.AND P4, PT, R7, 0x1, PT ;  /* 0x000000010700780c */ /* 0x000fe20003f86270 */
[----:B------:R-:W-:Y:S02]  /*0270*/  IMAD R5, R14, c[0x0][0x1d0], RZ ;  /* 0x000074000e057a24 */ /* 0x000fe400078e02ff */
[----:B------:R-:W-:Y:S02]  /*0280*/  IMAD R4, R9, R2, R4 ;  /* 0x0000000209047224 */ /* 0x000fe400078e0204 */
[----:B------:R-:W-:-:S03]  /*0290*/  IMAD.WIDE.U32 R2, R16, c[0x0][0x1d0], RZ ;  /* 0x0000740010027a25 */ /* 0x000fc600078e00ff */
[----:B------:R-:W-:Y:S01]  /*02a0*/  ISETP.GT.U32.AND P2, PT, R9, R4, PT ;  /* 0x000000040900720c */ /* 0x000fe20003f44070 */
[----:B------:R-:W-:Y:S02]  /*02b0*/  IMAD R5, R16, c[0x0][0x1d4], R5 ;  /* 0x0000750010057a24 */ /* 0x000fe400078e0205 */
[C---:B------:R-:W-:Y:S02]  /*02c0*/  IMAD R15, R14.reuse, c[0x0][0x190], RZ ;  /* 0x000064000e0f7a24 */ /* 0x040fe400078e02ff */
[----:B------:R-:W-:Y:S01]  /*02d0*/  IMAD R21, R14, c[0x0][0x1b0], RZ ;  /* 0x00006c000e157a24 */ /* 0x000fe200078e02ff */
[----:B------:R-:W-:Y:S01]  /*02e0*/  IADD3 R3, R3, R5, RZ ;  /* 0x0000000503037210 */ /* 0x000fe20007ffe0ff */
[----:B------:R-:W-:-:S04]  /*02f0*/  IMAD.WIDE.U32 R6, R16, c[0x0][0x190], RZ ;  /* 0x0000640010067a25 */ /* 0x000fc800078e00ff */
[----:B------:R-:W-:Y:S02]  /*0300*/  IMAD R13, R14, c[0x0][0x1e0], RZ ;  /* 0x000078000e0d7a24 */ /* 0x000fe400078e02ff */
[-C--:B------:R-:W-:Y:S01]  /*0310*/  @!P2 IADD3 R4, R4, -R9.reuse, RZ ;  /* 0x800000090404a210 */ /* 0x080fe20007ffe0ff */
[----:B------:R-:W-:Y:S01]  /*0320*/  IMAD R15, R16, c[0x0][0x194], R15 ;  /* 0x00006500100f7a24 */ /* 0x000fe200078e020f */
[----:B------:R-:W-:Y:S01]  /*0330*/  @!P2 IADD3 R0, R0, 0x1, RZ ;  /* 0x000000010000a810 */ /* 0x000fe20007ffe0ff */
[----:B------:R-:W-:Y:S01]  /*0340*/  IMAD R21, R16, c[0x0][0x1b4], R21 ;  /* 0x00006d0010157a24 */ /* 0x000fe200078e0215 */
[----:B------:R-:W-:Y:S01]  /*0350*/  ISETP.GE.U32.AND P0, PT, R4, R9, PT ;  /* 0x000000090400720c */ /* 0x000fe20003f06070 */
[----:B------:R-:W-:-:S04]  /*0360*/  IMAD.WIDE.U32 R8, R16, c[0x0][0x1b0], RZ ;  /* 0x00006c0010087a25 */ /* 0x000fc800078e00ff */
[----:B------:R-:W-:-:S08]  /*0370*/  IMAD.WIDE.U32 R4, R16, c[0x0][0x1e0], RZ ;  /* 0x0000780010047a25 */ /* 0x000fd000078e00ff */
[----:B------:R-:W-:Y:S01]  /*0380*/  @P0 IADD3 R0, R0, 0x1, RZ ;  /* 0x0000000100000810 */ /* 0x000fe20007ffe0ff */
[----:B------:R-:W-:Y:S06]  /*0390*/  @!P4 EXIT ;  /* 0x000000000000c94d */ /* 0x000fec0003800000 */
[----:B------:R-:W-:Y:S01]  /*03a0*/  @!P3 IADD3 R0, -R0, RZ, RZ ;  /* 0x000000ff0000b210 */ /* 0x000fe20007ffe1ff */
[----:B------:R-:W-:Y:S01]  /*03b0*/  IMAD.WIDE.U32 R2, R20, c[0x0][0x1d8], R2 ;  /* 0x0000760014027a25 */ /* 0x000fe200078e0002 */
[----:B------:R-:W-:Y:S01]  /*03c0*/  @!P1 LOP3.LUT R0, RZ, c[0x0][0x178], RZ, 0x33, !PT ;  /* 0x00005e00ff009a12 */ /* 0x000fe200078e33ff */
[----:B------:R-:W0:Y:S01]  /*03d0*/  S2R R11, SR_TID.X ;  /* 0x00000000000b7919 */ /* 0x000e220000002100 */
[----:B------:R-:W-:Y:S01]  /*03e0*/  IADD3 R7, R7, R15, RZ ;  /* 0x0000000f07077210 */ /* 0x000fe20007ffe0ff */
[----:B------:R-:W-:Y:S01]  /*03f0*/  IMAD R13, R16, c[0x0][0x1e4], R13 ;  /* 0x00007900100d7a24 */ /* 0x000fe200078e020d */
[----:B------:R-:W-:Y:S02]  /*0400*/  SHF.R.S32.HI R10, RZ, 0x1f, R0 ;  /* 0x0000001fff0a7819 */ /* 0x000fe40000011400 */
[----:B------:R-:W-:Y:S01]  /*0410*/  IADD3 R23, R3, R23, RZ ;  /* 0x0000001703177210 */ /* 0x000fe20007ffe0ff */
[----:B------:R-:W-:Y:S01]  /*0420*/  IMAD R3, R19, c[0x0][0x1e8], RZ ;  /* 0x00007a0013037a24 */ /* 0x000fe200078e02ff */
[----:B------:R-:W-:Y:S01]  /*0430*/  IADD3 R5, R5, R13, RZ ;  /* 0x0000000d05057210 */ /* 0x000fe20007ffe0ff */
[----:B------:R-:W-:Y:S01]  /*0440*/  IMAD R15, R10, c[0x0][0x1a8], RZ ;  /* 0x00006a000a0f7a24 */ /* 0x000fe200078e02ff */
[----:B------:R-:W-:Y:S01]  /*0450*/  LEA R22, P0, R2, c[0x0][0x240], 0x1 ;  /* 0x0000900002167a11 */ /* 0x000fe200078008ff */
[----:B------:R-:W-:Y:S01]  /*0460*/  IMAD R13, R20, c[0x0][0x1ec], R3 ;  /* 0x00007b00140d7a24 */ /* 0x000fe200078e0203 */
[----:B------:R-:W-:Y:S01]  /*0470*/  IADD3 R9, R9, R21, RZ ;  /* 0x0000001509097210 */ /* 0x000fe20007ffe0ff */
[----:B------:R-:W-:Y:S01]  /*0480*/  IMAD R21, R10, c[0x0][0x1c8], RZ ;  /* 0x000072000a157a24 */ /* 0x000fe200078e02ff */
[----:B------:R-:W-:Y:S01]  /*0490*/  LEA.HI.X R23, R2, c[0x0][0x244], R23, 0x1, P0 ;  /* 0x0000910002177a11 */ /* 0x000fe200000f0c17 */
[----:B------:R-:W-:Y:S01]  /*04a0*/  IMAD.WIDE.U32 R2, R20, c[0x0][0x1e8], R4 ;  /* 0x00007a0014027a25 */ /* 0x000fe200078e0004 */
[----:B------:R-:W-:-:S03]  /*04b0*/  MOV R10, R22 ;  /* 0x00000016000a7202 */ /* 0x000fc60000000f00 */
[----:B------:R-:W-:Y:S01]  /*04c0*/  IMAD.WIDE.U32 R4, R0, c[0x0][0x1a8], R6 ;  /* 0x00006a0000047a25 */ /* 0x000fe200078e0006 */
[----:B------:R-:W-:-:S03]  /*04d0*/  IADD3 R13, R3, R13, RZ ;  /* 0x0000000d030d7210 */ /* 0x000fc60007ffe0ff */
[----:B------:R-:W-:Y:S01]  /*04e0*/  IMAD.WIDE.U32 R6, R0, c[0x0][0x1c8], R8 ;  /* 0x0000720000067a25 */ /* 0x000fe200078e0008 */
[----:B------:R-:W-:-:S03]  /*04f0*/  LEA R8, P0, R2, c[0x0][0x248], 0x1 ;  /* 0x0000920002087a11 */ /* 0x000fc600078008ff */
[----:B------:R-:W-:Y:S01]  /*0500*/  IMAD R9, R0, c[0x0][0x1ac], R15 ;  /* 0x00006b0000097a24 */ /* 0x000fe200078e020f */
[----:B------:R-:W-:Y:S01]  /*0510*/  LEA R3, P2, R6, c[0x0][0x230], 0x1 ;  /* 0x00008c0006037a11 */ /* 0x000fe200078408ff */
[----:B------:R-:W1:Y:S01]  /*0520*/  S2R R15, SR_LANEID ;  /* 0x00000000000f7919 */ /* 0x000e620000000000 */
[----:B------:R-:W-:Y:S01]  /*0530*/  IMAD R25, R0, c[0x0][0x1cc], R21 ;  /* 0x0000730000197a24 */ /* 0x000fe200078e0215 */
[----:B0-----:R-:W-:Y:S02]  /*0540*/  SHF.L.U32 R0, R11, 0x1, RZ ;  /* 0x000000010b007819 */ /* 0x001fe400000006ff */
[----:B------:R-:W-:Y:S02]  /*0550*/  IADD3 R9, R5, R9, RZ ;  /* 0x0000000905097210 */ /* 0x000fe40007ffe0ff */
[----:B------:R-:W-:Y:S02]  /*0560*/  IADD3 R5, R7, R25, RZ ;  /* 0x0000001907057210 */ /* 0x000fe40007ffe0ff */
[----:B------:R-:W-:-:S02]  /*0570*/  LEA R21, P1, R4, c[0x0][0x228], 0x1 ;  /* 0x00008a0004157a11 */ /* 0x000fc400078208ff */
[----:B------:R-:W-:Y:S02]  /*0580*/  LEA.HI.X R7, R2, c[0x0][0x24c], R13, 0x1, P0 ;  /* 0x0000930002077a11 */ /* 0x000fe400000f0c0d */
[----:B------:R-:W-:Y:S02]  /*0590*/  LOP3.LUT R0, R0, 0xffffffc0, RZ, 0xc0, !PT ;  /* 0xffffffc000007812 */ /* 0x000fe400078ec0ff */
[----:B------:R-:W-:Y:S02]  /*05a0*/  LEA.HI.X R2, R6, c[0x0][0x234], R5, 0x1, P2 ;  /* 0x00008d0006027a11 */ /* 0x000fe400010f0c05 */
[----:B------:R-:W-:Y:S02]  /*05b0*/  LEA.HI.X R4, R4, c[0x0][0x22c], R9, 0x1, P1 ;  /* 0x00008b0004047a11 */ /* 0x000fe400008f0c09 */
[----:B------:R-:W-:Y:S02]  /*05c0*/  LOP3.LUT R12, R0, 0x1f, R11, 0xf8, !PT ;  /* 0x0000001f000c7812 */ /* 0x000fe400078ef80b */
[----:B------:R-:W-:-:S02]  /*05d0*/  MOV R5, R3 ;  /* 0x0000000300057202 */ /* 0x000fc40000000f00 */
[----:B------:R-:W-:Y:S02]  /*05e0*/  MOV R13, RZ ;  /* 0x000000ff000d7202 */ /* 0x000fe40000000f00 */
[----:B------:R-:W-:Y:S02]  /*05f0*/  LOP3.LUT R11, R11, 0x1f, RZ, 0xc0, !PT ;  /* 0x0000001f0b0b7812 */ /* 0x000fe400078ec0ff */
[----:B------:R-:W-:Y:S02]  /*0600*/  MOV R9, R23 ;  /* 0x0000001700097202 */ /* 0x000fe40000000f00 */
[----:B------:R-:W-:Y:S02]  /*0610*/  MOV R6, R21 ;  /* 0x0000001500067202 */ /* 0x000fe40000000f00 */
[----:B-1----:R-:W-:Y:S02]  /*0620*/  MOV R3, R2 ;  /* 0x0000000200037202 */ /* 0x002fe40000000f00 */
.L_x_3313:
        /* <DEDUP_REMOVED lines=34> */
[----:B-----5:R-:W-:Y:S01]  /*0850*/  FADD.FTZ R46, R46, R17 ;  /* 0x000000112e2e7221 */ /* 0x020fe20000010000 */
[----:B------:R-:W-:Y:S01]  /*0860*/  PRMT R44, RZ, 0x5410, R25 ;  /* 0x00005410ff2c7816 */ /* 0x000fe20000000019 */
[----:B------:R-:W-:Y:S01]  /*0870*/  FADD.FTZ R45, R24, R17 ;  /* 0x00000011182d7221 */ /* 0x000fe20000010000 */
[----:B------:R-:W-:-:S02]  /*0880*/  PRMT R42, RZ, 0x5410, R26 ;  /* 0x00005410ff2a7816 */ /* 0x000fc4000000001a */
[----:B------:R-:W-:Y:S01]  /*0890*/  FSETP.GTU.FTZ.AND P4, PT, R46, 20, PT ;  /* 0x41a000002e00780b */ /* 0x000fe20003f9c000 */
[--C-:B------:R-:W-:Y:S01]  /*08a0*/  FADD.FTZ R44, R44, R17.reuse ;  /* 0x000000112c2c7221 */ /* 0x100fe20000010000 */
[----:B------:R-:W-:Y:S01]  /*08b0*/  PRMT R48, RZ, 0x7610, R26 ;  /* 0x00007610ff307816 */ /* 0x000fe2000000001a */
[--C-:B------:R-:W-:Y:S01]  /*08c0*/  FADD.FTZ R26, R40, R17.reuse ;  /* 0x00000011281a7221 */ /* 0x100fe20000010000 */
[----:B------:R-:W-:Y:S01]  /*08d0*/  ISETP.EQ.OR P4, PT, RZ, UR6, P4 ;  /* 0x00000006ff007c0c */ /* 0x000fe2000a782670 */
[----:B------:R-:W-:Y:S01]  /*08e0*/  FADD.FTZ R25, R42, R17 ;  /* 0x000000112a197221 */ /* 0x000fe20000010000 */
[----:B------:R-:W-:Y:S01]  /*08f0*/  PRMT R40, RZ, 0x5410, R27 ;  /* 0x00005410ff287816 */ /* 0x000fe2000000001b */
[--C-:B------:R-:W-:Y:S01]  /*0900*/  FADD.FTZ R24, R48, R17.reuse ;  /* 0x0000001130187221 */ /* 0x100fe20000010000 */
[----:B------:R-:W-:Y:S02]  /*0910*/  FSETP.GTU.FTZ.AND P5, PT, R45, 20, PT ;  /* 0x41a000002d00780b */ /* 0x000fe40003fbc000 */
[----:B------:R-:W-:Y:S01]  /*0920*/  FSETP.GTU.FTZ.AND P3, PT, R44, 20, PT ;  /* 0x41a000002c00780b */ /* 0x000fe20003f7c000 */
[----:B------:R-:W-:Y:S01]  /*0930*/  FADD.FTZ R23, R40, R17 ;  /* 0x0000001128177221 */ /* 0x000fe20000010000 */
        /* <DEDUP_REMOVED lines=36> */
.L_x_3275:
[----:B-12---:R-:W-:Y:S05]  /*0b80*/  BSYNC B0 ;  /* 0x0000000000007941 */ /* 0x006fea0003800000 */
.L_x_3274:
        /* <DEDUP_REMOVED lines=36> */
.L_x_3277:
[----:B------:R-:W-:Y:S05]  /*0dd0*/  BSYNC B0 ;  /* 0x0000000000007941 */ /* 0x000fea0003800000 */
.L_x_3276:
        /* <DEDUP_REMOVED lines=38> */
.L_x_3279:
[----:B------:R-:W-:Y:S05]  /*1040*/  BSYNC B0 ;  /* 0x0000000000007941 */ /* 0x000fea0003800000 */
.L_x_3278:
        /* <DEDUP_REMOVED lines=36> */
.L_x_3281:
[----:B------:R-:W-:Y:S05]  /*1290*/  BSYNC B0 ;  /* 0x0000000000007941 */ /* 0x000fea0003800000 */
.L_x_3280:
        /* <DEDUP_REMOVED lines=38> */
.L_x_3283:
[----:B------:R-:W-:Y:S05]  /*1500*/  BSYNC B0 ;  /* 0x0000000000007941 */ /* 0x000fea0003800000 */
.L_x_3282:
        /* <DEDUP_REMOVED lines=36> */
.L_x_3285:
[----:B------:R-:W-:Y:S05]  /*1750*/  BSYNC B0 ;  /* 0x0000000000007941 */ /* 0x000fea0003800000 */
.L_x_3284:
        /* <DEDUP_REMOVED lines=38> */
.L_x_3287:
[----:B------:R-:W-:Y:S05]  /*19c0*/  BSYNC B0 ;  /* 0x0000000000007941 */ /* 0x000fea0003800000 */
.L_x_3286:
        /* <DEDUP_REMOVED lines=36> */
.L_x_3289:
[----:B------:R-:W-:Y:S05]  /*1c10*/  BSYNC B0 ;  /* 0x0000000000007941 */ /* 0x000fea0003800000 */
.L_x_3288:
        /* <DEDUP_REMOVED lines=41> */
.L_x_3291:
[----:B------:R-:W-:Y:S05]  /*1eb0*/  BSYNC B0 ;  /* 0x0000000000007941 */ /* 0x000fea0003800000 */
.L_x_3290:
        /* <DEDUP_REMOVED lines=41> */
.L_x_3293:
[----:B------:R-:W-:Y:S05]  /*2150*/  BSYNC B0 ;  /* 0x0000000000007941 */ /* 0x000fea0003800000 */
.L_x_3292:
        /* <DEDUP_REMOVED lines=47> */
.L_x_3295:
[----:B------:R-:W-:Y:S05]  /*2450*/  BSYNC B0 ;  /* 0x0000000000007941 */ /* 0x000fea0003800000 */
.L_x_3294:
        /* <DEDUP_REMOVED lines=33> */
.L_x_3297:
[----:B------:R-:W-:Y:S05]  /*2670*/  BSYNC B0 ;  /* 0x0000000000007941 */ /* 0x000fea0003800000 */
.L_x_3296:
        /* <DEDUP_REMOVED lines=33> */
.L_x_3299:
[----:B------:R-:W-:Y:S05]  /*2890*/  BSYNC B0 ;  /* 0x0000000000007941 */ /* 0x000fea0003800000 */
.L_x_3298:
        /* <DEDUP_REMOVED lines=33> */
.L_x_3301:
[----:B------:R-:W-:Y:S05]  /*2ab0*/  BSYNC B0 ;  /* 0x0000000000007941 */ /* 0x000fea0003800000 */
.L_x_3300:
        /* <DEDUP_REMOVED lines=33> */
.L_x_3303:
[----:B------:R-:W-:Y:S05]  /*2cd0*/  BSYNC B0 ;  /* 0x0000000000007941 */ /* 0x000fea0003800000 */
.L_x_3302:
        /* <DEDUP_REMOVED lines=33> */
.L_x_3305:
[----:B------:R-:W-:Y:S05]  /*2ef0*/  BSYNC B0 ;  /* 0x0000000000007941 */ /* 0x000fea0003800000 */
.L_x_3304:
        /* <DEDUP_REMOVED lines=36> */
.L_x_3311:
[----:B------:R-:W-:Y:S01]  /*3140*/  SHF.R.S32.HI R34, RZ, 0x1f, R74 ;  /* 0x0000001fff227819 */ /* 0x000fe2000001144a */
[----:B------:R-:W-:-:S04]  /*3150*/  IMAD.WIDE.U32 R28, R74, c[0x0][0x1a0], RZ ;  /* 0x000068004a1c7a25 */ /* 0x000fc800078e00ff */
[----:B------:R-:W-:Y:S01]  /*3160*/  IMAD R31, R34, c[0x0][0x1a0], RZ ;  /* 0x00006800221f7a24 */ /* 0x000fe200078e02ff */
[----:B------:R-:W-:Y:S01]  /*3170*/  LEA R30, P0, R28, R6, 0x1 ;  /* 0x000000061c1e7211 */ /* 0x000fe200078008ff */
[----:B------:R-:W-:Y:S02]  /*3180*/  IMAD R33, R19, c[0x0][0x180], RZ ;  /* 0x0000600013217a24 */ /* 0x000fe400078e02ff */
[----:B------:R-:W-:-:S05]  /*3190*/  IMAD R31, R74, c[0x0][0x1a4], R31 ;  /* 0x000069004a1f7a24 */ /* 0x000fca00078e021f */
[----:B------:R-:W-:-:S04]  /*31a0*/  IADD3 R29, R29, R31, RZ ;  /* 0x0000001f1d1d7210 */ /* 0x000fc80007ffe0ff */
[----:B------:R-:W-:-:S05]  /*31b0*/  LEA.HI.X R31, R28, R4, R29, 0x1, P0 ;  /* 0x000000041c1f7211 */ /* 0x000fca00000f0c1d */
[----:B------:R-:W-:-:S05]  /*31c0*/  IMAD.WIDE R30, R12, 0x10, R30 ;  /* 0x000000100c1e7825 */ /* 0x000fca00078e021e */
[----:B------:R0:W2:Y:S04]  /*31d0*/  LDG.E.128 R36, [R30.64] ;  /* 0x000000041e247981 */ /* 0x0000a8000c1e1d00 */
[----:B------:R0:W3:Y:S01]  /*31e0*/  LDG.E.128 R40, [R30.64+0x200] ;  /* 0x000200041e287981 */ /* 0x0000e2000c1e1d00 */
[----:B------:R-:W-:-:S04]  /*31f0*/  IMAD.WIDE.U32 R28, R20, c[0x0][0x180], RZ ;  /* 0x00006000141c7a25 */ /* 0x000fc800078e00ff */
[----:B------:R-:W-:-:S05]  /*3200*/  IMAD R33, R20, c[0x0][0x184], R33 ;  /* 0x0000610014217a24 */ /* 0x000fca00078e0221 */
[----:B------:R-:W-:Y:S01]  /*3210*/  IADD3 R29, R29, R33, RZ ;  /* 0x000000211d1d7210 */ /* 0x000fe20007ffe0ff */
[----:B------:R-:W-:-:S04]  /*3220*/  IMAD R33, R34, c[0x0][0x188], RZ ;  /* 0x0000620022217a24 */ /* 0x000fc800078e02ff */
[C---:B------:R-:W-:Y:S02]  /*3230*/  IMAD R33, R74.reuse, c[0x0][0x18c], R33 ;  /* 0x000063004a217a24 */ /* 0x040fe400078e0221 */
[----:B------:R-:W-:-:S05]  /*3240*/  IMAD.WIDE.U32 R28, R74, c[0x0][0x188], R28 ;  /* 0x000062004a1c7a25 */ /* 0x000fca00078e001c */
[----:B------:R-:W-:Y:S02]  /*3250*/  IADD3 R29, R29, R33, RZ ;  /* 0x000000211d1d7210 */ /* 0x000fe40007ffe0ff */
[----:B------:R-:W-:-:S04]  /*3260*/  LEA R32, P0, R28, c[0x0][0x220], 0x2 ;  /* 0x000088001c207a11 */ /* 0x000fc800078010ff */
[----:B------:R-:W-:-:S05]  /*3270*/  LEA.HI.X R33, R28, c[0x0][0x224], R29, 0x2, P0 ;  /* 0x000089001c217a11 */ /* 0x000fca00000f141d */
[----:B------:R1:W4:Y:S01]  /*3280*/  LDG.E R72, [R32.64] ;  /* 0x0000000420487981 */ /* 0x000322000c1e1900 */
[----:B------:R-:W-:Y:S02]  /*3290*/  IMAD R29, R34, c[0x0][0x1c0], RZ ;  /* 0x00007000221d7a24 */ /* 0x000fe400078e02ff */
[----:B0-----:R-:W-:-:S04]  /*32a0*/  IMAD.WIDE.U32 R30, R74, c[0x0][0x1c0], RZ ;  /* 0x000070004a1e7a25 */ /* 0x001fc800078e00ff */
[----:B------:R-:W-:Y:S01]  /*32b0*/  IMAD R29, R74, c[0x0][0x1c4], R29 ;  /* 0x000071004a1d7a24 */ /* 0x000fe200078e021d */
[----:B------:R-:W-:-:S04]  /*32c0*/  LEA R28, P0, R30, R5, 0x1 ;  /* 0x000000051e1c7211 */ /* 0x000fc800078008ff */
[----:B------:R-:W-:-:S04]  /*32d0*/  IADD3 R29, R31, R29, RZ ;  /* 0x0000001d1f1d7210 */ /* 0x000fc80007ffe0ff */
[----:B------:R-:W-:-:S05]  /*32e0*/  LEA.HI.X R29, R30, R3, R29, 0x1, P0 ;  /* 0x000000031e1d7211 */ /* 0x000fca00000f0c1d */
[----:B------:R-:W-:Y:S01]  /*32f0*/  IMAD.WIDE R66, R12, 0x10, R28 ;  /* 0x000000100c427825 */ /* 0x000fe200078e021c */
[----:B------:R-:W-:Y:S01]  /*3300*/  ISETP.GE.AND P0, PT, R15, 0x1, PT ;  /* 0x000000010f00780c */ /* 0x000fe20003f06270 */
[----:B--2---:R-:W-:Y:S04]  /*3310*/  STS.128 [R0.X16], R36 ;  /* 0x0000002400007388 */ /* 0x004fe8000000cc00 */
[----:B---3--:R-:W-:Y:S01]  /*3320*/  STS.128 [R0.X16+0x200], R40 ;  /* 0x0002002800007388 */ /* 0x008fe2000000cc00 */
[----:B------:R-:W-:-:S06]  /*3330*/  NOP ;  /* 0x0000000000007918 */ /* 0x000fcc0000000000 */
[----:B------:R0:W2:Y:S04]  /*3340*/  LDG.E.128 R28, [R66.64] ;  /* 0x00000004421c7981 */ /* 0x0000a8000c1e1d00 */
[----:B-1----:R0:W3:Y:S01]  /*3350*/  LDG.E.128 R32, [R66.64+0x200] ;  /* 0x0002000442207981 */ /* 0x0020e2000c1e1d00 */
[C---:B------:R-:W-:Y:S01]  /*3360*/  ISETP.GE.AND P1, PT, R15.reuse, 0x10, PT ;  /* 0x000000100f00780c */ /* 0x040fe20003f26270 */
[----:B------:R-:W-:Y:S01]  /*3370*/  BSSY B0, `(.L_x_3307) ;  /* 0x00000a8000007945 */ /* 0x000fe20003800000 */
[----:B------:R-:W-:Y:S01]  /*3380*/  ISETP.NE.AND P2, PT, R15, 0x1f, PT ;  /* 0x0000001f0f00780c */ /* 0x000fe20003f45270 */
[----:B------:R-:W1:Y:S01]  /*3390*/  LDS.128 R36, [R21.X16] ;  /* 0x0000000015247984 */ /* 0x000e62000000cc00 */
[----:B------:R-:W-:-:S03]  /*33a0*/  MOV R73, RZ ;  /* 0x000000ff00497202 */ /* 0x000fc60000000f00 */
[----:B------:R-:W5:Y:S01]  /*33b0*/  LDS.128 R40, [R21.X16+0x10] ;  /* 0x0000100015287984 */ /* 0x000f62000000cc00 */
[----:B----4-:R-:W-:-:S04]  /*33c0*/  FMUL.FTZ R72, R72, 1.4426950216293334961 ;  /* 0x3fb8aa3b48487820 */ /* 0x010fc80000410000 */
[C---:B------:R-:W-:Y:S02]  /*33d0*/  FMUL.FTZ R101, R72.reuse, R45 ;  /* 0x0000002d48657220 */ /* 0x040fe40000410000 */
[C---:B------:R-:W-:Y:S02]  /*33e0*/  FMUL.FTZ R102, R72.reuse, R46 ;  /* 0x0000002e48667220 */ /* 0x040fe40000410000 */
[C---:B------:R-:W-:Y:S02]  /*33f0*/  FMUL.FTZ R100, R72.reuse, R44 ;  /* 0x0000002c48647220 */ /* 0x040fe40000410000 */
[----:B------:R-:W4:Y:S01]  /*3400*/  MUFU.EX2 R101, R101 ;  /* 0x0000006500657308 */ /* 0x000f220000000800 */
[C---:B------:R-:W-:Y:S02]  /*3410*/  FMUL.FTZ R99, R72.reuse, R26 ;  /* 0x0000001a48637220 */ /* 0x040fe40000410000 */
[C---:B------:R-:W-:Y:S02]  /*3420*/  FMUL.FTZ R98, R72.reuse, R25 ;  /* 0x0000001948627220 */ /* 0x040fe40000410000 */
[----:B------:R-:W-:-:S02]  /*3430*/  FMUL.FTZ R97, R72, R24 ;  /* 0x0000001848617220 */ /* 0x000fc40000410000 */
[C---:B------:R-:W-:Y:S01]  /*3440*/  FMUL.FTZ R96, R72.reuse, R23 ;  /* 0x0000001748607220 */ /* 0x040fe20000410000 */
[----:B------:R-:W4:Y:S01]  /*3450*/  MUFU.EX2 R102, R102 ;  /* 0x0000006600667308 */ /* 0x000f220000000800 */
[C---:B------:R-:W-:Y:S02]  /*3460*/  FMUL.FTZ R95, R72.reuse, R47 ;  /* 0x0000002f485f7220 */ /* 0x040fe40000410000 */
[C---:B------:R-:W-:Y:S01]  /*3470*/  FMUL.FTZ R94, R72.reuse, R27 ;  /* 0x0000001b485e7220 */ /* 0x040fe20000410000 */
[--C-:B-1----:R-:W-:Y:S01]  /*3480*/  PRMT R113, RZ, 0x5410, R36.reuse ;  /* 0x00005410ff717816 */ /* 0x102fe20000000024 */
[C---:B------:R-:W-:Y:S01]  /*3490*/  FMUL.FTZ R93, R72.reuse, R49 ;  /* 0x00000031485d7220 */ /* 0x040fe20000410000 */
[----:B------:R-:W-:Y:S01]  /*34a0*/  PRMT R104, RZ, 0x7610, R36 ;  /* 0x00007610ff687816 */ /* 0x000fe20000000024 */
[----:B------:R-:W-:Y:S01]  /*34b0*/  FMUL.FTZ R92, R72, R48 ;  /* 0x00000030485c7220 */ /* 0x000fe20000410000 */
[----:B------:R-:W1:Y:S01]  /*34c0*/  MUFU.EX2 R100, R100 ;  /* 0x0000006400647308 */ /* 0x000e620000000800 */
[--C-:B0-----:R-:W-:Y:S01]  /*34d0*/  PRMT R66, RZ, 0x5410, R37.reuse ;  /* 0x00005410ff427816 */ /* 0x101fe20000000025 */
[----:B------:R-:W-:Y:S01]  /*34e0*/  FMUL.FTZ R113, R82, R113 ;  /* 0x0000007152717220 */ /* 0x000fe20000410000 */
[----:B------:R-:W-:Y:S01]  /*34f0*/  PRMT R37, RZ, 0x7610, R37 ;  /* 0x00007610ff257816 */ /* 0x000fe20000000025 */
[----:B------:R-:W-:Y:S01]  /*3500*/  FMUL.FTZ R104, R81, R104 ;  /* 0x0000006851687220 */ /* 0x000fe20000410000 */
[--C-:B------:R-:W-:Y:S01]  /*3510*/  PRMT R107, RZ, 0x5410, R38.reuse ;  /* 0x00005410ff6b7816 */ /* 0x100fe20000000026 */
[----:B------:R-:W-:Y:S01]  /*3520*/  FMUL.FTZ R105, R83, R66 ;  /* 0x0000004253697220 */ /* 0x000fe20000410000 */
[----:B------:R-:W-:Y:S01]  /*3530*/  PRMT R110, RZ, 0x7610, R38 ;  /* 0x00007610ff6e7816 */ /* 0x000fe20000000026 */
[----:B------:R-:W0:Y:S01]  /*3540*/  MUFU.EX2 R99, R99 ;  /* 0x0000006300637308 */ /* 0x000e220000000800 */
[-C--:B----4-:R-:W-:Y:S01]  /*3550*/  FFMA.FTZ R38, R113, R101.reuse, R104 ;  /* 0x0000006571267223 */ /* 0x090fe20000010068 */
[--C-:B------:R-:W-:Y:S01]  /*3560*/  PRMT R36, RZ, 0x5410, R39.reuse ;  /* 0x00005410ff247816 */ /* 0x100fe20000000027 */
[----:B------:R-:W-:Y:S01]  /*3570*/  FMUL.FTZ R67, R102, R101 ;  /* 0x0000006566437220 */ /* 0x000fe20000410000 */
[----:B------:R-:W-:Y:S01]  /*3580*/  PRMT R39, RZ, 0x7610, R39 ;  /* 0x00007610ff277816 */ /* 0x000fe20000000027 */
[----:B------:R-:W-:Y:S01]  /*3590*/  FMUL.FTZ R108, R80, R37 ;  /* 0x00000025506c7220 */ /* 0x000fe20000410000 */
[--C-:B-----5:R-:W-:Y:S01]  /*35a0*/  PRMT R115, RZ, 0x5410, R40.reuse ;  /* 0x00005410ff737816 */ /* 0x120fe20000000028 */
[----:B------:R-:W-:Y:S01]  /*35b0*/  FMUL.FTZ R107, R84, R107 ;  /* 0x0000006b546b7220 */ /* 0x000fe20000410000 */
[----:B------:R-:W4:Y:S01]  /*35c0*/  MUFU.EX2 R98, R98 ;  /* 0x0000006200627308 */ /* 0x000f220000000800 */
[C---:B-1----:R-:W-:Y:S01]  /*35d0*/  FFMA.FTZ R37, R100.reuse, R38, R105 ;  /* 0x0000002664257223 */ /* 0x042fe20000010069 */
[----:B------:R-:W-:Y:S01]  /*35e0*/  PRMT R114, RZ, 0x7610, R40 ;  /* 0x00007610ff727816 */ /* 0x000fe20000000028 */
[----:B------:R-:W-:Y:S01]  /*35f0*/  FMUL.FTZ R38, R100, R67 ;  /* 0x0000004364267220 */ /* 0x000fe20000410000 */
[--C-:B------:R-:W-:Y:S01]  /*3600*/  PRMT R119, RZ, 0x5410, R42.reuse ;  /* 0x00005410ff777816 */ /* 0x100fe2000000002a */
[----:B------:R-:W-:Y:S01]  /*3610*/  FMUL.FTZ R110, R79, R110 ;  /* 0x0000006e4f6e7220 */ /* 0x000fe20000410000 */
[----:B------:R-:W-:Y:S01]  /*3620*/  PRMT R120, RZ, 0x7610, R42 ;  /* 0x00007610ff787816 */ /* 0x000fe2000000002a */
[----:B------:R-:W-:Y:S01]  /*3630*/  FMUL.FTZ R111, R85, R36 ;  /* 0x00000024556f7220 */ /* 0x000fe20000410000 */
[----:B------:R-:W1:Y:S01]  /*3640*/  MUFU.EX2 R97, R97 ;  /* 0x0000006100617308 */ /* 0x000e620000000800 */
[C---:B0-----:R-:W-:Y:S01]  /*3650*/  FFMA.FTZ R66, R99.reuse, R37, R108 ;  /* 0x0000002563427223 */ /* 0x041fe2000001006c */
[--C-:B------:R-:W-:Y:S01]  /*3660*/  PRMT R36, RZ, 0x5410, R41.reuse ;  /* 0x00005410ff247816 */ /* 0x100fe20000000029 */
[----:B------:R-:W-:Y:S01]  /*3670*/  FMUL.FTZ R37, R99, R38 ;  /* 0x0000002663257220 */ /* 0x000fe20000410000 */
[----:B------:R-:W-:Y:S01]  /*3680*/  PRMT R41, RZ, 0x7610, R41 ;  /* 0x00007610ff297816 */ /* 0x000fe20000000029 */
[----:B------:R-:W-:Y:S01]  /*3690*/  FMUL.FTZ R103, R72, R51 ;  /* 0x0000003348677220 */ /* 0x000fe20000410000 */
[----:B------:R-:W-:Y:S01]  /*36a0*/  PRMT R122, RZ, 0x7610, R43 ;  /* 0x00007610ff7a7816 */ /* 0x000fe2000000002b */
[----:B------:R-:W-:Y:S01]  /*36b0*/  FMUL.FTZ R116, R78, R39 ;  /* 0x000000274e747220 */ /* 0x000fe20000410000 */
[----:B------:R-:W0:Y:S01]  /*36c0*/  MUFU.EX2 R96, R96 ;  /* 0x0000006000607308 */ /* 0x000e220000000800 */
[----:B----4-:R-:W-:-:S02]  /*36d0*/  FFMA.FTZ R66, R98, R66, R107 ;  /* 0x0000004262427223 */ /* 0x010fc4000001006b */
[----:B------:R-:W-:Y:S02]  /*36e0*/  FMUL.FTZ R38, R98, R37 ;  /* 0x0000002562267220 */ /* 0x000fe40000410000 */
[----:B------:R-:W-:Y:S02]  /*36f0*/  FMUL.FTZ R106, R72, R50 ;  /* 0x00000032486a7220 */ /* 0x000fe40000410000 */
[----:B------:R-:W-:Y:S01]  /*3700*/  FMUL.FTZ R115, R86, R115 ;  /* 0x0000007356737220 */ /* 0x000fe20000410000 */
[----:B------:R-:W4:Y:S01]  /*3710*/  MUFU.EX2 R95, R95 ;  /* 0x0000005f005f7308 */ /* 0x000f220000000800 */
[C---:B-1----:R-:W-:Y:S02]  /*3720*/  FFMA.FTZ R66, R97.reuse, R66, R110 ;  /* 0x0000004261427223 */ /* 0x042fe4000001006e */
[----:B------:R-:W-:Y:S02]  /*3730*/  FMUL.FTZ R37, R97, R38 ;  /* 0x0000002661257220 */ /* 0x000fe40000410000 */
[----:B------:R-:W-:-:S02]  /*3740*/  FMUL.FTZ R109, R72, R52 ;  /* 0x00000034486d7220 */ /* 0x000fc40000410000 */
[----:B------:R-:W-:Y:S01]  /*3750*/  FMUL.FTZ R114, R77, R114 ;  /* 0x000000724d727220 */ /* 0x000fe20000410000 */
[----:B------:R-:W1:Y:S01]  /*3760*/  MUFU.EX2 R94, R94 ;  /* 0x0000005e005e7308 */ /* 0x000e620000000800 */
[C---:B0-----:R-:W-:Y:S02]  /*3770*/  FFMA.FTZ R66, R96.reuse, R66, R111 ;  /* 0x0000004260427223 */ /* 0x041fe4000001006f */
[----:B------:R-:W-:Y:S02]  /*3780*/  FMUL.FTZ R38, R96, R37 ;  /* 0x0000002560267220 */ /* 0x000fe40000410000 */
[----:B------:R-:W-:Y:S02]  /*3790*/  FMUL.FTZ R112, R72, R53 ;  /* 0x0000003548707220 */ /* 0x000fe40000410000 */
[----:B------:R-:W-:Y:S01]  /*37a0*/  FMUL.FTZ R121, R87, R36 ;  /* 0x0000002457797220 */ /* 0x000fe20000410000 */
[----:B------:R-:W0:Y:S01]  /*37b0*/  MUFU.EX2 R93, R93 ;  /* 0x0000005d005d7308 */ /* 0x000e220000000800 */
[----:B----4-:R-:W-:-:S02]  /*37c0*/  FFMA.FTZ R66, R95, R66, R116 ;  /* 0x000000425f427223 */ /* 0x010fc40000010074 */
[----:B------:R-:W-:Y:S02]  /*37d0*/  FMUL.FTZ R37, R95, R38 ;  /* 0x000000265f257220 */ /* 0x000fe40000410000 */
[----:B------:R-:W-:Y:S01]  /*37e0*/  FMUL.FTZ R117, R72, R54 ;  /* 0x0000003648757220 */ /* 0x000fe20000410000 */
[----:B------:R-:W-:Y:S01]  /*37f0*/  MOV R72, 0x3f800000 ;  /* 0x3f80000000487802 */ /* 0x000fe20000000f00 */
        /* <DEDUP_REMOVED lines=9> */
[----:B------:R-:W-:-:S03]  /*3890*/  FMUL.FTZ R122, R71, R122 ;  /* 0x0000007a477a7220 */ /* 0x000fc60000410000 */
[----:B------:R-:W0:Y:S01]  /*38a0*/  MUFU.EX2 R106, R106 ;  /* 0x0000006a006a7308 */ /* 0x000e220000000800 */
[C---:B----4-:R-:W-:Y:S02]  /*38b0*/  FFMA.FTZ R66, R92.reuse, R66, R121 ;  /* 0x000000425c427223 */ /* 0x050fe40000010079 */
[----:B------:R-:W-:-:S05]  /*38c0*/  FMUL.FTZ R36, R92, R37 ;  /* 0x000000255c247220 */ /* 0x000fca0000410000 */
[----:B------:R-:W4:Y:S01]  /*38d0*/  MUFU.EX2 R109, R109 ;  /* 0x0000006d006d7308 */ /* 0x000f220000000800 */
[C---:B-1----:R-:W-:Y:S02]  /*38e0*/  FFMA.FTZ R66, R103.reuse, R66, R118 ;  /* 0x0000004267427223 */ /* 0x042fe40000010076 */
[----:B------:R-:W-:Y:S01]  /*38f0*/  FMUL.FTZ R37, R103, R36 ;  /* 0x0000002467257220 */ /* 0x000fe20000410000 */
[----:B------:R-:W-:-:S04]  /*3900*/  PRMT R36, RZ, 0x5410, R43 ;  /* 0x00005410ff247816 */ /* 0x000fc8000000002b */
[----:B------:R-:W1:Y:S01]  /*3910*/  MUFU.EX2 R112, R112 ;  /* 0x0000007000707308 */ /* 0x000e620000000800 */
[C---:B0-----:R-:W-:Y:S02]  /*3920*/  FFMA.FTZ R66, R106.reuse, R66, R119 ;  /* 0x000000426a427223 */ /* 0x041fe40000010077 */
[----:B------:R-:W-:Y:S02]  /*3930*/  FMUL.FTZ R123, R89, R36 ;  /* 0x00000024597b7220 */ /* 0x000fe40000410000 */
[----:B------:R-:W-:-:S03]  /*3940*/  FMUL.FTZ R38, R106, R37 ;  /* 0x000000256a267220 */ /* 0x000fc60000410000 */
[----:B------:R-:W0:Y:S01]  /*3950*/  MUFU.EX2 R117, R117 ;  /* 0x0000007500757308 */ /* 0x000e220000000800 */
[C---:B----4-:R-:W-:Y:S02]  /*3960*/  FFMA.FTZ R66, R109.reuse, R66, R120 ;  /* 0x000000426d427223 */ /* 0x050fe40000010078 */
[----:B------:R-:W-:Y:S02]  /*3970*/  FMUL.FTZ R37, R109, R38 ;  /* 0x000000266d257220 */ /* 0x000fe40000410000 */
[C---:B-1----:R-:W-:Y:S02]  /*3980*/  FFMA.FTZ R67, R112.reuse, R66, R123 ;  /* 0x0000004270437223 */ /* 0x042fe4000001007b */
[----:B------:R-:W-:Y:S02]  /*3990*/  FMUL.FTZ R66, R112, R37 ;  /* 0x0000002570427220 */ /* 0x000fe40000410000 */
[C---:B0-----:R-:W-:Y:S02]  /*39a0*/  FFMA.FTZ R67, R117.reuse, R67, R122 ;  /* 0x0000004375437223 */ /* 0x041fe4000001007a */
[----:B------:R-:W-:-:S03]  /*39b0*/  FMUL.FTZ R66, R117, R66 ;  /* 0x0000004275427220 */ /* 0x000fc60000410000 */
[----:B------:R-:W0:Y:S04]  /*39c0*/  SHFL.UP PT, R36, R67, 0x1, RZ ;  /* 0x0420000043247989 */ /* 0x000e2800000e00ff */
[----:B------:R-:W1:Y:S01]  /*39d0*/  SHFL.UP PT, R37, R66, 0x1, RZ ;  /* 0x0420000042257989 */ /* 0x000e6200000e00ff */
        /* <DEDUP_REMOVED lines=20> */
[----:B------:R-:W-:-:S03]  /*3b20*/  ISETP.EQ.OR P0, PT, R13, RZ, P0 ;  /* 0x000000ff0d00720c */ /* 0x000fc60000702670 */
[----:B--2---:R-:W-:Y:S04]  /*3b30*/  STS.128 [R0.X16+0x1080], R28 ;  /* 0x0010801c00007388 */ /* 0x004fe8000000cc00 */
[----:B---3--:R-:W-:Y:S01]  /*3b40*/  STS.128 [R0.X16+0x1280], R32 ;  /* 0x0012802000007388 */ /* 0x008fe2000000cc00 */
[----:B------:R-:W-:-:S06]  /*3b50*/  NOP ;  /* 0x0000000000007918 */ /* 0x000fcc0000000000 */
[----:B------:R-:W-:Y:S04]  /*3b60*/  @!P0 LDS.64 R72, [R74.X8+0x2140] ;  /* 0x002140004a488984 */ /* 0x000fe80000008a00 */
[----:B------:R-:W-:Y:S01]  /*3b70*/  LDS.128 R28, [R21.X16+0x1080] ;  /* 0x00108000151c7984 */ /* 0x000fe2000000cc00 */
[C---:B0-----:R-:W-:Y:S01]  /*3b80*/  @P1 FFMA.FTZ R67, R66.reuse, R36, R67 ;  /* 0x0000002442431223 */ /* 0x041fe20000010043 */
[----:B------:R-:W-:Y:S02]  /*3b90*/  @!P2 SHF.R.U32.HI R36, RZ, 0x2, R22 ;  /* 0x00000002ff24a819 */ /* 0x000fe40000011616 */
[----:B------:R-:W-:Y:S01]  /*3ba0*/  LDS.128 R32, [R21.X16+0x1090] ;  /* 0x0010900015207984 */ /* 0x000fe2000000cc00 */
[----:B-1----:R-:W-:Y:S01]  /*3bb0*/  @P1 FMUL.FTZ R66, R66, R37 ;  /* 0x0000002542421220 */ /* 0x002fe20000410000 */
[----:B------:R-:W-:-:S02]  /*3bc0*/  @!P2 LOP3.LUT R36, R36, 0x3ffffff8, RZ, 0xc0, !PT ;  /* 0x3ffffff82424a812 */ /* 0x000fc400078ec0ff */
[----:B------:R-:W-:Y:S04]  /*3bd0*/  SHFL.UP PT, R125, R67, 0x1, RZ ;  /* 0x04200000437d7989 */ /* 0x000fe800000e00ff */
[----:B------:R-:W-:Y:S04]  /*3be0*/  @!P2 STS.64 [R36+0x2100], R66 ;  /* 0x002100422400a388 */ /* 0x000fe80000000a00 */
[----:B------:R-:W-:Y:S06]  /*3bf0*/  BAR.SYNC.DEFER_BLOCKING 0x0 ;  /* 0x0000000000007b1d */ /* 0x000fec0000010000 */
[----:B------:R0:W-:Y:S02]  /*3c00*/  SHFL.UP PT, R124, R66, 0x1, RZ ;  /* 0x04200000427c7989 */ /* 0x0001e400000e00ff */
[----:B0-----:R-:W-:-:S04]  /*3c10*/  SHF.R.U32.HI R66, RZ, 0x5, R22 ;  /* 0x00000005ff427819 */ /* 0x001fc80000011616 */
[C---:B------:R-:W-:Y:S02]  /*3c20*/  ISETP.NE.AND P2, PT, R66.reuse, RZ, PT ;  /* 0x000000ff4200720c */ /* 0x040fe40003f45270 */
[C---:B------:R-:W-:Y:S02]  /*3c30*/  ISETP.NE.AND P1, PT, R66.reuse, 0x2, PT ;  /* 0x000000024200780c */ /* 0x040fe40003f25270 */
[----:B------:R-:W-:Y:S01]  /*3c40*/  ISETP.NE.AND P3, PT, R15, RZ, P2 ;  /* 0x000000ff0f00720c */ /* 0x000fe20001765270 */
[----:B------:R-:W0:Y:S01]  /*3c50*/  LDS.128 R36, [0x2100] ;  /* 0x00210000ff247984 */ /* 0x000e220000000c00 */
[----:B------:R-:W-:-:S03]  /*3c60*/  ISETP.NE.AND P0, PT, R66, 0x3, PT ;  /* 0x000000034200780c */ /* 0x000fc60003f05270 */
[----:B------:R-:W1:Y:S01]  /*3c70*/  LDS.128 R40, [0x2110] ;  /* 0x00211000ff287984 */ /* 0x000e620000000c00 */
[-C--:B0-----:R-:W-:Y:S02]  /*3c80*/  FMUL.FTZ R67, R36, R38.reuse ;  /* 0x0000002624437220 */ /* 0x081fe40000410000 */
[----:B------:R-:W-:Y:S02]  /*3c90*/  FFMA.FTZ R38, R37, R38, R39 ;  /* 0x0000002625267223 */ /* 0x000fe40000010027 */
[C---:B-1----:R-:W-:Y:S01]  /*3ca0*/  FMUL.FTZ R39, R67.reuse, R40 ;  /* 0x0000002843277220 */ /* 0x042fe20000410000 */
[----:B------:R-:W-:Y:S01]  /*3cb0*/  FSEL R36, R67, R36, !P1 ;  /* 0x0000002443247208 */ /* 0x000fe20004800000 */
[C---:B------:R-:W-:Y:S01]  /*3cc0*/  FFMA.FTZ R40, R38.reuse, R40, R41 ;  /* 0x0000002826287223 */ /* 0x040fe20000010029 */
[----:B------:R-:W-:Y:S02]  /*3cd0*/  FSEL R37, R38, R37, !P1 ;  /* 0x0000002526257208 */ /* 0x000fe40004800000 */
[----:B------:R-:W-:Y:S01]  /*3ce0*/  FSEL R41, R39, R36, !P0 ;  /* 0x0000002427297208 */ /* 0x000fe20004000000 */
[----:B------:R-:W-:Y:S01]  /*3cf0*/  FMUL.FTZ R39, R42, R39 ;  /* 0x000000272a277220 */ /* 0x000fe20000410000 */
[----:B------:R-:W-:Y:S01]  /*3d00*/  FSEL R37, R40, R37, !P0 ;  /* 0x0000002528257208 */ /* 0x000fe20004000000 */
[----:B------:R-:W-:Y:S01]  /*3d10*/  FFMA.FTZ R40, R42, R40, R43 ;  /* 0x000000282a287223 */ /* 0x000fe2000001002b */
[----:B------:R-:W-:Y:S01]  /*3d20*/  @P2 MOV R36, R72 ;  /* 0x0000004800242202 */ /* 0x000fe20000000f00 */
[----:B------:R-:W-:-:S02]  /*3d30*/  @P3 FMUL.FTZ R41, R124, R41 ;  /* 0x000000297c293220 */ /* 0x000fc40000410000 */
        /* <DEDUP_REMOVED lines=11> */
.L_x_3308:
[----:B------:R-:W-:Y:S05]  /*3df0*/  BSYNC B0 ;  /* 0x0000000000007941 */ /* 0x000fea0003800000 */
.L_x_3307:
[----:B------:R-:W-:Y:S01]  /*3e00*/  BAR.SYNC.DEFER_BLOCKING 0x0 ;  /* 0x0000000000007b1d */ /* 0x000fe20000010000 */
[----:B------:R-:W-:Y:S02]  /*3e10*/  ISETP.NE.AND P0, PT, R22, RZ, PT ;  /* 0x000000ff1600720c */ /* 0x000fe40003f05270 */
[----:B------:R-:W-:Y:S02]  /*3e20*/  PRMT R42, RZ, 0x5410, R30 ;  /* 0x00005410ff2a7816 */ /* 0x000fe4000000001e */
[----:B------:R-:W-:Y:S01]  /*3e30*/  PRMT R43, RZ, 0x5410, R31 ;  /* 0x00005410ff2b7816 */ /* 0x000fe2000000001f */
[----:B------:R-:W-:Y:S01]  /*3e40*/  BSSY B0, `(.L_x_3309) ;  /* 0x0000032000007945 */ /* 0x000fe20003800000 */
[----:B------:R-:W-:-:S02]  /*3e50*/  PRMT R66, RZ, 0x5410, R32 ;  /* 0x00005410ff427816 */ /* 0x000fc40000000020 */
[----:B------:R-:W-:Y:S02]  /*3e60*/  PRMT R67, RZ, 0x5410, R33 ;  /* 0x00005410ff437816 */ /* 0x000fe40000000021 */
[----:B0-----:R-:W-:Y:S02]  /*3e70*/  PRMT R72, RZ, 0x5410, R34 ;  /* 0x00005410ff487816 */ /* 0x001fe40000000022 */
[----:B------:R-:W-:Y:S02]  /*3e80*/  PRMT R38, RZ, 0x5410, R28 ;  /* 0x00005410ff267816 */ /* 0x000fe4000000001c */
[--C-:B------:R-:W-:Y:S02]  /*3e90*/  PRMT R40, RZ, 0x5410, R29.reuse ;  /* 0x00005410ff287816 */ /* 0x100fe4000000001d */
[----:B------:R-:W-:Y:S02]  /*3ea0*/  PRMT R41, RZ, 0x7610, R29 ;  /* 0x00007610ff297816 */ /* 0x000fe4000000001d */
[----:B------:R-:W-:-:S02]  /*3eb0*/  PRMT R30, RZ, 0x7610, R30 ;  /* 0x00007610ff1e7816 */ /* 0x000fc4000000001e */
[----:B------:R-:W-:Y:S02]  /*3ec0*/  PRMT R31, RZ, 0x7610, R31 ;  /* 0x00007610ff1f7816 */ /* 0x000fe4000000001f */
[----:B------:R-:W-:Y:S01]  /*3ed0*/  PRMT R32, RZ, 0x7610, R32 ;  /* 0x00007610ff207816 */ /* 0x000fe20000000020 */
[----:B------:R-:W0:Y:S01]  /*3ee0*/  LDS R39, [0x212c] ;  /* 0x00212c00ff277984 */ /* 0x000e220000000800 */
[----:B------:R-:W-:Y:S02]  /*3ef0*/  PRMT R33, RZ, 0x7610, R33 ;  /* 0x00007610ff217816 */ /* 0x000fe40000000021 */
[----:B------:R-:W-:Y:S02]  /*3f00*/  PRMT R34, RZ, 0x7610, R34 ;  /* 0x00007610ff227816 */ /* 0x000fe40000000022 */
[----:B------:R-:W-:Y:S01]  /*3f10*/  PRMT R73, RZ, 0x5410, R35 ;  /* 0x00005410ff497816 */ /* 0x000fe20000000023 */
[----:B0-----:R-:W-:Y:S01]  /*3f20*/  @P0 FFMA.FTZ R125, R39, R124, R125 ;  /* 0x0000007c277d0223 */ /* 0x001fe2000001007d */
[----:B------:R-:W-:-:S02]  /*3f30*/  ISETP.NE.AND P0, PT, R22, RZ, PT ;  /* 0x000000ff1600720c */ /* 0x000fc40003f05270 */
        /* <DEDUP_REMOVED lines=34> */
.L_x_3310:
[----:B------:R-:W-:Y:S05]  /*4160*/  BSYNC B0 ;  /* 0x0000000000007941 */ /* 0x000fea0003800000 */
.L_x_3309:
[----:B-1----:R-:W-:Y:S01]  /*4170*/  IADD3 R74, R74, 0x1, RZ ;  /* 0x000000014a4a7810 */ /* 0x002fe20007ffe0ff */
        /* <DEDUP_REMOVED lines=19> */
.L_x_3306:
        /* <DEDUP_REMOVED lines=24> */
[----:B------:R-:W-:Y:S02]  /*4430*/  IADD3 R8, P4, R8, 0x1000, RZ ;  /* 0x0000100008087810 */ /* 0x000fe40007f9e0ff */
[----:B------:R-:W-:Y:S01]  /*4440*/  IADD3 R23, R23, R21, RZ ;  /* 0x0000001517177210 */ /* 0x000fe20007ffe0ff */
[----:B------:R-:W-:Y:S01]  /*4450*/  IMAD R21, R19, c[0x0][0x208], RZ ;  /* 0x0000820013157a24 */ /* 0x000fe200078e02ff */
[----:B------:R-:W-:Y:S02]  /*4460*/  IADD3.X R4, RZ, R4, RZ, P1, !PT ;  /* 0x00000004ff047210 */ /* 0x000fe40000ffe4ff */
[----:B------:R-:W-:Y:S01]  /*4470*/  IADD3.X R3, RZ, R3, RZ, P2, !PT ;  /* 0x00000003ff037210 */ /* 0x000fe200017fe4ff */
[C---:B------:R-:W-:Y:S01]  /*4480*/  IMAD R21, R20.reuse, c[0x0][0x20c], R21 ;  /* 0x0000830014157a24 */ /* 0x040fe200078e0215 */
[----:B------:R-:W-:Y:S01]  /*4490*/  IADD3.X R9, RZ, R9, RZ, P3, !PT ;  /* 0x00000009ff097210 */ /* 0x000fe20001ffe4ff */
[----:B------:R-:W-:Y:S01]  /*44a0*/  IMAD.WIDE.U32 R22, R20, c[0x0][0x208], R22 ;  /* 0x0000820014167a25 */ /* 0x000fe200078e0016 */
[----:B------:R-:W-:-:S04]  /*44b0*/  IADD3.X R7, RZ, R7, RZ, P4, !PT ;  /* 0x00000007ff077210 */ /* 0x000fc800027fe4ff */
        /* <DEDUP_REMOVED lines=9> */
.L_x_3312:
[----:B------:R-:W-:Y:S05]  /*4550*/  EXIT ;  /* 0x000000000000794d */ /* 0x000fea0003800000 */
.L_x_3314:
        /* <DEDUP_REMOVED lines=10> */
.L_x_5414:


//--------------------- .text._Z25selective_scan_fwd_kernelI32Selective_Scan_fwd_kernel_traitsILi128ELi16ELi1ELb1ELb1ELb1ELb1EN3c108BFloat16EfEEv13SSMParamsBase --------------------------
	.section	.text._Z25selective_scan_fwd_kernelI32Selective_Scan_fwd_kernel_traitsILi128ELi16ELi1ELb1ELb1ELb1ELb1EN3c108BFloat16EfEEv13SSMParamsBase,"ax",@progbits
	.sectioninfo	@"SHI_REGISTERS=128"
	.align	128
        .global         _Z25selective_scan_fwd_kernelI32Selective_Scan_fwd_kernel_traitsILi128ELi16ELi1ELb1ELb1ELb1ELb1EN3c108BFloat16EfEEv13SSMParamsBase
        .type           _Z25selective_scan_fwd_kernelI32Selective_Scan_fwd_kernel_traitsILi128ELi16ELi1ELb1ELb1ELb1ELb1EN3c108BFloat16EfEEv13SSMParamsBase,@function
        .size           _Z25selective_scan_fwd_kernelI32Selective_Scan_fwd_kernel_traitsILi128ELi16ELi1ELb1ELb1ELb1ELb1EN3c108BFloat16EfEEv13SSMParamsBase,(.L_x_5415 - _Z25selective_scan_fwd_kernelI32Selective_Scan_fwd_kernel_traitsILi128ELi16ELi1ELb1ELb1ELb1ELb1EN3c108BFloat16EfEEv13SSMParamsBase)
        .other          _Z25selective_scan_fwd_kernelI32Selective_Scan_fwd_kernel_traitsILi128ELi16ELi1ELb1ELb1ELb1ELb1EN3c108BFloat16EfEEv13SSMParamsBase,@"STO_CUDA_ENTRY STV_DEFAULT"
_Z25selective_scan_fwd_kernelI32Selective_Scan_fwd_kernel_traitsILi128ELi16ELi1ELb1ELb1ELb1ELb1EN3c108BFloat16EfEEv13SSMParamsBase:
.text._Z25selective_scan_fwd_kernelI32Selective_Scan_fwd_kernel_traitsILi128ELi16ELi1ELb1ELb1ELb1ELb1EN3c108BFloat16EfEEv13SSMParamsBase:
        /* <DEDUP_REMOVED lines=30> */
[----:B----4-:R-:W-:-:S05]  /*01e0*/  MOV R15, UR6 ;  /* 0x00000006000f7c02 */ /* 0x010fca0008000f00 */
[----:B------:R-:W-:Y:S01]  /*01f0*/  IMAD.HI.U32 R0, R7, R4, RZ ;  /* 0x0000000407007227 */ /* 0x000fe200078e00ff */
[----:B------:R-:W-:Y:S02]  /*0200*/  MOV R7, c[0x0][0x174] ;  /* 0x00005d0000077a02 */ /* 0x000fe40000000f00 */
[----:B------:R-:W-:Y:S02]  /*0210*/  SHF.R.S32.HI R14, RZ, 0x1f, R15 ;  /* 0x0000001fff0e7819 */ /* 0x000fe4000001140f */
[----:B------:R-:W-:Y:S02]  /*0220*/  IADD3 R2, -R0, RZ, RZ ;  /* 0x000000ff00027210 */ /* 0x000fe40007ffe1ff */
[----:B------:R-:W-:Y:S01]  /*0230*/  ISETP.GE.AND P4, PT, R7, 0x1, PT ;  /* 0x000000010700780c */ /* 0x000fe20003f86270 */
[----:B------:R-:W-:Y:S02]  /*0240*/  IMAD R6, R14, c[0x0][0x1d0], RZ ;  /* 0x000074000e067a24 */ /* 0x000fe400078e02ff */
[----:B------:R-:W-:-:S02]  /*0250*/  IMAD R4, R9, R2, R4 ;  /* 0x0000000209047224 */ /* 0x000fc400078e0204 */
[----:B------:R-:W-:-:S03]  /*0260*/  IMAD.WIDE.U32 R2, R15, c[0x0][0x1d0], RZ ;  /* 0x000074000f027a25 */ /* 0x000fc600078e00ff */
[----:B------:R-:W-:Y:S01]  /*0270*/  ISETP.GT.U32.AND P2, PT, R9, R4, PT ;  /* 0x000000040900720c */ /* 0x000fe20003f44070 */
[----:B------:R-:W-:Y:S01]  /*0280*/  IMAD R5, R15, c[0x0][0x1d4], R6 ;  /* 0x000075000f057a24 */ /* 0x000fe200078e0206 */
[----:B------:R-:W-:Y:S01]  /*0290*/  LOP3.LUT R6, R19, c[0x0][0x178], RZ, 0x3c, !PT ;  /* 0x00005e0013067a12 */ /* 0x000fe200078e3cff */
[C---:B------:R-:W-:Y:S02]  /*02a0*/  IMAD R20, R14.reuse, c[0x0][0x190], RZ ;  /* 0x000064000e147a24 */ /* 0x040fe400078e02ff */
[C---:B------:R-:W-:Y:S01]  /*02b0*/  IMAD R22, R14.reuse, c[0x0][0x1b0], RZ ;  /* 0x00006c000e167a24 */ /* 0x040fe200078e02ff */
[----:B------:R-:W-:Y:S01]  /*02c0*/  IADD3 R3, R3, R5, RZ ;  /* 0x0000000503037210 */ /* 0x000fe20007ffe0ff */
[----:B------:R-:W-:Y:S01]  /*02d0*/  IMAD R12, R14, c[0x0][0x1e0], RZ ;  /* 0x000078000e0c7a24 */ /* 0x000fe200078e02ff */
[----:B------:R-:W-:Y:S01]  /*02e0*/  ISETP.GE.AND P3, PT, R6, RZ, PT ;  /* 0x000000ff0600720c */ /* 0x000fe20003f66270 */
[----:B------:R-:W-:-:S04]  /*02f0*/  IMAD.WIDE.U32 R6, R15, c[0x0][0x190], RZ ;  /* 0x000064000f067a25 */ /* 0x000fc800078e00ff */
[-C--:B------:R-:W-:Y:S01]  /*0300*/  @!P2 IADD3 R4, R4, -R9.reuse, RZ ;  /* 0x800000090404a210 */ /* 0x080fe20007ffe0ff */
[C---:B------:R-:W-:Y:S01]  /*0310*/  IMAD R11, R15.reuse, c[0x0][0x194], R20 ;  /* 0x000065000f0b7a24 */ /* 0x040fe200078e0214 */
[----:B------:R-:W-:Y:S01]  /*0320*/  @!P2 IADD3 R0, R0, 0x1, RZ ;  /* 0x000000010000a810 */ /* 0x000fe20007ffe0ff */
[C---:B------:R-:W-:Y:S01]  /*0330*/  IMAD R13, R15.reuse, c[0x0][0x1b4], R22 ;  /* 0x00006d000f0d7a24 */ /* 0x040fe200078e0216 */
[----:B------:R-:W-:Y:S01]  /*0340*/  ISETP.GE.U32.AND P0, PT, R4, R9, PT ;  /* 0x000000090400720c */ /* 0x000fe20003f06070 */
[----:B------:R-:W-:-:S04]  /*0350*/  IMAD.WIDE.U32 R8, R15, c[0x0][0x1b0], RZ ;  /* 0x00006c000f087a25 */ /* 0x000fc800078e00ff */
[----:B------:R-:W-:-:S08]  /*0360*/  IMAD.WIDE.U32 R4, R15, c[0x0][0x1e0], RZ ;  /* 0x000078000f047a25 */ /* 0x000fd000078e00ff */
[----:B------:R-:W-:Y:S01]  /*0370*/  @P0 IADD3 R0, R0, 0x1, RZ ;  /* 0x0000000100000810 */ /* 0x000fe20007ffe0ff */
[----:B------:R-:W-:Y:S06]  /*0380*/  @!P4 EXIT ;  /* 0x000000000000c94d */ /* 0x000fec0003800000 */
[----:B------:R-:W-:Y:S01]  /*0390*/  @!P3 IADD3 R0, -R0, RZ, RZ ;  /* 0x000000ff0000b210 */ /* 0x000fe20007ffe1ff */
[----:B------:R-:W-:Y:S01]  /*03a0*/  IMAD.WIDE.U32 R2, R19, c[0x0][0x1d8], R2 ;  /* 0x0000760013027a25 */ /* 0x000fe200078e0002 */
[----:B------:R-:W-:Y:S01]  /*03b0*/  IADD3 R7, R7, R11, RZ ;  /* 0x0000000b07077210 */ /* 0x000fe20007ffe0ff */
[----:B------:R-:W0:Y:S01]  /*03c0*/  S2R R21, SR_TID.X ;  /* 0x0000000000157919 */ /* 0x000e220000002100 */
[----:B------:R-:W-:Y:S01]  /*03d0*/  @!P1 LOP3.LUT R0, RZ, c[0x0][0x178], RZ, 0x33, !PT ;  /* 0x00005e00ff009a12 */ /* 0x000fe200078e33ff */
[----:B------:R-:W-:Y:S01]  /*03e0*/  IMAD R11, R15, c[0x0][0x1e4], R12 ;  /* 0x000079000f0b7a24 */ /* 0x000fe200078e020c */
[----:B------:R-:W-:Y:S01]  /*03f0*/  IADD3 R25, R3, R25, RZ ;  /* 0x0000001903197210 */ /* 0x000fe20007ffe0ff */
[----:B------:R-:W-:Y:S01]  /*0400*/  IMAD R12, R18, c[0x0][0x1e8], RZ ;  /* 0x00007a00120c7a24 */ /* 0x000fe200078e02ff */
[----:B------:R-:W-:Y:S02]  /*0410*/  SHF.R.S32.HI R10, RZ, 0x1f, R0 ;  /* 0x0000001fff0a7819 */ /* 0x000fe40000011400 */
[----:B------:R-:W-:Y:S01]  /*0420*/  IADD3 R5, R5, R11, RZ ;  /* 0x0000000b05057210 */ /* 0x000fe20007ffe0ff */
[----:B------:R-:W-:Y:S01]  /*0430*/  IMAD R11, R19, c[0x0][0x1ec], R12 ;  /* 0x00007b00130b7a24 */ /* 0x000fe200078e020c */
[----:B------:R-:W-:Y:S01]  /*0440*/  LEA R24, P0, R2, c[0x0][0x240], 0x1 ;  /* 0x0000900002187a11 */ /* 0x000fe200078008ff */
[C---:B------:R-:W-:Y:S01]  /*0450*/  IMAD R23, R10.reuse, c[0x0][0x1c8], RZ ;  /* 0x000072000a177a24 */ /* 0x040fe200078e02ff */
[----:B------:R-:W-:Y:S01]  /*0460*/  IADD3 R9, R9, R13, RZ ;  /* 0x0000000d09097210 */ /* 0x000fe20007ffe0ff */
[----:B------:R-:W-:Y:S01]  /*0470*/  IMAD R13, R10, c[0x0][0x1a8], RZ ;  /* 0x00006a000a0d7a24 */ /* 0x000fe200078e02ff */
[----:B------:R-:W-:Y:S01]  /*0480*/  LEA.HI.X R25, R2, c[0x0][0x244], R25, 0x1, P0 ;  /* 0x0000910002197a11 */ /* 0x000fe200000f0c19 */
[----:B------:R-:W-:Y:S01]  /*0490*/  IMAD.WIDE.U32 R2, R19, c[0x0][0x1e8], R4 ;  /* 0x00007a0013027a25 */ /* 0x000fe200078e0004 */
[----:B------:R-:W-:-:S03]  /*04a0*/  MOV R12, RZ ;  /* 0x000000ff000c7202 */ /* 0x000fc60000000f00 */
[----:B------:R-:W-:Y:S01]  /*04b0*/  IMAD.WIDE.U32 R4, R0, c[0x0][0x1a8], R6 ;  /* 0x00006a0000047a25 */ /* 0x000fe200078e0006 */
[----:B------:R-:W-:-:S03]  /*04c0*/  IADD3 R11, R3, R11, RZ ;  /* 0x0000000b030b7210 */ /* 0x000fc60007ffe0ff */
[----:B------:R-:W-:Y:S01]  /*04d0*/  IMAD.WIDE.U32 R6, R0, c[0x0][0x1c8], R8 ;  /* 0x0000720000067a25 */ /* 0x000fe200078e0008 */
[----:B------:R-:W-:Y:S02]  /*04e0*/  LEA R20, P1, R4, c[0x0][0x228], 0x1 ;  /* 0x00008a0004147a11 */ /* 0x000fe400078208ff */
[C---:B0-----:R-:W-:Y:S01]  /*04f0*/  LOP3.LUT R10, R21.reuse, 0x1f, RZ, 0xc0, !PT ;  /* 0x0000001f150a7812 */ /* 0x041fe200078ec0ff */
[----:B------:R-:W-:Y:S01]  /*0500*/  IMAD R9, R0, c[0x0][0x1ac], R13 ;  /* 0x00006b0000097a24 */ /* 0x000fe200078e020d */
[----:B------:R-:W-:Y:S01]  /*0510*/  LEA R3, P2, R6, c[0x0][0x230], 0x1 ;  /* 0x00008c0006037a11 */ /* 0x000fe200078408ff */
[----:B------:R-:W0:Y:S01]  /*0520*/  S2R R13, SR_LANEID ;  /* 0x00000000000d7919 */ /* 0x000e220000000000 */
[----:B------:R-:W-:Y:S01]  /*0530*/  IMAD R27, R0, c[0x0][0x1cc], R23 ;  /* 0x00007300001b7a24 */ /* 0x000fe200078e0217 */
[----:B------:R-:W-:Y:S02]  /*0540*/  SHF.L.U32 R0, R21, 0x1, RZ ;  /* 0x0000000115007819 */ /* 0x000fe400000006ff */
[----:B------:R-:W-:-:S02]  /*0550*/  IADD3 R9, R5, R9, RZ ;  /* 0x0000000905097210 */ /* 0x000fc40007ffe0ff */
[----:B------:R-:W-:Y:S02]  /*0560*/  LEA R23, P0, R2, c[0x0][0x248], 0x1 ;  /* 0x0000920002177a11 */ /* 0x000fe400078008ff */
[----:B------:R-:W-:Y:S02]  /*0570*/  IADD3 R5, R7, R27, RZ ;  /* 0x0000001b07057210 */ /* 0x000fe40007ffe0ff */
[----:B------:R-:W-:Y:S02]  /*0580*/  LOP3.LUT R0, R0, 0xffffffc0, RZ, 0xc0, !PT ;  /* 0xffffffc000007812 */ /* 0x000fe400078ec0ff */
[----:B------:R-:W-:Y:S02]  /*0590*/  LEA.HI.X R22, R4, c[0x0][0x22c], R9, 0x1, P1 ;  /* 0x00008b0004167a11 */ /* 0x000fe400008f0c09 */
[----:B------:R-:W-:Y:S02]  /*05a0*/  LEA.HI.X R7, R2, c[0x0][0x24c], R11, 0x1, P0 ;  /* 0x0000930002077a11 */ /* 0x000fe400000f0c0b */
[----:B------:R-:W-:-:S02]  /*05b0*/  LEA.HI.X R2, R6, c[0x0][0x234], R5, 0x1, P2 ;  /* 0x00008d0006027a11 */ /* 0x000fc400010f0c05 */
[----:B------:R-:W-:Y:S02]  /*05c0*/  MOV R4, R3 ;  /* 0x0000000300047202 */ /* 0x000fe40000000f00 */
[----:B------:R-:W-:Y:S02]  /*05d0*/  LOP3.LUT R11, R0, 0x1f, R21, 0xf8, !PT ;  /* 0x0000001f000b7812 */ /* 0x000fe400078ef815 */
[----:B------:R-:W-:Y:S02]  /*05e0*/  MOV R8, R24 ;  /* 0x0000001800087202 */ /* 0x000fe40000000f00 */
[----:B------:R-:W-:Y:S02]  /*05f0*/  MOV R6, R23 ;  /* 0x0000001700067202 */ /* 0x000fe40000000f00 */
[----:B------:R-:W-:Y:S02]  /*0600*/  MOV R9, R25 ;  /* 0x0000001900097202 */ /* 0x000fe40000000f00 */
[----:B------:R-:W-:-:S02]  /*0610*/  MOV R5, R20 ;  /* 0x0000001400057202 */ /* 0x000fc40000000f00 */
[----:B0-----:R-:W-:Y:S02]  /*0620*/  MOV R3, R22 ;  /* 0x0000001600037202 */ /* 0x001fe40000000f00 */
.L_x_3354:
[----:B------:R-:W-:Y:S01]  /*0630*/  BAR.SYNC.DEFER_BLOCKING 0x0 ;  /* 0x0000000000007b1d */ /* 0x000fe20000010000 */
[----:B0-----:R-:W-:-:S05]  /*0640*/  IMAD.WIDE R20, R11, 0x10, R8 ;  /* 0x000000100b147825 */ /* 0x001fca00078e0208 */
[----:B------:R-:W2:Y:S04]  /*0650*/  LDG.E.128 R24, [R20.64] ;  /* 0x0000000414187981 */ /* 0x000ea8000c1e1d00 */
[----:B------:R-:W3:Y:S01]  /*0660*/  LDG.E.128 R40, [R20.64+0x200] ;  /* 0x0002000414287981 */ /* 0x000ee2000c1e1d00 */
[----:B------:R-:W-:-:S03]  /*0670*/  IMAD.WIDE R36, R11, 0x10, R6 ;  /* 0x000000100b247825 */ /* 0x000fc600078e0206 */
[----:B------:R-:W0:Y:S02]  /*0680*/  S2R R49, SR_TID.X ;  /* 0x0000000000317919 */ /* 0x000e240000002100 */
[----:B0-----:R-:W-:-:S04]  /*0690*/  SHF.L.U32 R48, R49, 0x1, RZ ;  /* 0x0000000131307819 */ /* 0x001fc800000006ff */
        /* <DEDUP_REMOVED lines=74> */
.L_x_3316:
[----:B-12---:R-:W-:Y:S05]  /*0b40*/  BSYNC B0 ;  /* 0x0000000000007941 */ /* 0x006fea0003800000 */
.L_x_3315:
        /* <DEDUP_REMOVED lines=36> */
.L_x_3318:
[----:B------:R-:W-:Y:S05]  /*0d90*/  BSYNC B0 ;  /* 0x0000000000007941 */ /* 0x000fea0003800000 */
.L_x_3317:
        /* <DEDUP_REMOVED lines=38> */
.L_x_3320:
[----:B------:R-:W-:Y:S05]  /*1000*/  BSYNC B0 ;  /* 0x0000000000007941 */ /* 0x000fea0003800000 */
.L_x_3319:
        /* <DEDUP_REMOVED lines=36> */
.L_x_3322:
[----:B------:R-:W-:Y:S05]  /*1250*/  BSYNC B0 ;  /* 0x0000000000007941 */ /* 0x000fea0003800000 */
.L_x_3321:
        /* <DEDUP_REMOVED lines=38> */
.L_x_3324:
[----:B------:R-:W-:Y:S05]  /*14c0*/  BSYNC B0 ;  /* 0x0000000000007941 */ /* 0x000fea0003800000 */
.L_x_3323:
        /* <DEDUP_REMOVED lines=36> */
.L_x_3326:
[----:B------:R-:W-:Y:S05]  /*1710*/  BSYNC B0 ;  /* 0x0000000000007941 */ /* 0x000fea0003800000 */
.L_x_3325:
        /* <DEDUP_REMOVED lines=38> */
.L_x_3328:
[----:B------:R-:W-:Y:S05]  /*1980*/  BSYNC B0 ;  /* 0x0000000000007941 */ /* 0x000fea0003800000 */
.L_x_3327:
        /* <DEDUP_REMOVED lines=36> */
.L_x_3330:
[----:B------:R-:W-:Y:S05]  /*1bd0*/  BSYNC B0 ;  /* 0x0000000000007941 */ /* 0x000fea0003800000 */
.L_x_3329:
        /* <DEDUP_REMOVED lines=41> */
.L_x_3332:
[----:B------:R-:W-:Y:S05]  /*1e70*/  BSYNC B0 ;  /* 0x0000000000007941 */ /* 0x000fea0003800000 */
.L_x_3331:
        /* <DEDUP_REMOVED lines=41> */
.L_x_3334:
[----:B------:R-:W-:Y:S05]  /*2110*/  BSYNC B0 ;  /* 0x0000000000007941 */ /* 0x000fea0003800000 */
.L_x_3333:
        /* <DEDUP_REMOVED lines=47> */
.L_x_3336:
[----:B------:R-:W-:Y:S05]  /*2410*/  BSYNC B0 ;  /* 0x0000000000007941 */ /* 0x000fea0003800000 */
.L_x_3335:
        /* <DEDUP_REMOVED lines=33> */
.L_x_3338:
[----:B------:R-:W-:Y:S05]  /*2630*/  BSYNC B0 ;  /* 0x0000000000007941 */ /* 0x000fea0003800000 */
.L_x_3337:
        /* <DEDUP_REMOVED lines=33> */
.L_x_3340:
[----:B------:R-:W-:Y:S05]  /*2850*/  BSYNC B0 ;  /* 0x0000000000007941 */ /* 0x000fea0003800000 */
.L_x_3339:
        /* <DEDUP_REMOVED lines=33> */
.L_x_3342:
[----:B------:R-:W-:Y:S05]  /*2a70*/  BSYNC B0 ;  /* 0x0000000000007941 */ /* 0x000fea0003800000 */
.L_x_3341:
        /* <DEDUP_REMOVED lines=33> */
.L_x_3344:
[----:B------:R-:W-:Y:S05]  /*2c90*/  BSYNC B0 ;  /* 0x0000000000007941 */ /* 0x000fea0003800000 */
.L_x_3343:
        /* <DEDUP_REMOVED lines=33> */
.L_x_3346:
[----:B------:R-:W-:Y:S05]  /*2eb0*/  BSYNC B0 ;  /* 0x0000000000007941 */ /* 0x000fea0003800000 */
.L_x_3345:
        /* <DEDUP_REMOVED lines=36> */
.L_x_3352:
[----:B------:R-:W-:Y:S01]  /*3100*/  SHF.R.S32.HI R34, RZ, 0x1f, R75 ;  /* 0x0000001fff227819 */ /* 0x000fe2000001144b */
[----:B------:R-:W-:-:S04]  /*3110*/  IMAD.WIDE.U32 R28, R75, c[0x0][0x1a0], RZ ;  /* 0x000068004b1c7a25 */ /* 0x000fc800078e00ff */
[----:B------:R-:W-:Y:S02]  /*3120*/  IMAD R30, R34, c[0x0][0x1a0], RZ ;  /* 0x00006800221e7a24 */ /* 0x000fe400078e02ff */
[----:B------:R-:W-:Y:S02]  /*3130*/  IMAD R32, R18, c[0x0][0x180], RZ ;  /* 0x0000600012207a24 */ /* 0x000fe400078e02ff */
[----:B------:R-:W-:Y:S01]  /*3140*/  IMAD R31, R75, c[0x0][0x1a4], R30 ;  /* 0x000069004b1f7a24 */ /* 0x000fe200078e021e */
[----:B------:R-:W-:-:S04]  /*3150*/  LEA R30, P0, R28, R5, 0x1 ;  /* 0x000000051c1e7211 */ /* 0x000fc800078008ff */
[----:B------:R-:W-:-:S04]  /*3160*/  IADD3 R29, R29, R31, RZ ;  /* 0x0000001f1d1d7210 */ /* 0x000fc80007ffe0ff */
[----:B------:R-:W-:-:S05]  /*3170*/  LEA.HI.X R31, R28, R3, R29, 0x1, P0 ;  /* 0x000000031c1f7211 */ /* 0x000fca00000f0c1d */
[----:B------:R-:W-:-:S05]  /*3180*/  IMAD.WIDE R30, R11, 0x10, R30 ;  /* 0x000000100b1e7825 */ /* 0x000fca00078e021e */
[----:B------:R0:W2:Y:S04]  /*3190*/  LDG.E.128 R36, [R30.64] ;  /* 0x000000041e247981 */ /* 0x0000a8000c1e1d00 */
[----:B------:R0:W3:Y:S01]  /*31a0*/  LDG.E.128 R40, [R30.64+0x200] ;  /* 0x000200041e287981 */ /* 0x0000e2000c1e1d00 */
        /* <DEDUP_REMOVED lines=40> */
[C---:B------:R-:W-:Y:S02]  /*3430*/  FMUL.FTZ R94, R72.reuse, R62 ;  /* 0x0000003e485e7220 */ /* 0x040fe40000410000 */
[C---:B------:R-:W-:Y:S01]  /*3440*/  FMUL.FTZ R93, R72.reuse, R65 ;  /* 0x00000041485d7220 */ /* 0x040fe20000410000 */
[--C-:B-1----:R-:W-:Y:S01]  /*3450*/  PRMT R113, RZ, 0x5410, R36.reuse ;  /* 0x00005410ff717816 */ /* 0x102fe20000000024 */
[C---:B------:R-:W-:Y:S01]  /*3460*/  FMUL.FTZ R92, R72.reuse, R64 ;  /* 0x00000040485c7220 */ /* 0x040fe20000410000 */
[----:B------:R-:W1:Y:S01]  /*3470*/  MUFU.EX2 R100, R100 ;  /* 0x0000006400647308 */ /* 0x000e620000000800 */
[----:B------:R-:W-:Y:S01]  /*3480*/  PRMT R104, RZ, 0x7610, R36 ;  /* 0x00007610ff687816 */ /* 0x000fe20000000024 */
[----:B------:R-:W-:Y:S01]  /*3490*/  FMUL.FTZ R103, R72, R69 ;  /* 0x0000004548677220 */ /* 0x000fe20000410000 */
[--C-:B0-----:R-:W-:Y:S01]  /*34a0*/  PRMT R66, RZ, 0x5410, R37.reuse ;  /* 0x00005410ff427816 */ /* 0x101fe20000000025 */
[----:B------:R-:W-:Y:S01]  /*34b0*/  FMUL.FTZ R113, R84, R113 ;  /* 0x0000007154717220 */ /* 0x000fe20000410000 */
[----:B------:R-:W-:Y:S01]  /*34c0*/  PRMT R37, RZ, 0x7610, R37 ;  /* 0x00007610ff257816 */ /* 0x000fe20000000025 */
[----:B------:R-:W-:Y:S01]  /*34d0*/  FMUL.FTZ R104, R83, R104 ;  /* 0x0000006853687220 */ /* 0x000fe20000410000 */
[--C-:B------:R-:W-:Y:S01]  /*34e0*/  PRMT R107, RZ, 0x5410, R38.reuse ;  /* 0x00005410ff6b7816 */ /* 0x100fe20000000026 */
[----:B------:R-:W0:Y:S01]  /*34f0*/  MUFU.EX2 R99, R99 ;  /* 0x0000006300637308 */ /* 0x000e220000000800 */
[----:B------:R-:W-:Y:S01]  /*3500*/  PRMT R110, RZ, 0x7610, R38 ;  /* 0x00007610ff6e7816 */ /* 0x000fe20000000026 */
[----:B------:R-:W-:Y:S01]  /*3510*/  FMUL.FTZ R105, R85, R66 ;  /* 0x0000004255697220 */ /* 0x000fe20000410000 */
[--C-:B------:R-:W-:Y:S01]  /*3520*/  PRMT R36, RZ, 0x5410, R39.reuse ;  /* 0x00005410ff247816 */ /* 0x100fe20000000027 */
[-C--:B----4-:R-:W-:Y:S01]  /*3530*/  FFMA.FTZ R38, R113, R101.reuse, R104 ;  /* 0x0000006571267223 */ /* 0x090fe20000010068 */
[----:B------:R-:W-:Y:S01]  /*3540*/  PRMT R39, RZ, 0x7610, R39 ;  /* 0x00007610ff277816 */ /* 0x000fe20000000027 */
[----:B------:R-:W-:Y:S01]  /*3550*/  FMUL.FTZ R67, R102, R101 ;  /* 0x0000006566437220 */ /* 0x000fe20000410000 */
[--C-:B-----5:R-:W-:Y:S01]  /*3560*/  PRMT R115, RZ, 0x5410, R40.reuse ;  /* 0x00005410ff737816 */ /* 0x120fe20000000028 */
[----:B------:R-:W4:Y:S01]  /*3570*/  MUFU.EX2 R98, R98 ;  /* 0x0000006200627308 */ /* 0x000f220000000800 */
[----:B------:R-:W-:Y:S01]  /*3580*/  FMUL.FTZ R108, R82, R37 ;  /* 0x00000025526c7220 */ /* 0x000fe20000410000 */
[----:B------:R-:W-:Y:S01]  /*3590*/  PRMT R114, RZ, 0x7610, R40 ;  /* 0x00007610ff727816 */ /* 0x000fe20000000028 */
[C---:B-1----:R-:W-:Y:S01]  /*35a0*/  FFMA.FTZ R37, R100.reuse, R38, R105 ;  /* 0x0000002664257223 */ /* 0x042fe20000010069 */
[--C-:B------:R-:W-:Y:S01]  /*35b0*/  PRMT R119, RZ, 0x5410, R42.reuse ;  /* 0x00005410ff777816 */ /* 0x100fe2000000002a */
[----:B------:R-:W-:Y:S01]  /*35c0*/  FMUL.FTZ R38, R100, R67 ;  /* 0x0000004364267220 */ /* 0x000fe20000410000 */
[----:B------:R-:W-:Y:S01]  /*35d0*/  PRMT R120, RZ, 0x7610, R42 ;  /* 0x00007610ff787816 */ /* 0x000fe2000000002a */
[----:B------:R-:W-:Y:S01]  /*35e0*/  FMUL.FTZ R107, R86, R107 ;  /* 0x0000006b566b7220 */ /* 0x000fe20000410000 */
[----:B------:R-:W1:Y:S01]  /*35f0*/  MUFU.EX2 R97, R97 ;  /* 0x0000006100617308 */ /* 0x000e620000000800 */
[----:B0-----:R-:W-:-:S02]  /*3600*/  FFMA.FTZ R66, R99, R37, R108 ;  /* 0x0000002563427223 */ /* 0x001fc4000001006c */
[----:B------:R-:W-:Y:S02]  /*3610*/  FMUL.FTZ R37, R99, R38 ;  /* 0x0000002663257220 */ /* 0x000fe40000410000 */
[----:B------:R-:W-:Y:S02]  /*3620*/  FMUL.FTZ R110, R81, R110 ;  /* 0x0000006e516e7220 */ /* 0x000fe40000410000 */
[----:B------:R-:W-:Y:S01]  /*3630*/  FMUL.FTZ R111, R87, R36 ;  /* 0x00000024576f7220 */ /* 0x000fe20000410000 */
[----:B------:R-:W0:Y:S01]  /*3640*/  MUFU.EX2 R96, R96 ;  /* 0x0000006000607308 */ /* 0x000e220000000800 */
[C---:B----4-:R-:W-:Y:S01]  /*3650*/  FFMA.FTZ R66, R98.reuse, R66, R107 ;  /* 0x0000004262427223 */ /* 0x050fe2000001006b */
[--C-:B------:R-:W-:Y:S01]  /*3660*/  PRMT R36, RZ, 0x5410, R41.reuse ;  /* 0x00005410ff247816 */ /* 0x100fe20000000029 */
[----:B------:R-:W-:Y:S01]  /*3670*/  FMUL.FTZ R38, R98, R37 ;  /* 0x0000002562267220 */ /* 0x000fe20000410000 */
[----:B------:R-:W-:Y:S01]  /*3680*/  PRMT R41, RZ, 0x7610, R41 ;  /* 0x00007610ff297816 */ /* 0x000fe20000000029 */
[----:B------:R-:W-:-:S02]  /*3690*/  FMUL.FTZ R116, R80, R39 ;  /* 0x0000002750747220 */ /* 0x000fc40000410000 */
[----:B------:R-:W-:Y:S01]  /*36a0*/  FMUL.FTZ R106, R72, R68 ;  /* 0x00000044486a7220 */ /* 0x000fe20000410000 */
[----:B------:R-:W4:Y:S01]  /*36b0*/  MUFU.EX2 R95, R95 ;  /* 0x0000005f005f7308 */ /* 0x000f220000000800 */
[C---:B-1----:R-:W-:Y:S02]  /*36c0*/  FFMA.FTZ R66, R97.reuse, R66, R110 ;  /* 0x0000004261427223 */ /* 0x042fe4000001006e */
[----:B------:R-:W-:Y:S02]  /*36d0*/  FMUL.FTZ R37, R97, R38 ;  /* 0x0000002661257220 */ /* 0x000fe40000410000 */
[----:B------:R-:W-:Y:S02]  /*36e0*/  FMUL.FTZ R115, R88, R115 ;  /* 0x0000007358737220 */ /* 0x000fe40000410000 */
[----:B------:R-:W-:Y:S01]  /*36f0*/  FMUL.FTZ R109, R72, R70 ;  /* 0x00000046486d7220 */ /* 0x000fe20000410000 */
[----:B------:R-:W1:Y:S01]  /*3700*/  MUFU.EX2 R94, R94 ;  /* 0x0000005e005e7308 */ /* 0x000e620000000800 */
[----:B0-----:R-:W-:-:S02]  /*3710*/  FFMA.FTZ R66, R96, R66, R111 ;  /* 0x0000004260427223 */ /* 0x001fc4000001006f */
[----:B------:R-:W-:Y:S02]  /*3720*/  FMUL.FTZ R38, R96, R37 ;  /* 0x0000002560267220 */ /* 0x000fe40000410000 */
[----:B------:R-:W-:Y:S02]  /*3730*/  FMUL.FTZ R114, R79, R114 ;  /* 0x000000724f727220 */ /* 0x000fe40000410000 */
[----:B------:R-:W-:Y:S01]  /*3740*/  FMUL.FTZ R112, R72, R71 ;  /* 0x0000004748707220 */ /* 0x000fe20000410000 */
[----:B------:R-:W0:Y:S01]  /*3750*/  MUFU.EX2 R93, R93 ;  /* 0x0000005d005d7308 */ /* 0x000e220000000800 */
[C---:B----4-:R-:W-:Y:S02]  /*3760*/  FFMA.FTZ R66, R95.reuse, R66, R116 ;  /* 0x000000425f427223 */ /* 0x050fe40000010074 */
[----:B------:R-:W-:Y:S02]  /*3770*/  FMUL.FTZ R37, R95, R38 ;  /* 0x000000265f257220 */ /* 0x000fe40000410000 */
[----:B------:R-:W-:-:S02]  /*3780*/  FMUL.FTZ R121, R89, R36 ;  /* 0x0000002459797220 */ /* 0x000fc40000410000 */
[----:B------:R-:W-:Y:S01]  /*3790*/  FMUL.FTZ R117, R72, R74 ;  /* 0x0000004a48757220 */ /* 0x000fe20000410000 */
[----:B------:R-:W4:Y:S01]  /*37a0*/  MUFU.EX2 R92, R92 ;  /* 0x0000005c005c7308 */ /* 0x000f220000000800 */
[C---:B-1----:R-:W-:Y:S01]  /*37b0*/  FFMA.FTZ R66, R94.reuse, R66, R115 ;  /* 0x000000425e427223 */ /* 0x042fe20000010073 */
[----:B------:R-:W-:Y:S01]  /*37c0*/  MOV R72, 0x3f800000 ;  /* 0x3f80000000487802 */ /* 0x000fe20000000f00 */
[----:B------:R-:W-:Y:S02]  /*37d0*/  FMUL.FTZ R38, R94, R37 ;  /* 0x000000255e267220 */ /* 0x000fe40000410000 */
[----:B------:R-:W-:Y:S02]  /*37e0*/  FMUL.FTZ R118, R78, R41 ;  /* 0x000000294e767220 */ /* 0x000fe40000410000 */
[----:B------:R-:W-:Y:S01]  /*37f0*/  FMUL.FTZ R119, R90, R119 ;  /* 0x000000775a777220 */ /* 0x000fe20000410000 */
[----:B------:R-:W1:Y:S01]  /*3800*/  MUFU.EX2 R103, R103 ;  /* 0x0000006700677308 */ /* 0x000e620000000800 */
[----:B0-----:R-:W-:-:S02]  /*3810*/  FFMA.FTZ R66, R93, R66, R114 ;  /* 0x000000425d427223 */ /* 0x001fc40000010072 */
        /* <DEDUP_REMOVED lines=8> */
[--C-:B------:R-:W-:Y:S02]  /*38a0*/  PRMT R36, RZ, 0x5410, R43.reuse ;  /* 0x00005410ff247816 */ /* 0x100fe4000000002b */
[----:B------:R-:W-:Y:S02]  /*38b0*/  PRMT R43, RZ, 0x7610, R43 ;  /* 0x00007610ff2b7816 */ /* 0x000fe4000000002b */
[----:B------:R-:W1:Y:S01]  /*38c0*/  MUFU.EX2 R112, R112 ;  /* 0x0000007000707308 */ /* 0x000e620000000800 */
[----:B0-----:R-:W-:Y:S02]  /*38d0*/  FFMA.FTZ R66, R106, R66, R119 ;  /* 0x000000426a427223 */ /* 0x001fe40000010077 */
[----:B------:R-:W-:-:S02]  /*38e0*/  FMUL.FTZ R123, R91, R36 ;  /* 0x000000245b7b7220 */ /* 0x000fc40000410000 */
[----:B------:R-:W-:Y:S02]  /*38f0*/  FMUL.FTZ R38, R106, R37 ;  /* 0x000000256a267220 */ /* 0x000fe40000410000 */
[----:B------:R-:W-:Y:S01]  /*3900*/  FMUL.FTZ R122, R76, R43 ;  /* 0x0000002b4c7a7220 */ /* 0x000fe20000410000 */
[----:B------:R-:W0:Y:S01]  /*3910*/  MUFU.EX2 R117, R117 ;  /* 0x0000007500757308 */ /* 0x000e220000000800 */
[C---:B----4-:R-:W-:Y:S02]  /*3920*/  FFMA.FTZ R66, R109.reuse, R66, R120 ;  /* 0x000000426d427223 */ /* 0x050fe40000010078 */
[----:B------:R-:W-:Y:S02]  /*3930*/  FMUL.FTZ R37, R109, R38 ;  /* 0x000000266d257220 */ /* 0x000fe40000410000 */
[C---:B-1----:R-:W-:Y:S02]  /*3940*/  FFMA.FTZ R67, R112.reuse, R66, R123 ;  /* 0x0000004270437223 */ /* 0x042fe4000001007b */
[----:B------:R-:W-:-:S02]  /*3950*/  FMUL.FTZ R66, R112, R37 ;  /* 0x0000002570427220 */ /* 0x000fc40000410000 */
        /* <DEDUP_REMOVED lines=28> */
[----:B------:R-:W-:Y:S01]  /*3b20*/  @!P0 LDS.64 R72, [R75.X8+0x2140] ;  /* 0x002140004b488984 */ /* 0x000fe20000008a00 */
[C---:B0-----:R-:W-:Y:S01]  /*3b30*/  @P1 FFMA.FTZ R67, R66.reuse, R36, R67 ;  /* 0x0000002442431223 */ /* 0x041fe20000010043 */
[--C-:B------:R-:W-:Y:S02]  /*3b40*/  @!P2 SHF.R.U32.HI R36, RZ, 0x2, R49.reuse ;  /* 0x00000002ff24a819 */ /* 0x100fe40000011631 */
[----:B------:R-:W-:Y:S01]  /*3b50*/  LDS.128 R28, [R56.X16+0x1080] ;  /* 0x00108000381c7984 */ /* 0x000fe2000000cc00 */
[----:B-1----:R-:W-:Y:S01]  /*3b60*/  @P1 FMUL.FTZ R66, R66, R37 ;  /* 0x0000002542421220 */ /* 0x002fe20000410000 */
[----:B------:R-:W-:Y:S02]  /*3b70*/  @!P2 LOP3.LUT R36, R36, 0x3ffffff8, RZ, 0xc0, !PT ;  /* 0x3ffffff82424a812 */ /* 0x000fe400078ec0ff */
[----:B------:R-:W-:Y:S04]  /*3b80*/  LDS.128 R32, [R56.X16+0x1090] ;  /* 0x0010900038207984 */ /* 0x000fe8000000cc00 */
[----:B------:R-:W-:Y:S04]  /*3b90*/  @!P2 STS.64 [R36+0x2100], R66 ;  /* 0x002100422400a388 */ /* 0x000fe80000000a00 */
[----:B------:R-:W-:Y:S06]  /*3ba0*/  BAR.SYNC.DEFER_BLOCKING 0x0 ;  /* 0x0000000000007b1d */ /* 0x000fec0000010000 */
[----:B------:R0:W-:Y:S04]  /*3bb0*/  SHFL.UP PT, R124, R66, 0x1, RZ ;  /* 0x04200000427c7989 */ /* 0x0001e800000e00ff */
[----:B------:R-:W-:Y:S01]  /*3bc0*/  SHFL.UP PT, R125, R67, 0x1, RZ ;  /* 0x04200000437d7989 */ /* 0x000fe200000e00ff */
        /* <DEDUP_REMOVED lines=30> */
.L_x_3349:
[----:B------:R-:W-:Y:S05]  /*3db0*/  BSYNC B0 ;  /* 0x0000000000007941 */ /* 0x000fea0003800000 */
.L_x_3348:
        /* <DEDUP_REMOVED lines=54> */
.L_x_3351:
[----:B------:R-:W-:Y:S05]  /*4120*/  BSYNC B0 ;  /* 0x0000000000007941 */ /* 0x000fea0003800000 */
.L_x_3350:
        /* <DEDUP_REMOVED lines=20> */
.L_x_3347:
        /* <DEDUP_REMOVED lines=64> */
[----:B------:R-:W-:Y:S01]  /*4670*/  PRMT R49, RZ, 0x7610, R49 ;  /* 0x00007610ff317816 */ /* 0x000fe20000000031 */
[----:B------:R0:W1:Y:S01]  /*4680*/  MUFU.EX2 R33, R28 ;  /* 0x0000001c00217308 */ /* 0x0000620000000800 */
[----:B------:R-:W-:Y:S01]  /*4690*/  FMUL.FTZ R30, R41, -1.4426950216293334961 ;  /* 0xbfb8aa3b291e7820 */ /* 0x000fe20000410000 */
[----:B------:R-:W-:Y:S01]  /*46a0*/  PRMT R51, RZ, 0x7610, R51 ;  /* 0x00007610ff337816 */ /* 0x000fe20000000033 */
[----:B------:R-:W-:Y:S01]  /*46b0*/  FMUL.FTZ R31, R50, -1.4426950216293334961 ;  /* 0xbfb8aa3b321f7820 */ /* 0x000fe20000410000 */
[--C-:B------:R-:W-:Y:S01]  /*46c0*/  PRMT R32, RZ, 0x5410, R48.reuse ;  /* 0x00005410ff207816 */ /* 0x100fe20000000030 */
[----:B------:R-:W-:Y:S01]  /*46d0*/  FMUL.FTZ R29, R49, -1.4426950216293334961 ;  /* 0xbfb8aa3b311d7820 */ /* 0x000fe20000410000 */
[----:B------:R-:W-:Y:S02]  /*46e0*/  PRMT R48, RZ, 0x7610, R48 ;  /* 0x00007610ff307816 */ /* 0x000fe40000000030 */
[----:B------:R-:W3:Y:S01]  /*46f0*/  MUFU.EX2 R42, R30 ;  /* 0x0000001e002a7308 */ /* 0x000ee20000000800 */
[----:B0-----:R-:W-:-:S02]  /*4700*/  FMUL.FTZ R28, R56, -1.4426950216293334961 ;  /* 0xbfb8aa3b381c7820 */ /* 0x001fc40000410000 */
[----:B------:R-:W-:Y:S02]  /*4710*/  FMUL.FTZ R64, R32, -1.4426950216293334961 ;  /* 0xbfb8aa3b20407820 */ /* 0x000fe40000410000 */
[----:B------:R-:W-:-:S03]  /*4720*/  FMUL.FTZ R40, R48, -1.4426950216293334961 ;  /* 0xbfb8aa3b30287820 */ /* 0x000fc60000410000 */
        /* <DEDUP_REMOVED lines=18> */
[----:B------:R0:W3:Y:S01]  /*4850*/  MUFU.EX2 R61, R29 ;  /* 0x0000001d003d7308 */ /* 0x0000e20000000800 */
[----:B--2---:R-:W-:Y:S02]  /*4860*/  FMUL.FTZ R31, R38, -1.4426950216293334961 ;  /* 0xbfb8aa3b261f7820 */ /* 0x004fe40000410000 */
[----:B-1----:R-:W-:-:S05]  /*4870*/  FADD.FTZ R62, R62, 1 ;  /* 0x3f8000003e3e7421 */ /* 0x002fca0000010000 */
[----:B------:R1:W2:Y:S01]  /*4880*/  MUFU.EX2 R68, R31 ;  /* 0x0000001f00447308 */ /* 0x0002a20000000800 */
[--C-:B0-----:R-:W-:Y:S01]  /*4890*/  PRMT R29, RZ, 0x5410, R37.reuse ;  /* 0x00005410ff1d7816 */ /* 0x101fe20000000025 */
[----:B----4-:R-:W-:Y:S01]  /*48a0*/  FADD.FTZ R63, R63, 1 ;  /* 0x3f8000003f3f7421 */ /* 0x010fe20000010000 */
[----:B------:R-:W-:-:S03]  /*48b0*/  PRMT R37, RZ, 0x7610, R37 ;  /* 0x00007610ff257816 */ /* 0x000fc60000000025 */
[----:B------:R-:W-:Y:S02]  /*48c0*/  FMUL.FTZ R65, R29, -1.4426950216293334961 ;  /* 0xbfb8aa3b1d417820 */ /* 0x000fe40000410000 */
[----:B------:R-:W0:Y:S01]  /*48d0*/  MUFU.EX2 R64, R64 ;  /* 0x0000004000407308 */ /* 0x000e220000000800 */
[--C-:B-1----:R-:W-:Y:S01]  /*48e0*/  PRMT R31, RZ, 0x5410, R39.reuse ;  /* 0x00005410ff1f7816 */ /* 0x102fe20000000027 */
[----:B------:R-:W-:Y:S01]  /*48f0*/  FMUL.FTZ R66, R37, -1.4426950216293334961 ;  /* 0xbfb8aa3b25427820 */ /* 0x000fe20000410000 */
[----:B------:R-:W-:Y:S01]  /*4900*/  PRMT R39, RZ, 0x7610, R39 ;  /* 0x00007610ff277816 */ /* 0x000fe20000000027 */
[----:B---3--:R-:W-:Y:S02]  /*4910*/  FADD.FTZ R61, R61, 1 ;  /* 0x3f8000003d3d7421 */ /* 0x008fe40000010000 */
[----:B------:R-:W-:Y:S02]  /*4920*/  FMUL.FTZ R69, R31, -1.4426950216293334961 ;  /* 0xbfb8aa3b1f457820 */ /* 0x000fe40000410000 */
[----:B------:R-:W-:Y:S01]  /*4930*/  FMUL.FTZ R70, R39, -1.4426950216293334961 ;  /* 0xbfb8aa3b27467820 */ /* 0x000fe20000410000 */
[----:B------:R-:W1:Y:S01]  /*4940*/  MUFU.EX2 R40, R40 ;  /* 0x0000002800287308 */ /* 0x000e620000000800 */
[----:B--2---:R-:W-:-:S02]  /*4950*/  FADD.FTZ R68, R68, 1 ;  /* 0x3f80000044447421 */ /* 0x004fc40000010000 */
[----:B0-----:R-:W-:-:S05]  /*4960*/  FADD.FTZ R64, R64, 1 ;  /* 0x3f80000040407421 */ /* 0x001fca0000010000 */
[----:B------:R-:W0:Y:S08]  /*4970*/  MUFU.EX2 R66, R66 ;  /* 0x0000004200427308 */ /* 0x000e300000000800 */
        /* <DEDUP_REMOVED lines=12> */
[----:B------:R1:W2:Y:S08]  /*4a40*/  MUFU.RCP R75, R33 ;  /* 0x00000021004b7308 */ /* 0x0002b00000001000 */
[----:B------:R2:W3:Y:S01]  /*4a50*/  MUFU.RCP R72, R35 ;  /* 0x0000002300487308 */ /* 0x0004e20000001000 */
[----:B-1----:R-:W-:Y:S02]  /*4a60*/  FMUL.FTZ R33, R32, R71 ;  /* 0x0000004720217220 */ /* 0x002fe40000410000 */
[----:B0-----:R-:W-:-:S02]  /*4a70*/  FMUL.FTZ R48, R48, R73 ;  /* 0x0000004930307220 */ /* 0x001fc40000410000 */
[----:B------:R-:W-:Y:S02]  /*4a80*/  FMUL.FTZ R20, R33, R20 ;  /* 0x0000001421147220 */ /* 0x000fe40000410000 */
[----:B------:R-:W-:Y:S01]  /*4a90*/  FMUL.FTZ R33, R48, R21 ;  /* 0x0000001530217220 */ /* 0x000fe20000410000 */
[----:B------:R-:W0:Y:S01]  /*4aa0*/  MUFU.RCP R43, R43 ;  /* 0x0000002b002b7308 */ /* 0x000e220000001000 */
[----:B--2---:R-:W-:-:S03]  /*4ab0*/  FMUL.FTZ R35, R34, R75 ;  /* 0x0000004b22237220 */ /* 0x004fc60000410000 */
[----:B------:R-:W-:Y:S01]  /*4ac0*/  F2FP.BF16.PACK_AB R20, R33, R20 ;  /* 0x000000142114723e */ /* 0x000fe200000010ff */
[----:B------:R-:W-:-:S03]  /*4ad0*/  FMUL.FTZ R21, R35, R22 ;  /* 0x0000001623157220 */ /* 0x000fc60000410000 */
[----:B------:R-:W1:Y:S01]  /*4ae0*/  MUFU.RCP R42, R42 ;  /* 0x0000002a002a7308 */ /* 0x000e620000001000 */
[----:B---3--:R-:W-:-:S04]  /*4af0*/  FMUL.FTZ R32, R49, R72 ;  /* 0x0000004831207220 */ /* 0x008fc80000410000 */
[----:B------:R-:W-:-:S03]  /*4b00*/  FMUL.FTZ R32, R32, R23 ;  /* 0x0000001720207220 */ /* 0x000fc60000410000 */
[----:B------:R-:W2:Y:S01]  /*4b10*/  MUFU.RCP R77, R60 ;  /* 0x0000003c004d7308 */ /* 0x000ea20000001000 */
[----:B0-----:R-:W-:Y:S01]  /*4b20*/  FMUL.FTZ R50, R50, R43 ;  /* 0x0000002b32327220 */ /* 0x001fe20000410000 */
[----:B------:R-:W-:Y:S01]  /*4b30*/  F2FP.BF16.PACK_AB R21, R32, R21 ;  /* 0x000000152015723e */ /* 0x000fe200000010ff */
[----:B------:R-:W-:Y:S02]  /*4b40*/  IMAD R32, R14, c[0x0][0x210], RZ ;  /* 0x000084000e207a24 */ /* 0x000fe400078e02ff */
[----:B------:R-:W-:Y:S02]  /*4b50*/  FMUL.FTZ R25, R50, R25 ;  /* 0x0000001932197220 */ /* 0x000fe40000410000 */
[----:B------:R-:W-:Y:S01]  /*4b60*/  IMAD R33, R15, c[0x0][0x214], R32 ;  /* 0x000085000f217a24 */ /* 0x000fe200078e0220 */
[----:B------:R-:W0:Y:S01]  /*4b70*/  MUFU.RCP R40, R61 ;  /* 0x0000003d00287308 */ /* 0x000e220000001000 */
[----:B-1----:R-:W-:Y:S02]  /*4b80*/  FMUL.FTZ R41, R41, R42 ;  /* 0x0000002a29297220 */ /* 0x002fe40000410000 */
[----:B------:R-:W-:Y:S01]  /*4b90*/  IMAD R32, R18, c[0x0][0x218], RZ ;  /* 0x0000860012207a24 */ /* 0x000fe200078e02ff */
[----:B------:R-:W-:Y:S01]  /*4ba0*/  IADD3 R59, R59, R33, RZ ;  /* 0x000000213b3b7210 */ /* 0x000fe20007ffe0ff */
        /* <DEDUP_REMOVED lines=21> */
[----:B-1----:R-:W-:Y:S01]  /*4d00*/  FMUL.FTZ R24, R37, R66 ;  /* 0x0000004225187220 */ /* 0x002fe20000410000 */
[----:B------:R1:W-:Y:S03]  /*4d10*/  STS.128 [R57.X16], R20 ;  /* 0x0000001439007388 */ /* 0x0003e6000000cc00 */
[----:B------:R-:W-:-:S03]  /*4d20*/  FMUL.FTZ R24, R24, R47 ;  /* 0x0000002f18187220 */ /* 0x000fc60000410000 */
[----:B------:R-:W3:Y:S01]  /*4d30*/  MUFU.RCP R60, R69 ;  /* 0x00000045003c7308 */ /* 0x000ee20000001000 */
[----:B0-----:R-:W-:Y:S01]  /*4d40*/  FMUL.FTZ R35, R30, R67 ;  /* 0x000000431e237220 */ /* 0x001fe20000410000 */
[----:B------:R-:W-:-:S03]  /*4d50*/  F2FP.BF16.PACK_AB R37, R24, R29 ;  /* 0x0000001d1825723e */ /* 0x000fc600000010ff */
[----:B------:R-:W-:-:S03]  /*4d60*/  FMUL.FTZ R35, R35, R52 ;  /* 0x0000003423237220 */ /* 0x000fc60000410000 */
[----:B------:R-:W0:Y:S01]  /*4d70*/  MUFU.RCP R70, R70 ;  /* 0x0000004600467308 */ /* 0x000e220000001000 */
[----:B--2---:R-:W-:Y:S02]  /*4d80*/  FMUL.FTZ R38, R38, R61 ;  /* 0x0000003d26267220 */ /* 0x004fe40000410000 */
[C---:B-1----:R-:W-:Y:S02]  /*4d90*/  IMAD R23, R19.reuse, c[0x0][0x21c], R32 ;  /* 0x0000870013177a24 */ /* 0x042fe400078e0220 */
[----:B------:R-:W-:Y:S02]  /*4da0*/  FMUL.FTZ R38, R38, R53 ;  /* 0x0000003526267220 */ /* 0x000fe40000410000 */
[----:B------:R-:W-:-:S03]  /*4db0*/  IMAD.WIDE.U32 R20, R19, c[0x0][0x218], R58 ;  /* 0x0000860013147a25 */ /* 0x000fc600078e003a */
[----:B------:R-:W-:Y:S01]  /*4dc0*/  F2FP.BF16.PACK_AB R38, R38, R35 ;  /* 0x000000232626723e */ /* 0x000fe200000010ff */
[----:B---3--:R-:W-:Y:S01]  /*4dd0*/  FMUL.FTZ R31, R31, R60 ;  /* 0x0000003c1f1f7220 */ /* 0x008fe20000410000 */
[----:B------:R-:W-:Y:S02]  /*4de0*/  IADD3 R21, R21, R23, RZ ;  /* 0x0000001715157210 */ /* 0x000fe40007ffe0ff */
[C---:B------:R-:W-:Y:S01]  /*4df0*/  LEA R22, P0, R20.reuse, c[0x0][0x270], 0x1 ;  /* 0x00009c0014167a11 */ /* 0x040fe200078008ff */
[----:B------:R-:W-:Y:S02]  /*4e00*/  FMUL.FTZ R31, R31, R54 ;  /* 0x000000361f1f7220 */ /* 0x000fe40000410000 */
[----:B0-----:R-:W-:Y:S01]  /*4e10*/  FMUL.FTZ R26, R39, R70 ;  /* 0x00000046271a7220 */ /* 0x001fe20000410000 */
[----:B------:R-:W-:Y:S02]  /*4e20*/  LEA.HI.X R23, R20, c[0x0][0x274], R21, 0x1, P0 ;  /* 0x00009d0014177a11 */ /* 0x000fe400000f0c15 */
[----:B------:R-:W-:Y:S01]  /*4e30*/  ISETP.GE.AND P0, PT, R12, c[0x0][0x174], PT ;  /* 0x00005d000c007a0c */ /* 0x000fe20003f06270 */
[----:B------:R-:W-:-:S02]  /*4e40*/  FMUL.FTZ R26, R26, R55 ;  /* 0x000000371a1a7220 */ /* 0x000fc40000410000 */
        /* <DEDUP_REMOVED lines=10> */
.L_x_3353:
[----:B------:R-:W-:Y:S05]  /*4ef0*/  EXIT ;  /* 0x000000000000794d */ /* 0x000fea0003800000 */
.L_x_3355:
        /* <DEDUP_REMOVED lines=16> */
.L_x_5415:


//--------------------- .text._Z25selective_scan_fwd_kernelI32Selective_Scan_fwd_kernel_traitsILi64ELi16ELi1ELb0ELb0ELb0ELb0EN3c108BFloat16EfEEv13SSMParamsBase --------------------------
	.section	.text._Z25selective_scan_fwd_kernelI32Selective_Scan_fwd_kernel_traitsILi64ELi16ELi1ELb0ELb0ELb0ELb0EN3c108BFloat16EfEEv13SSMParamsBase,"ax",@progbits
	.sectioninfo	@"SHI_REGISTERS=155"
	.align	128
        .global         _Z25selective_scan_fwd_kernelI32Selective_Scan_fwd_kernel_traitsILi64ELi16ELi1ELb0ELb0ELb0ELb0EN3c108BFloat16EfEEv13SSMParamsBase
        .type           _Z25selective_scan_fwd_kernelI32Selective_Scan_fwd_kernel_traitsILi64ELi16ELi1ELb0ELb0ELb0ELb0EN3c108BFloat16EfEEv13SSMParamsBase,@function
        .size           _Z25selective_scan_fwd_kernelI32Selective_Scan_fwd_kernel_traitsILi64ELi16ELi1ELb0ELb0ELb0ELb0EN3c108BFloat16EfEEv13SSMParamsBase,(.L_x_5416 - _Z25selective_scan_fwd_kernelI32Selective_Scan_fwd_kernel_traitsILi64ELi16ELi1ELb0ELb0ELb0ELb0EN3c108BFloat16EfEEv13SSMParamsBase)
        .other          _Z25selective_scan_fwd_kernelI32Selective_Scan_fwd_kernel_traitsILi64ELi16ELi1ELb0ELb0ELb0ELb0EN3c108BFloat16EfEEv13SSMParamsBase,@"STO_CUDA_ENTRY STV_DEFAULT"
_Z25selective_scan_fwd_kernelI32Selective_Scan_fwd_kernel_traitsILi64ELi16ELi1ELb0ELb0ELb0ELb0EN3c108BFloat16EfEEv13SSMParamsBase:
.text._Z25selective_scan_fwd_kernelI32Selective_Scan_fwd_kernel_traitsILi64ELi16ELi1ELb0ELb0ELb0ELb0EN3c108BFloat16EfEEv13SSMParamsBase:
[----:B------:R-:W-:Y:S02]  /*0000*/  IMAD.MOV.U32 R1, RZ, RZ, c[0x0][0x28] ;  /* 0x00000a00ff017624 */ /* 0x000fe400078e00ff */
[----:B------:R-:W0:Y:S01]  /*0010*/  S2UR UR21, SR_CTAID.Y ;  /* 0x00000000001579c3 */ /* 0x000e220000002600 */
[----:B------:R-:W-:Y:S01]  /*0020*/  ULDC.64 UR6, c[0x0][0x250] ;  /* 0x0000940000067ab9 */ /* 0x000fe20000000a00 */
[----:B------:R-:W-:Y:S01]  /*0030*/  IMAD.MOV.U32 R49, RZ, RZ, RZ ;  /* 0x000000ffff317224 */ /* 0x000fe200078e00ff */
[----:B------:R-:W-:Y:S01]  /*0040*/  UISETP.NE.U32.AND UP1, UPT, URZ, UR6, UPT ;  /* 0x000000063f00728c */ /* 0x000fe2000bf25070 */
[----:B------:R-:W-:Y:S01]  /*0050*/  HFMA2.MMA R51, -RZ, RZ, 0, 0 ;  /* 0x00000000ff337435 */ /* 0x000fe200000001ff */
[----:B------:R-:W-:Y:S02]  /*0060*/  ULDC.64 UR26, c[0x0][0x118] ;  /* 0x00004600001a7ab9 */ /* 0x000fe40000000a00 */
[----:B------:R-:W-:Y:S02]  /*0070*/  UISETP.NE.AND.EX UP1, UPT, URZ, UR7, UPT, UP1 ;  /* 0x000000073f00728c */ /* 0x000fe4000bf25310 */
[----:B------:R-:W-:Y:S02]  /*0080*/  ULDC.64 UR4, c[0x0][0x238] ;  /* 0x00008e0000047ab9 */ /* 0x000fe40000000a00 */
[----:B------:R-:W-:-:S02]  /*0090*/  UISETP.NE.U32.AND UP0, UPT, URZ, UR4, UPT ;  /* 0x000000043f00728c */ /* 0x000fc4000bf05070 */
[----:B------:R-:W-:Y:S01]  /*00a0*/  PLOP3.LUT P1, PT, PT, PT, UP1, 0x80, 0x0 ;  /* 0x000000000000781c */ /* 0x000fe20003f2f018 */
[----:B------:R-:W1:Y:S01]  /*00b0*/  S2UR UR31, SR_CTAID.X ;  /* 0x00000000001f79c3 */ /* 0x000e620000002500 */
[----:B------:R-:W-:Y:S01]  /*00c0*/  UISETP.NE.AND.EX UP0, UPT, URZ, UR5, UPT, UP0 ;  /* 0x000000053f00728c */ /* 0x000fe2000bf05300 */
[----:B------:R-:W-:Y:S01]  /*00d0*/  MOV R0, c[0x0][0x174] ;  /* 0x00005d0000007a02 */ /* 0x000fe20000000f00 */
[----:B------:R-:W-:Y:S02]  /*00e0*/  ULDC.64 UR10, c[0x0][0x1e0] ;  /* 0x00007800000a7ab9 */ /* 0x000fe40000000a00 */
[----:B------:R-:W-:Y:S02]  /*00f0*/  ULDC.64 UR12, c[0x0][0x1d8] ;  /* 0x00007600000c7ab9 */ /* 0x000fe40000000a00 */
[----:B------:R-:W-:Y:S01]  /*0100*/  PLOP3.LUT P0, PT, PT, PT, UP0, 0x80, 0x0 ;  /* 0x000000000000781c */ /* 0x000fe20003f0f008 */
[----:B------:R-:W-:Y:S02]  /*0110*/  ULDC.64 UR14, c[0x0][0x1e8] ;  /* 0x00007a00000e7ab9 */ /* 0x000fe40000000a00 */
[----:B0-----:R-:W-:-:S02]  /*0120*/  USHF.R.S32.HI UR30, URZ, 0x1f, UR21 ;  /* 0x0000001f3f1e7899 */ /* 0x001fc40008011415 */
[----:B------:R-:W-:Y:S02]  /*0130*/  @UP1 ULEA UR6, UP3, UR21, UR6, 0x2 ;  /* 0x0000000615061291 */ /* 0x000fe4000f86103f */
[----:B------:R-:W-:Y:S02]  /*0140*/  @UP0 ULEA UR4, UP2, UR21, UR4, 0x2 ;  /* 0x0000000415040291 */ /* 0x000fe4000f84103f */
[----:B------:R-:W-:Y:S02]  /*0150*/  @UP1 ULEA.HI.X UR7, UR21, UR7, UR30, 0x2, UP3 ;  /* 0x0000000715071291 */ /* 0x000fe400098f141e */
[----:B------:R-:W-:Y:S01]  /*0160*/  MOV R4, UR6 ;  /* 0x0000000600047c02 */ /* 0x000fe20008000f00 */
[----:B------:R-:W-:Y:S01]  /*0170*/  @UP0 ULEA.HI.X UR5, UR21, UR5, UR30, 0x2, UP2 ;  /* 0x0000000515050291 */ /* 0x000fe200090f141e */
[----:B------:R-:W-:Y:S02]  /*0180*/  MOV R2, UR4 ;  /* 0x0000000400027c02 */ /* 0x000fe40008000f00 */
[----:B------:R-:W-:Y:S01]  /*0190*/  IMAD.U32 R5, RZ, RZ, UR7 ;  /* 0x00000007ff057e24 */ /* 0x000fe2000f8e00ff */
[----:B------:R-:W-:-:S02]  /*01a0*/  ULDC.64 UR6, c[0x0][0x1d0] ;  /* 0x0000740000067ab9 */ /* 0x000fc40000000a00 */
[----:B------:R-:W-:Y:S02]  /*01b0*/  IMAD.U32 R3, RZ, RZ, UR5 ;  /* 0x00000005ff037e24 */ /* 0x000fe4000f8e00ff */
[----:B------:R0:W5:Y:S01]  /*01c0*/  @P1 LDG.E R49, [R4.64] ;  /* 0x0000001a04311981 */ /* 0x000162000c1e1900 */
[----:B-1----:R-:W-:Y:S02]  /*01d0*/  USHF.R.S32.HI UR32, URZ, 0x1f, UR31 ;  /* 0x0000001f3f207899 */ /* 0x002fe4000801141f */
[----:B------:R-:W-:Y:S01]  /*01e0*/  UIMAD.WIDE.U32 UR4, UR31, UR6, URZ ;  /* 0x000000061f0472a5 */ /* 0x000fe2000f8e003f */
[----:B------:R0:W5:Y:S01]  /*01f0*/  @P0 LDG.E R51, [R2.64] ;  /* 0x0000001a02330981 */ /* 0x000162000c1e1900 */
[----:B------:R-:W-:Y:S01]  /*0200*/  UIMAD UR6, UR32, UR6, URZ ;  /* 0x00000006200672a4 */ /* 0x000fe2000f8e023f */
[----:B------:R-:W-:Y:S01]  /*0210*/  ISETP.GE.AND P0, PT, R0, 0x1, PT ;  /* 0x000000010000780c */ /* 0x000fe20003f06270 */
[----:B------:R-:W-:Y:S02]  /*0220*/  UIMAD UR9, UR32, UR10, URZ ;  /* 0x0000000a200972a4 */ /* 0x000fe4000f8e023f */
[----:B------:R-:W-:-:S02]  /*0230*/  UIMAD UR8, UR31, UR7, UR6 ;  /* 0x000000071f0872a4 */ /* 0x000fc4000f8e0206 */
[----:B------:R-:W-:Y:S02]  /*0240*/  UIMAD UR11, UR31, UR11, UR9 ;  /* 0x0000000b1f0b72a4 */ /* 0x000fe4000f8e0209 */
[----:B------:R-:W-:Y:S02]  /*0250*/  UIADD3 UR5, UR5, UR8, URZ ;  /* 0x0000000805057290 */ /* 0x000fe4000fffe03f */
[----:B------:R-:W-:Y:S02]  /*0260*/  UIMAD.WIDE.U32 UR6, UR31, UR10, URZ ;  /* 0x0000000a1f0672a5 */ /* 0x000fe4000f8e003f */
[----:B------:R-:W-:Y:S02]  /*0270*/  UIMAD UR9, UR30, UR12, URZ ;  /* 0x0000000c1e0972a4 */ /* 0x000fe4000f8e023f */
[----:B------:R-:W-:Y:S02]  /*0280*/  UIMAD UR8, UR30, UR14, URZ ;  /* 0x0000000e1e0872a4 */ /* 0x000fe4000f8e023f */
[----:B------:R-:W-:-:S02]  /*0290*/  UIMAD UR16, UR21, UR13, UR9 ;  /* 0x0000000d151072a4 */ /* 0x000fc4000f8e0209 */
[----:B------:R-:W-:Y:S02]  /*02a0*/  UIMAD.WIDE.U32 UR4, UR21, UR12, UR4 ;  /* 0x0000000c150472a5 */ /* 0x000fe4000f8e0004 */
[----:B------:R-:W-:Y:S02]  /*02b0*/  UIMAD UR17, UR21, UR15, UR8 ;  /* 0x0000000f151172a4 */ /* 0x000fe4000f8e0208 */
[----:B------:R-:W-:Y:S01]  /*02c0*/  UIADD3 UR11, UR7, UR11, URZ ;  /* 0x0000000b070b7290 */ /* 0x000fe2000fffe03f */
[----:B------:R-:W-:Y:S11]  /*02d0*/  @!P0 EXIT ;  /* 0x000000000000894d */ /* 0x000ff60003800000 */
[----:B0-----:R-:W0:Y:S01]  /*02e0*/  S2R R61, SR_TID.X ;  /* 0x00000000003d7919 */ /* 0x001e220000002100 */
[----:B------:R-:W-:Y:S02]  /*02f0*/  ULDC.64 UR12, c[0x0][0x180] ;  /* 0x00006000000c7ab9 */ /* 0x000fe40000000a00 */
[----:B------:R-:W-:Y:S01]  /*0300*/  UIMAD UR8, UR30, UR12, URZ ;  /* 0x0000000c1e0872a4 */ /* 0x000fe2000f8e023f */
[----:B------:R-:W1:Y:S01]  /*0310*/  S2R R50, SR_LANEID ;  /* 0x0000000000327919 */ /* 0x000e620000000000 */
[----:B------:R-:W-:-:S02]  /*0320*/  UMOV UR10, UR6 ;  /* 0x00000006000a7c82 */ /* 0x000fc40008000000 */
[----:B------:R-:W-:Y:S02]  /*0330*/  UIMAD.WIDE.U32 UR10, UR21, UR14, UR10 ;  /* 0x0000000e150a72a5 */ /* 0x000fe4000f8e000a */
[----:B------:R-:W-:Y:S02]  /*0340*/  UIMAD.WIDE.U32 UR6, UR21, UR12, URZ ;  /* 0x0000000c150672a5 */ /* 0x000fe4000f8e003f */
[----:B------:R-:W-:Y:S02]  /*0350*/  ULDC.64 UR14, c[0x0][0x198] ;  /* 0x00006600000e7ab9 */ /* 0x000fe40000000a00 */
[----:B------:R-:W-:Y:S02]  /*0360*/  UIMAD UR13, UR21, UR13, UR8 ;  /* 0x0000000d150d72a4 */ /* 0x000fe4000f8e0208 */
[----:B------:R-:W-:Y:S02]  /*0370*/  ULDC.64 UR24, c[0x0][0x248] ;  /* 0x0000920000187ab9 */ /* 0x000fe40000000a00 */
[----:B------:R-:W-:-:S02]  /*0380*/  UIMAD UR12, UR30, UR14, URZ ;  /* 0x0000000e1e0c72a4 */ /* 0x000fc4000f8e023f */
[----:B------:R-:W-:Y:S02]  /*0390*/  UIMAD.WIDE.U32 UR8, UR21, UR14, URZ ;  /* 0x0000000e150872a5 */ /* 0x000fe4000f8e003f */
[----:B------:R-:W-:Y:S02]  /*03a0*/  ULDC.64 UR18, c[0x0][0x1b8] ;  /* 0x00006e0000127ab9 */ /* 0x000fe40000000a00 */
[----:B------:R-:W-:Y:S01]  /*03b0*/  UIADD3 UR16, UR5, UR16, URZ ;  /* 0x0000001005107290 */ /* 0x000fe2000fffe03f */
[C---:B0-----:R-:W-:Y:S01]  /*03c0*/  IMAD.SHL.U32 R3, R61.reuse, 0x10, RZ ;  /* 0x000000103d037824 */ /* 0x041fe200078e00ff */
[----:B------:R-:W-:Y:S01]  /*03d0*/  UIADD3 UR17, UR11, UR17, URZ ;  /* 0x000000110b117290 */ /* 0x000fe2000fffe03f */
[----:B------:R-:W-:Y:S01]  /*03e0*/  LOP3.LUT R48, R61, 0x1f, RZ, 0xc0, !PT ;  /* 0x0000001f3d307812 */ /* 0x000fe200078ec0ff */
[----:B------:R-:W-:Y:S01]  /*03f0*/  ULEA UR14, UP1, UR10, UR24, 0x1 ;  /* 0x000000180a0e7291 */ /* 0x000fe2000f82083f */
[----:B------:R-:W-:Y:S01]  /*0400*/  SHF.R.U32.HI R47, RZ, 0x5, R61 ;  /* 0x00000005ff2f7819 */ /* 0x000fe2000001163d */
[----:B------:R-:W-:Y:S01]  /*0410*/  ULDC UR5, c[0x0][0x164] ;  /* 0x0000590000057ab9 */ /* 0x000fe20000000800 */
[----:B------:R-:W-:Y:S01]  /*0420*/  LOP3.LUT R46, R48, 0xfffffe00, R3, 0xf8, !PT ;  /* 0xfffffe00302e7812 */ /* 0x000fe200078ef803 */
[----:B------:R-:W-:Y:S01]  /*0430*/  UIMAD.WIDE.U32 UR28, UR21, UR18, URZ ;  /* 0x00000012151c72a5 */ /* 0x000fe2000f8e003f */
[C---:B------:R-:W-:Y:S01]  /*0440*/  LOP3.LUT R45, R3.reuse, 0xfffffe00, RZ, 0xc0, !PT ;  /* 0xfffffe00032d7812 */ /* 0x040fe200078ec0ff */
[----:B------:R-:W-:Y:S01]  /*0450*/  UIMAD UR18, UR30, UR18, URZ ;  /* 0x000000121e1272a4 */ /* 0x000fe2000f8e023f */
[C---:B------:R-:W-:Y:S01]  /*0460*/  IADD3 R117, R3.reuse, 0x1, RZ ;  /* 0x0000000103757810 */ /* 0x040fe20007ffe0ff */
[----:B------:R-:W-:Y:S01]  /*0470*/  UIMAD UR5, UR31, UR5, UR21 ;  /* 0x000000051f0572a4 */ /* 0x000fe2000f8e0215 */
[C---:B------:R-:W-:Y:S01]  /*0480*/  IADD3 R116, R3.reuse, 0x2, RZ ;  /* 0x0000000203747810 */ /* 0x040fe20007ffe0ff */
[----:B------:R-:W-:Y:S01]  /*0490*/  ULDC.64 UR22, c[0x0][0x240] ;  /* 0x0000900000167ab9 */ /* 0x000fe20000000a00 */
[C---:B------:R-:W-:Y:S01]  /*04a0*/  IADD3 R115, R3.reuse, 0x3, RZ ;  /* 0x0000000303737810 */ /* 0x040fe20007ffe0ff */
[----:B------:R-:W-:Y:S01]  /*04b0*/  ULEA.HI.X UR17, UR10, UR25, UR17, 0x1, UP1 ;  /* 0x000000190a117291 */ /* 0x000fe200088f0c11 */
[C---:B------:R-:W-:Y:S01]  /*04c0*/  IADD3 R114, R3.reuse, 0x4, RZ ;  /* 0x0000000403727810 */ /* 0x040fe20007ffe0ff */
[----:B------:R-:W-:Y:S01]  /*04d0*/  UIMAD UR15, UR21, UR15, UR12 ;  /* 0x0000000f150f72a4 */ /* 0x000fe2000f8e020c */
[C---:B------:R-:W-:Y:S01]  /*04e0*/  IADD3 R113, R3.reuse, 0x5, RZ ;  /* 0x0000000503717810 */ /* 0x040fe20007ffe0ff */
[----:B------:R-:W-:Y:S01]  /*04f0*/  ULDC UR10, c[0x0][0x174] ;  /* 0x00005d00000a7ab9 */ /* 0x000fe20000000800 */
[C---:B------:R-:W-:Y:S01]  /*0500*/  IADD3 R112, R3.reuse, 0x6, RZ ;  /* 0x0000000603707810 */ /* 0x040fe20007ffe0ff */
[----:B------:R-:W-:Y:S01]  /*0510*/  ULEA UR12, UP0, UR4, UR22, 0x1 ;  /* 0x00000016040c7291 */ /* 0x000fe2000f80083f */
        /* <DEDUP_REMOVED lines=16> */
[----:B------:R-:W-:Y:S01]  /*0620*/  IADD3 R44, R3, 0xf, RZ ;  /* 0x0000000f032c7810 */ /* 0x000fe20007ffe0ff */
[----:B------:R-:W-:Y:S01]  /*0630*/  UIMAD UR10, UR5, UR19, URZ ;  /* 0x00000013050a72a4 */ /* 0x000fe2000f8e023f */
[----:B------:R-:W-:-:S02]  /*0640*/  SHF.R.S32.HI R43, RZ, 0x1f, R46 ;  /* 0x0000001fff2b7819 */ /* 0x000fc4000001142e */
        /* <DEDUP_REMOVED lines=15> */
.L_x_3397:
[----:B------:R-:W-:Y:S01]  /*0740*/  BAR.SYNC.DEFER_BLOCKING 0x0 ;  /* 0x0000000000007b1d */ /* 0x000fe20000010000 */
[C---:B------:R-:W-:Y:S02]  /*0750*/  SHF.L.U32 R62, R46.reuse, 0x1, RZ ;  /* 0x000000012e3e7819 */ /* 0x040fe400000006ff */
[----:B------:R-:W-:Y:S02]  /*0760*/  SHF.L.U64.HI R64, R46, 0x1, R43 ;  /* 0x000000012e407819 */ /* 0x000fe4000001022b */
[----:B------:R-:W-:Y:S01]  /*0770*/  IADD3 R2, P3, R62, UR12, RZ ;  /* 0x0000000c3e027c10 */ /* 0x000fe2000ff7e0ff */
[----:B------:R-:W-:Y:S01]  /*0780*/  UMOV UR20, 0xfffffc00 ;  /* 0xfffffc0000147882 */ /* 0x000fe20000000000 */
[----:B------:R-:W-:Y:S01]  /*0790*/  PRMT R0, RZ, 0x7610, R0 ;  /* 0x00007610ff007816 */ /* 0x000fe20000000000 */
        /* <DEDUP_REMOVED lines=17> */
[----:B------:R-:W-:-:S02]  /*08b0*/  ISETP.GE.AND P1, PT, R35, UR20, PT ;  /* 0x0000001423007c0c */ /* 0x000fc4000bf26270 */
[----:B------:R-:W-:Y:S01]  /*08c0*/  PRMT R9, RZ, 0x7610, R9 ;  /* 0x00007610ff097816 */ /* 0x000fe20000000009 */
[----:B------:R0:W4:Y:S01]  /*08d0*/  @!P0 LDG.E.U16 R4, [R2.64+0x80] ;  /* 0x0000801a02048981 */ /* 0x000122000c1e1500 */
[----:B------:R-:W-:Y:S02]  /*08e0*/  PRMT R8, RZ, 0x7610, R8 ;  /* 0x00007610ff087816 */ /* 0x000fe40000000008 */
[----:B------:R-:W-:Y:S01]  /*08f0*/  PRMT R11, RZ, 0x7610, R11 ;  /* 0x00007610ff0b7816 */ /* 0x000fe2000000000b */
[----:B------:R0:W4:Y:S01]  /*0900*/  @!P4 LDG.E.U16 R7, [R2.64+0xc0] ;  /* 0x0000c01a0207c981 */ /* 0x000122000c1e1500 */
[----:B------:R-:W-:Y:S02]  /*0910*/  PRMT R10, RZ, 0x7610, R10 ;  /* 0x00007610ff0a7816 */ /* 0x000fe4000000000a */
[----:B------:R-:W-:Y:S01]  /*0920*/  ISETP.GE.AND P0, PT, R34, UR20, PT ;  /* 0x0000001422007c0c */ /* 0x000fe2000bf06270 */
[----:B------:R0:W4:Y:S01]  /*0930*/  @!P6 LDG.E.U16 R6, [R2.64+0x100] ;  /* 0x0001001a0206e981 */ /* 0x000122000c1e1500 */
[----:B------:R-:W-:-:S02]  /*0940*/  ISETP.GE.AND P4, PT, R33, UR20, PT ;  /* 0x0000001421007c0c */ /* 0x000fc4000bf86270 */
[----:B------:R-:W-:Y:S01]  /*0950*/  ISETP.GE.AND P6, PT, R32, UR20, PT ;  /* 0x0000001420007c0c */ /* 0x000fe2000bfc6270 */
[----:B------:R0:W4:Y:S01]  /*0960*/  @!P5 LDG.E.U16 R9, [R2.64+0x140] ;  /* 0x0001401a0209d981 */ /* 0x000122000c1e1500 */
[----:B------:R-:W-:Y:S02]  /*0970*/  ISETP.GE.AND P5, PT, R31, UR20, PT ;  /* 0x000000141f007c0c */ /* 0x000fe4000bfa6270 */
[----:B------:R-:W-:Y:S01]  /*0980*/  PRMT R53, RZ, 0x7610, R53 ;  /* 0x00007610ff357816 */ /* 0x000fe20000000035 */
[----:B------:R0:W4:Y:S01]  /*0990*/  @!P3 LDG.E.U16 R8, [R2.64+0x180] ;  /* 0x0001801a0208b981 */ /* 0x000122000c1e1500 */
[----:B------:R-:W-:Y:S02]  /*09a0*/  ISETP.GE.AND P3, PT, R30, UR20, PT ;  /* 0x000000141e007c0c */ /* 0x000fe4000bf66270 */
[----:B------:R-:W-:Y:S01]  /*09b0*/  PRMT R52, RZ, 0x7610, R52 ;  /* 0x00007610ff347816 */ /* 0x000fe20000000034 */
[----:B------:R0:W4:Y:S01]  /*09c0*/  @!P2 LDG.E.U16 R11, [R2.64+0x1c0] ;  /* 0x0001c01a020ba981 */ /* 0x000122000c1e1500 */
[----:B------:R-:W-:-:S03]  /*09d0*/  ISETP.GE.AND P2, PT, R29, UR20, PT ;  /* 0x000000141d007c0c */ /* 0x000fc6000bf46270 */
[----:B------:R0:W4:Y:S01]  /*09e0*/  @!P1 LDG.E.U16 R10, [R2.64+0x200] ;  /* 0x0002001a020a9981 */ /* 0x000122000c1e1500 */
[----:B------:R-:W-:Y:S02]  /*09f0*/  ISETP.GE.AND P1, PT, R28, UR20, PT ;  /* 0x000000141c007c0c */ /* 0x000fe4000bf26270 */
        /* <DEDUP_REMOVED lines=64> */
[----:B------:R-:W-:Y:S02]  /*0e00*/  IADD3.X R3, R64, UR17, RZ, P0, !PT ;  /* 0x0000001140037c10 */ /* 0x000fe400087fe4ff */
[----:B------:R-:W-:Y:S02]  /*0e10*/  ISETP.GE.AND P0, PT, R41, UR20, PT ;  /* 0x0000001429007c0c */ /* 0x000fe4000bf06270 */
[----:B------:R-:W-:Y:S02]  /*0e20*/  ISETP.GE.AND P4, PT, R40, UR20, PT ;  /* 0x0000001428007c0c */ /* 0x000fe4000bf86270 */
[----:B------:R-:W-:Y:S02]  /*0e30*/  ISETP.GE.AND P6, PT, R39, UR20, PT ;  /* 0x0000001427007c0c */ /* 0x000fe4000bfc6270 */
[----:B------:R-:W-:-:S02]  /*0e40*/  ISETP.GE.AND P5, PT, R38, UR20, PT ;  /* 0x0000001426007c0c */ /* 0x000fc4000bfa6270 */
[----:B------:R-:W-:Y:S02]  /*0e50*/  ISETP.GE.AND P3, PT, R37, UR20, PT ;  /* 0x0000001425007c0c */ /* 0x000fe4000bf66270 */
        /* <DEDUP_REMOVED lines=9> */
[----:B---3--:R-:W-:Y:S04]  /*0ef0*/  STS.U16 [R26+0x40], R5 ;  /* 0x000040051a007388 */ /* 0x008fe80000000400 */
[----:B----4-:R-:W-:Y:S01]  /*0f00*/  STS.U16 [R25+0x80], R4 ;  /* 0x0000800419007388 */ /* 0x010fe20000000400 */
[----:B0-----:R-:W-:-:S03]  /*0f10*/  LEA R0, R50, R45, 0x4 ;  /* 0x0000002d32007211 */ /* 0x001fc600078e20ff */
        /* <DEDUP_REMOVED lines=36> */
[----:B---3--:R-:W-:Y:S02]  /*1160*/  PRMT R54, RZ, 0x7610, R54 ;  /* 0x00007610ff367816 */ /* 0x008fe40000000036 */
[----:B----4-:R-:W-:Y:S02]  /*1170*/  PRMT R57, RZ, 0x7610, R57 ;  /* 0x00007610ff397816 */ /* 0x010fe40000000039 */
[----:B------:R-:W-:Y:S01]  /*1180*/  PRMT R56, RZ, 0x7610, R56 ;  /* 0x00007610ff387816 */ /* 0x000fe20000000038 */
[----:B------:R-:W2:Y:S01]  /*1190*/  @!P2 LDG.E.U16 R58, [R2.64] ;  /* 0x0000001a023aa981 */ /* 0x000ea2000c1e1500 */
[----:B------:R-:W-:-:S03]  /*11a0*/  ISETP.GE.AND P2, PT, R36, UR20, PT ;  /* 0x0000001424007c0c */ /* 0x000fc6000bf46270 */
[----:B------:R-:W3:Y:S01]  /*11b0*/  @!P1 LDG.E.U16 R53, [R2.64+0x40] ;  /* 0x0000401a02359981 */ /* 0x000ee2000c1e1500 */
[----:B------:R-:W-:-:S03]  /*11c0*/  ISETP.GE.AND P1, PT, R35, UR20, PT ;  /* 0x0000001423007c0c */ /* 0x000fc6000bf26270 */
[----:B------:R-:W4:Y:S01]  /*11d0*/  @!P0 LDG.E.U16 R52, [R2.64+0x80] ;  /* 0x0000801a02348981 */ /* 0x000f22000c1e1500 */
        /* <DEDUP_REMOVED lines=12> */
[----:B------:R-:W-:Y:S02]  /*12a0*/  ISETP.GE.AND P1, PT, R28, UR20, PT ;  /* 0x000000141c007c0c */ /* 0x000fe4000bf26270 */
[----:B------:R-:W-:Y:S01]  /*12b0*/  PRMT R59, RZ, 0x7610, R59 ;  /* 0x00007610ff3b7816 */ /* 0x000fe2000000003b */
        /* <DEDUP_REMOVED lines=98> */
.L_x_3357:
[----:B------:R-:W-:Y:S05]  /*18e0*/  BSYNC B0 ;  /* 0x0000000000007941 */ /* 0x000fea0003800000 */
.L_x_3356:
        /* <DEDUP_REMOVED lines=36> */
.L_x_3359:
[----:B------:R-:W-:Y:S05]  /*1b30*/  BSYNC B0 ;  /* 0x0000000000007941 */ /* 0x000fea0003800000 */
.L_x_3358:
        /* <DEDUP_REMOVED lines=38> */
.L_x_3361:
[----:B------:R-:W-:Y:S05]  /*1da0*/  BSYNC B0 ;  /* 0x0000000000007941 */ /* 0x000fea0003800000 */
.L_x_3360:
        /* <DEDUP_REMOVED lines=36> */
.L_x_3363:
[----:B------:R-:W-:Y:S05]  /*1ff0*/  BSYNC B0 ;  /* 0x0000000000007941 */ /* 0x000fea0003800000 */
.L_x_3362:
        /* <DEDUP_REMOVED lines=38> */
.L_x_3365:
[----:B------:R-:W-:Y:S05]  /*2260*/  BSYNC B0 ;  /* 0x0000000000007941 */ /* 0x000fea0003800000 */
.L_x_3364:
        /* <DEDUP_REMOVED lines=36> */
.L_x_3367:
[----:B------:R-:W-:Y:S05]  /*24b0*/  BSYNC B0 ;  /* 0x0000000000007941 */ /* 0x000fea0003800000 */
.L_x_3366:
        /* <DEDUP_REMOVED lines=38> */
.L_x_3369:
[----:B------:R-:W-:Y:S05]  /*2720*/  BSYNC B0 ;  /* 0x0000000000007941 */ /* 0x000fea0003800000 */
.L_x_3368:
        /* <DEDUP_REMOVED lines=36> */
.L_x_3371:
[----:B------:R-:W-:Y:S05]  /*2970*/  BSYNC B0 ;  /* 0x0000000000007941 */ /* 0x000fea0003800000 */
.L_x_3370:
        /* <DEDUP_REMOVED lines=41> */
.L_x_3373:
[----:B------:R-:W-:Y:S05]  /*2c10*/  BSYNC B0 ;  /* 0x0000000000007941 */ /* 0x000fea0003800000 */
.L_x_3372:
[----:B------:R-:W-:Y:S01]  /*2c20*/  PRMT R2, RZ, 0x5410, R2 ;  /* 0x00005410ff027816 */ /* 0x000fe20000000002 */
[----:B------:R-:W-:Y:S01]  /*2c30*/  BSSY B0, `(.L_x_3374) ;  /* 0x0000028000007945 */ /* 0x000fe20003800000 */
[----:B------:R-:W-:Y:S02]  /*2c40*/  PRMT R89, RZ, 0x5410, R68 ;  /* 0x00005410ff597816 */ /* 0x000fe40000000044 */
[----:B------:R-:W-:Y:S01]  /*2c50*/  FSETP.GTU.FTZ.AND P3, PT, R67, 20, PT ;  /* 0x41a000004300780b */ /* 0x000fe20003f7c000 */
        /* <DEDUP_REMOVED lines=37> */
.L_x_3375:
[----:B------:R-:W-:Y:S05]  /*2eb0*/  BSYNC B0 ;  /* 0x0000000000007941 */ /* 0x000fea0003800000 */
.L_x_3374:
        /* <DEDUP_REMOVED lines=47> */
.L_x_3377:
[----:B------:R-:W-:Y:S05]  /*31b0*/  BSYNC B0 ;  /* 0x0000000000007941 */ /* 0x000fea0003800000 */
.L_x_3376:
        /* <DEDUP_REMOVED lines=33> */
.L_x_3379:
[----:B------:R-:W-:Y:S05]  /*33d0*/  BSYNC B0 ;  /* 0x0000000000007941 */ /* 0x000fea0003800000 */
.L_x_3378:
        /* <DEDUP_REMOVED lines=33> */
.L_x_3381:
[----:B------:R-:W-:Y:S05]  /*35f0*/  BSYNC B0 ;  /* 0x0000000000007941 */ /* 0x000fea0003800000 */
.L_x_3380:
        /* <DEDUP_REMOVED lines=33> */
.L_x_3383:
[----:B------:R-:W-:Y:S05]  /*3810*/  BSYNC B0 ;  /* 0x0000000000007941 */ /* 0x000fea0003800000 */
.L_x_3382:
        /* <DEDUP_REMOVED lines=33> */
.L_x_3385:
[----:B------:R-:W-:Y:S05]  /*3a30*/  BSYNC B0 ;  /* 0x0000000000007941 */ /* 0x000fea0003800000 */
.L_x_3384:
        /* <DEDUP_REMOVED lines=33> */
.L_x_3387:
[----:B------:R-:W-:Y:S05]  /*3c50*/  BSYNC B0 ;  /* 0x0000000000007941 */ /* 0x000fea0003800000 */
.L_x_3386:
        /* <DEDUP_REMOVED lines=38> */
.L_x_3393:
        /* <DEDUP_REMOVED lines=13> */
[----:B-1----:R-:W-:Y:S01]  /*3f90*/  IMAD.U32 R2, RZ, RZ, UR22 ;  /* 0x00000016ff027e24 */ /* 0x002fe2000f8e00ff */
[----:B------:R-:W-:Y:S01]  /*3fa0*/  ISETP.GE.U32.AND P3, PT, R117, UR20, PT ;  /* 0x0000001475007c0c */ /* 0x000fe2000bf66070 */
[----:B------:R-:W-:-:S03]  /*3fb0*/  ULDC.64 UR34, c[0x0][0x1a0] ;  /* 0x0000680000227ab9 */ /* 0x000fc60000000a00 */
[----:B------:R-:W-:-:S05]  /*3fc0*/  MOV R3, UR18 ;  /* 0x0000001200037c02 */ /* 0x000fca0008000f00 */
[----:B------:R-:W2:Y:S01]  /*3fd0*/  LDG.E R2, [R2.64] ;  /* 0x0000001a02027981 */ /* 0x000ea2000c1e1900 */
[----:B------:R-:W-:Y:S01]  /*3fe0*/  ISETP.GE.U32.AND P4, PT, R116, UR20, PT ;  /* 0x0000001474007c0c */ /* 0x000fe2000bf86070 */
[----:B0-----:R-:W-:Y:S01]  /*3ff0*/  IMAD.SHL.U32 R9, R61, 0x10, RZ ;  /* 0x000000103d097824 */ /* 0x001fe200078e00ff */
[----:B------:R-:W-:Y:S01]  /*4000*/  ISETP.GE.U32.AND P5, PT, R115, UR20, PT ;  /* 0x0000001473007c0c */ /* 0x000fe2000bfa6070 */
[----:B------:R-:W-:Y:S01]  /*4010*/  UIMAD UR22, UR24, UR34, URZ ;  /* 0x00000022181672a4 */ /* 0x000fe2000f8e023f */
[----:B------:R-:W-:Y:S01]  /*4020*/  FSEL R118, R93, RZ, !P4 ;  /* 0x000000ff5d767208 */ /* 0x000fe20006000000 */
[----:B------:R-:W-:Y:S01]  /*4030*/  UMOV UR18, UR8 ;  /* 0x0000000800127c82 */ /* 0x000fe20008000000 */
[----:B------:R-:W-:Y:S01]  /*4040*/  ISETP.GE.U32.AND P2, PT, R9, UR20, PT ;  /* 0x0000001409007c0c */ /* 0x000fe2000bf46070 */
[----:B------:R-:W-:Y:S01]  /*4050*/  UMOV UR19, UR13 ;  /* 0x0000000d00137c82 */ /* 0x000fe20008000000 */
[----:B------:R-:W-:Y:S01]  /*4060*/  FSEL R104, R92, RZ, !P3 ;  /* 0x000000ff5c687208 */ /* 0x000fe20005800000 */
[----:B------:R-:W-:Y:S01]  /*4070*/  UIMAD UR24, UR24, UR36, URZ ;  /* 0x00000024181872a4 */ /* 0x000fe2000f8e023f */
[----:B------:R-:W-:Y:S01]  /*4080*/  FSEL R101, R91, RZ, !P2 ;  /* 0x000000ff5b657208 */ /* 0x000fe20005000000 */
[----:B------:R-:W-:Y:S01]  /*4090*/  UIMAD.WIDE.U32 UR18, UR5, UR34, UR18 ;  /* 0x00000022051272a5 */ /* 0x000fe2000f8e0012 */
[----:B------:R-:W-:Y:S01]  /*40a0*/  FSEL R120, R94, RZ, !P5 ;  /* 0x000000ff5e787208 */ /* 0x000fe20006800000 */
[----:B------:R-:W-:Y:S01]  /*40b0*/  UIMAD UR34, UR5, UR35, UR22 ;  /* 0x00000023052272a4 */ /* 0x000fe2000f8e0216 */
[----:B------:R-:W-:Y:S01]  /*40c0*/  ISETP.GE.U32.AND P6, PT, R114, UR20, PT ;  /* 0x0000001472007c0c */ /* 0x000fe2000bfc6070 */
[----:B------:R-:W-:Y:S01]  /*40d0*/  UMOV UR23, UR15 ;  /* 0x0000000f00177c82 */ /* 0x000fe20008000000 */
[----:B------:R-:W-:Y:S01]  /*40e0*/  ISETP.GE.U32.AND P1, PT, R113, UR20, PT ;  /* 0x0000001471007c0c */ /* 0x000fe2000bf26070 */
[----:B------:R-:W-:Y:S01]  /*40f0*/  UMOV UR22, UR28 ;  /* 0x0000001c00167c82 */ /* 0x000fe20008000000 */
[----:B------:R-:W-:Y:S01]  /*4100*/  FSEL R122, R90, RZ, !P6 ;  /* 0x000000ff5a7a7208 */ /* 0x000fe20007000000 */
[----:B------:R-:W-:Y:S01]  /*4110*/  UIMAD.WIDE.U32 UR22, UR5, UR36, UR22 ;  /* 0x00000024051672a5 */ /* 0x000fe2000f8e0016 */
[----:B------:R-:W-:Y:S01]  /*4120*/  FSEL R124, R96, RZ, !P1 ;  /* 0x000000ff607c7208 */ /* 0x000fe20004800000 */
[----:B------:R-:W-:-:S02]  /*4130*/  UIMAD UR35, UR5, UR37, UR24 ;  /* 0x00000025052372a4 */ /* 0x000fc4000f8e0218 */
[----:B------:R-:W-:Y:S02]  /*4140*/  UIADD3 UR34, UR19, UR34, URZ ;  /* 0x0000002213227290 */ /* 0x000fe4000fffe03f */
[----:B------:R-:W-:Y:S02]  /*4150*/  ULDC.64 UR24, c[0x0][0x228] ;  /* 0x00008a0000187ab9 */ /* 0x000fe40000000a00 */
[----:B------:R-:W-:Y:S02]  /*4160*/  ULDC.64 UR36, c[0x0][0x230] ;  /* 0x00008c0000247ab9 */ /* 0x000fe40000000a00 */
[----:B------:R-:W-:Y:S02]  /*4170*/  ULEA UR33, UP0, UR18, UR24, 0x2 ;  /* 0x0000001812217291 */ /* 0x000fe4000f80103f */
[----:B------:R-:W-:Y:S02]  /*4180*/  ULEA UR24, UP1, UR22, UR36, 0x2 ;  /* 0x0000002416187291 */ /* 0x000fe4000f82103f */
[----:B------:R-:W-:-:S02]  /*4190*/  UIADD3 UR19, UR23, UR35, URZ ;  /* 0x0000002317137290 */ /* 0x000fc4000fffe03f */
[----:B------:R-:W-:Y:S02]  /*41a0*/  ULEA.HI.X UR25, UR18, UR25, UR34, 0x2, UP0 ;  /* 0x0000001912197291 */ /* 0x000fe400080f1422 */
[----:B------:R-:W-:Y:S01]  /*41b0*/  ULEA.HI.X UR22, UR22, UR37, UR19, 0x2, UP1 ;  /* 0x0000002516167291 */ /* 0x000fe200088f1413 */
        /* <DEDUP_REMOVED lines=10> */
[C---:B------:R-:W-:Y:S01]  /*4260*/  FMUL.FTZ R10, R5.reuse, R53 ;  /* 0x00000035050a7220 */ /* 0x040fe20000410000 */
[----:B0-----:R-:W-:Y:S01]  /*4270*/  FSEL R102, R4, 1, !P2 ;  /* 0x3f80000004667808 */ /* 0x001fe20005000000 */
[----:B------:R-:W-:-:S05]  /*4280*/  FMUL.FTZ R4, R5, R52 ;  /* 0x0000003405047220 */ /* 0x000fca0000410000 */
[----:B------:R-:W0:Y:S01]  /*4290*/  MUFU.EX2 R7, R7 ;  /* 0x0000000700077308 */ /* 0x000e220000000800 */
[----:B------:R-:W-:-:S04]  /*42a0*/  ISETP.GE.U32.AND P2, PT, R112, UR20, PT ;  /* 0x0000001470007c0c */ /* 0x000fc8000bf46070 */
[----:B------:R-:W-:Y:S02]  /*42b0*/  FSEL R126, R89, RZ, !P2 ;  /* 0x000000ff597e7208 */ /* 0x000fe40005000000 */
[----:B-1----:R-:W-:Y:S01]  /*42c0*/  FSEL R119, R6, 1, !P3 ;  /* 0x3f80000006777808 */ /* 0x002fe20005800000 */
[----:B------:R-:W-:Y:S01]  /*42d0*/  FMUL.FTZ R6, R5, R62 ;  /* 0x0000003e05067220 */ /* 0x000fe20000410000 */
[----:B------:R-:W1:Y:S01]  /*42e0*/  MUFU.EX2 R8, R8 ;  /* 0x0000000800087308 */ /* 0x000e620000000800 */
[----:B------:R-:W-:-:S04]  /*42f0*/  ISETP.GE.U32.AND P3, PT, R111, UR20, PT ;  /* 0x000000146f007c0c */ /* 0x000fc8000bf66070 */
[----:B------:R-:W-:Y:S02]  /*4300*/  FSEL R128, R95, RZ, !P3 ;  /* 0x000000ff5f807208 */ /* 0x000fe40005800000 */
[----:B0-----:R-:W-:Y:S01]  /*4310*/  FSEL R121, R7, 1, !P4 ;  /* 0x3f80000007797808 */ /* 0x001fe20006000000 */
[----:B------:R-:W0:Y:S01]  /*4320*/  MUFU.EX2 R4, R4 ;  /* 0x0000000400047308 */ /* 0x000e220000000800 */
[----:B------:R-:W-:-:S04]  /*4330*/  ISETP.GE.U32.AND P4, PT, R110, UR20, PT ;  /* 0x000000146e007c0c */ /* 0x000fc8000bf86070 */
[----:B------:R-:W-:-:S03]  /*4340*/  FSEL R130, R88, RZ, !P4 ;  /* 0x000000ff58827208 */ /* 0x000fc60006000000 */
[----:B------:R-:W2:Y:S01]  /*4350*/  MUFU.EX2 R6, R6 ;  /* 0x0000000600067308 */ /* 0x000ea20000000800 */
[----:B-1----:R-:W-:Y:S02]  /*4360*/  FSEL R123, R8, 1, !P5 ;  /* 0x3f800000087b7808 */ /* 0x002fe40006800000 */
[----:B------:R-:W-:-:S04]  /*4370*/  ISETP.GE.U32.AND P5, PT, R109, UR20, PT ;  /* 0x000000146d007c0c */ /* 0x000fc8000bfa6070 */
[----:B------:R-:W-:Y:S01]  /*4380*/  FSEL R132, R97, RZ, !P5 ;  /* 0x000000ff61847208 */ /* 0x000fe20006800000 */
[----:B------:R-:W1:Y:S01]  /*4390*/  MUFU.EX2 R2, R2 ;  /* 0x0000000200027308 */ /* 0x000e620000000800 */
[----:B0-----:R-:W-:Y:S01]  /*43a0*/  FSEL R133, R4, 1, !P4 ;  /* 0x3f80000004857808 */ /* 0x001fe20006000000 */
[----:B------:R-:W-:Y:S01]  /*43b0*/  FFMA.FTZ R4, R101, R119, R104 ;  /* 0x0000007765047223 */ /* 0x000fe20000010068 */
[----:B------:R-:W-:-:S03]  /*43c0*/  ISETP.GE.U32.AND P4, PT, R103, UR20, PT ;  /* 0x0000001467007c0c */ /* 0x000fc6000bf86070 */
[----:B------:R-:W-:Y:S01]  /*43d0*/  FFMA.FTZ R7, R121, R4, R118 ;  /* 0x0000000479077223 */ /* 0x000fe20000010076 */
[----:B------:R-:W-:Y:S01]  /*43e0*/  FSEL R139, R85, RZ, !P4 ;  /* 0x000000ff558b7208 */ /* 0x000fe20006000000 */
[----:B------:R-:W0:Y:S01]  /*43f0*/  MUFU.EX2 R3, R3 ;  /* 0x0000000300037308 */ /* 0x000e220000000800 */
[----:B--2---:R-:W-:Y:S01]  /*4400*/  FSEL R135, R6, 1, !P5 ;  /* 0x3f80000006877808 */ /* 0x004fe20006800000 */
[----:B------:R-:W-:Y:S01]  /*4410*/  FMUL.FTZ R6, R102, R119 ;  /* 0x0000007766067220 */ /* 0x000fe20000410000 */
[----:B------:R-:W-:Y:S01]  /*4420*/  ISETP.GE.U32.AND P5, PT, R44, UR20, PT ;  /* 0x000000142c007c0c */ /* 0x000fe2000bfa6070 */
[----:B------:R-:W-:Y:S02]  /*4430*/  FFMA.FTZ R7, R123, R7, R120 ;  /* 0x000000077b077223 */ /* 0x000fe40000010078 */
[----:B------:R-:W-:Y:S01]  /*4440*/  FMUL.FTZ R6, R121, R6 ;  /* 0x0000000679067220 */ /* 0x000fe20000410000 */
[----:B------:R-:W-:Y:S01]  /*4450*/  FSEL R140, R100, RZ, !P5 ;  /* 0x000000ff648c7208 */ /* 0x000fe20006800000 */
[----:B------:R-:W2:Y:S01]  /*4460*/  MUFU.EX2 R9, R9 ;  /* 0x0000000900097308 */ /* 0x000ea20000000800 */
[----:B-1----:R-:W-:Y:S01]  /*4470*/  FSEL R125, R2, 1, !P6 ;  /* 0x3f800000027d7808 */ /* 0x002fe20007000000 */
[----:B------:R-:W-:Y:S01]  /*4480*/  FMUL.FTZ R2, R5, R63 ;  /* 0x0000003f05027220 */ /* 0x000fe20000410000 */
[----:B------:R-:W-:Y:S01]  /*4490*/  ISETP.GE.U32.AND P6, PT, R108, UR20, PT ;  /* 0x000000146c007c0c */ /* 0x000fe2000bfc6070 */
[----:B------:R-:W-:-:S02]  /*44a0*/  FMUL.FTZ R8, R123, R6 ;  /* 0x000000067b087220 */ /* 0x000fc40000410000 */
[----:B------:R-:W-:Y:S01]  /*44b0*/  FFMA.FTZ R7, R125, R7, R122 ;  /* 0x000000077d077223 */ /* 0x000fe2000001007a */
[----:B------:R-:W-:Y:S01]  /*44c0*/  FSEL R134, R87, RZ, !P6 ;  /* 0x000000ff57867208 */ /* 0x000fe20007000000 */
[----:B------:R-:W1:Y:S01]  /*44d0*/  MUFU.EX2 R10, R10 ;  /* 0x0000000a000a7308 */ /* 0x000e620000000800 */
[----:B0-----:R-:W-:Y:S01]  /*44e0*/  FSEL R127, R3, 1, !P1 ;  /* 0x3f800000037f7808 */ /* 0x001fe20004800000 */
[----:B------:R-:W-:Y:S01]  /*44f0*/  FMUL.FTZ R3, R5, R64 ;  /* 0x0000004005037220 */ /* 0x000fe20000410000 */
[----:B------:R-:W-:Y:S01]  /*4500*/  ISETP.GE.U32.AND P1, PT, R107, UR20, PT ;  /* 0x000000146b007c0c */ /* 0x000fe2000bf26070 */
[----:B------:R-:W-:Y:S02]  /*4510*/  FMUL.FTZ R8, R125, R8 ;  /* 0x000000087d087220 */ /* 0x000fe40000410000 */
[----:B------:R-:W-:Y:S01]  /*4520*/  FFMA.FTZ R7, R127, R7, R124 ;  /* 0x000000077f077223 */ /* 0x000fe2000001007c */
[----:B------:R-:W-:Y:S01]  /*4530*/  FSEL R136, R98, RZ, !P1 ;  /* 0x000000ff62887208 */ /* 0x000fe20004800000 */
[----:B------:R-:W0:Y:S01]  /*4540*/  MUFU.EX2 R2, R2 ;  /* 0x0000000200027308 */ /* 0x000e220000000800 */
[----:B--2---:R-:W-:Y:S01]  /*4550*/  FSEL R129, R9, 1, !P2 ;  /* 0x3f80000009817808 */ /* 0x004fe20005000000 */
[----:B------:R-:W-:Y:S01]  /*4560*/  FMUL.FTZ R4, R5, R65 ;  /* 0x0000004105047220 */ /* 0x000fe20000410000 */
[----:B------:R-:W-:Y:S01]  /*4570*/  ISETP.GE.U32.AND P2, PT, R106, UR20, PT ;  /* 0x000000146a007c0c */ /* 0x000fe2000bf46070 */
[----:B------:R-:W-:-:S02]  /*4580*/  FMUL.FTZ R8, R127, R8 ;  /* 0x000000087f087220 */ /* 0x000fc40000410000 */
[----:B------:R-:W-:Y:S01]  /*4590*/  FFMA.FTZ R9, R129, R7, R126 ;  /* 0x0000000781097223 */ /* 0x000fe2000001007e */
[----:B------:R-:W-:Y:S01]  /*45a0*/  FSEL R137, R86, RZ, !P2 ;  /* 0x000000ff56897208 */ /* 0x000fe20005000000 */
[----:B------:R-:W2:Y:S01]  /*45b0*/  MUFU.EX2 R3, R3 ;  /* 0x0000000300037308 */ /* 0x000ea20000000800 */
[----:B-1----:R-:W-:Y:S01]  /*45c0*/  FSEL R131, R10, 1, !P3 ;  /* 0x3f8000000a837808 */ /* 0x002fe20005800000 */
[----:B------:R-:W-:Y:S01]  /*45d0*/  FMUL.FTZ R6, R5, R66 ;  /* 0x0000004205067220 */ /* 0x000fe20000410000 */
[----:B------:R-:W-:Y:S01]  /*45e0*/  ISETP.GE.U32.AND P3, PT, R105, UR20, PT ;  /* 0x0000001469007c0c */ /* 0x000fe2000bf66070 */
[----:B------:R-:W-:Y:S02]  /*45f0*/  FMUL.FTZ R8, R129, R8 ;  /* 0x0000000881087220 */ /* 0x000fe40000410000 */
[----:B------:R-:W-:Y:S01]  /*4600*/  FFMA.FTZ R9, R131, R9, R128 ;  /* 0x0000000983097223 */ /* 0x000fe20000010080 */
[----:B------:R-:W-:Y:S01]  /*4610*/  FSEL R138, R99, RZ, !P3 ;  /* 0x000000ff638a7208 */ /* 0x000fe20005800000 */
[----:B------:R-:W1:Y:S01]  /*4620*/  MUFU.EX2 R4, R4 ;  /* 0x0000000400047308 */ /* 0x000e620000000800 */
[----:B------:R-:W-:Y:S01]  /*4630*/  FMUL.FTZ R7, R5, R67 ;  /* 0x0000004305077220 */ /* 0x000fe20000410000 */
[----:B0-----:R-:W-:Y:S01]  /*4640*/  FSEL R141, R2, 1, !P6 ;  /* 0x3f800000028d7808 */ /* 0x001fe20007000000 */
[----:B------:R-:W-:-:S02]  /*4650*/  FMUL.FTZ R8, R131, R8 ;  /* 0x0000000883087220 */ /* 0x000fc40000410000 */
[----:B------:R-:W-:Y:S02]  /*4660*/  FFMA.FTZ R9, R133, R9, R130 ;  /* 0x0000000985097223 */ /* 0x000fe40000010082 */
[----:B------:R-:W-:Y:S01]  /*4670*/  FMUL.FTZ R5, R5, R68 ;  /* 0x0000004405057220 */ /* 0x000fe20000410000 */
[----:B------:R-:W0:Y:S01]  /*4680*/  MUFU.EX2 R6, R6 ;  /* 0x0000000600067308 */ /* 0x000e220000000800 */
[----:B------:R-:W-:Y:S01]  /*4690*/  FMUL.FTZ R8, R133, R8 ;  /* 0x0000000885087220 */ /* 0x000fe20000410000 */
[----:B--2---:R-:W-:Y:S01]  /*46a0*/  FSEL R143, R3, 1, !P1 ;  /* 0x3f800000038f7808 */ /* 0x004fe20004800000 */
[C---:B------:R-:W-:Y:S02]  /*46b0*/  FFMA.FTZ R9, R135.reuse, R9, R132 ;  /* 0x0000000987097223 */ /* 0x040fe40000010084 */
[----:B------:R-:W-:Y:S02]  /*46c0*/  FMUL.FTZ R8, R135, R8 ;  /* 0x0000000887087220 */ /* 0x000fe40000410000 */
[C---:B------:R-:W-:Y:S01]  /*46d0*/  FFMA.FTZ R9, R141.reuse, R9, R134 ;  /* 0x000000098d097223 */ /* 0x040fe20000010086 */
[----:B------:R-:W2:Y:S01]  /*46e0*/  MUFU.EX2 R7, R7 ;  /* 0x0000000700077308 */ /* 0x000ea20000000800 */
[----:B------:R-:W-:Y:S01]  /*46f0*/  FMUL.FTZ R8, R141, R8 ;  /* 0x000000088d087220 */ /* 0x000fe20000410000 */
[----:B-1----:R-:W-:Y:S01]  /*4700*/  FSEL R142, R4, 1, !P2 ;  /* 0x3f800000048e7808 */ /* 0x002fe20005000000 */
[----:B------:R-:W-:-:S05]  /*4710*/  FFMA.FTZ R9, R143, R9, R136 ;  /* 0x000000098f097223 */ /* 0x000fca0000010088 */
[----:B------:R-:W1:Y:S01]  /*4720*/  MUFU.EX2 R5, R5 ;  /* 0x0000000500057308 */ /* 0x000e620000000800 */
[----:B------:R-:W-:Y:S01]  /*4730*/  FMUL.FTZ R3, R143, R8 ;  /* 0x000000088f037220 */ /* 0x000fe20000410000 */
[----:B0-----:R-:W-:Y:S01]  /*4740*/  FSEL R145, R6, 1, !P3 ;  /* 0x3f80000006917808 */ /* 0x001fe20005800000 */
[----:B------:R-:W-:Y:S01]  /*4750*/  FFMA.FTZ R9, R142, R9, R137 ;  /* 0x000000098e097223 */ /* 0x000fe20000010089 */
[----:B------:R-:W-:Y:S01]  /*4760*/  ISETP.GE.AND P1, PT, R50, 0x1, PT ;  /* 0x000000013200780c */ /* 0x000fe20003f26270 */
[----:B------:R-:W-:Y:S01]  /*4770*/  FMUL.FTZ R2, R142, R3 ;  /* 0x000000038e027220 */ /* 0x000fe20000410000 */
[----:B------:R-:W-:Y:S01]  /*4780*/  MOV R4, UR24 ;  /* 0x0000001800047c02 */ /* 0x000fe20008000f00 */
[----:B------:R-:W-:Y:S01]  /*4790*/  FFMA.FTZ R9, R145, R9, R138 ;  /* 0x0000000991097223 */ /* 0x000fe2000001008a */
[----:B--2---:R-:W-:Y:S01]  /*47a0*/  FSEL R144, R7, 1, !P4 ;  /* 0x3f80000007907808 */ /* 0x004fe20006000000 */
[----:B------:R-:W-:Y:S01]  /*47b0*/  FMUL.FTZ R3, R145, R2 ;  /* 0x0000000291037220 */ /* 0x000fe20000410000 */
[----:B------:R-:W-:Y:S01]  /*47c0*/  ISETP.NE.AND P2, PT, R50, 0x1f, PT ;  /* 0x0000001f3200780c */ /* 0x000fe20003f45270 */
[----:B------:R-:W-:Y:S01]  /*47d0*/  IMAD.U32 R7, RZ, RZ, UR25 ;  /* 0x00000019ff077e24 */ /* 0x000fe2000f8e00ff */
[----:B------:R-:W-:Y:S01]  /*47e0*/  MOV R10, UR5 ;  /* 0x00000005000a7c02 */ /* 0x000fe20008000f00 */
[C---:B------:R-:W-:Y:S01]  /*47f0*/  FFMA.FTZ R9, R144.reuse, R9, R139 ;  /* 0x0000000990097223 */ /* 0x040fe2000001008b */
[----:B------:R-:W-:Y:S01]  /*4800*/  MOV R6, UR33 ;  /* 0x0000002100067c02 */ /* 0x000fe20008000f00 */
[----:B------:R-:W-:Y:S01]  /*4810*/  FMUL.FTZ R2, R144, R3 ;  /* 0x0000000390027220 */ /* 0x000fe20000410000 */
[----:B-1----:R-:W-:Y:S01]  /*4820*/  FSEL R147, R5, 1, !P5 ;  /* 0x3f80000005937808 */ /* 0x002fe20006800000 */
[----:B------:R-:W-:-:S02]  /*4830*/  IMAD.U32 R5, RZ, RZ, UR22 ;  /* 0x00000016ff057e24 */ /* 0x000fc4000f8e00ff */
[----:B------:R0:W5:Y:S02]  /*4840*/  LDG.E R149, [R6.64] ;  /* 0x0000001a06957981 */ /* 0x000164000c1e1900 */
[C---:B------:R-:W-:Y:S02]  /*4850*/  FFMA.FTZ R3, R147.reuse, R9, R140 ;  /* 0x0000000993037223 */ /* 0x040fe4000001008c */
[----:B------:R-:W-:Y:S01]  /*4860*/  FMUL.FTZ R2, R147, R2 ;  /* 0x0000000293027220 */ /* 0x000fe20000410000 */
[----:B------:R1:W5:Y:S04]  /*4870*/  LDG.E R146, [R4.64] ;  /* 0x0000001a04927981 */ /* 0x000368000c1e1900 */
[----:B------:R-:W2:Y:S04]  /*4880*/  SHFL.UP PT, R8, R3, 0x1, RZ ;  /* 0x0420000003087989 */ /* 0x000ea800000e00ff */
[----:B------:R-:W3:Y:S01]  /*4890*/  SHFL.UP PT, R9, R2, 0x1, RZ ;  /* 0x0420000002097989 */ /* 0x000ee200000e00ff */
[----:B--2---:R-:W-:-:S02]  /*48a0*/  @P1 FFMA.FTZ R3, R2, R8, R3 ;  /* 0x0000000802031223 */ /* 0x004fc40000010003 */
[----:B---3--:R-:W-:-:S03]  /*48b0*/  @P1 FMUL.FTZ R2, R2, R9 ;  /* 0x0000000902021220 */ /* 0x008fc60000410000 */
[----:B------:R-:W2:Y:S04]  /*48c0*/  SHFL.UP PT, R8, R3, 0x2, RZ ;  /* 0x0440000003087989 */ /* 0x000ea800000e00ff */
[----:B------:R-:W3:Y:S01]  /*48d0*/  SHFL.UP PT, R9, R2, 0x2, RZ ;  /* 0x0440000002097989 */ /* 0x000ee200000e00ff */
[----:B------:R-:W-:-:S13]  /*48e0*/  ISETP.GE.AND P1, PT, R50, 0x2, PT ;  /* 0x000000023200780c */ /* 0x000fda0003f26270 */
[C---:B--2---:R-:W-:Y:S02]  /*48f0*/  @P1 FFMA.FTZ R3, R2.reuse, R8, R3 ;  /* 0x0000000802031223 */ /* 0x044fe40000010003 */
[----:B---3--:R-:W-:-:S03]  /*4900*/  @P1 FMUL.FTZ R2, R2, R9 ;  /* 0x0000000902021220 */ /* 0x008fc60000410000 */
[----:B------:R-:W2:Y:S04]  /*4910*/  SHFL.UP PT, R8, R3, 0x4, RZ ;  /* 0x0480000003087989 */ /* 0x000ea800000e00ff */
[----:B-1----:R-:W1:Y:S01]  /*4920*/  SHFL.UP PT, R5, R2, 0x4, RZ ;  /* 0x0480000002057989 */ /* 0x002e6200000e00ff */
[----:B------:R-:W-:-:S13]  /*4930*/  ISETP.GE.AND P1, PT, R50, 0x4, PT ;  /* 0x000000043200780c */ /* 0x000fda0003f26270 */
[C---:B--2---:R-:W-:Y:S02]  /*4940*/  @P1 FFMA.FTZ R3, R2.reuse, R8, R3 ;  /* 0x0000000802031223 */ /* 0x044fe40000010003 */
        /* <DEDUP_REMOVED lines=8> */
[----:B------:R-:W-:Y:S01]  /*49d0*/  ISETP.GE.AND P1, PT, R50, 0x10, PT ;  /* 0x000000103200780c */ /* 0x000fe20003f26270 */
[----:B------:R-:W-:Y:S01]  /*49e0*/  HFMA2.MMA R8, -RZ, RZ, 1.875, 0 ;  /* 0x3f800000ff087435 */ /* 0x000fe200000001ff */
[----:B------:R-:W-:-:S09]  /*49f0*/  IMAD.MOV.U32 R9, RZ, RZ, RZ ;  /* 0x000000ffff097224 */ /* 0x000fd200078e00ff */
[----:B------:R-:W3:Y:S02]  /*4a00*/  @!P0 LDS.64 R8, [R10.X8+0x870] ;  /* 0x000870000a088984 */ /* 0x000ee40000008a00 */
[C---:B-1----:R-:W-:Y:S02]  /*4a10*/  @P1 FFMA.FTZ R3, R2.reuse, R4, R3 ;  /* 0x0000000402031223 */ /* 0x042fe40000010003 */
[----:B--2---:R-:W-:-:S05]  /*4a20*/  @P1 FMUL.FTZ R2, R2, R5 ;  /* 0x0000000502021220 */ /* 0x004fca0000410000 */
[----:B------:R1:W-:Y:S04]  /*4a30*/  @!P2 STS.64 [R47.X8+0x850], R2 ;  /* 0x000850022f00a388 */ /* 0x0003e80000008a00 */
[----:B------:R-:W-:Y:S06]  /*4a40*/  BAR.SYNC.DEFER_BLOCKING 0x0 ;  /* 0x0000000000007b1d */ /* 0x000fec0000010000 */
[----:B------:R-:W-:Y:S04]  /*4a50*/  SHFL.UP PT, R148, R2, 0x1, RZ ;  /* 0x0420000002947989 */ /* 0x000fe800000e00ff */
[----:B0-----:R-:W0:Y:S01]  /*4a60*/  LDS.128 R4, [0x850] ;  /* 0x00085000ff047984 */ /* 0x001e220000000c00 */
[----:B-1----:R-:W-:-:S03]  /*4a70*/  SHF.R.U32.HI R47, RZ, 0x5, R61 ;  /* 0x00000005ff2f7819 */ /* 0x002fc6000001163d */
[----:B------:R-:W1:Y:S01]  /*4a80*/  SHFL.UP PT, R150, R3, 0x1, RZ ;  /* 0x0420000003967989 */ /* 0x000e6200000e00ff */
[----:B------:R-:W-:-:S04]  /*4a90*/  ISETP.NE.AND P1, PT, R47, RZ, PT ;  /* 0x000000ff2f00720c */ /* 0x000fc80003f25270 */
[C---:B------:R-:W-:Y:S01]  /*4aa0*/  ISETP.NE.AND P3, PT, R50.reuse, RZ, P1 ;  /* 0x000000ff3200720c */ /* 0x040fe20000f65270 */
[----:B------:R-:W-:Y:S08]  /*4ab0*/  BSSY B0, `(.L_x_3389) ;  /* 0x0000012000007945 */ /* 0x000ff00003800000 */
[----:B------:R-:W-:Y:S02]  /*4ac0*/  @P1 ISETP.NE.AND P2, PT, R50, RZ, PT ;  /* 0x000000ff3200120c */ /* 0x000fe40003f45270 */
[----:B---3--:R-:W-:Y:S01]  /*4ad0*/  @P1 MOV R10, R8 ;  /* 0x00000008000a1202 */ /* 0x008fe20000000f00 */
[----:B0-----:R-:W-:-:S02]  /*4ae0*/  @P1 FMUL.FTZ R11, R148, R4 ;  /* 0x00000004940b1220 */ /* 0x001fc40000410000 */
[----:B------:R-:W-:Y:S02]  /*4af0*/  FFMA.FTZ R152, R5, R6, R7 ;  /* 0x0000000605987223 */ /* 0x000fe40000010007 */
[----:B-1----:R-:W-:Y:S01]  /*4b00*/  @P3 FFMA.FTZ R5, R148, R5, R150 ;  /* 0x0000000594053223 */ /* 0x002fe20000010096 */
[----:B------:R-:W-:Y:S01]  /*4b10*/  @P1 FSEL R7, R4, R11, !P2 ;  /* 0x0000000b04071208 */ /* 0x000fe20005000000 */
[----:B------:R-:W-:-:S03]  /*4b20*/  @P1 IMAD.MOV.U32 R11, RZ, RZ, R9 ;  /* 0x000000ffff0b1224 */ /* 0x000fc600078e0009 */
[----:B------:R-:W-:Y:S01]  /*4b30*/  @P1 MOV R150, R5 ;  /* 0x0000000500961202 */ /* 0x000fe20000000f00 */
[----:B------:R-:W-:Y:S01]  /*4b40*/  @P1 IMAD.MOV.U32 R148, RZ, RZ, R7 ;  /* 0x000000ffff941224 */ /* 0x000fe200078e0007 */
[----:B------:R-:W-:Y:S05]  /*4b50*/  @P1 BRA `(.L_x_3390) ;  /* 0x0000007000001947 */ /* 0x000fea0003800000 */
[----:B------:R-:W-:Y:S01]  /*4b60*/  ISETP.NE.AND P1, PT, R50, RZ, PT ;  /* 0x000000ff3200720c */ /* 0x000fe20003f25270 */
[----:B------:R-:W-:-:S04]  /*4b70*/  FMUL.FTZ R11, R4, R6 ;  /* 0x00000006040b7220 */ /* 0x000fc80000410000 */
[C---:B------:R-:W-:Y:S02]  /*4b80*/  FMUL.FTZ R10, R11.reuse, R8 ;  /* 0x000000080b0a7220 */ /* 0x040fe40000410000 */
[----:B------:R-:W-:-:S06]  /*4b90*/  FFMA.FTZ R11, R11, R9, R152 ;  /* 0x000000090b0b7223 */ /* 0x000fcc0000010098 */
[----:B------:R0:W-:Y:S01]  /*4ba0*/  @!P1 STS.64 [0x868], R8 ;  /* 0x00086808ff009388 */ /* 0x0001e20000000a00 */
[----:B------:R-:W-:Y:S01]  /*4bb0*/  @!P1 IMAD.MOV.U32 R148, RZ, RZ, R8 ;  /* 0x000000ffff949224 */ /* 0x000fe200078e0008 */
[----:B------:R-:W-:Y:S02]  /*4bc0*/  @!P1 MOV R150, R9 ;  /* 0x0000000900969202 */ /* 0x000fe40000000f00 */
.L_x_3390:
[----:B------:R-:W-:Y:S05]  /*4bd0*/  BSYNC B0 ;  /* 0x0000000000007941 */ /* 0x000fea0003800000 */
.L_x_3389:
        /* <DEDUP_REMOVED lines=37> */
.L_x_3392:
[----:B------:R-:W-:Y:S05]  /*4e30*/  BSYNC B0 ;  /* 0x0000000000007941 */ /* 0x000fea0003800000 */
.L_x_3391:
        /* <DEDUP_REMOVED lines=22> */
.L_x_3388:
        /* <DEDUP_REMOVED lines=81> */
.L_x_3395:
[----:B------:R-:W-:Y:S05]  /*54b0*/  BSYNC B0 ;  /* 0x0000000000007941 */ /* 0x000fea0003800000 */
.L_x_3394:
        /* <DEDUP_REMOVED lines=55> */
.L_x_3396:
[----:B------:R-:W-:Y:S05]  /*5830*/  EXIT ;  /* 0x000000000000794d */ /* 0x000fea0003800000 */
.L_x_3398:
        /* <DEDUP_REMOVED lines=12> */
.L_x_5416:


//--------------------- .text._Z25selective_scan_fwd_kernelI32Selective_Scan_fwd_kernel_traitsILi64ELi16ELi1ELb0ELb0ELb0ELb1EN3c108BFloat16EfEEv13SSMParamsBase --------------------------
	.section	.text._Z25selective_scan_fwd_kernelI32Selective_Scan_fwd_kernel_traitsILi64ELi16ELi1ELb0ELb0ELb0ELb1EN3c108BFloat16EfEEv13SSMParamsBase,"ax",@progbits
	.sectioninfo	@"SHI_REGISTERS=165"
	.align	128
        .global         _Z25selective_scan_fwd_kernelI32Selective_Scan_fwd_kernel_traitsILi64ELi16ELi1ELb0ELb0ELb0ELb1EN3c108BFloat16EfEEv13SSMParamsBase
        .type           _Z25selective_scan_fwd_kernelI32Selective_Scan_fwd_kernel_traitsILi64ELi16ELi1ELb0ELb0ELb0ELb1EN3c108BFloat16EfEEv13SSMParamsBase,@function
        .size           _Z25selective_scan_fwd_kernelI32Selective_Scan_fwd_kernel_traitsILi64ELi16ELi1ELb0ELb0ELb0ELb1EN3c108BFloat16EfEEv13SSMParamsBase,(.L_x_5417 - _Z25selective_scan_fwd_kernelI32Selective_Scan_fwd_kernel_traitsILi64ELi16ELi1ELb0ELb0ELb0ELb1EN3c108BFloat16EfEEv13SSMParamsBase)
        .other          _Z25selective_scan_fwd_kernelI32Selective_Scan_fwd_kernel_traitsILi64ELi16ELi1ELb0ELb0ELb0ELb1EN3c108BFloat16EfEEv13SSMParamsBase,@"STO_CUDA_ENTRY STV_DEFAULT"
_Z25selective_scan_fwd_kernelI32Selective_Scan_fwd_kernel_traitsILi64ELi16ELi1ELb0ELb0ELb0ELb1EN3c108BFloat16EfEEv13SSMParamsBase:
.text._Z25selective_scan_fwd_kernelI32Selective_Scan_fwd_kernel_traitsILi64ELi16ELi1ELb0ELb0ELb0ELb1EN3c108BFloat16EfEEv13SSMParamsBase:
        /* <DEDUP_REMOVED lines=45> */
[----:B0-----:R-:W-:Y:S01]  /*02d0*/  ULDC.64 UR10, c[0x0][0x180] ;  /* 0x00006000000a7ab9 */ /* 0x001fe20000000a00 */
[----:B------:R-:W0:Y:S01]  /*02e0*/  S2R R81, SR_TID.X ;  /* 0x0000000000517919 */ /* 0x000e220000002100 */
[----:B------:R-:W-:Y:S02]  /*02f0*/  ULDC.64 UR12, c[0x0][0x198] ;  /* 0x00006600000c7ab9 */ /* 0x000fe40000000a00 */
[----:B------:R-:W-:Y:S01]  /*0300*/  UIMAD.WIDE.U32 UR30, UR34, UR10, URZ ;  /* 0x0000000a221e72a5 */ /* 0x000fe2000f8e003f */
[----:B------:R-:W1:Y:S01]  /*0310*/  S2R R63, SR_LANEID ;  /* 0x00000000003f7919 */ /* 0x000e620000000000 */
[----:B------:R-:W-:Y:S02]  /*0320*/  UIMAD UR8, UR35, UR10, URZ ;  /* 0x0000000a230872a4 */ /* 0x000fe4000f8e023f */
[----:B------:R-:W-:Y:S02]  /*0330*/  UIMAD UR10, UR35, UR12, URZ ;  /* 0x0000000c230a72a4 */ /* 0x000fe4000f8e023f */
[----:B------:R-:W-:-:S02]  /*0340*/  ULDC.64 UR14, c[0x0][0x240] ;  /* 0x00009000000e7ab9 */ /* 0x000fc40000000a00 */
[----:B------:R-:W-:Y:S02]  /*0350*/  UIMAD UR13, UR34, UR13, UR10 ;  /* 0x0000000d220d72a4 */ /* 0x000fe4000f8e020a */
[----:B------:R-:W-:Y:S02]  /*0360*/  UIADD3 UR16, UR5, UR16, URZ ;  /* 0x0000001005107290 */ /* 0x000fe4000fffe03f */
[----:B------:R-:W-:Y:S02]  /*0370*/  ULEA UR10, UP0, UR4, UR14, 0x1 ;  /* 0x0000000e040a7291 */ /* 0x000fe4000f80083f */
[----:B------:R-:W-:Y:S02]  /*0380*/  UMOV UR5, URZ ;  /* 0x0000003f00057c82 */ /* 0x000fe40008000000 */
[----:B------:R-:W-:Y:S02]  /*0390*/  ULEA.HI.X UR16, UR4, UR15, UR16, 0x1, UP0 ;  /* 0x0000000f04107291 */ /* 0x000fe400080f0c10 */
[----:B-----5:R2:W3:Y:S01]  /*03a0*/  @P1 R2UR UR5, R2 ;  /* 0x00000000020513c2 */ /* 0x0204e200000e0000 */
[----:B------:R-:W-:Y:S01]  /*03b0*/  UMOV UR4, URZ ;  /* 0x0000003f00047c82 */ /* 0x000fe20008000000 */
[C---:B0-----:R-:W-:Y:S01]  /*03c0*/  IMAD.SHL.U32 R57, R81.reuse, 0x10, RZ ;  /* 0x0000001051397824 */ /* 0x041fe200078e00ff */
[----:B------:R-:W-:Y:S01]  /*03d0*/  UIMAD UR11, UR34, UR11, UR8 ;  /* 0x0000000b220b72a4 */ /* 0x000fe2000f8e0208 */
[----:B------:R-:W-:Y:S01]  /*03e0*/  LOP3.LUT R64, R81, 0x1f, RZ, 0xc0, !PT ;  /* 0x0000001f51407812 */ /* 0x000fe200078ec0ff */
[----:B------:R-:W-:Y:S01]  /*03f0*/  ULDC.64 UR20, c[0x0][0x1b8] ;  /* 0x00006e0000147ab9 */ /* 0x000fe20000000a00 */
[----:B------:R-:W-:-:S02]  /*0400*/  SHF.R.U32.HI R62, RZ, 0x5, R81 ;  /* 0x00000005ff3e7819 */ /* 0x000fc40000011651 */
[----:B------:R2:W0:Y:S01]  /*0410*/  @P2 R2UR UR4, R4 ;  /* 0x00000000040423c2 */ /* 0x00042200000e0000 */
[----:B------:R-:W-:Y:S01]  /*0420*/  UIADD3 UR17, UR7, UR17, URZ ;  /* 0x0000001107117290 */ /* 0x000fe2000fffe03f */
[----:B------:R-:W-:Y:S01]  /*0430*/  LOP3.LUT R61, R64, 0xfffffe00, R57, 0xf8, !PT ;  /* 0xfffffe00403d7812 */ /* 0x000fe200078ef839 */
[----:B------:R-:W-:Y:S01]  /*0440*/  UIMAD.WIDE.U32 UR8, UR34, UR12, URZ ;  /* 0x0000000c220872a5 */ /* 0x000fe2000f8e003f */
[C---:B------:R-:W-:Y:S01]  /*0450*/  IADD3 R60, R57.reuse, 0x1, RZ ;  /* 0x00000001393c7810 */ /* 0x040fe20007ffe0ff */
[----:B------:R-:W-:Y:S01]  /*0460*/  ULDC UR7, c[0x0][0x164] ;  /* 0x0000590000077ab9 */ /* 0x000fe20000000800 */
[C---:B------:R-:W-:Y:S01]  /*0470*/  IADD3 R59, R57.reuse, 0x2, RZ ;  /* 0x00000002393b7810 */ /* 0x040fe20007ffe0ff */
[----:B------:R-:W-:Y:S01]  /*0480*/  UIMAD UR12, UR35, UR20, URZ ;  /* 0x00000014230c72a4 */ /* 0x000fe2000f8e023f */
[C---:B------:R-:W-:Y:S01]  /*0490*/  IADD3 R58, R57.reuse, 0x3, RZ ;  /* 0x00000003393a7810 */ /* 0x040fe20007ffe0ff */
[----:B------:R-:W-:Y:S01]  /*04a0*/  UIMAD UR7, UR36, UR7, UR34 ;  /* 0x00000007240772a4 */ /* 0x000fe2000f8e0222 */
[C---:B------:R-:W-:Y:S01]  /*04b0*/  IADD3 R129, R57.reuse, 0x4, RZ ;  /* 0x0000000439817810 */ /* 0x040fe20007ffe0ff */
[----:B------:R-:W-:Y:S01]  /*04c0*/  ULDC.64 UR18, c[0x0][0x248] ;  /* 0x0000920000127ab9 */ /* 0x000fe20000000a00 */
[C---:B------:R-:W-:Y:S01]  /*04d0*/  IADD3 R128, R57.reuse, 0x5, RZ ;  /* 0x0000000539807810 */ /* 0x040fe20007ffe0ff */
[----:B------:R-:W-:Y:S01]  /*04e0*/  ULDC UR15, c[0x0][0x174] ;  /* 0x00005d00000f7ab9 */ /* 0x000fe20000000800 */
[C---:B------:R-:W-:Y:S01]  /*04f0*/  IADD3 R127, R57.reuse, 0x6, RZ ;  /* 0x00000006397f7810 */ /* 0x040fe20007ffe0ff */
[----:B------:R-:W-:Y:S01]  /*0500*/  UIMAD.WIDE.U32 UR32, UR34, UR20, URZ ;  /* 0x00000014222072a5 */ /* 0x000fe2000f8e003f */
        /* <DEDUP_REMOVED lines=17> */
[----:B------:R-:W-:Y:S01]  /*0620*/  UIADD3 UR13, UR9, UR13, URZ ;  /* 0x0000000d090d7290 */ /* 0x000fe2000fffe03f */
[----:B------:R-:W-:Y:S01]  /*0630*/  SHF.L.U32 R56, R62, 0x9, RZ ;  /* 0x000000093e387819 */ /* 0x000fe200000006ff */
        /* <DEDUP_REMOVED lines=16> */
[----:B0123--:R-:W-:Y:S02]  /*0740*/  LOP3.LUT R41, R61, 0x1e0, RZ, 0xfc, !PT ;  /* 0x000001e03d297812 */ /* 0x00ffe400078efcff */
.L_x_3442:
[----:B------:R-:W-:Y:S01]  /*0750*/  BAR.SYNC.DEFER_BLOCKING 0x0 ;  /* 0x0000000000007b1d */ /* 0x000fe20000010000 */
[C---:B------:R-:W-:Y:S01]  /*0760*/  IMAD.SHL.U32 R22, R61.reuse, 0x2, RZ ;  /* 0x000000023d167824 */ /* 0x040fe200078e00ff */
[----:B------:R-:W-:Y:S02]  /*0770*/  SHF.L.U64.HI R66, R61, 0x1, R55 ;  /* 0x000000013d427819 */ /* 0x000fe40000010237 */
[----:B------:R-:W-:Y:S02]  /*0780*/  PRMT R5, RZ, 0x7610, R5 ;  /* 0x00007610ff057816 */ /* 0x000fe40000000005 */
[----:B------:R-:W-:Y:S01]  /*0790*/  UMOV UR20, 0xfffffc00 ;  /* 0xfffffc0000147882 */ /* 0x000fe20000000000 */
[----:B------:R-:W-:Y:S01]  /*07a0*/  IADD3 R2, P3, R22, UR10, RZ ;  /* 0x0000000a16027c10 */ /* 0x000fe2000ff7e0ff */
        /* <DEDUP_REMOVED lines=58> */
[C---:B------:R-:W-:Y:S02]  /*0b50*/  IADD3 R31, R18.reuse, 0xc0, RZ ;  /* 0x000000c0121f7810 */ /* 0x040fe40007ffe0ff */
[-C--:B------:R-:W-:Y:S02]  /*0b60*/  LEA.HI.SX32 R21, R21, R18.reuse, 0x1b ;  /* 0x0000001215157211 */ /* 0x080fe400078fdaff */
[----:B------:R-:W-:Y:S02]  /*0b70*/  LEA.HI.SX32 R23, R23, R18, 0x1b ;  /* 0x0000001217177211 */ /* 0x000fe400078fdaff */
[C---:B------:R-:W-:Y:S02]  /*0b80*/  IADD3 R33, R18.reuse, 0xe0, RZ ;  /* 0x000000e012217810 */ /* 0x040fe40007ffe0ff */
[----:B------:R-:W-:-:S02]  /*0b90*/  IADD3 R37, R18, 0x140, RZ ;  /* 0x0000014012257810 */ /* 0x000fc40007ffe0ff */
[-C--:B------:R-:W-:Y:S01]  /*0ba0*/  LEA.HI.SX32 R25, R25, R18.reuse, 0x1b ;  /* 0x0000001219197211 */ /* 0x080fe200078fdaff */
[----:B------:R-:W-:Y:S01]  /*0bb0*/  IMAD.SHL.U32 R40, R40, 0x2, RZ ;  /* 0x0000000228287824 */ /* 0x000fe200078e00ff */
[C---:B0-----:R-:W-:Y:S02]  /*0bc0*/  IADD3 R3, R18.reuse, 0x100, RZ ;  /* 0x0000010012037810 */ /* 0x041fe40007ffe0ff */
[-C--:B------:R-:W-:Y:S02]  /*0bd0*/  LEA.HI.SX32 R27, R27, R18.reuse, 0x1b ;  /* 0x000000121b1b7211 */ /* 0x080fe400078fdaff */
[----:B------:R-:W-:Y:S02]  /*0be0*/  IADD3 R35, R18, 0x120, RZ ;  /* 0x0000012012237810 */ /* 0x000fe40007ffe0ff */
[-C--:B------:R-:W-:Y:S01]  /*0bf0*/  LEA.HI.SX32 R20, R39, R18.reuse, 0x1b ;  /* 0x0000001227147211 */ /* 0x080fe200078fdaff */
[----:B------:R-:W-:Y:S01]  /*0c00*/  IMAD.SHL.U32 R38, R23, 0x2, RZ ;  /* 0x0000000217267824 */ /* 0x000fe200078e00ff */
[----:B------:R-:W-:-:S02]  /*0c10*/  LEA.HI.SX32 R29, R29, R18, 0x1b ;  /* 0x000000121d1d7211 */ /* 0x000fc400078fdaff */
[-C--:B------:R-:W-:Y:S02]  /*0c20*/  LEA.HI.SX32 R31, R31, R18.reuse, 0x1b ;  /* 0x000000121f1f7211 */ /* 0x080fe400078fdaff */
[----:B------:R-:W-:Y:S02]  /*0c30*/  SHF.L.U32 R39, R21, 0x1, RZ ;  /* 0x0000000115277819 */ /* 0x000fe400000006ff */
[-C--:B------:R-:W-:Y:S02]  /*0c40*/  LEA.HI.SX32 R33, R33, R18.reuse, 0x1b ;  /* 0x0000001221217211 */ /* 0x080fe400078fdaff */
[-C--:B------:R-:W-:Y:S01]  /*0c50*/  LEA.HI.SX32 R30, R37, R18.reuse, 0x1b ;  /* 0x00000012251e7211 */ /* 0x080fe200078fdaff */
[----:B------:R-:W-:Y:S01]  /*0c60*/  IMAD.SHL.U32 R37, R25, 0x2, RZ ;  /* 0x0000000219257824 */ /* 0x000fe200078e00ff */
[----:B------:R-:W-:Y:S01]  /*0c70*/  IADD3 R65, R18, 0x180, RZ ;  /* 0x0000018012417810 */ /* 0x000fe20007ffe0ff */
[----:B------:R-:W-:Y:S01]  /*0c80*/  IMAD.SHL.U32 R36, R27, 0x2, RZ ;  /* 0x000000021b247824 */ /* 0x000fe200078e00ff */
[----:B------:R-:W-:-:S02]  /*0c90*/  LEA.HI.SX32 R3, R3, R18, 0x1b ;  /* 0x0000001203037211 */ /* 0x000fc400078fdaff */
[-C--:B------:R-:W-:Y:S01]  /*0ca0*/  LEA.HI.SX32 R2, R35, R18.reuse, 0x1b ;  /* 0x0000001223027211 */ /* 0x080fe200078fdaff */
[----:B------:R-:W-:Y:S01]  /*0cb0*/  IMAD.SHL.U32 R34, R31, 0x2, RZ ;  /* 0x000000021f227824 */ /* 0x000fe200078e00ff */
[C---:B------:R-:W-:Y:S02]  /*0cc0*/  IADD3 R67, R18.reuse, 0x1a0, RZ ;  /* 0x000001a012437810 */ /* 0x040fe40007ffe0ff */
[----:B------:R-:W-:Y:S02]  /*0cd0*/  IADD3 R69, R18, 0x1c0, RZ ;  /* 0x000001c012457810 */ /* 0x000fe40007ffe0ff */
[----:B------:R-:W-:Y:S01]  /*0ce0*/  SHF.L.U32 R35, R29, 0x1, RZ ;  /* 0x000000011d237819 */ /* 0x000fe200000006ff */
[----:B------:R-:W-:Y:S01]  /*0cf0*/  IMAD.SHL.U32 R33, R33, 0x2, RZ ;  /* 0x0000000221217824 */ /* 0x000fe200078e00ff */
[-C--:B------:R-:W-:Y:S01]  /*0d00*/  LEA.HI.SX32 R28, R65, R18.reuse, 0x1b ;  /* 0x00000012411c7211 */ /* 0x080fe200078fdaff */
[----:B------:R-:W-:Y:S01]  /*0d10*/  IMAD.SHL.U32 R32, R3, 0x2, RZ ;  /* 0x0000000203207824 */ /* 0x000fe200078e00ff */
[-C--:B------:R-:W-:Y:S01]  /*0d20*/  LEA.HI.SX32 R67, R67, R18.reuse, 0x1b ;  /* 0x0000001243437211 */ /* 0x080fe200078fdaff */
[----:B------:R-:W-:Y:S01]  /*0d30*/  IMAD.SHL.U32 R30, R30, 0x2, RZ ;  /* 0x000000021e1e7824 */ /* 0x000fe200078e00ff */
[----:B------:R-:W-:-:S02]  /*0d40*/  LEA.HI.SX32 R26, R69, R18, 0x1b ;  /* 0x00000012451a7211 */ /* 0x000fc400078fdaff */
[----:B------:R-:W-:Y:S01]  /*0d50*/  SHF.L.U32 R31, R2, 0x1, RZ ;  /* 0x00000001021f7819 */ /* 0x000fe200000006ff */
[----:B------:R-:W-:Y:S01]  /*0d60*/  IMAD.SHL.U32 R29, R20, 0x2, RZ ;  /* 0x00000002141d7824 */ /* 0x000fe200078e00ff */
[----:B------:R-:W-:Y:S01]  /*0d70*/  IADD3 R71, R18, 0x1e0, RZ ;  /* 0x000001e012477810 */ /* 0x000fe20007ffe0ff */
[----:B------:R-:W-:Y:S01]  /*0d80*/  IMAD.SHL.U32 R28, R28, 0x2, RZ ;  /* 0x000000021c1c7824 */ /* 0x000fe200078e00ff */
[----:B------:R-:W-:Y:S01]  /*0d90*/  SHF.L.U32 R27, R67, 0x1, RZ ;  /* 0x00000001431b7819 */ /* 0x000fe200000006ff */
[----:B------:R-:W-:Y:S01]  /*0da0*/  IMAD.SHL.U32 R26, R26, 0x2, RZ ;  /* 0x000000021a1a7824 */ /* 0x000fe200078e00ff */
[----:B------:R-:W-:-:S05]  /*0db0*/  LEA.HI.SX32 R71, R71, R18, 0x1b ;  /* 0x0000001247477211 */ /* 0x000fca00078fdaff */
        /* <DEDUP_REMOVED lines=31> */
[----:B------:R0:W-:Y:S04]  /*0fb0*/  STS.U16 [R34+0x180], R11 ;  /* 0x0001800b22007388 */ /* 0x0001e80000000400 */
[----:B------:R-:W-:Y:S04]  /*0fc0*/  STS.U16 [R33+0x1c0], R8 ;  /* 0x0001c00821007388 */ /* 0x000fe80000000400 */
[----:B------:R1:W-:Y:S04]  /*0fd0*/  STS.U16 [R32+0x200], R13 ;  /* 0x0002000d20007388 */ /* 0x0003e80000000400 */
[----:B------:R-:W-:Y:S04]  /*0fe0*/  STS.U16 [R31+0x240], R10 ;  /* 0x0002400a1f007388 */ /* 0x000fe80000000400 */
[----:B------:R2:W-:Y:S01]  /*0ff0*/  STS.U16 [R30+0x280], R15 ;  /* 0x0002800f1e007388 */ /* 0x0005e20000000400 */
[----:B0-----:R-:W-:-:S03]  /*1000*/  IADD3 R11, R0, 0x5, RZ ;  /* 0x00000005000b7810 */ /* 0x001fc60007ffe0ff */
[----:B------:R-:W-:Y:S01]  /*1010*/  STS.U16 [R29+0x2c0], R12 ;  /* 0x0002c00c1d007388 */ /* 0x000fe20000000400 */
[----:B-1----:R-:W-:-:S03]  /*1020*/  IADD3 R13, R0, 0x6, RZ ;  /* 0x00000006000d7810 */ /* 0x002fc60007ffe0ff */
[----:B------:R-:W-:Y:S01]  /*1030*/  STS.U16 [R28+0x300], R17 ;  /* 0x000300111c007388 */ /* 0x000fe20000000400 */
[C---:B------:R-:W-:Y:S02]  /*1040*/  IADD3 R3, R0.reuse, 0x1, RZ ;  /* 0x0000000100037810 */ /* 0x040fe40007ffe0ff */
[C---:B--2---:R-:W-:Y:S01]  /*1050*/  IADD3 R15, R0.reuse, 0x7, RZ ;  /* 0x00000007000f7810 */ /* 0x044fe20007ffe0ff */
[----:B------:R-:W-:Y:S01]  /*1060*/  STS.U16 [R27+0x340], R14 ;  /* 0x0003400e1b007388 */ /* 0x000fe20000000400 */
[C---:B------:R-:W-:Y:S02]  /*1070*/  IADD3 R5, R0.reuse, 0x2, RZ ;  /* 0x0000000200057810 */ /* 0x040fe40007ffe0ff */
[C---:B------:R-:W-:Y:S01]  /*1080*/  IADD3 R7, R0.reuse, 0x3, RZ ;  /* 0x0000000300077810 */ /* 0x040fe20007ffe0ff */
[----:B------:R0:W-:Y:S01]  /*1090*/  STS.U16 [R26+0x380], R19 ;  /* 0x000380131a007388 */ /* 0x0001e20000000400 */
[C---:B------:R-:W-:Y:S02]  /*10a0*/  IADD3 R21, R0.reuse, 0xa, RZ ;  /* 0x0000000a00157810 */ /* 0x040fe40007ffe0ff */
[----:B------:R-:W-:-:S02]  /*10b0*/  IADD3 R65, R0, 0xb, RZ ;  /* 0x0000000b00417810 */ /* 0x000fc40007ffe0ff */
[C---:B------:R-:W-:Y:S02]  /*10c0*/  IADD3 R69, R0.reuse, 0xd, RZ ;  /* 0x0000000d00457810 */ /* 0x040fe40007ffe0ff */
[C---:B------:R-:W-:Y:S02]  /*10d0*/  IADD3 R71, R0.reuse, 0xe, RZ ;  /* 0x0000000e00477810 */ /* 0x040fe40007ffe0ff */
[C---:B------:R-:W-:Y:S02]  /*10e0*/  IADD3 R73, R0.reuse, 0xf, RZ ;  /* 0x0000000f00497810 */ /* 0x040fe40007ffe0ff */
[C---:B0-----:R-:W-:Y:S02]  /*10f0*/  IADD3 R19, R0.reuse, 0x9, RZ ;  /* 0x0000000900137810 */ /* 0x041fe40007ffe0ff */
[C---:B------:R-:W-:Y:S02]  /*1100*/  IADD3 R9, R0.reuse, 0x4, RZ ;  /* 0x0000000400097810 */ /* 0x040fe40007ffe0ff */
[----:B------:R-:W-:-:S02]  /*1110*/  IADD3 R17, R0, 0x8, RZ ;  /* 0x0000000800117810 */ /* 0x000fc40007ffe0ff */
[----:B------:R-:W-:Y:S01]  /*1120*/  IADD3 R67, R0, 0xc, RZ ;  /* 0x0000000c00437810 */ /* 0x000fe20007ffe0ff */
[----:B------:R0:W-:Y:S01]  /*1130*/  STS.U16 [R25+0x3c0], R16 ;  /* 0x0003c01019007388 */ /* 0x0001e20000000400 */
        /* <DEDUP_REMOVED lines=13> */
[-C--:B0-----:R-:W-:Y:S02]  /*1210*/  LEA.HI.SX32 R16, R17, R0.reuse, 0x1b ;  /* 0x0000000011107211 */ /* 0x081fe400078fdaff */
        /* <DEDUP_REMOVED lines=13> */
[----:B------:R-:W-:Y:S01]  /*12f0*/  IADD3.X R3, R66, UR17, RZ, P0, !PT ;  /* 0x0000001142037c10 */ /* 0x000fe200087fe4ff */
        /* <DEDUP_REMOVED lines=140> */
.L_x_3400:
[----:B------:R-:W-:Y:S05]  /*1bc0*/  BSYNC B0 ;  /* 0x0000000000007941 */ /* 0x000fea0003800000 */
.L_x_3399:
        /* <DEDUP_REMOVED lines=36> */
.L_x_3402:
[----:B------:R-:W-:Y:S05]  /*1e10*/  BSYNC B0 ;  /* 0x0000000000007941 */ /* 0x000fea0003800000 */
.L_x_3401:
        /* <DEDUP_REMOVED lines=38> */
.L_x_3404:
[----:B------:R-:W-:Y:S05]  /*2080*/  BSYNC B0 ;  /* 0x0000000000007941 */ /* 0x000fea0003800000 */
.L_x_3403:
        /* <DEDUP_REMOVED lines=36> */
.L_x_3406:
[----:B------:R-:W-:Y:S05]  /*22d0*/  BSYNC B0 ;  /* 0x0000000000007941 */ /* 0x000fea0003800000 */
.L_x_3405:
        /* <DEDUP_REMOVED lines=38> */
.L_x_3408:
[----:B------:R-:W-:Y:S05]  /*2540*/  BSYNC B0 ;  /* 0x0000000000007941 */ /* 0x000fea0003800000 */
.L_x_3407:
        /* <DEDUP_REMOVED lines=36> */
.L_x_3410:
[----:B------:R-:W-:Y:S05]  /*2790*/  BSYNC B0 ;  /* 0x0000000000007941 */ /* 0x000fea0003800000 */
.L_x_3409:
        /* <DEDUP_REMOVED lines=38> */
.L_x_3412:
[----:B------:R-:W-:Y:S05]  /*2a00*/  BSYNC B0 ;  /* 0x0000000000007941 */ /* 0x000fea0003800000 */
.L_x_3411:
        /* <DEDUP_REMOVED lines=36> */
.L_x_3414:
[----:B------:R-:W-:Y:S05]  /*2c50*/  BSYNC B0 ;  /* 0x0000000000007941 */ /* 0x000fea0003800000 */
.L_x_3413:
        /* <DEDUP_REMOVED lines=41> */
.L_x_3416:
[----:B------:R-:W-:Y:S05]  /*2ef0*/  BSYNC B0 ;  /* 0x0000000000007941 */ /* 0x000fea0003800000 */
.L_x_3415:
        /* <DEDUP_REMOVED lines=41> */
.L_x_3418:
[----:B------:R-:W-:Y:S05]  /*3190*/  BSYNC B0 ;  /* 0x0000000000007941 */ /* 0x000fea0003800000 */
.L_x_3417:
        /* <DEDUP_REMOVED lines=47> */
.L_x_3420:
[----:B------:R-:W-:Y:S05]  /*3490*/  BSYNC B0 ;  /* 0x0000000000007941 */ /* 0x000fea0003800000 */
.L_x_3419:
        /* <DEDUP_REMOVED lines=33> */
.L_x_3422:
[----:B------:R-:W-:Y:S05]  /*36b0*/  BSYNC B0 ;  /* 0x0000000000007941 */ /* 0x000fea0003800000 */
.L_x_3421:
        /* <DEDUP_REMOVED lines=33> */
.L_x_3424:
[----:B------:R-:W-:Y:S05]  /*38d0*/  BSYNC B0 ;  /* 0x0000000000007941 */ /* 0x000fea0003800000 */
.L_x_3423:
        /* <DEDUP_REMOVED lines=33> */
.L_x_3426:
[----:B------:R-:W-:Y:S05]  /*3af0*/  BSYNC B0 ;  /* 0x0000000000007941 */ /* 0x000fea0003800000 */
.L_x_3425:
        /* <DEDUP_REMOVED lines=33> */
.L_x_3428:
[----:B------:R-:W-:Y:S05]  /*3d10*/  BSYNC B0 ;  /* 0x0000000000007941 */ /* 0x000fea0003800000 */
.L_x_3427:
        /* <DEDUP_REMOVED lines=33> */
.L_x_3430:
[----:B------:R-:W-:Y:S05]  /*3f30*/  BSYNC B0 ;  /* 0x0000000000007941 */ /* 0x000fea0003800000 */
.L_x_3429:
        /* <DEDUP_REMOVED lines=38> */
.L_x_3436:
        /* <DEDUP_REMOVED lines=30> */
[----:B------:R-:W-:Y:S01]  /*4380*/  ISETP.GE.U32.AND P5, PT, R58, UR20, PT ;  /* 0x000000143a007c0c */ /* 0x000fe2000bfa6070 */
[----:B------:R-:W-:Y:S01]  /*4390*/  ULDC.64 UR24, c[0x0][0x1a0] ;  /* 0x0000680000187ab9 */ /* 0x000fe20000000a00 */
[----:B------:R-:W-:Y:S01]  /*43a0*/  FSEL R135, R91, RZ, !P4 ;  /* 0x000000ff5b877208 */ /* 0x000fe20006000000 */
[----:B------:R-:W-:Y:S01]  /*43b0*/  UMOV UR19, UR13 ;  /* 0x0000000d00137c82 */ /* 0x000fe20008000000 */
[----:B------:R-:W-:Y:S01]  /*43c0*/  FSEL R137, R88, RZ, !P5 ;  /* 0x000000ff58897208 */ /* 0x000fe20006800000 */
[----:B------:R-:W-:Y:S01]  /*43d0*/  ULDC.64 UR26, c[0x0][0x230] ;  /* 0x00008c00001a7ab9 */ /* 0x000fe20000000a00 */
[----:B------:R-:W-:Y:S01]  /*43e0*/  FSEL R139, R92, RZ, !P6 ;  /* 0x000000ff5c8b7208 */ /* 0x000fe20007000000 */
[----:B------:R-:W-:Y:S01]  /*43f0*/  UIMAD.WIDE.U32 UR18, UR7, UR24, UR18 ;  /* 0x00000018071272a5 */ /* 0x000fe2000f8e0012 */
[----:B------:R-:W-:Y:S01]  /*4400*/  FSEL R141, R87, RZ, !P1 ;  /* 0x000000ff578d7208 */ /* 0x000fe20004800000 */
[----:B------:R-:W-:-:S02]  /*4410*/  UIMAD UR24, UR21, UR24, URZ ;  /* 0x00000018151872a4 */ /* 0x000fc4000f8e023f */
[----:B------:R-:W-:Y:S02]  /*4420*/  ULEA UR26, UP0, UR22, UR26, 0x2 ;  /* 0x0000001a161a7291 */ /* 0x000fe4000f80103f */
[----:B------:R-:W-:Y:S02]  /*4430*/  UIADD3 UR21, UR23, UR38, URZ ;  /* 0x0000002617157290 */ /* 0x000fe4000fffe03f */
[----:B------:R-:W-:Y:S02]  /*4440*/  UIMAD UR24, UR7, UR25, UR24 ;  /* 0x00000019071872a4 */ /* 0x000fe4000f8e0218 */
[----:B------:R-:W-:Y:S02]  /*4450*/  ULEA.HI.X UR27, UR22, UR27, UR21, 0x2, UP0 ;  /* 0x0000001b161b7291 */ /* 0x000fe400080f1415 */
[----:B------:R-:W-:Y:S02]  /*4460*/  UIADD3 UR19, UR19, UR24, URZ ;  /* 0x0000001813137290 */ /* 0x000fe4000fffe03f */
[----:B------:R-:W-:-:S02]  /*4470*/  ULDC.64 UR22, c[0x0][0x228] ;  /* 0x00008a0000167ab9 */ /* 0x000fc40000000a00 */
[----:B------:R-:W-:-:S04]  /*4480*/  ULEA UR21, UP0, UR18, UR22, 0x2 ;  /* 0x0000001612157291 */ /* 0x000fc8000f80103f */
[----:B------:R-:W-:Y:S01]  /*4490*/  ULEA.HI.X UR18, UR18, UR23, UR19, 0x2, UP0 ;  /* 0x0000001712127291 */ /* 0x000fe200080f1413 */
[----:B------:R-:W-:Y:S01]  /*44a0*/  MOV R162, UR7 ;  /* 0x0000000700a27c02 */ /* 0x000fe20008000f00 */
        /* <DEDUP_REMOVED lines=18> */
[----:B------:R-:W-:Y:S01]  /*45d0*/  ISETP.GE.U32.AND P3, PT, R126, UR20, PT ;  /* 0x000000147e007c0c */ /* 0x000fe2000bf66070 */
[----:B------:R-:W-:-:S03]  /*45e0*/  FMUL.FTZ R154, R4, R99 ;  /* 0x00000063049a7220 */ /* 0x000fc60000410000 */
[----:B------:R-:W-:Y:S01]  /*45f0*/  FSEL R145, R86, RZ, !P3 ;  /* 0x000000ff56917208 */ /* 0x000fe20005800000 */
[----:B------:R-:W0:Y:S01]  /*4600*/  MUFU.EX2 R2, R2 ;  /* 0x0000000200027308 */ /* 0x000e220000000800 */
[----:B-1----:R-:W-:Y:S01]  /*4610*/  FSEL R132, R5, 1, !P2 ;  /* 0x3f80000005847808 */ /* 0x002fe20005000000 */
[C---:B------:R-:W-:Y:S01]  /*4620*/  FMUL.FTZ R5, R4.reuse, R105 ;  /* 0x0000006904057220 */ /* 0x040fe20000410000 */
[----:B------:R-:W-:Y:S01]  /*4630*/  ISETP.GE.U32.AND P2, PT, R127, UR20, PT ;  /* 0x000000147f007c0c */ /* 0x000fe2000bf46070 */
[----:B------:R-:W-:-:S03]  /*4640*/  FMUL.FTZ R4, R4, R98 ;  /* 0x0000006204047220 */ /* 0x000fc60000410000 */
[----:B------:R-:W-:Y:S01]  /*4650*/  FSEL R143, R93, RZ, !P2 ;  /* 0x000000ff5d8f7208 */ /* 0x000fe20005000000 */
[----:B------:R-:W1:Y:S01]  /*4660*/  MUFU.EX2 R3, R3 ;  /* 0x0000000300037308 */ /* 0x000e620000000800 */
[----:B--2---:R-:W-:Y:S02]  /*4670*/  FSEL R136, R7, 1, !P4 ;  /* 0x3f80000007887808 */ /* 0x004fe40006000000 */
[----:B------:R-:W-:-:S04]  /*4680*/  ISETP.GE.U32.AND P4, PT, R125, UR20, PT ;  /* 0x000000147d007c0c */ /* 0x000fc8000bf86070 */
        /* <DEDUP_REMOVED lines=16> */
[C---:B------:R-:W-:Y:S01]  /*4790*/  FFMA.FTZ R2, R138.reuse, R2, R137 ;  /* 0x000000028a027223 */ /* 0x040fe20000010089 */
[----:B------:R-:W-:Y:S01]  /*47a0*/  FSEL R118, R85, RZ, !P5 ;  /* 0x000000ff55767208 */ /* 0x000fe20006800000 */
[----:B------:R-:W2:Y:S01]  /*47b0*/  MUFU.EX2 R5, R5 ;  /* 0x0000000500057308 */ /* 0x000ea20000000800 */
[----:B------:R-:W-:Y:S01]  /*47c0*/  FMUL.FTZ R3, R138, R3 ;  /* 0x000000038a037220 */ /* 0x000fe20000410000 */
[----:B0-----:R-:W-:Y:S01]  /*47d0*/  FSEL R144, R9, 1, !P2 ;  /* 0x3f80000009907808 */ /* 0x001fe20005000000 */
[C---:B------:R-:W-:Y:S01]  /*47e0*/  FFMA.FTZ R2, R140.reuse, R2, R139 ;  /* 0x000000028c027223 */ /* 0x040fe2000001008b */
[----:B------:R-:W-:Y:S01]  /*47f0*/  ISETP.GE.U32.AND P2, PT, R121, UR20, PT ;  /* 0x0000001479007c0c */ /* 0x000fe2000bf46070 */
[----:B------:R-:W-:Y:S02]  /*4800*/  FMUL.FTZ R3, R140, R3 ;  /* 0x000000038c037220 */ /* 0x000fe40000410000 */
[C---:B------:R-:W-:Y:S01]  /*4810*/  FFMA.FTZ R2, R142.reuse, R2, R141 ;  /* 0x000000028e027223 */ /* 0x040fe2000001008d */
[----:B------:R-:W0:Y:S01]  /*4820*/  MUFU.EX2 R6, R6 ;  /* 0x0000000600067308 */ /* 0x000e220000000800 */
[----:B------:R-:W-:Y:S01]  /*4830*/  FMUL.FTZ R3, R142, R3 ;  /* 0x000000038e037220 */ /* 0x000fe20000410000 */
[----:B-1----:R-:W-:Y:S01]  /*4840*/  FSEL R146, R114, 1, !P3 ;  /* 0x3f80000072927808 */ /* 0x002fe20005800000 */
[----:B------:R-:W-:Y:S01]  /*4850*/  FFMA.FTZ R2, R144, R2, R143 ;  /* 0x0000000290027223 */ /* 0x000fe2000001008f */
[----:B------:R-:W-:Y:S01]  /*4860*/  ISETP.GE.U32.AND P3, PT, R120, UR20, PT ;  /* 0x0000001478007c0c */ /* 0x000fe2000bf66070 */
[----:B------:R-:W-:Y:S01]  /*4870*/  FMUL.FTZ R3, R144, R3 ;  /* 0x0000000390037220 */ /* 0x000fe20000410000 */
[----:B------:R-:W-:Y:S01]  /*4880*/  FSEL R114, R96, RZ, !P2 ;  /* 0x000000ff60727208 */ /* 0x000fe20005000000 */
[C---:B------:R-:W-:Y:S01]  /*4890*/  FFMA.FTZ R2, R146.reuse, R2, R145 ;  /* 0x0000000292027223 */ /* 0x040fe20000010091 */
[----:B------:R-:W1:Y:S01]  /*48a0*/  MUFU.EX2 R149, R149 ;  /* 0x0000009500957308 */ /* 0x000e620000000800 */
[----:B--2---:R-:W-:Y:S01]  /*48b0*/  FSEL R130, R5, 1, !P4 ;  /* 0x3f80000005827808 */ /* 0x004fe20006000000 */
[----:B------:R-:W-:Y:S01]  /*48c0*/  FMUL.FTZ R3, R146, R3 ;  /* 0x0000000392037220 */ /* 0x000fe20000410000 */
[----:B------:R-:W-:-:S02]  /*48d0*/  ISETP.GE.U32.AND P4, PT, R119, UR20, PT ;  /* 0x0000001477007c0c */ /* 0x000fc4000bf86070 */
[----:B------:R-:W-:Y:S01]  /*48e0*/  FSEL R148, R83, RZ, !P3 ;  /* 0x000000ff53947208 */ /* 0x000fe20005800000 */
        /* <DEDUP_REMOVED lines=14> */
[----:B------:R-:W-:-:S04]  /*49d0*/  FMUL.FTZ R3, R149, R2 ;  /* 0x0000000295037220 */ /* 0x000fc80000410000 */
        /* <DEDUP_REMOVED lines=14> */
[----:B------:R-:W-:Y:S02]  /*4ac0*/  ISETP.GE.AND P1, PT, R63, 0x1, PT ;  /* 0x000000013f00780c */ /* 0x000fe40003f26270 */
[----:B------:R-:W-:Y:S01]  /*4ad0*/  MOV R4, UR26 ;  /* 0x0000001a00047c02 */ /* 0x000fe20008000f00 */
[C---:B------:R-:W-:Y:S02]  /*4ae0*/  FFMA.FTZ R3, R157.reuse, R5, R152 ;  /* 0x000000059d037223 */ /* 0x040fe40000010098 */
[----:B------:R-:W-:-:S02]  /*4af0*/  FMUL.FTZ R2, R157, R2 ;  /* 0x000000029d027220 */ /* 0x000fc40000410000 */
[----:B------:R-:W-:Y:S01]  /*4b00*/  IMAD.U32 R5, RZ, RZ, UR27 ;  /* 0x0000001bff057e24 */ /* 0x000fe2000f8e00ff */
[----:B------:R-:W0:Y:S04]  /*4b10*/  SHFL.UP PT, R8, R3, 0x1, RZ ;  /* 0x0420000003087989 */ /* 0x000e2800000e00ff */
[----:B------:R-:W1:Y:S04]  /*4b20*/  SHFL.UP PT, R9, R2, 0x1, RZ ;  /* 0x0420000002097989 */ /* 0x000e6800000e00ff */
[----:B------:R2:W5:Y:S01]  /*4b30*/  LDG.E R156, [R4.64] ;  /* 0x0000001c049c7981 */ /* 0x000562000c1e1900 */
[----:B------:R-:W-:-:S02]  /*4b40*/  IMAD.U32 R6, RZ, RZ, UR21 ;  /* 0x00000015ff067e24 */ /* 0x000fc4000f8e00ff */
[----:B------:R-:W-:Y:S01]  /*4b50*/  IMAD.U32 R7, RZ, RZ, UR18 ;  /* 0x00000012ff077e24 */ /* 0x000fe2000f8e00ff */
[----:B------:R-:W-:-:S04]  /*4b60*/  ISETP.NE.AND P2, PT, R63, 0x1f, PT ;  /* 0x0000001f3f00780c */ /* 0x000fc80003f45270 */
[----:B------:R3:W5:Y:S01]  /*4b70*/  LDG.E R159, [R6.64] ;  /* 0x0000001c069f7981 */ /* 0x000762000c1e1900 */
[----:B------:R-:W-:Y:S01]  /*4b80*/  BSSY B0, `(.L_x_3432) ;  /* 0x0000033000007945 */ /* 0x000fe20003800000 */
[C---:B0-----:R-:W-:Y:S02]  /*4b90*/  @P1 FFMA.FTZ R3, R2.reuse, R8, R3 ;  /* 0x0000000802031223 */ /* 0x041fe40000010003 */
[----:B-1----:R-:W-:-:S03]  /*4ba0*/  @P1 FMUL.FTZ R2, R2, R9 ;  /* 0x0000000902021220 */ /* 0x002fc60000410000 */
[----:B------:R-:W0:Y:S01]  /*4bb0*/  SHFL.UP PT, R8, R3, 0x2, RZ ;  /* 0x0440000003087989 */ /* 0x000e2200000e00ff */
[----:B------:R-:W-:-:S03]  /*4bc0*/  ISETP.GE.AND P1, PT, R63, 0x2, PT ;  /* 0x000000023f00780c */ /* 0x000fc60003f26270 */
[----:B------:R-:W1:Y:S10]  /*4bd0*/  SHFL.UP PT, R9, R2, 0x2, RZ ;  /* 0x0440000002097989 */ /* 0x000e7400000e00ff */
[----:B0-----:R-:W-:-:S02]  /*4be0*/  @P1 FFMA.FTZ R3, R2, R8, R3 ;  /* 0x0000000802031223 */ /* 0x001fc40000010003 */
[----:B------:R-:W-:Y:S02]  /*4bf0*/  IMAD.MOV.U32 R8, RZ, RZ, 0x3f800000 ;  /* 0x3f800000ff087424 */ /* 0x000fe400078e00ff */
[----:B-1----:R-:W-:Y:S01]  /*4c00*/  @P1 FMUL.FTZ R2, R2, R9 ;  /* 0x0000000902021220 */ /* 0x002fe20000410000 */
[----:B--2---:R-:W0:Y:S01]  /*4c10*/  SHFL.UP PT, R4, R3, 0x4, RZ ;  /* 0x0480000003047989 */ /* 0x004e2200000e00ff */
[----:B------:R-:W-:Y:S01]  /*4c20*/  ISETP.GE.AND P1, PT, R63, 0x4, PT ;  /* 0x000000043f00780c */ /* 0x000fe20003f26270 */
[----:B------:R-:W-:Y:S02]  /*4c30*/  IMAD.MOV.U32 R9, RZ, RZ, RZ ;  /* 0x000000ffff097224 */ /* 0x000fe400078e00ff */
[----:B------:R-:W1:Y:S04]  /*4c40*/  SHFL.UP PT, R5, R2, 0x4, RZ ;  /* 0x0480000002057989 */ /* 0x000e6800000e00ff */
[----:B------:R-:W-:Y:S06]  /*4c50*/  @!P0 LDS.64 R8, [R162.X8+0x870] ;  /* 0x00087000a2088984 */ /* 0x000fec0000008a00 */
        /* <DEDUP_REMOVED lines=12> */
[----:B------:R-:W-:Y:S04]  /*4d20*/  SHFL.UP PT, R160, R3, 0x1, RZ ;  /* 0x0420000003a07989 */ /* 0x000fe800000e00ff */
[----:B------:R0:W-:Y:S04]  /*4d30*/  @!P2 STS.64 [R62.X8+0x850], R2 ;  /* 0x000850023e00a388 */ /* 0x0001e80000008a00 */
[----:B------:R-:W-:Y:S06]  /*4d40*/  BAR.SYNC.DEFER_BLOCKING 0x0 ;  /* 0x0000000000007b1d */ /* 0x000fec0000010000 */
[----:B------:R1:W-:Y:S01]  /*4d50*/  SHFL.UP PT, R158, R2, 0x1, RZ ;  /* 0x04200000029e7989 */ /* 0x0003e200000e00ff */
[----:B0-----:R-:W-:-:S04]  /*4d60*/  SHF.R.U32.HI R62, RZ, 0x5, R81 ;  /* 0x00000005ff3e7819 */ /* 0x001fc80000011651 */
[----:B------:R-:W-:-:S04]  /*4d70*/  ISETP.NE.AND P1, PT, R62, RZ, PT ;  /* 0x000000ff3e00720c */ /* 0x000fc80003f25270 */
[C---:B------:R-:W-:Y:S01]  /*4d80*/  ISETP.NE.AND P3, PT, R63.reuse, RZ, P1 ;  /* 0x000000ff3f00720c */ /* 0x040fe20000f65270 */
[----:B---3--:R-:W0:Y:S08]  /*4d90*/  LDS.128 R4, [0x850] ;  /* 0x00085000ff047984 */ /* 0x008e300000000c00 */
[----:B------:R-:W-:Y:S01]  /*4da0*/  @P1 ISETP.NE.AND P2, PT, R63, RZ, PT ;  /* 0x000000ff3f00120c */ /* 0x000fe20003f45270 */
[----:B------:R-:W-:Y:S01]  /*4db0*/  @P1 IMAD.MOV.U32 R3, RZ, RZ, R9 ;  /* 0x000000ffff031224 */ /* 0x000fe200078e0009 */
[----:B-1----:R-:W-:Y:S01]  /*4dc0*/  @P1 MOV R2, R8 ;  /* 0x0000000800021202 */ /* 0x002fe20000000f00 */
[----:B0-----:R-:W-:-:S02]  /*4dd0*/  @P1 FMUL.FTZ R161, R158, R4 ;  /* 0x000000049ea11220 */ /* 0x001fc40000410000 */
[----:B------:R-:W-:Y:S02]  /*4de0*/  FFMA.FTZ R162, R5, R6, R7 ;  /* 0x0000000605a27223 */ /* 0x000fe40000010007 */
[----:B------:R-:W-:Y:S01]  /*4df0*/  @P3 FFMA.FTZ R5, R158, R5, R160 ;  /* 0x000000059e053223 */ /* 0x000fe200000100a0 */
[----:B------:R-:W-:-:S04]  /*4e00*/  @P1 FSEL R161, R4, R161, !P2 ;  /* 0x000000a104a11208 */ /* 0x000fc80005000000 */
        /* <DEDUP_REMOVED lines=8> */
[----:B------:R-:W-:Y:S02]  /*4e90*/  @!P1 IMAD.MOV.U32 R158, RZ, RZ, R8 ;  /* 0x000000ffff9e9224 */ /* 0x000fe400078e0008 */
[----:B------:R-:W-:Y:S02]  /*4ea0*/  @!P1 IMAD.MOV.U32 R160, RZ, RZ, R9 ;  /* 0x000000ffffa09224 */ /* 0x000fe400078e0009 */
.L_x_3433:
[----:B------:R-:W-:Y:S05]  /*4eb0*/  BSYNC B0 ;  /* 0x0000000000007941 */ /* 0x000fea0003800000 */
.L_x_3432:
        /* <DEDUP_REMOVED lines=25> */
[----:B------:R-:W-:Y:S01]  /*5050*/  MOV R6, UR7 ;  /* 0x0000000700067c02 */ /* 0x000fe20008000f00 */
        /* <DEDUP_REMOVED lines=9> */
[----:B------:R-:W-:-:S05]  /*50f0*/  IMAD.U32 R5, RZ, RZ, UR19 ;  /* 0x00000013ff057e24 */ /* 0x000fca000f8e00ff */
[----:B------:R1:W-:Y:S02]  /*5100*/  STG.E.64 [R4.64], R2 ;  /* 0x0000000204007986 */ /* 0x0003e4000c101b1c */
.L_x_3435:
[----:B------:R-:W-:Y:S05]  /*5110*/  BSYNC B0 ;  /* 0x0000000000007941 */ /* 0x000fea0003800000 */
.L_x_3434:
        /* <DEDUP_REMOVED lines=22> */
.L_x_3431:
[----:B------:R-:W-:Y:S01]  /*5280*/  BAR.SYNC.DEFER_BLOCKING 0x0 ;  /* 0x0000000000007b1d */ /* 0x000fe20000010000 */
[----:B------:R-:W-:Y:S01]  /*5290*/  ISETP.NE.AND P0, PT, R81, RZ, PT ;  /* 0x000000ff5100720c */ /* 0x000fe20003f05270 */
[----:B------:R-:W-:Y:S01]  /*52a0*/  USHF.L.U32 UR18, UR6, 0xa, URZ ;  /* 0x0000000a06127899 */ /* 0x000fe2000800063f */
[----:B-1----:R-:W-:-:S02]  /*52b0*/  MOV R4, UR6 ;  /* 0x0000000600047c02 */ /* 0x002fc40008000f00 */
[----:B------:R-:W-:Y:S01]  /*52c0*/  F2FP.BF16.PACK_AB R2, R79, R80 ;  /* 0x000000504f02723e */ /* 0x000fe200000010ff */
[----:B------:R-:W-:Y:S01]  /*52d0*/  ULDC.64 UR22, c[0x0][0x200] ;  /* 0x0000800000167ab9 */ /* 0x000fe20000000a00 */
[----:B------:R-:W-:Y:S01]  /*52e0*/  BSSY B0, `(.L_x_3437) ;  /* 0x0000050000007945 */ /* 0x000fe20003800000 */
[----:B------:R-:W-:Y:S01]  /*52f0*/  UIMAD UR19, UR37, UR22, URZ ;  /* 0x00000016251372a4 */ /* 0x000fe2000f8e023f */
[C---:B------:R-:W-:Y:S01]  /*5300*/  PRMT R6, R2.reuse, 0x7610, R6 ;  /* 0x0000761002067816 */ /* 0x040fe20000000006 */
[----:B------:R-:W-:Y:S01]  /*5310*/  UIMAD.WIDE.U32 UR20, UR36, UR22, URZ ;  /* 0x00000016241472a5 */ /* 0x000fe2000f8e003f */
[----:B------:R-:W-:Y:S01]  /*5320*/  PRMT R7, R2, 0x7632, R7 ;  /* 0x0000763202077816 */ /* 0x000fe20000000007 */
[----:B------:R-:W-:Y:S01]  /*5330*/  UIMAD UR22, UR36, UR23, UR19 ;  /* 0x00000017241672a4 */ /* 0x000fe2000f8e0213 */
[----:B------:R-:W-:Y:S01]  /*5340*/  F2FP.BF16.PACK_AB R2, R75, R76 ;  /* 0x0000004c4b02723e */ /* 0x000fe200000010ff */
[----:B------:R-:W-:Y:S01]  /*5350*/  @!P0 IMAD.MOV.U32 R3, RZ, RZ, -0x400 ;  /* 0xfffffc00ff038424 */ /* 0x000fe200078e00ff */
[----:B------:R-:W-:-:S02]  /*5360*/  USHF.R.S32.HI UR7, URZ, 0x1f, UR18 ;  /* 0x0000001f3f077899 */ /* 0x000fc40008011412 */
[C---:B------:R-:W-:Y:S01]  /*5370*/  PRMT R82, R2.reuse, 0x7610, R82 ;  /* 0x0000761002527816 */ /* 0x040fe20000000052 */
[----:B------:R-:W-:Y:S01]  /*5380*/  @!P0 IMAD R5, R3, R4, c[0x0][0x168] ;  /* 0x00005a0003058624 */ /* 0x000fe200078e0204 */
[----:B------:R-:W-:Y:S01]  /*5390*/  F2FP.BF16.PACK_AB R3, R77, R78 ;  /* 0x0000004e4d03723e */ /* 0x000fe200000010ff */
[----:B------:R-:W-:Y:S01]  /*53a0*/  UIADD3 UR19, UR21, UR22, URZ ;  /* 0x0000001615137290 */ /* 0x000fe2000fffe03f */
[----:B------:R-:W-:Y:S02]  /*53b0*/  PRMT R83, R2, 0x7632, R83 ;  /* 0x0000763202537816 */ /* 0x000fe40000000053 */
[----:B0-----:R-:W-:Y:S01]  /*53c0*/  PRMT R8, R3, 0x7610, R8 ;  /* 0x0000761003087816 */ /* 0x001fe20000000008 */
[----:B------:R0:W-:Y:S01]  /*53d0*/  STS.U16 [R24], R6 ;  /* 0x0000000618007388 */ /* 0x0001e20000000400 */
[----:B------:R-:W-:Y:S02]  /*53e0*/  F2FP.BF16.PACK_AB R2, R73, R74 ;  /* 0x0000004a4902723e */ /* 0x000fe400000010ff */
[----:B------:R-:W-:Y:S01]  /*53f0*/  PRMT R9, R3, 0x7632, R9 ;  /* 0x0000763203097816 */ /* 0x000fe20000000009 */
[----:B------:R1:W-:Y:S01]  /*5400*/  STS.U16 [R23+0x2], R7 ;  /* 0x0000020717007388 */ /* 0x0003e20000000400 */
[----:B------:R-:W-:-:S02]  /*5410*/  F2FP.BF16.PACK_AB R3, R71, R72 ;  /* 0x000000484703723e */ /* 0x000fc400000010ff */
[----:B------:R-:W-:Y:S01]  /*5420*/  F2FP.BF16.PACK_AB R4, R69, R70 ;  /* 0x000000464504723e */ /* 0x000fe200000010ff */
[----:B------:R2:W-:Y:S01]  /*5430*/  STS.U16 [R22+0x4], R8 ;  /* 0x0000040816007388 */ /* 0x0005e20000000400 */
[C---:B------:R-:W-:Y:S02]  /*5440*/  PRMT R84, R3.reuse, 0x7610, R84 ;  /* 0x0000761003547816 */ /* 0x040fe40000000054 */
[C---:B0-----:R-:W-:Y:S01]  /*5450*/  PRMT R6, R2.reuse, 0x7610, R6 ;  /* 0x0000761002067816 */ /* 0x041fe20000000006 */
[----:B------:R-:W-:Y:S01]  /*5460*/  STS.U16 [R21+0x6], R9 ;  /* 0x0000060915007388 */ /* 0x000fe20000000400 */
[----:B------:R-:W-:Y:S02]  /*5470*/  PRMT R85, R3, 0x7632, R85 ;  /* 0x0000763203557816 */ /* 0x000fe40000000055 */
[----:B-1----:R-:W-:Y:S01]  /*5480*/  PRMT R7, R2, 0x7632, R7 ;  /* 0x0000763202077816 */ /* 0x002fe20000000007 */
[----:B------:R0:W-:Y:S01]  /*5490*/  STS.U16 [R20+0x8], R82 ;  /* 0x0000085214007388 */ /* 0x0001e20000000400 */
[----:B------:R-:W-:-:S02]  /*54a0*/  F2FP.BF16.PACK_AB R2, R67, R68 ;  /* 0x000000444302723e */ /* 0x000fc400000010ff */
[----:B------:R-:W-:Y:S01]  /*54b0*/  F2FP.BF16.PACK_AB R3, R65, R66 ;  /* 0x000000424103723e */ /* 0x000fe200000010ff */
[----:B------:R-:W-:Y:S01]  /*54c0*/  STS.U16 [R19+0xa], R83 ;  /* 0x00000a5313007388 */ /* 0x000fe20000000400 */
[----:B--2---:R-:W-:-:S03]  /*54d0*/  PRMT R8, R4, 0x7632, R8 ;  /* 0x0000763204087816 */ /* 0x004fc60000000008 */
[----:B------:R1:W-:Y:S01]  /*54e0*/  STS.U16 [R18+0xc], R6 ;  /* 0x00000c0612007388 */ /* 0x0003e20000000400 */
[----:B0-----:R-:W-:-:S03]  /*54f0*/  PRMT R82, R2, 0x7632, R82 ;  /* 0x0000763202527816 */ /* 0x001fc60000000052 */
[----:B------:R-:W-:Y:S04]  /*5500*/  STS.U16 [R17+0xe], R7 ;  /* 0x00000e0711007388 */ /* 0x000fe80000000400 */
[----:B------:R-:W-:Y:S01]  /*5510*/  STS.U16 [R16+0x10], R84 ;  /* 0x0000105410007388 */ /* 0x000fe20000000400 */
[----:B-1----:R-:W-:-:S03]  /*5520*/  PRMT R6, R3, 0x7632, R6 ;  /* 0x0000763203067816 */ /* 0x002fc60000000006 */
[----:B------:R-:W-:Y:S04]  /*5530*/  STS.U16 [R15+0x12], R85 ;  /* 0x000012550f007388 */ /* 0x000fe80000000400 */
        /* <DEDUP_REMOVED lines=30> */
[----:B------:R-:W-:Y:S01]  /*5720*/  IMAD.U32 R5, RZ, RZ, UR36 ;  /* 0x00000024ff057e24 */ /* 0x000fe2000f8e00ff */
[----:B------:R-:W-:Y:S01]  /*5730*/  ULDC.64 UR24, c[0x0][0x208] ;  /* 0x0000820000187ab9 */ /* 0x000fe20000000a00 */
[----:B------:R-:W-:Y:S01]  /*5740*/  MOV R7, UR34 ;  /* 0x0000002200077c02 */ /* 0x000fe20008000f00 */
[----:B------:R-:W-:Y:S01]  /*5750*/  UIMAD UR23, UR35, UR24, URZ ;  /* 0x00000018231772a4 */ /* 0x000fe2000f8e023f */
[----:B------:R-:W-:-:S03]  /*5760*/  IMAD.WIDE.U32 R4, R5, c[0x0][0x200], R2 ;  /* 0x0000800005047a25 */ /* 0x000fc600078e0002 */
[----:B------:R-:W-:Y:S02]  /*5770*/  UIMAD UR23, UR34, UR25, UR23 ;  /* 0x00000019221772a4 */ /* 0x000fe4000f8e0217 */
[----:B------:R-:W-:-:S05]  /*5780*/  IADD3 R5, R5, UR22, RZ ;  /* 0x0000001605057c10 */ /* 0x000fca000fffe0ff */
[----:B------:R-:W-:-:S05]  /*5790*/  IMAD.WIDE.U32 R4, R7, c[0x0][0x208], R4 ;  /* 0x0000820007047a25 */ /* 0x000fca00078e0004 */
[----:B------:R-:W-:Y:S02]  /*57a0*/  IADD3 R5, R5, UR23, RZ ;  /* 0x0000001705057c10 */ /* 0x000fe4000fffe0ff */
[----:B------:R-:W-:-:S04]  /*57b0*/  LEA R6, P1, R4, c[0x0][0x258], 0x1 ;  /* 0x0000960004067a11 */ /* 0x000fc800078208ff */
[----:B------:R-:W-:-:S05]  /*57c0*/  LEA.HI.X R7, R4, c[0x0][0x25c], R5, 0x1, P1 ;  /* 0x0000970004077a11 */ /* 0x000fca00008f0c05 */
[----:B------:R0:W-:Y:S04]  /*57d0*/  STG.E.U16 [R6.64], R9 ;  /* 0x0000000906007986 */ /* 0x0001e8000c10151c */
.L_x_3438:
[----:B------:R-:W-:Y:S05]  /*57e0*/  BSYNC B0 ;  /* 0x0000000000007941 */ /* 0x000fea0003800000 */
.L_x_3437:
        /* <DEDUP_REMOVED lines=14> */
[----:B0-----:R-:W-:Y:S01]  /*58d0*/  IMAD.U32 R7, RZ, RZ, UR24 ;  /* 0x00000018ff077e24 */ /* 0x001fe2000f8e00ff */
[----:B------:R-:W-:Y:S01]  /*58e0*/  UIADD3.X UR20, UR7, UR19, UR21, UP0, !UPT ;  /* 0x0000001307147290 */ /* 0x000fe200087fe415 */
[----:B------:R-:W-:Y:S01]  /*58f0*/  ISETP.GE.AND P2, PT, R51, R8, PT ;  /* 0x000000083300720c */ /* 0x000fe20003f46270 */
[----:B------:R-:W-:Y:S01]  /*5900*/  IMAD.U32 R9, RZ, RZ, UR36 ;  /* 0x00000024ff097e24 */ /* 0x000fe2000f8e00ff */
[----:B------:R-:W-:Y:S01]  /*5910*/  IADD3.X R5, R84, c[0x0][0x25c], RZ, P1, !PT ;  /* 0x0000970054057a10 */ /* 0x000fe20000ffe4ff */
[----:B------:R-:W-:Y:S01]  /*5920*/  UMOV UR19, 0xfffffc00 ;  /* 0xfffffc0000137882 */ /* 0x000fe20000000000 */
[----:B------:R-:W-:Y:S01]  /*5930*/  LEA R4, P6, R7, R4, 0x1 ;  /* 0x0000000407047211 */ /* 0x000fe200078c08ff */
[----:B------:R-:W-:Y:S01]  /*5940*/  IMAD.U32 R7, RZ, RZ, UR20 ;  /* 0x00000014ff077e24 */ /* 0x000fe2000f8e00ff */
[----:B------:R-:W-:Y:S01]  /*5950*/  MOV R6, UR24 ;  /* 0x0000001800067c02 */ /* 0x000fe20008000f00 */
        /* <DEDUP_REMOVED lines=9> */
[----:B------:R-:W-:Y:S01]  /*59f0*/  ISETP.GE.AND P3, PT, R49, R8, PT ;  /* 0x000000083100720c */ /* 0x000fe20003f66270 */
[----:B------:R-:W-:-:S02]  /*5a00*/  UIMAD UR19, UR36, UR21, UR19 ;  /* 0x00000015241372a4 */ /* 0x000fc4000f8e0213 */
[----:B------:R-:W-:Y:S01]  /*5a10*/  @!P4 STG.E.U16 [R4.64+0x80], R89 ;  /* 0x000080590400c986 */ /* 0x000fe2000c10151c */
[-C--:B------:R-:W-:Y:S01]  /*5a20*/  ISETP.GE.AND P4, PT, R48, R8.reuse, PT ;  /* 0x000000083000720c */ /* 0x080fe20003f86270 */
[----:B------:R-:W-:Y:S02]  /*5a30*/  UIMAD.WIDE.U32 UR20, UR36, UR20, URZ ;  /* 0x00000014241472a5 */ /* 0x000fe4000f8e003f */
[----:B------:R-:W-:Y:S01]  /*5a40*/  @!P5 STG.E.U16 [R4.64+0xc0], R91 ;  /* 0x0000c05b0400d986 */ /* 0x000fe2000c10151c */
[-C--:B------:R-:W-:Y:S01]  /*5a50*/  ISETP.GE.AND P5, PT, R47, R8.reuse, PT ;  /* 0x000000082f00720c */ /* 0x080fe20003fa6270 */
[----:B------:R-:W-:Y:S02]  /*5a60*/  UIADD3 UR21, UR21, UR19, URZ ;  /* 0x0000001315157290 */ /* 0x000fe4000fffe03f */
[----:B------:R-:W-:Y:S01]  /*5a70*/  @!P2 STG.E.U16 [R4.64+0x100], R93 ;  /* 0x0001005d0400a986 */ /* 0x000fe2000c10151c */
[----:B------:R-:W-:Y:S01]  /*5a80*/  ISETP.GE.AND P2, PT, R50, R8, PT ;  /* 0x000000083200720c */ /* 0x000fe20003f46270 */
[----:B------:R-:W-:-:S02]  /*5a90*/  ULDC.64 UR24, c[0x0][0x1f8] ;  /* 0x00007e0000187ab9 */ /* 0x000fc40000000a00 */
[----:B------:R0:W-:Y:S01]  /*5aa0*/  @!P1 STG.E.U16 [R4.64], R85 ;  /* 0x0000005504009986 */ /* 0x0001e2000c10151c */
[----:B------:R-:W-:Y:S01]  /*5ab0*/  ISETP.GE.AND P1, PT, R61, UR22, PT ;  /* 0x000000163d007c0c */ /* 0x000fe2000bf26270 */
[----:B------:R-:W-:Y:S02]  /*5ac0*/  UIMAD.WIDE.U32 UR20, UR34, UR24, UR20 ;  /* 0x00000018221472a5 */ /* 0x000fe4000f8e0014 */
        /* <DEDUP_REMOVED lines=8> */
[----:B0-----:R-:W-:Y:S01]  /*5b50*/  MOV R85, UR23 ;  /* 0x0000001700557c02 */ /* 0x001fe20008000f00 */
[----:B------:R-:W-:Y:S01]  /*5b60*/  @!P5 STG.E.U16 [R4.64+0x200], R101 ;  /* 0x000200650400d986 */ /* 0x000fe2000c10151c */
[-C--:B------:R-:W-:Y:S01]  /*5b70*/  ISETP.GE.AND P5, PT, R44, R8.reuse, PT ;  /* 0x000000082c00720c */ /* 0x080fe20003fa6270 */
[----:B------:R-:W-:Y:S01]  /*5b80*/  IMAD.U32 R9, RZ, RZ, UR34 ;  /* 0x00000022ff097e24 */ /* 0x000fe2000f8e00ff */
        /* <DEDUP_REMOVED lines=15> */
[----:B------:R-:W-:Y:S01]  /*5c80*/  LEA R6, P6, R85, R8, 0x1 ;  /* 0x0000000855067211 */ /* 0x000fe200078c08ff */
[----:B------:R-:W-:Y:S01]  /*5c90*/  IMAD.U32 R87, RZ, RZ, UR20 ;  /* 0x00000014ff577e24 */ /* 0x000fe2000f8e00ff */
[----:B------:R-:W-:Y:S01]  /*5ca0*/  @!P1 LEA R8, P3, R9, c[0x0][0x268], 0x1 ;  /* 0x00009a0009089a11 */ /* 0x000fe200078608ff */
[----:B------:R0:W-:Y:S01]  /*5cb0*/  @!P2 STG.E.U16 [R4.64+0x380], R113 ;  /* 0x000380710400a986 */ /* 0x0001e2000c10151c */
[----:B------:R-:W-:-:S02]  /*5cc0*/  ISETP.GE.AND P4, PT, R82, UR22, PT ;  /* 0x0000001652007c0c */ /* 0x000fc4000bf86270 */
[----:B------:R-:W-:Y:S02]  /*5cd0*/  @!P1 LEA.HI.X R9, R9, c[0x0][0x26c], R86, 0x1, P3 ;  /* 0x00009b0009099a11 */ /* 0x000fe400018f0c56 */
[----:B------:R-:W-:Y:S02]  /*5ce0*/  ISETP.GE.AND P3, PT, R54, UR22, PT ;  /* 0x0000001636007c0c */ /* 0x000fe4000bf66270 */
[----:B------:R-:W-:Y:S02]  /*5cf0*/  ISETP.GE.AND P2, PT, R53, UR22, PT ;  /* 0x0000001635007c0c */ /* 0x000fe4000bf46270 */
[----:B------:R-:W-:Y:S02]  /*5d00*/  IADD3.X R7, R84, c[0x0][0x26c], RZ, P5, !PT ;  /* 0x00009b0054077a10 */ /* 0x000fe40002ffe4ff */
        /* <DEDUP_REMOVED lines=80> */
[----:B--2---:R-:W-:Y:S01]  /*6210*/  PRMT R85, RZ, 0x5410, R85 ;  /* 0x00005410ff557816 */ /* 0x004fe20000000055 */
[----:B-1----:R-:W1:Y:S05]  /*6220*/  LDS.U16 R7, [R11+0x1a] ;  /* 0x00001a000b077984 */ /* 0x002e6a0000000400 */
[----:B------:R2:W0:Y:S01]  /*6230*/  MUFU.EX2 R97, R88 ;  /* 0x0000005800617308 */ /* 0x0004220000000800 */
[----:B---3--:R-:W-:Y:S01]  /*6240*/  PRMT R6, RZ, 0x5410, R6 ;  /* 0x00005410ff067816 */ /* 0x008fe20000000006 */
[----:B------:R-:W-:Y:S01]  /*6250*/  FMUL.FTZ R93, R85, -1.4426950216293334961 ;  /* 0xbfb8aa3b555d7820 */ /* 0x000fe20000410000 */
[----:B----4-:R-:W-:Y:S01]  /*6260*/  PRMT R86, RZ, 0x5410, R86 ;  /* 0x00005410ff567816 */ /* 0x010fe20000000056 */
[----:B--2---:R-:W2:Y:S04]  /*6270*/  LDS.U16 R88, [R10+0x1c] ;  /* 0x00001c000a587984 */ /* 0x004ea80000000400 */
[----:B------:R3:W4:Y:S01]  /*6280*/  MUFU.EX2 R99, R93 ;  /* 0x0000005d00637308 */ /* 0x0007220000000800 */
[----:B------:R-:W-:-:S02]  /*6290*/  FMUL.FTZ R95, R6, -1.4426950216293334961 ;  /* 0xbfb8aa3b065f7820 */ /* 0x000fc40000410000 */
[----:B------:R-:W-:Y:S01]  /*62a0*/  FMUL.FTZ R91, R86, -1.4426950216293334961 ;  /* 0xbfb8aa3b565b7820 */ /* 0x000fe20000410000 */
[----:B-----5:R-:W-:Y:S02]  /*62b0*/  PRMT R92, RZ, 0x5410, R92 ;  /* 0x00005410ff5c7816 */ /* 0x020fe4000000005c */
[----:B---3--:R-:W-:Y:S02]  /*62c0*/  PRMT R93, RZ, 0x5410, R5 ;  /* 0x00005410ff5d7816 */ /* 0x008fe40000000005 */
[----:B------:R3:W-:Y:S03]  /*62d0*/  MUFU.EX2 R101, R95 ;  /* 0x0000005f00657308 */ /* 0x0007e60000000800 */
[----:B------:R-:W-:Y:S01]  /*62e0*/  FMUL.FTZ R5, R93, -1.4426950216293334961 ;  /* 0xbfb8aa3b5d057820 */ /* 0x000fe20000410000 */
[----:B---3--:R-:W-:Y:S04]  /*62f0*/  LDS.U16 R95, [R0+0x1e] ;  /* 0x00001e00005f7984 */ /* 0x008fe80000000400 */
[----:B------:R3:W5:Y:S08]  /*6300*/  MUFU.EX2 R98, R91 ;  /* 0x0000005b00627308 */ /* 0x0007700000000800 */
[----:B------:R0:W1:Y:S01]  /*6310*/  MUFU.EX2 R100, R5 ;  /* 0x0000000500647308 */ /* 0x0000620000000800 */
[----:B---3--:R-:W3:Y:S01]  /*6320*/  LDS.U16 R91, [R12+0x18] ;  /* 0x000018000c5b7984 */ /* 0x008ee20000000400 */
[----:B0-----:R-:W-:-:S06]  /*6330*/  FMUL.FTZ R5, R92, -1.4426950216293334961 ;  /* 0xbfb8aa3b5c057820 */ /* 0x001fcc0000410000 */
[----:B------:R0:W1:Y:S02]  /*6340*/  MUFU.EX2 R104, R5 ;  /* 0x0000000500687308 */ /* 0x0000640000000800 */
[----:B0-----:R-:W-:-:S05]  /*6350*/  PRMT R5, RZ, 0x5410, R4 ;  /* 0x00005410ff057816 */ /* 0x001fca0000000004 */
[----:B------:R-:W-:-:S04]  /*6360*/  FMUL.FTZ R4, R5, -1.4426950216293334961 ;  /* 0xbfb8aa3b05047820 */ /* 0x000fc80000410000 */
[----:B------:R1:W-:Y:S02]  /*6370*/  MUFU.EX2 R105, R4 ;  /* 0x0000000400697308 */ /* 0x0003e40000000800 */
[----:B-1----:R-:W-:-:S05]  /*6380*/  PRMT R4, RZ, 0x5410, R7 ;  /* 0x00005410ff047816 */ /* 0x002fca0000000007 */
[----:B------:R-:W-:-:S04]  /*6390*/  FMUL.FTZ R7, R4, -1.4426950216293334961 ;  /* 0xbfb8aa3b04077820 */ /* 0x000fc80000410000 */
[----:B------:R2:W-:Y:S01]  /*63a0*/  MUFU.EX2 R109, R7 ;  /* 0x00000007006d7308 */ /* 0x0005e20000000800 */
[----:B------:R-:W-:Y:S02]  /*63b0*/  PRMT R9, RZ, 0x5410, R9 ;  /* 0x00005410ff097816 */ /* 0x000fe40000000009 */
[----:B--2---:R-:W-:Y:S02]  /*63c0*/  PRMT R7, RZ, 0x5410, R88 ;  /* 0x00005410ff077816 */ /* 0x004fe40000000058 */
[----:B------:R-:W-:-:S03]  /*63d0*/  PRMT R90, RZ, 0x5410, R90 ;  /* 0x00005410ff5a7816 */ /* 0x000fc6000000005a */
[----:B------:R-:W-:-:S04]  /*63e0*/  FMUL.FTZ R88, R7, -1.4426950216293334961 ;  /* 0xbfb8aa3b07587820 */ /* 0x000fc80000410000 */
[----:B------:R0:W-:Y:S01]  /*63f0*/  MUFU.EX2 R110, R88 ;  /* 0x00000058006e7308 */ /* 0x0001e20000000800 */
[----:B------:R-:W-:Y:S01]  /*6400*/  FMUL.FTZ R102, R9, -1.4426950216293334961 ;  /* 0xbfb8aa3b09667820 */ /* 0x000fe20000410000 */
[----:B------:R-:W-:Y:S01]  /*6410*/  PRMT R8, RZ, 0x5410, R8 ;  /* 0x00005410ff087816 */ /* 0x000fe20000000008 */
[----:B------:R-:W-:Y:S01]  /*6420*/  FMUL.FTZ R103, R90, -1.4426950216293334961 ;  /* 0xbfb8aa3b5a677820 */ /* 0x000fe20000410000 */
[----:B---3--:R-:W-:Y:S02]  /*6430*/  PRMT R91, RZ, 0x5410, R91 ;  /* 0x00005410ff5b7816 */ /* 0x008fe4000000005b */
[----:B0-----:R-:W-:Y:S02]  /*6440*/  PRMT R88, RZ, 0x5410, R95 ;  /* 0x00005410ff587816 */ /* 0x001fe4000000005f */
[----:B------:R-:W-:-:S03]  /*6450*/  PRMT R89, RZ, 0x5410, R89 ;  /* 0x00005410ff597816 */ /* 0x000fc60000000059 */
[----:B------:R-:W-:Y:S01]  /*6460*/  FMUL.FTZ R95, R88, -1.4426950216293334961 ;  /* 0xbfb8aa3b585f7820 */ /* 0x000fe20000410000 */
[----:B------:R-:W0:Y:S01]  /*6470*/  MUFU.EX2 R102, R102 ;  /* 0x0000006600667308 */ /* 0x000e220000000800 */
[----:B------:R-:W-:Y:S02]  /*6480*/  FMUL.FTZ R106, R8, -1.4426950216293334961 ;  /* 0xbfb8aa3b086a7820 */ /* 0x000fe40000410000 */
[----:B------:R-:W-:Y:S02]  /*6490*/  FMUL.FTZ R108, R91, -1.4426950216293334961 ;  /* 0xbfb8aa3b5b6c7820 */ /* 0x000fe40000410000 */
[----:B------:R-:W-:-:S03]  /*64a0*/  FMUL.FTZ R107, R89, -1.4426950216293334961 ;  /* 0xbfb8aa3b596b7820 */ /* 0x000fc60000410000 */
[----:B------:R-:W1:Y:S01]  /*64b0*/  MUFU.EX2 R103, R103 ;  /* 0x0000006700677308 */ /* 0x000e620000000800 */
[----:B------:R-:W-:Y:S02]  /*64c0*/  FADD.FTZ R96, R96, 1 ;  /* 0x3f80000060607421 */ /* 0x000fe40000010000 */
[----:B------:R-:W-:-:S05]  /*64d0*/  FADD.FTZ R97, R97, 1 ;  /* 0x3f80000061617421 */ /* 0x000fca0000010000 */
[----:B------:R-:W2:Y:S01]  /*64e0*/  MUFU.EX2 R95, R95 ;  /* 0x0000005f005f7308 */ /* 0x000ea20000000800 */
[----:B----4-:R-:W-:-:S07]  /*64f0*/  FADD.FTZ R99, R99, 1 ;  /* 0x3f80000063637421 */ /* 0x010fce0000010000 */
[----:B------:R-:W3:Y:S08]  /*6500*/  MUFU.EX2 R106, R106 ;  /* 0x0000006a006a7308 */ /* 0x000ef00000000800 */
[----:B------:R-:W4:Y:S08]  /*6510*/  MUFU.EX2 R108, R108 ;  /* 0x0000006c006c7308 */ /* 0x000f300000000800 */
[----:B------:R-:W1:Y:S01]  /*6520*/  MUFU.EX2 R107, R107 ;  /* 0x0000006b006b7308 */ /* 0x000e620000000800 */
[----:B-----5:R-:W-:-:S02]  /*6530*/  FADD.FTZ R98, R98, 1 ;  /* 0x3f80000062627421 */ /* 0x020fc40000010000 */
[----:B------:R-:W-:-:S05]  /*6540*/  FADD.FTZ R100, R100, 1 ;  /* 0x3f80000064647421 */ /* 0x000fca0000010000 */
[----:B------:R-:W5:Y:S01]  /*6550*/  MUFU.RCP R96, R96 ;  /* 0x0000006000607308 */ /* 0x000f620000001000 */
[----:B------:R-:W-:Y:S02]  /*6560*/  FADD.FTZ R101, R101, 1 ;  /* 0x3f80000065657421 */ /* 0x000fe40000010000 */
[----:B------:R-:W-:Y:S02]  /*6570*/  FADD.FTZ R104, R104, 1 ;  /* 0x3f80000068687421 */ /* 0x000fe40000010000 */
[----:B0-----:R-:W-:-:S03]  /*6580*/  FADD.FTZ R102, R102, 1 ;  /* 0x3f80000066667421 */ /* 0x001fc60000010000 */
[----:B------:R-:W0:Y:S01]  /*6590*/  MUFU.RCP R97, R97 ;  /* 0x0000006100617308 */ /* 0x000e220000001000 */
[----:B-1----:R-:W-:Y:S02]  /*65a0*/  FADD.FTZ R103, R103, 1 ;  /* 0x3f80000067677421 */ /* 0x002fe40000010000 */
[----:B--2---:R-:W-:-:S05]  /*65b0*/  FADD.FTZ R95, R95, 1 ;  /* 0x3f8000005f5f7421 */ /* 0x004fca0000010000 */
[----:B------:R-:W1:Y:S01]  /*65c0*/  MUFU.RCP R112, R99 ;  /* 0x0000006300707308 */ /* 0x000e620000001000 */
[----:B------:R-:W-:Y:S02]  /*65d0*/  FADD.FTZ R105, R105, 1 ;  /* 0x3f80000069697421 */ /* 0x000fe40000010000 */
[----:B------:R-:W-:Y:S02]  /*65e0*/  FADD.FTZ R110, R110, 1 ;  /* 0x3f8000006e6e7421 */ /* 0x000fe40000010000 */
[----:B---3--:R-:W-:-:S03]  /*65f0*/  FADD.FTZ R106, R106, 1 ;  /* 0x3f8000006a6a7421 */ /* 0x008fc60000010000 */
[----:B------:R-:W2:Y:S01]  /*6600*/  MUFU.RCP R111, R98 ;  /* 0x00000062006f7308 */ /* 0x000ea20000001000 */
[----:B----4-:R-:W-:Y:S02]  /*6610*/  FADD.FTZ R108, R108, 1 ;  /* 0x3f8000006c6c7421 */ /* 0x010fe40000010000 */
[----:B------:R-:W-:Y:S02]  /*6620*/  FADD.FTZ R109, R109, 1 ;  /* 0x3f8000006d6d7421 */ /* 0x000fe40000010000 */
[----:B------:R-:W-:-:S03]  /*6630*/  FADD.FTZ R107, R107, 1 ;  /* 0x3f8000006b6b7421 */ /* 0x000fc60000010000 */
[----:B------:R-:W3:Y:S01]  /*6640*/  MUFU.RCP R113, R104 ;  /* 0x0000006800717308 */ /* 0x000ee20000001000 */
[----:B-----5:R-:W-:-:S07]  /*6650*/  FMUL.FTZ R87, R87, R96 ;  /* 0x0000006057577220 */ /* 0x020fce0000410000 */
[----:B------:R-:W4:Y:S08]  /*6660*/  MUFU.RCP R100, R100 ;  /* 0x0000006400647308 */ /* 0x000f300000001000 */
[----:B------:R-:W5:Y:S01]  /*6670*/  MUFU.RCP R101, R101 ;  /* 0x0000006500657308 */ /* 0x000f620000001000 */
[----:B0-----:R-:W-:-:S07]  /*6680*/  FMUL.FTZ R94, R94, R97 ;  /* 0x000000615e5e7220 */ /* 0x001fce0000410000 */
[----:B------:R-:W0:Y:S01]  /*6690*/  MUFU.RCP R102, R102 ;  /* 0x0000006600667308 */ /* 0x000e220000001000 */
[----:B------:R-:W-:-:S07]  /*66a0*/  FMUL.FTZ R87, R87, R80 ;  /* 0x0000005057577220 */ /* 0x000fce0000410000 */
[----:B------:R-:W0:Y:S01]  /*66b0*/  MUFU.RCP R103, R103 ;  /* 0x0000006700677308 */ /* 0x000e220000001000 */
[----:B-1----:R-:W-:-:S07]  /*66c0*/  FMUL.FTZ R80, R85, R112 ;  /* 0x0000007055507220 */ /* 0x002fce0000410000 */
[----:B------:R-:W1:Y:S08]  /*66d0*/  MUFU.RCP R98, R105 ;  /* 0x0000006900627308 */ /* 0x000e700000001000 */
[----:B------:R-:W0:Y:S08]  /*66e0*/  MUFU.RCP R95, R95 ;  /* 0x0000005f005f7308 */ /* 0x000e300000001000 */
[----:B------:R-:W0:Y:S01]  /*66f0*/  MUFU.RCP R99, R106 ;  /* 0x0000006a00637308 */ /* 0x000e220000001000 */
[----:B------:R-:W-:-:S07]  /*6700*/  FMUL.FTZ R94, R94, R79 ;  /* 0x0000004f5e5e7220 */ /* 0x000fce0000410000 */
[----:B------:R-:W0:Y:S08]  /*6710*/  MUFU.RCP R114, R107 ;  /* 0x0000006b00727308 */ /* 0x000e300000001000 */
[----:B------:R-:W0:Y:S01]  /*6720*/  MUFU.RCP R110, R110 ;  /* 0x0000006e006e7308 */ /* 0x000e220000001000 */
[----:B--2---:R-:W-:-:S07]  /*6730*/  FMUL.FTZ R79, R86, R111 ;  /* 0x0000006f564f7220 */ /* 0x004fce0000410000 */
[----:B------:R-:W2:Y:S01]  /*6740*/  MUFU.RCP R108, R108 ;  /* 0x0000006c006c7308 */ /* 0x000ea20000001000 */
[----:B------:R-:W-:-:S07]  /*6750*/  FMUL.FTZ R80, R80, R77 ;  /* 0x0000004d50507220 */ /* 0x000fce0000410000 */
[----:B------:R-:W1:Y:S01]  /*6760*/  MUFU.RCP R109, R109 ;  /* 0x0000006d006d7308 */ /* 0x000e620000001000 */
[----:B---3--:R-:W-:Y:S02]  /*6770*/  FMUL.FTZ R77, R92, R113 ;  /* 0x000000715c4d7220 */ /* 0x008fe40000410000 */
[----:B----4-:R-:W-:Y:S02]  /*6780*/  FMUL.FTZ R93, R93, R100 ;  /* 0x000000645d5d7220 */ /* 0x010fe40000410000 */
[----:B-----5:R-:W-:Y:S02]  /*6790*/  FMUL.FTZ R6, R6, R101 ;  /* 0x0000006506067220 */ /* 0x020fe40000410000 */
[----:B------:R-:W-:Y:S02]  /*67a0*/  FMUL.FTZ R79, R79, R78 ;  /* 0x0000004e4f4f7220 */ /* 0x000fe40000410000 */
[----:B0-----:R-:W-:Y:S02]  /*67b0*/  FMUL.FTZ R9, R9, R102 ;  /* 0x0000006609097220 */ /* 0x001fe40000410000 */
[----:B------:R-:W-:-:S02]  /*67c0*/  FMUL.FTZ R90, R90, R103 ;  /* 0x000000675a5a7220 */ /* 0x000fc40000410000 */
[----:B------:R-:W-:Y:S01]  /*67d0*/  FMUL.FTZ R77, R77, R72 ;  /* 0x000000484d4d7220 */ /* 0x000fe20000410000 */
[----:B------:R-:W-:Y:S01]  /*67e0*/  F2FP.BF16.PACK_AB R87, R94, R87 ;  /* 0x000000575e57723e */ /* 0x000fe200000010ff */
[----:B------:R-:W-:Y:S01]  /*67f0*/  BAR.SYNC.DEFER_BLOCKING 0x0 ;  /* 0x0000000000007b1d */ /* 0x000fe20000010000 */
[----:B------:R-:W-:Y:S02]  /*6800*/  FMUL.FTZ R93, R93, R76 ;  /* 0x0000004c5d5d7220 */ /* 0x000fe40000410000 */
[----:B------:R-:W-:Y:S02]  /*6810*/  FMUL.FTZ R6, R6, R75 ;  /* 0x0000004b06067220 */ /* 0x000fe40000410000 */
[----:B-1----:R-:W-:Y:S02]  /*6820*/  FMUL.FTZ R72, R5, R98 ;  /* 0x0000006205487220 */ /* 0x002fe40000410000 */
[----:B------:R-:W-:Y:S02]  /*6830*/  FMUL.FTZ R88, R88, R95 ;  /* 0x0000005f58587220 */ /* 0x000fe40000410000 */
[----:B------:R-:W-:Y:S01]  /*6840*/  FMUL.FTZ R5, R8, R99 ;  /* 0x0000006308057220 */ /* 0x000fe20000410000 */
[----:B------:R-:W-:Y:S01]  /*6850*/  F2FP.BF16.PACK_AB R79, R80, R79 ;  /* 0x0000004f504f723e */ /* 0x000fe200000010ff */
[----:B------:R-:W-:-:S02]  /*6860*/  FMUL.FTZ R9, R9, R74 ;  /* 0x0000004a09097220 */ /* 0x000fc40000410000 */
[----:B------:R-:W-:Y:S02]  /*6870*/  FMUL.FTZ R90, R90, R73 ;  /* 0x000000495a5a7220 */ /* 0x000fe40000410000 */
[----:B------:R-:W-:Y:S02]  /*6880*/  FMUL.FTZ R8, R89, R114 ;  /* 0x0000007259087220 */ /* 0x000fe40000410000 */
[----:B------:R-:W-:Y:S02]  /*6890*/  FMUL.FTZ R7, R7, R110 ;  /* 0x0000006e07077220 */ /* 0x000fe40000410000 */
[----:B--2---:R-:W-:Y:S02]  /*68a0*/  FMUL.FTZ R91, R91, R108 ;  /* 0x0000006c5b5b7220 */ /* 0x004fe40000410000 */
[----:B------:R-:W-:Y:S01]  /*68b0*/  FMUL.FTZ R4, R4, R109 ;  /* 0x0000006d04047220 */ /* 0x000fe20000410000 */
[----:B------:R-:W-:Y:S01]  /*68c0*/  F2FP.BF16.PACK_AB R6, R6, R93 ;  /* 0x0000005d0606723e */ /* 0x000fe200000010ff */
[----:B------:R-:W-:-:S02]  /*68d0*/  FMUL.FTZ R72, R72, R71 ;  /* 0x0000004748487220 */ /* 0x000fc40000410000 */
[----:B------:R-:W-:Y:S01]  /*68e0*/  FMUL.FTZ R88, R88, R65 ;  /* 0x0000004158587220 */ /* 0x000fe20000410000 */
[----:B------:R-:W-:Y:S01]  /*68f0*/  PRMT R65, R87, 0x7632, R65 ;  /* 0x0000763257417816 */ /* 0x000fe20000000041 */
[----:B------:R-:W-:Y:S01]  /*6900*/  FMUL.FTZ R5, R5, R70 ;  /* 0x0000004605057220 */ /* 0x000fe20000410000 */
[----:B------:R-:W-:Y:S01]  /*6910*/  F2FP.BF16.PACK_AB R9, R90, R9 ;  /* 0x000000095a09723e */ /* 0x000fe200000010ff */
[----:B------:R-:W-:Y:S02]  /*6920*/  FMUL.FTZ R8, R8, R69 ;  /* 0x0000004508087220 */ /* 0x000fe40000410000 */
[----:B------:R-:W-:Y:S01]  /*6930*/  FMUL.FTZ R7, R7, R66 ;  /* 0x0000004207077220 */ /* 0x000fe20000410000 */
[----:B------:R-:W-:Y:S01]  /*6940*/  PRMT R66, R79, 0x7632, R66 ;  /* 0x000076324f427816 */ /* 0x000fe20000000042 */
[----:B------:R-:W-:Y:S02]  /*6950*/  FMUL.FTZ R91, R91, R68 ;  /* 0x000000445b5b7220 */ /* 0x000fe40000410000 */
[----:B------:R-:W-:Y:S01]  /*6960*/  FMUL.FTZ R4, R4, R67 ;  /* 0x0000004304047220 */ /* 0x000fe20000410000 */
[----:B------:R0:W-:Y:S01]  /*6970*/  STS.U16 [R24], R87 ;  /* 0x0000005718007388 */ /* 0x0001e20000000400 */
[----:B------:R-:W-:-:S02]  /*6980*/  PRMT R67, R6, 0x7632, R67 ;  /* 0x0000763206437816 */ /* 0x000fc40000000043 */
[----:B------:R-:W-:Y:S01]  /*6990*/  F2FP.BF16.PACK_AB R72, R72, R77 ;  /* 0x0000004d4848723e */ /* 0x000fe200000010ff */
[----:B------:R-:W-:Y:S01]  /*69a0*/  STS.U16 [R23+0x2], R65 ;  /* 0x0000024117007388 */ /* 0x000fe20000000400 */
[----:B------:R-:W-:Y:S02]  /*69b0*/  F2FP.BF16.PACK_AB R5, R8, R5 ;  /* 0x000000050805723e */ /* 0x000fe400000010ff */
[----:B------:R-:W-:Y:S01]  /*69c0*/  F2FP.BF16.PACK_AB R4, R4, R91 ;  /* 0x0000005b0404723e */ /* 0x000fe200000010ff */
[----:B------:R-:W-:Y:S01]  /*69d0*/  STS.U16 [R22+0x4], R79 ;  /* 0x0000044f16007388 */ /* 0x000fe20000000400 */
[----:B0-----:R-:W-:-:S03]  /*69e0*/  PRMT R24, R9, 0x7632, R24 ;  /* 0x0000763209187816 */ /* 0x001fc60000000018 */
[----:B------:R-:W-:Y:S01]  /*69f0*/  STS.U16 [R21+0x6], R66 ;  /* 0x0000064215007388 */ /* 0x000fe20000000400 */
[----:B------:R-:W-:Y:S02]  /*6a00*/  PRMT R8, R72, 0x7632, R8 ;  /* 0x0000763248087816 */ /* 0x000fe40000000008 */
[----:B------:R-:W-:Y:S01]  /*6a10*/  F2FP.BF16.PACK_AB R7, R88, R7 ;  /* 0x000000075807723e */ /* 0x000fe200000010ff */
[----:B------:R0:W-:Y:S04]  /*6a20*/  STS.U16 [R20+0x8], R6 ;  /* 0x0000080614007388 */ /* 0x0001e80000000400 */
[----:B------:R1:W-:Y:S04]  /*6a30*/  STS.U16 [R19+0xa], R67 ;  /* 0x00000a4313007388 */ /* 0x0003e80000000400 */
[----:B------:R2:W-:Y:S01]  /*6a40*/  STS.U16 [R18+0xc], R9 ;  /* 0x00000c0912007388 */ /* 0x0005e20000000400 */
[----:B0-----:R-:W-:-:S03]  /*6a50*/  PRMT R6, R5, 0x7632, R6 ;  /* 0x0000763205067816 */ /* 0x001fc60000000006 */
[----:B------:R0:W-:Y:S01]  /*6a60*/  STS.U16 [R17+0xe], R24 ;  /* 0x00000e1811007388 */ /* 0x0001e20000000400 */
[C---:B------:R-:W-:Y:S02]  /*6a70*/  PRMT R20, R4.reuse, 0x7632, R20 ;  /* 0x0000763204147816 */ /* 0x040fe40000000014 */
[----:B-1----:R-:W-:Y:S01]  /*6a80*/  PRMT R19, R4, 0x7610, R19 ;  /* 0x0000761004137816 */ /* 0x002fe20000000013 */
[----:B------:R-:W-:Y:S01]  /*6a90*/  STS.U16 [R16+0x10], R72 ;  /* 0x0000104810007388 */ /* 0x000fe20000000400 */
[----:B--2---:R-:W-:-:S03]  /*6aa0*/  PRMT R18, R7, 0x7632, R18 ;  /* 0x0000763207127816 */ /* 0x004fc60000000012 */
[----:B------:R-:W-:Y:S01]  /*6ab0*/  STS.U16 [R15+0x12], R8 ;  /* 0x000012080f007388 */ /* 0x000fe20000000400 */
[----:B0-----:R-:W-:-:S03]  /*6ac0*/  PRMT R17, R7, 0x7610, R17 ;  /* 0x0000761007117816 */ /* 0x001fc60000000011 */
[----:B------:R-:W-:Y:S01]  /*6ad0*/  STS.U16 [R14+0x14], R5 ;  /* 0x000014050e007388 */ /* 0x000fe20000000400 */
[----:B------:R-:W-:Y:S01]  /*6ae0*/  MOV R4, UR22 ;  /* 0x0000001600047c02 */ /* 0x000fe20008000f00 */
        /* <DEDUP_REMOVED lines=45> */
.L_x_3440:
[----:B------:R-:W-:Y:S05]  /*6dc0*/  BSYNC B0 ;  /* 0x0000000000007941 */ /* 0x000fea0003800000 */
.L_x_3439:
        /* <DEDUP_REMOVED lines=53> */
.L_x_3441:
[----:B------:R-:W-:Y:S05]  /*7120*/  EXIT ;  /* 0x000000000000794d */ /* 0x000fea0003800000 */
.L_x_3443:
        /* <DEDUP_REMOVED lines=13> */
.L_x_5417:


//--------------------- .text._Z25selective_scan_fwd_kernelI32Selective_Scan_fwd_kernel_traitsILi64ELi16ELi1ELb0ELb0ELb1ELb0EN3c108BFloat16EfEEv13SSMParamsBase --------------------------
	.section	.text._Z25selective_scan_fwd_kernelI32Selective_Scan_fwd_kernel_traitsILi64ELi16ELi1ELb0ELb0ELb1ELb0EN3c108BFloat16EfEEv13SSMParamsBase,"ax",@progbits
	.sectioninfo	@"SHI_REGISTERS=168"
	.align	128
        .global         _Z25selective_scan_fwd_kernelI32Selective_Scan_fwd_kernel_traitsILi64ELi16ELi1ELb0ELb0ELb1ELb0EN3c108BFloat16EfEEv13SSMParamsBase
        .type           _Z25selective_scan_fwd_kernelI32Selective_Scan_fwd_kernel_traitsILi64ELi16ELi1ELb0ELb0ELb1ELb0EN3c108BFloat16EfEEv13SSMParamsBase,@function
        .size           _Z25selective_scan_fwd_kernelI32Selective_Scan_fwd_kernel_traitsILi64ELi16ELi1ELb0ELb0ELb1ELb0EN3c108BFloat16EfEEv13SSMParamsBase,(.L_x_5418 - _Z25selective_scan_fwd_kernelI32Selective_Scan_fwd_kernel_traitsILi64ELi16ELi1ELb0ELb0ELb1ELb0EN3c108BFloat16EfEEv13SSMParamsBase)
        .other          _Z25selective_scan_fwd_kernelI32Selective_Scan_fwd_kernel_traitsILi64ELi16ELi1ELb0ELb0ELb1ELb0EN3c108BFloat16EfEEv13SSMParamsBase,@"STO_CUDA_ENTRY STV_DEFAULT"
_Z25selective_scan_fwd_kernelI32Selective_Scan_fwd_kernel_traitsILi64ELi16ELi1ELb0ELb0ELb1ELb0EN3c108BFloat16EfEEv13SSMParamsBase:
.text._Z25selective_scan_fwd_kernelI32Selective_Scan_fwd_kernel_traitsILi64ELi16ELi1ELb0ELb0ELb1ELb0EN3c108BFloat16EfEEv13SSMParamsBase:
        /* <DEDUP_REMOVED lines=17> */
[----:B------:R-:W0:Y:S01]  /*0110*/  I2F.RP R0, R9 ;  /* 0x0000000900007306 */ /* 0x000e220000209400 */
[----:B------:R-:W-:Y:S01]  /*0120*/  ISETP.NE.AND.EX P0, PT, RZ, c[0x0][0x23c], PT, P0 ;  /* 0x00008f00ff007a0c */ /* 0x000fe20003f05300 */
[----:B------:R-:W-:Y:S01]  /*0130*/  ULDC UR25, c[0x0][0x1d8] ;  /* 0x0000760000197ab9 */ /* 0x000fe20000000800 */
[----:B------:R-:W1:Y:S01]  /*0140*/  R2UR UR22, R114 ;  /* 0x00000000721673c2 */ /* 0x000e6200000e0000 */
[----:B------:R-:W-:Y:S01]  /*0150*/  @P1 LEA R4, P3, R114, c[0x0][0x250], 0x2 ;  /* 0x0000940072041a11 */ /* 0x000fe200078610ff */
[----:B------:R-:W-:-:S02]  /*0160*/  ULDC UR27, c[0x0][0x1e4] ;  /* 0x00007900001b7ab9 */ /* 0x000fc40000000800 */
[----:B------:R-:W-:Y:S02]  /*0170*/  ULDC UR28, c[0x0][0x1e8] ;  /* 0x00007a00001c7ab9 */ /* 0x000fe40000000800 */
[----:B------:R-:W-:Y:S02]  /*0180*/  ULDC UR29, c[0x0][0x1ec] ;  /* 0x00007b00001d7ab9 */ /* 0x000fe40000000800 */
[----:B------:R-:W-:-:S03]  /*0190*/  ULDC.64 UR6, c[0x0][0x240] ;  /* 0x0000900000067ab9 */ /* 0x000fc60000000a00 */
[----:B------:R-:W-:Y:S01]  /*01a0*/  @P0 LEA R2, P2, R114, c[0x0][0x238], 0x2 ;  /* 0x00008e0072020a11 */ /* 0x000fe200078410ff */
[----:B-1----:R-:W-:-:S06]  /*01b0*/  USHF.R.S32.HI UR19, URZ, 0x1f, UR22 ;  /* 0x0000001f3f137899 */ /* 0x002fcc0008011416 */
[----:B------:R-:W-:Y:S01]  /*01c0*/  MOV R5, UR19 ;  /* 0x0000001300057c02 */ /* 0x000fe20008000f00 */
[----:B0-----:R-:W0:Y:S01]  /*01d0*/  MUFU.RCP R0, R0 ;  /* 0x0000000000007308 */ /* 0x001e220000001000 */
[----:B------:R-:W-:Y:S02]  /*01e0*/  IMAD.U32 R3, RZ, RZ, UR19 ;  /* 0x00000013ff037e24 */ /* 0x000fe4000f8e00ff */
[----:B------:R-:W-:-:S03]  /*01f0*/  @P1 LEA.HI.X R5, R114, c[0x0][0x254], R5, 0x2, P3 ;  /* 0x0000950072051a11 */ /* 0x000fc600018f1405 */
[----:B------:R-:W-:Y:S02]  /*0200*/  @P0 LEA.HI.X R3, R114, c[0x0][0x23c], R3, 0x2, P2 ;  /* 0x00008f0072030a11 */ /* 0x000fe400010f1403 */
[----:B------:R1:W5:Y:S01]  /*0210*/  @P1 LDG.E R4, [R4.64] ;  /* 0x0000001004041981 */ /* 0x000362000c1e1900 */
[----:B------:R-:W2:Y:S03]  /*0220*/  S2UR UR4, SR_CTAID.X ;  /* 0x00000000000479c3 */ /* 0x000ea60000002500 */
[----:B------:R3:W5:Y:S01]  /*0230*/  @P0 LDG.E R8, [R2.64] ;  /* 0x0000001002080981 */ /* 0x000762000c1e1900 */
[----:B0-----:R-:W-:-:S04]  /*0240*/  IADD3 R6, R0, 0xffffffe, RZ ;  /* 0x0ffffffe00067810 */ /* 0x001fc80007ffe0ff */
[----:B------:R0:W4:Y:S01]  /*0250*/  F2I.FTZ.U32.TRUNC.NTZ R7, R6 ;  /* 0x0000000600077305 */ /* 0x000122000021f000 */
[----:B---3--:R-:W-:Y:S01]  /*0260*/  IABS R2, R114 ;  /* 0x0000007200027213 */ /* 0x008fe20000000000 */
[----:B0-----:R-:W-:Y:S02]  /*0270*/  IMAD.MOV.U32 R6, RZ, RZ, RZ ;  /* 0x000000ffff067224 */ /* 0x001fe400078e00ff */
[----:B----4-:R-:W-:-:S04]  /*0280*/  IMAD.MOV R10, RZ, RZ, -R7 ;  /* 0x000000ffff0a7224 */ /* 0x010fc800078e0a07 */
[----:B------:R-:W-:-:S04]  /*0290*/  IMAD R3, R10, R9, RZ ;  /* 0x000000090a037224 */ /* 0x000fc800078e02ff */
[----:B------:R-:W-:-:S06]  /*02a0*/  IMAD.HI.U32 R7, R7, R3, R6 ;  /* 0x0000000307077227 */ /* 0x000fcc00078e0006 */
[----:B------:R-:W-:-:S05]  /*02b0*/  IMAD.HI.U32 R7, R7, R2, RZ ;  /* 0x0000000207077227 */ /* 0x000fca00078e00ff */
[----:B------:R-:W-:Y:S01]  /*02c0*/  IADD3 R0, -R7, RZ, RZ ;  /* 0x000000ff07007210 */ /* 0x000fe20007ffe1ff */
[----:B--2---:R-:W-:Y:S01]  /*02d0*/  IMAD.U32 R113, RZ, RZ, UR4 ;  /* 0x00000004ff717e24 */ /* 0x004fe2000f8e00ff */
[----:B------:R-:W-:Y:S01]  /*02e0*/  UIMAD UR13, UR19, UR13, URZ ;  /* 0x0000000d130d72a4 */ /* 0x000fe2000f8e023f */
[----:B------:R1:W0:Y:S01]  /*02f0*/  R2UR UR23, R114 ;  /* 0x00000000721773c2 */ /* 0x00022200000e0000 */
[----:B------:R-:W-:Y:S01]  /*0300*/  ULDC.64 UR4, c[0x0][0x248] ;  /* 0x0000920000047ab9 */ /* 0x000fe20000000a00 */
[----:B------:R-:W-:-:S05]  /*0310*/  IMAD R0, R9, R0, R2 ;  /* 0x0000000009007224 */ /* 0x000fca00078e0202 */
[----:B------:R-:W-:Y:S01]  /*0320*/  ISETP.GT.U32.AND P4, PT, R9, R0, PT ;  /* 0x000000000900720c */ /* 0x000fe20003f84070 */
[----:B------:R-:W2:Y:S08]  /*0330*/  R2UR UR21, R113 ;  /* 0x00000000711573c2 */ /* 0x000eb000000e0000 */
[----:B------:R-:W3:Y:S01]  /*0340*/  R2UR UR10, R113 ;  /* 0x00000000710a73c2 */ /* 0x000ee200000e0000 */
[----:B------:R-:W-:-:S03]  /*0350*/  IMAD.MOV.U32 R2, RZ, RZ, c[0x0][0x174] ;  /* 0x00005d00ff027624 */ /* 0x000fc600078e00ff */
[----:B------:R-:W-:Y:S02]  /*0360*/  @!P4 IMAD.IADD R0, R0, 0x1, -R9 ;  /* 0x000000010000c824 */ /* 0x000fe400078e0a09 */
[----:B------:R-:W-:-:S03]  /*0370*/  ISETP.GE.AND P6, PT, R2, 0x1, PT ;  /* 0x000000010200780c */ /* 0x000fc60003fc6270 */
[----:B------:R-:W-:Y:S01]  /*0380*/  ISETP.GE.U32.AND P2, PT, R0, R9, PT ;  /* 0x000000090000720c */ /* 0x000fe20003f46070 */
[----:B------:R-:W-:Y:S01]  /*0390*/  UIMAD UR15, UR19, UR15, URZ ;  /* 0x0000000f130f72a4 */ /* 0x000fe2000f8e023f */
[----:B------:R-:W-:Y:S01]  /*03a0*/  LOP3.LUT R0, R114, c[0x0][0x178], RZ, 0x3c, !PT ;  /* 0x00005e0072007a12 */ /* 0x000fe200078e3cff */
[----:B------:R-:W-:Y:S01]  /*03b0*/  UIMAD UR13, UR22, UR26, UR13 ;  /* 0x0000001a160d72a4 */ /* 0x000fe2000f8e020d */
[----:B------:R-:W-:Y:S01]  /*03c0*/  @!P4 IADD3 R7, R7, 0x1, RZ ;  /* 0x000000010707c810 */ /* 0x000fe20007ffe0ff */
[----:B--2---:R-:W-:Y:S01]  /*03d0*/  USHF.R.S32.HI UR20, URZ, 0x1f, UR21 ;  /* 0x0000001f3f147899 */ /* 0x004fe20008011415 */
[----:B------:R-:W-:-:S03]  /*03e0*/  ISETP.GE.AND P5, PT, R0, RZ, PT ;  /* 0x000000ff0000720c */ /* 0x000fc60003fa6270 */
[----:B------:R-:W-:Y:S02]  /*03f0*/  UIMAD UR12, UR20, UR12, URZ ;  /* 0x0000000c140c72a4 */ /* 0x000fe4000f8e023f */
[----:B------:R-:W-:Y:S02]  /*0400*/  UIMAD UR14, UR20, UR14, URZ ;  /* 0x0000000e140e72a4 */ /* 0x000fe4000f8e023f */
[----:B---3--:R-:W-:Y:S02]  /*0410*/  UIMAD.WIDE.U32 UR8, UR10, UR8, URZ ;  /* 0x000000080a0872a5 */ /* 0x008fe4000f8e003f */
[----:B------:R-:W-:Y:S02]  /*0420*/  UIMAD.WIDE.U32 UR10, UR10, UR11, URZ ;  /* 0x0000000b0a0a72a5 */ /* 0x000fe4000f8e003f */
[----:B------:R-:W-:Y:S01]  /*0430*/  UIMAD UR18, UR20, UR18, URZ ;  /* 0x00000012141272a4 */ /* 0x000fe2000f8e023f */
[----:B------:R-:W-:Y:S01]  /*0440*/  ISETP.NE.AND P3, PT, RZ, c[0x0][0x178], PT ;  /* 0x00005e00ff007a0c */ /* 0x000fe20003f65270 */
[----:B------:R-:W-:Y:S01]  /*0450*/  IMAD.WIDE.U32 R2, R113, c[0x0][0x1b0], RZ ;  /* 0x00006c0071027a25 */ /* 0x000fe200078e00ff */
[----:B------:R-:W-:Y:S01]  /*0460*/  @P2 IADD3 R7, R7, 0x1, RZ ;  /* 0x0000000107072810 */ /* 0x000fe20007ffe0ff */
[----:B01----:R-:W-:Y:S10]  /*0470*/  @!P6 EXIT ;  /* 0x000000000000e94d */ /* 0x003ff40003800000 */
[----:B------:R-:W-:Y:S01]  /*0480*/  UIMAD UR12, UR21, UR24, UR12 ;  /* 0x00000018150c72a4 */ /* 0x000fe2000f8e020c */
[----:B------:R-:W0:Y:S01]  /*0490*/  S2R R115, SR_TID.X ;  /* 0x0000000000737919 */ /* 0x000e220000002100 */
[----:B------:R-:W-:Y:S01]  /*04a0*/  UIMAD UR14, UR21, UR27, UR14 ;  /* 0x0000001b150e72a4 */ /* 0x000fe2000f8e020e */
[----:B------:R-:W-:Y:S01]  /*04b0*/  IMAD.U32 R0, RZ, RZ, UR18 ;  /* 0x00000012ff007e24 */ /* 0x000fe2000f8e00ff */
[----:B------:R-:W-:Y:S01]  /*04c0*/  UIADD3 UR9, UR9, UR12, URZ ;  /* 0x0000000c09097290 */ /* 0x000fe2000fffe03f */
[----:B------:R-:W-:Y:S01]  /*04d0*/  @!P5 IADD3 R7, -R7, RZ, RZ ;  /* 0x000000ff0707d210 */ /* 0x000fe20007ffe1ff */
[----:B------:R-:W-:Y:S01]  /*04e0*/  UIADD3 UR11, UR11, UR14, URZ ;  /* 0x0000000e0b0b7290 */ /* 0x000fe2000fffe03f */
[----:B------:R-:W-:Y:S01]  /*04f0*/  @!P3 LOP3.LUT R7, RZ, c[0x0][0x178], RZ, 0x33, !PT ;  /* 0x00005e00ff07ba12 */ /* 0x000fe200078e33ff */
[----:B------:R-:W-:Y:S01]  /*0500*/  UIMAD.WIDE.U32 UR8, UR23, UR25, UR8 ;  /* 0x00000019170872a5 */ /* 0x000fe2000f8e0008 */
[----:B------:R-:W-:Y:S01]  /*0510*/  IMAD R5, R113, c[0x0][0x1b4], R0 ;  /* 0x00006d0071057a24 */ /* 0x000fe200078e0200 */
[----:B------:R-:W-:Y:S01]  /*0520*/  UIMAD UR15, UR22, UR29, UR15 ;  /* 0x0000001d160f72a4 */ /* 0x000fe2000f8e020f */
[----:B------:R-:W-:Y:S01]  /*0530*/  SHF.R.S32.HI R0, RZ, 0x1f, R7 ;  /* 0x0000001fff007819 */ /* 0x000fe20000011407 */
[----:B------:R-:W-:Y:S01]  /*0540*/  UIMAD.WIDE.U32 UR10, UR23, UR28, UR10 ;  /* 0x0000001c170a72a5 */ /* 0x000fe2000f8e000a */
[----:B------:R-:W1:Y:S01]  /*0550*/  S2R R110, SR_LANEID ;  /* 0x00000000006e7919 */ /* 0x000e620000000000 */
[----:B------:R-:W-:Y:S01]  /*0560*/  UIADD3 UR13, UR9, UR13, URZ ;  /* 0x0000000d090d7290 */ /* 0x000fe2000fffe03f */
[----:B------:R-:W-:Y:S01]  /*0570*/  IMAD.IADD R3, R3, 0x1, R5 ;  /* 0x0000000103037824 */ /* 0x000fe200078e0205 */
[----:B------:R-:W-:Y:S01]  /*0580*/  UIADD3 UR11, UR11, UR15, URZ ;  /* 0x0000000f0b0b7290 */ /* 0x000fe2000fffe03f */
[----:B------:R-:W-:Y:S01]  /*0590*/  IMAD R0, R0, c[0x0][0x1c8], RZ ;  /* 0x0000720000007a24 */ /* 0x000fe200078e02ff */
[----:B------:R-:W-:Y:S01]  /*05a0*/  ULEA UR9, UP1, UR10, UR4, 0x1 ;  /* 0x000000040a097291 */ /* 0x000fe2000f82083f */
[----:B------:R-:W-:Y:S01]  /*05b0*/  IMAD.WIDE.U32 R2, R7, c[0x0][0x1c8], R2 ;  /* 0x0000720007027a25 */ /* 0x000fe200078e0002 */
[----:B------:R-:W-:-:S02]  /*05c0*/  ULEA UR12, UP0, UR8, UR6, 0x1 ;  /* 0x00000006080c7291 */ /* 0x000fc4000f80083f */
[----:B------:R-:W-:Y:S01]  /*05d0*/  ULEA.HI.X UR11, UR10, UR5, UR11, 0x1, UP1 ;  /* 0x000000050a0b7291 */ /* 0x000fe200088f0c0b */
[----:B------:R-:W-:Y:S01]  /*05e0*/  IMAD R93, R7, c[0x0][0x1cc], R0 ;  /* 0x00007300075d7a24 */ /* 0x000fe200078e0200 */
[----:B------:R-:W-:Y:S01]  /*05f0*/  UMOV UR6, URZ ;  /* 0x0000003f00067c82 */ /* 0x000fe20008000000 */
[----:B0-----:R-:W-:Y:S01]  /*0600*/  IMAD.SHL.U32 R111, R115, 0x10, RZ ;  /* 0x00000010736f7824 */ /* 0x001fe200078e00ff */
[----:B------:R-:W-:Y:S01]  /*0610*/  UMOV UR5, URZ ;  /* 0x0000003f00057c82 */ /* 0x000fe20008000000 */
[----:B------:R-:W-:Y:S01]  /*0620*/  IMAD.IADD R93, R3, 0x1, R93 ;  /* 0x00000001035d7824 */ /* 0x000fe200078e025d */
[----:B-----5:R0:W2:Y:S01]  /*0630*/  @P0 R2UR UR6, R8 ;  /* 0x00000000080603c2 */ /* 0x0200a200000e0000 */
[C---:B------:R-:W-:Y:S01]  /*0640*/  LEA R95, P2, R2.reuse, c[0x0][0x230], 0x1 ;  /* 0x00008c00025f7a11 */ /* 0x040fe200078408ff */
[----:B------:R-:W-:Y:S01]  /*0650*/  ULEA.HI.X UR7, UR8, UR7, UR13, 0x1, UP0 ;  /* 0x0000000708077291 */ /* 0x000fe200080f0c0d */
[----:B------:R-:W-:Y:S01]  /*0660*/  LOP3.LUT R112, R115, 0x1f, RZ, 0xc0, !PT ;  /* 0x0000001f73707812 */ /* 0x000fe200078ec0ff */
[----:B------:R-:W-:Y:S01]  /*0670*/  UMOV UR4, URZ ;  /* 0x0000003f00047c82 */ /* 0x000fe20008000000 */
[----:B------:R-:W-:Y:S01]  /*0680*/  LOP3.LUT R111, R111, 0xfffffe00, RZ, 0xc0, !PT ;  /* 0xfffffe006f6f7812 */ /* 0x000fe200078ec0ff */
[----:B------:R-:W-:Y:S01]  /*0690*/  UMOV UR8, UR12 ;  /* 0x0000000c00087c82 */ /* 0x000fe20008000000 */
[----:B------:R-:W-:Y:S01]  /*06a0*/  LEA.HI.X R93, R2, c[0x0][0x234], R93, 0x1, P2 ;  /* 0x00008d00025d7a11 */ /* 0x000fe200010f0c5d */
[----:B------:R0:W3:Y:S01]  /*06b0*/  @P1 R2UR UR5, R4 ;  /* 0x00000000040513c2 */ /* 0x0000e200000e0000 */
[C---:B------:R-:W-:Y:S01]  /*06c0*/  LOP3.LUT R2, R111.reuse, R112, RZ, 0xfc, !PT ;  /* 0x000000706f027212 */ /* 0x040fe200078efcff */
        /* <DEDUP_REMOVED lines=15> */
[----:B------:R-:W-:Y:S02]  /*07c0*/  LOP3.LUT R94, R111, 0x1e0, R112, 0xfe, !PT ;  /* 0x000001e06f5e7812 */ /* 0x000fe400078efe70 */
[----:B0123--:R-:W-:Y:S02]  /*07d0*/  SHF.R.S32.HI R3, RZ, 0x1f, R2 ;  /* 0x0000001fff037819 */ /* 0x00ffe40000011402 */
.L_x_3485:
[----:B------:R-:W-:Y:S01]  /*07e0*/  BAR.SYNC.DEFER_BLOCKING 0x0 ;  /* 0x0000000000007b1d */ /* 0x000fe20000010000 */
[C---:B------:R-:W-:Y:S02]  /*07f0*/  SHF.L.U32 R22, R2.reuse, 0x1, RZ ;  /* 0x0000000102167819 */ /* 0x040fe400000006ff */
[----:B------:R-:W-:Y:S02]  /*0800*/  SHF.L.U64.HI R24, R2, 0x1, R3 ;  /* 0x0000000102187819 */ /* 0x000fe40000010203 */
[----:B0-----:R-:W-:Y:S01]  /*0810*/  IADD3 R4, P3, R22, UR8, RZ ;  /* 0x0000000816047c10 */ /* 0x001fe2000ff7e0ff */
[----:B------:R-:W-:Y:S01]  /*0820*/  UMOV UR7, 0xfffffc00 ;  /* 0xfffffc0000077882 */ /* 0x000fe20000000000 */
[----:B------:R-:W-:Y:S01]  /*0830*/  PRMT R7, RZ, 0x7610, R7 ;  /* 0x00007610ff077816 */ /* 0x000fe20000000007 */
[----:B------:R-:W-:Y:S01]  /*0840*/  ULDC UR15, c[0x0][0x168] ;  /* 0x00005a00000f7ab9 */ /* 0x000fe20000000800 */
[----:B------:R-:W-:Y:S01]  /*0850*/  IADD3.X R5, R24, UR10, RZ, P3, !PT ;  /* 0x0000000a18057c10 */ /* 0x000fe20009ffe4ff */
[----:B------:R-:W-:Y:S01]  /*0860*/  UIMAD UR15, UR4, UR7, UR15 ;  /* 0x00000007040f72a4 */ /* 0x000fe2000f8e020f */
[----:B------:R-:W-:-:S02]  /*0870*/  PRMT R0, RZ, 0x7610, R0 ;  /* 0x00007610ff007816 */ /* 0x000fc40000000000 */
        /* <DEDUP_REMOVED lines=55> */
[----:B------:R-:W-:Y:S02]  /*0bf0*/  IADD3 R35, R20, 0xe0, RZ ;  /* 0x000000e014237810 */ /* 0x000fe40007ffe0ff */
[-C--:B------:R-:W-:Y:S02]  /*0c00*/  LEA.HI.SX32 R25, R25, R20.reuse, 0x1b ;  /* 0x0000001419197211 */ /* 0x080fe400078fdaff */
[----:B------:R-:W-:Y:S01]  /*0c10*/  LEA.HI.SX32 R27, R27, R20, 0x1b ;  /* 0x000000141b1b7211 */ /* 0x000fe200078fdaff */
[----:B------:R-:W-:Y:S01]  /*0c20*/  IMAD.SHL.U32 R92, R92, 0x2, RZ ;  /* 0x000000025c5c7824 */ /* 0x000fe200078e00ff */
[----:B------:R-:W-:-:S02]  /*0c30*/  IADD3 R37, R20, 0x100, RZ ;  /* 0x0000010014257810 */ /* 0x000fc40007ffe0ff */
[-C--:B------:R-:W-:Y:S01]  /*0c40*/  LEA.HI.SX32 R29, R29, R20.reuse, 0x1b ;  /* 0x000000141d1d7211 */ /* 0x080fe200078fdaff */
[----:B------:R-:W-:Y:S01]  /*0c50*/  IMAD.SHL.U32 R91, R23, 0x2, RZ ;  /* 0x00000002175b7824 */ /* 0x000fe200078e00ff */
[C---:B0-----:R-:W-:Y:S02]  /*0c60*/  IADD3 R5, R20.reuse, 0x120, RZ ;  /* 0x0000012014057810 */ /* 0x041fe40007ffe0ff */
[-C--:B------:R-:W-:Y:S01]  /*0c70*/  LEA.HI.SX32 R31, R31, R20.reuse, 0x1b ;  /* 0x000000141f1f7211 */ /* 0x080fe200078fdaff */
[----:B------:R-:W-:Y:S01]  /*0c80*/  IMAD.SHL.U32 R89, R27, 0x2, RZ ;  /* 0x000000021b597824 */ /* 0x000fe200078e00ff */
[C---:B------:R-:W-:Y:S02]  /*0c90*/  IADD3 R39, R20.reuse, 0x140, RZ ;  /* 0x0000014014277810 */ /* 0x040fe40007ffe0ff */
[----:B------:R-:W-:Y:S02]  /*0ca0*/  IADD3 R41, R20, 0x160, RZ ;  /* 0x0000016014297810 */ /* 0x000fe40007ffe0ff */
[----:B------:R-:W-:-:S02]  /*0cb0*/  LEA.HI.SX32 R33, R33, R20, 0x1b ;  /* 0x0000001421217211 */ /* 0x000fc400078fdaff */
[-C--:B------:R-:W-:Y:S02]  /*0cc0*/  LEA.HI.SX32 R35, R35, R20.reuse, 0x1b ;  /* 0x0000001423237211 */ /* 0x080fe400078fdaff */
[----:B------:R-:W-:Y:S01]  /*0cd0*/  SHF.L.U32 R90, R25, 0x1, RZ ;  /* 0x00000001195a7819 */ /* 0x000fe200000006ff */
[----:B------:R-:W-:Y:S01]  /*0ce0*/  IMAD.SHL.U32 R88, R29, 0x2, RZ ;  /* 0x000000021d587824 */ /* 0x000fe200078e00ff */
[C---:B------:R-:W-:Y:S02]  /*0cf0*/  IADD3 R43, R20.reuse, 0x180, RZ ;  /* 0x00000180142b7810 */ /* 0x040fe40007ffe0ff */
[-C--:B------:R-:W-:Y:S01]  /*0d00*/  LEA.HI.SX32 R37, R37, R20.reuse, 0x1b ;  /* 0x0000001425257211 */ /* 0x080fe200078fdaff */
[----:B------:R-:W-:Y:S01]  /*0d10*/  IMAD.SHL.U32 R87, R31, 0x2, RZ ;  /* 0x000000021f577824 */ /* 0x000fe200078e00ff */
[C---:B------:R-:W-:Y:S02]  /*0d20*/  IADD3 R45, R20.reuse, 0x1a0, RZ ;  /* 0x000001a0142d7810 */ /* 0x040fe40007ffe0ff */
[----:B------:R-:W-:Y:S01]  /*0d30*/  LEA.HI.SX32 R5, R5, R20, 0x1b ;  /* 0x0000001405057211 */ /* 0x000fe200078fdaff */
[----:B------:R-:W-:Y:S01]  /*0d40*/  IMAD.SHL.U32 R85, R35, 0x2, RZ ;  /* 0x0000000223557824 */ /* 0x000fe200078e00ff */
[----:B------:R-:W-:-:S02]  /*0d50*/  IADD3 R47, R20, 0x1c0, RZ ;  /* 0x000001c0142f7810 */ /* 0x000fc40007ffe0ff */
[-C--:B------:R-:W-:Y:S02]  /*0d60*/  LEA.HI.SX32 R39, R39, R20.reuse, 0x1b ;  /* 0x0000001427277211 */ /* 0x080fe400078fdaff */
[-C--:B------:R-:W-:Y:S02]  /*0d70*/  LEA.HI.SX32 R41, R41, R20.reuse, 0x1b ;  /* 0x0000001429297211 */ /* 0x080fe400078fdaff */
        /* <DEDUP_REMOVED lines=9> */
[----:B------:R-:W-:Y:S01]  /*0e10*/  SHF.L.U32 R78, R47, 0x1, RZ ;  /* 0x000000012f4e7819 */ /* 0x000fe200000006ff */
[----:B------:R-:W-:Y:S01]  /*0e20*/  IMAD.SHL.U32 R79, R45, 0x2, RZ ;  /* 0x000000022d4f7824 */ /* 0x000fe200078e00ff */
[----:B------:R-:W-:-:S04]  /*0e30*/  IADD3 R49, R20, 0x1e0, RZ ;  /* 0x000001e014317810 */ /* 0x000fc80007ffe0ff */
[----:B------:R-:W-:-:S05]  /*0e40*/  LEA.HI.SX32 R49, R49, R20, 0x1b ;  /* 0x0000001431317211 */ /* 0x000fca00078fdaff */
[----:B------:R-:W-:Y:S01]  /*0e50*/  IMAD.SHL.U32 R77, R49, 0x2, RZ ;  /* 0x00000002314d7824 */ /* 0x000fe200078e00ff */
[----:B------:R-:W-:Y:S02]  /*0e60*/  ISETP.GE.AND P2, PT, R2, UR15, PT ;  /* 0x0000000f02007c0c */ /* 0x000fe4000bf46270 */
[----:B------:R-:W-:Y:S02]  /*0e70*/  ISETP.GE.AND P1, PT, R109, UR15, PT ;  /* 0x0000000f6d007c0c */ /* 0x000fe4000bf26270 */
[----:B------:R-:W-:Y:S02]  /*0e80*/  IADD3 R4, P0, R22, UR9, RZ ;  /* 0x0000000916047c10 */ /* 0x000fe4000ff1e0ff */
[----:B------:R-:W-:Y:S02]  /*0e90*/  PRMT R39, RZ, 0x7610, R39 ;  /* 0x00007610ff277816 */ /* 0x000fe40000000027 */
        /* <DEDUP_REMOVED lines=13> */
[----:B------:R-:W-:Y:S01]  /*0f70*/  STS.U16 [R87+0x140], R8 ;  /* 0x0001400857007388 */ /* 0x000fe20000000400 */
[----:B0-----:R-:W-:-:S03]  /*0f80*/  IMAD R0, R110, 0x10, R111 ;  /* 0x000000106e007824 */ /* 0x001fc600078e026f */
[----:B------:R-:W-:Y:S04]  /*0f90*/  STS.U16 [R86+0x180], R13 ;  /* 0x0001800d56007388 */ /* 0x000fe80000000400 */
[----:B------:R-:W-:Y:S04]  /*0fa0*/  STS.U16 [R85+0x1c0], R10 ;  /* 0x0001c00a55007388 */ /* 0x000fe80000000400 */
[----:B------:R0:W-:Y:S04]  /*0fb0*/  STS.U16 [R84+0x200], R15 ;  /* 0x0002000f54007388 */ /* 0x0001e80000000400 */
[----:B------:R-:W-:Y:S04]  /*0fc0*/  STS.U16 [R83+0x240], R12 ;  /* 0x0002400c53007388 */ /* 0x000fe80000000400 */
[----:B------:R3:W-:Y:S01]  /*0fd0*/  STS.U16 [R82+0x280], R17 ;  /* 0x0002801152007388 */ /* 0x0007e20000000400 */
[----:B------:R-:W-:-:S03]  /*0fe0*/  IADD3 R7, R0, 0x2, RZ ;  /* 0x0000000200077810 */ /* 0x000fc60007ffe0ff */
[----:B------:R-:W-:Y:S01]  /*0ff0*/  STS.U16 [R81+0x2c0], R14 ;  /* 0x0002c00e51007388 */ /* 0x000fe20000000400 */
[----:B-1----:R-:W-:-:S03]  /*1000*/  IADD3 R9, R0, 0x3, RZ ;  /* 0x0000000300097810 */ /* 0x002fc60007ffe0ff */
[----:B------:R1:W-:Y:S01]  /*1010*/  STS.U16 [R80+0x300], R19 ;  /* 0x0003001350007388 */ /* 0x0003e20000000400 */
[C---:B--2---:R-:W-:Y:S02]  /*1020*/  IADD3 R11, R0.reuse, 0x4, RZ ;  /* 0x00000004000b7810 */ /* 0x044fe40007ffe0ff */
[C---:B0-----:R-:W-:Y:S01]  /*1030*/  IADD3 R15, R0.reuse, 0x6, RZ ;  /* 0x00000006000f7810 */ /* 0x041fe20007ffe0ff */
[----:B------:R-:W-:Y:S01]  /*1040*/  STS.U16 [R79+0x340], R16 ;  /* 0x000340104f007388 */ /* 0x000fe20000000400 */
[C---:B---3--:R-:W-:Y:S02]  /*1050*/  IADD3 R17, R0.reuse, 0x7, RZ ;  /* 0x0000000700117810 */ /* 0x048fe40007ffe0ff */
[C---:B------:R-:W-:Y:S01]  /*1060*/  IADD3 R23, R0.reuse, 0xa, RZ ;  /* 0x0000000a00177810 */ /* 0x040fe20007ffe0ff */
[----:B------:R0:W-:Y:S01]  /*1070*/  STS.U16 [R78+0x380], R21 ;  /* 0x000380154e007388 */ /* 0x0001e20000000400 */
[C---:B------:R-:W-:Y:S02]  /*1080*/  IADD3 R25, R0.reuse, 0xb, RZ ;  /* 0x0000000b00197810 */ /* 0x040fe40007ffe0ff */
[----:B-1----:R-:W-:-:S02]  /*1090*/  IADD3 R19, R0, 0x8, RZ ;  /* 0x0000000800137810 */ /* 0x002fc40007ffe0ff */
[C---:B------:R-:W-:Y:S02]  /*10a0*/  IADD3 R27, R0.reuse, 0xc, RZ ;  /* 0x0000000c001b7810 */ /* 0x040fe40007ffe0ff */
[C---:B------:R-:W-:Y:S02]  /*10b0*/  IADD3 R31, R0.reuse, 0xe, RZ ;  /* 0x0000000e001f7810 */ /* 0x040fe40007ffe0ff */
[C---:B------:R-:W-:Y:S02]  /*10c0*/  IADD3 R33, R0.reuse, 0xf, RZ ;  /* 0x0000000f00217810 */ /* 0x040fe40007ffe0ff */
[C---:B------:R-:W-:Y:S02]  /*10d0*/  IADD3 R5, R0.reuse, 0x1, RZ ;  /* 0x0000000100057810 */ /* 0x040fe40007ffe0ff */
[C---:B------:R-:W-:Y:S02]  /*10e0*/  IADD3 R13, R0.reuse, 0x5, RZ ;  /* 0x00000005000d7810 */ /* 0x040fe40007ffe0ff */
[----:B0-----:R-:W-:-:S02]  /*10f0*/  IADD3 R21, R0, 0x9, RZ ;  /* 0x0000000900157810 */ /* 0x001fc40007ffe0ff */
        /* <DEDUP_REMOVED lines=52> */
[----:B------:R-:W-:Y:S01]  /*1440*/  IADD3.X R5, R24, UR11, RZ, P0, !PT ;  /* 0x0000000b18057c10 */ /* 0x000fe200087fe4ff */
[----:B------:R-:W-:Y:S01]  /*1450*/  BAR.SYNC.DEFER_BLOCKING 0x0 ;  /* 0x0000000000007b1d */ /* 0x000fe20000010000 */
        /* <DEDUP_REMOVED lines=127> */
.L_x_3445:
[----:B------:R-:W-:Y:S05]  /*1c50*/  BSYNC B0 ;  /* 0x0000000000007941 */ /* 0x000fea0003800000 */
.L_x_3444:
        /* <DEDUP_REMOVED lines=36> */
.L_x_3447:
[----:B------:R-:W-:Y:S05]  /*1ea0*/  BSYNC B0 ;  /* 0x0000000000007941 */ /* 0x000fea0003800000 */
.L_x_3446:
        /* <DEDUP_REMOVED lines=38> */
.L_x_3449:
[----:B------:R-:W-:Y:S05]  /*2110*/  BSYNC B0 ;  /* 0x0000000000007941 */ /* 0x000fea0003800000 */
.L_x_3448:
        /* <DEDUP_REMOVED lines=36> */
.L_x_3451:
[----:B------:R-:W-:Y:S05]  /*2360*/  BSYNC B0 ;  /* 0x0000000000007941 */ /* 0x000fea0003800000 */
.L_x_3450:
        /* <DEDUP_REMOVED lines=38> */
.L_x_3453:
[----:B------:R-:W-:Y:S05]  /*25d0*/  BSYNC B0 ;  /* 0x0000000000007941 */ /* 0x000fea0003800000 */
.L_x_3452:
        /* <DEDUP_REMOVED lines=36> */
.L_x_3455:
[----:B------:R-:W-:Y:S05]  /*2820*/  BSYNC B0 ;  /* 0x0000000000007941 */ /* 0x000fea0003800000 */
.L_x_3454:
        /* <DEDUP_REMOVED lines=38> */
.L_x_3457:
[----:B------:R-:W-:Y:S05]  /*2a90*/  BSYNC B0 ;  /* 0x0000000000007941 */ /* 0x000fea0003800000 */
.L_x_3456:
        /* <DEDUP_REMOVED lines=36> */
.L_x_3459:
[----:B------:R-:W-:Y:S05]  /*2ce0*/  BSYNC B0 ;  /* 0x0000000000007941 */ /* 0x000fea0003800000 */
.L_x_3458:
        /* <DEDUP_REMOVED lines=41> */
.L_x_3461:
[----:B------:R-:W-:Y:S05]  /*2f80*/  BSYNC B0 ;  /* 0x0000000000007941 */ /* 0x000fea0003800000 */
.L_x_3460:
        /* <DEDUP_REMOVED lines=41> */
.L_x_3463:
[----:B------:R-:W-:Y:S05]  /*3220*/  BSYNC B0 ;  /* 0x0000000000007941 */ /* 0x000fea0003800000 */
.L_x_3462:
        /* <DEDUP_REMOVED lines=47> */
.L_x_3465:
[----:B------:R-:W-:Y:S05]  /*3520*/  BSYNC B0 ;  /* 0x0000000000007941 */ /* 0x000fea0003800000 */
.L_x_3464:
        /* <DEDUP_REMOVED lines=33> */
.L_x_3467:
[----:B------:R-:W-:Y:S05]  /*3740*/  BSYNC B0 ;  /* 0x0000000000007941 */ /* 0x000fea0003800000 */
.L_x_3466:
        /* <DEDUP_REMOVED lines=33> */
.L_x_3469:
[----:B------:R-:W-:Y:S05]  /*3960*/  BSYNC B0 ;  /* 0x0000000000007941 */ /* 0x000fea0003800000 */
.L_x_3468:
        /* <DEDUP_REMOVED lines=33> */
.L_x_3471:
[----:B------:R-:W-:Y:S05]  /*3b80*/  BSYNC B0 ;  /* 0x0000000000007941 */ /* 0x000fea0003800000 */
.L_x_3470:
        /* <DEDUP_REMOVED lines=33> */
.L_x_3473:
[----:B------:R-:W-:Y:S05]  /*3da0*/  BSYNC B0 ;  /* 0x0000000000007941 */ /* 0x000fea0003800000 */
.L_x_3472:
        /* <DEDUP_REMOVED lines=33> */
.L_x_3475:
[----:B------:R-:W-:Y:S05]  /*3fc0*/  BSYNC B0 ;  /* 0x0000000000007941 */ /* 0x000fea0003800000 */
.L_x_3474:
        /* <DEDUP_REMOVED lines=22> */
.L_x_3481:
[----:B------:R-:W-:Y:S01]  /*4130*/  ULDC UR12, c[0x0][0x180] ;  /* 0x00006000000c7ab9 */ /* 0x000fe20000000800 */
[----:B-1----:R-:W-:Y:S01]  /*4140*/  IMAD.WIDE.U32 R4, R114, c[0x0][0x180], RZ ;  /* 0x0000600072047a25 */ /* 0x002fe200078e00ff */
[----:B------:R-:W-:Y:S02]  /*4150*/  UIMAD UR12, UR19, UR12, URZ ;  /* 0x0000000c130c72a4 */ /* 0x000fe4000f8e023f */
[----:B------:R-:W-:Y:S01]  /*4160*/  ULDC.64 UR14, c[0x0][0x188] ;  /* 0x00006200000e7ab9 */ /* 0x000fe20000000a00 */
        /* <DEDUP_REMOVED lines=17> */
[----:B------:R-:W-:Y:S01]  /*4280*/  MOV R7, UR12 ;  /* 0x0000000c00077c02 */ /* 0x000fe20008000f00 */
[----:B------:R-:W-:Y:S01]  /*4290*/  USHF.R.S32.HI UR12, URZ, 0x1f, UR7 ;  /* 0x0000001f3f0c7899 */ /* 0x000fe20008011407 */
[----:B------:R-:W-:Y:S01]  /*42a0*/  FMUL.FTZ R146, R46, R61 ;  /* 0x0000003d2e927220 */ /* 0x000fe20000410000 */
[----:B------:R-:W-:-:S02]  /*42b0*/  ULDC.64 UR22, c[0x0][0x1a0] ;  /* 0x0000680000167ab9 */ /* 0x000fc40000000a00 */
[----:B------:R-:W-:Y:S01]  /*42c0*/  IMAD R7, R114, c[0x0][0x184], R7 ;  /* 0x0000610072077a24 */ /* 0x000fe200078e0207 */
[----:B------:R-:W-:-:S03]  /*42d0*/  UIMAD UR13, UR12, UR14, URZ ;  /* 0x0000000e0c0d72a4 */ /* 0x000fc6000f8e023f */
[----:B------:R-:W-:Y:S01]  /*42e0*/  IMAD.IADD R5, R5, 0x1, R7 ;  /* 0x0000000105057824 */ /* 0x000fe200078e0207 */
[----:B------:R-:W-:Y:S01]  /*42f0*/  UIMAD UR13, UR7, UR15, UR13 ;  /* 0x0000000f070d72a4 */ /* 0x000fe2000f8e020d */
[----:B------:R-:W-:Y:S02]  /*4300*/  IMAD.U32 R7, RZ, RZ, UR7 ;  /* 0x00000007ff077e24 */ /* 0x000fe4000f8e00ff */
[----:B------:R-:W-:Y:S02]  /*4310*/  ULDC.64 UR14, c[0x0][0x1c0] ;  /* 0x00007000000e7ab9 */ /* 0x000fe40000000a00 */
[----:B------:R-:W-:-:S05]  /*4320*/  IMAD.WIDE.U32 R4, R7, c[0x0][0x188], R4 ;  /* 0x0000620007047a25 */ /* 0x000fca00078e0004 */
[----:B------:R-:W-:Y:S02]  /*4330*/  IADD3 R5, R5, UR13, RZ ;  /* 0x0000000d05057c10 */ /* 0x000fe4000fffe0ff */
[----:B------:R-:W-:-:S04]  /*4340*/  LEA R6, P1, R4, c[0x0][0x220], 0x2 ;  /* 0x0000880004067a11 */ /* 0x000fc800078210ff */
[----:B------:R-:W-:-:S05]  /*4350*/  LEA.HI.X R7, R4, c[0x0][0x224], R5, 0x2, P1 ;  /* 0x0000890004077a11 */ /* 0x000fca00008f1405 */
[----:B------:R-:W2:Y:S01]  /*4360*/  LDG.E R6, [R6.64] ;  /* 0x0000001006067981 */ /* 0x000ea2000c1e1900 */
[----:B------:R-:W-:Y:S01]  /*4370*/  UIMAD UR13, UR12, UR14, URZ ;  /* 0x0000000e0c0d72a4 */ /* 0x000fe2000f8e023f */
[----:B------:R-:W-:Y:S02]  /*4380*/  IMAD.U32 R5, RZ, RZ, UR7 ;  /* 0x00000007ff057e24 */ /* 0x000fe4000f8e00ff */
[----:B------:R-:W-:Y:S02]  /*4390*/  ULDC UR14, c[0x0][0x168] ;  /* 0x00005a00000e7ab9 */ /* 0x000fe40000000800 */
[----:B------:R-:W-:Y:S01]  /*43a0*/  UIMAD UR13, UR7, UR15, UR13 ;  /* 0x0000000f070d72a4 */ /* 0x000fe2000f8e020d */
[----:B------:R-:W-:Y:S02]  /*43b0*/  IMAD.WIDE.U32 R4, R5, c[0x0][0x1c0], R2 ;  /* 0x0000700005047a25 */ /* 0x000fe400078e0002 */
[----:B------:R-:W-:Y:S02]  /*43c0*/  UMOV UR15, 0xfffffc00 ;  /* 0xfffffc00000f7882 */ /* 0x000fe40000000000 */
[----:B------:R-:W-:Y:S01]  /*43d0*/  UIMAD UR15, UR4, UR15, UR14 ;  /* 0x0000000f040f72a4 */ /* 0x000fe2000f8e020e */
[----:B------:R-:W-:-:S02]  /*43e0*/  LEA R8, P1, R4, R95, 0x1 ;  /* 0x0000005f04087211 */ /* 0x000fc400078208ff */
        /* <DEDUP_REMOVED lines=50> */
[C---:B------:R-:W-:Y:S01]  /*4710*/  IADD3 R116, R5.reuse, 0x6, RZ ;  /* 0x0000000605747810 */ /* 0x040fe20007ffe0ff */
[----:B------:R-:W-:Y:S01]  /*4720*/  FMUL.FTZ R135, R38, R53 ;  /* 0x0000003526877220 */ /* 0x000fe20000410000 */
[C---:B------:R-:W-:Y:S01]  /*4730*/  IADD3 R118, R5.reuse, 0x2, RZ ;  /* 0x0000000205767810 */ /* 0x040fe20007ffe0ff */
[----:B------:R-:W-:Y:S01]  /*4740*/  FMUL.FTZ R126, R34, R49 ;  /* 0x00000031227e7220 */ /* 0x000fe20000410000 */
[----:B-1----:R-:W-:Y:S01]  /*4750*/  IADD3 R9, R5, 0x3, RZ ;  /* 0x0000000305097810 */ /* 0x002fe20007ffe0ff */
[----:B------:R-:W-:Y:S01]  /*4760*/  FMUL.FTZ R127, R33, R50 ;  /* 0x00000032217f7220 */ /* 0x000fe20000410000 */
[----:B------:R-:W-:Y:S01]  /*4770*/  FSEL R145, R145, RZ, !P3 ;  /* 0x000000ff91917208 */ /* 0x000fe20005800000 */
[----:B------:R-:W-:Y:S01]  /*4780*/  FMUL.FTZ R125, R32, R47 ;  /* 0x0000002f207d7220 */ /* 0x000fe20000410000 */
[----:B------:R-:W-:Y:S01]  /*4790*/  ISETP.GE.U32.AND P4, PT, R118, UR15, PT ;  /* 0x0000000f76007c0c */ /* 0x000fe2000bf86070 */
[----:B------:R-:W-:Y:S01]  /*47a0*/  FMUL.FTZ R124, R31, R48 ;  /* 0x000000301f7c7220 */ /* 0x000fe20000410000 */
[----:B------:R-:W-:Y:S01]  /*47b0*/  ISETP.GE.U32.AND P5, PT, R9, UR15, PT ;  /* 0x0000000f09007c0c */ /* 0x000fe2000bfa6070 */
[----:B------:R-:W-:Y:S01]  /*47c0*/  FMUL.FTZ R121, R30, R45 ;  /* 0x0000002d1e797220 */ /* 0x000fe20000410000 */
[----:B------:R-:W-:Y:S01]  /*47d0*/  IADD3 R118, R5, 0x5, RZ ;  /* 0x0000000505767810 */ /* 0x000fe20007ffe0ff */
[----:B------:R-:W-:Y:S01]  /*47e0*/  UIMAD UR13, UR19, UR13, URZ ;  /* 0x0000000d130d72a4 */ /* 0x000fe2000f8e023f */
[----:B------:R-:W-:Y:S01]  /*47f0*/  FSEL R143, R143, RZ, !P4 ;  /* 0x000000ff8f8f7208 */ /* 0x000fe20006000000 */
[----:B------:R-:W-:Y:S01]  /*4800*/  IMAD.MOV.U32 R161, RZ, RZ, c[0x0][0x19c] ;  /* 0x00006700ffa17624 */ /* 0x000fe200078e00ff */
[----:B------:R-:W-:Y:S01]  /*4810*/  ISETP.GE.U32.AND P1, PT, R118, UR15, PT ;  /* 0x0000000f76007c0c */ /* 0x000fe2000bf26070 */
[----:B------:R-:W-:Y:S01]  /*4820*/  UIMAD UR12, UR12, UR22, URZ ;  /* 0x000000160c0c72a4 */ /* 0x000fe2000f8e023f */
[----:B------:R-:W-:Y:S01]  /*4830*/  FSEL R141, R141, RZ, !P5 ;  /* 0x000000ff8d8d7208 */ /* 0x000fe20006800000 */
[----:B------:R-:W-:Y:S01]  /*4840*/  IMAD R161, R114, R161, UR13 ;  /* 0x0000000d72a17e24 */ /* 0x000fe2000f8e02a1 */
[----:B------:R-:W-:Y:S01]  /*4850*/  FSEL R137, R137, RZ, !P1 ;  /* 0x000000ff89897208 */ /* 0x000fe20004800000 */
[----:B------:R-:W-:Y:S01]  /*4860*/  UIMAD UR12, UR7, UR23, UR12 ;  /* 0x00000017070c72a4 */ /* 0x000fe2000f8e020c */
        /* <DEDUP_REMOVED lines=13> */
[----:B------:R-:W-:-:S03]  /*4940*/  FMUL.FTZ R118, R4, R45 ;  /* 0x0000002d04767220 */ /* 0x000fc60000410000 */
[----:B------:R-:W2:Y:S01]  /*4950*/  MUFU.EX2 R117, R117 ;  /* 0x0000007500757308 */ /* 0x000ea20000000800 */
[----:B0-----:R-:W-:Y:S01]  /*4960*/  FSEL R147, R6, 1, !P2 ;  /* 0x3f80000006937808 */ /* 0x001fe20005000000 */
[----:B------:R-:W-:Y:S01]  /*4970*/  FMUL.FTZ R6, R4, R55 ;  /* 0x0000003704067220 */ /* 0x000fe20000410000 */
[----:B------:R-:W-:Y:S01]  /*4980*/  ISETP.GE.U32.AND P2, PT, R116, UR15, PT ;  /* 0x0000000f74007c0c */ /* 0x000fe2000bf46070 */
[----:B---3--:R-:W-:Y:S01]  /*4990*/  STS.U16 [R92], R159 ;  /* 0x0000009f5c007388 */ /* 0x008fe20000000400 */
[----:B------:R-:W-:Y:S02]  /*49a0*/  IADD3 R116, R5, 0x7, RZ ;  /* 0x0000000705747810 */ /* 0x000fe40007ffe0ff */
[----:B------:R-:W-:Y:S01]  /*49b0*/  FSEL R135, R135, RZ, !P2 ;  /* 0x000000ff87877208 */ /* 0x000fe20005000000 */
[----:B------:R-:W0:Y:S01]  /*49c0*/  MUFU.EX2 R6, R6 ;  /* 0x0000000600067308 */ /* 0x000e220000000800 */
[----:B-1----:R-:W-:Y:S01]  /*49d0*/  FSEL R144, R7, 1, !P3 ;  /* 0x3f80000007907808 */ /* 0x002fe20005800000 */
[----:B------:R-:W-:Y:S01]  /*49e0*/  FMUL.FTZ R7, R4, R53 ;  /* 0x0000003504077220 */ /* 0x000fe20000410000 */
[----:B------:R-:W-:Y:S01]  /*49f0*/  ISETP.GE.U32.AND P3, PT, R116, UR15, PT ;  /* 0x0000000f74007c0c */ /* 0x000fe2000bf66070 */
[----:B----4-:R-:W-:Y:S01]  /*4a00*/  STS.U16 [R91+0x40], R154 ;  /* 0x0000409a5b007388 */ /* 0x010fe20000000400 */
[----:B------:R-:W-:-:S02]  /*4a10*/  IADD3 R116, R5, 0x8, RZ ;  /* 0x0000000805747810 */ /* 0x000fc40007ffe0ff */
[----:B------:R-:W-:Y:S01]  /*4a20*/  FSEL R133, R133, RZ, !P3 ;  /* 0x000000ff85857208 */ /* 0x000fe20005800000 */
[----:B------:R-:W1:Y:S01]  /*4a30*/  MUFU.EX2 R8, R8 ;  /* 0x0000000800087308 */ /* 0x000e620000000800 */
[----:B--2---:R-:W-:Y:S01]  /*4a40*/  FSEL R142, R117, 1, !P4 ;  /* 0x3f800000758e7808 */ /* 0x004fe20006000000 */
[----:B------:R-:W-:Y:S01]  /*4a50*/  STS.U16 [R90+0x80], R13 ;  /* 0x0000800d5a007388 */ /* 0x000fe20000000400 */
[----:B------:R-:W-:Y:S01]  /*4a60*/  ISETP.GE.U32.AND P4, PT, R116, UR15, PT ;  /* 0x0000000f74007c0c */ /* 0x000fe2000bf86070 */
[----:B------:R-:W-:Y:S01]  /*4a70*/  FMUL.FTZ R116, R4, R54 ;  /* 0x0000003604747220 */ /* 0x000fe20000410000 */
[----:B------:R-:W-:Y:S01]  /*4a80*/  IADD3 R117, R5, 0x9, RZ ;  /* 0x0000000905757810 */ /* 0x000fe20007ffe0ff */
[----:B------:R-:W-:Y:S01]  /*4a90*/  STS.U16 [R89+0xc0], R158 ;  /* 0x0000c09e59007388 */ /* 0x000fe20000000400 */
[----:B------:R-:W-:Y:S01]  /*4aa0*/  FSEL R131, R131, RZ, !P4 ;  /* 0x000000ff83837208 */ /* 0x000fe20006000000 */
[----:B------:R-:W2:Y:S01]  /*4ab0*/  MUFU.EX2 R9, R9 ;  /* 0x0000000900097308 */ /* 0x000ea20000000800 */
[----:B0-----:R-:W-:Y:S01]  /*4ac0*/  FSEL R136, R6, 1, !P1 ;  /* 0x3f80000006887808 */ /* 0x001fe20004800000 */
[----:B------:R-:W-:Y:S01]  /*4ad0*/  FMUL.FTZ R6, R4, R52 ;  /* 0x0000003404067220 */ /* 0x000fe20000410000 */
[----:B------:R-:W-:Y:S04]  /*4ae0*/  STS.U16 [R88+0x100], R155 ;  /* 0x0001009b58007388 */ /* 0x000fe80000000400 */
[----:B------:R-:W-:Y:S01]  /*4af0*/  STS.U16 [R87+0x140], R150 ;  /* 0x0001409657007388 */ /* 0x000fe20000000400 */
[----:B------:R-:W0:Y:S01]  /*4b00*/  MUFU.EX2 R7, R7 ;  /* 0x0000000700077308 */ /* 0x000e220000000800 */
[----:B-1----:R-:W-:Y:S01]  /*4b10*/  FSEL R140, R8, 1, !P5 ;  /* 0x3f800000088c7808 */ /* 0x002fe20006800000 */
[----:B------:R-:W-:Y:S01]  /*4b20*/  FMUL.FTZ R8, R4, R51 ;  /* 0x0000003304087220 */ /* 0x000fe20000410000 */
[----:B------:R-:W-:Y:S01]  /*4b30*/  ISETP.GE.U32.AND P5, PT, R117, UR15, PT ;  /* 0x0000000f75007c0c */ /* 0x000fe2000bfa6070 */
[----:B------:R-:W-:Y:S01]  /*4b40*/  STS.U16 [R86+0x180], R153 ;  /* 0x0001809956007388 */ /* 0x000fe20000000400 */
[----:B------:R-:W-:-:S02]  /*4b50*/  IADD3 R117, R5, 0xa, RZ ;  /* 0x0000000a05757810 */ /* 0x000fc40007ffe0ff */
[----:B------:R-:W-:Y:S01]  /*4b60*/  FSEL R129, R129, RZ, !P5 ;  /* 0x000000ff81817208 */ /* 0x000fe20006800000 */
[----:B------:R-:W1:Y:S01]  /*4b70*/  MUFU.EX2 R116, R116 ;  /* 0x0000007400747308 */ /* 0x000e620000000800 */
[----:B--2---:R-:W-:Y:S01]  /*4b80*/  FSEL R138, R9, 1, !P6 ;  /* 0x3f800000098a7808 */ /* 0x004fe20007000000 */
[----:B------:R-:W-:Y:S01]  /*4b90*/  STS.U16 [R85+0x1c0], R12 ;  /* 0x0001c00c55007388 */ /* 0x000fe20000000400 */
[----:B------:R-:W-:Y:S02]  /*4ba0*/  IADD3 R9, R5, 0xb, RZ ;  /* 0x0000000b05097810 */ /* 0x000fe40007ffe0ff */
[----:B------:R-:W-:Y:S01]  /*4bb0*/  ISETP.GE.U32.AND P6, PT, R117, UR15, PT ;  /* 0x0000000f75007c0c */ /* 0x000fe2000bfc6070 */
[----:B------:R-:W-:Y:S01]  /*4bc0*/  FMUL.FTZ R117, R28, R39 ;  /* 0x000000271c757220 */ /* 0x000fe20000410000 */
[----:B------:R-:W-:Y:S01]  /*4bd0*/  ISETP.GE.U32.AND P1, PT, R9, UR15, PT ;  /* 0x0000000f09007c0c */ /* 0x000fe2000bf26070 */
[----:B------:R-:W2:Y:S01]  /*4be0*/  MUFU.EX2 R6, R6 ;  /* 0x0000000600067308 */ /* 0x000ea20000000800 */
[----:B0-----:R-:W-:Y:S01]  /*4bf0*/  FSEL R134, R7, 1, !P2 ;  /* 0x3f80000007867808 */ /* 0x001fe20005000000 */
[----:B------:R-:W-:Y:S01]  /*4c00*/  STS.U16 [R84+0x200], R151 ;  /* 0x0002009754007388 */ /* 0x000fe20000000400 */
[----:B------:R-:W-:-:S02]  /*4c10*/  IADD3 R7, R5, 0xd, RZ ;  /* 0x0000000d05077810 */ /* 0x000fc40007ffe0ff */
[----:B------:R-:W-:Y:S01]  /*4c20*/  IADD3 R9, R5, 0xc, RZ ;  /* 0x0000000c05097810 */ /* 0x000fe20007ffe0ff */
[----:B------:R-:W-:Y:S01]  /*4c30*/  STS.U16 [R83+0x240], R148 ;  /* 0x0002409453007388 */ /* 0x000fe20000000400 */
[----:B------:R-:W-:Y:S01]  /*4c40*/  FSEL R126, R126, RZ, !P6 ;  /* 0x000000ff7e7e7208 */ /* 0x000fe20007000000 */
[----:B------:R-:W0:Y:S01]  /*4c50*/  MUFU.EX2 R8, R8 ;  /* 0x0000000800087308 */ /* 0x000e220000000800 */
[----:B-1----:R-:W-:Y:S01]  /*4c60*/  FSEL R132, R116, 1, !P3 ;  /* 0x3f80000074847808 */ /* 0x002fe20005800000 */
[----:B------:R-:W-:Y:S01]  /*4c70*/  FMUL.FTZ R116, R4, R39 ;  /* 0x0000002704747220 */ /* 0x000fe20000410000 */
[----:B------:R-:W-:Y:S01]  /*4c80*/  ISETP.GE.U32.AND P3, PT, R7, UR15, PT ;  /* 0x0000000f07007c0c */ /* 0x000fe2000bf66070 */
[----:B------:R-:W-:Y:S01]  /*4c90*/  STS.U16 [R82+0x280], R149 ;  /* 0x0002809552007388 */ /* 0x000fe20000000400 */
[C---:B------:R-:W-:Y:S02]  /*4ca0*/  IADD3 R7, R5.reuse, 0xe, RZ ;  /* 0x0000000e05077810 */ /* 0x040fe40007ffe0ff */
[----:B------:R-:W-:Y:S01]  /*4cb0*/  IADD3 R5, R5, 0xf, RZ ;  /* 0x0000000f05057810 */ /* 0x000fe20007ffe0ff */
[----:B------:R-:W1:Y:S01]  /*4cc0*/  MUFU.EX2 R123, R123 ;  /* 0x0000007b007b7308 */ /* 0x000e620000000800 */
[----:B--2---:R-:W-:Y:S01]  /*4cd0*/  FSEL R128, R6, 1, !P5 ;  /* 0x3f80000006807808 */ /* 0x004fe20006800000 */
[----:B------:R-:W-:Y:S01]  /*4ce0*/  STS.U16 [R81+0x2c0], R152 ;  /* 0x0002c09851007388 */ /* 0x000fe20000000400 */
[----:B------:R-:W-:Y:S01]  /*4cf0*/  ISETP.GE.U32.AND P5, PT, R5, UR15, PT ;  /* 0x0000000f05007c0c */ /* 0x000fe2000bfa6070 */
[-C--:B------:R-:W-:Y:S01]  /*4d00*/  FFMA.FTZ R5, R146, R144.reuse, R145 ;  /* 0x0000009092057223 */ /* 0x080fe20000010091 */
[----:B------:R-:W-:Y:S01]  /*4d10*/  ISETP.GE.U32.AND P2, PT, R9, UR15, PT ;  /* 0x0000000f09007c0c */ /* 0x000fe2000bf46070 */
[----:B------:R2:W-:Y:S01]  /*4d20*/  STS.U16 [R80+0x300], R11 ;  /* 0x0003000b50007388 */ /* 0x0005e20000000400 */
[----:B------:R-:W-:Y:S01]  /*4d30*/  FSEL R127, R127, RZ, !P1 ;  /* 0x000000ff7f7f7208 */ /* 0x000fe20004800000 */
[----:B------:R-:W-:Y:S01]  /*4d40*/  FFMA.FTZ R5, R142, R5, R143 ;  /* 0x000000058e057223 */ /* 0x000fe2000001008f */
[----:B0-----:R-:W-:Y:S01]  /*4d50*/  FSEL R130, R8, 1, !P4 ;  /* 0x3f80000008827808 */ /* 0x001fe20006000000 */
[----:B------:R-:W0:Y:S01]  /*4d60*/  MUFU.EX2 R122, R122 ;  /* 0x0000007a007a7308 */ /* 0x000e220000000800 */
[----:B------:R-:W-:Y:S01]  /*4d70*/  ISETP.GE.U32.AND P4, PT, R7, UR15, PT ;  /* 0x0000000f07007c0c */ /* 0x000fe2000bf86070 */
[----:B------:R-:W-:Y:S01]  /*4d80*/  FMUL.FTZ R7, R147, R144 ;  /* 0x0000009093077220 */ /* 0x000fe20000410000 */
[----:B------:R-:W-:Y:S01]  /*4d90*/  FSEL R125, R125, RZ, !P2 ;  /* 0x000000ff7d7d7208 */ /* 0x000fe20005000000 */
[----:B------:R-:W-:Y:S01]  /*4da0*/  FFMA.FTZ R5, R140, R5, R141 ;  /* 0x000000058c057223 */ /* 0x000fe2000001008d */
[----:B------:R-:W-:Y:S01]  /*4db0*/  FSEL R124, R124, RZ, !P3 ;  /* 0x000000ff7c7c7208 */ /* 0x000fe20005800000 */
[----:B------:R-:W-:Y:S01]  /*4dc0*/  FMUL.FTZ R7, R142, R7 ;  /* 0x000000078e077220 */ /* 0x000fe20000410000 */
[----:B-1----:R-:W-:Y:S01]  /*4dd0*/  FSEL R123, R123, 1, !P6 ;  /* 0x3f8000007b7b7808 */ /* 0x002fe20007000000 */
[----:B------:R-:W-:Y:S01]  /*4de0*/  FFMA.FTZ R5, R138, R5, R139 ;  /* 0x000000058a057223 */ /* 0x000fe2000001008b */
[----:B------:R-:W1:Y:S01]  /*4df0*/  MUFU.EX2 R120, R120 ;  /* 0x0000007800787308 */ /* 0x000e620000000800 */
[----:B------:R-:W-:Y:S01]  /*4e00*/  FMUL.FTZ R7, R140, R7 ;  /* 0x000000078c077220 */ /* 0x000fe20000410000 */
[----:B------:R-:W-:Y:S01]  /*4e10*/  FSEL R121, R121, RZ, !P4 ;  /* 0x000000ff79797208 */ /* 0x000fe20006000000 */
[----:B------:R-:W-:Y:S01]  /*4e20*/  FFMA.FTZ R5, R136, R5, R137 ;  /* 0x0000000588057223 */ /* 0x000fe20000010089 */
[----:B------:R-:W-:Y:S01]  /*4e30*/  FSEL R117, R117, RZ, !P5 ;  /* 0x000000ff75757208 */ /* 0x000fe20006800000 */
[----:B------:R-:W-:-:S03]  /*4e40*/  FMUL.FTZ R7, R138, R7 ;  /* 0x000000078a077220 */ /* 0x000fc60000410000 */
[----:B------:R-:W3:Y:S01]  /*4e50*/  MUFU.EX2 R119, R119 ;  /* 0x0000007700777308 */ /* 0x000ee20000000800 */
[----:B------:R-:W-:Y:S01]  /*4e60*/  FMUL.FTZ R7, R136, R7 ;  /* 0x0000000788077220 */ /* 0x000fe20000410000 */
[----:B0-----:R-:W-:Y:S01]  /*4e70*/  FSEL R122, R122, 1, !P1 ;  /* 0x3f8000007a7a7808 */ /* 0x001fe20004800000 */
[----:B------:R-:W-:Y:S01]  /*4e80*/  FFMA.FTZ R5, R134, R5, R135 ;  /* 0x0000000586057223 */ /* 0x000fe20000010087 */
[----:B------:R-:W-:Y:S01]  /*4e90*/  ISETP.GE.AND P1, PT, R110, 0x1, PT ;  /* 0x000000016e00780c */ /* 0x000fe20003f26270 */
[----:B------:R-:W-:-:S03]  /*4ea0*/  FMUL.FTZ R7, R134, R7 ;  /* 0x0000000786077220 */ /* 0x000fc60000410000 */
[----:B------:R-:W0:Y:S01]  /*4eb0*/  MUFU.EX2 R118, R118 ;  /* 0x0000007600767308 */ /* 0x000e220000000800 */
[----:B------:R-:W-:Y:S01]  /*4ec0*/  FFMA.FTZ R5, R132, R5, R133 ;  /* 0x0000000584057223 */ /* 0x000fe20000010085 */
[----:B-1----:R-:W-:Y:S01]  /*4ed0*/  FSEL R120, R120, 1, !P2 ;  /* 0x3f80000078787808 */ /* 0x002fe20005000000 */
[----:B------:R-:W-:-:S05]  /*4ee0*/  FMUL.FTZ R7, R132, R7 ;  /* 0x0000000784077220 */ /* 0x000fca0000410000 */
[----:B------:R-:W1:Y:S01]  /*4ef0*/  MUFU.EX2 R116, R116 ;  /* 0x0000007400747308 */ /* 0x000e620000000800 */
[C---:B------:R-:W-:Y:S01]  /*4f00*/  FFMA.FTZ R5, R130.reuse, R5, R131 ;  /* 0x0000000582057223 */ /* 0x040fe20000010083 */
[----:B---3--:R-:W-:Y:S01]  /*4f10*/  FSEL R119, R119, 1, !P3 ;  /* 0x3f80000077777808 */ /* 0x008fe20005800000 */
[----:B------:R-:W-:Y:S01]  /*4f20*/  FMUL.FTZ R7, R130, R7 ;  /* 0x0000000782077220 */ /* 0x000fe20000410000 */
[----:B--2---:R-:W-:Y:S01]  /*4f30*/  HFMA2.MMA R11, -RZ, RZ, 0, 0 ;  /* 0x00000000ff0b7435 */ /* 0x004fe200000001ff */
[C---:B------:R-:W-:Y:S01]  /*4f40*/  FFMA.FTZ R5, R128.reuse, R5, R129 ;  /* 0x0000000580057223 */ /* 0x040fe20000010081 */
[----:B------:R-:W-:Y:S01]  /*4f50*/  STS.U16 [R79+0x340], R156 ;  /* 0x0003409c4f007388 */ /* 0x000fe20000000400 */
[----:B------:R-:W-:Y:S01]  /*4f60*/  FMUL.FTZ R4, R128, R7 ;  /* 0x0000000780047220 */ /* 0x000fe20000410000 */
[----:B0-----:R-:W-:Y:S01]  /*4f70*/  FSEL R118, R118, 1, !P4 ;  /* 0x3f80000076767808 */ /* 0x001fe20006000000 */
[C---:B------:R-:W-:Y:S01]  /*4f80*/  FFMA.FTZ R6, R123.reuse, R5, R126 ;  /* 0x000000057b067223 */ /* 0x040fe2000001007e */
[----:B------:R-:W-:Y:S01]  /*4f90*/  ISETP.NE.AND P2, PT, R110, 0x1f, PT ;  /* 0x0000001f6e00780c */ /* 0x000fe20003f45270 */
[----:B------:R-:W-:Y:S01]  /*4fa0*/  FMUL.FTZ R5, R123, R4 ;  /* 0x000000047b057220 */ /* 0x000fe20000410000 */
[----:B------:R-:W-:Y:S01]  /*4fb0*/  USHF.L.U32 UR18, UR7, 0x3, URZ ;  /* 0x0000000307127899 */ /* 0x000fe2000800063f */
[C---:B------:R-:W-:Y:S01]  /*4fc0*/  FFMA.FTZ R6, R122.reuse, R6, R127 ;  /* 0x000000067a067223 */ /* 0x040fe2000001007f */
[----:B------:R-:W-:Y:S01]  /*4fd0*/  STS.U16 [R78+0x380], R157 ;  /* 0x0003809d4e007388 */ /* 0x000fe20000000400 */
[----:B------:R-:W-:Y:S01]  /*4fe0*/  FMUL.FTZ R5, R122, R5 ;  /* 0x000000057a057220 */ /* 0x000fe20000410000 */
[----:B-1----:R-:W-:Y:S01]  /*4ff0*/  FSEL R116, R116, 1, !P5 ;  /* 0x3f80000074747808 */ /* 0x002fe20006800000 */
[C---:B------:R-:W-:Y:S01]  /*5000*/  FFMA.FTZ R6, R120.reuse, R6, R125 ;  /* 0x0000000678067223 */ /* 0x040fe2000001007d */
[----:B------:R0:W-:Y:S01]  /*5010*/  STS.U16 [R77+0x3c0], R10 ;  /* 0x0003c00a4d007388 */ /* 0x0001e20000000400 */
[----:B------:R-:W-:Y:S01]  /*5020*/  FMUL.FTZ R4, R120, R5 ;  /* 0x0000000578047220 */ /* 0x000fe20000410000 */
[----:B------:R-:W-:-:S06]  /*5030*/  NOP ;  /* 0x0000000000007918 */ /* 0x000fcc0000000000 */
[C---:B------:R-:W-:Y:S01]  /*5040*/  FFMA.FTZ R6, R119.reuse, R6, R124 ;  /* 0x0000000677067223 */ /* 0x040fe2000001007c */
[----:B------:R-:W-:Y:S01]  /*5050*/  LDS.U16 R149, [R76] ;  /* 0x000000004c957984 */ /* 0x000fe20000000400 */
[----:B------:R-:W-:Y:S02]  /*5060*/  FMUL.FTZ R5, R119, R4 ;  /* 0x0000000477057220 */ /* 0x000fe40000410000 */
[C---:B------:R-:W-:Y:S01]  /*5070*/  FFMA.FTZ R6, R118.reuse, R6, R121 ;  /* 0x0000000676067223 */ /* 0x040fe20000010079 */
[----:B------:R-:W-:Y:S01]  /*5080*/  LDS.U16 R150, [R75+0x2] ;  /* 0x000002004b967984 */ /* 0x000fe20000000400 */
[----:B------:R-:W-:Y:S02]  /*5090*/  FMUL.FTZ R5, R118, R5 ;  /* 0x0000000576057220 */ /* 0x000fe40000410000 */
[C---:B------:R-:W-:Y:S01]  /*50a0*/  FFMA.FTZ R9, R116.reuse, R6, R117 ;  /* 0x0000000674097223 */ /* 0x040fe20000010075 */
[----:B------:R-:W-:Y:S01]  /*50b0*/  LDS.U16 R151, [R74+0x4] ;  /* 0x000004004a977984 */ /* 0x000fe20000000400 */
[----:B------:R-:W-:-:S02]  /*50c0*/  FMUL.FTZ R8, R116, R5 ;  /* 0x0000000574087220 */ /* 0x000fc40000410000 */
[----:B------:R-:W-:Y:S01]  /*50d0*/  IMAD.WIDE.U32 R4, R114, c[0x0][0x198], RZ ;  /* 0x0000660072047a25 */ /* 0x000fe200078e00ff */
[----:B------:R-:W1:Y:S03]  /*50e0*/  SHFL.UP PT, R6, R9, 0x1, RZ ;  /* 0x0420000009067989 */ /* 0x000e6600000e00ff */
[----:B------:R-:W-:Y:S01]  /*50f0*/  IMAD.IADD R5, R5, 0x1, R161 ;  /* 0x0000000105057824 */ /* 0x000fe200078e02a1 */
[----:B------:R-:W2:Y:S01]  /*5100*/  SHFL.UP PT, R7, R8, 0x1, RZ ;  /* 0x0420000008077989 */ /* 0x000ea200000e00ff */
[----:B------:R-:W-:Y:S02]  /*5110*/  IMAD.U32 R161, RZ, RZ, UR7 ;  /* 0x00000007ffa17e24 */ /* 0x000fe4000f8e00ff */
[----:B0-----:R-:W-:Y:S01]  /*5120*/  IMAD.MOV.U32 R10, RZ, RZ, 0x3f800000 ;  /* 0x3f800000ff0a7424 */ /* 0x001fe200078e00ff */
[----:B------:R-:W-:Y:S01]  /*5130*/  LDS.U16 R152, [R73+0x6] ;  /* 0x0000060049987984 */ /* 0x000fe20000000400 */
[----:B------:R-:W-:-:S03]  /*5140*/  IMAD.WIDE.U32 R4, R161, c[0x0][0x1a0], R4 ;  /* 0x00006800a1047a25 */ /* 0x000fc600078e0004 */
[----:B------:R-:W-:Y:S02]  /*5150*/  LDS.U16 R153, [R72+0x8] ;  /* 0x0000080048997984 */ /* 0x000fe40000000400 */
[----:B------:R-:W-:Y:S02]  /*5160*/  IADD3 R5, R5, UR12, RZ ;  /* 0x0000000c05057c10 */ /* 0x000fe4000fffe0ff */
[----:B------:R-:W-:Y:S04]  /*5170*/  LDS.U16 R154, [R71+0xa] ;  /* 0x00000a00479a7984 */ /* 0x000fe80000000400 */
[----:B------:R-:W-:Y:S01]  /*5180*/  LDS.U16 R155, [R70+0xc] ;  /* 0x00000c00469b7984 */ /* 0x000fe20000000400 */
[----:B-1----:R-:W-:-:S03]  /*5190*/  @P1 FFMA.FTZ R9, R8, R6, R9 ;  /* 0x0000000608091223 */ /* 0x002fc60000010009 */
[----:B------:R-:W-:Y:S01]  /*51a0*/  LDS.U16 R156, [R69+0xe] ;  /* 0x00000e00459c7984 */ /* 0x000fe20000000400 */
[----:B--2---:R-:W-:Y:S01]  /*51b0*/  @P1 FMUL.FTZ R8, R8, R7 ;  /* 0x0000000708081220 */ /* 0x004fe20000410000 */
[C---:B------:R-:W-:Y:S02]  /*51c0*/  LEA R6, P1, R4.reuse, c[0x0][0x228], 0x2 ;  /* 0x00008a0004067a11 */ /* 0x040fe400078210ff */
[----:B------:R-:W-:Y:S02]  /*51d0*/  @!P0 LDS.64 R10, [UR18+0x870] ;  /* 0x00087012ff0a8984 */ /* 0x000fe40008000a00 */
[----:B------:R-:W-:Y:S02]  /*51e0*/  LEA.HI.X R7, R4, c[0x0][0x22c], R5, 0x2, P1 ;  /* 0x00008b0004077a11 */ /* 0x000fe400008f1405 */
[----:B------:R-:W-:Y:S01]  /*51f0*/  LDS.U16 R157, [R68+0x10] ;  /* 0x00001000449d7984 */ /* 0x000fe20000000400 */
[----:B------:R-:W-:-:S03]  /*5200*/  ISETP.GE.AND P1, PT, R110, 0x2, PT ;  /* 0x000000026e00780c */ /* 0x000fc60003f26270 */
[----:B------:R-:W0:Y:S04]  /*5210*/  SHFL.UP PT, R4, R9, 0x2, RZ ;  /* 0x0440000009047989 */ /* 0x000e2800000e00ff */
[----:B------:R-:W1:Y:S04]  /*5220*/  SHFL.UP PT, R5, R8, 0x2, RZ ;  /* 0x0440000008057989 */ /* 0x000e6800000e00ff */
[----:B------:R-:W-:Y:S04]  /*5230*/  LDS.U16 R158, [R67+0x12] ;  /* 0x00001200439e7984 */ /* 0x000fe80000000400 */
[----:B------:R-:W-:Y:S04]  /*5240*/  LDS.U16 R159, [R66+0x14] ;  /* 0x00001400429f7984 */ /* 0x000fe80000000400 */
[----:B------:R-:W-:Y:S04]  /*5250*/  LDS.U16 R160, [R65+0x16] ;  /* 0x0000160041a07984 */ /* 0x000fe80000000400 */
[----:B------:R-:W-:Y:S01]  /*5260*/  LDS.U16 R161, [R64+0x18] ;  /* 0x0000180040a17984 */ /* 0x000fe20000000400 */
[----:B0-----:R-:W-:-:S03]  /*5270*/  @P1 FFMA.FTZ R9, R8, R4, R9 ;  /* 0x0000000408091223 */ /* 0x001fc60000010009 */
[----:B------:R-:W-:Y:S01]  /*5280*/  LDS.U16 R162, [R63+0x1a] ;  /* 0x00001a003fa27984 */ /* 0x000fe20000000400 */
[----:B-1----:R-:W-:-:S03]  /*5290*/  @P1 FMUL.FTZ R8, R8, R5 ;  /* 0x0000000508081220 */ /* 0x002fc60000410000 */
[----:B------:R-:W0:Y:S04]  /*52a0*/  SHFL.UP PT, R4, R9, 0x4, RZ ;  /* 0x0480000009047989 */ /* 0x000e2800000e00ff */
[----:B------:R-:W1:Y:S01]  /*52b0*/  SHFL.UP PT, R5, R8, 0x4, RZ ;  /* 0x0480000008057989 */ /* 0x000e6200000e00ff */
[----:B------:R-:W-:-:S03]  /*52c0*/  ISETP.GE.AND P1, PT, R110, 0x4, PT ;  /* 0x000000046e00780c */ /* 0x000fc60003f26270 */
[----:B------:R-:W-:Y:S04]  /*52d0*/  LDS.U16 R163, [R62+0x1c] ;  /* 0x00001c003ea37984 */ /* 0x000fe80000000400 */
[----:B------:R-:W-:Y:S04]  /*52e0*/  LDS.U16 R164, [R60+0x1e] ;  /* 0x00001e003ca47984 */ /* 0x000fe80000000400 */
[----:B------:R2:W5:Y:S01]  /*52f0*/  LDG.E R148, [R6.64] ;  /* 0x0000001006947981 */ /* 0x000562000c1e1900 */
[----:B------:R-:W-:Y:S01]  /*5300*/  BSSY B0, `(.L_x_3477) ;  /* 0x0000028000007945 */ /* 0x000fe20003800000 */
        /* <DEDUP_REMOVED lines=10> */
[C---:B0-----:R-:W-:Y:S01]  /*53b0*/  @P1 FFMA.FTZ R9, R8.reuse, R4, R9 ;  /* 0x0000000408091223 */ /* 0x041fe20000010009 */
[----:B------:R-:W-:Y:S01]  /*53c0*/  @!P2 SHF.R.U32.HI R4, RZ, 0x2, R115 ;  /* 0x00000002ff04a819 */ /* 0x000fe20000011673 */
[----:B-1----:R-:W-:-:S03]  /*53d0*/  @P1 FMUL.FTZ R8, R8, R5 ;  /* 0x0000000508081220 */ /* 0x002fc60000410000 */
[----:B------:R-:W-:Y:S01]  /*53e0*/  @!P2 LOP3.LUT R12, R4, 0x3ffffff8, RZ, 0xc0, !PT ;  /* 0x3ffffff8040ca812 */ /* 0x000fe200078ec0ff */
[----:B------:R-:W-:Y:S01]  /*53f0*/  SHFL.UP PT, R165, R9, 0x1, RZ ;  /* 0x0420000009a57989 */ /* 0x000fe200000e00ff */
[----:B------:R-:W-:-:S03]  /*5400*/  SHF.R.U32.HI R4, RZ, 0x5, R115 ;  /* 0x00000005ff047819 */ /* 0x000fc60000011673 */
[----:B------:R0:W-:Y:S04]  /*5410*/  @!P2 STS.64 [R12+0x850], R8 ;  /* 0x000850080c00a388 */ /* 0x0001e80000000a00 */
[----:B------:R-:W-:Y:S01]  /*5420*/  BAR.SYNC.DEFER_BLOCKING 0x0 ;  /* 0x0000000000007b1d */ /* 0x000fe20000010000 */
[----:B------:R-:W-:-:S04]  /*5430*/  ISETP.NE.AND P1, PT, R4, RZ, PT ;  /* 0x000000ff0400720c */ /* 0x000fc80003f25270 */
[----:B------:R-:W-:Y:S01]  /*5440*/  ISETP.NE.AND P2, PT, R110, RZ, P1 ;  /* 0x000000ff6e00720c */ /* 0x000fe20000f45270 */
[----:B------:R-:W-:Y:S08]  /*5450*/  SHFL.UP PT, R8, R8, 0x1, RZ ;  /* 0x0420000008087989 */ /* 0x000ff000000e00ff */
[----:B------:R-:W-:Y:S01]  /*5460*/  @P1 MOV R13, R11 ;  /* 0x0000000b000d1202 */ /* 0x000fe20000000f00 */
[----:B0-----:R-:W-:Y:S01]  /*5470*/  @P1 IMAD.MOV.U32 R12, RZ, RZ, R10 ;  /* 0x000000ffff0c1224 */ /* 0x001fe200078e000a */
[----:B--2---:R-:W0:Y:S02]  /*5480*/  LDS.128 R4, [0x850] ;  /* 0x00085000ff047984 */ /* 0x004e240000000c00 */
[----:B0-----:R-:W-:-:S02]  /*5490*/  FFMA.FTZ R7, R5, R6, R7 ;  /* 0x0000000605077223 */ /* 0x001fc40000010007 */
[----:B------:R-:W-:Y:S01]  /*54a0*/  @P2 FFMA.FTZ R5, R8, R5, R165 ;  /* 0x0000000508052223 */ /* 0x000fe200000100a5 */
[----:B------:R-:W-:-:S03]  /*54b0*/  @P1 ISETP.NE.AND P2, PT, R110, RZ, PT ;  /* 0x000000ff6e00120c */ /* 0x000fc60003f45270 */
[----:B------:R-:W-:Y:S02]  /*54c0*/  @P1 IMAD.MOV.U32 R165, RZ, RZ, R5 ;  /* 0x000000ffffa51224 */ /* 0x000fe400078e0005 */
[----:B------:R-:W-:-:S05]  /*54d0*/  @P1 FMUL.FTZ R5, R8, R4 ;  /* 0x0000000408051220 */ /* 0x000fca0000410000 */
[----:B------:R-:W-:-:S05]  /*54e0*/  @P1 FSEL R5, R4, R5, !P2 ;  /* 0x0000000504051208 */ /* 0x000fca0005000000 */
        /* <DEDUP_REMOVED lines=9> */
.L_x_3478:
[----:B------:R-:W-:Y:S05]  /*5580*/  BSYNC B0 ;  /* 0x0000000000007941 */ /* 0x000fea0003800000 */
.L_x_3477:
        /* <DEDUP_REMOVED lines=8> */
[----:B0-----:R-:W-:Y:S02]  /*5610*/  PRMT R11, RZ, 0x5410, R154 ;  /* 0x00005410ff0b7816 */ /* 0x001fe4000000009a */
[----:B------:R-:W-:Y:S02]  /*5620*/  PRMT R155, RZ, 0x5410, R155 ;  /* 0x00005410ff9b7816 */ /* 0x000fe4000000009b */
[----:B------:R-:W-:Y:S02]  /*5630*/  PRMT R157, RZ, 0x5410, R157 ;  /* 0x00005410ff9d7816 */ /* 0x000fe4000000009d */
[----:B------:R-:W-:-:S02]  /*5640*/  PRMT R159, RZ, 0x5410, R159 ;  /* 0x00005410ff9f7816 */ /* 0x000fc4000000009f */
[----:B------:R-:W-:Y:S02]  /*5650*/  PRMT R161, RZ, 0x5410, R161 ;  /* 0x00005410ffa17816 */ /* 0x000fe400000000a1 */
[----:B------:R-:W-:Y:S01]  /*5660*/  PRMT R163, RZ, 0x5410, R163 ;  /* 0x00005410ffa37816 */ /* 0x000fe200000000a3 */
[----:B------:R-:W0:Y:S02]  /*5670*/  LDS R5, [0x86c] ;  /* 0x00086c00ff057984 */ /* 0x000e240000000800 */
[----:B0-----:R-:W-:Y:S01]  /*5680*/  @P1 FFMA.FTZ R165, R5, R8, R165 ;  /* 0x0000000805a51223 */ /* 0x001fe200000100a5 */
[----:B------:R-:W-:-:S03]  /*5690*/  ISETP.NE.AND P1, PT, R115, RZ, PT ;  /* 0x000000ff7300720c */ /* 0x000fc60003f25270 */
        /* <DEDUP_REMOVED lines=20> */
[----:B------:R-:W-:Y:S01]  /*57e0*/  FFMA.FTZ R117, R116, R118, R117 ;  /* 0x0000007674757223 */ /* 0x000fe20000010075 */
        /* <DEDUP_REMOVED lines=22> */
.L_x_3480:
[----:B------:R-:W-:Y:S05]  /*5950*/  BSYNC B0 ;  /* 0x0000000000007941 */ /* 0x000fea0003800000 */
.L_x_3479:
        /* <DEDUP_REMOVED lines=38> */
.L_x_3476:
[----:B------:R-:W-:Y:S01]  /*5bc0*/  BAR.SYNC.DEFER_BLOCKING 0x0 ;  /* 0x0000000000007b1d */ /* 0x000fe20000010000 */
[----:B------:R-:W-:Y:S02]  /*5bd0*/  F2FP.BF16.PACK_AB R26, R26, R29 ;  /* 0x0000001d1a1a723e */ /* 0x000fe400000010ff */
[----:B------:R-:W-:Y:S02]  /*5be0*/  F2FP.BF16.PACK_AB R24, R24, R27 ;  /* 0x0000001b1818723e */ /* 0x000fe400000010ff */
[----:B-1----:R-:W-:Y:S01]  /*5bf0*/  PRMT R4, R26, 0x7632, R4 ;  /* 0x000076321a047816 */ /* 0x002fe20000000004 */
        /* <DEDUP_REMOVED lines=8> */
[----:B------:R-:W-:Y:S02]  /*5c80*/  F2FP.BF16.PACK_AB R16, R16, R19 ;  /* 0x000000131010723e */ /* 0x000fe400000010ff */
[----:B------:R-:W-:Y:S02]  /*5c90*/  PRMT R7, R18, 0x7632, R7 ;  /* 0x0000763212077816 */ /* 0x000fe40000000007 */
[----:B------:R-:W-:Y:S02]  /*5ca0*/  F2FP.BF16.PACK_AB R14, R14, R17 ;  /* 0x000000110e0e723e */ /* 0x000fe400000010ff */
[----:B------:R-:W-:Y:S01]  /*5cb0*/  ISETP.NE.AND P0, PT, R115, RZ, PT ;  /* 0x000000ff7300720c */ /* 0x000fe20003f05270 */
[----:B------:R-:W-:Y:S01]  /*5cc0*/  STS.U16 [R76], R26 ;  /* 0x0000001a4c007388 */ /* 0x000fe20000000400 */
[----:B------:R-:W-:-:S02]  /*5cd0*/  F2FP.BF16.PACK_AB R0, R0, R15 ;  /* 0x0000000f0000723e */ /* 0x000fc400000010ff */
[----:B------:R-:W-:Y:S01]  /*5ce0*/  PRMT R8, R14, 0x7632, R8 ;  /* 0x000076320e087816 */ /* 0x000fe20000000008 */
[----:B------:R0:W-:Y:S01]  /*5cf0*/  STS.U16 [R75+0x2], R4 ;  /* 0x000002044b007388 */ /* 0x0001e20000000400 */
[----:B------:R-:W-:-:S03]  /*5d00*/  PRMT R30, R0, 0x7632, R30 ;  /* 0x00007632001e7816 */ /* 0x000fc6000000001e */
        /* <DEDUP_REMOVED lines=8> */
[----:B0-----:R-:W-:-:S03]  /*5d90*/  MOV R6, UR15 ;  /* 0x0000000f00067c02 */ /* 0x001fc60008000f00 */
[----:B------:R-:W-:Y:S04]  /*5da0*/  STS.U16 [R68+0x10], R18 ;  /* 0x0000101244007388 */ /* 0x000fe80000000400 */
[----:B------:R-:W-:Y:S04]  /*5db0*/  STS.U16 [R67+0x12], R7 ;  /* 0x0000120743007388 */ /* 0x000fe80000000400 */
[----:B------:R-:W-:Y:S04]  /*5dc0*/  STS.U16 [R66+0x14], R16 ;  /* 0x0000141042007388 */ /* 0x000fe80000000400 */
[----:B------:R0:W-:Y:S04]  /*5dd0*/  STS.U16 [R65+0x16], R5 ;  /* 0x0000160541007388 */ /* 0x0001e80000000400 */
[----:B------:R-:W-:Y:S04]  /*5de0*/  STS.U16 [R64+0x18], R14 ;  /* 0x0000180e40007388 */ /* 0x000fe80000000400 */
[----:B------:R-:W-:Y:S01]  /*5df0*/  STS.U16 [R63+0x1a], R8 ;  /* 0x00001a083f007388 */ /* 0x000fe20000000400 */
[----:B0-----:R-:W-:-:S03]  /*5e00*/  IMAD.WIDE.U32 R4, R113, c[0x0][0x200], RZ ;  /* 0x0000800071047a25 */ /* 0x001fc600078e00ff */
[----:B------:R0:W-:Y:S04]  /*5e10*/  STS.U16 [R62+0x1c], R0 ;  /* 0x00001c003e007388 */ /* 0x0001e80000000400 */
[----:B------:R-:W-:Y:S01]  /*5e20*/  STS.U16 [R60+0x1e], R30 ;  /* 0x00001e1e3c007388 */ /* 0x000fe20000000400 */
[----:B------:R-:W-:-:S06]  /*5e30*/  NOP ;  /* 0x0000000000007918 */ /* 0x000fcc0000000000 */
[----:B------:R-:W-:Y:S01]  /*5e40*/  LDS.U16 R11, [R92] ;  /* 0x000000005c0b7984 */ /* 0x000fe20000000400 */
[----:B0-----:R-:W-:-:S03]  /*5e50*/  IMAD.U32 R0, RZ, RZ, UR7 ;  /* 0x00000007ff007e24 */ /* 0x001fc6000f8e00ff */
        /* <DEDUP_REMOVED lines=29> */
[----:B------:R-:W-:-:S03]  /*6030*/  MOV R31, UR7 ;  /* 0x00000007001f7c02 */ /* 0x000fc60008000f00 */
[----:B------:R-:W-:Y:S02]  /*6040*/  IMAD.IADD R7, R9, 0x1, R7 ;  /* 0x0000000109077824 */ /* 0x000fe400078e0207 */
[C---:B------:R-:W-:Y:S02]  /*6050*/  IMAD R9, R114.reuse, c[0x0][0x20c], R31 ;  /* 0x0000830072097a24 */ /* 0x040fe400078e021f */
[----:B------:R-:W-:-:S04]  /*6060*/  IMAD.WIDE.U32 R6, R114, c[0x0][0x208], R6 ;  /* 0x0000820072067a25 */ /* 0x000fc800078e0006 */
[----:B------:R-:W-:Y:S01]  /*6070*/  IMAD.IADD R7, R7, 0x1, R9 ;  /* 0x0000000107077824 */ /* 0x000fe200078e0209 */
[----:B------:R-:W-:-:S04]  /*6080*/  LEA R8, P0, R6, c[0x0][0x258], 0x1 ;  /* 0x0000960006087a11 */ /* 0x000fc800078008ff */
[----:B------:R-:W-:-:S05]  /*6090*/  LEA.HI.X R9, R6, c[0x0][0x25c], R7, 0x1, P0 ;  /* 0x0000970006097a11 */ /* 0x000fca00000f0c07 */
[----:B------:R0:W-:Y:S04]  /*60a0*/  STG.E.U16 [R8.64], R11 ;  /* 0x0000000b08007986 */ /* 0x0001e8000c101510 */
.L_x_3483:
[----:B------:R-:W-:Y:S05]  /*60b0*/  BSYNC B0 ;  /* 0x0000000000007941 */ /* 0x000fea0003800000 */
.L_x_3482:
[----:B------:R-:W-:Y:S01]  /*60c0*/  ULDC UR7, c[0x0][0x208] ;  /* 0x0000820000077ab9 */ /* 0x000fe20000000800 */
[----:B------:R-:W-:Y:S01]  /*60d0*/  MOV R6, R4 ;  /* 0x0000000400067202 */ /* 0x000fe20000000f00 */
[----:B------:R-:W-:Y:S01]  /*60e0*/  UIMAD UR7, UR19, UR7, URZ ;  /* 0x00000007130772a4 */ /* 0x000fe2000f8e023f */
[----:B------:R-:W-:Y:S01]  /*60f0*/  IMAD.MOV.U32 R7, RZ, RZ, R29 ;  /* 0x000000ffff077224 */ /* 0x000fe200078e001d */
[----:B------:R-:W-:Y:S01]  /*6100*/  USHF.L.U32 UR12, UR4, 0xa, URZ ;  /* 0x0000000a040c7899 */ /* 0x000fe2000800063f */
[----:B------:R-:W-:Y:S01]  /*6110*/  IMAD.MOV.U32 R5, RZ, RZ, 0x2 ;  /* 0x00000002ff057424 */ /* 0x000fe200078e00ff */
[-C--:B------:R-:W-:Y:S01]  /*6120*/  ISETP.GE.AND P2, PT, R109, R27.reuse, PT ;  /* 0x0000001b6d00720c */ /* 0x080fe20003f46270 */
[----:B------:R-:W-:Y:S01]  /*6130*/  IMAD.WIDE.U32 R6, R114, c[0x0][0x208], R6 ;  /* 0x0000820072067a25 */ /* 0x000fe200078e0006 */
[----:B0-----:R-:W-:Y:S01]  /*6140*/  MOV R11, UR7 ;  /* 0x00000007000b7c02 */ /* 0x001fe20008000f00 */
[----:B------:R-:W-:Y:S01]  /*6150*/  USHF.R.S32.HI UR7, URZ, 0x1f, UR12 ;  /* 0x0000001f3f077899 */ /* 0x000fe2000801140c */
[----:B------:R-:W-:Y:S01]  /*6160*/  ISETP.GE.AND P3, PT, R105, R27, PT ;  /* 0x0000001b6900720c */ /* 0x000fe20003f66270 */
[----:B------:R-:W-:Y:S01]  /*6170*/  IMAD.WIDE R4, R2, R5, c[0x0][0x258] ;  /* 0x0000960002047625 */ /* 0x000fe200078e0205 */
[----:B------:R-:W-:Y:S01]  /*6180*/  IADD3 R9, P0, R6, UR12, RZ ;  /* 0x0000000c06097c10 */ /* 0x000fe2000ff1e0ff */
[----:B------:R-:W-:Y:S01]  /*6190*/  UIADD3 UR4, UR4, 0x1, URZ ;  /* 0x0000000104047890 */ /* 0x000fe2000fffe03f */
[-C--:B------:R-:W-:Y:S01]  /*61a0*/  ISETP.GE.AND P4, PT, R104, R27.reuse, PT ;  /* 0x0000001b6800720c */ /* 0x080fe20003f86270 */
[----:B------:R-:W-:Y:S01]  /*61b0*/  IMAD R6, R114, c[0x0][0x20c], R11 ;  /* 0x0000830072067a24 */ /* 0x000fe200078e020b */
[----:B------:R-:W-:Y:S01]  /*61c0*/  LEA R4, P1, R9, R4, 0x1 ;  /* 0x0000000409047211 */ /* 0x000fe200078208ff */
[----:B------:R-:W-:Y:S01]  /*61d0*/  UIADD3 UR9, UP1, UR9, 0x800, URZ ;  /* 0x0000080009097890 */ /* 0x000fe2000ff3e03f */
[-C--:B------:R-:W-:Y:S01]  /*61e0*/  ISETP.GE.AND P5, PT, R103, R27.reuse, PT ;  /* 0x0000001b6700720c */ /* 0x080fe20003fa6270 */
[----:B------:R-:W-:Y:S01]  /*61f0*/  UIADD3 UR8, UP2, UR8, 0x800, URZ ;  /* 0x0000080008087890 */ /* 0x000fe2000ff5e03f */
[----:B------:R-:W-:Y:S01]  /*6200*/  IADD3.X R6, R6, UR7, R7, P0, !PT ;  /* 0x0000000706067c10 */ /* 0x000fe200087fe407 */
[----:B------:R-:W-:Y:S01]  /*6210*/  ULDC UR7, c[0x0][0x174] ;  /* 0x00005d0000077ab9 */ /* 0x000fe20000000800 */
[----:B------:R-:W-:Y:S01]  /*6220*/  ISETP.GE.AND P6, PT, R102, R27, PT ;  /* 0x0000001b6600720c */ /* 0x000fe20003fc6270 */
[----:B------:R-:W-:Y:S01]  /*6230*/  UISETP.GE.AND UP0, UPT, UR4, UR7, UPT ;  /* 0x000000070400728c */ /* 0x000fe2000bf06270 */
[----:B------:R-:W-:Y:S01]  /*6240*/  LEA.HI.X R5, R9, R5, R6, 0x1, P1 ;  /* 0x0000000509057211 */ /* 0x000fe200008f0c06 */
[----:B------:R-:W-:Y:S01]  /*6250*/  UIADD3.X UR11, URZ, UR11, URZ, UP1, !UPT ;  /* 0x0000000b3f0b7290 */ /* 0x000fe20008ffe43f */
        /* <DEDUP_REMOVED lines=31> */
.L_x_3484:
[----:B------:R-:W-:Y:S05]  /*6450*/  EXIT ;  /* 0x000000000000794d */ /* 0x000fea0003800000 */
.L_x_3486:
        /* <DEDUP_REMOVED lines=10> */
.L_x_5418:


//--------------------- .text._Z25selective_scan_fwd_kernelI32Selective_Scan_fwd_kernel_traitsILi64ELi16ELi1ELb0ELb0ELb1ELb1EN3c108BFloat16EfEEv13SSMParamsBase --------------------------
	.section	.text._Z25selective_scan_fwd_kernelI32Selective_Scan_fwd_kernel_traitsILi64ELi16ELi1ELb0ELb0ELb1ELb1EN3c108BFloat16EfEEv13SSMParamsBase,"ax",@progbits
	.sectioninfo	@"SHI_REGISTERS=168"
	.align	128
        .global         _Z25selective_scan_fwd_kernelI32Selective_Scan_fwd_kernel_traitsILi64ELi16ELi1ELb0ELb0ELb1ELb1EN3c108BFloat16EfEEv13SSMParamsBase
        .type           _Z25selective_scan_fwd_kernelI32Selective_Scan_fwd_kernel_traitsILi64ELi16ELi1ELb0ELb0ELb1ELb1EN3c108BFloat16EfEEv13SSMParamsBase,@function
        .size           _Z25selective_scan_fwd_kernelI32Selective_Scan_fwd_kernel_traitsILi64ELi16ELi1ELb0ELb0ELb1ELb1EN3c108BFloat16EfEEv13SSMParamsBase,(.L_x_5419 - _Z25selective_scan_fwd_kernelI32Selective_Scan_fwd_kernel_traitsILi64ELi16ELi1ELb0ELb0ELb1ELb1EN3c108BFloat16EfEEv13SSMParamsBase)
        .other          _Z25selective_scan_fwd_kernelI32Selective_Scan_fwd_kernel_traitsILi64ELi16ELi1ELb0ELb0ELb1ELb1EN3c108BFloat16EfEEv13SSMParamsBase,@"STO_CUDA_ENTRY STV_DEFAULT"
_Z25selective_scan_fwd_kernelI32Selective_Scan_fwd_kernel_traitsILi64ELi16ELi1ELb0ELb0ELb1ELb1EN3c108BFloat16EfEEv13SSMParamsBase:
.text._Z25selective_scan_fwd_kernelI32Selective_Scan_fwd_kernel_traitsILi64ELi16ELi1ELb0ELb0ELb1ELb1EN3c108BFloat16EfEEv13SSMParamsBase:
        /* <DEDUP_REMOVED lines=28> */
[----:B------:R-:W-:Y:S01]  /*01c0*/  IMAD.U32 R5, RZ, RZ, UR19 ;  /* 0x00000013ff057e24 */ /* 0x000fe2000f8e00ff */
[----:B0-----:R-:W0:Y:S01]  /*01d0*/  MUFU.RCP R0, R0 ;  /* 0x0000000000007308 */ /* 0x001e220000001000 */
[----:B------:R-:W-:-:S03]  /*01e0*/  IMAD.U32 R3, RZ, RZ, UR19 ;  /* 0x00000013ff037e24 */ /* 0x000fc6000f8e00ff */
[C---:B------:R-:W-:Y:S01]  /*01f0*/  @P1 LEA.HI.X R5, R114.reuse, c[0x0][0x254], R5, 0x2, P3 ;  /* 0x0000950072051a11 */ /* 0x040fe200018f1405 */
[----:B------:R-:W1:Y:S01]  /*0200*/  S2UR UR4, SR_CTAID.X ;  /* 0x00000000000479c3 */ /* 0x000e620000002500 */
[----:B------:R-:W-:-:S03]  /*0210*/  @P0 LEA.HI.X R3, R114, c[0x0][0x23c], R3, 0x2, P2 ;  /* 0x00008f0072030a11 */ /* 0x000fc600010f1403 */
[----:B------:R2:W5:Y:S04]  /*0220*/  @P1 LDG.E R4, [R4.64] ;  /* 0x0000001004041981 */ /* 0x000568000c1e1900 */
[----:B------:R3:W5:Y:S01]  /*0230*/  @P0 LDG.E R8, [R2.64] ;  /* 0x0000001002080981 */ /* 0x000762000c1e1900 */
[----:B0-----:R-:W-:-:S04]  /*0240*/  IADD3 R6, R0, 0xffffffe, RZ ;  /* 0x0ffffffe00067810 */ /* 0x001fc80007ffe0ff */
[----:B------:R0:W4:Y:S02]  /*0250*/  F2I.FTZ.U32.TRUNC.NTZ R7, R6 ;  /* 0x0000000600077305 */ /* 0x000124000021f000 */
[----:B0-----:R-:W-:Y:S01]  /*0260*/  HFMA2.MMA R6, -RZ, RZ, 0, 0 ;  /* 0x00000000ff067435 */ /* 0x001fe200000001ff */
[----:B----4-:R-:W-:-:S04]  /*0270*/  IMAD.MOV R10, RZ, RZ, -R7 ;  /* 0x000000ffff0a7224 */ /* 0x010fc800078e0a07 */
[----:B---3--:R-:W-:Y:S01]  /*0280*/  IMAD R3, R10, R9, RZ ;  /* 0x000000090a037224 */ /* 0x008fe200078e02ff */
[----:B------:R-:W-:-:S04]  /*0290*/  IABS R2, R114 ;  /* 0x0000007200027213 */ /* 0x000fc80000000000 */
[----:B------:R-:W-:-:S06]  /*02a0*/  IMAD.HI.U32 R7, R7, R3, R6 ;  /* 0x0000000307077227 */ /* 0x000fcc00078e0006 */
[----:B------:R-:W-:-:S04]  /*02b0*/  IMAD.HI.U32 R7, R7, R2, RZ ;  /* 0x0000000207077227 */ /* 0x000fc800078e00ff */
[----:B------:R-:W-:Y:S02]  /*02c0*/  IMAD.MOV R0, RZ, RZ, -R7 ;  /* 0x000000ffff007224 */ /* 0x000fe400078e0a07 */
[----:B-1----:R-:W-:Y:S01]  /*02d0*/  IMAD.U32 R113, RZ, RZ, UR4 ;  /* 0x00000004ff717e24 */ /* 0x002fe2000f8e00ff */
[----:B------:R-:W-:Y:S01]  /*02e0*/  UIMAD UR13, UR19, UR13, URZ ;  /* 0x0000000d130d72a4 */ /* 0x000fe2000f8e023f */
[C---:B------:R-:W-:Y:S01]  /*02f0*/  IMAD R0, R9.reuse, R0, R2 ;  /* 0x0000000009007224 */ /* 0x040fe200078e0202 */
[----:B------:R-:W-:Y:S01]  /*0300*/  ULDC.64 UR4, c[0x0][0x248] ;  /* 0x0000920000047ab9 */ /* 0x000fe20000000a00 */
[----:B------:R-:W0:Y:S03]  /*0310*/  R2UR UR21, R113 ;  /* 0x00000000711573c2 */ /* 0x000e2600000e0000 */
[----:B------:R-:W-:-:S05]  /*0320*/  ISETP.GT.U32.AND P4, PT, R9, R0, PT ;  /* 0x000000000900720c */ /* 0x000fca0003f84070 */
[----:B------:R-:W1:Y:S01]  /*0330*/  R2UR UR10, R113 ;  /* 0x00000000710a73c2 */ /* 0x000e6200000e0000 */
[----:B------:R-:W-:-:S07]  /*0340*/  IMAD.MOV.U32 R2, RZ, RZ, c[0x0][0x174] ;  /* 0x00005d00ff027624 */ /* 0x000fce00078e00ff */
[----:B------:R-:W-:Y:S01]  /*0350*/  @!P4 IMAD.IADD R0, R0, 0x1, -R9 ;  /* 0x000000010000c824 */ /* 0x000fe200078e0a09 */
[----:B------:R-:W-:-:S04]  /*0360*/  ISETP.GE.AND P6, PT, R2, 0x1, PT ;  /* 0x000000010200780c */ /* 0x000fc80003fc6270 */
[----:B------:R-:W-:Y:S01]  /*0370*/  ISETP.GE.U32.AND P2, PT, R0, R9, PT ;  /* 0x000000090000720c */ /* 0x000fe20003f46070 */
[----:B0-----:R-:W-:Y:S01]  /*0380*/  USHF.R.S32.HI UR20, URZ, 0x1f, UR21 ;  /* 0x0000001f3f147899 */ /* 0x001fe20008011415 */
[----:B------:R-:W-:Y:S01]  /*0390*/  LOP3.LUT R0, R114, c[0x0][0x178], RZ, 0x3c, !PT ;  /* 0x00005e0072007a12 */ /* 0x000fe200078e3cff */
[----:B------:R-:W-:Y:S01]  /*03a0*/  UIMAD UR15, UR19, UR15, URZ ;  /* 0x0000000f130f72a4 */ /* 0x000fe2000f8e023f */
[----:B------:R-:W-:Y:S01]  /*03b0*/  @!P4 IADD3 R7, R7, 0x1, RZ ;  /* 0x000000010707c810 */ /* 0x000fe20007ffe0ff */
[----:B------:R-:W-:Y:S01]  /*03c0*/  UIMAD UR12, UR20, UR12, URZ ;  /* 0x0000000c140c72a4 */ /* 0x000fe2000f8e023f */
[----:B------:R2:W0:Y:S01]  /*03d0*/  R2UR UR23, R114 ;  /* 0x00000000721773c2 */ /* 0x00042200000e0000 */
[----:B------:R-:W-:Y:S02]  /*03e0*/  UIMAD UR14, UR20, UR14, URZ ;  /* 0x0000000e140e72a4 */ /* 0x000fe4000f8e023f */
[----:B-1----:R-:W-:Y:S02]  /*03f0*/  UIMAD.WIDE.U32 UR8, UR10, UR8, URZ ;  /* 0x000000080a0872a5 */ /* 0x002fe4000f8e003f */
[----:B------:R-:W-:-:S02]  /*0400*/  UIMAD.WIDE.U32 UR10, UR10, UR11, URZ ;  /* 0x0000000b0a0a72a5 */ /* 0x000fc4000f8e003f */
[----:B------:R-:W-:Y:S02]  /*0410*/  UIMAD UR18, UR20, UR18, URZ ;  /* 0x00000012141272a4 */ /* 0x000fe4000f8e023f */
[----:B------:R-:W-:Y:S01]  /*0420*/  UIMAD UR13, UR22, UR26, UR13 ;  /* 0x0000001a160d72a4 */ /* 0x000fe2000f8e020d */
[----:B------:R-:W-:Y:S01]  /*0430*/  ISETP.GE.AND P5, PT, R0, RZ, PT ;  /* 0x000000ff0000720c */ /* 0x000fe20003fa6270 */
[----:B------:R-:W-:Y:S01]  /*0440*/  IMAD.WIDE.U32 R2, R113, c[0x0][0x1b0], RZ ;  /* 0x00006c0071027a25 */ /* 0x000fe200078e00ff */
[----:B------:R-:W-:Y:S02]  /*0450*/  ISETP.NE.AND P3, PT, RZ, c[0x0][0x178], PT ;  /* 0x00005e00ff007a0c */ /* 0x000fe40003f65270 */
[----:B------:R-:W-:Y:S01]  /*0460*/  @P2 IADD3 R7, R7, 0x1, RZ ;  /* 0x0000000107072810 */ /* 0x000fe20007ffe0ff */
[----:B0-2---:R-:W-:Y:S10]  /*0470*/  @!P6 EXIT ;  /* 0x000000000000e94d */ /* 0x005ff40003800000 */
        /* <DEDUP_REMOVED lines=54> */
.L_x_3530:
[----:B------:R-:W-:Y:S01]  /*07e0*/  BAR.SYNC.DEFER_BLOCKING 0x0 ;  /* 0x0000000000007b1d */ /* 0x000fe20000010000 */
[C---:B------:R-:W-:Y:S01]  /*07f0*/  IMAD.SHL.U32 R22, R2.reuse, 0x2, RZ ;  /* 0x0000000202167824 */ /* 0x040fe200078e00ff */
[----:B------:R-:W-:Y:S02]  /*0800*/  SHF.L.U64.HI R24, R2, 0x1, R3 ;  /* 0x0000000102187819 */ /* 0x000fe40000010203 */
[----:B------:R-:W-:Y:S02]  /*0810*/  PRMT R7, RZ, 0x7610, R7 ;  /* 0x00007610ff077816 */ /* 0x000fe40000000007 */
        /* <DEDUP_REMOVED lines=15> */
[----:B0-----:R0:W2:Y:S01]  /*0910*/  @!P2 LDG.E.U16 R7, [R4.64] ;  /* 0x000000100407a981 */ /* 0x0010a2000c1e1500 */
        /* <DEDUP_REMOVED lines=307> */
.L_x_3488:
[----:B------:R-:W-:Y:S05]  /*1c50*/  BSYNC B0 ;  /* 0x0000000000007941 */ /* 0x000fea0003800000 */
.L_x_3487:
        /* <DEDUP_REMOVED lines=36> */
.L_x_3490:
[----:B------:R-:W-:Y:S05]  /*1ea0*/  BSYNC B0 ;  /* 0x0000000000007941 */ /* 0x000fea0003800000 */
.L_x_3489:
        /* <DEDUP_REMOVED lines=38> */
.L_x_3492:
[----:B------:R-:W-:Y:S05]  /*2110*/  BSYNC B0 ;  /* 0x0000000000007941 */ /* 0x000fea0003800000 */
.L_x_3491:
        /* <DEDUP_REMOVED lines=36> */
.L_x_3494:
[----:B------:R-:W-:Y:S05]  /*2360*/  BSYNC B0 ;  /* 0x0000000000007941 */ /* 0x000fea0003800000 */
.L_x_3493:
        /* <DEDUP_REMOVED lines=38> */
.L_x_3496:
[----:B------:R-:W-:Y:S05]  /*25d0*/  BSYNC B0 ;  /* 0x0000000000007941 */ /* 0x000fea0003800000 */
.L_x_3495:
        /* <DEDUP_REMOVED lines=36> */
.L_x_3498:
[----:B------:R-:W-:Y:S05]  /*2820*/  BSYNC B0 ;  /* 0x0000000000007941 */ /* 0x000fea0003800000 */
.L_x_3497:
        /* <DEDUP_REMOVED lines=38> */
.L_x_3500:
[----:B------:R-:W-:Y:S05]  /*2a90*/  BSYNC B0 ;  /* 0x0000000000007941 */ /* 0x000fea0003800000 */
.L_x_3499:
        /* <DEDUP_REMOVED lines=36> */
.L_x_3502:
[----:B------:R-:W-:Y:S05]  /*2ce0*/  BSYNC B0 ;  /* 0x0000000000007941 */ /* 0x000fea0003800000 */
.L_x_3501:
        /* <DEDUP_REMOVED lines=41> */
.L_x_3504:
[----:B------:R-:W-:Y:S05]  /*2f80*/  BSYNC B0 ;  /* 0x0000000000007941 */ /* 0x000fea0003800000 */
.L_x_3503:
        /* <DEDUP_REMOVED lines=41> */
.L_x_3506:
[----:B------:R-:W-:Y:S05]  /*3220*/  BSYNC B0 ;  /* 0x0000000000007941 */ /* 0x000fea0003800000 */
.L_x_3505:
        /* <DEDUP_REMOVED lines=47> */
.L_x_3508:
[----:B------:R-:W-:Y:S05]  /*3520*/  BSYNC B0 ;  /* 0x0000000000007941 */ /* 0x000fea0003800000 */
.L_x_3507:
        /* <DEDUP_REMOVED lines=33> */
.L_x_3510:
[----:B------:R-:W-:Y:S05]  /*3740*/  BSYNC B0 ;  /* 0x0000000000007941 */ /* 0x000fea0003800000 */
.L_x_3509:
        /* <DEDUP_REMOVED lines=33> */
.L_x_3512:
[----:B------:R-:W-:Y:S05]  /*3960*/  BSYNC B0 ;  /* 0x0000000000007941 */ /* 0x000fea0003800000 */
.L_x_3511:
        /* <DEDUP_REMOVED lines=33> */
.L_x_3514:
[----:B------:R-:W-:Y:S05]  /*3b80*/  BSYNC B0 ;  /* 0x0000000000007941 */ /* 0x000fea0003800000 */
.L_x_3513:
        /* <DEDUP_REMOVED lines=33> */
.L_x_3516:
[----:B------:R-:W-:Y:S05]  /*3da0*/  BSYNC B0 ;  /* 0x0000000000007941 */ /* 0x000fea0003800000 */
.L_x_3515:
        /* <DEDUP_REMOVED lines=33> */
.L_x_3518:
[----:B------:R-:W-:Y:S05]  /*3fc0*/  BSYNC B0 ;  /* 0x0000000000007941 */ /* 0x000fea0003800000 */
.L_x_3517:
        /* <DEDUP_REMOVED lines=22> */
.L_x_3524:
[----:B------:R-:W-:Y:S01]  /*4130*/  ULDC UR12, c[0x0][0x180] ;  /* 0x00006000000c7ab9 */ /* 0x000fe20000000800 */
[----:B-1----:R-:W-:Y:S01]  /*4140*/  IMAD.WIDE.U32 R4, R114, c[0x0][0x180], RZ ;  /* 0x0000600072047a25 */ /* 0x002fe200078e00ff */
[----:B------:R-:W-:Y:S02]  /*4150*/  UIMAD UR12, UR19, UR12, URZ ;  /* 0x0000000c130c72a4 */ /* 0x000fe4000f8e023f */
[----:B------:R-:W-:Y:S01]  /*4160*/  ULDC.64 UR14, c[0x0][0x188] ;  /* 0x00006200000e7ab9 */ /* 0x000fe20000000a00 */
[----:B------:R-:W-:Y:S02]  /*4170*/  PRMT R159, RZ, 0x7610, R159 ;  /* 0x00007610ff9f7816 */ /* 0x000fe4000000009f */
        /* <DEDUP_REMOVED lines=93> */
[----:B------:R-:W-:Y:S01]  /*4750*/  IADD3 R118, R5, 0x2, RZ ;  /* 0x0000000205767810 */ /* 0x000fe20007ffe0ff */
        /* <DEDUP_REMOVED lines=8> */
[----:B------:R-:W-:Y:S01]  /*47e0*/  IMAD.MOV.U32 R161, RZ, RZ, c[0x0][0x19c] ;  /* 0x00006700ffa17624 */ /* 0x000fe200078e00ff */
[----:B------:R-:W-:Y:S01]  /*47f0*/  IADD3 R118, R5, 0x5, RZ ;  /* 0x0000000505767810 */ /* 0x000fe20007ffe0ff */
[----:B------:R-:W-:Y:S01]  /*4800*/  UIMAD UR12, UR12, UR22, URZ ;  /* 0x000000160c0c72a4 */ /* 0x000fe2000f8e023f */
[----:B------:R-:W-:Y:S01]  /*4810*/  FSEL R143, R143, RZ, !P4 ;  /* 0x000000ff8f8f7208 */ /* 0x000fe20006000000 */
[----:B------:R-:W-:Y:S01]  /*4820*/  IMAD R161, R114, R161, UR13 ;  /* 0x0000000d72a17e24 */ /* 0x000fe2000f8e02a1 */
[----:B------:R-:W-:Y:S01]  /*4830*/  ISETP.GE.U32.AND P1, PT, R118, UR15, PT ;  /* 0x0000000f76007c0c */ /* 0x000fe2000bf26070 */
[----:B------:R-:W-:Y:S01]  /*4840*/  UIMAD UR12, UR7, UR23, UR12 ;  /* 0x00000017070c72a4 */ /* 0x000fe2000f8e020c */
[----:B------:R-:W-:-:S02]  /*4850*/  FSEL R141, R141, RZ, !P5 ;  /* 0x000000ff8d8d7208 */ /* 0x000fc40006800000 */
        /* <DEDUP_REMOVED lines=94> */
[----:B------:R-:W-:Y:S01]  /*4e40*/  FMUL.FTZ R7, R138, R7 ;  /* 0x000000078a077220 */ /* 0x000fe20000410000 */
[----:B------:R-:W-:Y:S01]  /*4e50*/  STS.U16 [R79+0x340], R156 ;  /* 0x0003409c4f007388 */ /* 0x000fe20000000400 */
[----:B------:R-:W-:Y:S01]  /*4e60*/  FFMA.FTZ R5, R134, R5, R135 ;  /* 0x0000000586057223 */ /* 0x000fe20000010087 */
[----:B------:R-:W3:Y:S01]  /*4e70*/  MUFU.EX2 R119, R119 ;  /* 0x0000007700777308 */ /* 0x000ee20000000800 */
[----:B------:R-:W-:Y:S01]  /*4e80*/  FMUL.FTZ R7, R136, R7 ;  /* 0x0000000788077220 */ /* 0x000fe20000410000 */
[----:B0-----:R-:W-:Y:S01]  /*4e90*/  FSEL R122, R122, 1, !P1 ;  /* 0x3f8000007a7a7808 */ /* 0x001fe20004800000 */
[----:B------:R-:W-:Y:S01]  /*4ea0*/  FFMA.FTZ R5, R132, R5, R133 ;  /* 0x0000000584057223 */ /* 0x000fe20000010085 */
[----:B------:R-:W-:Y:S01]  /*4eb0*/  ISETP.GE.AND P1, PT, R110, 0x1, PT ;  /* 0x000000016e00780c */ /* 0x000fe20003f26270 */
[----:B------:R-:W-:Y:S01]  /*4ec0*/  FMUL.FTZ R7, R134, R7 ;  /* 0x0000000786077220 */ /* 0x000fe20000410000 */
[----:B------:R-:W-:Y:S01]  /*4ed0*/  USHF.L.U32 UR18, UR7, 0x3, URZ ;  /* 0x0000000307127899 */ /* 0x000fe2000800063f */
[----:B------:R-:W-:Y:S01]  /*4ee0*/  FFMA.FTZ R5, R130, R5, R131 ;  /* 0x0000000582057223 */ /* 0x000fe20000010083 */
[----:B------:R-:W0:Y:S01]  /*4ef0*/  MUFU.EX2 R118, R118 ;  /* 0x0000007600767308 */ /* 0x000e220000000800 */
[----:B------:R-:W-:Y:S01]  /*4f00*/  FMUL.FTZ R7, R132, R7 ;  /* 0x0000000784077220 */ /* 0x000fe20000410000 */
[----:B-1----:R-:W-:Y:S01]  /*4f10*/  FSEL R120, R120, 1, !P2 ;  /* 0x3f80000078787808 */ /* 0x002fe20005000000 */
[----:B------:R-:W-:Y:S01]  /*4f20*/  FFMA.FTZ R5, R128, R5, R129 ;  /* 0x0000000580057223 */ /* 0x000fe20000010081 */
[----:B------:R-:W-:Y:S01]  /*4f30*/  STS.U16 [R78+0x380], R157 ;  /* 0x0003809d4e007388 */ /* 0x000fe20000000400 */
[----:B------:R-:W-:-:S02]  /*4f40*/  FMUL.FTZ R7, R130, R7 ;  /* 0x0000000782077220 */ /* 0x000fc40000410000 */
[----:B------:R-:W-:Y:S01]  /*4f50*/  FFMA.FTZ R6, R123, R5, R126 ;  /* 0x000000057b067223 */ /* 0x000fe2000001007e */
[----:B------:R-:W1:Y:S01]  /*4f60*/  MUFU.EX2 R116, R116 ;  /* 0x0000007400747308 */ /* 0x000e620000000800 */
[----:B------:R-:W-:Y:S01]  /*4f70*/  FMUL.FTZ R4, R128, R7 ;  /* 0x0000000780047220 */ /* 0x000fe20000410000 */
[----:B---3--:R-:W-:Y:S01]  /*4f80*/  FSEL R119, R119, 1, !P3 ;  /* 0x3f80000077777808 */ /* 0x008fe20005800000 */
[----:B------:R-:W-:Y:S01]  /*4f90*/  FFMA.FTZ R6, R122, R6, R127 ;  /* 0x000000067a067223 */ /* 0x000fe2000001007f */
[----:B0-----:R-:W-:Y:S01]  /*4fa0*/  FSEL R118, R118, 1, !P4 ;  /* 0x3f80000076767808 */ /* 0x001fe20006000000 */
[----:B------:R-:W-:Y:S01]  /*4fb0*/  FMUL.FTZ R5, R123, R4 ;  /* 0x000000047b057220 */ /* 0x000fe20000410000 */
[----:B------:R-:W-:Y:S01]  /*4fc0*/  ISETP.NE.AND P2, PT, R110, 0x1f, PT ;  /* 0x0000001f6e00780c */ /* 0x000fe20003f45270 */
[----:B------:R-:W-:Y:S01]  /*4fd0*/  FFMA.FTZ R6, R120, R6, R125 ;  /* 0x0000000678067223 */ /* 0x000fe2000001007d */
[----:B------:R0:W-:Y:S01]  /*4fe0*/  STS.U16 [R77+0x3c0], R10 ;  /* 0x0003c00a4d007388 */ /* 0x0001e20000000400 */
[----:B------:R-:W-:Y:S01]  /*4ff0*/  FMUL.FTZ R5, R122, R5 ;  /* 0x000000057a057220 */ /* 0x000fe20000410000 */
[----:B------:R-:W-:-:S06]  /*5000*/  NOP ;  /* 0x0000000000007918 */ /* 0x000fcc0000000000 */
[----:B------:R-:W-:Y:S01]  /*5010*/  FMUL.FTZ R4, R120, R5 ;  /* 0x0000000578047220 */ /* 0x000fe20000410000 */
[----:B-1----:R-:W-:Y:S01]  /*5020*/  FSEL R116, R116, 1, !P5 ;  /* 0x3f80000074747808 */ /* 0x002fe20006800000 */
        /* <DEDUP_REMOVED lines=10> */
[----:B------:R-:W1:Y:S04]  /*50d0*/  SHFL.UP PT, R6, R9, 0x1, RZ ;  /* 0x0420000009067989 */ /* 0x000e6800000e00ff */
[----:B------:R-:W3:Y:S01]  /*50e0*/  SHFL.UP PT, R7, R8, 0x1, RZ ;  /* 0x0420000008077989 */ /* 0x000ee200000e00ff */
[----:B------:R-:W-:Y:S01]  /*50f0*/  IADD3 R5, R5, R161, RZ ;  /* 0x000000a105057210 */ /* 0x000fe20007ffe0ff */
[----:B------:R-:W-:Y:S02]  /*5100*/  IMAD.U32 R161, RZ, RZ, UR7 ;  /* 0x00000007ffa17e24 */ /* 0x000fe4000f8e00ff */
[----:B--2---:R-:W-:Y:S01]  /*5110*/  IMAD.MOV.U32 R11, RZ, RZ, RZ ;  /* 0x000000ffff0b7224 */ /* 0x004fe200078e00ff */
[----:B------:R-:W-:Y:S01]  /*5120*/  LDS.U16 R152, [R73+0x6] ;  /* 0x0000060049987984 */ /* 0x000fe20000000400 */
[----:B------:R-:W-:-:S03]  /*5130*/  IMAD.WIDE.U32 R4, R161, c[0x0][0x1a0], R4 ;  /* 0x00006800a1047a25 */ /* 0x000fc600078e0004 */
[----:B------:R-:W-:Y:S02]  /*5140*/  LDS.U16 R153, [R72+0x8] ;  /* 0x0000080048997984 */ /* 0x000fe40000000400 */
[----:B------:R-:W-:Y:S01]  /*5150*/  IADD3 R5, R5, UR12, RZ ;  /* 0x0000000c05057c10 */ /* 0x000fe2000fffe0ff */
[----:B0-----:R-:W-:Y:S01]  /*5160*/  IMAD.MOV.U32 R10, RZ, RZ, 0x3f800000 ;  /* 0x3f800000ff0a7424 */ /* 0x001fe200078e00ff */
[----:B------:R-:W-:Y:S04]  /*5170*/  LDS.U16 R154, [R71+0xa] ;  /* 0x00000a00479a7984 */ /* 0x000fe80000000400 */
[----:B------:R-:W-:Y:S01]  /*5180*/  LDS.U16 R155, [R70+0xc] ;  /* 0x00000c00469b7984 */ /* 0x000fe20000000400 */
[----:B-1----:R-:W-:-:S03]  /*5190*/  @P1 FFMA.FTZ R9, R8, R6, R9 ;  /* 0x0000000608091223 */ /* 0x002fc60000010009 */
[----:B------:R-:W-:Y:S01]  /*51a0*/  LDS.U16 R156, [R69+0xe] ;  /* 0x00000e00459c7984 */ /* 0x000fe20000000400 */
[----:B---3--:R-:W-:Y:S01]  /*51b0*/  @P1 FMUL.FTZ R8, R8, R7 ;  /* 0x0000000708081220 */ /* 0x008fe20000410000 */
        /* <DEDUP_REMOVED lines=42> */
[----:B------:R-:W-:Y:S02]  /*5460*/  @P1 IMAD.MOV.U32 R13, RZ, RZ, R11 ;  /* 0x000000ffff0d1224 */ /* 0x000fe400078e000b */
[----:B0-----:R-:W-:Y:S01]  /*5470*/  @P1 IMAD.MOV.U32 R12, RZ, RZ, R10 ;  /* 0x000000ffff0c1224 */ /* 0x001fe200078e000a */
[----:B--2---:R-:W0:Y:S02]  /*5480*/  LDS.128 R4, [0x850] ;  /* 0x00085000ff047984 */ /* 0x004e240000000c00 */
[----:B0-----:R-:W-:-:S02]  /*5490*/  FFMA.FTZ R7, R5, R6, R7 ;  /* 0x0000000605077223 */ /* 0x001fc40000010007 */
[----:B------:R-:W-:Y:S01]  /*54a0*/  @P2 FFMA.FTZ R5, R8, R5, R165 ;  /* 0x0000000508052223 */ /* 0x000fe200000100a5 */
[----:B------:R-:W-:-:S03]  /*54b0*/  @P1 ISETP.NE.AND P2, PT, R110, RZ, PT ;  /* 0x000000ff6e00120c */ /* 0x000fc60003f45270 */
[----:B------:R-:W-:Y:S02]  /*54c0*/  @P1 IMAD.MOV.U32 R165, RZ, RZ, R5 ;  /* 0x000000ffffa51224 */ /* 0x000fe400078e0005 */
[----:B------:R-:W-:-:S05]  /*54d0*/  @P1 FMUL.FTZ R5, R8, R4 ;  /* 0x0000000408051220 */ /* 0x000fca0000410000 */
[----:B------:R-:W-:-:S04]  /*54e0*/  @P1 FSEL R5, R4, R5, !P2 ;  /* 0x0000000504051208 */ /* 0x000fc80005000000 */
[----:B------:R-:W-:Y:S01]  /*54f0*/  @P1 MOV R8, R5 ;  /* 0x0000000500081202 */ /* 0x000fe20000000f00 */
        /* <DEDUP_REMOVED lines=8> */
.L_x_3521:
[----:B------:R-:W-:Y:S05]  /*5580*/  BSYNC B0 ;  /* 0x0000000000007941 */ /* 0x000fea0003800000 */
.L_x_3520:
        /* <DEDUP_REMOVED lines=60> */
.L_x_3523:
[----:B------:R-:W-:Y:S05]  /*5950*/  BSYNC B0 ;  /* 0x0000000000007941 */ /* 0x000fea0003800000 */
.L_x_3522:
        /* <DEDUP_REMOVED lines=38> */
.L_x_3519:
[----:B------:R-:W-:Y:S01]  /*5bc0*/  BAR.SYNC.DEFER_BLOCKING 0x0 ;  /* 0x0000000000007b1d */ /* 0x000fe20000010000 */
[----:B-1----:R-:W-:Y:S01]  /*5bd0*/  F2FP.BF16.PACK_AB R4, R26, R29 ;  /* 0x0000001d1a04723e */ /* 0x002fe200000010ff */
        /* <DEDUP_REMOVED lines=10> */
[----:B------:R-:W-:-:S02]  /*5c80*/  PRMT R7, R5, 0x7632, R7 ;  /* 0x0000763205077816 */ /* 0x000fc40000000007 */
[----:B------:R-:W-:Y:S02]  /*5c90*/  F2FP.BF16.PACK_AB R5, R20, R23 ;  /* 0x000000171405723e */ /* 0x000fe400000010ff */
[C---:B------:R-:W-:Y:S02]  /*5ca0*/  PRMT R36, R4.reuse, 0x7610, R36 ;  /* 0x0000761004247816 */ /* 0x040fe40000000024 */
[----:B------:R-:W-:Y:S02]  /*5cb0*/  PRMT R8, R4, 0x7632, R8 ;  /* 0x0000763204087816 */ /* 0x000fe40000000008 */
[----:B------:R-:W-:Y:S02]  /*5cc0*/  F2FP.BF16.PACK_AB R4, R18, R21 ;  /* 0x000000151204723e */ /* 0x000fe400000010ff */
[----:B------:R-:W-:Y:S01]  /*5cd0*/  PRMT R35, R5, 0x7610, R35 ;  /* 0x0000761005237816 */ /* 0x000fe20000000023 */
[----:B------:R-:W-:Y:S01]  /*5ce0*/  STS.U16 [R76], R38 ;  /* 0x000000264c007388 */ /* 0x000fe20000000400 */
[----:B------:R-:W-:-:S02]  /*5cf0*/  PRMT R34, R4, 0x7610, R34 ;  /* 0x0000761004227816 */ /* 0x000fc40000000022 */
        /* <DEDUP_REMOVED lines=13> */
[----:B------:R-:W-:Y:S03]  /*5dd0*/  STS.U16 [R70+0xc], R35 ;  /* 0x00000c2346007388 */ /* 0x000fe60000000400 */
[----:B------:R-:W-:Y:S01]  /*5de0*/  PRMT R30, R5, 0x7632, R30 ;  /* 0x00007632051e7816 */ /* 0x000fe2000000001e */
[----:B------:R-:W-:Y:S01]  /*5df0*/  STS.U16 [R69+0xe], R6 ;  /* 0x00000e0645007388 */ /* 0x000fe20000000400 */
[----:B0-----:R-:W-:-:S03]  /*5e00*/  PRMT R8, R4, 0x7632, R8 ;  /* 0x0000763204087816 */ /* 0x001fc60000000008 */
[----:B------:R-:W-:Y:S04]  /*5e10*/  STS.U16 [R68+0x10], R34 ;  /* 0x0000102244007388 */ /* 0x000fe80000000400 */
[----:B------:R0:W-:Y:S04]  /*5e20*/  STS.U16 [R67+0x12], R9 ;  /* 0x0000120943007388 */ /* 0x0001e80000000400 */
[----:B------:R-:W-:Y:S04]  /*5e30*/  STS.U16 [R66+0x14], R33 ;  /* 0x0000142142007388 */ /* 0x000fe80000000400 */
[----:B------:R1:W-:Y:S01]  /*5e40*/  STS.U16 [R65+0x16], R7 ;  /* 0x0000160741007388 */ /* 0x0003e20000000400 */
[----:B0-----:R-:W-:-:S03]  /*5e50*/  IMAD.U32 R9, RZ, RZ, UR15 ;  /* 0x0000000fff097e24 */ /* 0x001fc6000f8e00ff */
[----:B------:R0:W-:Y:S04]  /*5e60*/  STS.U16 [R64+0x18], R4 ;  /* 0x0000180440007388 */ /* 0x0001e80000000400 */
[----:B------:R2:W-:Y:S01]  /*5e70*/  STS.U16 [R63+0x1a], R8 ;  /* 0x00001a083f007388 */ /* 0x0005e20000000400 */
[----:B-1----:R-:W-:-:S03]  /*5e80*/  IMAD.WIDE.U32 R6, R113, c[0x0][0x200], RZ ;  /* 0x0000800071067a25 */ /* 0x002fc600078e00ff */
[----:B------:R1:W-:Y:S01]  /*5e90*/  STS.U16 [R62+0x1c], R5 ;  /* 0x00001c053e007388 */ /* 0x0003e20000000400 */
[----:B0-----:R-:W-:-:S03]  /*5ea0*/  IADD3 R4, P2, R2, UR12, RZ ;  /* 0x0000000c02047c10 */ /* 0x001fc6000ff5e0ff */
[----:B------:R-:W-:Y:S01]  /*5eb0*/  STS.U16 [R60+0x1e], R30 ;  /* 0x00001e1e3c007388 */ /* 0x000fe20000000400 */
[----:B------:R-:W-:-:S06]  /*5ec0*/  NOP ;  /* 0x0000000000007918 */ /* 0x000fcc0000000000 */
[----:B------:R-:W-:Y:S01]  /*5ed0*/  LDS.U16 R13, [R92] ;  /* 0x000000005c0d7984 */ /* 0x000fe20000000400 */
[----:B--2---:R-:W-:Y:S02]  /*5ee0*/  MOV R8, UR7 ;  /* 0x0000000700087c02 */ /* 0x004fe40008000f00 */
[----:B-1----:R-:W-:Y:S01]  /*5ef0*/  IADD3.X R5, R3, UR13, RZ, P2, !PT ;  /* 0x0000000d03057c10 */ /* 0x002fe200097fe4ff */
[----:B------:R-:W-:Y:S02]  /*5f00*/  LDS.U16 R31, [R91+0x40] ;  /* 0x000040005b1f7984 */ /* 0x000fe40000000400 */
[----:B------:R-:W-:Y:S02]  /*5f10*/  IMAD R117, R113, c[0x0][0x204], R8 ;  /* 0x0000810071757a24 */ /* 0x000fe400078e0208 */
        /* <DEDUP_REMOVED lines=21> */
[----:B------:R-:W-:-:S03]  /*6070*/  UIMAD UR7, UR19, UR7, URZ ;  /* 0x00000007130772a4 */ /* 0x000fc6000f8e023f */
[----:B------:R-:W-:-:S03]  /*6080*/  IMAD.IADD R9, R117, 0x1, R9 ;  /* 0x0000000175097824 */ /* 0x000fc600078e0209 */
[----:B------:R-:W-:Y:S02]  /*6090*/  IMAD.U32 R11, RZ, RZ, UR7 ;  /* 0x00000007ff0b7e24 */ /* 0x000fe4000f8e00ff */
[----:B------:R-:W-:-:S04]  /*60a0*/  IMAD.WIDE.U32 R8, R114, c[0x0][0x208], R8 ;  /* 0x0000820072087a25 */ /* 0x000fc800078e0008 */
[----:B------:R-:W-:Y:S01]  /*60b0*/  IMAD R11, R114, c[0x0][0x20c], R11 ;  /* 0x00008300720b7a24 */ /* 0x000fe200078e020b */
[----:B------:R-:W-:-:S03]  /*60c0*/  LEA R10, P1, R8, c[0x0][0x258], 0x1 ;  /* 0x00009600080a7a11 */ /* 0x000fc600078208ff */
[----:B------:R-:W-:-:S05]  /*60d0*/  IMAD.IADD R9, R9, 0x1, R11 ;  /* 0x0000000109097824 */ /* 0x000fca00078e020b */
[----:B------:R-:W-:-:S05]  /*60e0*/  LEA.HI.X R11, R8, c[0x0][0x25c], R9, 0x1, P1 ;  /* 0x00009700080b7a11 */ /* 0x000fca00008f0c09 */
[----:B------:R0:W-:Y:S02]  /*60f0*/  STG.E.U16 [R10.64], R13 ;  /* 0x0000000d0a007986 */ /* 0x0001e4000c101510 */
.L_x_3526:
[----:B------:R-:W-:Y:S05]  /*6100*/  BSYNC B0 ;  /* 0x0000000000007941 */ /* 0x000fea0003800000 */
.L_x_3525:
[----:B------:R-:W-:Y:S01]  /*6110*/  ULDC UR7, c[0x0][0x208] ;  /* 0x0000820000077ab9 */ /* 0x000fe20000000800 */
[----:B------:R-:W-:Y:S01]  /*6120*/  HFMA2.MMA R9, -RZ, RZ, 0, 1.1920928955078125e-07 ;  /* 0x00000002ff097435 */ /* 0x000fe200000001ff */
[----:B------:R-:W-:Y:S01]  /*6130*/  UIMAD UR7, UR19, UR7, URZ ;  /* 0x00000007130772a4 */ /* 0x000fe2000f8e023f */
[----:B------:R-:W-:Y:S01]  /*6140*/  IMAD.IADD R7, R7, 0x1, R117 ;  /* 0x0000000107077824 */ /* 0x000fe200078e0275 */
[-C--:B------:R-:W-:Y:S02]  /*6150*/  ISETP.GE.AND P4, PT, R109, R61.reuse, PT ;  /* 0x0000003d6d00720c */ /* 0x080fe40003f86270 */
[-C--:B------:R-:W-:Y:S01]  /*6160*/  ISETP.GE.AND P5, PT, R108, R61.reuse, PT ;  /* 0x0000003d6c00720c */ /* 0x080fe20003fa6270 */
[----:B------:R-:W-:Y:S01]  /*6170*/  IMAD.WIDE.U32 R6, R114, c[0x0][0x208], R6 ;  /* 0x0000820072067a25 */ /* 0x000fe200078e0006 */
[-C--:B------:R-:W-:Y:S02]  /*6180*/  ISETP.GE.AND P6, PT, R107, R61.reuse, PT ;  /* 0x0000003d6b00720c */ /* 0x080fe40003fc6270 */
[----:B------:R-:W-:Y:S01]  /*6190*/  ISETP.GE.AND P3, PT, R104, R61, PT ;  /* 0x0000003d6800720c */ /* 0x000fe20003f66270 */
[----:B0-----:R-:W-:Y:S01]  /*61a0*/  IMAD.U32 R13, RZ, RZ, UR7 ;  /* 0x00000007ff0d7e24 */ /* 0x001fe2000f8e00ff */
[----:B------:R-:W-:Y:S01]  /*61b0*/  IADD3 R11, P1, R6, UR12, RZ ;  /* 0x0000000c060b7c10 */ /* 0x000fe2000ff3e0ff */
[----:B------:R-:W-:Y:S01]  /*61c0*/  IMAD.WIDE R8, R2, R9, c[0x0][0x258] ;  /* 0x0000960002087625 */ /* 0x000fe200078e0209 */
[----:B------:R-:W-:Y:S01]  /*61d0*/  ULDC UR7, c[0x0][0x1f0] ;  /* 0x00007c0000077ab9 */ /* 0x000fe20000000800 */
[----:B------:R-:W-:Y:S01]  /*61e0*/  LOP3.LUT R109, R111, 0x20, R112, 0xfe, !PT ;  /* 0x000000206f6d7812 */ /* 0x000fe200078efe70 */
[----:B------:R-:W-:Y:S01]  /*61f0*/  UIMAD UR7, UR20, UR7, URZ ;  /* 0x00000007140772a4 */ /* 0x000fe2000f8e023f */
[----:B------:R-:W-:Y:S01]  /*6200*/  IMAD R13, R114, c[0x0][0x20c], R13 ;  /* 0x00008300720d7a24 */ /* 0x000fe200078e020d */
[----:B------:R-:W-:-:S04]  /*6210*/  LEA R6, P2, R11, R8, 0x1 ;  /* 0x000000080b067211 */ /* 0x000fc800078408ff */
[----:B------:R-:W-:Y:S01]  /*6220*/  IADD3.X R8, R13, UR13, R7, P1, !PT ;  /* 0x0000000d0d087c10 */ /* 0x000fe20008ffe407 */
[----:B------:R-:W-:Y:S01]  /*6230*/  IMAD.U32 R12, RZ, RZ, UR7 ;  /* 0x00000007ff0c7e24 */ /* 0x000fe2000f8e00ff */
[----:B------:R-:W-:Y:S01]  /*6240*/  ISETP.GE.AND P1, PT, R106, R61, PT ;  /* 0x0000003d6a00720c */ /* 0x000fe20003f26270 */
[----:B------:R-:W-:Y:S01]  /*6250*/  ULDC UR7, c[0x0][0x1f8] ;  /* 0x00007e0000077ab9 */ /* 0x000fe20000000800 */
[----:B------:R-:W-:Y:S01]  /*6260*/  LEA.HI.X R7, R11, R9, R8, 0x1, P2 ;  /* 0x000000090b077211 */ /* 0x000fe200010f0c08 */
[----:B------:R-:W-:Y:S01]  /*6270*/  IMAD.U32 R8, RZ, RZ, UR12 ;  /* 0x0000000cff087e24 */ /* 0x000fe2000f8e00ff */
[-C--:B------:R-:W-:Y:S01]  /*6280*/  ISETP.GE.AND P2, PT, R105, R61.reuse, PT ;  /* 0x0000003d6900720c */ /* 0x080fe20003f46270 */
[----:B------:R-:W-:Y:S01]  /*6290*/  IMAD.U32 R9, RZ, RZ, UR13 ;  /* 0x0000000dff097e24 */ /* 0x000fe2000f8e00ff */
[----:B------:R-:W-:Y:S01]  /*62a0*/  UIMAD UR7, UR19, UR7, URZ ;  /* 0x00000007130772a4 */ /* 0x000fe2000f8e023f */
[----:B------:R-:W-:Y:S01]  /*62b0*/  @!P4 STG.E.U16 [R6.64+0x40], R31 ;  /* 0x0000401f0600c986 */ /* 0x000fe2000c101510 */
[----:B------:R-:W-:Y:S01]  /*62c0*/  ISETP.GE.AND P4, PT, R103, R61, PT ;  /* 0x0000003d6700720c */ /* 0x000fe20003f86270 */
[----:B------:R-:W-:-:S02]  /*62d0*/  IMAD.WIDE.U32 R10, R113, c[0x0][0x1f0], RZ ;  /* 0x00007c00710a7a25 */ /* 0x000fc400078e00ff */
[----:B------:R0:W-:Y:S01]  /*62e0*/  @!P5 STG.E.U16 [R6.64+0x80], R33 ;  /* 0x000080210600d986 */ /* 0x0001e2000c101510 */
[-C--:B------:R-:W-:Y:S01]  /*62f0*/  ISETP.GE.AND P5, PT, R102, R61.reuse, PT ;  /* 0x0000003d6600720c */ /* 0x080fe20003fa6270 */
[----:B------:R-:W-:Y:S02]  /*6300*/  IMAD R13, R113, c[0x0][0x1f4], R12 ;  /* 0x00007d00710d7a24 */ /* 0x000fe400078e020c */
[----:B------:R-:W-:Y:S01]  /*6310*/  @!P6 STG.E.U16 [R6.64+0xc0], R35 ;  /* 0x0000c0230600e986 */ /* 0x000fe2000c101510 */
[-C--:B------:R-:W-:Y:S01]  /*6320*/  ISETP.GE.AND P6, PT, R101, R61.reuse, PT ;  /* 0x0000003d6500720c */ /* 0x080fe20003fc6270 */
[----:B------:R-:W-:Y:S02]  /*6330*/  IMAD.IADD R11, R11, 0x1, R13 ;  /* 0x000000010b0b7824 */ /* 0x000fe400078e020d */
[----:B------:R-:W-:Y:S01]  /*6340*/  @!P2 STG.E.U16 [R6.64+0x140], R39 ;  /* 0x000140270600a986 */ /* 0x000fe2000c101510 */
[----:B------:R-:W-:Y:S01]  /*6350*/  ISETP.GE.AND P2, PT, R100, R61, PT ;  /* 0x0000003d6400720c */ /* 0x000fe20003f46270 */
[----:B------:R-:W-:-:S02]  /*6360*/  IMAD.WIDE.U32 R10, R114, c[0x0][0x1f8], R10 ;  /* 0x00007e00720a7a25 */ /* 0x000fc400078e000a */
[----:B------:R-:W-:Y:S01]  /*6370*/  @!P1 STG.E.U16 [R6.64+0x100], R37 ;  /* 0x0001002506009986 */ /* 0x000fe2000c101510 */
[----:B------:R-:W-:Y:S01]  /*6380*/  ISETP.GE.AND P1, PT, R2, UR15, PT ;  /* 0x0000000f02007c0c */ /* 0x000fe2000bf26270 */
[----:B0-----:R-:W-:Y:S02]  /*6390*/  IMAD.U32 R33, RZ, RZ, UR7 ;  /* 0x00000007ff217e24 */ /* 0x001fe4000f8e00ff */
[----:B------:R-:W-:Y:S01]  /*63a0*/  @!P3 STG.E.U16 [R6.64+0x180], R41 ;  /* 0x000180290600b986 */ /* 0x000fe2000c101510 */
[-C--:B------:R-:W-:Y:S01]  /*63b0*/  ISETP.GE.AND P3, PT, R96, R61.reuse, PT ;  /* 0x0000003d6000720c */ /* 0x080fe20003f66270 */
[----:B------:R-:W-:Y:S02]  /*63c0*/  IMAD R33, R114, c[0x0][0x1fc], R33 ;  /* 0x00007f0072217a24 */ /* 0x000fe400078e0221 */
[----:B------:R-:W-:Y:S01]  /*63d0*/  @!P4 STG.E.U16 [R6.64+0x1c0], R43 ;  /* 0x0001c02b0600c986 */ /* 0x000fe2000c101510 */
[----:B------:R-:W-:-:S03]  /*63e0*/  ISETP.GE.AND P4, PT, R97, R61, PT ;  /* 0x0000003d6100720c */ /* 0x000fc60003f86270 */
[----:B------:R-:W-:Y:S01]  /*63f0*/  @!P5 STG.E.U16 [R6.64+0x200], R45 ;  /* 0x0002002d0600d986 */ /* 0x000fe2000c101510 */
[-C--:B------:R-:W-:Y:S01]  /*6400*/  ISETP.GE.AND P5, PT, R98, R61.reuse, PT ;  /* 0x0000003d6200720c */ /* 0x080fe20003fa6270 */
[----:B------:R-:W-:Y:S02]  /*6410*/  @!P1 IMAD.WIDE.U32 R8, R113, c[0x0][0x1f0], R8 ;  /* 0x00007c0071089a25 */ /* 0x000fe400078e0008 */
[----:B------:R-:W-:Y:S01]  /*6420*/  @!P6 STG.E.U16 [R6.64+0x240], R47 ;  /* 0x0002402f0600e986 */ /* 0x000fe2000c101510 */
[----:B------:R-:W-:Y:S02]  /*6430*/  ISETP.GE.AND P6, PT, R99, R61, PT ;  /* 0x0000003d6300720c */ /* 0x000fe40003fc6270 */
[----:B------:R-:W-:Y:S01]  /*6440*/  @!P1 IADD3 R9, R13, R9, RZ ;  /* 0x000000090d099210 */ /* 0x000fe20007ffe0ff */
[----:B------:R-:W-:Y:S01]  /*6450*/  @!P2 STG.E.U16 [R6.64+0x280], R49 ;  /* 0x000280310600a986 */ /* 0x000fe2000c101510 */
[----:B------:R-:W-:-:S03]  /*6460*/  ISETP.GE.AND P2, PT, R94, R61, PT ;  /* 0x0000003d5e00720c */ /* 0x000fc60003f46270 */
[----:B------:R-:W-:Y:S01]  /*6470*/  @!P4 STG.E.U16 [R6.64+0x340], R55 ;  /* 0x000340370600c986 */ /* 0x000fe2000c101510 */
[----:B------:R-:W-:Y:S01]  /*6480*/  @!P1 IMAD.WIDE.U32 R12, R114, c[0x0][0x1f8], R8 ;  /* 0x00007e00720c9a25 */ /* 0x000fe200078e0008 */
[C---:B------:R-:W-:Y:S02]  /*6490*/  SHF.L.U64.HI R9, R109.reuse, 0x1, R3 ;  /* 0x000000016d097819 */ /* 0x040fe40000010203 */
[----:B------:R-:W-:Y:S01]  /*64a0*/  @!P5 STG.E.U16 [R6.64+0x300], R53 ;  /* 0x000300350600d986 */ /* 0x000fe2000c101510 */
[----:B------:R-:W-:-:S03]  /*64b0*/  IMAD.SHL.U32 R8, R109, 0x2, RZ ;  /* 0x000000026d087824 */ /* 0x000fc600078e00ff */
[----:B------:R-:W-:Y:S01]  /*64c0*/  @!P6 STG.E.U16 [R6.64+0x2c0], R51 ;  /* 0x0002c0330600e986 */ /* 0x000fe2000c101510 */
[----:B------:R-:W-:-:S03]  /*64d0*/  ISETP.GE.AND P6, PT, R108, UR15, PT ;  /* 0x0000000f6c007c0c */ /* 0x000fc6000bfc6270 */
[----:B------:R-:W-:Y:S01]  /*64e0*/  @!P3 STG.E.U16 [R6.64+0x380], R57 ;  /* 0x000380390600b986 */ /* 0x000fe2000c101510 */
[----:B------:R-:W-:-:S03]  /*64f0*/  IADD3 R28, P3, R10, UR12, RZ ;  /* 0x0000000c0a1c7c10 */ /* 0x000fc6000ff7e0ff */
[----:B------:R0:W-:Y:S01]  /*6500*/  @!P2 STG.E.U16 [R6.64+0x3c0], R59 ;  /* 0x0003c03b0600a986 */ /* 0x0001e2000c101510 */
[----:B------:R-:W-:Y:S02]  /*6510*/  @!P1 IADD3 R31, P2, R2, R12, RZ ;  /* 0x0000000c021f9210 */ /* 0x000fe40007f5e0ff */
[----:B------:R-:W-:Y:S02]  /*6520*/  IADD3 R12, P4, R8, c[0x0][0x268], RZ ;  /* 0x00009a00080c7a10 */ /* 0x000fe40007f9e0ff */
[----:B------:R-:W-:Y:S02]  /*6530*/  IADD3.X R30, R33, UR13, R11, P3, !PT ;  /* 0x0000000d211e7c10 */ /* 0x000fe40009ffe40b */
[----:B------:R-:W-:Y:S02]  /*6540*/  ISETP.GE.AND P3, PT, R109, UR15, PT ;  /* 0x0000000f6d007c0c */ /* 0x000fe4000bf66270 */
[----:B------:R-:W-:Y:S02]  /*6550*/  @!P1 IADD3.X R32, R3, R13, R33, P2, !PT ;  /* 0x0000000d03209210 */ /* 0x000fe400017fe421 */
[----:B------:R-:W-:-:S02]  /*6560*/  @!P1 LEA R10, P2, R31, c[0x0][0x268], 0x1 ;  /* 0x00009a001f0a9a11 */ /* 0x000fc400078408ff */
[----:B------:R-:W-:Y:S02]  /*6570*/  ISETP.GE.AND P5, PT, R107, UR15, PT ;  /* 0x0000000f6b007c0c */ /* 0x000fe4000bfa6270 */
[----:B0-----:R-:W-:Y:S02]  /*6580*/  IADD3.X R7, R9, c[0x0][0x26c], RZ, P4, !PT ;  /* 0x00009b0009077a10 */ /* 0x001fe400027fe4ff */
[----:B------:R-:W-:Y:S02]  /*6590*/  LEA R6, P4, R28, R12, 0x1 ;  /* 0x0000000c1c067211 */ /* 0x000fe400078808ff */
[----:B------:R-:W-:Y:S02]  /*65a0*/  PRMT R13, RZ, 0x7610, R13 ;  /* 0x00007610ff0d7816 */ /* 0x000fe4000000000d */
[----:B------:R-:W-:Y:S01]  /*65b0*/  @!P1 LEA.HI.X R11, R31, c[0x0][0x26c], R32, 0x1, P2 ;  /* 0x00009b001f0b9a11 */ /* 0x000fe200010f0c20 */
[----:B------:R-:W-:Y:S01]  /*65c0*/  BAR.SYNC.DEFER_BLOCKING 0x0 ;  /* 0x0000000000007b1d */ /* 0x000fe20000010000 */
[----:B------:R-:W-:-:S02]  /*65d0*/  PRMT R12, RZ, 0x7610, R12 ;  /* 0x00007610ff0c7816 */ /* 0x000fc4000000000c */
[----:B------:R-:W-:Y:S02]  /*65e0*/  LEA.HI.X R7, R28, R7, R30, 0x1, P4 ;  /* 0x000000071c077211 */ /* 0x000fe400020f0c1e */
        /* <DEDUP_REMOVED lines=65> */
[----:B------:R-:W4:Y:S04]  /*6a00*/  LDS.U16 R37, [R72+0x8] ;  /* 0x0000080048257984 */ /* 0x000f280000000400 */
        /* <DEDUP_REMOVED lines=9> */
[----:B------:R-:W-:Y:S02]  /*6aa0*/  FMUL.FTZ R6, R34, -1.4426950216293334961 ;  /* 0xbfb8aa3b22067820 */ /* 0x000fe40000410000 */
[----:B------:R-:W1:Y:S01]  /*6ab0*/  LDS.U16 R30, [R65+0x16] ;  /* 0x00001600411e7984 */ /* 0x000e620000000400 */
[----:B---3--:R-:W-:Y:S01]  /*6ac0*/  PRMT R28, RZ, 0x5410, R28 ;  /* 0x00005410ff1c7816 */ /* 0x008fe2000000001c */
[----:B------:R2:W-:Y:S01]  /*6ad0*/  MUFU.EX2 R40, R10 ;  /* 0x0000000a00287308 */ /* 0x0005e20000000800 */
[----:B------:R-:W-:-:S03]  /*6ae0*/  FMUL.FTZ R11, R33, -1.4426950216293334961 ;  /* 0xbfb8aa3b210b7820 */ /* 0x000fc60000410000 */
[----:B--2---:R-:W-:-:S04]  /*6af0*/  FMUL.FTZ R10, R28, -1.4426950216293334961 ;  /* 0xbfb8aa3b1c0a7820 */ /* 0x004fc80000410000 */
[----:B------:R2:W3:Y:S08]  /*6b00*/  MUFU.EX2 R39, R6 ;  /* 0x0000000600277308 */ /* 0x0004f00000000800 */
[----:B------:R3:W0:Y:S01]  /*6b10*/  MUFU.EX2 R41, R11 ;  /* 0x0000000b00297308 */ /* 0x0006220000000800 */
[----:B--2---:R-:W2:Y:S07]  /*6b20*/  LDS.U16 R6, [R63+0x1a] ;  /* 0x00001a003f067984 */ /* 0x004eae0000000400 */
[----:B------:R0:W-:Y:S01]  /*6b30*/  MUFU.EX2 R44, R10 ;  /* 0x0000000a002c7308 */ /* 0x0001e20000000800 */
[----:B---3--:R-:W3:Y:S04]  /*6b40*/  LDS.U16 R11, [R62+0x1c] ;  /* 0x00001c003e0b7984 */ /* 0x008ee80000000400 */
[----:B0-----:R-:W0:Y:S01]  /*6b50*/  LDS.U16 R10, [R60+0x1e] ;  /* 0x00001e003c0a7984 */ /* 0x001e220000000400 */
[----:B----4-:R-:W-:-:S02]  /*6b60*/  PRMT R31, RZ, 0x5410, R31 ;  /* 0x00005410ff1f7816 */ /* 0x010fc4000000001f */
[----:B-----5:R-:W-:Y:S02]  /*6b70*/  PRMT R32, RZ, 0x5410, R32 ;  /* 0x00005410ff207816 */ /* 0x020fe40000000020 */
[----:B------:R-:W-:Y:S01]  /*6b80*/  PRMT R37, RZ, 0x5410, R37 ;  /* 0x00005410ff257816 */ /* 0x000fe20000000025 */
[----:B------:R-:W-:Y:S01]  /*6b90*/  FMUL.FTZ R46, R31, -1.4426950216293334961 ;  /* 0xbfb8aa3b1f2e7820 */ /* 0x000fe20000410000 */
[----:B------:R-:W-:Y:S01]  /*6ba0*/  PRMT R35, RZ, 0x5410, R35 ;  /* 0x00005410ff237816 */ /* 0x000fe20000000023 */
[----:B------:R-:W-:Y:S02]  /*6bb0*/  FMUL.FTZ R42, R32, -1.4426950216293334961 ;  /* 0xbfb8aa3b202a7820 */ /* 0x000fe40000410000 */
[----:B------:R-:W-:Y:S01]  /*6bc0*/  FMUL.FTZ R43, R37, -1.4426950216293334961 ;  /* 0xbfb8aa3b252b7820 */ /* 0x000fe20000410000 */
[----:B------:R-:W-:Y:S01]  /*6bd0*/  PRMT R13, RZ, 0x5410, R13 ;  /* 0x00005410ff0d7816 */ /* 0x000fe2000000000d */
[----:B------:R-:W4:Y:S01]  /*6be0*/  MUFU.EX2 R46, R46 ;  /* 0x0000002e002e7308 */ /* 0x000f220000000800 */
[----:B------:R-:W-:Y:S01]  /*6bf0*/  PRMT R36, RZ, 0x5410, R36 ;  /* 0x00005410ff247816 */ /* 0x000fe20000000024 */
[----:B------:R-:W-:Y:S01]  /*6c00*/  FMUL.FTZ R51, R35, -1.4426950216293334961 ;  /* 0xbfb8aa3b23337820 */ /* 0x000fe20000410000 */
[----:B------:R-:W-:Y:S01]  /*6c10*/  PRMT R7, RZ, 0x5410, R7 ;  /* 0x00005410ff077816 */ /* 0x000fe20000000007 */
[----:B------:R-:W-:Y:S01]  /*6c20*/  FADD.FTZ R39, R39, 1 ;  /* 0x3f80000027277421 */ /* 0x000fe20000010000 */
[----:B------:R-:W-:Y:S01]  /*6c30*/  PRMT R12, RZ, 0x5410, R12 ;  /* 0x00005410ff0c7816 */ /* 0x000fe2000000000c */
[----:B------:R-:W-:Y:S01]  /*6c40*/  FADD.FTZ R40, R40, 1 ;  /* 0x3f80000028287421 */ /* 0x000fe20000010000 */
[----:B-1----:R-:W-:Y:S01]  /*6c50*/  PRMT R30, RZ, 0x5410, R30 ;  /* 0x00005410ff1e7816 */ /* 0x002fe2000000001e */
[----:B------:R-:W1:Y:S01]  /*6c60*/  MUFU.EX2 R42, R42 ;  /* 0x0000002a002a7308 */ /* 0x000e620000000800 */
[----:B--2---:R-:W-:Y:S01]  /*6c70*/  PRMT R6, RZ, 0x5410, R6 ;  /* 0x00005410ff067816 */ /* 0x004fe20000000006 */
[----:B------:R-:W-:-:S02]  /*6c80*/  FMUL.FTZ R45, R13, -1.4426950216293334961 ;  /* 0xbfb8aa3b0d2d7820 */ /* 0x000fc40000410000 */
[----:B------:R-:W-:-:S04]  /*6c90*/  FMUL.FTZ R47, R36, -1.4426950216293334961 ;  /* 0xbfb8aa3b242f7820 */ /* 0x000fc80000410000 */
[----:B------:R-:W2:Y:S01]  /*6ca0*/  MUFU.EX2 R43, R43 ;  /* 0x0000002b002b7308 */ /* 0x000ea20000000800 */
[----:B---3--:R-:W-:Y:S01]  /*6cb0*/  PRMT R11, RZ, 0x5410, R11 ;  /* 0x00005410ff0b7816 */ /* 0x008fe2000000000b */
[----:B------:R-:W-:Y:S02]  /*6cc0*/  FMUL.FTZ R48, R7, -1.4426950216293334961 ;  /* 0xbfb8aa3b07307820 */ /* 0x000fe40000410000 */
[----:B------:R-:W-:-:S04]  /*6cd0*/  FMUL.FTZ R52, R6, -1.4426950216293334961 ;  /* 0xbfb8aa3b06347820 */ /* 0x000fc80000410000 */
[----:B------:R-:W3:Y:S01]  /*6ce0*/  MUFU.EX2 R51, R51 ;  /* 0x0000003300337308 */ /* 0x000ee20000000800 */
[----:B0-----:R-:W-:Y:S01]  /*6cf0*/  PRMT R10, RZ, 0x5410, R10 ;  /* 0x00005410ff0a7816 */ /* 0x001fe2000000000a */
[----:B------:R-:W-:Y:S02]  /*6d00*/  FMUL.FTZ R53, R11, -1.4426950216293334961 ;  /* 0xbfb8aa3b0b357820 */ /* 0x000fe40000410000 */
[----:B------:R-:W-:-:S04]  /*6d10*/  FMUL.FTZ R49, R12, -1.4426950216293334961 ;  /* 0xbfb8aa3b0c317820 */ /* 0x000fc80000410000 */
[----:B------:R-:W0:Y:S01]  /*6d20*/  MUFU.RCP R39, R39 ;  /* 0x0000002700277308 */ /* 0x000e220000001000 */
[----:B------:R-:W-:Y:S02]  /*6d30*/  FMUL.FTZ R54, R10, -1.4426950216293334961 ;  /* 0xbfb8aa3b0a367820 */ /* 0x000fe40000410000 */
[----:B------:R-:W-:Y:S02]  /*6d40*/  FADD.FTZ R41, R41, 1 ;  /* 0x3f80000029297421 */ /* 0x000fe40000010000 */
[----:B------:R-:W-:-:S03]  /*6d50*/  FMUL.FTZ R50, R30, -1.4426950216293334961 ;  /* 0xbfb8aa3b1e327820 */ /* 0x000fc60000410000 */
[----:B------:R-:W5:Y:S01]  /*6d60*/  MUFU.RCP R55, R40 ;  /* 0x0000002800377308 */ /* 0x000f620000001000 */
[----:B----4-:R-:W-:-:S07]  /*6d70*/  FADD.FTZ R46, R46, 1 ;  /* 0x3f8000002e2e7421 */ /* 0x010fce0000010000 */
[----:B------:R-:W4:Y:S08]  /*6d80*/  MUFU.EX2 R45, R45 ;  /* 0x0000002d002d7308 */ /* 0x000f300000000800 */
[----:B------:R-:W0:Y:S08]  /*6d90*/  MUFU.EX2 R47, R47 ;  /* 0x0000002f002f7308 */ /* 0x000e300000000800 */
[----:B------:R-:W0:Y:S08]  /*6da0*/  MUFU.EX2 R48, R48 ;  /* 0x0000003000307308 */ /* 0x000e300000000800 */
[----:B------:R-:W0:Y:S01]  /*6db0*/  MUFU.EX2 R52, R52 ;  /* 0x0000003400347308 */ /* 0x000e220000000800 */
[----:B-1----:R-:W-:-:S07]  /*6dc0*/  FADD.FTZ R42, R42, 1 ;  /* 0x3f8000002a2a7421 */ /* 0x002fce0000010000 */
[----:B------:R-:W-:Y:S08]  /*6dd0*/  MUFU.EX2 R53, R53 ;  /* 0x0000003500357308 */ /* 0x000ff00000000800 */
[----:B------:R-:W1:Y:S01]  /*6de0*/  MUFU.RCP R56, R41 ;  /* 0x0000002900387308 */ /* 0x000e620000001000 */
[----:B--2---:R-:W-:-:S07]  /*6df0*/  FADD.FTZ R43, R43, 1 ;  /* 0x3f8000002b2b7421 */ /* 0x004fce0000010000 */
[----:B------:R-:W2:Y:S08]  /*6e00*/  MUFU.EX2 R49, R49 ;  /* 0x0000003100317308 */ /* 0x000eb00000000800 */
[----:B------:R-:W1:Y:S01]  /*6e10*/  MUFU.EX2 R54, R54 ;  /* 0x0000003600367308 */ /* 0x000e620000000800 */
[----:B---3--:R-:W-:-:S07]  /*6e20*/  FADD.FTZ R51, R51, 1 ;  /* 0x3f80000033337421 */ /* 0x008fce0000010000 */
[----:B------:R-:W3:Y:S01]  /*6e30*/  MUFU.EX2 R50, R50 ;  /* 0x0000003200327308 */ /* 0x000ee20000000800 */
[----:B0-----:R-:W-:Y:S02]  /*6e40*/  FMUL.FTZ R34, R34, R39 ;  /* 0x0000002722227220 */ /* 0x001fe40000410000 */
[----:B-----5:R-:W-:-:S05]  /*6e50*/  FMUL.FTZ R39, R38, R55 ;  /* 0x0000003726277220 */ /* 0x020fca0000410000 */
[----:B------:R-:W0:Y:S01]  /*6e60*/  MUFU.RCP R46, R46 ;  /* 0x0000002e002e7308 */ /* 0x000e220000001000 */
[----:B------:R-:W-:Y:S02]  /*6e70*/  FADD.FTZ R44, R44, 1 ;  /* 0x3f8000002c2c7421 */ /* 0x000fe40000010000 */
[----:B----4-:R-:W-:-:S05]  /*6e80*/  FADD.FTZ R45, R45, 1 ;  /* 0x3f8000002d2d7421 */ /* 0x010fca0000010000 */
[----:B------:R-:W4:Y:S01]  /*6e90*/  MUFU.RCP R57, R42 ;  /* 0x0000002a00397308 */ /* 0x000f220000001000 */
[----:B------:R-:W-:Y:S02]  /*6ea0*/  FADD.FTZ R47, R47, 1 ;  /* 0x3f8000002f2f7421 */ /* 0x000fe40000010000 */
[----:B------:R-:W-:Y:S02]  /*6eb0*/  FADD.FTZ R48, R48, 1 ;  /* 0x3f80000030307421 */ /* 0x000fe40000010000 */
[----:B------:R-:W-:-:S03]  /*6ec0*/  FADD.FTZ R52, R52, 1 ;  /* 0x3f80000034347421 */ /* 0x000fc60000010000 */
[----:B------:R-:W5:Y:S01]  /*6ed0*/  MUFU.RCP R58, R43 ;  /* 0x0000002b003a7308 */ /* 0x000f620000001000 */
[----:B------:R-:W-:Y:S02]  /*6ee0*/  FMUL.FTZ R39, R39, R26 ;  /* 0x0000001a27277220 */ /* 0x000fe40000410000 */
[----:B-1----:R-:W-:Y:S02]  /*6ef0*/  FMUL.FTZ R26, R33, R56 ;  /* 0x00000038211a7220 */ /* 0x002fe40000410000 */
[----:B------:R-:W-:-:S03]  /*6f00*/  FADD.FTZ R53, R53, 1 ;  /* 0x3f80000035357421 */ /* 0x000fc60000010000 */
[----:B------:R-:W1:Y:S01]  /*6f10*/  MUFU.RCP R40, R51 ;  /* 0x0000003300287308 */ /* 0x000e620000001000 */
[----:B--2---:R-:W-:Y:S02]  /*6f20*/  FADD.FTZ R49, R49, 1 ;  /* 0x3f80000031317421 */ /* 0x004fe40000010000 */
[----:B------:R-:W-:Y:S02]  /*6f30*/  FADD.FTZ R54, R54, 1 ;  /* 0x3f80000036367421 */ /* 0x000fe40000010000 */
[----:B---3--:R-:W-:-:S03]  /*6f40*/  FADD.FTZ R50, R50, 1 ;  /* 0x3f80000032327421 */ /* 0x008fc60000010000 */
[----:B------:R-:W2:Y:S01]  /*6f50*/  MUFU.RCP R59, R44 ;  /* 0x0000002c003b7308 */ /* 0x000ea20000001000 */
[----:B------:R-:W-:-:S07]  /*6f60*/  FMUL.FTZ R26, R26, R27 ;  /* 0x0000001b1a1a7220 */ /* 0x000fce0000410000 */
[----:B------:R-:W3:Y:S01]  /*6f70*/  MUFU.RCP R116, R45 ;  /* 0x0000002d00747308 */ /* 0x000ee20000001000 */
[----:B0-----:R-:W-:-:S07]  /*6f80*/  FMUL.FTZ R31, R31, R46 ;  /* 0x0000002e1f1f7220 */ /* 0x001fce0000410000 */
[----:B------:R-:W0:Y:S01]  /*6f90*/  MUFU.RCP R43, R52 ;  /* 0x00000034002b7308 */ /* 0x000e220000001000 */
[----:B------:R-:W-:-:S07]  /*6fa0*/  FMUL.FTZ R34, R34, R29 ;  /* 0x0000001d22227220 */ /* 0x000fce0000410000 */
[----:B------:R-:W0:Y:S01]  /*6fb0*/  MUFU.RCP R38, R53 ;  /* 0x0000003500267308 */ /* 0x000e220000001000 */
[----:B----4-:R-:W-:-:S07]  /*6fc0*/  FMUL.FTZ R29, R32, R57 ;  /* 0x00000039201d7220 */ /* 0x010fce0000410000 */
[----:B------:R-:W4:Y:S01]  /*6fd0*/  MUFU.RCP R47, R47 ;  /* 0x0000002f002f7308 */ /* 0x000f220000001000 */
[----:B-----5:R-:W-:-:S07]  /*6fe0*/  FMUL.FTZ R32, R37, R58 ;  /* 0x0000003a25207220 */ /* 0x020fce0000410000 */
[----:B------:R-:W5:Y:S08]  /*6ff0*/  MUFU.RCP R48, R48 ;  /* 0x0000003000307308 */ /* 0x000f700000001000 */
[----:B------:R-:W0:Y:S01]  /*7000*/  MUFU.RCP R27, R54 ;  /* 0x00000036001b7308 */ /* 0x000e220000001000 */
[----:B------:R-:W-:-:S07]  /*7010*/  FMUL.FTZ R31, R31, R20 ;  /* 0x000000141f1f7220 */ /* 0x000fce0000410000 */
[----:B------:R-:W0:Y:S01]  /*7020*/  MUFU.RCP R49, R49 ;  /* 0x0000003100317308 */ /* 0x000e220000001000 */
[----:B-1----:R-:W-:-:S07]  /*7030*/  FMUL.FTZ R20, R35, R40 ;  /* 0x0000002823147220 */ /* 0x002fce0000410000 */
[----:B------:R-:W1:Y:S01]  /*7040*/  MUFU.RCP R41, R50 ;  /* 0x0000003200297308 */ /* 0x000e620000001000 */
[----:B------:R-:W-:Y:S02]  /*7050*/  FMUL.FTZ R32, R32, R25 ;  /* 0x0000001920207220 */ /* 0x000fe40000410000 */
[----:B--2---:R-:W-:Y:S02]  /*7060*/  FMUL.FTZ R25, R28, R59 ;  /* 0x0000003b1c197220 */ /* 0x004fe40000410000 */
[----:B------:R-:W-:Y:S02]  /*7070*/  FMUL.FTZ R29, R29, R24 ;  /* 0x000000181d1d7220 */ /* 0x000fe40000410000 */
[----:B------:R-:W-:Y:S02]  /*7080*/  FMUL.FTZ R20, R20, R17 ;  /* 0x0000001114147220 */ /* 0x000fe40000410000 */
[----:B---3--:R-:W-:Y:S02]  /*7090*/  FMUL.FTZ R24, R13, R116 ;  /* 0x000000740d187220 */ /* 0x008fe40000410000 */
[----:B0-----:R-:W-:-:S02]  /*70a0*/  FMUL.FTZ R17, R6, R43 ;  /* 0x0000002b06117220 */ /* 0x001fc40000410000 */
[----:B------:R-:W-:Y:S01]  /*70b0*/  FMUL.FTZ R6, R11, R38 ;  /* 0x000000260b067220 */ /* 0x000fe20000410000 */
[----:B------:R-:W-:Y:S01]  /*70c0*/  F2FP.BF16.PACK_AB R34, R39, R34 ;  /* 0x000000222722723e */ /* 0x000fe200000010ff */
[----:B------:R-:W-:Y:S01]  /*70d0*/  BAR.SYNC.DEFER_BLOCKING 0x0 ;  /* 0x0000000000007b1d */ /* 0x000fe20000010000 */
[----:B----4-:R-:W-:Y:S02]  /*70e0*/  FMUL.FTZ R36, R36, R47 ;  /* 0x0000002f24247220 */ /* 0x010fe40000410000 */
[----:B------:R-:W-:Y:S02]  /*70f0*/  FMUL.FTZ R25, R25, R22 ;  /* 0x0000001619197220 */ /* 0x000fe40000410000 */
[----:B-----5:R-:W-:Y:S02]  /*7100*/  FMUL.FTZ R7, R7, R48 ;  /* 0x0000003007077220 */ /* 0x020fe40000410000 */
[----:B------:R-:W-:Y:S01]  /*7110*/  FMUL.FTZ R11, R10, R27 ;  /* 0x0000001b0a0b7220 */ /* 0x000fe20000410000 */
[----:B------:R-:W-:Y:S01]  /*7120*/  F2FP.BF16.PACK_AB R26, R29, R26 ;  /* 0x0000001a1d1a723e */ /* 0x000fe200000010ff */
[----:B------:R-:W-:-:S02]  /*7130*/  FMUL.FTZ R24, R24, R23 ;  /* 0x0000001718187220 */ /* 0x000fc40000410000 */
[----:B------:R-:W-:Y:S02]  /*7140*/  FMUL.FTZ R12, R12, R49 ;  /* 0x000000310c0c7220 */ /* 0x000fe40000410000 */
[----:B-1----:R-:W-:Y:S01]  /*7150*/  FMUL.FTZ R13, R30, R41 ;  /* 0x000000291e0d7220 */ /* 0x002fe20000410000 */
[----:B------:R-:W-:Y:S01]  /*7160*/  F2FP.BF16.PACK_AB R25, R25, R32 ;  /* 0x000000201919723e */ /* 0x000fe200000010ff */
[----:B------:R-:W-:Y:S02]  /*7170*/  FMUL.FTZ R36, R36, R21 ;  /* 0x0000001524247220 */ /* 0x000fe40000410000 */
[----:B------:R-:W-:Y:S02]  /*7180*/  FMUL.FTZ R7, R7, R18 ;  /* 0x0000001207077220 */ /* 0x000fe40000410000 */
[----:B------:R-:W-:Y:S01]  /*7190*/  FMUL.FTZ R11, R11, R0 ;  /* 0x000000000b0b7220 */ /* 0x000fe20000410000 */
[----:B------:R-:W-:Y:S01]  /*71a0*/  PRMT R0, R34, 0x7632, R0 ;  /* 0x0000763222007816 */ /* 0x000fe20000000000 */
[----:B------:R-:W-:Y:S01]  /*71b0*/  FMUL.FTZ R12, R12, R19 ;  /* 0x000000130c0c7220 */ /* 0x000fe20000410000 */
[----:B------:R-:W-:Y:S01]  /*71c0*/  PRMT R10, R26, 0x7632, R10 ;  /* 0x000076321a0a7816 */ /* 0x000fe2000000000a */
[----:B------:R-:W-:Y:S01]  /*71d0*/  FMUL.FTZ R13, R13, R16 ;  /* 0x000000100d0d7220 */ /* 0x000fe20000410000 */
[----:B------:R-:W-:Y:S01]  /*71e0*/  F2FP.BF16.PACK_AB R24, R31, R24 ;  /* 0x000000181f18723e */ /* 0x000fe200000010ff */
[----:B------:R-:W-:Y:S01]  /*71f0*/  FMUL.FTZ R17, R17, R14 ;  /* 0x0000000e11117220 */ /* 0x000fe20000410000 */
[----:B------:R-:W-:Y:S01]  /*7200*/  STS.U16 [R76], R34 ;  /* 0x000000224c007388 */ /* 0x000fe20000000400 */
[----:B------:R-:W-:Y:S01]  /*7210*/  PRMT R14, R25, 0x7632, R14 ;  /* 0x00007632190e7816 */ /* 0x000fe2000000000e */
[----:B------:R-:W-:Y:S01]  /*7220*/  FMUL.FTZ R6, R6, R15 ;  /* 0x0000000f06067220 */ /* 0x000fe20000410000 */
        /* <DEDUP_REMOVED lines=51> */
[----:B------:R-:W-:-:S04]  /*7560*/  IMAD R11, R113, c[0x0][0x214], R0 ;  /* 0x00008500710b7a24 */ /* 0x000fc800078e0200 */
[----:B------:R-:W-:Y:S01]  /*7570*/  IMAD.IADD R31, R7, 0x1, R11 ;  /* 0x00000001071f7824 */ /* 0x000fe200078e020b */
[----:B-1----:R-:W-:-:S13]  /*7580*/  ISETP.GE.AND P0, PT, R2, R29, PT ;  /* 0x0000001d0200720c */ /* 0x002fda0003f06270 */
        /* <DEDUP_REMOVED lines=12> */
.L_x_3528:
[----:B------:R-:W-:Y:S05]  /*7650*/  BSYNC B0 ;  /* 0x0000000000007941 */ /* 0x000fea0003800000 */
.L_x_3527:
        /* <DEDUP_REMOVED lines=8> */
[----:B------:R-:W-:Y:S01]  /*76e0*/  IADD3.X R9, R9, c[0x0][0x274], RZ, P1, !PT ;  /* 0x00009d0009097a10 */ /* 0x000fe20000ffe4ff */
[----:B------:R-:W-:Y:S01]  /*76f0*/  UIADD3 UR8, UP1, UR8, 0x800, URZ ;  /* 0x0000080008087890 */ /* 0x000fe2000ff3e03f */
[-C--:B------:R-:W-:Y:S01]  /*7700*/  ISETP.GE.AND P3, PT, R105, R29.reuse, PT ;  /* 0x0000001d6900720c */ /* 0x080fe20003f66270 */
[----:B------:R-:W-:Y:S01]  /*7710*/  IMAD.U32 R7, RZ, RZ, UR7 ;  /* 0x00000007ff077e24 */ /* 0x000fe2000f8e00ff */
[----:B------:R-:W-:Y:S01]  /*7720*/  IADD3 R0, P0, R4, UR12, RZ ;  /* 0x0000000c04007c10 */ /* 0x000fe2000ff1e0ff */
[----:B------:R-:W-:Y:S01]  /*7730*/  ULDC UR7, c[0x0][0x174] ;  /* 0x00005d0000077ab9 */ /* 0x000fe20000000800 */
[-C--:B------:R-:W-:Y:S01]  /*7740*/  ISETP.GE.AND P4, PT, R104, R29.reuse, PT ;  /* 0x0000001d6800720c */ /* 0x080fe20003f86270 */
[----:B------:R-:W-:Y:S01]  /*7750*/  IMAD R7, R114, c[0x0][0x21c], R7 ;  /* 0x0000870072077a24 */ /* 0x000fe200078e0207 */
[-C--:B------:R-:W-:Y:S01]  /*7760*/  ISETP.GE.AND P5, PT, R103, R29.reuse, PT ;  /* 0x0000001d6700720c */ /* 0x080fe20003fa6270 */
[----:B------:R-:W-:Y:S01]  /*7770*/  UISETP.GE.AND UP0, UPT, UR6, UR7, UPT ;  /* 0x000000070600728c */ /* 0x000fe2000bf06270 */
[-C--:B------:R-:W-:Y:S01]  /*7780*/  ISETP.GE.AND P6, PT, R102, R29.reuse, PT ;  /* 0x0000001d6600720c */ /* 0x080fe20003fc6270 */
[----:B------:R-:W-:Y:S01]  /*7790*/  UIADD3 UR9, UP2, UR9, 0x800, URZ ;  /* 0x0000080009097890 */ /* 0x000fe2000ff5e03f */
[----:B------:R-:W-:Y:S01]  /*77a0*/  IADD3.X R5, R7, UR13, R5, P0, !PT ;  /* 0x0000000d07057c10 */ /* 0x000fe200087fe405 */
[----:B------:R-:W-:Y:S01]  /*77b0*/  UIADD3.X UR10, URZ, UR10, URZ, UP1, !UPT ;  /* 0x0000000a3f0a7290 */ /* 0x000fe20008ffe43f */
[----:B------:R-:W-:Y:S01]  /*77c0*/  LEA R4, P0, R0, R8, 0x1 ;  /* 0x0000000800047211 */ /* 0x000fe200078008ff */
[----:B------:R-:W-:Y:S01]  /*77d0*/  UIADD3.X UR11, URZ, UR11, URZ, UP2, !UPT ;  /* 0x0000000b3f0b7290 */ /* 0x000fe200097fe43f */
[----:B------:R-:W-:-:S02]  /*77e0*/  ISETP.GE.AND P1, PT, R108, R29, PT ;  /* 0x0000001d6c00720c */ /* 0x000fc40003f26270 */
[----:B------:R-:W-:Y:S02]  /*77f0*/  LEA.HI.X R5, R0, R9, R5, 0x1, P0 ;  /* 0x0000000900057211 */ /* 0x000fe400000f0c05 */
[----:B------:R-:W-:-:S03]  /*7800*/  ISETP.GE.AND P0, PT, R107, R29, PT ;  /* 0x0000001d6b00720c */ /* 0x000fc60003f06270 */
        /* <DEDUP_REMOVED lines=28> */
.L_x_3529:
[----:B------:R-:W-:Y:S05]  /*79d0*/  EXIT ;  /* 0x000000000000794d */ /* 0x000fea0003800000 */
.L_x_3531:
        /* <DEDUP_REMOVED lines=10> */
.L_x_5419:


//--------------------- .text._Z25selective_scan_fwd_kernelI32Selective_Scan_fwd_kernel_traitsILi64ELi16ELi1ELb0ELb1ELb0ELb0EN3c108BFloat16EfEEv13SSMParamsBase --------------------------
	.section	.text._Z25selective_scan_fwd_kernelI32Selective_Scan_fwd_kernel_traitsILi64ELi16ELi1ELb0ELb1ELb0ELb0EN3c108BFloat16EfEEv13SSMParamsBase,"ax",@progbits
	.sectioninfo	@"SHI_REGISTERS=165"
	.align	128
        .global         _Z25selective_scan_fwd_kernelI32Selective_Scan_fwd_kernel_traitsILi64ELi16ELi1ELb0ELb1ELb0ELb0EN3c108BFloat16EfEEv13SSMParamsBase
        .type           _Z25selective_scan_fwd_kernelI32Selective_Scan_fwd_kernel_traitsILi64ELi16ELi1ELb0ELb1ELb0ELb0EN3c108BFloat16EfEEv13SSMParamsBase,@function
        .size           _Z25selective_scan_fwd_kernelI32Selective_Scan_fwd_kernel_traitsILi64ELi16ELi1ELb0ELb1ELb0ELb0EN3c108BFloat16EfEEv13SSMParamsBase,(.L_x_5420 - _Z25selective_scan_fwd_kernelI32Selective_Scan_fwd_kernel_traitsILi64ELi16ELi1ELb0ELb1ELb0ELb0EN3c108BFloat16EfEEv13SSMParamsBase)
        .other          _Z25selective_scan_fwd_kernelI32Selective_Scan_fwd_kernel_traitsILi64ELi16ELi1ELb0ELb1ELb0ELb0EN3c108BFloat16EfEEv13SSMParamsBase,@"STO_CUDA_ENTRY STV_DEFAULT"
_Z25selective_scan_fwd_kernelI32Selective_Scan_fwd_kernel_traitsILi64ELi16ELi1ELb0ELb1ELb0ELb0EN3c108BFloat16EfEEv13SSMParamsBase:
.text._Z25selective_scan_fwd_kernelI32Selective_Scan_fwd_kernel_traitsILi64ELi16ELi1ELb0ELb1ELb0ELb0EN3c108BFloat16EfEEv13SSMParamsBase:
        /* <DEDUP_REMOVED lines=148> */
.L_x_3573:
        /* <DEDUP_REMOVED lines=73> */
[----:B0-----:R-:W-:Y:S02]  /*0dd0*/  IADD3 R5, R20, 0x120, RZ ;  /* 0x0000012014057810 */ /* 0x001fe40007ffe0ff */
[-C--:B------:R-:W-:Y:S02]  /*0de0*/  LEA.HI.SX32 R31, R31, R20.reuse, 0x1b ;  /* 0x000000141f1f7211 */ /* 0x080fe400078fdaff */
[----:B------:R-:W-:Y:S01]  /*0df0*/  LEA.HI.SX32 R4, R41, R20, 0x1b ;  /* 0x0000001429047211 */ /* 0x000fe200078fdaff */
[----:B------:R-:W-:Y:S01]  /*0e00*/  IMAD.SHL.U32 R40, R25, 0x2, RZ ;  /* 0x0000000219287824 */ /* 0x000fe200078e00ff */
[----:B------:R-:W-:-:S02]  /*0e10*/  SHF.L.U32 R41, R23, 0x1, RZ ;  /* 0x0000000117297819 */ /* 0x000fc400000006ff */
[-C--:B------:R-:W-:Y:S02]  /*0e20*/  LEA.HI.SX32 R33, R33, R20.reuse, 0x1b ;  /* 0x0000001421217211 */ /* 0x080fe400078fdaff */
[-C--:B------:R-:W-:Y:S02]  /*0e30*/  LEA.HI.SX32 R35, R35, R20.reuse, 0x1b ;  /* 0x0000001423237211 */ /* 0x080fe400078fdaff */
[-C--:B------:R-:W-:Y:S01]  /*0e40*/  LEA.HI.SX32 R32, R39, R20.reuse, 0x1b ;  /* 0x0000001427207211 */ /* 0x080fe200078fdaff */
[----:B------:R-:W-:Y:S01]  /*0e50*/  IMAD.SHL.U32 R39, R27, 0x2, RZ ;  /* 0x000000021b277824 */ /* 0x000fe200078e00ff */
[C---:B------:R-:W-:Y:S01]  /*0e60*/  IADD3 R67, R20.reuse, 0x180, RZ ;  /* 0x0000018014437810 */ /* 0x040fe20007ffe0ff */
[----:B------:R-:W-:Y:S01]  /*0e70*/  IMAD.SHL.U32 R38, R29, 0x2, RZ ;  /* 0x000000021d267824 */ /* 0x000fe200078e00ff */
[----:B------:R-:W-:Y:S01]  /*0e80*/  LEA.HI.SX32 R34, R37, R20, 0x1b ;  /* 0x0000001425227211 */ /* 0x000fe200078fdaff */
[----:B------:R-:W-:Y:S01]  /*0e90*/  IMAD.SHL.U32 R37, R31, 0x2, RZ ;  /* 0x000000021f257824 */ /* 0x000fe200078e00ff */
[----:B------:R-:W-:-:S02]  /*0ea0*/  IADD3 R69, R20, 0x1a0, RZ ;  /* 0x000001a014457810 */ /* 0x000fc40007ffe0ff */
[-C--:B------:R-:W-:Y:S02]  /*0eb0*/  LEA.HI.SX32 R5, R5, R20.reuse, 0x1b ;  /* 0x0000001405057211 */ /* 0x080fe400078fdaff */
[----:B------:R-:W-:Y:S01]  /*0ec0*/  IADD3 R71, R20, 0x1c0, RZ ;  /* 0x000001c014477810 */ /* 0x000fe20007ffe0ff */
[----:B------:R-:W-:Y:S01]  /*0ed0*/  IMAD.SHL.U32 R35, R35, 0x2, RZ ;  /* 0x0000000223237824 */ /* 0x000fe200078e00ff */
[----:B------:R-:W-:Y:S01]  /*0ee0*/  SHF.L.U32 R36, R33, 0x1, RZ ;  /* 0x0000000121247819 */ /* 0x000fe200000006ff */
[----:B------:R-:W-:Y:S01]  /*0ef0*/  IMAD.SHL.U32 R34, R34, 0x2, RZ ;  /* 0x0000000222227824 */ /* 0x000fe200078e00ff */
[-C--:B------:R-:W-:Y:S01]  /*0f00*/  LEA.HI.SX32 R30, R67, R20.reuse, 0x1b ;  /* 0x00000014431e7211 */ /* 0x080fe200078fdaff */
[----:B------:R-:W-:Y:S01]  /*0f10*/  IMAD.SHL.U32 R33, R5, 0x2, RZ ;  /* 0x0000000205217824 */ /* 0x000fe200078e00ff */
[-C--:B------:R-:W-:Y:S01]  /*0f20*/  LEA.HI.SX32 R69, R69, R20.reuse, 0x1b ;  /* 0x0000001445457211 */ /* 0x080fe200078fdaff */
[----:B------:R-:W-:Y:S01]  /*0f30*/  IMAD.SHL.U32 R32, R32, 0x2, RZ ;  /* 0x0000000220207824 */ /* 0x000fe200078e00ff */
[----:B------:R-:W-:-:S02]  /*0f40*/  LEA.HI.SX32 R28, R71, R20, 0x1b ;  /* 0x00000014471c7211 */ /* 0x000fc400078fdaff */
[----:B------:R-:W-:Y:S01]  /*0f50*/  IADD3 R73, R20, 0x1e0, RZ ;  /* 0x000001e014497810 */ /* 0x000fe20007ffe0ff */
[----:B------:R-:W-:Y:S01]  /*0f60*/  IMAD.SHL.U32 R30, R30, 0x2, RZ ;  /* 0x000000021e1e7824 */ /* 0x000fe200078e00ff */
[----:B------:R-:W-:Y:S01]  /*0f70*/  SHF.L.U32 R31, R4, 0x1, RZ ;  /* 0x00000001041f7819 */ /* 0x000fe200000006ff */
[----:B------:R-:W-:Y:S01]  /*0f80*/  IMAD.SHL.U32 R29, R69, 0x2, RZ ;  /* 0x00000002451d7824 */ /* 0x000fe200078e00ff */
[----:B------:R-:W-:Y:S01]  /*0f90*/  LEA.HI.SX32 R73, R73, R20, 0x1b ;  /* 0x0000001449497211 */ /* 0x000fe200078fdaff */
[----:B------:R-:W-:-:S03]  /*0fa0*/  IMAD.SHL.U32 R28, R28, 0x2, RZ ;  /* 0x000000021c1c7824 */ /* 0x000fc600078e00ff */
        /* <DEDUP_REMOVED lines=29> */
[----:B------:R-:W-:Y:S04]  /*1180*/  STS.U16 [R34+0x200], R15 ;  /* 0x0002000f22007388 */ /* 0x000fe80000000400 */
[----:B------:R-:W-:Y:S04]  /*1190*/  STS.U16 [R33+0x240], R12 ;  /* 0x0002400c21007388 */ /* 0x000fe80000000400 */
[----:B------:R1:W-:Y:S01]  /*11a0*/  STS.U16 [R32+0x280], R17 ;  /* 0x0002801120007388 */ /* 0x0003e20000000400 */
[----:B0-----:R-:W-:-:S03]  /*11b0*/  IADD3 R13, R0, 0x5, RZ ;  /* 0x00000005000d7810 */ /* 0x001fc60007ffe0ff */
[----:B------:R-:W-:Y:S01]  /*11c0*/  STS.U16 [R31+0x2c0], R14 ;  /* 0x0002c00e1f007388 */ /* 0x000fe20000000400 */
[----:B------:R-:W-:-:S03]  /*11d0*/  IADD3 R5, R0, 0x1, RZ ;  /* 0x0000000100057810 */ /* 0x000fc60007ffe0ff */
[----:B------:R0:W-:Y:S01]  /*11e0*/  STS.U16 [R30+0x300], R19 ;  /* 0x000300131e007388 */ /* 0x0001e20000000400 */
[C---:B------:R-:W-:Y:S02]  /*11f0*/  IADD3 R9, R0.reuse, 0x3, RZ ;  /* 0x0000000300097810 */ /* 0x040fe40007ffe0ff */
[C---:B-1----:R-:W-:Y:S01]  /*1200*/  IADD3 R17, R0.reuse, 0x7, RZ ;  /* 0x0000000700117810 */ /* 0x042fe20007ffe0ff */
[----:B------:R-:W-:Y:S01]  /*1210*/  STS.U16 [R29+0x340], R16 ;  /* 0x000340101d007388 */ /* 0x000fe20000000400 */
[C---:B------:R-:W-:Y:S02]  /*1220*/  IADD3 R11, R0.reuse, 0x4, RZ ;  /* 0x00000004000b7810 */ /* 0x040fe40007ffe0ff */
[C---:B------:R-:W-:Y:S01]  /*1230*/  IADD3 R15, R0.reuse, 0x6, RZ ;  /* 0x00000006000f7810 */ /* 0x040fe20007ffe0ff */
[----:B------:R1:W-:Y:S01]  /*1240*/  STS.U16 [R28+0x380], R21 ;  /* 0x000380151c007388 */ /* 0x0003e20000000400 */
[C---:B------:R-:W-:Y:S02]  /*1250*/  IADD3 R67, R0.reuse, 0xb, RZ ;  /* 0x0000000b00437810 */ /* 0x040fe40007ffe0ff */
[----:B0-----:R-:W-:-:S02]  /*1260*/  IADD3 R19, R0, 0x8, RZ ;  /* 0x0000000800137810 */ /* 0x001fc40007ffe0ff */
[C---:B------:R-:W-:Y:S02]  /*1270*/  IADD3 R69, R0.reuse, 0xc, RZ ;  /* 0x0000000c00457810 */ /* 0x040fe40007ffe0ff */
[C---:B------:R-:W-:Y:S02]  /*1280*/  IADD3 R71, R0.reuse, 0xd, RZ ;  /* 0x0000000d00477810 */ /* 0x040fe40007ffe0ff */
[C---:B------:R-:W-:Y:S02]  /*1290*/  IADD3 R75, R0.reuse, 0xf, RZ ;  /* 0x0000000f004b7810 */ /* 0x040fe40007ffe0ff */
[C---:B-1----:R-:W-:Y:S02]  /*12a0*/  IADD3 R21, R0.reuse, 0x9, RZ ;  /* 0x0000000900157810 */ /* 0x042fe40007ffe0ff */
        /* <DEDUP_REMOVED lines=10> */
[-C--:B0-----:R-:W-:Y:S02]  /*1350*/  LEA.HI.SX32 R18, R19, R0.reuse, 0x1b ;  /* 0x0000000013127211 */ /* 0x081fe400078fdaff */
        /* <DEDUP_REMOVED lines=67> */
[----:B------:R-:W-:-:S03]  /*1790*/  PRMT R73, RZ, 0x7610, R73 ;  /* 0x00007610ff497816 */ /* 0x000fc60000000049 */
        /* <DEDUP_REMOVED lines=29> */
[----:B------:R-:W5:Y:S04]  /*1970*/  LDS.U16 R69, [R24+0x4] ;  /* 0x0000040018457984 */ /* 0x000f680000000400 */
[----:B------:R-:W0:Y:S04]  /*1980*/  LDS.U16 R74, [R21+0xa] ;  /* 0x00000a00154a7984 */ /* 0x000e280000000400 */
[----:B------:R-:W2:Y:S04]  /*1990*/  LDS.U16 R75, [R20+0xc] ;  /* 0x00000c00144b7984 */ /* 0x000ea80000000400 */
[----:B------:R0:W2:Y:S04]  /*19a0*/  LDS.U16 R93, [R19+0xe] ;  /* 0x00000e00135d7984 */ /* 0x0000a80000000400 */
[----:B------:R0:W3:Y:S04]  /*19b0*/  LDS.U16 R94, [R18+0x10] ;  /* 0x00001000125e7984 */ /* 0x0000e80000000400 */
[----:B------:R0:W3:Y:S04]  /*19c0*/  LDS.U16 R76, [R17+0x12] ;  /* 0x00001200114c7984 */ /* 0x0000e80000000400 */
[----:B------:R0:W4:Y:S04]  /*19d0*/  LDS.U16 R77, [R16+0x14] ;  /* 0x00001400104d7984 */ /* 0x0001280000000400 */
[----:B------:R0:W5:Y:S04]  /*19e0*/  LDS.U16 R78, [R15+0x16] ;  /* 0x000016000f4e7984 */ /* 0x0001680000000400 */
[----:B------:R0:W5:Y:S04]  /*19f0*/  LDS.U16 R79, [R14+0x18] ;  /* 0x000018000e4f7984 */ /* 0x0001680000000400 */
[----:B------:R0:W5:Y:S04]  /*1a00*/  LDS.U16 R80, [R13+0x1a] ;  /* 0x00001a000d507984 */ /* 0x0001680000000400 */
[----:B------:R2:W5:Y:S04]  /*1a10*/  LDS.U16 R5, [R12+0x1c] ;  /* 0x00001c000c057984 */ /* 0x0005680000000400 */
[----:B------:R2:W5:Y:S01]  /*1a20*/  LDS.U16 R4, [R0+0x1e] ;  /* 0x00001e0000047984 */ /* 0x0005620000000400 */
[----:B0-----:R-:W-:Y:S01]  /*1a30*/  IMAD.MOV.U32 R71, RZ, RZ, c[0x0][0x16c] ;  /* 0x00005b00ff477624 */ /* 0x001fe200078e00ff */
[----:B-1----:R-:W-:-:S04]  /*1a40*/  PRMT R68, RZ, 0x5410, R68 ;  /* 0x00005410ff447816 */ /* 0x002fc80000000044 */
[----:B------:R-:W-:Y:S02]  /*1a50*/  ISETP.GE.AND P6, PT, R71, 0x1, PT ;  /* 0x000000014700780c */ /* 0x000fe40003fc6270 */
[----:B--2---:R-:W-:Y:S01]  /*1a60*/  PRMT R71, RZ, 0x5410, R67 ;  /* 0x00005410ff477816 */ /* 0x004fe20000000043 */
[----:B------:R-:W-:-:S05]  /*1a70*/  FADD.FTZ R67, R68, UR4 ;  /* 0x0000000444437e21 */ /* 0x000fca0008010000 */
[----:B------:R-:W-:Y:S02]  /*1a80*/  FSETP.GTU.FTZ.AND P4, PT, R67, 20, PT ;  /* 0x41a000004300780b */ /* 0x000fe40003f9c000 */
[----:B---3--:R-:W-:Y:S02]  /*1a90*/  PRMT R70, RZ, 0x5410, R70 ;  /* 0x00005410ff467816 */ /* 0x008fe40000000046 */
[----:B------:R-:W-:Y:S02]  /*1aa0*/  ISETP.EQ.OR P4, PT, RZ, UR7, P4 ;  /* 0x00000007ff007c0c */ /* 0x000fe4000a782670 */
[----:B----4-:R-:W-:Y:S01]  /*1ab0*/  PRMT R72, RZ, 0x5410, R72 ;  /* 0x00005410ff487816 */ /* 0x010fe20000000048 */
[----:B------:R-:W-:Y:S01]  /*1ac0*/  FADD.FTZ R68, R70, UR4 ;  /* 0x0000000446447e21 */ /* 0x000fe20008010000 */
[----:B-----5:R-:W-:Y:S02]  /*1ad0*/  PRMT R69, RZ, 0x5410, R69 ;  /* 0x00005410ff457816 */ /* 0x020fe40000000045 */
[----:B------:R-:W-:Y:S01]  /*1ae0*/  PRMT R74, RZ, 0x5410, R74 ;  /* 0x00005410ff4a7816 */ /* 0x000fe2000000004a */
[----:B------:R-:W-:Y:S01]  /*1af0*/  FADD.FTZ R70, R72, UR4 ;  /* 0x0000000448467e21 */ /* 0x000fe20008010000 */
[----:B------:R-:W-:Y:S01]  /*1b00*/  PRMT R75, RZ, 0x5410, R75 ;  /* 0x00005410ff4b7816 */ /* 0x000fe2000000004b */
[----:B------:R-:W-:Y:S01]  /*1b10*/  FADD.FTZ R69, R69, UR4 ;  /* 0x0000000445457e21 */ /* 0x000fe20008010000 */
[----:B------:R-:W-:Y:S01]  /*1b20*/  FSETP.GTU.FTZ.AND P5, PT, R68, 20, PT ;  /* 0x41a000004400780b */ /* 0x000fe20003fbc000 */
[----:B------:R-:W-:-:S02]  /*1b30*/  FADD.FTZ R71, R71, UR4 ;  /* 0x0000000447477e21 */ /* 0x000fc40008010000 */
[----:B------:R-:W-:Y:S01]  /*1b40*/  FADD.FTZ R72, R74, UR4 ;  /* 0x000000044a487e21 */ /* 0x000fe20008010000 */
[----:B------:R-:W-:Y:S01]  /*1b50*/  FSETP.GTU.FTZ.AND P3, PT, R69, 20, PT ;  /* 0x41a000004500780b */ /* 0x000fe20003f7c000 */
[----:B------:R-:W-:Y:S01]  /*1b60*/  FADD.FTZ R73, R75, UR4 ;  /* 0x000000044b497e21 */ /* 0x000fe20008010000 */
[----:B------:R-:W-:Y:S02]  /*1b70*/  FSETP.GTU.FTZ.AND P2, PT, R70, 20, PT ;  /* 0x41a000004600780b */ /* 0x000fe40003f5c000 */
[----:B------:R-:W-:Y:S02]  /*1b80*/  FSETP.GTU.FTZ.AND P1, PT, R71, 20, PT ;  /* 0x41a000004700780b */ /* 0x000fe40003f3c000 */
[----:B------:R-:W-:Y:S02]  /*1b90*/  FSETP.GTU.FTZ.AND P0, PT, R72, 20, PT ;  /* 0x41a000004800780b */ /* 0x000fe40003f1c000 */
[----:B------:R-:W-:Y:S01]  /*1ba0*/  ISETP.EQ.OR P5, PT, RZ, UR7, P5 ;  /* 0x00000007ff007c0c */ /* 0x000fe2000afa2670 */
[----:B------:R-:W-:Y:S07]  /*1bb0*/  @P4 BRA `(.L_x_3533) ;  /* 0x000001f000004947 */ /* 0x000fee0003800000 */
[----:B------:R-:W-:Y:S02]  /*1bc0*/  FMUL.FTZ R67, R67, 1.4426950216293334961 ;  /* 0x3fb8aa3b43437820 */ /* 0x000fe40000410000 */
[----:B------:R-:W-:-:S02]  /*1bd0*/  IMAD.MOV.U32 R95, RZ, RZ, 0x3e800000 ;  /* 0x3e800000ff5f7424 */ /* 0x000fc400078e00ff */
        /* <DEDUP_REMOVED lines=29> */
.L_x_3533:
[----:B------:R-:W-:Y:S05]  /*1db0*/  BSYNC B0 ;  /* 0x0000000000007941 */ /* 0x000fea0003800000 */
.L_x_3532:
        /* <DEDUP_REMOVED lines=36> */
.L_x_3535:
[----:B------:R-:W-:Y:S05]  /*2000*/  BSYNC B0 ;  /* 0x0000000000007941 */ /* 0x000fea0003800000 */
.L_x_3534:
        /* <DEDUP_REMOVED lines=38> */
.L_x_3537:
[----:B------:R-:W-:Y:S05]  /*2270*/  BSYNC B0 ;  /* 0x0000000000007941 */ /* 0x000fea0003800000 */
.L_x_3536:
        /* <DEDUP_REMOVED lines=36> */
.L_x_3539:
[----:B------:R-:W-:Y:S05]  /*24c0*/  BSYNC B0 ;  /* 0x0000000000007941 */ /* 0x000fea0003800000 */
.L_x_3538:
        /* <DEDUP_REMOVED lines=38> */
.L_x_3541:
[----:B------:R-:W-:Y:S05]  /*2730*/  BSYNC B0 ;  /* 0x0000000000007941 */ /* 0x000fea0003800000 */
.L_x_3540:
        /* <DEDUP_REMOVED lines=36> */
.L_x_3543:
[----:B------:R-:W-:Y:S05]  /*2980*/  BSYNC B0 ;  /* 0x0000000000007941 */ /* 0x000fea0003800000 */
.L_x_3542:
        /* <DEDUP_REMOVED lines=38> */
.L_x_3545:
[----:B------:R-:W-:Y:S05]  /*2bf0*/  BSYNC B0 ;  /* 0x0000000000007941 */ /* 0x000fea0003800000 */
.L_x_3544:
        /* <DEDUP_REMOVED lines=36> */
.L_x_3547:
[----:B------:R-:W-:Y:S05]  /*2e40*/  BSYNC B0 ;  /* 0x0000000000007941 */ /* 0x000fea0003800000 */
.L_x_3546:
        /* <DEDUP_REMOVED lines=41> */
.L_x_3549:
[----:B------:R-:W-:Y:S05]  /*30e0*/  BSYNC B0 ;  /* 0x0000000000007941 */ /* 0x000fea0003800000 */
.L_x_3548:
        /* <DEDUP_REMOVED lines=41> */
.L_x_3551:
[----:B------:R-:W-:Y:S05]  /*3380*/  BSYNC B0 ;  /* 0x0000000000007941 */ /* 0x000fea0003800000 */
.L_x_3550:
        /* <DEDUP_REMOVED lines=47> */
.L_x_3553:
[----:B------:R-:W-:Y:S05]  /*3680*/  BSYNC B0 ;  /* 0x0000000000007941 */ /* 0x000fea0003800000 */
.L_x_3552:
        /* <DEDUP_REMOVED lines=33> */
.L_x_3555:
[----:B------:R-:W-:Y:S05]  /*38a0*/  BSYNC B0 ;  /* 0x0000000000007941 */ /* 0x000fea0003800000 */
.L_x_3554:
        /* <DEDUP_REMOVED lines=33> */
.L_x_3557:
[----:B------:R-:W-:Y:S05]  /*3ac0*/  BSYNC B0 ;  /* 0x0000000000007941 */ /* 0x000fea0003800000 */
.L_x_3556:
        /* <DEDUP_REMOVED lines=33> */
.L_x_3559:
[----:B------:R-:W-:Y:S05]  /*3ce0*/  BSYNC B0 ;  /* 0x0000000000007941 */ /* 0x000fea0003800000 */
.L_x_3558:
        /* <DEDUP_REMOVED lines=33> */
.L_x_3561:
[----:B------:R-:W-:Y:S05]  /*3f00*/  BSYNC B0 ;  /* 0x0000000000007941 */ /* 0x000fea0003800000 */
.L_x_3560:
        /* <DEDUP_REMOVED lines=33> */
.L_x_3563:
[----:B------:R-:W-:Y:S05]  /*4120*/  BSYNC B0 ;  /* 0x0000000000007941 */ /* 0x000fea0003800000 */
.L_x_3562:
        /* <DEDUP_REMOVED lines=38> */
.L_x_3569:
        /* <DEDUP_REMOVED lines=19> */
[----:B0-----:R-:W-:Y:S01]  /*44c0*/  PRMT R10, RZ, 0x7610, R10 ;  /* 0x00007610ff0a7816 */ /* 0x001fe2000000000a */
        /* <DEDUP_REMOVED lines=13> */
[----:B------:R0:W2:Y:S01]  /*45a0*/  LDG.E R4, [R8.64] ;  /* 0x0000001808047981 */ /* 0x0000a2000c1e1900 */
        /* <DEDUP_REMOVED lines=60> */
[----:B------:R-:W2:Y:S04]  /*4970*/  LDS.U16 R6, [R26] ;  /* 0x000000001a067984 */ /* 0x000ea80000000400 */
[----:B------:R-:W3:Y:S04]  /*4980*/  LDS.U16 R7, [R25+0x2] ;  /* 0x0000020019077984 */ /* 0x000ee80000000400 */
[----:B0-----:R-:W0:Y:S01]  /*4990*/  S2R R83, SR_TID.X ;  /* 0x0000000000537919 */ /* 0x001e220000002100 */
[----:B------:R-:W-:-:S03]  /*49a0*/  FMUL.FTZ R4, R4, 1.4426950216293334961 ;  /* 0x3fb8aa3b04047820 */ /* 0x000fc60000410000 */
[----:B------:R-:W-:Y:S01]  /*49b0*/  LDS.U16 R8, [R24+0x4] ;  /* 0x0000040018087984 */ /* 0x000fe20000000400 */
[C---:B------:R-:W-:Y:S02]  /*49c0*/  FMUL.FTZ R11, R4.reuse, R69 ;  /* 0x00000045040b7220 */ /* 0x040fe40000410000 */
[C---:B------:R-:W-:Y:S01]  /*49d0*/  FMUL.FTZ R10, R4.reuse, R68 ;  /* 0x00000044040a7220 */ /* 0x040fe20000410000 */
[----:B------:R-:W-:Y:S01]  /*49e0*/  LDS.U16 R9, [R23+0x6] ;  /* 0x0000060017097984 */ /* 0x000fe20000000400 */
[----:B-1----:R1:W-:Y:S01]  /*49f0*/  MUFU.EX2 R121, R11 ;  /* 0x0000000b00797308 */ /* 0x0023e20000000800 */
[----:B------:R-:W-:Y:S02]  /*4a00*/  FMUL.FTZ R5, R4, R67 ;  /* 0x0000004304057220 */ /* 0x000fe40000410000 */
[----:B-1----:R-:W1:Y:S05]  /*4a10*/  LDS.U16 R11, [R21+0xa] ;  /* 0x00000a00150b7984 */ /* 0x002e6a0000000400 */
[----:B------:R4:W-:Y:S01]  /*4a20*/  MUFU.EX2 R118, R10 ;  /* 0x0000000a00767308 */ /* 0x0009e20000000800 */
[----:B--2---:R-:W-:-:S02]  /*4a30*/  PRMT R6, RZ, 0x5410, R6 ;  /* 0x00005410ff067816 */ /* 0x004fc40000000006 */
[----:B---3--:R-:W-:-:S03]  /*4a40*/  PRMT R7, RZ, 0x5410, R7 ;  /* 0x00005410ff077816 */ /* 0x008fc60000000007 */
[----:B------:R-:W-:Y:S01]  /*4a50*/  FMUL.FTZ R125, R107, R6 ;  /* 0x000000066b7d7220 */ /* 0x000fe20000410000 */
[----:B----4-:R-:W-:Y:S04]  /*4a60*/  LDS.U16 R10, [R22+0x8] ;  /* 0x00000800160a7984 */ /* 0x010fe80000000400 */
[----:B------:R-:W2:Y:S01]  /*4a70*/  LDS.U16 R6, [R19+0xe] ;  /* 0x00000e0013067984 */ /* 0x000ea20000000400 */
[----:B------:R-:W-:Y:S02]  /*4a80*/  FMUL.FTZ R7, R108, R7 ;  /* 0x000000076c077220 */ /* 0x000fe40000410000 */
[----:B0-----:R-:W-:Y:S01]  /*4a90*/  IMAD.SHL.U32 R120, R83, 0x10, RZ ;  /* 0x0000001053787824 */ /* 0x001fe200078e00ff */
[----:B------:R0:W3:Y:S02]  /*4aa0*/  MUFU.EX2 R116, R5 ;  /* 0x0000000500747308 */ /* 0x0000e40000000800 */
[----:B------:R-:W-:-:S02]  /*4ab0*/  FSEL R124, R7, RZ, !P3 ;  /* 0x000000ff077c7208 */ /* 0x000fc40005800000 */
[----:B------:R-:W4:Y:S01]  /*4ac0*/  LDS.U16 R7, [R18+0x10] ;  /* 0x0000100012077984 */ /* 0x000f220000000400 */
[----:B0-----:R-:W-:-:S04]  /*4ad0*/  IADD3 R5, R120, 0x7, RZ ;  /* 0x0000000778057810 */ /* 0x001fc80007ffe0ff */
[----:B------:R-:W-:Y:S02]  /*4ae0*/  ISETP.GE.U32.AND P2, PT, R5, UR23, PT ;  /* 0x0000001705007c0c */ /* 0x000fe4000bf46070 */
[----:B------:R-:W0:Y:S01]  /*4af0*/  LDS.U16 R5, [R20+0xc] ;  /* 0x00000c0014057984 */ /* 0x000e220000000400 */
[----:B------:R-:W-:-:S04]  /*4b00*/  FMUL.FTZ R119, R4, R70 ;  /* 0x0000004604777220 */ /* 0x000fc80000410000 */
[----:B------:R3:W0:Y:S01]  /*4b10*/  MUFU.EX2 R128, R119 ;  /* 0x0000007700807308 */ /* 0x0006220000000800 */
[----:B------:R-:W-:Y:S01]  /*4b20*/  FMUL.FTZ R117, R4, R71 ;  /* 0x0000004704757220 */ /* 0x000fe20000410000 */
[----:B------:R-:W-:Y:S02]  /*4b30*/  ISETP.GE.U32.AND P6, PT, R120, UR23, PT ;  /* 0x0000001778007c0c */ /* 0x000fe4000bfc6070 */
[----:B-1----:R-:W-:Y:S02]  /*4b40*/  PRMT R11, RZ, 0x5410, R11 ;  /* 0x00005410ff0b7816 */ /* 0x002fe4000000000b */
[----:B---3--:R-:W-:Y:S02]  /*4b50*/  PRMT R119, RZ, 0x5410, R8 ;  /* 0x00005410ff777816 */ /* 0x008fe40000000008 */
[----:B------:R-:W-:Y:S02]  /*4b60*/  PRMT R8, RZ, 0x5410, R9 ;  /* 0x00005410ff087816 */ /* 0x000fe40000000009 */
[----:B------:R-:W1:Y:S01]  /*4b70*/  LDS.U16 R9, [R17+0x12] ;  /* 0x0000120011097984 */ /* 0x000e620000000400 */
[----:B--2---:R-:W-:-:S02]  /*4b80*/  PRMT R6, RZ, 0x5410, R6 ;  /* 0x00005410ff067816 */ /* 0x004fc40000000006 */
[----:B------:R-:W-:Y:S01]  /*4b90*/  FMUL.FTZ R8, R109, R8 ;  /* 0x000000086d087220 */ /* 0x000fe20000410000 */
[----:B------:R-:W-:Y:S02]  /*4ba0*/  IADD3 R120, R120, 0x8, RZ ;  /* 0x0000000878787810 */ /* 0x000fe40007ffe0ff */
[----:B------:R-:W-:Y:S01]  /*4bb0*/  FMUL.FTZ R6, R111, R6 ;  /* 0x000000066f067220 */ /* 0x000fe20000410000 */
[----:B------:R-:W2:Y:S01]  /*4bc0*/  MUFU.EX2 R117, R117 ;  /* 0x0000007500757308 */ /* 0x000ea20000000800 */
[----:B------:R-:W-:Y:S01]  /*4bd0*/  FSEL R126, R116, 1, !P6 ;  /* 0x3f800000747e7808 */ /* 0x000fe20007000000 */
[----:B------:R-:W-:Y:S01]  /*4be0*/  FMUL.FTZ R11, R110, R11 ;  /* 0x0000000b6e0b7220 */ /* 0x000fe20000410000 */
[----:B------:R-:W-:Y:S02]  /*4bf0*/  FSEL R123, R118, 1, !P3 ;  /* 0x3f800000767b7808 */ /* 0x000fe40005800000 */
[----:B------:R-:W-:Y:S01]  /*4c00*/  PRMT R10, RZ, 0x5410, R10 ;  /* 0x00005410ff0a7816 */ /* 0x000fe2000000000a */
[----:B------:R-:W-:Y:S01]  /*4c10*/  FMUL.FTZ R127, R4, R72 ;  /* 0x00000048047f7220 */ /* 0x000fe20000410000 */
[----:B------:R-:W-:Y:S01]  /*4c20*/  ISETP.GE.U32.AND P3, PT, R150, UR23, PT ;  /* 0x0000001796007c0c */ /* 0x000fe2000bf66070 */
[----:B------:R-:W-:Y:S01]  /*4c30*/  FMUL.FTZ R119, R106, R119 ;  /* 0x000000776a777220 */ /* 0x000fe20000410000 */
[----:B------:R-:W-:-:S02]  /*4c40*/  FSEL R130, R6, RZ, !P2 ;  /* 0x000000ff06827208 */ /* 0x000fc40005000000 */
[----:B------:R-:W-:Y:S02]  /*4c50*/  ISETP.GE.U32.AND P1, PT, R120, UR23, PT ;  /* 0x0000001778007c0c */ /* 0x000fe4000bf26070 */
[----:B----4-:R-:W-:Y:S01]  /*4c60*/  PRMT R6, RZ, 0x5410, R7 ;  /* 0x00005410ff067816 */ /* 0x010fe20000000007 */
[----:B------:R-:W-:Y:S01]  /*4c70*/  FMUL.FTZ R10, R105, R10 ;  /* 0x0000000a690a7220 */ /* 0x000fe20000410000 */
[----:B------:R-:W-:Y:S01]  /*4c80*/  FSEL R121, R121, 1, !P4 ;  /* 0x3f80000079797808 */ /* 0x000fe20006000000 */
[----:B------:R-:W-:Y:S01]  /*4c90*/  FMUL.FTZ R129, R4, R73 ;  /* 0x0000004904817220 */ /* 0x000fe20000410000 */
[----:B------:R-:W-:Y:S01]  /*4ca0*/  FSEL R120, R8, RZ, !P5 ;  /* 0x000000ff08787208 */ /* 0x000fe20006800000 */
[----:B------:R-:W-:Y:S01]  /*4cb0*/  FMUL.FTZ R8, R126, R123 ;  /* 0x0000007b7e087220 */ /* 0x000fe20000410000 */
[----:B------:R-:W-:Y:S01]  /*4cc0*/  FSEL R125, R125, RZ, !P6 ;  /* 0x000000ff7d7d7208 */ /* 0x000fe20007000000 */
[----:B------:R-:W3:Y:S01]  /*4cd0*/  MUFU.EX2 R127, R127 ;  /* 0x0000007f007f7308 */ /* 0x000ee20000000800 */
[----:B------:R-:W-:-:S02]  /*4ce0*/  ISETP.GE.U32.AND P6, PT, R151, UR23, PT ;  /* 0x0000001797007c0c */ /* 0x000fc4000bfc6070 */
[----:B------:R-:W-:Y:S01]  /*4cf0*/  FSEL R116, R11, RZ, !P3 ;  /* 0x000000ff0b747208 */ /* 0x000fe20005800000 */
[----:B------:R-:W-:Y:S01]  /*4d00*/  FMUL.FTZ R6, R103, R6 ;  /* 0x0000000667067220 */ /* 0x000fe20000410000 */
[----:B------:R-:W4:Y:S01]  /*4d10*/  LDS.U16 R11, [R16+0x14] ;  /* 0x00001400100b7984 */ /* 0x000f220000000400 */
[----:B------:R-:W-:Y:S01]  /*4d20*/  FSEL R122, R119, RZ, !P4 ;  /* 0x000000ff777a7208 */ /* 0x000fe20006000000 */
[----:B------:R-:W-:Y:S01]  /*4d30*/  FMUL.FTZ R8, R121, R8 ;  /* 0x0000000879087220 */ /* 0x000fe20000410000 */
[----:B0-----:R-:W-:Y:S01]  /*4d40*/  FSEL R119, R128, 1, !P5 ;  /* 0x3f80000080777808 */ /* 0x001fe20006800000 */
[----:B------:R-:W-:Y:S01]  /*4d50*/  FMUL.FTZ R131, R4, R74 ;  /* 0x0000004a04837220 */ /* 0x000fe20000410000 */
[----:B------:R-:W-:Y:S02]  /*4d60*/  FSEL R118, R10, RZ, !P6 ;  /* 0x000000ff0a767208 */ /* 0x000fe40007000000 */
[----:B------:R-:W-:Y:S01]  /*4d70*/  PRMT R5, RZ, 0x5410, R5 ;  /* 0x00005410ff057816 */ /* 0x000fe20000000005 */
[----:B------:R-:W0:Y:S01]  /*4d80*/  LDS.U16 R10, [R15+0x16] ;  /* 0x000016000f0a7984 */ /* 0x000e220000000400 */
[----:B------:R-:W1:Y:S01]  /*4d90*/  MUFU.EX2 R129, R129 ;  /* 0x0000008100817308 */ /* 0x000e620000000800 */
[----:B------:R-:W-:Y:S01]  /*4da0*/  FSEL R132, R6, RZ, !P1 ;  /* 0x000000ff06847208 */ /* 0x000fe20004800000 */
[----:B------:R-:W-:Y:S01]  /*4db0*/  FMUL.FTZ R133, R4, R75 ;  /* 0x0000004b04857220 */ /* 0x000fe20000410000 */
[----:B------:R-:W-:Y:S01]  /*4dc0*/  LDS.U16 R7, [R13+0x1a] ;  /* 0x00001a000d077984 */ /* 0x000fe20000000400 */
[----:B------:R-:W-:Y:S01]  /*4dd0*/  FMUL.FTZ R6, R119, R8 ;  /* 0x0000000877067220 */ /* 0x000fe20000410000 */
[----:B------:R-:W-:Y:S01]  /*4de0*/  ISETP.GE.U32.AND P4, PT, R149, UR23, PT ;  /* 0x0000001795007c0c */ /* 0x000fe2000bf86070 */
[----:B------:R-:W-:Y:S01]  /*4df0*/  FMUL.FTZ R5, R104, R5 ;  /* 0x0000000568057220 */ /* 0x000fe20000410000 */
[----:B------:R-:W0:Y:S01]  /*4e00*/  LDS.U16 R8, [R14+0x18] ;  /* 0x000018000e087984 */ /* 0x000e220000000400 */
[----:B------:R-:W1:Y:S01]  /*4e10*/  MUFU.EX2 R131, R131 ;  /* 0x0000008300837308 */ /* 0x000e620000000800 */
[----:B--2---:R-:W-:Y:S01]  /*4e20*/  FSEL R117, R117, 1, !P6 ;  /* 0x3f80000075757808 */ /* 0x004fe20007000000 */
[----:B------:R-:W-:Y:S01]  /*4e30*/  FMUL.FTZ R135, R4, R76 ;  /* 0x0000004c04877220 */ /* 0x000fe20000410000 */
[----:B------:R-:W-:Y:S01]  /*4e40*/  FSEL R128, R5, RZ, !P4 ;  /* 0x000000ff05807208 */ /* 0x000fe20006000000 */
[----:B------:R-:W-:-:S02]  /*4e50*/  FFMA.FTZ R5, R125, R123, R124 ;  /* 0x0000007b7d057223 */ /* 0x000fc4000001007c */
[----:B------:R-:W-:Y:S02]  /*4e60*/  FMUL.FTZ R134, R117, R6 ;  /* 0x0000000675867220 */ /* 0x000fe40000410000 */
[----:B------:R-:W2:Y:S01]  /*4e70*/  MUFU.EX2 R133, R133 ;  /* 0x0000008500857308 */ /* 0x000ea20000000800 */
[C---:B------:R-:W-:Y:S02]  /*4e80*/  FMUL.FTZ R136, R4.reuse, R77 ;  /* 0x0000004d04887220 */ /* 0x040fe40000410000 */
[C---:B------:R-:W-:Y:S02]  /*4e90*/  FMUL.FTZ R137, R4.reuse, R78 ;  /* 0x0000004e04897220 */ /* 0x040fe40000410000 */
[C---:B------:R-:W-:Y:S02]  /*4ea0*/  FMUL.FTZ R138, R4.reuse, R79 ;  /* 0x0000004f048a7220 */ /* 0x040fe40000410000 */
[C---:B------:R-:W-:Y:S02]  /*4eb0*/  FMUL.FTZ R139, R4.reuse, R80 ;  /* 0x00000050048b7220 */ /* 0x040fe40000410000 */
[----:B------:R-:W-:-:S02]  /*4ec0*/  FMUL.FTZ R140, R4, R81 ;  /* 0x00000051048c7220 */ /* 0x000fc40000410000 */
[----:B------:R-:W-:Y:S01]  /*4ed0*/  FMUL.FTZ R6, R4, R82 ;  /* 0x0000005204067220 */ /* 0x000fe20000410000 */
[----:B------:R-:W0:Y:S01]  /*4ee0*/  MUFU.EX2 R135, R135 ;  /* 0x0000008700877308 */ /* 0x000e220000000800 */
[----:B------:R-:W4:Y:S01]  /*4ef0*/  LDS.U16 R4, [R12+0x1c] ;  /* 0x00001c000c047984 */ /* 0x000f220000000400 */
[----:B---3--:R-:W-:Y:S01]  /*4f00*/  FSEL R127, R127, 1, !P3 ;  /* 0x3f8000007f7f7808 */ /* 0x008fe20005800000 */
[----:B------:R-:W-:Y:S01]  /*4f10*/  FFMA.FTZ R141, R121, R5, R122 ;  /* 0x00000005798d7223 */ /* 0x000fe2000001007a */
[----:B-1----:R-:W-:Y:S01]  /*4f20*/  FSEL R129, R129, 1, !P4 ;  /* 0x3f80000081817808 */ /* 0x002fe20006000000 */
[----:B------:R-:W1:Y:S02]  /*4f30*/  LDS.U16 R5, [R0+0x1e] ;  /* 0x00001e0000057984 */ /* 0x000e640000000400 */
[----:B------:R-:W-:Y:S01]  /*4f40*/  FMUL.FTZ R134, R127, R134 ;  /* 0x000000867f867220 */ /* 0x000fe20000410000 */
[----:B------:R-:W3:Y:S01]  /*4f50*/  MUFU.EX2 R136, R136 ;  /* 0x0000008800887308 */ /* 0x000ee20000000800 */
[----:B------:R-:W-:Y:S01]  /*4f60*/  FSEL R131, R131, 1, !P2 ;  /* 0x3f80000083837808 */ /* 0x000fe20005000000 */
[----:B------:R-:W-:Y:S01]  /*4f70*/  FFMA.FTZ R141, R119, R141, R120 ;  /* 0x0000008d778d7223 */ /* 0x000fe20000010078 */
[----:B------:R-:W-:Y:S01]  /*4f80*/  PRMT R9, RZ, 0x5410, R9 ;  /* 0x00005410ff097816 */ /* 0x000fe20000000009 */
[----:B------:R-:W-:-:S04]  /*4f90*/  FMUL.FTZ R142, R129, R134 ;  /* 0x00000086818e7220 */ /* 0x000fc80000410000 */
[----:B------:R-:W4:Y:S01]  /*4fa0*/  MUFU.EX2 R137, R137 ;  /* 0x0000008900897308 */ /* 0x000f220000000800 */
[----:B------:R-:W-:Y:S01]  /*4fb0*/  ISETP.GE.U32.AND P5, PT, R148, UR23, PT ;  /* 0x0000001794007c0c */ /* 0x000fe2000bfa6070 */
[----:B------:R-:W-:Y:S01]  /*4fc0*/  FMUL.FTZ R142, R131, R142 ;  /* 0x0000008e838e7220 */ /* 0x000fe20000410000 */
[----:B--2---:R-:W-:Y:S01]  /*4fd0*/  FSEL R133, R133, 1, !P1 ;  /* 0x3f80000085857808 */ /* 0x004fe20004800000 */
[----:B------:R-:W-:Y:S01]  /*4fe0*/  FFMA.FTZ R141, R117, R141, R118 ;  /* 0x0000008d758d7223 */ /* 0x000fe20000010076 */
[----:B------:R-:W-:Y:S01]  /*4ff0*/  ISETP.GE.U32.AND P6, PT, R147, UR23, PT ;  /* 0x0000001793007c0c */ /* 0x000fe2000bfc6070 */
[----:B------:R-:W-:Y:S01]  /*5000*/  FMUL.FTZ R9, R112, R9 ;  /* 0x0000000970097220 */ /* 0x000fe20000410000 */
[----:B0-----:R-:W-:Y:S01]  /*5010*/  FSEL R135, R135, 1, !P5 ;  /* 0x3f80000087877808 */ /* 0x001fe20006800000 */
[----:B------:R-:W-:Y:S02]  /*5020*/  FMUL.FTZ R142, R133, R142 ;  /* 0x0000008e858e7220 */ /* 0x000fe40000410000 */
[----:B------:R-:W-:Y:S01]  /*5030*/  FFMA.FTZ R141, R127, R141, R116 ;  /* 0x0000008d7f8d7223 */ /* 0x000fe20000010074 */
[----:B------:R-:W-:-:S02]  /*5040*/  ISETP.GE.U32.AND P3, PT, R146, UR23, PT ;  /* 0x0000001792007c0c */ /* 0x000fc4000bf66070 */
[----:B------:R-:W-:Y:S01]  /*5050*/  FSEL R134, R9, RZ, !P5 ;  /* 0x000000ff09867208 */ /* 0x000fe20006800000 */
[----:B------:R-:W-:Y:S01]  /*5060*/  FMUL.FTZ R9, R135, R142 ;  /* 0x0000008e87097220 */ /* 0x000fe20000410000 */
[----:B---3--:R-:W-:Y:S01]  /*5070*/  FSEL R136, R136, 1, !P6 ;  /* 0x3f80000088887808 */ /* 0x008fe20007000000 */
[----:B------:R-:W-:Y:S01]  /*5080*/  FFMA.FTZ R141, R129, R141, R128 ;  /* 0x0000008d818d7223 */ /* 0x000fe20000010080 */
[----:B----4-:R-:W-:Y:S01]  /*5090*/  PRMT R11, RZ, 0x5410, R11 ;  /* 0x00005410ff0b7816 */ /* 0x010fe2000000000b */
[----:B------:R-:W0:Y:S01]  /*50a0*/  MUFU.EX2 R138, R138 ;  /* 0x0000008a008a7308 */ /* 0x000e220000000800 */
[----:B------:R-:W-:Y:S01]  /*50b0*/  FSEL R137, R137, 1, !P3 ;  /* 0x3f80000089897808 */ /* 0x000fe20005800000 */
[----:B------:R-:W-:Y:S01]  /*50c0*/  FMUL.FTZ R142, R136, R9 ;  /* 0x00000009888e7220 */ /* 0x000fe20000410000 */
[----:B------:R-:W-:Y:S01]  /*50d0*/  PRMT R10, RZ, 0x5410, R10 ;  /* 0x00005410ff0a7816 */ /* 0x000fe2000000000a */
[----:B------:R-:W-:Y:S02]  /*50e0*/  FFMA.FTZ R141, R131, R141, R130 ;  /* 0x0000008d838d7223 */ /* 0x000fe40000010082 */
[----:B------:R-:W-:-:S02]  /*50f0*/  FMUL.FTZ R11, R102, R11 ;  /* 0x0000000b660b7220 */ /* 0x000fc40000410000 */
[----:B------:R-:W2:Y:S01]  /*5100*/  MUFU.EX2 R139, R139 ;  /* 0x0000008b008b7308 */ /* 0x000ea20000000800 */
[----:B------:R-:W-:Y:S01]  /*5110*/  FMUL.FTZ R9, R137, R142 ;  /* 0x0000008e89097220 */ /* 0x000fe20000410000 */
[----:B------:R-:W-:Y:S01]  /*5120*/  PRMT R8, RZ, 0x5410, R8 ;  /* 0x00005410ff087816 */ /* 0x000fe20000000008 */
[----:B------:R-:W-:Y:S01]  /*5130*/  FFMA.FTZ R142, R133, R141, R132 ;  /* 0x0000008d858e7223 */ /* 0x000fe20000010084 */
[----:B------:R-:W-:Y:S01]  /*5140*/  FSEL R141, R11, RZ, !P6 ;  /* 0x000000ff0b8d7208 */ /* 0x000fe20007000000 */
[----:B------:R-:W-:Y:S01]  /*5150*/  FMUL.FTZ R10, R113, R10 ;  /* 0x0000000a710a7220 */ /* 0x000fe20000410000 */
[----:B------:R-:W-:Y:S01]  /*5160*/  PRMT R7, RZ, 0x5410, R7 ;  /* 0x00005410ff077816 */ /* 0x000fe20000000007 */
[----:B------:R-:W-:Y:S01]  /*5170*/  FFMA.FTZ R11, R135, R142, R134 ;  /* 0x0000008e870b7223 */ /* 0x000fe20000010086 */
[----:B------:R-:W3:Y:S01]  /*5180*/  MUFU.EX2 R140, R140 ;  /* 0x0000008c008c7308 */ /* 0x000ee20000000800 */
[----:B------:R-:W-:Y:S01]  /*5190*/  FMUL.FTZ R8, R101, R8 ;  /* 0x0000000865087220 */ /* 0x000fe20000410000 */
[----:B------:R-:W-:Y:S01]  /*51a0*/  ISETP.GE.U32.AND P4, PT, R145, UR23, PT ;  /* 0x0000001791007c0c */ /* 0x000fe2000bf86070 */
[----:B------:R-:W-:Y:S01]  /*51b0*/  FFMA.FTZ R11, R136, R11, R141 ;  /* 0x0000000b880b7223 */ /* 0x000fe2000001008d */
[----:B------:R-:W-:-:S04]  /*51c0*/  FSEL R142, R10, RZ, !P3 ;  /* 0x000000ff0a8e7208 */ /* 0x000fc80005800000 */
[----:B------:R-:W4:Y:S01]  /*51d0*/  MUFU.EX2 R6, R6 ;  /* 0x0000000600067308 */ /* 0x000f220000000800 */
[----:B------:R-:W-:Y:S01]  /*51e0*/  FMUL.FTZ R152, R114, R7 ;  /* 0x0000000772987220 */ /* 0x000fe20000410000 */
[----:B------:R-:W-:Y:S01]  /*51f0*/  PRMT R7, RZ, 0x5410, R4 ;  /* 0x00005410ff077816 */ /* 0x000fe20000000004 */
[----:B------:R-:W-:Y:S01]  /*5200*/  FFMA.FTZ R11, R137, R11, R142 ;  /* 0x0000000b890b7223 */ /* 0x000fe2000001008e */
[----:B------:R-:W-:Y:S02]  /*5210*/  ISETP.GE.U32.AND P2, PT, R144, UR23, PT ;  /* 0x0000001790007c0c */ /* 0x000fe4000bf46070 */
[----:B0-----:R-:W-:Y:S02]  /*5220*/  FSEL R138, R138, 1, !P4 ;  /* 0x3f8000008a8a7808 */ /* 0x001fe40006000000 */
[----:B------:R-:W-:Y:S01]  /*5230*/  FSEL R153, R8, RZ, !P4 ;  /* 0x000000ff08997208 */ /* 0x000fe20006000000 */
[----:B------:R-:W-:Y:S01]  /*5240*/  FMUL.FTZ R7, R100, R7 ;  /* 0x0000000764077220 */ /* 0x000fe20000410000 */
[----:B-1----:R-:W-:-:S02]  /*5250*/  PRMT R4, RZ, 0x5410, R5 ;  /* 0x00005410ff047816 */ /* 0x002fc40000000005 */
[----:B------:R-:W-:Y:S01]  /*5260*/  ISETP.GE.U32.AND P1, PT, R143, UR23, PT ;  /* 0x000000178f007c0c */ /* 0x000fe2000bf26070 */
[----:B------:R-:W-:Y:S01]  /*5270*/  FFMA.FTZ R11, R138, R11, R153 ;  /* 0x0000000b8a0b7223 */ /* 0x000fe20000010099 */
[----:B--2---:R-:W-:Y:S02]  /*5280*/  FSEL R139, R139, 1, !P2 ;  /* 0x3f8000008b8b7808 */ /* 0x004fe40005000000 */
[----:B------:R-:W-:Y:S02]  /*5290*/  FSEL R152, R152, RZ, !P2 ;  /* 0x000000ff98987208 */ /* 0x000fe40005000000 */
[----:B------:R-:W-:Y:S01]  /*52a0*/  ISETP.GE.U32.AND P5, PT, R60, UR23, PT ;  /* 0x000000173c007c0c */ /* 0x000fe2000bfa6070 */
[----:B------:R-:W-:Y:S01]  /*52b0*/  FMUL.FTZ R4, R115, R4 ;  /* 0x0000000473047220 */ /* 0x000fe20000410000 */
[----:B---3--:R-:W-:Y:S01]  /*52c0*/  FSEL R140, R140, 1, !P1 ;  /* 0x3f8000008c8c7808 */ /* 0x008fe20004800000 */
[----:B------:R-:W-:Y:S01]  /*52d0*/  FFMA.FTZ R11, R139, R11, R152 ;  /* 0x0000000b8b0b7223 */ /* 0x000fe20000010098 */
[----:B------:R-:W-:-:S02]  /*52e0*/  FSEL R155, R7, RZ, !P1 ;  /* 0x000000ff079b7208 */ /* 0x000fc40004800000 */
[----:B----4-:R-:W-:Y:S01]  /*52f0*/  FSEL R154, R6, 1, !P5 ;  /* 0x3f800000069a7808 */ /* 0x010fe20006800000 */
[----:B------:R-:W-:Y:S01]  /*5300*/  FMUL.FTZ R6, R138, R9 ;  /* 0x000000098a067220 */ /* 0x000fe20000410000 */
[----:B------:R-:W-:Y:S01]  /*5310*/  FSEL R157, R4, RZ, !P5 ;  /* 0x000000ff049d7208 */ /* 0x000fe20006800000 */
[----:B------:R-:W-:Y:S02]  /*5320*/  FFMA.FTZ R11, R140, R11, R155 ;  /* 0x0000000b8c0b7223 */ /* 0x000fe4000001009b */
        /* <DEDUP_REMOVED lines=34> */
[----:B------:R-:W-:-:S11]  /*5550*/  ISETP.NE.AND P2, PT, R65, 0x1f, PT ;  /* 0x0000001f4100780c */ /* 0x000fd60003f45270 */
[C---:B0-----:R-:W-:Y:S02]  /*5560*/  @P1 FFMA.FTZ R9, R8.reuse, R4, R9 ;  /* 0x0000000408091223 */ /* 0x041fe40000010009 */
[----:B-1----:R-:W-:-:S03]  /*5570*/  @P1 FMUL.FTZ R8, R8, R5 ;  /* 0x0000000508081220 */ /* 0x002fc60000410000 */
[----:B------:R-:W0:Y:S04]  /*5580*/  SHFL.UP PT, R4, R9, 0x10, RZ ;  /* 0x0600000009047989 */ /* 0x000e2800000e00ff */
[----:B------:R-:W1:Y:S01]  /*5590*/  SHFL.UP PT, R5, R8, 0x10, RZ ;  /* 0x0600000008057989 */ /* 0x000e6200000e00ff */
[----:B------:R-:W-:Y:S01]  /*55a0*/  ISETP.GE.AND P1, PT, R65, 0x10, PT ;  /* 0x000000104100780c */ /* 0x000fe20003f26270 */
[----:B------:R-:W-:Y:S01]  /*55b0*/  USHF.L.U32 UR22, UR7, 0x3, URZ ;  /* 0x0000000307167899 */ /* 0x000fe2000800063f */
[----:B------:R-:W-:Y:S02]  /*55c0*/  IMAD.MOV.U32 R11, RZ, RZ, RZ ;  /* 0x000000ffff0b7224 */ /* 0x000fe400078e00ff */
[----:B------:R-:W-:-:S06]  /*55d0*/  IMAD.MOV.U32 R10, RZ, RZ, 0x3f800000 ;  /* 0x3f800000ff0a7424 */ /* 0x000fcc00078e00ff */
[----:B------:R-:W2:Y:S03]  /*55e0*/  @!P0 LDS.64 R10, [UR22+0x870] ;  /* 0x00087016ff0a8984 */ /* 0x000ea60008000a00 */
[C---:B0-----:R-:W-:Y:S01]  /*55f0*/  @P1 FFMA.FTZ R9, R8.reuse, R4, R9 ;  /* 0x0000000408091223 */ /* 0x041fe20000010009 */
[----:B------:R-:W-:Y:S01]  /*5600*/  @!P2 SHF.R.U32.HI R4, RZ, 0x2, R83 ;  /* 0x00000002ff04a819 */ /* 0x000fe20000011653 */
[----:B-1----:R-:W-:-:S03]  /*5610*/  @P1 FMUL.FTZ R8, R8, R5 ;  /* 0x0000000508081220 */ /* 0x002fc60000410000 */
[----:B------:R-:W-:-:S05]  /*5620*/  @!P2 LOP3.LUT R160, R4, 0x3ffffff8, RZ, 0xc0, !PT ;  /* 0x3ffffff804a0a812 */ /* 0x000fca00078ec0ff */
[----:B------:R-:W-:Y:S04]  /*5630*/  @!P2 STS.64 [R160+0x850], R8 ;  /* 0x00085008a000a388 */ /* 0x000fe80000000a00 */
[----:B------:R-:W-:Y:S06]  /*5640*/  BAR.SYNC.DEFER_BLOCKING 0x0 ;  /* 0x0000000000007b1d */ /* 0x000fec0000010000 */
[----:B------:R-:W-:Y:S04]  /*5650*/  SHFL.UP PT, R158, R8, 0x1, RZ ;  /* 0x04200000089e7989 */ /* 0x000fe800000e00ff */
[----:B------:R-:W0:Y:S01]  /*5660*/  LDS.128 R4, [0x850] ;  /* 0x00085000ff047984 */ /* 0x000e220000000c00 */
[----:B------:R-:W-:-:S03]  /*5670*/  SHF.R.U32.HI R161, RZ, 0x5, R83 ;  /* 0x00000005ffa17819 */ /* 0x000fc60000011653 */
[----:B------:R2:W1:Y:S01]  /*5680*/  SHFL.UP PT, R159, R9, 0x1, RZ ;  /* 0x04200000099f7989 */ /* 0x00046200000e00ff */
[----:B------:R-:W-:-:S04]  /*5690*/  ISETP.NE.AND P1, PT, R161, RZ, PT ;  /* 0x000000ffa100720c */ /* 0x000fc80003f25270 */
[C---:B------:R-:W-:Y:S01]  /*56a0*/  ISETP.NE.AND P3, PT, R65.reuse, RZ, P1 ;  /* 0x000000ff4100720c */ /* 0x040fe20000f65270 */
[----:B------:R-:W-:Y:S08]  /*56b0*/  BSSY B0, `(.L_x_3565) ;  /* 0x0000012000007945 */ /* 0x000ff00003800000 */
[----:B------:R-:W-:Y:S01]  /*56c0*/  @P1 ISETP.NE.AND P2, PT, R65, RZ, PT ;  /* 0x000000ff4100120c */ /* 0x000fe20003f45270 */
[----:B--2---:R-:W-:-:S02]  /*56d0*/  @P1 IMAD.MOV.U32 R9, RZ, RZ, R11 ;  /* 0x000000ffff091224 */ /* 0x004fc400078e000b */
[----:B------:R-:W-:Y:S02]  /*56e0*/  @P1 IMAD.MOV.U32 R8, RZ, RZ, R10 ;  /* 0x000000ffff081224 */ /* 0x000fe400078e000a */
[C---:B0-----:R-:W-:Y:S02]  /*56f0*/  @P1 FMUL.FTZ R161, R158.reuse, R4 ;  /* 0x000000049ea11220 */ /* 0x041fe40000410000 */
[----:B------:R-:W-:Y:S02]  /*5700*/  FFMA.FTZ R162, R5, R6, R7 ;  /* 0x0000000605a27223 */ /* 0x000fe40000010007 */
[----:B-1----:R-:W-:Y:S01]  /*5710*/  @P3 FFMA.FTZ R5, R158, R5, R159 ;  /* 0x000000059e053223 */ /* 0x002fe2000001009f */
[----:B------:R-:W-:-:S03]  /*5720*/  @P1 FSEL R161, R4, R161, !P2 ;  /* 0x000000a104a11208 */ /* 0x000fc60005000000 */
[----:B------:R-:W-:Y:S01]  /*5730*/  @P1 IMAD.MOV.U32 R159, RZ, RZ, R5 ;  /* 0x000000ffff9f1224 */ /* 0x000fe200078e0005 */
[----:B------:R-:W-:Y:S01]  /*5740*/  @P1 MOV R158, R161 ;  /* 0x000000a1009e1202 */ /* 0x000fe20000000f00 */
        /* <DEDUP_REMOVED lines=8> */
.L_x_3566:
[----:B------:R-:W-:Y:S05]  /*57d0*/  BSYNC B0 ;  /* 0x0000000000007941 */ /* 0x000fea0003800000 */
.L_x_3565:
        /* <DEDUP_REMOVED lines=35> */
.L_x_3568:
[----:B------:R-:W-:Y:S05]  /*5a10*/  BSYNC B0 ;  /* 0x0000000000007941 */ /* 0x000fea0003800000 */
.L_x_3567:
        /* <DEDUP_REMOVED lines=22> */
.L_x_3564:
        /* <DEDUP_REMOVED lines=79> */
.L_x_3571:
[----:B------:R-:W-:Y:S05]  /*6070*/  BSYNC B0 ;  /* 0x0000000000007941 */ /* 0x000fea0003800000 */
.L_x_3570:
        /* <DEDUP_REMOVED lines=57> */
.L_x_3572:
[----:B------:R-:W-:Y:S05]  /*6410*/  EXIT ;  /* 0x000000000000794d */ /* 0x000fea0003800000 */
.L_x_3574:
        /* <DEDUP_REMOVED lines=14> */
.L_x_5420:


//--------------------- .text._Z25selective_scan_fwd_kernelI32Selective_Scan_fwd_kernel_traitsILi64ELi16ELi1ELb0ELb1ELb0ELb1EN3c108BFloat16EfEEv13SSMParamsBase --------------------------
	.section	.text._Z25selective_scan_fwd_kernelI32Selective_Scan_fwd_kernel_traitsILi64ELi16ELi1ELb0ELb1ELb0ELb1EN3c108BFloat16EfEEv13SSMParamsBase,"ax",@progbits
	.sectioninfo	@"SHI_REGISTERS=165"
	.align	128
        .global         _Z25selective_scan_fwd_kernelI32Selective_Scan_fwd_kernel_traitsILi64ELi16ELi1ELb0ELb1ELb0ELb1EN3c108BFloat16EfEEv13SSMParamsBase
        .type           _Z25selective_scan_fwd_kernelI32Selective_Scan_fwd_kernel_traitsILi64ELi16ELi1ELb0ELb1ELb0ELb1EN3c108BFloat16EfEEv13SSMParamsBase,@function
        .size           _Z25selective_scan_fwd_kernelI32Selective_Scan_fwd_kernel_traitsILi64ELi16ELi1ELb0ELb1ELb0ELb1EN3c108BFloat16EfEEv13SSMParamsBase,(.L_x_5421 - _Z25selective_scan_fwd_kernelI32Selective_Scan_fwd_kernel_traitsILi64ELi16ELi1ELb0ELb1ELb0ELb1EN3c108BFloat16EfEEv13SSMParamsBase)
        .other          _Z25selective_scan_fwd_kernelI32Selective_Scan_fwd_kernel_traitsILi64ELi16ELi1ELb0ELb1ELb0ELb1EN3c108BFloat16EfEEv13SSMParamsBase,@"STO_CUDA_ENTRY STV_DEFAULT"
_Z25selective_scan_fwd_kernelI32Selective_Scan_fwd_kernel_traitsILi64ELi16ELi1ELb0ELb1ELb0ELb1EN3c108BFloat16EfEEv13SSMParamsBase:
.text._Z25selective_scan_fwd_kernelI32Selective_Scan_fwd_kernel_traitsILi64ELi16ELi1ELb0ELb1ELb0ELb1EN3c108BFloat16EfEEv13SSMParamsBase:
        /* <DEDUP_REMOVED lines=100> */
[----:B------:R-:W-:Y:S01]  /*0640*/  IMAD.SHL.U32 R0, R82, 0x10, RZ ;  /* 0x0000001052007824 */ /* 0x000fe200078e00ff */
[----:B------:R-:W-:-:S02]  /*0650*/  ULDC UR7, c[0x0][0x164] ;  /* 0x0000590000077ab9 */ /* 0x000fc40000000800 */
[----:B------:R-:W-:Y:S01]  /*0660*/  IADD3 R43, R3, R43, RZ ;  /* 0x0000002b032b7210 */ /* 0x000fe20007ffe0ff */
[----:B------:R-:W-:Y:S01]  /*0670*/  UIMAD.WIDE.U32 UR10, UR26, UR20, URZ ;  /* 0x000000141a0a72a5 */ /* 0x000fe2000f8e003f */
[----:B------:R-:W-:Y:S01]  /*0680*/  LOP3.LUT R63, R0, 0xfffffe00, RZ, 0xc0, !PT ;  /* 0xfffffe00003f7812 */ /* 0x000fe200078ec0ff */
[----:B------:R-:W-:Y:S01]  /*0690*/  UIMAD UR7, UR28, UR7, UR26 ;  /* 0x000000071c0772a4 */ /* 0x000fe2000f8e021a */
[----:B------:R-:W-:Y:S01]  /*06a0*/  LEA.HI.X R43, R2, c[0x0][0x22c], R43, 0x1, P2 ;  /* 0x00008b00022b7a11 */ /* 0x000fe200010f0c2b */
[----:B------:R-:W-:Y:S01]  /*06b0*/  ULDC.64 UR20, c[0x0][0x240] ;  /* 0x0000900000147ab9 */ /* 0x000fe20000000a00 */
[----:B------:R-:W-:Y:S01]  /*06c0*/  LOP3.LUT R2, R65, 0xfffffe00, R0, 0xf8, !PT ;  /* 0xfffffe0041027812 */ /* 0x000fe200078ef800 */
[----:B------:R-:W-:Y:S01]  /*06d0*/  ULEA.HI.X UR18, UR12, UR23, UR18, 0x1, UP1 ;  /* 0x000000170c127291 */ /* 0x000fe200088f0c12 */
[C---:B------:R-:W-:Y:S01]  /*06e0*/  IADD3 R62, R0.reuse, 0x1, RZ ;  /* 0x00000001003e7810 */ /* 0x040fe20007ffe0ff */
        /* <DEDUP_REMOVED lines=37> */
.L_x_3618:
        /* <DEDUP_REMOVED lines=32> */
[----:B------:R-:W-:-:S02]  /*0b40*/  PRMT R15, RZ, 0x7610, R15 ;  /* 0x00007610ff0f7816 */ /* 0x000fc4000000000f */
        /* <DEDUP_REMOVED lines=26> */
[C---:B------:R-:W-:Y:S02]  /*0cf0*/  LEA.HI.SX32 R42, R20.reuse, R20, 0x1b ;  /* 0x00000014142a7211 */ /* 0x040fe400078fdaff */
[C---:B------:R-:W-:Y:S02]  /*0d00*/  IADD3 R27, R20.reuse, 0x60, RZ ;  /* 0x00000060141b7810 */ /* 0x040fe40007ffe0ff */
[C---:B------:R-:W-:Y:S02]  /*0d10*/  IADD3 R29, R20.reuse, 0x80, RZ ;  /* 0x00000080141d7810 */ /* 0x040fe40007ffe0ff */
[----:B------:R-:W-:-:S02]  /*0d20*/  IADD3 R31, R20, 0xa0, RZ ;  /* 0x000000a0141f7810 */ /* 0x000fc40007ffe0ff */
[C---:B------:R-:W-:Y:S02]  /*0d30*/  IADD3 R41, R20.reuse, 0x160, RZ ;  /* 0x0000016014297810 */ /* 0x040fe40007ffe0ff */
[-C--:B------:R-:W-:Y:S02]  /*0d40*/  LEA.HI.SX32 R23, R23, R20.reuse, 0x1b ;  /* 0x0000001417177211 */ /* 0x080fe400078fdaff */
[C---:B------:R-:W-:Y:S02]  /*0d50*/  IADD3 R33, R20.reuse, 0xc0, RZ ;  /* 0x000000c014217810 */ /* 0x040fe40007ffe0ff */
[----:B------:R-:W-:Y:S02]  /*0d60*/  LEA.HI.SX32 R25, R25, R20, 0x1b ;  /* 0x0000001419197211 */ /* 0x000fe400078fdaff */
[C---:B------:R-:W-:Y:S02]  /*0d70*/  IADD3 R35, R20.reuse, 0xe0, RZ ;  /* 0x000000e014237810 */ /* 0x040fe40007ffe0ff */
[----:B------:R-:W-:Y:S01]  /*0d80*/  IADD3 R39, R20, 0x140, RZ ;  /* 0x0000014014277810 */ /* 0x000fe20007ffe0ff */
[----:B------:R-:W-:Y:S01]  /*0d90*/  IMAD.SHL.U32 R42, R42, 0x2, RZ ;  /* 0x000000022a2a7824 */ /* 0x000fe200078e00ff */
[----:B------:R-:W-:-:S02]  /*0da0*/  IADD3 R37, R20, 0x100, RZ ;  /* 0x0000010014257810 */ /* 0x000fc40007ffe0ff */
[-C--:B------:R-:W-:Y:S02]  /*0db0*/  LEA.HI.SX32 R27, R27, R20.reuse, 0x1b ;  /* 0x000000141b1b7211 */ /* 0x080fe400078fdaff */
[-C--:B------:R-:W-:Y:S02]  /*0dc0*/  LEA.HI.SX32 R29, R29, R20.reuse, 0x1b ;  /* 0x000000141d1d7211 */ /* 0x080fe400078fdaff */
[----:B0-----:R-:W-:Y:S02]  /*0dd0*/  IADD3 R5, R20, 0x120, RZ ;  /* 0x0000012014057810 */ /* 0x001fe40007ffe0ff */
        /* <DEDUP_REMOVED lines=9> */
[-C--:B------:R-:W-:Y:S02]  /*0e70*/  LEA.HI.SX32 R34, R37, R20.reuse, 0x1b ;  /* 0x0000001425227211 */ /* 0x080fe400078fdaff */
[----:B------:R-:W-:Y:S01]  /*0e80*/  SHF.L.U32 R39, R27, 0x1, RZ ;  /* 0x000000011b277819 */ /* 0x000fe200000006ff */
[----:B------:R-:W-:Y:S01]  /*0e90*/  IMAD.SHL.U32 R37, R31, 0x2, RZ ;  /* 0x000000021f257824 */ /* 0x000fe200078e00ff */
[C---:B------:R-:W-:Y:S02]  /*0ea0*/  IADD3 R69, R20.reuse, 0x1a0, RZ ;  /* 0x000001a014457810 */ /* 0x040fe40007ffe0ff */
[-C--:B------:R-:W-:Y:S01]  /*0eb0*/  LEA.HI.SX32 R5, R5, R20.reuse, 0x1b ;  /* 0x0000001405057211 */ /* 0x080fe200078fdaff */
[----:B------:R-:W-:Y:S01]  /*0ec0*/  IMAD.SHL.U32 R36, R33, 0x2, RZ ;  /* 0x0000000221247824 */ /* 0x000fe200078e00ff */
[----:B------:R-:W-:Y:S01]  /*0ed0*/  IADD3 R71, R20, 0x1c0, RZ ;  /* 0x000001c014477810 */ /* 0x000fe20007ffe0ff */
[----:B------:R-:W-:Y:S01]  /*0ee0*/  IMAD.SHL.U32 R35, R35, 0x2, RZ ;  /* 0x0000000223237824 */ /* 0x000fe200078e00ff */
[-C--:B------:R-:W-:Y:S01]  /*0ef0*/  LEA.HI.SX32 R30, R67, R20.reuse, 0x1b ;  /* 0x00000014431e7211 */ /* 0x080fe200078fdaff */
[----:B------:R-:W-:Y:S01]  /*0f00*/  IMAD.SHL.U32 R34, R34, 0x2, RZ ;  /* 0x0000000222227824 */ /* 0x000fe200078e00ff */
[----:B------:R-:W-:Y:S01]  /*0f10*/  LEA.HI.SX32 R69, R69, R20, 0x1b ;  /* 0x0000001445457211 */ /* 0x000fe200078fdaff */
[----:B------:R-:W-:Y:S01]  /*0f20*/  IMAD.SHL.U32 R33, R5, 0x2, RZ ;  /* 0x0000000205217824 */ /* 0x000fe200078e00ff */
[----:B------:R-:W-:-:S02]  /*0f30*/  IADD3 R73, R20, 0x1e0, RZ ;  /* 0x000001e014497810 */ /* 0x000fc40007ffe0ff */
[-C--:B------:R-:W-:Y:S01]  /*0f40*/  LEA.HI.SX32 R28, R71, R20.reuse, 0x1b ;  /* 0x00000014471c7211 */ /* 0x080fe200078fdaff */
[----:B------:R-:W-:Y:S01]  /*0f50*/  IMAD.SHL.U32 R31, R4, 0x2, RZ ;  /* 0x00000002041f7824 */ /* 0x000fe200078e00ff */
[----:B------:R-:W-:Y:S01]  /*0f60*/  SHF.L.U32 R32, R32, 0x1, RZ ;  /* 0x0000000120207819 */ /* 0x000fe200000006ff */
[----:B------:R-:W-:Y:S01]  /*0f70*/  IMAD.SHL.U32 R30, R30, 0x2, RZ ;  /* 0x000000021e1e7824 */ /* 0x000fe200078e00ff */
[----:B------:R-:W-:Y:S01]  /*0f80*/  LEA.HI.SX32 R73, R73, R20, 0x1b ;  /* 0x0000001449497211 */ /* 0x000fe200078fdaff */
[----:B------:R-:W-:Y:S02]  /*0f90*/  IMAD.SHL.U32 R29, R69, 0x2, RZ ;  /* 0x00000002451d7824 */ /* 0x000fe400078e00ff */
[----:B------:R-:W-:Y:S02]  /*0fa0*/  IMAD.SHL.U32 R28, R28, 0x2, RZ ;  /* 0x000000021c1c7824 */ /* 0x000fe400078e00ff */
[----:B------:R-:W-:Y:S01]  /*0fb0*/  IMAD.SHL.U32 R27, R73, 0x2, RZ ;  /* 0x00000002491b7824 */ /* 0x000fe200078e00ff */
[----:B------:R-:W-:-:S02]  /*0fc0*/  IADD3 R4, P0, R22, UR16, RZ ;  /* 0x0000001016047c10 */ /* 0x000fc4000ff1e0ff */
[----:B------:R-:W-:Y:S02]  /*0fd0*/  ISETP.GE.AND P2, PT, R2, UR19, PT ;  /* 0x0000001302007c0c */ /* 0x000fe4000bf46270 */
[----:B------:R-:W-:Y:S02]  /*0fe0*/  ISETP.GE.AND P1, PT, R83, UR19, PT ;  /* 0x0000001353007c0c */ /* 0x000fe4000bf26270 */
[----:B------:R-:W-:Y:S02]  /*0ff0*/  PRMT R77, RZ, 0x7610, R77 ;  /* 0x00007610ff4d7816 */ /* 0x000fe4000000004d */
        /* <DEDUP_REMOVED lines=34> */
[----:B------:R0:W-:Y:S01]  /*1220*/  STS.U16 [R30+0x300], R19 ;  /* 0x000300131e007388 */ /* 0x0001e20000000400 */
[----:B------:R-:W-:-:S03]  /*1230*/  IADD3 R5, R0, 0x1, RZ ;  /* 0x0000000100057810 */ /* 0x000fc60007ffe0ff */
[----:B------:R-:W-:Y:S01]  /*1240*/  STS.U16 [R29+0x340], R16 ;  /* 0x000340101d007388 */ /* 0x000fe20000000400 */
[C---:B------:R-:W-:Y:S02]  /*1250*/  IADD3 R7, R0.reuse, 0x2, RZ ;  /* 0x0000000200077810 */ /* 0x040fe40007ffe0ff */
[C---:B------:R-:W-:Y:S01]  /*1260*/  IADD3 R9, R0.reuse, 0x3, RZ ;  /* 0x0000000300097810 */ /* 0x040fe20007ffe0ff */
[----:B------:R1:W-:Y:S01]  /*1270*/  STS.U16 [R28+0x380], R21 ;  /* 0x000380151c007388 */ /* 0x0003e20000000400 */
[C---:B------:R-:W-:Y:S02]  /*1280*/  IADD3 R11, R0.reuse, 0x4, RZ ;  /* 0x00000004000b7810 */ /* 0x040fe40007ffe0ff */
[C---:B--2---:R-:W-:Y:S02]  /*1290*/  IADD3 R17, R0.reuse, 0x7, RZ ;  /* 0x0000000700117810 */ /* 0x044fe40007ffe0ff */
[C---:B0-----:R-:W-:Y:S02]  /*12a0*/  IADD3 R19, R0.reuse, 0x8, RZ ;  /* 0x0000000800137810 */ /* 0x041fe40007ffe0ff */
[----:B------:R-:W-:-:S02]  /*12b0*/  IADD3 R23, R0, 0xa, RZ ;  /* 0x0000000a00177810 */ /* 0x000fc40007ffe0ff */
[C---:B------:R-:W-:Y:S02]  /*12c0*/  IADD3 R67, R0.reuse, 0xb, RZ ;  /* 0x0000000b00437810 */ /* 0x040fe40007ffe0ff */
[C---:B-1----:R-:W-:Y:S02]  /*12d0*/  IADD3 R21, R0.reuse, 0x9, RZ ;  /* 0x0000000900157810 */ /* 0x042fe40007ffe0ff */
[C---:B------:R-:W-:Y:S02]  /*12e0*/  IADD3 R69, R0.reuse, 0xc, RZ ;  /* 0x0000000c00457810 */ /* 0x040fe40007ffe0ff */
[C---:B------:R-:W-:Y:S02]  /*12f0*/  IADD3 R71, R0.reuse, 0xd, RZ ;  /* 0x0000000d00477810 */ /* 0x040fe40007ffe0ff */
[C---:B------:R-:W-:Y:S02]  /*1300*/  IADD3 R75, R0.reuse, 0xf, RZ ;  /* 0x0000000f004b7810 */ /* 0x040fe40007ffe0ff */
[----:B------:R-:W-:Y:S01]  /*1310*/  IADD3 R73, R0, 0xe, RZ ;  /* 0x0000000e00497810 */ /* 0x000fe20007ffe0ff */
[----:B------:R0:W-:Y:S01]  /*1320*/  STS.U16 [R27+0x3c0], R18 ;  /* 0x0003c0121b007388 */ /* 0x0001e20000000400 */
[----:B------:R-:W-:-:S02]  /*1330*/  LEA.HI.SX32 R13, R13, R0, 0x1b ;  /* 0x000000000d0d7211 */ /* 0x000fc400078fdaff */
[-C--:B------:R-:W-:Y:S02]  /*1340*/  LEA.HI.SX32 R15, R15, R0.reuse, 0x1b ;  /* 0x000000000f0f7211 */ /* 0x080fe400078fdaff */
[-C--:B------:R-:W-:Y:S02]  /*1350*/  LEA.HI.SX32 R25, R5, R0.reuse, 0x1b ;  /* 0x0000000005197211 */ /* 0x080fe400078fdaff */
[-C--:B------:R-:W-:Y:S02]  /*1360*/  LEA.HI.SX32 R7, R7, R0.reuse, 0x1b ;  /* 0x0000000007077211 */ /* 0x080fe400078fdaff */
[-C--:B------:R-:W-:Y:S02]  /*1370*/  LEA.HI.SX32 R9, R9, R0.reuse, 0x1b ;  /* 0x0000000009097211 */ /* 0x080fe400078fdaff */
[-C--:B------:R-:W-:Y:S02]  /*1380*/  LEA.HI.SX32 R11, R11, R0.reuse, 0x1b ;  /* 0x000000000b0b7211 */ /* 0x080fe400078fdaff */
[----:B------:R-:W-:-:S02]  /*1390*/  LEA.HI.SX32 R17, R17, R0, 0x1b ;  /* 0x0000000011117211 */ /* 0x000fc400078fdaff */
[-C--:B0-----:R-:W-:Y:S02]  /*13a0*/  LEA.HI.SX32 R18, R19, R0.reuse, 0x1b ;  /* 0x0000000013127211 */ /* 0x081fe400078fdaff */
        /* <DEDUP_REMOVED lines=98> */
[----:B------:R0:W3:Y:S04]  /*19d0*/  LDS.U16 R79, [R16+0x14] ;  /* 0x00001400104f7984 */ /* 0x0000e80000000400 */
        /* <DEDUP_REMOVED lines=10> */
[----:B------:R-:W-:-:S04]  /*1a80*/  FSETP.GTU.FTZ.AND P4, PT, R84, 20, PT ;  /* 0x41a000005400780b */ /* 0x000fc80003f9c000 */
[----:B------:R-:W-:Y:S02]  /*1a90*/  ISETP.EQ.OR P4, PT, RZ, UR7, P4 ;  /* 0x00000007ff007c0c */ /* 0x000fe4000a782670 */
[----:B---3--:R-:W-:Y:S01]  /*1aa0*/  PRMT R90, RZ, 0x5410, R85 ;  /* 0x00005410ff5a7816 */ /* 0x008fe20000000055 */
[----:B------:R-:W-:Y:S01]  /*1ab0*/  FADD.FTZ R85, R89, UR5 ;  /* 0x0000000559557e21 */ /* 0x000fe20008010000 */
[----:B----4-:R-:W-:Y:S02]  /*1ac0*/  PRMT R92, RZ, 0x5410, R86 ;  /* 0x00005410ff5c7816 */ /* 0x010fe40000000056 */
        /* <DEDUP_REMOVED lines=46> */
.L_x_3576:
[----:B------:R-:W-:Y:S05]  /*1db0*/  BSYNC B0 ;  /* 0x0000000000007941 */ /* 0x000fea0003800000 */
.L_x_3575:
        /* <DEDUP_REMOVED lines=36> */
.L_x_3578:
[----:B------:R-:W-:Y:S05]  /*2000*/  BSYNC B0 ;  /* 0x0000000000007941 */ /* 0x000fea0003800000 */
.L_x_3577:
        /* <DEDUP_REMOVED lines=38> */
.L_x_3580:
[----:B------:R-:W-:Y:S05]  /*2270*/  BSYNC B0 ;  /* 0x0000000000007941 */ /* 0x000fea0003800000 */
.L_x_3579:
        /* <DEDUP_REMOVED lines=36> */
.L_x_3582:
[----:B------:R-:W-:Y:S05]  /*24c0*/  BSYNC B0 ;  /* 0x0000000000007941 */ /* 0x000fea0003800000 */
.L_x_3581:
        /* <DEDUP_REMOVED lines=38> */
.L_x_3584:
[----:B------:R-:W-:Y:S05]  /*2730*/  BSYNC B0 ;  /* 0x0000000000007941 */ /* 0x000fea0003800000 */
.L_x_3583:
        /* <DEDUP_REMOVED lines=36> */
.L_x_3586:
[----:B------:R-:W-:Y:S05]  /*2980*/  BSYNC B0 ;  /* 0x0000000000007941 */ /* 0x000fea0003800000 */
.L_x_3585:
        /* <DEDUP_REMOVED lines=38> */
.L_x_3588:
[----:B------:R-:W-:Y:S05]  /*2bf0*/  BSYNC B0 ;  /* 0x0000000000007941 */ /* 0x000fea0003800000 */
.L_x_3587:
        /* <DEDUP_REMOVED lines=36> */
.L_x_3590:
[----:B------:R-:W-:Y:S05]  /*2e40*/  BSYNC B0 ;  /* 0x0000000000007941 */ /* 0x000fea0003800000 */
.L_x_3589:
        /* <DEDUP_REMOVED lines=41> */
.L_x_3592:
[----:B------:R-:W-:Y:S05]  /*30e0*/  BSYNC B0 ;  /* 0x0000000000007941 */ /* 0x000fea0003800000 */
.L_x_3591:
        /* <DEDUP_REMOVED lines=41> */
.L_x_3594:
[----:B------:R-:W-:Y:S05]  /*3380*/  BSYNC B0 ;  /* 0x0000000000007941 */ /* 0x000fea0003800000 */
.L_x_3593:
        /* <DEDUP_REMOVED lines=47> */
.L_x_3596:
[----:B------:R-:W-:Y:S05]  /*3680*/  BSYNC B0 ;  /* 0x0000000000007941 */ /* 0x000fea0003800000 */
.L_x_3595:
        /* <DEDUP_REMOVED lines=33> */
.L_x_3598:
[----:B------:R-:W-:Y:S05]  /*38a0*/  BSYNC B0 ;  /* 0x0000000000007941 */ /* 0x000fea0003800000 */
.L_x_3597:
        /* <DEDUP_REMOVED lines=33> */
.L_x_3600:
[----:B------:R-:W-:Y:S05]  /*3ac0*/  BSYNC B0 ;  /* 0x0000000000007941 */ /* 0x000fea0003800000 */
.L_x_3599:
        /* <DEDUP_REMOVED lines=33> */
.L_x_3602:
[----:B------:R-:W-:Y:S05]  /*3ce0*/  BSYNC B0 ;  /* 0x0000000000007941 */ /* 0x000fea0003800000 */
.L_x_3601:
        /* <DEDUP_REMOVED lines=33> */
.L_x_3604:
[----:B------:R-:W-:Y:S05]  /*3f00*/  BSYNC B0 ;  /* 0x0000000000007941 */ /* 0x000fea0003800000 */
.L_x_3603:
        /* <DEDUP_REMOVED lines=33> */
.L_x_3606:
[----:B------:R-:W-:Y:S05]  /*4120*/  BSYNC B0 ;  /* 0x0000000000007941 */ /* 0x000fea0003800000 */
.L_x_3605:
        /* <DEDUP_REMOVED lines=38> */
.L_x_3612:
        /* <DEDUP_REMOVED lines=24> */
[----:B------:R-:W-:Y:S01]  /*4510*/  IMAD.U32 R9, RZ, RZ, UR21 ;  /* 0x00000015ff097e24 */ /* 0x000fe2000f8e00ff */
[----:B------:R-:W-:Y:S01]  /*4520*/  PRMT R127, RZ, 0x7610, R127 ;  /* 0x00007610ff7f7816 */ /* 0x000fe2000000007f */
[----:B------:R-:W-:Y:S01]  /*4530*/  ULDC.64 UR22, c[0x0][0x1c0] ;  /* 0x0000700000167ab9 */ /* 0x000fe20000000a00 */
[----:B------:R-:W-:-:S02]  /*4540*/  ISETP.GE.AND P2, PT, R2, UR19, PT ;  /* 0x0000001302007c0c */ /* 0x000fc4000bf46270 */
[----:B------:R-:W-:Y:S02]  /*4550*/  ISETP.GE.AND P3, PT, R83, UR19, PT ;  /* 0x0000001353007c0c */ /* 0x000fe4000bf66270 */
[----:B------:R-:W-:Y:S02]  /*4560*/  IADD3 R5, R5, UR31, RZ ;  /* 0x0000001f05057c10 */ /* 0x000fe4000fffe0ff */
        /* <DEDUP_REMOVED lines=12> */
[----:B0-----:R-:W-:Y:S01]  /*4630*/  PRMT R9, RZ, 0x7610, R9 ;  /* 0x00007610ff097816 */ /* 0x001fe20000000009 */
[----:B------:R-:W2:Y:S01]  /*4640*/  @!P4 LDG.E.U16 R11, [R6.64+0x80] ;  /* 0x00008018060bc981 */ /* 0x000ea2000c1e1500 */
[----:B------:R-:W-:-:S02]  /*4650*/  ISETP.GE.AND P4, PT, R52, UR19, PT ;  /* 0x0000001334007c0c */ /* 0x000fc4000bf86270 */
[----:B------:R-:W-:Y:S01]  /*4660*/  PRMT R8, RZ, 0x7610, R8 ;  /* 0x00007610ff087816 */ /* 0x000fe20000000008 */
[----:B------:R-:W2:Y:S01]  /*4670*/  @!P5 LDG.E.U16 R82, [R6.64+0xc0] ;  /* 0x0000c0180652d981 */ /* 0x000ea2000c1e1500 */
[----:B------:R-:W-:Y:S02]  /*4680*/  ISETP.GE.AND P5, PT, R51, UR19, PT ;  /* 0x0000001333007c0c */ /* 0x000fe4000bfa6270 */
[----:B------:R-:W-:Y:S01]  /*4690*/  PRMT R129, RZ, 0x7610, R129 ;  /* 0x00007610ff817816 */ /* 0x000fe20000000081 */
[----:B------:R-:W2:Y:S01]  /*46a0*/  @!P6 LDG.E.U16 R127, [R6.64+0x100] ;  /* 0x00010018067fe981 */ /* 0x000ea2000c1e1500 */
[----:B------:R-:W-:Y:S02]  /*46b0*/  PRMT R126, RZ, 0x7610, R126 ;  /* 0x00007610ff7e7816 */ /* 0x000fe4000000007e */
        /* <DEDUP_REMOVED lines=29> */
[----:B------:R0:W-:Y:S04]  /*4890*/  STS.U16 [R39+0xc0], R82 ;  /* 0x0000c05227007388 */ /* 0x0001e80000000400 */
[----:B------:R-:W-:Y:S04]  /*48a0*/  STS.U16 [R38+0x100], R127 ;  /* 0x0001007f26007388 */ /* 0x000fe80000000400 */
[----:B------:R1:W-:Y:S04]  /*48b0*/  STS.U16 [R37+0x140], R116 ;  /* 0x0001407425007388 */ /* 0x0003e80000000400 */
[----:B------:R-:W-:Y:S04]  /*48c0*/  STS.U16 [R36+0x180], R9 ;  /* 0x0001800924007388 */ /* 0x000fe80000000400 */
[----:B------:R-:W-:Y:S04]  /*48d0*/  STS.U16 [R35+0x1c0], R8 ;  /* 0x0001c00823007388 */ /* 0x000fe80000000400 */
[----:B------:R2:W-:Y:S04]  /*48e0*/  STS.U16 [R34+0x200], R129 ;  /* 0x0002008122007388 */ /* 0x0005e80000000400 */
        /* <DEDUP_REMOVED lines=8> */
[----:B------:R-:W4:Y:S04]  /*4970*/  LDS.U16 R6, [R26] ;  /* 0x000000001a067984 */ /* 0x000f280000000400 */
[----:B------:R-:W4:Y:S04]  /*4980*/  LDS.U16 R7, [R25+0x2] ;  /* 0x0000020019077984 */ /* 0x000f280000000400 */
[----:B0-----:R-:W2:Y:S01]  /*4990*/  S2R R82, SR_TID.X ;  /* 0x0000000000527919 */ /* 0x001ea20000002100 */
[----:B------:R-:W-:-:S03]  /*49a0*/  FMUL.FTZ R4, R4, 1.4426950216293334961 ;  /* 0x3fb8aa3b04047820 */ /* 0x000fc60000410000 */
[----:B------:R-:W0:Y:S01]  /*49b0*/  LDS.U16 R8, [R24+0x4] ;  /* 0x0000040018087984 */ /* 0x000e220000000400 */
[C---:B------:R-:W-:Y:S02]  /*49c0*/  FMUL.FTZ R5, R4.reuse, R84 ;  /* 0x0000005404057220 */ /* 0x040fe40000410000 */
[C---:B------:R-:W-:Y:S01]  /*49d0*/  FMUL.FTZ R11, R4.reuse, R86 ;  /* 0x00000056040b7220 */ /* 0x040fe20000410000 */
[----:B------:R-:W0:Y:S01]  /*49e0*/  LDS.U16 R9, [R23+0x6] ;  /* 0x0000060017097984 */ /* 0x000e220000000400 */
[----:B-1----:R1:W-:Y:S01]  /*49f0*/  MUFU.EX2 R116, R5 ;  /* 0x0000000500747308 */ /* 0x0023e20000000800 */
[----:B------:R-:W-:Y:S01]  /*4a00*/  FMUL.FTZ R10, R4, R85 ;  /* 0x00000055040a7220 */ /* 0x000fe20000410000 */
[----:B--2---:R-:W-:-:S04]  /*4a10*/  SHF.L.U32 R129, R82, 0x4, RZ ;  /* 0x0000000452817819 */ /* 0x004fc800000006ff */
[----:B-1----:R-:W-:Y:S02]  /*4a20*/  IADD3 R5, R129, 0x7, RZ ;  /* 0x0000000781057810 */ /* 0x002fe40007ffe0ff */
[----:B---3--:R1:W-:Y:S01]  /*4a30*/  MUFU.EX2 R130, R11 ;  /* 0x0000000b00827308 */ /* 0x0083e20000000800 */
[----:B----4-:R-:W-:Y:S02]  /*4a40*/  PRMT R6, RZ, 0x5410, R6 ;  /* 0x00005410ff067816 */ /* 0x010fe40000000006 */
[----:B------:R-:W-:Y:S02]  /*4a50*/  ISETP.GE.U32.AND P2, PT, R5, UR19, PT ;  /* 0x0000001305007c0c */ /* 0x000fe4000bf46070 */
[----:B------:R-:W2:Y:S03]  /*4a60*/  LDS.U16 R5, [R20+0xc] ;  /* 0x00000c0014057984 */ /* 0x000ea60000000400 */
[----:B------:R3:W4:Y:S01]  /*4a70*/  MUFU.EX2 R127, R10 ;  /* 0x0000000a007f7308 */ /* 0x0007220000000800 */
[----:B-1----:R-:W1:Y:S01]  /*4a80*/  LDS.U16 R11, [R21+0xa] ;  /* 0x00000a00150b7984 */ /* 0x002e620000000400 */
[----:B------:R-:W-:Y:S01]  /*4a90*/  FMUL.FTZ R134, R107, R6 ;  /* 0x000000066b867220 */ /* 0x000fe20000410000 */
[----:B------:R-:W-:-:S02]  /*4aa0*/  PRMT R7, RZ, 0x5410, R7 ;  /* 0x00005410ff077816 */ /* 0x000fc40000000007 */
[----:B------:R-:W1:Y:S04]  /*4ab0*/  LDS.U16 R6, [R19+0xe] ;  /* 0x00000e0013067984 */ /* 0x000e680000000400 */
[----:B---3--:R-:W3:Y:S01]  /*4ac0*/  LDS.U16 R10, [R22+0x8] ;  /* 0x00000800160a7984 */ /* 0x008ee20000000400 */
[----:B------:R-:W-:-:S05]  /*4ad0*/  FMUL.FTZ R7, R108, R7 ;  /* 0x000000076c077220 */ /* 0x000fca0000410000 */
[----:B------:R-:W-:Y:S02]  /*4ae0*/  FSEL R133, R7, RZ, !P3 ;  /* 0x000000ff07857208 */ /* 0x000fe40005800000 */
[----:B------:R-:W3:Y:S01]  /*4af0*/  LDS.U16 R7, [R18+0x10] ;  /* 0x0000100012077984 */ /* 0x000ee20000000400 */
[C---:B------:R-:W-:Y:S01]  /*4b00*/  FMUL.FTZ R128, R4.reuse, R87 ;  /* 0x0000005704807220 */ /* 0x040fe20000410000 */
[----:B----4-:R-:W-:Y:S01]  /*4b10*/  FSEL R132, R127, 1, !P3 ;  /* 0x3f8000007f847808 */ /* 0x010fe20005800000 */
[----:B------:R-:W-:Y:S01]  /*4b20*/  FMUL.FTZ R126, R4, R88 ;  /* 0x00000058047e7220 */ /* 0x000fe20000410000 */
[----:B0-----:R-:W-:-:S03]  /*4b30*/  PRMT R127, RZ, 0x5410, R8 ;  /* 0x00005410ff7f7816 */ /* 0x001fc60000000008 */
[----:B------:R-:W0:Y:S02]  /*4b40*/  MUFU.EX2 R128, R128 ;  /* 0x0000008000807308 */ /* 0x000e240000000800 */
[----:B------:R-:W-:Y:S01]  /*4b50*/  FMUL.FTZ R127, R106, R127 ;  /* 0x0000007f6a7f7220 */ /* 0x000fe20000410000 */
[----:B------:R-:W-:Y:S02]  /*4b60*/  ISETP.GE.U32.AND P6, PT, R129, UR19, PT ;  /* 0x0000001381007c0c */ /* 0x000fe4000bfc6070 */
[----:B------:R-:W-:-:S03]  /*4b70*/  PRMT R8, RZ, 0x5410, R9 ;  /* 0x00005410ff087816 */ /* 0x000fc60000000009 */
[----:B------:R-:W4:Y:S01]  /*4b80*/  MUFU.EX2 R126, R126 ;  /* 0x0000007e007e7308 */ /* 0x000f220000000800 */
[----:B--2---:R-:W-:Y:S01]  /*4b90*/  PRMT R5, RZ, 0x5410, R5 ;  /* 0x00005410ff057816 */ /* 0x004fe20000000005 */
[----:B------:R-:W2:Y:S01]  /*4ba0*/  LDS.U16 R9, [R17+0x12] ;  /* 0x0000120011097984 */ /* 0x000ea20000000400 */
[----:B-1----:R-:W-:-:S03]  /*4bb0*/  PRMT R11, RZ, 0x5410, R11 ;  /* 0x00005410ff0b7816 */ /* 0x002fc6000000000b */
[----:B------:R-:W-:Y:S01]  /*4bc0*/  FMUL.FTZ R5, R104, R5 ;  /* 0x0000000568057220 */ /* 0x000fe20000410000 */
[----:B------:R-:W-:Y:S02]  /*4bd0*/  ISETP.GE.U32.AND P3, PT, R124, UR19, PT ;  /* 0x000000137c007c0c */ /* 0x000fe4000bf66070 */
[----:B------:R-:W-:Y:S01]  /*4be0*/  PRMT R6, RZ, 0x5410, R6 ;  /* 0x00005410ff067816 */ /* 0x000fe20000000006 */
[----:B------:R-:W-:Y:S01]  /*4bf0*/  FMUL.FTZ R11, R110, R11 ;  /* 0x0000000b6e0b7220 */ /* 0x000fe20000410000 */
[----:B------:R-:W-:Y:S02]  /*4c00*/  FSEL R131, R127, RZ, !P4 ;  /* 0x000000ff7f837208 */ /* 0x000fe40006000000 */
[----:B---3--:R-:W-:Y:S02]  /*4c10*/  PRMT R10, RZ, 0x5410, R10 ;  /* 0x00005410ff0a7816 */ /* 0x008fe4000000000a */
[----:B------:R-:W-:Y:S02]  /*4c20*/  FSEL R130, R130, 1, !P4 ;  /* 0x3f80000082827808 */ /* 0x000fe40006000000 */
[----:B------:R-:W-:-:S02]  /*4c30*/  FSEL R135, R116, 1, !P6 ;  /* 0x3f80000074877808 */ /* 0x000fc40007000000 */
[----:B------:R-:W-:Y:S01]  /*4c40*/  ISETP.GE.U32.AND P4, PT, R123, UR19, PT ;  /* 0x000000137b007c0c */ /* 0x000fe2000bf86070 */
[----:B------:R-:W-:Y:S01]  /*4c50*/  FMUL.FTZ R10, R105, R10 ;  /* 0x0000000a690a7220 */ /* 0x000fe20000410000 */
[----:B------:R-:W-:Y:S01]  /*4c60*/  FSEL R134, R134, RZ, !P6 ;  /* 0x000000ff86867208 */ /* 0x000fe20007000000 */
[----:B------:R-:W-:Y:S01]  /*4c70*/  FMUL.FTZ R6, R111, R6 ;  /* 0x000000066f067220 */ /* 0x000fe20000410000 */
[----:B------:R-:W-:Y:S02]  /*4c80*/  ISETP.GE.U32.AND P6, PT, R125, UR19, PT ;  /* 0x000000137d007c0c */ /* 0x000fe4000bfc6070 */
[----:B------:R-:W-:Y:S02]  /*4c90*/  FSEL R116, R11, RZ, !P3 ;  /* 0x000000ff0b747208 */ /* 0x000fe40005800000 */
[----:B------:R-:W-:Y:S01]  /*4ca0*/  FSEL R136, R5, RZ, !P4 ;  /* 0x000000ff05887208 */ /* 0x000fe20006000000 */
[----:B------:R-:W1:Y:S01]  /*4cb0*/  LDS.U16 R11, [R16+0x14] ;  /* 0x00001400100b7984 */ /* 0x000e620000000400 */
[----:B------:R-:W-:Y:S01]  /*4cc0*/  FMUL.FTZ R5, R135, R132 ;  /* 0x0000008487057220 */ /* 0x000fe20000410000 */
[----:B------:R-:W-:Y:S01]  /*4cd0*/  IADD3 R129, R129, 0x8, RZ ;  /* 0x0000000881817810 */ /* 0x000fe20007ffe0ff */
[----:B------:R-:W-:Y:S01]  /*4ce0*/  FMUL.FTZ R8, R109, R8 ;  /* 0x000000086d087220 */ /* 0x000fe20000410000 */
[----:B------:R-:W-:Y:S01]  /*4cf0*/  FSEL R127, R10, RZ, !P6 ;  /* 0x000000ff0a7f7208 */ /* 0x000fe20007000000 */
[----:B------:R-:W-:Y:S01]  /*4d00*/  FMUL.FTZ R137, R4, R89 ;  /* 0x0000005904897220 */ /* 0x000fe20000410000 */
[----:B------:R-:W-:Y:S01]  /*4d10*/  FSEL R138, R6, RZ, !P2 ;  /* 0x000000ff068a7208 */ /* 0x000fe20005000000 */
[----:B------:R-:W3:Y:S01]  /*4d20*/  LDS.U16 R10, [R15+0x16] ;  /* 0x000016000f0a7984 */ /* 0x000ee20000000400 */
[----:B0-----:R-:W-:Y:S01]  /*4d30*/  FSEL R128, R128, 1, !P5 ;  /* 0x3f80000080807808 */ /* 0x001fe20006800000 */
[----:B------:R-:W-:Y:S01]  /*4d40*/  FMUL.FTZ R5, R130, R5 ;  /* 0x0000000582057220 */ /* 0x000fe20000410000 */
[----:B------:R-:W-:Y:S01]  /*4d50*/  PRMT R6, RZ, 0x5410, R7 ;  /* 0x00005410ff067816 */ /* 0x000fe20000000007 */
[----:B------:R-:W-:Y:S01]  /*4d60*/  FMUL.FTZ R139, R4, R90 ;  /* 0x0000005a048b7220 */ /* 0x000fe20000410000 */
[----:B------:R-:W-:Y:S01]  /*4d70*/  ISETP.GE.U32.AND P1, PT, R129, UR19, PT ;  /* 0x0000001381007c0c */ /* 0x000fe2000bf26070 */
[----:B------:R-:W0:Y:S01]  /*4d80*/  MUFU.EX2 R137, R137 ;  /* 0x0000008900897308 */ /* 0x000e220000000800 */
[----:B------:R-:W-:Y:S01]  /*4d90*/  FSEL R129, R8, RZ, !P5 ;  /* 0x000000ff08817208 */ /* 0x000fe20006800000 */
[----:B------:R-:W-:Y:S01]  /*4da0*/  FMUL.FTZ R6, R103, R6 ;  /* 0x0000000667067220 */ /* 0x000fe20000410000 */
[----:B----4-:R-:W-:Y:S01]  /*4db0*/  FSEL R126, R126, 1, !P6 ;  /* 0x3f8000007e7e7808 */ /* 0x010fe20007000000 */
[----:B------:R-:W4:Y:S01]  /*4dc0*/  LDS.U16 R8, [R14+0x18] ;  /* 0x000018000e087984 */ /* 0x000f220000000400 */
[----:B------:R-:W-:-:S02]  /*4dd0*/  FMUL.FTZ R5, R128, R5 ;  /* 0x0000000580057220 */ /* 0x000fc40000410000 */
[----:B------:R-:W-:Y:S01]  /*4de0*/  FMUL.FTZ R141, R4, R91 ;  /* 0x0000005b048d7220 */ /* 0x000fe20000410000 */
[----:B------:R-:W1:Y:S01]  /*4df0*/  LDS.U16 R7, [R13+0x1a] ;  /* 0x00001a000d077984 */ /* 0x000e620000000400 */
[----:B------:R-:W0:Y:S01]  /*4e00*/  MUFU.EX2 R139, R139 ;  /* 0x0000008b008b7308 */ /* 0x000e220000000800 */
[----:B------:R-:W-:Y:S01]  /*4e10*/  FMUL.FTZ R142, R126, R5 ;  /* 0x000000057e8e7220 */ /* 0x000fe20000410000 */
[----:B------:R-:W-:Y:S01]  /*4e20*/  FSEL R140, R6, RZ, !P1 ;  /* 0x000000ff068c7208 */ /* 0x000fe20004800000 */
[----:B------:R-:W-:Y:S02]  /*4e30*/  FFMA.FTZ R5, R134, R132, R133 ;  /* 0x0000008486057223 */ /* 0x000fe40000010085 */
[C---:B------:R-:W-:Y:S02]  /*4e40*/  FMUL.FTZ R143, R4.reuse, R92 ;  /* 0x0000005c048f7220 */ /* 0x040fe40000410000 */
[C---:B------:R-:W-:Y:S02]  /*4e50*/  FMUL.FTZ R145, R4.reuse, R93 ;  /* 0x0000005d04917220 */ /* 0x040fe40000410000 */
[----:B------:R-:W-:-:S02]  /*4e60*/  FMUL.FTZ R144, R4, R94 ;  /* 0x0000005e04907220 */ /* 0x000fc40000410000 */
[C---:B------:R-:W-:Y:S02]  /*4e70*/  FMUL.FTZ R146, R4.reuse, R95 ;  /* 0x0000005f04927220 */ /* 0x040fe40000410000 */
[C---:B------:R-:W-:Y:S02]  /*4e80*/  FMUL.FTZ R147, R4.reuse, R96 ;  /* 0x0000006004937220 */ /* 0x040fe40000410000 */
[C---:B------:R-:W-:Y:S02]  /*4e90*/  FMUL.FTZ R148, R4.reuse, R97 ;  /* 0x0000006104947220 */ /* 0x040fe40000410000 */
[C---:B------:R-:W-:Y:S02]  /*4ea0*/  FMUL.FTZ R149, R4.reuse, R98 ;  /* 0x0000006204957220 */ /* 0x040fe40000410000 */
[----:B------:R-:W-:Y:S01]  /*4eb0*/  FMUL.FTZ R6, R4, R99 ;  /* 0x0000006304067220 */ /* 0x000fe20000410000 */
[----:B------:R-:W1:Y:S01]  /*4ec0*/  MUFU.EX2 R141, R141 ;  /* 0x0000008d008d7308 */ /* 0x000e620000000800 */
[----:B------:R-:W3:Y:S01]  /*4ed0*/  LDS.U16 R4, [R12+0x1c] ;  /* 0x00001c000c047984 */ /* 0x000ee20000000400 */
[----:B------:R-:W-:-:S03]  /*4ee0*/  FFMA.FTZ R150, R130, R5, R131 ;  /* 0x0000000582967223 */ /* 0x000fc60000010083 */
[----:B------:R-:W4:Y:S03]  /*4ef0*/  LDS.U16 R5, [R0+0x1e] ;  /* 0x00001e0000057984 */ /* 0x000f260000000400 */
[----:B------:R-:W2:Y:S01]  /*4f00*/  MUFU.EX2 R143, R143 ;  /* 0x0000008f008f7308 */ /* 0x000ea20000000800 */
[----:B0-----:R-:W-:Y:S01]  /*4f10*/  FSEL R137, R137, 1, !P3 ;  /* 0x3f80000089897808 */ /* 0x001fe20005800000 */
[----:B------:R-:W-:Y:S01]  /*4f20*/  FFMA.FTZ R150, R128, R150, R129 ;  /* 0x0000009680967223 */ /* 0x000fe20000010081 */
[----:B------:R-:W-:-:S05]  /*4f30*/  FSEL R139, R139, 1, !P4 ;  /* 0x3f8000008b8b7808 */ /* 0x000fca0006000000 */
[----:B------:R-:W0:Y:S01]  /*4f40*/  MUFU.EX2 R145, R145 ;  /* 0x0000009100917308 */ /* 0x000e220000000800 */
[----:B------:R-:W-:Y:S02]  /*4f50*/  FMUL.FTZ R142, R137, R142 ;  /* 0x0000008e898e7220 */ /* 0x000fe40000410000 */
[----:B------:R-:W-:Y:S01]  /*4f60*/  FFMA.FTZ R150, R126, R150, R127 ;  /* 0x000000967e967223 */ /* 0x000fe2000001007f */
[----:B-1----:R-:W-:-:S04]  /*4f70*/  FSEL R141, R141, 1, !P2 ;  /* 0x3f8000008d8d7808 */ /* 0x002fc80005000000 */
[----:B------:R-:W1:Y:S01]  /*4f80*/  MUFU.EX2 R144, R144 ;  /* 0x0000009000907308 */ /* 0x000e620000000800 */
[----:B------:R-:W-:Y:S01]  /*4f90*/  FMUL.FTZ R152, R139, R142 ;  /* 0x0000008e8b987220 */ /* 0x000fe20000410000 */
[----:B--2---:R-:W-:Y:S01]  /*4fa0*/  PRMT R9, RZ, 0x5410, R9 ;  /* 0x00005410ff097816 */ /* 0x004fe20000000009 */
[----:B------:R-:W-:Y:S01]  /*4fb0*/  FFMA.FTZ R150, R137, R150, R116 ;  /* 0x0000009689967223 */ /* 0x000fe20000010074 */
[----:B------:R-:W-:-:S04]  /*4fc0*/  ISETP.GE.U32.AND P5, PT, R122, UR19, PT ;  /* 0x000000137a007c0c */ /* 0x000fc8000bfa6070 */
[----:B------:R-:W2:Y:S01]  /*4fd0*/  MUFU.EX2 R146, R146 ;  /* 0x0000009200927308 */ /* 0x000ea20000000800 */
[----:B------:R-:W-:Y:S01]  /*4fe0*/  FSEL R143, R143, 1, !P1 ;  /* 0x3f8000008f8f7808 */ /* 0x000fe20004800000 */
[----:B------:R-:W-:Y:S01]  /*4ff0*/  FMUL.FTZ R152, R141, R152 ;  /* 0x000000988d987220 */ /* 0x000fe20000410000 */
[----:B------:R-:W-:Y:S01]  /*5000*/  PRMT R11, RZ, 0x5410, R11 ;  /* 0x00005410ff0b7816 */ /* 0x000fe2000000000b */
[----:B------:R-:W-:Y:S01]  /*5010*/  FFMA.FTZ R150, R139, R150, R136 ;  /* 0x000000968b967223 */ /* 0x000fe20000010088 */
[----:B------:R-:W-:Y:S01]  /*5020*/  ISETP.GE.U32.AND P6, PT, R121, UR19, PT ;  /* 0x0000001379007c0c */ /* 0x000fe2000bfc6070 */
[----:B------:R-:W-:Y:S01]  /*5030*/  FMUL.FTZ R9, R112, R9 ;  /* 0x0000000970097220 */ /* 0x000fe20000410000 */
[----:B0-----:R-:W-:Y:S01]  /*5040*/  FSEL R145, R145, 1, !P5 ;  /* 0x3f80000091917808 */ /* 0x001fe20006800000 */
[----:B------:R-:W0:Y:S01]  /*5050*/  MUFU.EX2 R147, R147 ;  /* 0x0000009300937308 */ /* 0x000e220000000800 */
[----:B------:R-:W-:Y:S01]  /*5060*/  FMUL.FTZ R152, R143, R152 ;  /* 0x000000988f987220 */ /* 0x000fe20000410000 */
[----:B---3--:R-:W-:Y:S01]  /*5070*/  PRMT R10, RZ, 0x5410, R10 ;  /* 0x00005410ff0a7816 */ /* 0x008fe2000000000a */
[----:B------:R-:W-:Y:S01]  /*5080*/  FFMA.FTZ R150, R141, R150, R138 ;  /* 0x000000968d967223 */ /* 0x000fe2000001008a */
[----:B------:R-:W-:Y:S01]  /*5090*/  ISETP.GE.U32.AND P3, PT, R120, UR19, PT ;  /* 0x0000001378007c0c */ /* 0x000fe2000bf66070 */
[----:B------:R-:W-:Y:S01]  /*50a0*/  FMUL.FTZ R11, R102, R11 ;  /* 0x0000000b660b7220 */ /* 0x000fe20000410000 */
[----:B------:R-:W-:Y:S01]  /*50b0*/  FSEL R142, R9, RZ, !P5 ;  /* 0x000000ff098e7208 */ /* 0x000fe20006800000 */
[----:B------:R-:W-:Y:S01]  /*50c0*/  FMUL.FTZ R9, R145, R152 ;  /* 0x0000009891097220 */ /* 0x000fe20000410000 */
[----:B-1----:R-:W-:Y:S01]  /*50d0*/  FSEL R144, R144, 1, !P6 ;  /* 0x3f80000090907808 */ /* 0x002fe20007000000 */
[----:B------:R-:W1:Y:S01]  /*50e0*/  MUFU.EX2 R148, R148 ;  /* 0x0000009400947308 */ /* 0x000e620000000800 */
[----:B------:R-:W-:Y:S01]  /*50f0*/  FFMA.FTZ R150, R143, R150, R140 ;  /* 0x000000968f967223 */ /* 0x000fe2000001008c */
[----:B----4-:R-:W-:Y:S01]  /*5100*/  PRMT R8, RZ, 0x5410, R8 ;  /* 0x00005410ff087816 */ /* 0x010fe20000000008 */
[----:B------:R-:W-:Y:S01]  /*5110*/  FMUL.FTZ R10, R113, R10 ;  /* 0x0000000a710a7220 */ /* 0x000fe20000410000 */
[----:B--2---:R-:W-:Y:S01]  /*5120*/  FSEL R146, R146, 1, !P3 ;  /* 0x3f80000092927808 */ /* 0x004fe20005800000 */
[----:B------:R-:W-:Y:S01]  /*5130*/  FMUL.FTZ R9, R144, R9 ;  /* 0x0000000990097220 */ /* 0x000fe20000410000 */
[----:B------:R-:W-:Y:S01]  /*5140*/  FSEL R151, R11, RZ, !P6 ;  /* 0x000000ff0b977208 */ /* 0x000fe20007000000 */
[----:B------:R-:W-:Y:S01]  /*5150*/  FFMA.FTZ R150, R145, R150, R142 ;  /* 0x0000009691967223 */ /* 0x000fe2000001008e */
[----:B------:R-:W2:Y:S01]  /*5160*/  MUFU.EX2 R149, R149 ;  /* 0x0000009500957308 */ /* 0x000ea20000000800 */
[----:B------:R-:W-:Y:S01]  /*5170*/  PRMT R7, RZ, 0x5410, R7 ;  /* 0x00005410ff077816 */ /* 0x000fe20000000007 */
[----:B------:R-:W-:Y:S01]  /*5180*/  FMUL.FTZ R8, R101, R8 ;  /* 0x0000000865087220 */ /* 0x000fe20000410000 */
[----:B------:R-:W-:Y:S01]  /*5190*/  ISETP.GE.U32.AND P4, PT, R119, UR19, PT ;  /* 0x0000001377007c0c */ /* 0x000fe2000bf86070 */
[----:B------:R-:W-:Y:S01]  /*51a0*/  FMUL.FTZ R154, R146, R9 ;  /* 0x00000009929a7220 */ /* 0x000fe20000410000 */
[----:B------:R-:W-:Y:S01]  /*51b0*/  FSEL R153, R10, RZ, !P3 ;  /* 0x000000ff0a997208 */ /* 0x000fe20005800000 */
[----:B------:R-:W-:-:S02]  /*51c0*/  FFMA.FTZ R9, R144, R150, R151 ;  /* 0x0000009690097223 */ /* 0x000fc40000010097 */
[----:B------:R-:W3:Y:S01]  /*51d0*/  MUFU.EX2 R6, R6 ;  /* 0x0000000600067308 */ /* 0x000ee20000000800 */
[----:B------:R-:W-:Y:S01]  /*51e0*/  FMUL.FTZ R155, R114, R7 ;  /* 0x00000007729b7220 */ /* 0x000fe20000410000 */
[----:B------:R-:W-:Y:S01]  /*51f0*/  PRMT R7, RZ, 0x5410, R4 ;  /* 0x00005410ff077816 */ /* 0x000fe20000000004 */
[----:B------:R-:W-:Y:S01]  /*5200*/  FFMA.FTZ R9, R146, R9, R153 ;  /* 0x0000000992097223 */ /* 0x000fe20000010099 */
[----:B------:R-:W-:Y:S02]  /*5210*/  ISETP.GE.U32.AND P2, PT, R118, UR19, PT ;  /* 0x0000001376007c0c */ /* 0x000fe4000bf46070 */
[----:B0-----:R-:W-:Y:S02]  /*5220*/  FSEL R147, R147, 1, !P4 ;  /* 0x3f80000093937808 */ /* 0x001fe40006000000 */
[----:B------:R-:W-:Y:S01]  /*5230*/  FSEL R150, R8, RZ, !P4 ;  /* 0x000000ff08967208 */ /* 0x000fe20006000000 */
[----:B------:R-:W-:Y:S01]  /*5240*/  FMUL.FTZ R7, R100, R7 ;  /* 0x0000000764077220 */ /* 0x000fe20000410000 */
[----:B------:R-:W-:-:S02]  /*5250*/  PRMT R4, RZ, 0x5410, R5 ;  /* 0x00005410ff047816 */ /* 0x000fc40000000005 */
[----:B------:R-:W-:Y:S01]  /*5260*/  ISETP.GE.U32.AND P1, PT, R117, UR19, PT ;  /* 0x0000001375007c0c */ /* 0x000fe2000bf26070 */
[----:B------:R-:W-:Y:S01]  /*5270*/  FFMA.FTZ R9, R147, R9, R150 ;  /* 0x0000000993097223 */ /* 0x000fe20000010096 */
[----:B-1----:R-:W-:Y:S02]  /*5280*/  FSEL R148, R148, 1, !P2 ;  /* 0x3f80000094947808 */ /* 0x002fe40005000000 */
[----:B------:R-:W-:Y:S01]  /*5290*/  FSEL R155, R155, RZ, !P2 ;  /* 0x000000ff9b9b7208 */ /* 0x000fe20005000000 */
[----:B------:R-:W-:Y:S01]  /*52a0*/  FMUL.FTZ R4, R115, R4 ;  /* 0x0000000473047220 */ /* 0x000fe20000410000 */
[----:B------:R-:W-:Y:S02]  /*52b0*/  ISETP.GE.U32.AND P5, PT, R59, UR19, PT ;  /* 0x000000133b007c0c */ /* 0x000fe4000bfa6070 */
        /* <DEDUP_REMOVED lines=57> */
[----:B------:R2:W-:Y:S04]  /*5650*/  SHFL.UP PT, R158, R8, 0x1, RZ ;  /* 0x04200000089e7989 */ /* 0x0005e800000e00ff */
[----:B------:R-:W0:Y:S01]  /*5660*/  LDS.128 R4, [0x850] ;  /* 0x00085000ff047984 */ /* 0x000e220000000c00 */
[----:B------:R-:W-:-:S03]  /*5670*/  SHF.R.U32.HI R161, RZ, 0x5, R82 ;  /* 0x00000005ffa17819 */ /* 0x000fc60000011652 */
[----:B------:R1:W3:Y:S01]  /*5680*/  SHFL.UP PT, R159, R9, 0x1, RZ ;  /* 0x04200000099f7989 */ /* 0x0002e200000e00ff */
[----:B------:R-:W-:-:S04]  /*5690*/  ISETP.NE.AND P1, PT, R161, RZ, PT ;  /* 0x000000ffa100720c */ /* 0x000fc80003f25270 */
[C---:B------:R-:W-:Y:S01]  /*56a0*/  ISETP.NE.AND P3, PT, R64.reuse, RZ, P1 ;  /* 0x000000ff4000720c */ /* 0x040fe20000f65270 */
[----:B------:R-:W-:Y:S08]  /*56b0*/  BSSY B0, `(.L_x_3608) ;  /* 0x0000012000007945 */ /* 0x000ff00003800000 */
[----:B------:R-:W-:Y:S01]  /*56c0*/  @P1 ISETP.NE.AND P2, PT, R64, RZ, PT ;  /* 0x000000ff4000120c */ /* 0x000fe20003f45270 */
[----:B--2---:R-:W-:Y:S01]  /*56d0*/  @P1 IMAD.MOV.U32 R8, RZ, RZ, R10 ;  /* 0x000000ffff081224 */ /* 0x004fe200078e000a */
[----:B-1----:R-:W-:Y:S01]  /*56e0*/  @P1 MOV R9, R11 ;  /* 0x0000000b00091202 */ /* 0x002fe20000000f00 */
[----:B0-----:R-:W-:-:S02]  /*56f0*/  @P1 FMUL.FTZ R161, R158, R4 ;  /* 0x000000049ea11220 */ /* 0x001fc40000410000 */
[----:B------:R-:W-:Y:S02]  /*5700*/  FFMA.FTZ R162, R5, R6, R7 ;  /* 0x0000000605a27223 */ /* 0x000fe40000010007 */
[----:B---3--:R-:W-:Y:S01]  /*5710*/  @P3 FFMA.FTZ R5, R158, R5, R159 ;  /* 0x000000059e053223 */ /* 0x008fe2000001009f */
[----:B------:R-:W-:-:S03]  /*5720*/  @P1 FSEL R161, R4, R161, !P2 ;  /* 0x000000a104a11208 */ /* 0x000fc60005000000 */
[----:B------:R-:W-:Y:S02]  /*5730*/  @P1 IMAD.MOV.U32 R159, RZ, RZ, R5 ;  /* 0x000000ffff9f1224 */ /* 0x000fe400078e0005 */
        /* <DEDUP_REMOVED lines=9> */
.L_x_3609:
[----:B------:R-:W-:Y:S05]  /*57d0*/  BSYNC B0 ;  /* 0x0000000000007941 */ /* 0x000fea0003800000 */
.L_x_3608:
        /* <DEDUP_REMOVED lines=35> */
.L_x_3611:
[----:B------:R-:W-:Y:S05]  /*5a10*/  BSYNC B0 ;  /* 0x0000000000007941 */ /* 0x000fea0003800000 */
.L_x_3610:
        /* <DEDUP_REMOVED lines=22> */
.L_x_3607:
[----:B------:R-:W-:Y:S01]  /*5b80*/  BAR.SYNC.DEFER_BLOCKING 0x0 ;  /* 0x0000000000007b1d */ /* 0x000fe20000010000 */
[----:B-1----:R-:W-:Y:S01]  /*5b90*/  F2FP.BF16.PACK_AB R4, R80, R81 ;  /* 0x000000515004723e */ /* 0x002fe200000010ff */
[----:B------:R-:W-:Y:S01]  /*5ba0*/  USHF.L.U32 UR20, UR6, 0xa, URZ ;  /* 0x0000000a06147899 */ /* 0x000fe2000800063f */
[----:B------:R-:W-:-:S02]  /*5bb0*/  F2FP.BF16.PACK_AB R5, R78, R79 ;  /* 0x0000004f4e05723e */ /* 0x000fc400000010ff */
[C---:B------:R-:W-:Y:S01]  /*5bc0*/  PRMT R6, R4.reuse, 0x7610, R6 ;  /* 0x0000761004067816 */ /* 0x040fe20000000006 */
        /* <DEDUP_REMOVED lines=11> */
[C---:B0-----:R-:W-:Y:S01]  /*5c80*/  PRMT R11, R4.reuse, 0x7610, R11 ;  /* 0x00007610040b7816 */ /* 0x041fe2000000000b */
[----:B------:R-:W-:Y:S01]  /*5c90*/  BSSY B0, `(.L_x_3613) ;  /* 0x0000044000007945 */ /* 0x000fe20003800000 */
[----:B------:R-:W-:-:S02]  /*5ca0*/  PRMT R10, R4, 0x7632, R10 ;  /* 0x00007632040a7816 */ /* 0x000fc4000000000a */
[----:B------:R-:W-:Y:S02]  /*5cb0*/  F2FP.BF16.PACK_AB R4, R72, R73 ;  /* 0x000000494804723e */ /* 0x000fe400000010ff */
[----:B------:R-:W-:Y:S01]  /*5cc0*/  PRMT R84, R5, 0x7610, R84 ;  /* 0x0000761005547816 */ /* 0x000fe20000000054 */
[----:B------:R0:W-:Y:S01]  /*5cd0*/  STS.U16 [R26], R6 ;  /* 0x000000061a007388 */ /* 0x0001e20000000400 */
[----:B------:R-:W-:-:S03]  /*5ce0*/  ISETP.NE.AND P0, PT, R82, RZ, PT ;  /* 0x000000ff5200720c */ /* 0x000fc60003f05270 */
[----:B------:R1:W-:Y:S04]  /*5cf0*/  STS.U16 [R25+0x2], R7 ;  /* 0x0000020719007388 */ /* 0x0003e80000000400 */
[----:B------:R2:W-:Y:S01]  /*5d00*/  STS.U16 [R24+0x4], R8 ;  /* 0x0000040818007388 */ /* 0x0005e20000000400 */
[----:B0-----:R-:W-:Y:S02]  /*5d10*/  PRMT R6, R5, 0x7632, R6 ;  /* 0x0000763205067816 */ /* 0x001fe40000000006 */
[----:B------:R-:W-:Y:S01]  /*5d20*/  F2FP.BF16.PACK_AB R5, R70, R71 ;  /* 0x000000474605723e */ /* 0x000fe200000010ff */
[----:B------:R0:W-:Y:S01]  /*5d30*/  STS.U16 [R23+0x6], R9 ;  /* 0x0000060917007388 */ /* 0x0001e20000000400 */
[----:B-1----:R-:W-:-:S03]  /*5d40*/  PRMT R7, R4, 0x7610, R7 ;  /* 0x0000761004077816 */ /* 0x002fc60000000007 */
[----:B------:R-:W-:Y:S01]  /*5d50*/  STS.U16 [R22+0x8], R11 ;  /* 0x0000080b16007388 */ /* 0x000fe20000000400 */
[----:B--2---:R-:W-:Y:S02]  /*5d60*/  PRMT R8, R4, 0x7632, R8 ;  /* 0x0000763204087816 */ /* 0x004fe40000000008 */
[----:B------:R-:W-:Y:S01]  /*5d70*/  F2FP.BF16.PACK_AB R4, R68, R69 ;  /* 0x000000454404723e */ /* 0x000fe200000010ff */
[----:B------:R1:W-:Y:S01]  /*5d80*/  STS.U16 [R21+0xa], R10 ;  /* 0x00000a0a15007388 */ /* 0x0003e20000000400 */
[----:B0-----:R-:W-:-:S03]  /*5d90*/  PRMT R9, R5, 0x7610, R9 ;  /* 0x0000761005097816 */ /* 0x001fc60000000009 */
[----:B------:R0:W-:Y:S04]  /*5da0*/  STS.U16 [R20+0xc], R84 ;  /* 0x00000c5414007388 */ /* 0x0001e80000000400 */
[----:B------:R2:W-:Y:S01]  /*5db0*/  STS.U16 [R19+0xe], R6 ;  /* 0x00000e0613007388 */ /* 0x0005e20000000400 */
[----:B-1----:R-:W-:Y:S02]  /*5dc0*/  PRMT R10, R5, 0x7632, R10 ;  /* 0x00007632050a7816 */ /* 0x002fe4000000000a */
[----:B------:R-:W-:Y:S01]  /*5dd0*/  F2FP.BF16.PACK_AB R5, R66, R67 ;  /* 0x000000434205723e */ /* 0x000fe200000010ff */
[----:B------:R1:W-:Y:S01]  /*5de0*/  STS.U16 [R18+0x10], R7 ;  /* 0x0000100712007388 */ /* 0x0003e20000000400 */
[----:B0-----:R-:W-:-:S03]  /*5df0*/  PRMT R84, R4, 0x7632, R84 ;  /* 0x0000763204547816 */ /* 0x001fc60000000054 */
[----:B------:R-:W-:Y:S01]  /*5e00*/  STS.U16 [R17+0x12], R8 ;  /* 0x0000120811007388 */ /* 0x000fe20000000400 */
[----:B--2---:R-:W-:-:S03]  /*5e10*/  IMAD.U32 R6, RZ, RZ, UR19 ;  /* 0x00000013ff067e24 */ /* 0x004fc6000f8e00ff */
[----:B------:R-:W-:Y:S01]  /*5e20*/  STS.U16 [R16+0x14], R9 ;  /* 0x0000140910007388 */ /* 0x000fe20000000400 */
[----:B-1----:R-:W-:-:S03]  /*5e30*/  PRMT R7, R5, 0x7632, R7 ;  /* 0x0000763205077816 */ /* 0x002fc60000000007 */
        /* <DEDUP_REMOVED lines=41> */
.L_x_3614:
[----:B------:R-:W-:Y:S05]  /*60d0*/  BSYNC B0 ;  /* 0x0000000000007941 */ /* 0x000fea0003800000 */
.L_x_3613:
        /* <DEDUP_REMOVED lines=159> */
[----:B------:R1:W-:Y:S02]  /*6ad0*/  MUFU.EX2 R97, R6 ;  /* 0x0000000600617308 */ /* 0x0003e40000000800 */
[----:B------:R-:W-:Y:S01]  /*6ae0*/  FMUL.FTZ R94, R89, -1.4426950216293334961 ;  /* 0xbfb8aa3b595e7820 */ /* 0x000fe20000410000 */
[----:B-1----:R-:W1:Y:S05]  /*6af0*/  LDS.U16 R6, [R16+0x14] ;  /* 0x0000140010067984 */ /* 0x002e6a0000000400 */
[----:B------:R2:W-:Y:S01]  /*6b00*/  MUFU.EX2 R100, R94 ;  /* 0x0000005e00647308 */ /* 0x0005e20000000800 */
[----:B------:R-:W-:Y:S01]  /*6b10*/  FMUL.FTZ R86, R95, -1.4426950216293334961 ;  /* 0xbfb8aa3b5f567820 */ /* 0x000fe20000410000 */
[----:B---3--:R-:W-:-:S02]  /*6b20*/  PRMT R90, RZ, 0x5410, R8 ;  /* 0x00005410ff5a7816 */ /* 0x008fc40000000008 */
[----:B--2---:R-:W-:Y:S02]  /*6b30*/  PRMT R94, RZ, 0x5410, R9 ;  /* 0x00005410ff5e7816 */ /* 0x004fe40000000009 */
[----:B------:R-:W2:Y:S02]  /*6b40*/  LDS.U16 R9, [R13+0x1a] ;  /* 0x00001a000d097984 */ /* 0x000ea40000000400 */
[----:B------:R3:W4:Y:S01]  /*6b50*/  MUFU.EX2 R98, R86 ;  /* 0x0000005600627308 */ /* 0x0007220000000800 */
[----:B------:R-:W-:Y:S02]  /*6b60*/  FMUL.FTZ R8, R90, -1.4426950216293334961 ;  /* 0xbfb8aa3b5a087820 */ /* 0x000fe40000410000 */
[----:B------:R-:W-:Y:S01]  /*6b70*/  FMUL.FTZ R96, R94, -1.4426950216293334961 ;  /* 0xbfb8aa3b5e607820 */ /* 0x000fe20000410000 */
[----:B---3--:R-:W3:Y:S04]  /*6b80*/  LDS.U16 R86, [R12+0x1c] ;  /* 0x00001c000c567984 */ /* 0x008ee80000000400 */
[----:B------:R5:W1:Y:S01]  /*6b90*/  MUFU.EX2 R99, R8 ;  /* 0x0000000800637308 */ /* 0x000a620000000800 */
[----:B0-----:R-:W-:-:S02]  /*6ba0*/  PRMT R7, RZ, 0x5410, R7 ;  /* 0x00005410ff077816 */ /* 0x001fc40000000007 */
[----:B-----5:R-:W-:-:S05]  /*6bb0*/  PRMT R8, RZ, 0x5410, R10 ;  /* 0x00005410ff087816 */ /* 0x020fca000000000a */
[----:B------:R0:W5:Y:S01]  /*6bc0*/  MUFU.EX2 R101, R96 ;  /* 0x0000006000657308 */ /* 0x0001620000000800 */
[----:B------:R-:W-:Y:S01]  /*6bd0*/  FMUL.FTZ R10, R8, -1.4426950216293334961 ;  /* 0xbfb8aa3b080a7820 */ /* 0x000fe20000410000 */
[----:B0-----:R-:W0:Y:S06]  /*6be0*/  LDS.U16 R96, [R0+0x1e] ;  /* 0x00001e0000607984 */ /* 0x001e2c0000000400 */
[----:B------:R1:W-:Y:S02]  /*6bf0*/  MUFU.EX2 R102, R10 ;  /* 0x0000000a00667308 */ /* 0x0003e40000000800 */
[----:B-1----:R-:W-:-:S06]  /*6c00*/  FMUL.FTZ R10, R7, -1.4426950216293334961 ;  /* 0xbfb8aa3b070a7820 */ /* 0x002fcc0000410000 */
[----:B------:R1:W-:Y:S02]  /*6c10*/  MUFU.EX2 R106, R10 ;  /* 0x0000000a006a7308 */ /* 0x0003e40000000800 */
[----:B-1----:R-:W-:-:S05]  /*6c20*/  PRMT R10, RZ, 0x5410, R6 ;  /* 0x00005410ff0a7816 */ /* 0x002fca0000000006 */
[----:B------:R-:W-:-:S04]  /*6c30*/  FMUL.FTZ R6, R10, -1.4426950216293334961 ;  /* 0xbfb8aa3b0a067820 */ /* 0x000fc80000410000 */
[----:B------:R2:W-:Y:S02]  /*6c40*/  MUFU.EX2 R107, R6 ;  /* 0x00000006006b7308 */ /* 0x0005e40000000800 */
[----:B--2---:R-:W-:-:S05]  /*6c50*/  PRMT R6, RZ, 0x5410, R9 ;  /* 0x00005410ff067816 */ /* 0x004fca0000000009 */
[----:B------:R-:W-:Y:S01]  /*6c60*/  FMUL.FTZ R9, R6, -1.4426950216293334961 ;  /* 0xbfb8aa3b06097820 */ /* 0x000fe20000410000 */
[----:B------:R-:W-:-:S03]  /*6c70*/  PRMT R92, RZ, 0x5410, R92 ;  /* 0x00005410ff5c7816 */ /* 0x000fc6000000005c */
[----:B------:R3:W-:Y:S01]  /*6c80*/  MUFU.EX2 R110, R9 ;  /* 0x00000009006e7308 */ /* 0x0007e20000000800 */
[----:B------:R-:W-:Y:S01]  /*6c90*/  PRMT R11, RZ, 0x5410, R11 ;  /* 0x00005410ff0b7816 */ /* 0x000fe2000000000b */
[----:B------:R-:W-:Y:S01]  /*6ca0*/  FMUL.FTZ R109, R92, -1.4426950216293334961 ;  /* 0xbfb8aa3b5c6d7820 */ /* 0x000fe20000410000 */
[----:B------:R-:W-:Y:S02]  /*6cb0*/  PRMT R88, RZ, 0x5410, R88 ;  /* 0x00005410ff587816 */ /* 0x000fe40000000058 */
[----:B---3--:R-:W-:Y:S02]  /*6cc0*/  PRMT R9, RZ, 0x5410, R86 ;  /* 0x00005410ff097816 */ /* 0x008fe40000000056 */
[----:B------:R-:W-:-:S03]  /*6cd0*/  PRMT R93, RZ, 0x5410, R93 ;  /* 0x00005410ff5d7816 */ /* 0x000fc6000000005d */
[----:B------:R-:W-:Y:S01]  /*6ce0*/  FMUL.FTZ R86, R9, -1.4426950216293334961 ;  /* 0xbfb8aa3b09567820 */ /* 0x000fe20000410000 */
[----:B------:R-:W-:Y:S01]  /*6cf0*/  PRMT R87, RZ, 0x5410, R87 ;  /* 0x00005410ff577816 */ /* 0x000fe20000000057 */
[----:B------:R-:W-:Y:S01]  /*6d00*/  FMUL.FTZ R103, R11, -1.4426950216293334961 ;  /* 0xbfb8aa3b0b677820 */ /* 0x000fe20000410000 */
[----:B------:R-:W1:Y:S01]  /*6d10*/  MUFU.EX2 R109, R109 ;  /* 0x0000006d006d7308 */ /* 0x000e620000000800 */
[----:B------:R-:W-:Y:S02]  /*6d20*/  FMUL.FTZ R104, R88, -1.4426950216293334961 ;  /* 0xbfb8aa3b58687820 */ /* 0x000fe40000410000 */
[----:B----4-:R-:W-:Y:S02]  /*6d30*/  FADD.FTZ R98, R98, 1 ;  /* 0x3f80000062627421 */ /* 0x010fe40000010000 */
[----:B------:R-:W-:-:S03]  /*6d40*/  FADD.FTZ R99, R99, 1 ;  /* 0x3f80000063637421 */ /* 0x000fc60000010000 */
[----:B------:R0:W-:Y:S01]  /*6d50*/  MUFU.EX2 R111, R86 ;  /* 0x00000056006f7308 */ /* 0x0001e20000000800 */
[----:B------:R-:W-:Y:S02]  /*6d60*/  FMUL.FTZ R105, R93, -1.4426950216293334961 ;  /* 0xbfb8aa3b5d697820 */ /* 0x000fe40000410000 */
[----:B------:R-:W-:Y:S01]  /*6d70*/  FMUL.FTZ R108, R87, -1.4426950216293334961 ;  /* 0xbfb8aa3b576c7820 */ /* 0x000fe20000410000 */
[----:B0-----:R-:W-:-:S04]  /*6d80*/  PRMT R86, RZ, 0x5410, R96 ;  /* 0x00005410ff567816 */ /* 0x001fc80000000060 */
[----:B------:R-:W0:Y:S01]  /*6d90*/  MUFU.EX2 R103, R103 ;  /* 0x0000006700677308 */ /* 0x000e220000000800 */
[----:B------:R-:W-:Y:S02]  /*6da0*/  FADD.FTZ R97, R97, 1 ;  /* 0x3f80000061617421 */ /* 0x000fe40000010000 */
[----:B------:R-:W-:-:S05]  /*6db0*/  FMUL.FTZ R96, R86, -1.4426950216293334961 ;  /* 0xbfb8aa3b56607820 */ /* 0x000fca0000410000 */
[----:B------:R-:W2:Y:S01]  /*6dc0*/  MUFU.EX2 R104, R104 ;  /* 0x0000006800687308 */ /* 0x000ea20000000800 */
[----:B-----5:R-:W-:-:S07]  /*6dd0*/  FADD.FTZ R101, R101, 1 ;  /* 0x3f80000065657421 */ /* 0x020fce0000010000 */
[----:B------:R-:W3:Y:S08]  /*6de0*/  MUFU.RCP R98, R98 ;  /* 0x0000006200627308 */ /* 0x000ef00000001000 */
[----:B------:R-:W4:Y:S01]  /*6df0*/  MUFU.RCP R99, R99 ;  /* 0x0000006300637308 */ /* 0x000f220000001000 */
[----:B-1----:R-:W-:-:S07]  /*6e00*/  FADD.FTZ R109, R109, 1 ;  /* 0x3f8000006d6d7421 */ /* 0x002fce0000010000 */
[----:B------:R-:W1:Y:S08]  /*6e10*/  MUFU.EX2 R105, R105 ;  /* 0x0000006900697308 */ /* 0x000e700000000800 */
[----:B------:R-:W5:Y:S08]  /*6e20*/  MUFU.EX2 R108, R108 ;  /* 0x0000006c006c7308 */ /* 0x000f700000000800 */
[----:B------:R-:W1:Y:S01]  /*6e30*/  MUFU.EX2 R112, R96 ;  /* 0x0000006000707308 */ /* 0x000e620000000800 */
[----:B------:R-:W-:-:S07]  /*6e40*/  FADD.FTZ R100, R100, 1 ;  /* 0x3f80000064647421 */ /* 0x000fce0000010000 */
[----:B------:R-:W1:Y:S01]  /*6e50*/  MUFU.RCP R114, R97 ;  /* 0x0000006100727308 */ /* 0x000e620000001000 */
[----:B------:R-:W-:Y:S02]  /*6e60*/  FADD.FTZ R102, R102, 1 ;  /* 0x3f80000066667421 */ /* 0x000fe40000010000 */
[----:B0-----:R-:W-:Y:S02]  /*6e70*/  FADD.FTZ R103, R103, 1 ;  /* 0x3f80000067677421 */ /* 0x001fe40000010000 */
[----:B--2---:R-:W-:-:S03]  /*6e80*/  FADD.FTZ R104, R104, 1 ;  /* 0x3f80000068687421 */ /* 0x004fc60000010000 */
[----:B------:R-:W0:Y:S01]  /*6e90*/  MUFU.RCP R101, R101 ;  /* 0x0000006500657308 */ /* 0x000e220000001000 */
[----:B------:R-:W-:Y:S02]  /*6ea0*/  FADD.FTZ R106, R106, 1 ;  /* 0x3f8000006a6a7421 */ /* 0x000fe40000010000 */
[----:B------:R-:W-:Y:S02]  /*6eb0*/  FADD.FTZ R110, R110, 1 ;  /* 0x3f8000006e6e7421 */ /* 0x000fe40000010000 */
[----:B---3--:R-:W-:-:S03]  /*6ec0*/  FMUL.FTZ R95, R95, R98 ;  /* 0x000000625f5f7220 */ /* 0x008fc60000410000 */
[----:B------:R-:W2:Y:S01]  /*6ed0*/  MUFU.RCP R109, R109 ;  /* 0x0000006d006d7308 */ /* 0x000ea20000001000 */
[----:B----4-:R-:W-:Y:S02]  /*6ee0*/  FMUL.FTZ R90, R90, R99 ;  /* 0x000000635a5a7220 */ /* 0x010fe40000410000 */
[----:B------:R-:W-:Y:S02]  /*6ef0*/  FADD.FTZ R111, R111, 1 ;  /* 0x3f8000006f6f7421 */ /* 0x000fe40000010000 */
[----:B-1----:R-:W-:-:S03]  /*6f00*/  FADD.FTZ R105, R105, 1 ;  /* 0x3f80000069697421 */ /* 0x002fc60000010000 */
[----:B------:R-:W1:Y:S01]  /*6f10*/  MUFU.RCP R100, R100 ;  /* 0x0000006400647308 */ /* 0x000e620000001000 */
[----:B------:R-:W-:Y:S02]  /*6f20*/  FADD.FTZ R107, R107, 1 ;  /* 0x3f8000006b6b7421 */ /* 0x000fe40000010000 */
[----:B-----5:R-:W-:Y:S02]  /*6f30*/  FADD.FTZ R108, R108, 1 ;  /* 0x3f8000006c6c7421 */ /* 0x020fe40000010000 */
[----:B------:R-:W-:Y:S02]  /*6f40*/  FADD.FTZ R112, R112, 1 ;  /* 0x3f80000070707421 */ /* 0x000fe40000010000 */
[----:B------:R-:W-:Y:S01]  /*6f50*/  FMUL.FTZ R96, R91, R114 ;  /* 0x000000725b607220 */ /* 0x000fe20000410000 */
[----:B------:R-:W3:Y:S01]  /*6f60*/  MUFU.RCP R113, R102 ;  /* 0x0000006600717308 */ /* 0x000ee20000001000 */
[----:B------:R-:W-:Y:S02]  /*6f70*/  FMUL.FTZ R95, R95, R80 ;  /* 0x000000505f5f7220 */ /* 0x000fe40000410000 */
[----:B------:R-:W-:-:S05]  /*6f80*/  FMUL.FTZ R90, R90, R79 ;  /* 0x0000004f5a5a7220 */ /* 0x000fca0000410000 */
[----:B------:R-:W4:Y:S08]  /*6f90*/  MUFU.RCP R116, R103 ;  /* 0x0000006700747308 */ /* 0x000f300000001000 */
[----:B------:R-:W5:Y:S08]  /*6fa0*/  MUFU.RCP R97, R104 ;  /* 0x0000006800617308 */ /* 0x000f700000001000 */
[----:B------:R-:W1:Y:S08]  /*6fb0*/  MUFU.RCP R91, R110 ;  /* 0x0000006e005b7308 */ /* 0x000e700000001000 */
[----:B------:R-:W1:Y:S01]  /*6fc0*/  MUFU.RCP R80, R111 ;  /* 0x0000006f00507308 */ /* 0x000e620000001000 */
[----:B0-----:R-:W-:-:S07]  /*6fd0*/  FMUL.FTZ R94, R94, R101 ;  /* 0x000000655e5e7220 */ /* 0x001fce0000410000 */
[----:B------:R-:W0:Y:S08]  /*6fe0*/  MUFU.RCP R126, R105 ;  /* 0x00000069007e7308 */ /* 0x000e300000001000 */
[----:B------:R-:W0:Y:S08]  /*6ff0*/  MUFU.RCP R106, R106 ;  /* 0x0000006a006a7308 */ /* 0x000e300000001000 */
[----:B------:R-:W0:Y:S01]  /*7000*/  MUFU.RCP R79, R112 ;  /* 0x00000070004f7308 */ /* 0x000e220000001000 */
[----:B--2---:R-:W-:-:S07]  /*7010*/  FMUL.FTZ R92, R92, R109 ;  /* 0x0000006d5c5c7220 */ /* 0x004fce0000410000 */
[----:B------:R-:W2:Y:S08]  /*7020*/  MUFU.RCP R107, R107 ;  /* 0x0000006b006b7308 */ /* 0x000eb00000001000 */
[----:B------:R-:W0:Y:S01]  /*7030*/  MUFU.RCP R108, R108 ;  /* 0x0000006c006c7308 */ /* 0x000e220000001000 */
[----:B-1----:R-:W-:Y:S02]  /*7040*/  FMUL.FTZ R89, R89, R100 ;  /* 0x0000006459597220 */ /* 0x002fe40000410000 */
[----:B------:R-:W-:-:S02]  /*7050*/  FMUL.FTZ R94, R94, R77 ;  /* 0x0000004d5e5e7220 */ /* 0x000fc40000410000 */
[----:B------:R-:W-:Y:S02]  /*7060*/  FMUL.FTZ R96, R96, R81 ;  /* 0x0000005160607220 */ /* 0x000fe40000410000 */
[----:B---3--:R-:W-:Y:S02]  /*7070*/  FMUL.FTZ R77, R8, R113 ;  /* 0x00000071084d7220 */ /* 0x008fe40000410000 */
[----:B----4-:R-:W-:Y:S02]  /*7080*/  FMUL.FTZ R8, R11, R116 ;  /* 0x000000740b087220 */ /* 0x010fe40000410000 */
[----:B------:R-:W-:Y:S02]  /*7090*/  FMUL.FTZ R92, R92, R69 ;  /* 0x000000455c5c7220 */ /* 0x000fe40000410000 */
[----:B------:R-:W-:Y:S02]  /*70a0*/  FMUL.FTZ R89, R89, R78 ;  /* 0x0000004e59597220 */ /* 0x000fe40000410000 */
[----:B-----5:R-:W-:-:S02]  /*70b0*/  FMUL.FTZ R11, R88, R97 ;  /* 0x00000061580b7220 */ /* 0x020fc40000410000 */
[----:B------:R-:W-:Y:S02]  /*70c0*/  FMUL.FTZ R69, R6, R91 ;  /* 0x0000005b06457220 */ /* 0x000fe40000410000 */
[----:B------:R-:W-:Y:S01]  /*70d0*/  FMUL.FTZ R6, R9, R80 ;  /* 0x0000005009067220 */ /* 0x000fe20000410000 */
[----:B------:R-:W-:Y:S01]  /*70e0*/  F2FP.BF16.PACK_AB R95, R95, R96 ;  /* 0x000000605f5f723e */ /* 0x000fe200000010ff */
[----:B------:R-:W-:Y:S01]  /*70f0*/  BAR.SYNC.DEFER_BLOCKING 0x0 ;  /* 0x0000000000007b1d */ /* 0x000fe20000010000 */
[----:B0-----:R-:W-:Y:S02]  /*7100*/  FMUL.FTZ R78, R93, R126 ;  /* 0x0000007e5d4e7220 */ /* 0x001fe40000410000 */
        /* <DEDUP_REMOVED lines=9> */
[----:B------:R-:W-:Y:S02]  /*71a0*/  FMUL.FTZ R78, R78, R73 ;  /* 0x000000494e4e7220 */ /* 0x000fe40000410000 */
[----:B------:R-:W-:Y:S02]  /*71b0*/  FMUL.FTZ R7, R7, R72 ;  /* 0x0000004807077220 */ /* 0x000fe40000410000 */
[----:B------:R-:W-:Y:S01]  /*71c0*/  FMUL.FTZ R9, R9, R66 ;  /* 0x0000004209097220 */ /* 0x000fe20000410000 */
[----:B------:R-:W-:Y:S01]  /*71d0*/  PRMT R66, R95, 0x7632, R66 ;  /* 0x000076325f427816 */ /* 0x000fe20000000042 */
[----:B------:R-:W-:Y:S01]  /*71e0*/  FMUL.FTZ R10, R10, R71 ;  /* 0x000000470a0a7220 */ /* 0x000fe20000410000 */
[----:B------:R-:W-:Y:S01]  /*71f0*/  F2FP.BF16.PACK_AB R8, R11, R8 ;  /* 0x000000080b08723e */ /* 0x000fe200000010ff */
[----:B------:R-:W-:-:S02]  /*7200*/  FMUL.FTZ R87, R87, R70 ;  /* 0x0000004657577220 */ /* 0x000fc40000410000 */
[----:B------:R-:W-:Y:S01]  /*7210*/  FMUL.FTZ R6, R6, R67 ;  /* 0x0000004306067220 */ /* 0x000fe20000410000 */
[----:B------:R-:W-:Y:S01]  /*7220*/  PRMT R67, R89, 0x7632, R67 ;  /* 0x0000763259437816 */ /* 0x000fe20000000043 */
[----:B------:R-:W-:Y:S01]  /*7230*/  FMUL.FTZ R69, R69, R68 ;  /* 0x0000004445457220 */ /* 0x000fe20000410000 */
[----:B------:R-:W-:Y:S01]  /*7240*/  STS.U16 [R26], R95 ;  /* 0x0000005f1a007388 */ /* 0x000fe20000000400 */
[----:B------:R-:W-:Y:S02]  /*7250*/  PRMT R68, R77, 0x7632, R68 ;  /* 0x000076324d447816 */ /* 0x000fe40000000044 */
[----:B------:R-:W-:Y:S01]  /*7260*/  F2FP.BF16.PACK_AB R7, R7, R78 ;  /* 0x0000004e0707723e */ /* 0x000fe200000010ff */
[----:B------:R0:W-:Y:S01]  /*7270*/  STS.U16 [R25+0x2], R66 ;  /* 0x0000024219007388 */ /* 0x0001e20000000400 */
[----:B------:R-:W-:Y:S02]  /*7280*/  PRMT R11, R8, 0x7632, R11 ;  /* 0x00007632080b7816 */ /* 0x000fe4000000000b */
[----:B------:R-:W-:Y:S01]  /*7290*/  F2FP.BF16.PACK_AB R10, R87, R10 ;  /* 0x0000000a570a723e */ /* 0x000fe200000010ff */
[----:B------:R-:W-:Y:S01]  /*72a0*/  STS.U16 [R24+0x4], R89 ;  /* 0x0000045918007388 */ /* 0x000fe20000000400 */
[----:B------:R-:W-:-:S03]  /*72b0*/  F2FP.BF16.PACK_AB R69, R69, R92 ;  /* 0x0000005c4545723e */ /* 0x000fc600000010ff */
[----:B------:R-:W-:Y:S01]  /*72c0*/  STS.U16 [R23+0x6], R67 ;  /* 0x0000064317007388 */ /* 0x000fe20000000400 */
[----:B------:R-:W-:Y:S02]  /*72d0*/  F2FP.BF16.PACK_AB R6, R9, R6 ;  /* 0x000000060906723e */ /* 0x000fe400000010ff */
[----:B0-----:R-:W-:Y:S01]  /*72e0*/  PRMT R25, R7, 0x7632, R25 ;  /* 0x0000763207197816 */ /* 0x001fe20000000019 */
[----:B------:R0:W-:Y:S04]  /*72f0*/  STS.U16 [R22+0x8], R77 ;  /* 0x0000084d16007388 */ /* 0x0001e80000000400 */
        /* <DEDUP_REMOVED lines=55> */
.L_x_3616:
[----:B------:R-:W-:Y:S05]  /*7670*/  BSYNC B0 ;  /* 0x0000000000007941 */ /* 0x000fea0003800000 */
.L_x_3615:
        /* <DEDUP_REMOVED lines=55> */
.L_x_3617:
[----:B------:R-:W-:Y:S05]  /*79f0*/  EXIT ;  /* 0x000000000000794d */ /* 0x000fea0003800000 */
.L_x_3619:
        /* <DEDUP_REMOVED lines=16> */
.L_x_5421:


//--------------------- .text._Z25selective_scan_fwd_kernelI32Selective_Scan_fwd_kernel_traitsILi64ELi16ELi1ELb0ELb1ELb1ELb0EN3c108BFloat16EfEEv13SSMParamsBase --------------------------
	.section	.text._Z25selective_scan_fwd_kernelI32Selective_Scan_fwd_kernel_traitsILi64ELi16ELi1ELb0ELb1ELb1ELb0EN3c108BFloat16EfEEv13SSMParamsBase,"ax",@progbits
	.sectioninfo	@"SHI_REGISTERS=168"
	.align	128
        .global         _Z25selective_scan_fwd_kernelI32Selective_Scan_fwd_kernel_traitsILi64ELi16ELi1ELb0ELb1ELb1ELb0EN3c108BFloat16EfEEv13SSMParamsBase
        .type           _Z25selective_scan_fwd_kernelI32Selective_Scan_fwd_kernel_traitsILi64ELi16ELi1ELb0ELb1ELb1ELb0EN3c108BFloat16EfEEv13SSMParamsBase,@function
        .size           _Z25selective_scan_fwd_kernelI32Selective_Scan_fwd_kernel_traitsILi64ELi16ELi1ELb0ELb1ELb1ELb0EN3c108BFloat16EfEEv13SSMParamsBase,(.L_x_5422 - _Z25selective_scan_fwd_kernelI32Selective_Scan_fwd_kernel_traitsILi64ELi16ELi1ELb0ELb1ELb1ELb0EN3c108BFloat16EfEEv13SSMParamsBase)
        .other          _Z25selective_scan_fwd_kernelI32Selective_Scan_fwd_kernel_traitsILi64ELi16ELi1ELb0ELb1ELb1ELb0EN3c108BFloat16EfEEv13SSMParamsBase,@"STO_CUDA_ENTRY STV_DEFAULT"
_Z25selective_scan_fwd_kernelI32Selective_Scan_fwd_kernel_traitsILi64ELi16ELi1ELb0ELb1ELb1ELb0EN3c108BFloat16EfEEv13SSMParamsBase:
.text._Z25selective_scan_fwd_kernelI32Selective_Scan_fwd_kernel_traitsILi64ELi16ELi1ELb0ELb1ELb1ELb0EN3c108BFloat16EfEEv13SSMParamsBase:
        /* <DEDUP_REMOVED lines=106> */
.L_x_3661:
        /* <DEDUP_REMOVED lines=287> */
.L_x_3621:
[----:B------:R-:W-:Y:S05]  /*1890*/  BSYNC B0 ;  /* 0x0000000000007941 */ /* 0x000fea0003800000 */
.L_x_3620:
        /* <DEDUP_REMOVED lines=36> */
.L_x_3623:
[----:B------:R-:W-:Y:S05]  /*1ae0*/  BSYNC B0 ;  /* 0x0000000000007941 */ /* 0x000fea0003800000 */
.L_x_3622:
        /* <DEDUP_REMOVED lines=38> */
.L_x_3625:
[----:B------:R-:W-:Y:S05]  /*1d50*/  BSYNC B0 ;  /* 0x0000000000007941 */ /* 0x000fea0003800000 */
.L_x_3624:
        /* <DEDUP_REMOVED lines=36> */
.L_x_3627:
[----:B------:R-:W-:Y:S05]  /*1fa0*/  BSYNC B0 ;  /* 0x0000000000007941 */ /* 0x000fea0003800000 */
.L_x_3626:
        /* <DEDUP_REMOVED lines=38> */
.L_x_3629:
[----:B------:R-:W-:Y:S05]  /*2210*/  BSYNC B0 ;  /* 0x0000000000007941 */ /* 0x000fea0003800000 */
.L_x_3628:
        /* <DEDUP_REMOVED lines=36> */
.L_x_3631:
[----:B------:R-:W-:Y:S05]  /*2460*/  BSYNC B0 ;  /* 0x0000000000007941 */ /* 0x000fea0003800000 */
.L_x_3630:
        /* <DEDUP_REMOVED lines=38> */
.L_x_3633:
[----:B------:R-:W-:Y:S05]  /*26d0*/  BSYNC B0 ;  /* 0x0000000000007941 */ /* 0x000fea0003800000 */
.L_x_3632:
        /* <DEDUP_REMOVED lines=36> */
.L_x_3635:
[----:B------:R-:W-:Y:S05]  /*2920*/  BSYNC B0 ;  /* 0x0000000000007941 */ /* 0x000fea0003800000 */
.L_x_3634:
        /* <DEDUP_REMOVED lines=41> */
.L_x_3637:
[----:B------:R-:W-:Y:S05]  /*2bc0*/  BSYNC B0 ;  /* 0x0000000000007941 */ /* 0x000fea0003800000 */
.L_x_3636:
        /* <DEDUP_REMOVED lines=41> */
.L_x_3639:
[----:B------:R-:W-:Y:S05]  /*2e60*/  BSYNC B0 ;  /* 0x0000000000007941 */ /* 0x000fea0003800000 */
.L_x_3638:
        /* <DEDUP_REMOVED lines=47> */
.L_x_3641:
[----:B------:R-:W-:Y:S05]  /*3160*/  BSYNC B0 ;  /* 0x0000000000007941 */ /* 0x000fea0003800000 */
.L_x_3640:
        /* <DEDUP_REMOVED lines=33> */
.L_x_3643:
[----:B------:R-:W-:Y:S05]  /*3380*/  BSYNC B0 ;  /* 0x0000000000007941 */ /* 0x000fea0003800000 */
.L_x_3642:
        /* <DEDUP_REMOVED lines=33> */
.L_x_3645:
[----:B------:R-:W-:Y:S05]  /*35a0*/  BSYNC B0 ;  /* 0x0000000000007941 */ /* 0x000fea0003800000 */
.L_x_3644:
        /* <DEDUP_REMOVED lines=33> */
.L_x_3647:
[----:B------:R-:W-:Y:S05]  /*37c0*/  BSYNC B0 ;  /* 0x0000000000007941 */ /* 0x000fea0003800000 */
.L_x_3646:
        /* <DEDUP_REMOVED lines=33> */
.L_x_3649:
[----:B------:R-:W-:Y:S05]  /*39e0*/  BSYNC B0 ;  /* 0x0000000000007941 */ /* 0x000fea0003800000 */
.L_x_3648:
        /* <DEDUP_REMOVED lines=33> */
.L_x_3651:
[----:B------:R-:W-:Y:S05]  /*3c00*/  BSYNC B0 ;  /* 0x0000000000007941 */ /* 0x000fea0003800000 */
.L_x_3650:
        /* <DEDUP_REMOVED lines=36> */
.L_x_3657:
        /* <DEDUP_REMOVED lines=70> */
[----:B------:R-:W-:-:S05]  /*42b0*/  LEA.HI.X R9, R4, c[0x0][0x224], R5, 0x2, P0 ;  /* 0x0000890004097a11 */ /* 0x000fca00000f1405 */
[----:B------:R1:W5:Y:S01]  /*42c0*/  LDG.E R125, [R8.64] ;  /* 0x00000004087d7981 */ /* 0x000362000c1e1900 */
        /* <DEDUP_REMOVED lines=13> */
[----:B------:R-:W-:Y:S02]  /*43a0*/  PRMT R146, RZ, 0x7610, R146 ;  /* 0x00007610ff927816 */ /* 0x000fe40000000092 */
[----:B------:R-:W-:Y:S02]  /*43b0*/  PRMT R147, RZ, 0x7610, R147 ;  /* 0x00007610ff937816 */ /* 0x000fe40000000093 */
[----:B-1----:R-:W-:Y:S02]  /*43c0*/  PRMT R9, RZ, 0x7610, R9 ;  /* 0x00007610ff097816 */ /* 0x002fe40000000009 */
[----:B------:R-:W-:-:S02]  /*43d0*/  PRMT R5, RZ, 0x7610, R5 ;  /* 0x00007610ff057816 */ /* 0x000fc40000000005 */
[----:B------:R-:W-:Y:S02]  /*43e0*/  PRMT R148, RZ, 0x7610, R148 ;  /* 0x00007610ff947816 */ /* 0x000fe40000000094 */
[----:B------:R-:W-:Y:S02]  /*43f0*/  PRMT R143, RZ, 0x7610, R143 ;  /* 0x00007610ff8f7816 */ /* 0x000fe4000000008f */
        /* <DEDUP_REMOVED lines=28> */
[----:B------:R-:W1:Y:S04]  /*45c0*/  LDS.U16 R66, [R60+0x2] ;  /* 0x000002003c427984 */ /* 0x000e680000000400 */
[----:B------:R2:W3:Y:S01]  /*45d0*/  @!P3 LDG.E.U16 R64, [R6.64+0xc0] ;  /* 0x0000c0040640b981 */ /* 0x0004e2000c1e1500 */
[----:B------:R-:W-:-:S03]  /*45e0*/  ISETP.GE.AND P3, PT, R91, R109, PT ;  /* 0x0000006d5b00720c */ /* 0x000fc60003f66270 */
[----:B------:R2:W3:Y:S01]  /*45f0*/  @!P6 LDG.E.U16 R63, [R6.64+0x100] ;  /* 0x00010004063fe981 */ /* 0x0004e2000c1e1500 */
[----:B------:R-:W-:Y:S01]  /*4600*/  ISETP.GE.AND P6, PT, R90, R109, PT ;  /* 0x0000006d5a00720c */ /* 0x000fe20003fc6270 */
[----:B------:R-:W-:Y:S01]  /*4610*/  FMUL.FTZ R10, R125, 1.4426950216293334961 ;  /* 0x3fb8aa3b7d0a7820 */ /* 0x000fe20000410000 */
[----:B----4-:R-:W-:Y:S01]  /*4620*/  PRMT R61, RZ, 0x7610, R61 ;  /* 0x00007610ff3d7816 */ /* 0x010fe2000000003d */
[----:B------:R-:W4:Y:S02]  /*4630*/  LDS.U16 R67, [R60+0x4] ;  /* 0x000004003c437984 */ /* 0x000f240000000400 */
[----:B------:R-:W-:Y:S01]  /*4640*/  FMUL.FTZ R68, R10, R59 ;  /* 0x0000003b0a447220 */ /* 0x000fe20000410000 */
[----:B------:R-:W-:Y:S01]  /*4650*/  PRMT R62, RZ, 0x7610, R62 ;  /* 0x00007610ff3e7816 */ /* 0x000fe2000000003e */
[----:B0-----:R-:W-:Y:S01]  /*4660*/  IMAD.SHL.U32 R72, R110, 0x10, RZ ;  /* 0x000000106e487824 */ /* 0x001fe200078e00ff */
[----:B------:R2:W3:Y:S01]  /*4670*/  @!P5 LDG.E.U16 R61, [R6.64+0x180] ;  /* 0x00018004063dd981 */ /* 0x0004e2000c1e1500 */
[-C--:B------:R-:W-:Y:S01]  /*4680*/  ISETP.GE.AND P5, PT, R86, R109.reuse, PT ;  /* 0x0000006d5600720c */ /* 0x080fe20003fa6270 */
[----:B------:R0:W-:Y:S02]  /*4690*/  MUFU.EX2 R142, R68 ;  /* 0x00000044008e7308 */ /* 0x0001e40000000800 */
[----:B------:R2:W3:Y:S01]  /*46a0*/  @!P3 LDG.E.U16 R146, [R6.64+0x1c0] ;  /* 0x0001c0040692b981 */ /* 0x0004e2000c1e1500 */
[----:B------:R-:W-:-:S03]  /*46b0*/  ISETP.GE.AND P3, PT, R84, R109, PT ;  /* 0x0000006d5400720c */ /* 0x000fc60003f66270 */
[----:B------:R2:W3:Y:S01]  /*46c0*/  @!P6 LDG.E.U16 R147, [R6.64+0x200] ;  /* 0x000200040693e981 */ /* 0x0004e2000c1e1500 */
[----:B------:R-:W-:-:S03]  /*46d0*/  ISETP.GE.AND P6, PT, R82, R109, PT ;  /* 0x0000006d5200720c */ /* 0x000fc60003fc6270 */
[----:B0-----:R-:W0:Y:S01]  /*46e0*/  LDS.U16 R68, [R60+0x6] ;  /* 0x000006003c447984 */ /* 0x001e220000000400 */
[C---:B------:R-:W-:Y:S02]  /*46f0*/  IADD3 R8, R72.reuse, 0x2, RZ ;  /* 0x0000000248087810 */ /* 0x040fe40007ffe0ff */
[----:B------:R-:W-:Y:S01]  /*4700*/  IADD3 R4, R72, 0x1, RZ ;  /* 0x0000000148047810 */ /* 0x000fe20007ffe0ff */
[----:B------:R2:W3:Y:S01]  /*4710*/  @!P4 LDG.E.U16 R62, [R6.64+0x140] ;  /* 0x00014004063ec981 */ /* 0x0004e2000c1e1500 */
[-C--:B------:R-:W-:Y:S02]  /*4720*/  ISETP.GE.AND P4, PT, R88, R109.reuse, PT ;  /* 0x0000006d5800720c */ /* 0x080fe40003f86270 */
[-C--:B------:R-:W-:Y:S01]  /*4730*/  ISETP.GE.U32.AND P1, PT, R8, R109.reuse, PT ;  /* 0x0000006d0800720c */ /* 0x080fe20003f26070 */
[----:B------:R2:W3:Y:S01]  /*4740*/  @!P5 LDG.E.U16 R9, [R6.64+0x280] ;  /* 0x000280040609d981 */ /* 0x0004e2000c1e1500 */
[----:B------:R-:W-:Y:S02]  /*4750*/  PRMT R8, RZ, 0x7610, R8 ;  /* 0x00007610ff087816 */ /* 0x000fe40000000008 */
[----:B------:R-:W-:Y:S01]  /*4760*/  ISETP.GE.U32.AND P2, PT, R4, R109, PT ;  /* 0x0000006d0400720c */ /* 0x000fe20003f46070 */
[----:B------:R2:W3:Y:S01]  /*4770*/  @!P6 LDG.E.U16 R5, [R6.64+0x300] ;  /* 0x000300040605e981 */ /* 0x0004e2000c1e1500 */
[----:B------:R-:W-:-:S02]  /*4780*/  IADD3 R4, R72, 0x3, RZ ;  /* 0x0000000348047810 */ /* 0x000fc40007ffe0ff */
[-C--:B------:R-:W-:Y:S01]  /*4790*/  ISETP.GE.AND P5, PT, R106, R109.reuse, PT ;  /* 0x0000006d6a00720c */ /* 0x080fe20003fa6270 */
[----:B------:R2:W3:Y:S01]  /*47a0*/  @!P3 LDG.E.U16 R8, [R6.64+0x2c0] ;  /* 0x0002c0040608b981 */ /* 0x0004e2000c1e1500 */
[-C--:B------:R-:W-:Y:S02]  /*47b0*/  ISETP.GE.U32.AND P0, PT, R4, R109.reuse, PT ;  /* 0x0000006d0400720c */ /* 0x080fe40003f06070 */
[-C--:B------:R-:W-:Y:S01]  /*47c0*/  ISETP.GE.AND P3, PT, R80, R109.reuse, PT ;  /* 0x0000006d5000720c */ /* 0x080fe20003f66270 */
[----:B------:R2:W3:Y:S01]  /*47d0*/  @!P4 LDG.E.U16 R148, [R6.64+0x240] ;  /* 0x000240040694c981 */ /* 0x0004e2000c1e1500 */
[----:B------:R-:W-:Y:S02]  /*47e0*/  IADD3 R4, R72, 0x4, RZ ;  /* 0x0000000448047810 */ /* 0x000fe40007ffe0ff */
[-C--:B------:R-:W-:Y:S02]  /*47f0*/  ISETP.GE.AND P6, PT, R78, R109.reuse, PT ;  /* 0x0000006d4e00720c */ /* 0x080fe40003fc6270 */
[----:B------:R-:W-:-:S02]  /*4800*/  ISETP.GE.U32.AND P4, PT, R4, R109, PT ;  /* 0x0000006d0400720c */ /* 0x000fc40003f86070 */
[----:B-1----:R-:W-:Y:S02]  /*4810*/  PRMT R11, RZ, 0x5410, R11 ;  /* 0x00005410ff0b7816 */ /* 0x002fe4000000000b */
[----:B------:R-:W-:Y:S02]  /*4820*/  PRMT R4, RZ, 0x7610, R4 ;  /* 0x00007610ff047816 */ /* 0x000fe40000000004 */
[----:B------:R-:W-:Y:S01]  /*4830*/  IADD3 R74, R72, 0x5, RZ ;  /* 0x00000005484a7810 */ /* 0x000fe20007ffe0ff */
[----:B------:R-:W-:Y:S01]  /*4840*/  FMUL.FTZ R141, R20, R11 ;  /* 0x0000000b148d7220 */ /* 0x000fe20000410000 */
[----:B------:R-:W-:Y:S01]  /*4850*/  PRMT R66, RZ, 0x5410, R66 ;  /* 0x00005410ff427816 */ /* 0x000fe20000000042 */
[----:B------:R-:W1:Y:S04]  /*4860*/  LDS.U16 R11, [R60+0xa] ;  /* 0x00000a003c0b7984 */ /* 0x000e680000000400 */
[----:B------:R2:W3:Y:S01]  /*4870*/  @!P5 LDG.E.U16 R4, [R6.64+0x340] ;  /* 0x000340040604d981 */ /* 0x0004e2000c1e1500 */
[----:B------:R-:W-:Y:S01]  /*4880*/  ISETP.GE.U32.AND P5, PT, R74, R109, PT ;  /* 0x0000006d4a00720c */ /* 0x000fe20003fa6070 */
[----:B------:R-:W-:-:S02]  /*4890*/  FMUL.FTZ R74, R10, R56 ;  /* 0x000000380a4a7220 */ /* 0x000fc40000410000 */
[----:B------:R2:W3:Y:S01]  /*48a0*/  @!P3 LDG.E.U16 R143, [R6.64+0x380] ;  /* 0x00038004068fb981 */ /* 0x0004e2000c1e1500 */
[----:B------:R-:W-:-:S03]  /*48b0*/  FMUL.FTZ R66, R19, R66 ;  /* 0x0000004213427220 */ /* 0x000fc60000410000 */
[----:B------:R2:W3:Y:S01]  /*48c0*/  @!P6 LDG.E.U16 R144, [R6.64+0x3c0] ;  /* 0x0003c0040690e981 */ /* 0x0004e2000c1e1500 */
[----:B------:R-:W0:Y:S01]  /*48d0*/  MUFU.EX2 R74, R74 ;  /* 0x0000004a004a7308 */ /* 0x000e220000000800 */
[----:B------:R-:W-:Y:S02]  /*48e0*/  FSEL R140, R66, RZ, !P2 ;  /* 0x000000ff428c7208 */ /* 0x000fe40005000000 */
[----:B----4-:R-:W-:Y:S01]  /*48f0*/  PRMT R66, RZ, 0x5410, R67 ;  /* 0x00005410ff427816 */ /* 0x010fe20000000043 */
[----:B--2---:R-:W2:Y:S04]  /*4900*/  LDS.U16 R6, [R60+0xc] ;  /* 0x00000c003c067984 */ /* 0x004ea80000000400 */
[----:B------:R-:W4:Y:S01]  /*4910*/  LDS.U16 R7, [R60+0xe] ;  /* 0x00000e003c077984 */ /* 0x000f220000000400 */
[----:B------:R-:W-:Y:S01]  /*4920*/  FMUL.FTZ R66, R21, R66 ;  /* 0x0000004215427220 */ /* 0x000fe20000410000 */
[----:B0-----:R-:W-:Y:S01]  /*4930*/  PRMT R67, RZ, 0x5410, R68 ;  /* 0x00005410ff437816 */ /* 0x001fe20000000044 */
[----:B------:R-:W-:-:S03]  /*4940*/  FMUL.FTZ R69, R10, R58 ;  /* 0x0000003a0a457220 */ /* 0x000fc60000410000 */
[----:B------:R-:W-:Y:S01]  /*4950*/  FSEL R138, R66, RZ, !P1 ;  /* 0x000000ff428a7208 */ /* 0x000fe20004800000 */
[----:B------:R0:W1:Y:S01]  /*4960*/  MUFU.EX2 R139, R69 ;  /* 0x00000045008b7308 */ /* 0x0000620000000800 */
[----:B------:R-:W-:Y:S01]  /*4970*/  FMUL.FTZ R67, R18, R67 ;  /* 0x0000004312437220 */ /* 0x000fe20000410000 */
[----:B------:R-:W-:Y:S02]  /*4980*/  IADD3 R66, R72, 0xa, RZ ;  /* 0x0000000a48427810 */ /* 0x000fe40007ffe0ff */
[----:B------:R-:W-:Y:S02]  /*4990*/  FSEL R135, R74, 1, !P0 ;  /* 0x3f8000004a877808 */ /* 0x000fe40004000000 */
[----:B------:R-:W-:Y:S02]  /*49a0*/  FSEL R136, R67, RZ, !P0 ;  /* 0x000000ff43887208 */ /* 0x000fe40004000000 */
[-C--:B------:R-:W-:Y:S01]  /*49b0*/  ISETP.GE.U32.AND P0, PT, R66, R109.reuse, PT ;  /* 0x0000006d4200720c */ /* 0x080fe20003f06070 */
[----:B0-----:R-:W0:Y:S01]  /*49c0*/  LDS.U16 R69, [R60+0x8] ;  /* 0x000008003c457984 */ /* 0x001e220000000400 */
[----:B------:R-:W-:-:S02]  /*49d0*/  ISETP.GE.U32.AND P6, PT, R72, R109, PT ;  /* 0x0000006d4800720c */ /* 0x000fc40003fc6070 */
[----:B------:R-:W-:Y:S01]  /*49e0*/  IADD3 R112, R72, 0x7, RZ ;  /* 0x0000000748707810 */ /* 0x000fe20007ffe0ff */
[----:B------:R-:W0:Y:S01]  /*49f0*/  LDS.U16 R66, [R60+0x10] ;  /* 0x000010003c427984 */ /* 0x000e220000000400 */
[----:B------:R-:W-:Y:S01]  /*4a00*/  FSEL R141, R141, RZ, !P6 ;  /* 0x000000ff8d8d7208 */ /* 0x000fe20007000000 */
[----:B------:R-:W-:Y:S01]  /*4a10*/  FMUL.FTZ R111, R10, R53 ;  /* 0x000000350a6f7220 */ /* 0x000fe20000410000 */
[----:B------:R-:W-:Y:S02]  /*4a20*/  FSEL R142, R142, 1, !P6 ;  /* 0x3f8000008e8e7808 */ /* 0x000fe40007000000 */
[-C--:B------:R-:W-:Y:S02]  /*4a30*/  ISETP.GE.U32.AND P6, PT, R112, R109.reuse, PT ;  /* 0x0000006d7000720c */ /* 0x080fe40003fc6070 */
[----:B------:R-:W-:Y:S02]  /*4a40*/  IADD3 R112, R72, 0x8, RZ ;  /* 0x0000000848707810 */ /* 0x000fe40007ffe0ff */
[----:B-1----:R-:W-:Y:S01]  /*4a50*/  FSEL R139, R139, 1, !P2 ;  /* 0x3f8000008b8b7808 */ /* 0x002fe20005000000 */
[----:B------:R-:W1:Y:S01]  /*4a60*/  MUFU.EX2 R111, R111 ;  /* 0x0000006f006f7308 */ /* 0x000e620000000800 */
[----:B------:R-:W-:Y:S01]  /*4a70*/  ISETP.GE.U32.AND P2, PT, R112, R109, PT ;  /* 0x0000006d7000720c */ /* 0x000fe20003f46070 */
[----:B------:R-:W-:Y:S01]  /*4a80*/  FMUL.FTZ R112, R10, R52 ;  /* 0x000000340a707220 */ /* 0x000fe20000410000 */
[----:B------:R-:W-:-:S02]  /*4a90*/  PRMT R68, RZ, 0x5410, R11 ;  /* 0x00005410ff447816 */ /* 0x000fc4000000000b */
[----:B--2---:R-:W-:-:S03]  /*4aa0*/  PRMT R6, RZ, 0x5410, R6 ;  /* 0x00005410ff067816 */ /* 0x004fc60000000006 */
[----:B------:R-:W2:Y:S01]  /*4ab0*/  MUFU.EX2 R112, R112 ;  /* 0x0000007000707308 */ /* 0x000ea20000000800 */
[----:B------:R-:W-:Y:S01]  /*4ac0*/  FMUL.FTZ R68, R17, R68 ;  /* 0x0000004411447220 */ /* 0x000fe20000410000 */
[----:B------:R-:W-:Y:S01]  /*4ad0*/  IADD3 R76, R72, 0x6, RZ ;  /* 0x00000006484c7810 */ /* 0x000fe20007ffe0ff */
[----:B------:R-:W-:Y:S01]  /*4ae0*/  FMUL.FTZ R6, R23, R6 ;  /* 0x0000000617067220 */ /* 0x000fe20000410000 */
[----:B----4-:R-:W-:Y:S02]  /*4af0*/  PRMT R7, RZ, 0x5410, R7 ;  /* 0x00005410ff077816 */ /* 0x010fe40000000007 */
[----:B------:R-:W-:Y:S02]  /*4b00*/  ISETP.GE.U32.AND P3, PT, R76, R109, PT ;  /* 0x0000006d4c00720c */ /* 0x000fe40003f66070 */
[----:B------:R-:W-:Y:S02]  /*4b10*/  FSEL R132, R68, RZ, !P5 ;  /* 0x000000ff44847208 */ /* 0x000fe40006800000 */
[----:B------:R-:W-:Y:S01]  /*4b20*/  IADD3 R68, R72, 0xd, RZ ;  /* 0x0000000d48447810 */ /* 0x000fe20007ffe0ff */
[----:B------:R-:W-:Y:S01]  /*4b30*/  FMUL.FTZ R75, R10, R55 ;  /* 0x000000370a4b7220 */ /* 0x000fe20000410000 */
[----:B------:R-:W-:Y:S01]  /*4b40*/  FSEL R130, R6, RZ, !P3 ;  /* 0x000000ff06827208 */ /* 0x000fe20005800000 */
[----:B------:R-:W-:Y:S01]  /*4b50*/  FMUL.FTZ R67, R10, R51 ;  /* 0x000000330a437220 */ /* 0x000fe20000410000 */
[----:B-1----:R-:W-:Y:S01]  /*4b60*/  FSEL R129, R111, 1, !P3 ;  /* 0x3f8000006f817808 */ /* 0x002fe20005800000 */
[----:B------:R-:W-:Y:S01]  /*4b70*/  FMUL.FTZ R7, R16, R7 ;  /* 0x0000000710077220 */ /* 0x000fe20000410000 */
[----:B------:R-:W-:-:S02]  /*4b80*/  ISETP.GE.U32.AND P3, PT, R68, R109, PT ;  /* 0x0000006d4400720c */ /* 0x000fc40003f66070 */
[----:B------:R-:W-:Y:S01]  /*4b90*/  IADD3 R68, R72, 0xe, RZ ;  /* 0x0000000e48447810 */ /* 0x000fe20007ffe0ff */
[C---:B------:R-:W-:Y:S01]  /*4ba0*/  FMUL.FTZ R76, R10.reuse, R54 ;  /* 0x000000360a4c7220 */ /* 0x040fe20000410000 */
[----:B------:R-:W-:Y:S01]  /*4bb0*/  FSEL R128, R7, RZ, !P6 ;  /* 0x000000ff07807208 */ /* 0x000fe20007000000 */
[----:B------:R-:W-:Y:S01]  /*4bc0*/  FMUL.FTZ R11, R10, R48 ;  /* 0x000000300a0b7220 */ /* 0x000fe20000410000 */
[----:B--2---:R-:W-:Y:S01]  /*4bd0*/  FSEL R127, R112, 1, !P6 ;  /* 0x3f800000707f7808 */ /* 0x004fe20007000000 */
[----:B------:R-:W1:Y:S01]  /*4be0*/  MUFU.EX2 R75, R75 ;  /* 0x0000004b004b7308 */ /* 0x000e620000000800 */
[----:B------:R-:W-:Y:S01]  /*4bf0*/  ISETP.GE.U32.AND P6, PT, R68, R109, PT ;  /* 0x0000006d4400720c */ /* 0x000fe20003fc6070 */
[C---:B------:R-:W-:Y:S01]  /*4c00*/  FMUL.FTZ R73, R10.reuse, R57 ;  /* 0x000000390a497220 */ /* 0x040fe20000410000 */
[----:B------:R-:W2:Y:S05]  /*4c10*/  LDS.U16 R68, [R60+0x12] ;  /* 0x000012003c447984 */ /* 0x000eaa0000000400 */
[----:B------:R-:W4:Y:S01]  /*4c20*/  MUFU.EX2 R67, R67 ;  /* 0x0000004300437308 */ /* 0x000f220000000800 */
[----:B0-----:R-:W-:Y:S01]  /*4c30*/  PRMT R69, RZ, 0x5410, R69 ;  /* 0x00005410ff457816 */ /* 0x001fe20000000045 */
[----:B------:R-:W-:Y:S01]  /*4c40*/  FMUL.FTZ R6, R10, R47 ;  /* 0x0000002f0a067220 */ /* 0x000fe20000410000 */
[----:B------:R-:W-:-:S02]  /*4c50*/  PRMT R7, RZ, 0x5410, R66 ;  /* 0x00005410ff077816 */ /* 0x000fc40000000042 */
[----:B------:R-:W-:Y:S03]  /*4c60*/  LDS.U16 R66, [R60+0x16] ;  /* 0x000016003c427984 */ /* 0x000fe60000000400 */
[----:B------:R0:W-:Y:S01]  /*4c70*/  MUFU.EX2 R121, R11 ;  /* 0x0000000b00797308 */ /* 0x0001e20000000800 */
[----:B------:R-:W-:-:S07]  /*4c80*/  FMUL.FTZ R69, R22, R69 ;  /* 0x0000004516457220 */ /* 0x000fce0000410000 */
[----:B------:R-:W2:Y:S01]  /*4c90*/  MUFU.EX2 R76, R76 ;  /* 0x0000004c004c7308 */ /* 0x000ea20000000800 */
[----:B0-----:R-:W0:Y:S01]  /*4ca0*/  LDS.U16 R11, [R60+0x14] ;  /* 0x000014003c0b7984 */ /* 0x001e220000000400 */
[----:B------:R-:W-:-:S06]  /*4cb0*/  IADD3 R74, R72, 0xb, RZ ;  /* 0x0000000b484a7810 */ /* 0x000fcc0007ffe0ff */
[----:B------:R-:W2:Y:S01]  /*4cc0*/  MUFU.EX2 R73, R73 ;  /* 0x0000004900497308 */ /* 0x000ea20000000800 */
[----:B------:R-:W-:Y:S01]  /*4cd0*/  FMUL.FTZ R7, R24, R7 ;  /* 0x0000000718077220 */ /* 0x000fe20000410000 */
[----:B------:R-:W-:Y:S02]  /*4ce0*/  FSEL R134, R69, RZ, !P4 ;  /* 0x000000ff45867208 */ /* 0x000fe40006000000 */
[----:B-1----:R-:W-:-:S04]  /*4cf0*/  FSEL R133, R75, 1, !P4 ;  /* 0x3f8000004b857808 */ /* 0x002fc80006000000 */
[----:B------:R1:W-:Y:S01]  /*4d00*/  MUFU.EX2 R122, R6 ;  /* 0x00000006007a7308 */ /* 0x0003e20000000800 */
[----:B----4-:R-:W-:Y:S02]  /*4d10*/  FSEL R125, R67, 1, !P2 ;  /* 0x3f800000437d7808 */ /* 0x010fe40005000000 */
[----:B------:R-:W-:Y:S01]  /*4d20*/  ISETP.GE.U32.AND P4, PT, R74, R109, PT ;  /* 0x0000006d4a00720c */ /* 0x000fe20003f86070 */
[----:B------:R-:W-:Y:S04]  /*4d30*/  LDS.U16 R67, [R60+0x1a] ;  /* 0x00001a003c437984 */ /* 0x000fe80000000400 */
[----:B-1----:R-:W1:Y:S01]  /*4d40*/  LDS.U16 R6, [R60+0x18] ;  /* 0x000018003c067984 */ /* 0x002e620000000400 */
[----:B------:R-:W-:Y:S02]  /*4d50*/  IADD3 R74, R72, 0xc, RZ ;  /* 0x0000000c484a7810 */ /* 0x000fe40007ffe0ff */
[----:B------:R-:W-:-:S02]  /*4d60*/  FSEL R126, R7, RZ, !P2 ;  /* 0x000000ff077e7208 */ /* 0x000fc40005000000 */
[----:B--2---:R-:W-:Y:S01]  /*4d70*/  FSEL R131, R76, 1, !P5 ;  /* 0x3f8000004c837808 */ /* 0x004fe20006800000 */
[----:B------:R-:W2:Y:S01]  /*4d80*/  LDS.U16 R7, [R60+0x1c] ;  /* 0x00001c003c077984 */ /* 0x000ea20000000400 */
[----:B------:R-:W-:Y:S01]  /*4d90*/  ISETP.GE.U32.AND P5, PT, R74, R109, PT ;  /* 0x0000006d4a00720c */ /* 0x000fe20003fa6070 */
[----:B------:R-:W-:Y:S01]  /*4da0*/  FMUL.FTZ R123, R10, R50 ;  /* 0x000000320a7b7220 */ /* 0x000fe20000410000 */
[----:B------:R-:W-:Y:S01]  /*4db0*/  IADD3 R114, R72, 0x9, RZ ;  /* 0x0000000948727810 */ /* 0x000fe20007ffe0ff */
[C---:B------:R-:W-:Y:S01]  /*4dc0*/  FMUL.FTZ R124, R10.reuse, R49 ;  /* 0x000000310a7c7220 */ /* 0x040fe20000410000 */
[----:B------:R-:W-:Y:S01]  /*4dd0*/  FSEL R137, R73, 1, !P1 ;  /* 0x3f80000049897808 */ /* 0x000fe20004800000 */
[----:B------:R-:W-:Y:S01]  /*4de0*/  FMUL.FTZ R69, R10, R46 ;  /* 0x0000002e0a457220 */ /* 0x000fe20000410000 */
[----:B------:R-:W-:Y:S01]  /*4df0*/  IADD3 R74, R72, 0xf, RZ ;  /* 0x0000000f484a7810 */ /* 0x000fe20007ffe0ff */
[----:B------:R-:W-:Y:S02]  /*4e00*/  FMUL.FTZ R72, R10, R45 ;  /* 0x0000002d0a487220 */ /* 0x000fe40000410000 */
[----:B------:R-:W-:-:S02]  /*4e10*/  FFMA.FTZ R73, R141, R139, R140 ;  /* 0x0000008b8d497223 */ /* 0x000fc4000001008c */
[----:B------:R-:W-:Y:S02]  /*4e20*/  FMUL.FTZ R112, R10, R44 ;  /* 0x0000002c0a707220 */ /* 0x000fe40000410000 */
[----:B------:R-:W-:Y:S01]  /*4e30*/  FMUL.FTZ R76, R142, R139 ;  /* 0x0000008b8e4c7220 */ /* 0x000fe20000410000 */
[----:B------:R0:W4:Y:S01]  /*4e40*/  LDS.U16 R10, [R60+0x1e] ;  /* 0x00001e003c0a7984 */ /* 0x0001220000000400 */
[C---:B------:R-:W-:Y:S02]  /*4e50*/  FFMA.FTZ R73, R137.reuse, R73, R138 ;  /* 0x0000004989497223 */ /* 0x040fe4000001008a */
[----:B------:R-:W-:Y:S02]  /*4e60*/  FMUL.FTZ R76, R137, R76 ;  /* 0x0000004c894c7220 */ /* 0x000fe40000410000 */
[C---:B------:R-:W-:Y:S02]  /*4e70*/  FFMA.FTZ R73, R135.reuse, R73, R136 ;  /* 0x0000004987497223 */ /* 0x040fe40000010088 */
[----:B------:R-:W-:Y:S01]  /*4e80*/  FMUL.FTZ R76, R135, R76 ;  /* 0x0000004c874c7220 */ /* 0x000fe20000410000 */
[----:B------:R-:W1:Y:S01]  /*4e90*/  MUFU.EX2 R123, R123 ;  /* 0x0000007b007b7308 */ /* 0x000e620000000800 */
[----:B------:R-:W-:-:S02]  /*4ea0*/  FFMA.FTZ R73, R133, R73, R134 ;  /* 0x0000004985497223 */ /* 0x000fc40000010086 */
[----:B------:R-:W-:Y:S01]  /*4eb0*/  FMUL.FTZ R76, R133, R76 ;  /* 0x0000004c854c7220 */ /* 0x000fe20000410000 */
[----:B------:R-:W-:Y:S01]  /*4ec0*/  PRMT R68, RZ, 0x5410, R68 ;  /* 0x00005410ff447816 */ /* 0x000fe20000000044 */
[----:B------:R-:W-:-:S03]  /*4ed0*/  FFMA.FTZ R73, R131, R73, R132 ;  /* 0x0000004983497223 */ /* 0x000fc60000010084 */
[----:B------:R-:W2:Y:S01]  /*4ee0*/  MUFU.EX2 R124, R124 ;  /* 0x0000007c007c7308 */ /* 0x000ea20000000800 */
[----:B------:R-:W-:Y:S01]  /*4ef0*/  FMUL.FTZ R76, R131, R76 ;  /* 0x0000004c834c7220 */ /* 0x000fe20000410000 */
[----:B0-----:R-:W-:Y:S01]  /*4f00*/  PRMT R60, RZ, 0x5410, R11 ;  /* 0x00005410ff3c7816 */ /* 0x001fe2000000000b */
[C---:B------:R-:W-:Y:S02]  /*4f10*/  FFMA.FTZ R73, R129.reuse, R73, R130 ;  /* 0x0000004981497223 */ /* 0x040fe40000010082 */
[----:B------:R-:W-:Y:S01]  /*4f20*/  FMUL.FTZ R76, R129, R76 ;  /* 0x0000004c814c7220 */ /* 0x000fe20000410000 */
[----:B------:R-:W-:Y:S01]  /*4f30*/  ISETP.GE.U32.AND P1, PT, R114, R109, PT ;  /* 0x0000006d7200720c */ /* 0x000fe20003f26070 */
[----:B------:R-:W-:Y:S01]  /*4f40*/  FMUL.FTZ R68, R15, R68 ;  /* 0x000000440f447220 */ /* 0x000fe20000410000 */
[----:B------:R-:W-:Y:S01]  /*4f50*/  PRMT R11, RZ, 0x5410, R66 ;  /* 0x00005410ff0b7816 */ /* 0x000fe20000000042 */
[----:B------:R-:W0:Y:S01]  /*4f60*/  MUFU.EX2 R69, R69 ;  /* 0x0000004500457308 */ /* 0x000e220000000800 */
[----:B------:R-:W-:-:S02]  /*4f70*/  FFMA.FTZ R73, R127, R73, R128 ;  /* 0x000000497f497223 */ /* 0x000fc40000010080 */
[----:B------:R-:W-:Y:S01]  /*4f80*/  FMUL.FTZ R76, R127, R76 ;  /* 0x0000004c7f4c7220 */ /* 0x000fe20000410000 */
[----:B-1----:R-:W-:Y:S01]  /*4f90*/  FSEL R123, R123, 1, !P1 ;  /* 0x3f8000007b7b7808 */ /* 0x002fe20004800000 */
[----:B------:R-:W-:Y:S01]  /*4fa0*/  FMUL.FTZ R60, R25, R60 ;  /* 0x0000003c193c7220 */ /* 0x000fe20000410000 */
[----:B------:R-:W-:Y:S01]  /*4fb0*/  FSEL R118, R68, RZ, !P1 ;  /* 0x000000ff44767208 */ /* 0x000fe20004800000 */
[C---:B------:R-:W-:Y:S01]  /*4fc0*/  FFMA.FTZ R73, R125.reuse, R73, R126 ;  /* 0x000000497d497223 */ /* 0x040fe2000001007e */
[----:B------:R-:W1:Y:S01]  /*4fd0*/  MUFU.EX2 R72, R72 ;  /* 0x0000004800487308 */ /* 0x000e620000000800 */
[----:B------:R-:W-:Y:S01]  /*4fe0*/  FMUL.FTZ R116, R14, R11 ;  /* 0x0000000b0e747220 */ /* 0x000fe20000410000 */
[----:B------:R-:W-:Y:S01]  /*4ff0*/  PRMT R11, RZ, 0x5410, R6 ;  /* 0x00005410ff0b7816 */ /* 0x000fe20000000006 */
[----:B------:R-:W-:Y:S01]  /*5000*/  FMUL.FTZ R76, R125, R76 ;  /* 0x0000004c7d4c7220 */ /* 0x000fe20000410000 */
[----:B--2---:R-:W-:Y:S01]  /*5010*/  FSEL R124, R124, 1, !P0 ;  /* 0x3f8000007c7c7808 */ /* 0x004fe20004000000 */
        /* <DEDUP_REMOVED lines=8> */
[----:B------:R-:W-:-:S02]  /*50a0*/  FSEL R116, R116, RZ, !P4 ;  /* 0x000000ff74747208 */ /* 0x000fc40006000000 */
[----:B------:R-:W-:Y:S01]  /*50b0*/  ISETP.GE.U32.AND P2, PT, R74, R109, PT ;  /* 0x0000006d4a00720c */ /* 0x000fe20003f46070 */
[----:B------:R-:W-:Y:S01]  /*50c0*/  FMUL.FTZ R74, R124, R75 ;  /* 0x0000004b7c4a7220 */ /* 0x000fe20000410000 */
[----:B------:R-:W-:Y:S01]  /*50d0*/  PRMT R6, RZ, 0x5410, R7 ;  /* 0x00005410ff067816 */ /* 0x000fe20000000007 */
[----:B------:R-:W-:Y:S01]  /*50e0*/  FMUL.FTZ R67, R12, R67 ;  /* 0x000000430c437220 */ /* 0x000fe20000410000 */
[----:B------:R-:W-:Y:S01]  /*50f0*/  FSEL R122, R122, 1, !P5 ;  /* 0x3f8000007a7a7808 */ /* 0x000fe20006800000 */
[----:B------:R-:W-:Y:S01]  /*5100*/  FFMA.FTZ R73, R121, R73, R116 ;  /* 0x0000004979497223 */ /* 0x000fe20000010074 */
[----:B------:R-:W-:Y:S02]  /*5110*/  FSEL R115, R11, RZ, !P5 ;  /* 0x000000ff0b737208 */ /* 0x000fe40006800000 */
[----:B0-----:R-:W-:Y:S01]  /*5120*/  FSEL R119, R69, 1, !P3 ;  /* 0x3f80000045777808 */ /* 0x001fe20005800000 */
[----:B------:R-:W-:Y:S01]  /*5130*/  FMUL.FTZ R69, R121, R74 ;  /* 0x0000004a79457220 */ /* 0x000fe20000410000 */
[----:B----4-:R-:W-:Y:S01]  /*5140*/  PRMT R7, RZ, 0x5410, R10 ;  /* 0x00005410ff077816 */ /* 0x010fe2000000000a */
[----:B------:R-:W-:Y:S01]  /*5150*/  FMUL.FTZ R6, R27, R6 ;  /* 0x000000061b067220 */ /* 0x000fe20000410000 */
[----:B------:R-:W-:Y:S01]  /*5160*/  FSEL R114, R67, RZ, !P3 ;  /* 0x000000ff43727208 */ /* 0x000fe20005800000 */
[----:B------:R-:W-:Y:S01]  /*5170*/  FFMA.FTZ R73, R122, R73, R115 ;  /* 0x000000497a497223 */ /* 0x000fe20000010073 */
[----:B-1----:R-:W-:Y:S01]  /*5180*/  FSEL R120, R72, 1, !P6 ;  /* 0x3f80000048787808 */ /* 0x002fe20007000000 */
[----:B------:R-:W-:Y:S01]  /*5190*/  FMUL.FTZ R72, R122, R69 ;  /* 0x000000457a487220 */ /* 0x000fe20000410000 */
[----:B------:R-:W-:Y:S01]  /*51a0*/  FSEL R113, R6, RZ, !P6 ;  /* 0x000000ff06717208 */ /* 0x000fe20007000000 */
[----:B------:R-:W-:-:S02]  /*51b0*/  FMUL.FTZ R7, R0, R7 ;  /* 0x0000000700077220 */ /* 0x000fc40000410000 */
[C---:B------:R-:W-:Y:S02]  /*51c0*/  FFMA.FTZ R73, R119.reuse, R73, R114 ;  /* 0x0000004977497223 */ /* 0x040fe40000010072 */
        /* <DEDUP_REMOVED lines=33> */
[C---:B------:R-:W-:Y:S02]  /*53e0*/  IADD3 R153, R72.reuse, 0x180, RZ ;  /* 0x0000018048997810 */ /* 0x040fe40007ffe0ff */
[C---:B------:R-:W-:Y:S02]  /*53f0*/  IADD3 R161, R72.reuse, 0x80, RZ ;  /* 0x0000008048a17810 */ /* 0x040fe40007ffe0ff */
[----:B------:R-:W-:-:S02]  /*5400*/  IADD3 R151, R72, 0xa0, RZ ;  /* 0x000000a048977810 */ /* 0x000fc40007ffe0ff */
[----:B------:R-:W-:Y:S02]  /*5410*/  LEA.HI.SX32 R60, R153, R72, 0x1b ;  /* 0x00000048993c7211 */ /* 0x000fe400078fdaff */
[C---:B------:R-:W-:Y:S02]  /*5420*/  IADD3 R165, R72.reuse, 0x40, RZ ;  /* 0x0000004048a57810 */ /* 0x040fe40007ffe0ff */
[C---:B------:R-:W-:Y:S02]  /*5430*/  IADD3 R163, R72.reuse, 0x60, RZ ;  /* 0x0000006048a37810 */ /* 0x040fe40007ffe0ff */
[C---:B------:R-:W-:Y:S02]  /*5440*/  IADD3 R159, R72.reuse, 0xc0, RZ ;  /* 0x000000c0489f7810 */ /* 0x040fe40007ffe0ff */
[C---:B------:R-:W-:Y:S02]  /*5450*/  IADD3 R69, R72.reuse, 0xe0, RZ ;  /* 0x000000e048457810 */ /* 0x040fe40007ffe0ff */
[----:B------:R-:W-:Y:S01]  /*5460*/  IADD3 R157, R72, 0x100, RZ ;  /* 0x00000100489d7810 */ /* 0x000fe20007ffe0ff */
[----:B0-----:R-:W-:Y:S01]  /*5470*/  @P0 FFMA.FTZ R11, R10, R70, R11 ;  /* 0x000000460a0b0223 */ /* 0x001fe2000001000b */
[----:B------:R-:W-:-:S02]  /*5480*/  IADD3 R67, R72, 0x120, RZ ;  /* 0x0000012048437810 */ /* 0x000fc40007ffe0ff */
[C---:B------:R-:W-:Y:S02]  /*5490*/  IADD3 R155, R72.reuse, 0x140, RZ ;  /* 0x00000140489b7810 */ /* 0x040fe40007ffe0ff */
[C---:B------:R-:W-:Y:S02]  /*54a0*/  IADD3 R149, R72.reuse, 0x160, RZ ;  /* 0x0000016048957810 */ /* 0x040fe40007ffe0ff */
[C---:B------:R-:W-:Y:S02]  /*54b0*/  IADD3 R73, R72.reuse, 0x1a0, RZ ;  /* 0x000001a048497810 */ /* 0x040fe40007ffe0ff */
[C---:B------:R-:W-:Y:S02]  /*54c0*/  IADD3 R7, R72.reuse, 0x1c0, RZ ;  /* 0x000001c048077810 */ /* 0x040fe40007ffe0ff */
[-C--:B------:R-:W-:Y:S02]  /*54d0*/  LEA.HI.SX32 R150, R161, R72.reuse, 0x1b ;  /* 0x00000048a1967211 */ /* 0x080fe400078fdaff */
[----:B------:R-:W-:Y:S01]  /*54e0*/  IADD3 R153, R72, 0x1e0, RZ ;  /* 0x000001e048997810 */ /* 0x000fe20007ffe0ff */
[----:B-1----:R-:W-:Y:S01]  /*54f0*/  @P0 FMUL.FTZ R10, R10, R71 ;  /* 0x000000470a0a0220 */ /* 0x002fe20000410000 */
        /* <DEDUP_REMOVED lines=12> */
[----:B------:R-:W-:Y:S02]  /*55c0*/  IMAD.SHL.U32 R72, R150, 0x2, RZ ;  /* 0x0000000296487824 */ /* 0x000fe400078e00ff */
[----:B------:R-:W-:Y:S01]  /*55d0*/  IMAD.SHL.U32 R71, R151, 0x2, RZ ;  /* 0x0000000297477824 */ /* 0x000fe200078e00ff */
[----:B------:R-:W0:Y:S04]  /*55e0*/  SHFL.UP PT, R150, R11, 0x10, RZ ;  /* 0x060000000b967989 */ /* 0x000e2800000e00ff */
[----:B------:R-:W1:Y:S01]  /*55f0*/  SHFL.UP PT, R151, R10, 0x10, RZ ;  /* 0x060000000a977989 */ /* 0x000e6200000e00ff */
[----:B------:R-:W-:Y:S01]  /*5600*/  ISETP.GE.AND P0, PT, R102, 0x10, PT ;  /* 0x000000106600780c */ /* 0x000fe20003f06270 */
[----:B------:R-:W-:Y:S01]  /*5610*/  IMAD.SHL.U32 R74, R165, 0x2, RZ ;  /* 0x00000002a54a7824 */ /* 0x000fe200078e00ff */
[----:B------:R-:W-:-:S02]  /*5620*/  SHF.L.U32 R73, R163, 0x1, RZ ;  /* 0x00000001a3497819 */ /* 0x000fc400000006ff */
[----:B------:R-:W-:Y:S02]  /*5630*/  ISETP.NE.AND P1, PT, R102, 0x1f, PT ;  /* 0x0000001f6600780c */ /* 0x000fe40003f25270 */
[----:B---3--:R-:W-:Y:S01]  /*5640*/  STS.U16 [R74+0x8c0], R65 ;  /* 0x0008c0414a007388 */ /* 0x008fe20000000400 */
[----:B------:R-:W-:-:S03]  /*5650*/  IMAD.SHL.U32 R70, R152, 0x2, RZ ;  /* 0x0000000298467824 */ /* 0x000fc600078e00ff */
[----:B------:R-:W-:Y:S01]  /*5660*/  STS.U16 [R73+0x900], R64 ;  /* 0x0009004049007388 */ /* 0x000fe20000000400 */
[----:B------:R-:W-:-:S03]  /*5670*/  IMAD.SHL.U32 R69, R69, 0x2, RZ ;  /* 0x0000000245457824 */ /* 0x000fc600078e00ff */
[----:B------:R-:W-:Y:S01]  /*5680*/  STS.U16 [R72+0x940], R63 ;  /* 0x0009403f48007388 */ /* 0x000fe20000000400 */
[----:B------:R-:W-:Y:S02]  /*5690*/  IMAD.SHL.U32 R68, R68, 0x2, RZ ;  /* 0x0000000244447824 */ /* 0x000fe400078e00ff */
[C---:B0-----:R-:W-:Y:S01]  /*56a0*/  @P0 FFMA.FTZ R11, R10.reuse, R150, R11 ;  /* 0x000000960a0b0223 */ /* 0x041fe2000001000b */
[----:B------:R0:W-:Y:S01]  /*56b0*/  STS.U16 [R71+0x980], R62 ;  /* 0x0009803e47007388 */ /* 0x0001e20000000400 */
[----:B-1----:R-:W-:Y:S01]  /*56c0*/  @P0 FMUL.FTZ R10, R10, R151 ;  /* 0x000000970a0a0220 */ /* 0x002fe20000410000 */
[----:B------:R-:W-:Y:S01]  /*56d0*/  ISETP.NE.AND P0, PT, R97, RZ, PT ;  /* 0x000000ff6100720c */ /* 0x000fe20003f05270 */
[----:B------:R-:W-:Y:S01]  /*56e0*/  IMAD.SHL.U32 R66, R66, 0x2, RZ ;  /* 0x0000000242427824 */ /* 0x000fe200078e00ff */
[----:B------:R-:W-:Y:S01]  /*56f0*/  SHF.L.U32 R67, R67, 0x1, RZ ;  /* 0x0000000143437819 */ /* 0x000fe200000006ff */
[----:B0-----:R-:W-:Y:S02]  /*5700*/  IMAD.SHL.U32 R62, R7, 0x2, RZ ;  /* 0x00000002073e7824 */ /* 0x001fe400078e00ff */
[----:B------:R-:W-:Y:S01]  /*5710*/  IMAD R7, R102, 0x10, R77 ;  /* 0x0000001066077824 */ /* 0x000fe200078e024d */
[----:B------:R-:W-:Y:S01]  /*5720*/  ISETP.EQ.OR P0, PT, R100, RZ, P0 ;  /* 0x000000ff6400720c */ /* 0x000fe20000702670 */
[----:B------:R0:W-:Y:S01]  /*5730*/  STS.U16 [R70+0x9c0], R61 ;  /* 0x0009c03d46007388 */ /* 0x0001e20000000400 */
[----:B------:R-:W-:-:S02]  /*5740*/  IMAD.SHL.U32 R65, R149, 0x2, RZ ;  /* 0x0000000295417824 */ /* 0x000fc400078e00ff */
[----:B------:R-:W-:Y:S01]  /*5750*/  IMAD.SHL.U32 R64, R60, 0x2, RZ ;  /* 0x000000023c407824 */ /* 0x000fe200078e00ff */
[----:B------:R-:W-:Y:S01]  /*5760*/  STS.U16 [R69+0xa00], R146 ;  /* 0x000a009245007388 */ /* 0x000fe20000000400 */
[----:B------:R-:W-:Y:S01]  /*5770*/  LEA.HI.SX32 R7, R7, R7, 0x1b ;  /* 0x0000000707077211 */ /* 0x000fe200078fdaff */
[----:B------:R-:W-:Y:S02]  /*5780*/  IMAD.SHL.U32 R63, R6, 0x2, RZ ;  /* 0x00000002063f7824 */ /* 0x000fe400078e00ff */
[----:B------:R-:W-:Y:S01]  /*5790*/  STS.U16 [R68+0xa40], R147 ;  /* 0x000a409344007388 */ /* 0x000fe20000000400 */
[----:B------:R-:W-:-:S03]  /*57a0*/  @!P1 SHF.R.U32.HI R6, RZ, 0x2, R110 ;  /* 0x00000002ff069819 */ /* 0x000fc6000001166e */
[----:B------:R-:W-:Y:S01]  /*57b0*/  STS.U16 [R67+0xa80], R148 ;  /* 0x000a809443007388 */ /* 0x000fe20000000400 */
[----:B0-----:R-:W-:-:S03]  /*57c0*/  SHF.L.U32 R61, R153, 0x1, RZ ;  /* 0x00000001993d7819 */ /* 0x001fc600000006ff */
[----:B------:R0:W-:Y:S01]  /*57d0*/  STS.U16 [R66+0xac0], R9 ;  /* 0x000ac00942007388 */ /* 0x0001e20000000400 */
[----:B------:R-:W-:-:S03]  /*57e0*/  IMAD.SHL.U32 R60, R7, 0x2, RZ ;  /* 0x00000002073c7824 */ /* 0x000fc600078e00ff */
[----:B------:R1:W-:Y:S01]  /*57f0*/  STS.U16 [R65+0xb00], R8 ;  /* 0x000b000841007388 */ /* 0x0003e20000000400 */
[----:B------:R-:W-:-:S03]  /*5800*/  @!P1 LOP3.LUT R162, R6, 0x3ffffff8, RZ, 0xc0, !PT ;  /* 0x3ffffff806a29812 */ /* 0x000fc600078ec0ff */
[----:B------:R-:W-:Y:S01]  /*5810*/  STS.U16 [R64+0xb40], R5 ;  /* 0x000b400540007388 */ /* 0x000fe20000000400 */
[----:B0-----:R-:W-:-:S03]  /*5820*/  IMAD.MOV.U32 R9, RZ, RZ, RZ ;  /* 0x000000ffff097224 */ /* 0x001fc600078e00ff */
[----:B------:R-:W-:Y:S01]  /*5830*/  STS.U16 [R63+0xb80], R4 ;  /* 0x000b80043f007388 */ /* 0x000fe20000000400 */
[----:B-1----:R-:W-:-:S03]  /*5840*/  IMAD.MOV.U32 R8, RZ, RZ, 0x3f800000 ;  /* 0x3f800000ff087424 */ /* 0x002fc600078e00ff */
        /* <DEDUP_REMOVED lines=15> */
[----:B------:R-:W0:Y:S04]  /*5940*/  @!P0 LDS.64 R8, [R13.X8+0x10a0] ;  /* 0x0010a0000d088984 */ /* 0x000e280000008a00 */
[----:B------:R-:W-:Y:S04]  /*5950*/  LDS.U16 R156, [R60+0x858] ;  /* 0x000858003c9c7984 */ /* 0x000fe80000000400 */
[----:B------:R-:W-:Y:S04]  /*5960*/  LDS.U16 R157, [R60+0x85a] ;  /* 0x00085a003c9d7984 */ /* 0x000fe80000000400 */
[----:B------:R-:W-:Y:S04]  /*5970*/  LDS.U16 R158, [R60+0x85c] ;  /* 0x00085c003c9e7984 */ /* 0x000fe80000000400 */
[----:B------:R-:W-:Y:S04]  /*5980*/  LDS.U16 R159, [R60+0x85e] ;  /* 0x00085e003c9f7984 */ /* 0x000fe80000000400 */
[----:B------:R-:W-:Y:S04]  /*5990*/  @!P1 STS.64 [R162+0x1080], R10 ;  /* 0x0010800aa2009388 */ /* 0x000fe80000000a00 */
[----:B------:R-:W-:Y:S06]  /*59a0*/  BAR.SYNC.DEFER_BLOCKING 0x0 ;  /* 0x0000000000007b1d */ /* 0x000fec0000010000 */
[----:B------:R-:W-:Y:S04]  /*59b0*/  SHFL.UP PT, R160, R10, 0x1, RZ ;  /* 0x042000000aa07989 */ /* 0x000fe800000e00ff */
[----:B------:R-:W1:Y:S01]  /*59c0*/  LDS.128 R4, [0x1080] ;  /* 0x00108000ff047984 */ /* 0x000e620000000c00 */
[----:B------:R-:W-:-:S03]  /*59d0*/  SHF.R.U32.HI R163, RZ, 0x5, R110 ;  /* 0x00000005ffa37819 */ /* 0x000fc6000001166e */
[----:B------:R0:W2:Y:S01]  /*59e0*/  SHFL.UP PT, R161, R11, 0x1, RZ ;  /* 0x042000000ba17989 */ /* 0x0000a200000e00ff */
[----:B------:R-:W-:-:S04]  /*59f0*/  ISETP.NE.AND P0, PT, R163, RZ, PT ;  /* 0x000000ffa300720c */ /* 0x000fc80003f05270 */
[C---:B------:R-:W-:Y:S01]  /*5a00*/  ISETP.NE.AND P2, PT, R102.reuse, RZ, P0 ;  /* 0x000000ff6600720c */ /* 0x040fe20000745270 */
[----:B------:R-:W-:Y:S08]  /*5a10*/  BSSY B0, `(.L_x_3653) ;  /* 0x0000012000007945 */ /* 0x000ff00003800000 */
[----:B------:R-:W-:Y:S01]  /*5a20*/  @P0 ISETP.NE.AND P1, PT, R102, RZ, PT ;  /* 0x000000ff6600020c */ /* 0x000fe20003f25270 */
[----:B0-----:R-:W-:-:S02]  /*5a30*/  @P0 IMAD.MOV.U32 R11, RZ, RZ, R9 ;  /* 0x000000ffff0b0224 */ /* 0x001fc400078e0009 */
[----:B------:R-:W-:Y:S02]  /*5a40*/  @P0 IMAD.MOV.U32 R10, RZ, RZ, R8 ;  /* 0x000000ffff0a0224 */ /* 0x000fe400078e0008 */
[C---:B-1----:R-:W-:Y:S02]  /*5a50*/  @P0 FMUL.FTZ R163, R160.reuse, R4 ;  /* 0x00000004a0a30220 */ /* 0x042fe40000410000 */
[----:B------:R-:W-:Y:S02]  /*5a60*/  FFMA.FTZ R164, R5, R6, R7 ;  /* 0x0000000605a47223 */ /* 0x000fe40000010007 */
[----:B--2---:R-:W-:Y:S01]  /*5a70*/  @P2 FFMA.FTZ R5, R160, R5, R161 ;  /* 0x00000005a0052223 */ /* 0x004fe200000100a1 */
        /* <DEDUP_REMOVED lines=11> */
.L_x_3654:
[----:B------:R-:W-:Y:S05]  /*5b30*/  BSYNC B0 ;  /* 0x0000000000007941 */ /* 0x000fea0003800000 */
.L_x_3653:
        /* <DEDUP_REMOVED lines=54> */
.L_x_3656:
[----:B------:R-:W-:Y:S05]  /*5ea0*/  BSYNC B0 ;  /* 0x0000000000007941 */ /* 0x000fea0003800000 */
.L_x_3655:
        /* <DEDUP_REMOVED lines=20> */
.L_x_3652:
        /* <DEDUP_REMOVED lines=32> */
[----:B0-----:R-:W-:-:S03]  /*61f0*/  IMAD R9, R99, c[0x0][0x204], R0 ;  /* 0x0000810063097a24 */ /* 0x001fc600078e0200 */
        /* <DEDUP_REMOVED lines=41> */
.L_x_3659:
[----:B------:R-:W-:Y:S05]  /*6490*/  BSYNC B0 ;  /* 0x0000000000007941 */ /* 0x000fea0003800000 */
.L_x_3658:
        /* <DEDUP_REMOVED lines=54> */
.L_x_3660:
[----:B------:R-:W-:Y:S05]  /*6800*/  EXIT ;  /* 0x000000000000794d */ /* 0x000fea0003800000 */
.L_x_3662:
        /* <DEDUP_REMOVED lines=15> */
.L_x_5422:


//--------------------- .text._Z25selective_scan_fwd_kernelI32Selective_Scan_fwd_kernel_traitsILi64ELi16ELi1ELb0ELb1ELb1ELb1EN3c108BFloat16EfEEv13SSMParamsBase --------------------------
	.section	.text._Z25selective_scan_fwd_kernelI32Selective_Scan_fwd_kernel_traitsILi64ELi16ELi1ELb0ELb1ELb1ELb1EN3c108BFloat16EfEEv13SSMParamsBase,"ax",@progbits
	.sectioninfo	@"SHI_REGISTERS=168"
	.align	128
        .global         _Z25selective_scan_fwd_kernelI32Selective_Scan_fwd_kernel_traitsILi64ELi16ELi1ELb0ELb1ELb1ELb1EN3c108BFloat16EfEEv13SSMParamsBase
        .type           _Z25selective_scan_fwd_kernelI32Selective_Scan_fwd_kernel_traitsILi64ELi16ELi1ELb0ELb1ELb1ELb1EN3c108BFloat16EfEEv13SSMParamsBase,@function
        .size           _Z25selective_scan_fwd_kernelI32Selective_Scan_fwd_kernel_traitsILi64ELi16ELi1ELb0ELb1ELb1ELb1EN3c108BFloat16EfEEv13SSMParamsBase,(.L_x_5423 - _Z25selective_scan_fwd_kernelI32Selective_Scan_fwd_kernel_traitsILi64ELi16ELi1ELb0ELb1ELb1ELb1EN3c108BFloat16EfEEv13SSMParamsBase)
        .other          _Z25selective_scan_fwd_kernelI32Selective_Scan_fwd_kernel_traitsILi64ELi16ELi1ELb0ELb1ELb1ELb1EN3c108BFloat16EfEEv13SSMParamsBase,@"STO_CUDA_ENTRY STV_DEFAULT"
_Z25selective_scan_fwd_kernelI32Selective_Scan_fwd_kernel_traitsILi64ELi16ELi1ELb0ELb1ELb1ELb1EN3c108BFloat16EfEEv13SSMParamsBase:
.text._Z25selective_scan_fwd_kernelI32Selective_Scan_fwd_kernel_traitsILi64ELi16ELi1ELb0ELb1ELb1ELb1EN3c108BFloat16EfEEv13SSMParamsBase:
        /* <DEDUP_REMOVED lines=32> */
[----:B------:R-:W-:Y:S02]  /*0200*/  IMAD.MOV R2, RZ, RZ, -R0 ;  /* 0x000000ffff027224 */ /* 0x000fe400078e0a00 */
[----:B----4-:R-:W-:Y:S02]  /*0210*/  IMAD.U32 R97, RZ, RZ, UR6 ;  /* 0x00000006ff617e24 */ /* 0x010fe4000f8e00ff */
[----:B------:R-:W-:Y:S02]  /*0220*/  IMAD R4, R9, R2, R4 ;  /* 0x0000000209047224 */ /* 0x000fe400078e0204 */
[----:B------:R-:W-:Y:S01]  /*0230*/  IMAD.MOV.U32 R7, RZ, RZ, c[0x0][0x174] ;  /* 0x00005d00ff077624 */ /* 0x000fe200078e00ff */
[----:B------:R-:W-:Y:S01]  /*0240*/  SHF.R.S32.HI R145, RZ, 0x1f, R97 ;  /* 0x0000001fff917819 */ /* 0x000fe20000011461 */
[----:B------:R-:W-:Y:S01]  /*0250*/  IMAD.WIDE.U32 R2, R97, c[0x0][0x1d0], RZ ;  /* 0x0000740061027a25 */ /* 0x000fe200078e00ff */
[----:B------:R-:W-:Y:S02]  /*0260*/  ISETP.GT.U32.AND P2, PT, R9, R4, PT ;  /* 0x000000040900720c */ /* 0x000fe40003f44070 */
[----:B------:R-:W-:Y:S01]  /*0270*/  ISETP.GE.AND P4, PT, R7, 0x1, PT ;  /* 0x000000010700780c */ /* 0x000fe20003f86270 */
[----:B------:R-:W-:-:S02]  /*0280*/  IMAD R6, R145, c[0x0][0x1d0], RZ ;  /* 0x0000740091067a24 */ /* 0x000fc400078e02ff */
[----:B------:R-:W-:Y:S02]  /*0290*/  IMAD R12, R145, c[0x0][0x190], RZ ;  /* 0x00006400910c7a24 */ /* 0x000fe400078e02ff */
[----:B------:R-:W-:Y:S01]  /*02a0*/  IMAD R5, R97, c[0x0][0x1d4], R6 ;  /* 0x0000750061057a24 */ /* 0x000fe200078e0206 */
[----:B------:R-:W-:Y:S01]  /*02b0*/  LOP3.LUT R6, R104, c[0x0][0x178], RZ, 0x3c, !PT ;  /* 0x00005e0068067a12 */ /* 0x000fe200078e3cff */
[----:B------:R-:W-:Y:S02]  /*02c0*/  IMAD R14, R145, c[0x0][0x1b0], RZ ;  /* 0x00006c00910e7a24 */ /* 0x000fe400078e02ff */
[----:B------:R-:W-:Y:S01]  /*02d0*/  IMAD.IADD R3, R3, 0x1, R5 ;  /* 0x0000000103037824 */ /* 0x000fe200078e0205 */
[----:B------:R-:W-:Y:S01]  /*02e0*/  ISETP.GE.AND P3, PT, R6, RZ, PT ;  /* 0x000000ff0600720c */ /* 0x000fe20003f66270 */
[----:B------:R-:W-:Y:S01]  /*02f0*/  IMAD.WIDE.U32 R6, R97, c[0x0][0x190], RZ ;  /* 0x0000640061067a25 */ /* 0x000fe200078e00ff */
[-C--:B------:R-:W-:Y:S02]  /*0300*/  @!P2 IADD3 R4, R4, -R9.reuse, RZ ;  /* 0x800000090404a210 */ /* 0x080fe40007ffe0ff */
[----:B------:R-:W-:Y:S01]  /*0310*/  @!P2 IADD3 R0, R0, 0x1, RZ ;  /* 0x000000010000a810 */ /* 0x000fe20007ffe0ff */
[----:B------:R-:W-:Y:S01]  /*0320*/  IMAD R10, R145, c[0x0][0x1e0], RZ ;  /* 0x00007800910a7a24 */ /* 0x000fe200078e02ff */
[----:B------:R-:W-:Y:S01]  /*0330*/  ISETP.GE.U32.AND P0, PT, R4, R9, PT ;  /* 0x000000090400720c */ /* 0x000fe20003f06070 */
[----:B------:R-:W-:-:S04]  /*0340*/  IMAD.WIDE.U32 R8, R97, c[0x0][0x1b0], RZ ;  /* 0x00006c0061087a25 */ /* 0x000fc800078e00ff */
[----:B------:R-:W-:-:S04]  /*0350*/  IMAD.WIDE.U32 R4, R97, c[0x0][0x1e0], RZ ;  /* 0x0000780061047a25 */ /* 0x000fc800078e00ff */
[C---:B------:R-:W-:Y:S02]  /*0360*/  IMAD R13, R97.reuse, c[0x0][0x194], R12 ;  /* 0x00006500610d7a24 */ /* 0x040fe400078e020c */
[----:B------:R-:W-:Y:S02]  /*0370*/  IMAD R15, R97, c[0x0][0x1b4], R14 ;  /* 0x00006d00610f7a24 */ /* 0x000fe400078e020e */
[----:B------:R-:W-:Y:S01]  /*0380*/  @P0 IADD3 R0, R0, 0x1, RZ ;  /* 0x0000000100000810 */ /* 0x000fe20007ffe0ff */
[----:B------:R-:W-:Y:S06]  /*0390*/  @!P4 EXIT ;  /* 0x000000000000c94d */ /* 0x000fec0003800000 */
[----:B------:R-:W0:Y:S01]  /*03a0*/  S2R R95, SR_TID.X ;  /* 0x00000000005f7919 */ /* 0x000e220000002100 */
[----:B------:R-:W-:Y:S01]  /*03b0*/  @!P3 IMAD.MOV R0, RZ, RZ, -R0 ;  /* 0x000000ffff00b224 */ /* 0x000fe200078e0a00 */
[----:B------:R-:W-:Y:S01]  /*03c0*/  @!P1 LOP3.LUT R0, RZ, c[0x0][0x178], RZ, 0x33, !PT ;  /* 0x00005e00ff009a12 */ /* 0x000fe200078e33ff */
[----:B------:R-:W-:Y:S01]  /*03d0*/  IMAD.WIDE.U32 R2, R104, c[0x0][0x1d8], R2 ;  /* 0x0000760068027a25 */ /* 0x000fe200078e0002 */
[----:B------:R-:W1:Y:S01]  /*03e0*/  S2R R102, SR_LANEID ;  /* 0x0000000000667919 */ /* 0x000e620000000000 */
[----:B------:R-:W-:-:S02]  /*03f0*/  HFMA2.MMA R100, -RZ, RZ, 0, 0 ;  /* 0x00000000ff647435 */ /* 0x000fc400000001ff */
[----:B------:R-:W-:Y:S01]  /*0400*/  IMAD.IADD R7, R7, 0x1, R13 ;  /* 0x0000000107077824 */ /* 0x000fe200078e020d */
[C---:B------:R-:W-:Y:S01]  /*0410*/  LEA R98, P0, R2.reuse, c[0x0][0x240], 0x1 ;  /* 0x0000900002627a11 */ /* 0x040fe200078008ff */
[----:B------:R-:W-:Y:S01]  /*0420*/  IMAD R13, R97, c[0x0][0x1e4], R10 ;  /* 0x00007900610d7a24 */ /* 0x000fe200078e020a */
[----:B------:R-:W-:Y:S01]  /*0430*/  SHF.R.S32.HI R10, RZ, 0x1f, R0 ;  /* 0x0000001fff0a7819 */ /* 0x000fe20000011400 */
[----:B------:R-:W-:Y:S02]  /*0440*/  IMAD.IADD R89, R3, 0x1, R11 ;  /* 0x0000000103597824 */ /* 0x000fe400078e020b */
[----:B------:R-:W-:Y:S02]  /*0450*/  IMAD R3, R103, c[0x0][0x1e8], RZ ;  /* 0x00007a0067037a24 */ /* 0x000fe400078e02ff */
[----:B------:R-:W-:Y:S01]  /*0460*/  IMAD.IADD R5, R5, 0x1, R13 ;  /* 0x0000000105057824 */ /* 0x000fe200078e020d */
[----:B------:R-:W-:Y:S01]  /*0470*/  LEA.HI.X R89, R2, c[0x0][0x244], R89, 0x1, P0 ;  /* 0x0000910002597a11 */ /* 0x000fe200000f0c59 */
[----:B------:R-:W-:-:S02]  /*0480*/  IMAD.IADD R9, R9, 0x1, R15 ;  /* 0x0000000109097824 */ /* 0x000fc400078e020f */
[C---:B------:R-:W-:Y:S02]  /*0490*/  IMAD R11, R10.reuse, c[0x0][0x1a8], RZ ;  /* 0x00006a000a0b7a24 */ /* 0x040fe400078e02ff */
[----:B------:R-:W-:Y:S02]  /*04a0*/  IMAD R13, R10, c[0x0][0x1c8], RZ ;  /* 0x000072000a0d7a24 */ /* 0x000fe400078e02ff */
[C---:B------:R-:W-:Y:S02]  /*04b0*/  IMAD R87, R104.reuse, c[0x0][0x1ec], R3 ;  /* 0x00007b0068577a24 */ /* 0x040fe400078e0203 */
[----:B------:R-:W-:-:S04]  /*04c0*/  IMAD.WIDE.U32 R2, R104, c[0x0][0x1e8], R4 ;  /* 0x00007a0068027a25 */ /* 0x000fc800078e0004 */
[----:B------:R-:W-:Y:S01]  /*04d0*/  IMAD.WIDE.U32 R4, R0, c[0x0][0x1a8], R6 ;  /* 0x00006a0000047a25 */ /* 0x000fe200078e0006 */
[----:B------:R-:W-:-:S03]  /*04e0*/  LEA R96, P0, R2, c[0x0][0x248], 0x1 ;  /* 0x0000920002607a11 */ /* 0x000fc600078008ff */
[----:B------:R-:W-:Y:S01]  /*04f0*/  IMAD.WIDE.U32 R6, R0, c[0x0][0x1c8], R8 ;  /* 0x0000720000067a25 */ /* 0x000fe200078e0008 */
[----:B------:R-:W-:-:S03]  /*0500*/  LEA R85, P1, R4, c[0x0][0x228], 0x1 ;  /* 0x00008a0004557a11 */ /* 0x000fc600078208ff */
        /* <DEDUP_REMOVED lines=24> */
.L_x_3706:
        /* <DEDUP_REMOVED lines=109> */
[-C--:B------:R-:W-:Y:S02]  /*0d60*/  ISETP.GE.AND P2, PT, R2, R109.reuse, PT ;  /* 0x0000006d0200720c */ /* 0x080fe40003f46270 */
        /* <DEDUP_REMOVED lines=178> */
.L_x_3664:
[----:B------:R-:W-:Y:S05]  /*1890*/  BSYNC B0 ;  /* 0x0000000000007941 */ /* 0x000fea0003800000 */
.L_x_3663:
        /* <DEDUP_REMOVED lines=36> */
.L_x_3666:
[----:B------:R-:W-:Y:S05]  /*1ae0*/  BSYNC B0 ;  /* 0x0000000000007941 */ /* 0x000fea0003800000 */
.L_x_3665:
        /* <DEDUP_REMOVED lines=38> */
.L_x_3668:
[----:B------:R-:W-:Y:S05]  /*1d50*/  BSYNC B0 ;  /* 0x0000000000007941 */ /* 0x000fea0003800000 */
.L_x_3667:
        /* <DEDUP_REMOVED lines=36> */
.L_x_3670:
[----:B------:R-:W-:Y:S05]  /*1fa0*/  BSYNC B0 ;  /* 0x0000000000007941 */ /* 0x000fea0003800000 */
.L_x_3669:
        /* <DEDUP_REMOVED lines=38> */
.L_x_3672:
[----:B------:R-:W-:Y:S05]  /*2210*/  BSYNC B0 ;  /* 0x0000000000007941 */ /* 0x000fea0003800000 */
.L_x_3671:
        /* <DEDUP_REMOVED lines=36> */
.L_x_3674:
[----:B------:R-:W-:Y:S05]  /*2460*/  BSYNC B0 ;  /* 0x0000000000007941 */ /* 0x000fea0003800000 */
.L_x_3673:
        /* <DEDUP_REMOVED lines=38> */
.L_x_3676:
[----:B------:R-:W-:Y:S05]  /*26d0*/  BSYNC B0 ;  /* 0x0000000000007941 */ /* 0x000fea0003800000 */
.L_x_3675:
        /* <DEDUP_REMOVED lines=36> */
.L_x_3678:
[----:B------:R-:W-:Y:S05]  /*2920*/  BSYNC B0 ;  /* 0x0000000000007941 */ /* 0x000fea0003800000 */
.L_x_3677:
        /* <DEDUP_REMOVED lines=41> */
.L_x_3680:
[----:B------:R-:W-:Y:S05]  /*2bc0*/  BSYNC B0 ;  /* 0x0000000000007941 */ /* 0x000fea0003800000 */
.L_x_3679:
        /* <DEDUP_REMOVED lines=41> */
.L_x_3682:
[----:B------:R-:W-:Y:S05]  /*2e60*/  BSYNC B0 ;  /* 0x0000000000007941 */ /* 0x000fea0003800000 */
.L_x_3681:
        /* <DEDUP_REMOVED lines=47> */
.L_x_3684:
[----:B------:R-:W-:Y:S05]  /*3160*/  BSYNC B0 ;  /* 0x0000000000007941 */ /* 0x000fea0003800000 */
.L_x_3683:
        /* <DEDUP_REMOVED lines=33> */
.L_x_3686:
[----:B------:R-:W-:Y:S05]  /*3380*/  BSYNC B0 ;  /* 0x0000000000007941 */ /* 0x000fea0003800000 */
.L_x_3685:
        /* <DEDUP_REMOVED lines=33> */
.L_x_3688:
[----:B------:R-:W-:Y:S05]  /*35a0*/  BSYNC B0 ;  /* 0x0000000000007941 */ /* 0x000fea0003800000 */
.L_x_3687:
        /* <DEDUP_REMOVED lines=33> */
.L_x_3690:
[----:B------:R-:W-:Y:S05]  /*37c0*/  BSYNC B0 ;  /* 0x0000000000007941 */ /* 0x000fea0003800000 */
.L_x_3689:
        /* <DEDUP_REMOVED lines=33> */
.L_x_3692:
[----:B------:R-:W-:Y:S05]  /*39e0*/  BSYNC B0 ;  /* 0x0000000000007941 */ /* 0x000fea0003800000 */
.L_x_3691:
        /* <DEDUP_REMOVED lines=33> */
.L_x_3694:
[----:B------:R-:W-:Y:S05]  /*3c00*/  BSYNC B0 ;  /* 0x0000000000007941 */ /* 0x000fea0003800000 */
.L_x_3693:
        /* <DEDUP_REMOVED lines=36> */
.L_x_3700:
        /* <DEDUP_REMOVED lines=49> */
[----:B------:R-:W-:Y:S02]  /*4160*/  PRMT R121, RZ, 0x7610, R121 ;  /* 0x00007610ff797816 */ /* 0x000fe40000000079 */
[----:B------:R-:W-:Y:S01]  /*4170*/  PRMT R120, RZ, 0x7610, R120 ;  /* 0x00007610ff787816 */ /* 0x000fe20000000078 */
[----:B------:R-:W-:Y:S01]  /*4180*/  IMAD R9, R103, c[0x0][0x180], RZ ;  /* 0x0000600067097a24 */ /* 0x000fe200078e02ff */
[----:B------:R-:W-:Y:S01]  /*4190*/  PRMT R123, RZ, 0x7610, R123 ;  /* 0x00007610ff7b7816 */ /* 0x000fe2000000007b */
[----:B------:R0:W5:Y:S01]  /*41a0*/  @!P0 LDG.E.U16 R118, [R6.64+0x240] ;  /* 0x0002400406768981 */ /* 0x000162000c1e1500 */
[----:B------:R-:W-:Y:S02]  /*41b0*/  PRMT R122, RZ, 0x7610, R122 ;  /* 0x00007610ff7a7816 */ /* 0x000fe4000000007a */
[----:B------:R-:W-:Y:S01]  /*41c0*/  PRMT R125, RZ, 0x7610, R125 ;  /* 0x00007610ff7d7816 */ /* 0x000fe2000000007d */
[----:B------:R0:W5:Y:S01]  /*41d0*/  @!P4 LDG.E.U16 R121, [R6.64+0x280] ;  /* 0x000280040679c981 */ /* 0x000162000c1e1500 */
[----:B------:R-:W-:Y:S01]  /*41e0*/  PRMT R124, RZ, 0x7610, R124 ;  /* 0x00007610ff7c7816 */ /* 0x000fe2000000007c */
[----:B------:R-:W-:-:S02]  /*41f0*/  IMAD.WIDE.U32 R4, R104, c[0x0][0x180], RZ ;  /* 0x0000600068047a25 */ /* 0x000fc400078e00ff */
[----:B------:R0:W5:Y:S02]  /*4200*/  @!P6 LDG.E.U16 R120, [R6.64+0x2c0] ;  /* 0x0002c0040678e981 */ /* 0x000164000c1e1500 */
[----:B------:R-:W-:Y:S02]  /*4210*/  IMAD R9, R104, c[0x0][0x184], R9 ;  /* 0x0000610068097a24 */ /* 0x000fe400078e0209 */
[----:B------:R0:W5:Y:S01]  /*4220*/  @!P5 LDG.E.U16 R123, [R6.64+0x300] ;  /* 0x00030004067bd981 */ /* 0x000162000c1e1500 */
[----:B------:R-:W-:-:S03]  /*4230*/  IMAD R8, R110, c[0x0][0x188], RZ ;  /* 0x000062006e087a24 */ /* 0x000fc600078e02ff */
[----:B------:R0:W5:Y:S01]  /*4240*/  @!P3 LDG.E.U16 R122, [R6.64+0x340] ;  /* 0x00034004067ab981 */ /* 0x000162000c1e1500 */
[----:B------:R-:W-:-:S03]  /*4250*/  IMAD.IADD R5, R5, 0x1, R9 ;  /* 0x0000000105057824 */ /* 0x000fc600078e0209 */
[----:B------:R0:W5:Y:S04]  /*4260*/  @!P2 LDG.E.U16 R125, [R6.64+0x380] ;  /* 0x00038004067da981 */ /* 0x000168000c1e1500 */
[----:B------:R0:W5:Y:S01]  /*4270*/  @!P1 LDG.E.U16 R124, [R6.64+0x3c0] ;  /* 0x0003c004067c9981 */ /* 0x000162000c1e1500 */
[C---:B------:R-:W-:Y:S02]  /*4280*/  IMAD R9, R13.reuse, c[0x0][0x18c], R8 ;  /* 0x000063000d097a24 */ /* 0x040fe400078e0208 */
[----:B------:R-:W-:-:S04]  /*4290*/  IMAD.WIDE.U32 R4, R13, c[0x0][0x188], R4 ;  /* 0x000062000d047a25 */ /* 0x000fc800078e0004 */
[----:B------:R-:W-:Y:S01]  /*42a0*/  IMAD.IADD R5, R5, 0x1, R9 ;  /* 0x0000000105057824 */ /* 0x000fe200078e0209 */
[----:B------:R-:W-:-:S04]  /*42b0*/  LEA R8, P0, R4, c[0x0][0x220], 0x2 ;  /* 0x0000880004087a11 */ /* 0x000fc800078010ff */
[----:B------:R-:W-:-:S05]  /*42c0*/  LEA.HI.X R9, R4, c[0x0][0x224], R5, 0x2, P0 ;  /* 0x0000890004097a11 */ /* 0x000fca00000f1405 */
[----:B------:R1:W5:Y:S01]  /*42d0*/  LDG.E R127, [R8.64] ;  /* 0x00000004087f7981 */ /* 0x000362000c1e1900 */
[----:B0-----:R-:W-:Y:S02]  /*42e0*/  IMAD R6, R110, c[0x0][0x1c0], RZ ;  /* 0x000070006e067a24 */ /* 0x001fe400078e02ff */
[----:B------:R-:W-:Y:S01]  /*42f0*/  IMAD.WIDE.U32 R4, R13, c[0x0][0x1c0], R2 ;  /* 0x000070000d047a25 */ /* 0x000fe200078e0002 */
[----:B------:R-:W-:-:S03]  /*4300*/  ISETP.GE.AND P5, PT, R93, R109, PT ;  /* 0x0000006d5d00720c */ /* 0x000fc60003fa6270 */
[----:B------:R-:W-:Y:S01]  /*4310*/  IMAD R7, R13, c[0x0][0x1c4], R6 ;  /* 0x000071000d077a24 */ /* 0x000fe200078e0206 */
[-C--:B------:R-:W-:Y:S02]  /*4320*/  ISETP.GE.AND P6, PT, R92, R109.reuse, PT ;  /* 0x0000006d5c00720c */ /* 0x080fe40003fc6270 */
[----:B------:R-:W-:Y:S01]  /*4330*/  ISETP.GE.AND P3, PT, R108, R109, PT ;  /* 0x0000006d6c00720c */ /* 0x000fe20003f66270 */
[----:B------:R-:W-:Y:S01]  /*4340*/  IMAD.IADD R5, R5, 0x1, R7 ;  /* 0x0000000105057824 */ /* 0x000fe200078e0207 */
[----:B------:R-:W-:Y:S02]  /*4350*/  LEA R6, P0, R4, R83, 0x1 ;  /* 0x0000005304067211 */ /* 0x000fe400078008ff */
[----:B------:R-:W-:Y:S02]  /*4360*/  ISETP.GE.AND P4, PT, R2, R109, PT ;  /* 0x0000006d0200720c */ /* 0x000fe40003f86270 */
[--C-:B------:R-:W-:Y:S02]  /*4370*/  LEA.HI.X R7, R4, R79, R5.reuse, 0x1, P0 ;  /* 0x0000004f04077211 */ /* 0x100fe400000f0c05 */
[----:B------:R-:W-:-:S02]  /*4380*/  PRMT R5, RZ, 0x7610, R5 ;  /* 0x00007610ff057816 */ /* 0x000fc40000000005 */
[----:B------:R-:W-:Y:S02]  /*4390*/  PRMT R148, RZ, 0x7610, R148 ;  /* 0x00007610ff947816 */ /* 0x000fe40000000094 */
[----:B------:R-:W-:Y:S01]  /*43a0*/  PRMT R149, RZ, 0x7610, R149 ;  /* 0x00007610ff957816 */ /* 0x000fe20000000095 */
[----:B------:R-:W0:Y:S01]  /*43b0*/  S2R R111, SR_TID.X ;  /* 0x00000000006f7919 */ /* 0x000e220000002100 */
[----:B-1----:R-:W-:Y:S02]  /*43c0*/  PRMT R9, RZ, 0x7610, R9 ;  /* 0x00007610ff097816 */ /* 0x002fe40000000009 */
[----:B------:R-:W-:Y:S02]  /*43d0*/  PRMT R153, RZ, 0x7610, R153 ;  /* 0x00007610ff997816 */ /* 0x000fe40000000099 */
[----:B------:R-:W-:Y:S02]  /*43e0*/  PRMT R144, RZ, 0x7610, R144 ;  /* 0x00007610ff907816 */ /* 0x000fe40000000090 */
[----:B------:R-:W-:-:S02]  /*43f0*/  PRMT R157, RZ, 0x7610, R157 ;  /* 0x00007610ff9d7816 */ /* 0x000fc4000000009d */
[----:B------:R-:W-:Y:S02]  /*4400*/  PRMT R146, RZ, 0x7610, R146 ;  /* 0x00007610ff927816 */ /* 0x000fe40000000092 */
[----:B------:R-:W-:Y:S02]  /*4410*/  ISETP.GE.AND P0, PT, R94, R109, PT ;  /* 0x0000006d5e00720c */ /* 0x000fe40003f06270 */
[----:B------:R-:W-:Y:S02]  /*4420*/  PRMT R155, RZ, 0x7610, R155 ;  /* 0x00007610ff9b7816 */ /* 0x000fe4000000009b */
[----:B------:R-:W-:Y:S02]  /*4430*/  PRMT R152, RZ, 0x7610, R152 ;  /* 0x00007610ff987816 */ /* 0x000fe40000000098 */
[----:B------:R-:W-:Y:S02]  /*4440*/  PRMT R151, RZ, 0x7610, R151 ;  /* 0x00007610ff977816 */ /* 0x000fe40000000097 */
[----:B------:R-:W-:Y:S01]  /*4450*/  PRMT R8, RZ, 0x7610, R8 ;  /* 0x00007610ff087816 */ /* 0x000fe20000000008 */
[----:B0-----:R-:W-:Y:S01]  /*4460*/  IMAD.SHL.U32 R110, R111, 0x10, RZ ;  /* 0x000000106f6e7824 */ /* 0x001fe200078e00ff */
[----:B------:R-:W-:-:S04]  /*4470*/  PRMT R154, RZ, 0x7610, R154 ;  /* 0x00007610ff9a7816 */ /* 0x000fc8000000009a */
[C---:B------:R-:W-:Y:S02]  /*4480*/  IADD3 R4, R110.reuse, 0x3, RZ ;  /* 0x000000036e047810 */ /* 0x040fe40007ffe0ff */
[----:B------:R-:W-:Y:S02]  /*4490*/  PRMT R147, RZ, 0x7610, R147 ;  /* 0x00007610ff937816 */ /* 0x000fe40000000093 */
[----:B------:R-:W-:Y:S02]  /*44a0*/  PRMT R150, RZ, 0x7610, R150 ;  /* 0x00007610ff967816 */ /* 0x000fe40000000096 */
[----:B------:R-:W-:-:S04]  /*44b0*/  IADD3 R126, R110, 0x1, RZ ;  /* 0x000000016e7e7810 */ /* 0x000fc80007ffe0ff */
[----:B------:R-:W-:Y:S02]  /*44c0*/  ISETP.GE.U32.AND P2, PT, R126, R109, PT ;  /* 0x0000006d7e00720c */ /* 0x000fe40003f46070 */
[----:B------:R-:W-:-:S04]  /*44d0*/  IADD3 R128, R110, 0x2, RZ ;  /* 0x000000026e807810 */ /* 0x000fc80007ffe0ff */
[----:B------:R-:W-:Y:S01]  /*44e0*/  ISETP.GE.U32.AND P1, PT, R128, R109, PT ;  /* 0x0000006d8000720c */ /* 0x000fe20003f26070 */
[----:B--2---:R-:W-:Y:S04]  /*44f0*/  STS.U16 [R76], R11 ;  /* 0x0000000b4c007388 */ /* 0x004fe80000000400 */
[----:B---3--:R0:W-:Y:S04]  /*4500*/  STS.U16 [R75+0x40], R10 ;  /* 0x0000400a4b007388 */ /* 0x0081e80000000400 */
[----:B----4-:R1:W-:Y:S04]  /*4510*/  STS.U16 [R74+0x80], R113 ;  /* 0x000080714a007388 */ /* 0x0103e80000000400 */
[----:B-----5:R-:W-:Y:S04]  /*4520*/  STS.U16 [R73+0xc0], R112 ;  /* 0x0000c07049007388 */ /* 0x020fe80000000400 */
        /* <DEDUP_REMOVED lines=13> */
[----:B------:R-:W3:Y:S04]  /*4600*/  LDS.U16 R11, [R60] ;  /* 0x000000003c0b7984 */ /* 0x000ee80000000400 */
[----:B------:R-:W4:Y:S04]  /*4610*/  LDS.U16 R76, [R60+0x2] ;  /* 0x000002003c4c7984 */ /* 0x000f280000000400 */
[----:B------:R2:W5:Y:S01]  /*4620*/  @!P5 LDG.E.U16 R5, [R6.64+0x80] ;  /* 0x000080040605d981 */ /* 0x000562000c1e1500 */
[----:B------:R-:W-:-:S03]  /*4630*/  ISETP.GE.AND P5, PT, R106, R109, PT ;  /* 0x0000006d6a00720c */ /* 0x000fc60003fa6270 */
[----:B------:R1:W5:Y:S01]  /*4640*/  @!P6 LDG.E.U16 R148, [R6.64+0xc0] ;  /* 0x0000c0040694e981 */ /* 0x000362000c1e1500 */
[----:B------:R-:W-:-:S03]  /*4650*/  ISETP.GE.AND P6, PT, R91, R109, PT ;  /* 0x0000006d5b00720c */ /* 0x000fc60003fc6270 */
[----:B------:R2:W5:Y:S01]  /*4660*/  @!P3 LDG.E.U16 R149, [R6.64+0x100] ;  /* 0x000100040695b981 */ /* 0x000562000c1e1500 */
[-C--:B------:R-:W-:Y:S01]  /*4670*/  ISETP.GE.AND P3, PT, R90, R109.reuse, PT ;  /* 0x0000006d5a00720c */ /* 0x080fe20003f66270 */
[----:B0-----:R-:W-:Y:S02]  /*4680*/  FMUL.FTZ R10, R127, 1.4426950216293334961 ;  /* 0x3fb8aa3b7f0a7820 */ /* 0x001fe40000410000 */
[----:B------:R0:W5:Y:S01]  /*4690*/  @!P4 LDG.E.U16 R9, [R6.64] ;  /* 0x000000040609c981 */ /* 0x000162000c1e1500 */
[----:B------:R-:W-:Y:S01]  /*46a0*/  ISETP.GE.AND P4, PT, R107, R109, PT ;  /* 0x0000006d6b00720c */ /* 0x000fe20003f86270 */
[----:B-1----:R-:W-:Y:S02]  /*46b0*/  FMUL.FTZ R113, R10, R59 ;  /* 0x0000003b0a717220 */ /* 0x002fe40000410000 */
[----:B------:R-:W1:Y:S02]  /*46c0*/  LDS.U16 R112, [R60+0x4] ;  /* 0x000004003c707984 */ /* 0x000e640000000400 */
[----:B------:R0:W-:Y:S02]  /*46d0*/  MUFU.EX2 R143, R113 ;  /* 0x00000071008f7308 */ /* 0x0001e40000000800 */
[----:B------:R0:W5:Y:S01]  /*46e0*/  @!P5 LDG.E.U16 R153, [R6.64+0x180] ;  /* 0x000180040699d981 */ /* 0x000162000c1e1500 */
[----:B------:R-:W-:-:S03]  /*46f0*/  ISETP.GE.AND P5, PT, R86, R109, PT ;  /* 0x0000006d5600720c */ /* 0x000fc60003fa6270 */
[----:B------:R1:W5:Y:S01]  /*4700*/  @!P6 LDG.E.U16 R144, [R6.64+0x1c0] ;  /* 0x0001c0040690e981 */ /* 0x000362000c1e1500 */
[----:B------:R-:W-:-:S03]  /*4710*/  ISETP.GE.AND P6, PT, R84, R109, PT ;  /* 0x0000006d5400720c */ /* 0x000fc60003fc6270 */
[----:B------:R1:W5:Y:S01]  /*4720*/  @!P3 LDG.E.U16 R157, [R6.64+0x200] ;  /* 0x00020004069db981 */ /* 0x000362000c1e1500 */
[----:B------:R-:W-:-:S03]  /*4730*/  ISETP.GE.AND P3, PT, R82, R109, PT ;  /* 0x0000006d5200720c */ /* 0x000fc60003f66270 */
[----:B0-----:R-:W0:Y:S04]  /*4740*/  LDS.U16 R113, [R60+0x6] ;  /* 0x000006003c717984 */ /* 0x001e280000000400 */
[----:B------:R1:W5:Y:S01]  /*4750*/  @!P4 LDG.E.U16 R146, [R6.64+0x140] ;  /* 0x000140040692c981 */ /* 0x000362000c1e1500 */
[-C--:B------:R-:W-:Y:S01]  /*4760*/  ISETP.GE.AND P4, PT, R88, R109.reuse, PT ;  /* 0x0000006d5800720c */ /* 0x080fe20003f86270 */
[----:B--2---:R-:W-:Y:S02]  /*4770*/  FMUL.FTZ R114, R10, R58 ;  /* 0x0000003a0a727220 */ /* 0x004fe40000410000 */
[----:B------:R1:W2:Y:S01]  /*4780*/  @!P5 LDG.E.U16 R155, [R6.64+0x280] ;  /* 0x00028004069bd981 */ /* 0x0002a2000c1e1500 */
[----:B------:R-:W-:-:S03]  /*4790*/  ISETP.GE.AND P5, PT, R80, R109, PT ;  /* 0x0000006d5000720c */ /* 0x000fc60003fa6270 */
[----:B------:R1:W2:Y:S01]  /*47a0*/  @!P6 LDG.E.U16 R152, [R6.64+0x2c0] ;  /* 0x0002c0040698e981 */ /* 0x0002a2000c1e1500 */
[----:B------:R-:W-:-:S03]  /*47b0*/  ISETP.GE.AND P6, PT, R105, R109, PT ;  /* 0x0000006d6900720c */ /* 0x000fc60003fc6270 */
[----:B------:R1:W2:Y:S01]  /*47c0*/  @!P3 LDG.E.U16 R151, [R6.64+0x300] ;  /* 0x000300040697b981 */ /* 0x0002a2000c1e1500 */
[-C--:B------:R-:W-:Y:S01]  /*47d0*/  ISETP.GE.AND P3, PT, R78, R109.reuse, PT ;  /* 0x0000006d4e00720c */ /* 0x080fe20003f66270 */
[----:B------:R1:W0:Y:S02]  /*47e0*/  MUFU.EX2 R140, R114 ;  /* 0x00000072008c7308 */ /* 0x0002240000000800 */
[----:B------:R0:W2:Y:S01]  /*47f0*/  @!P0 LDG.E.U16 R8, [R6.64+0x40] ;  /* 0x0000400406088981 */ /* 0x0000a2000c1e1500 */
[-C--:B------:R-:W-:Y:S02]  /*4800*/  ISETP.GE.U32.AND P0, PT, R4, R109.reuse, PT ;  /* 0x0000006d0400720c */ /* 0x080fe40003f06070 */
[----:B------:R-:W-:Y:S01]  /*4810*/  IADD3 R4, R110, 0x4, RZ ;  /* 0x000000046e047810 */ /* 0x000fe20007ffe0ff */
[----:B------:R0:W2:Y:S01]  /*4820*/  @!P4 LDG.E.U16 R154, [R6.64+0x240] ;  /* 0x00024004069ac981 */ /* 0x0000a2000c1e1500 */
[----:B---3--:R-:W-:Y:S02]  /*4830*/  PRMT R11, RZ, 0x5410, R11 ;  /* 0x00005410ff0b7816 */ /* 0x008fe4000000000b */
[----:B------:R-:W-:-:S02]  /*4840*/  ISETP.GE.U32.AND P4, PT, R4, R109, PT ;  /* 0x0000006d0400720c */ /* 0x000fc40003f86070 */
[----:B----4-:R-:W-:Y:S01]  /*4850*/  PRMT R76, RZ, 0x5410, R76 ;  /* 0x00005410ff4c7816 */ /* 0x010fe2000000004c */
[----:B------:R-:W-:Y:S01]  /*4860*/  FMUL.FTZ R142, R20, R11 ;  /* 0x0000000b148e7220 */ /* 0x000fe20000410000 */
[----:B------:R-:W-:Y:S01]  /*4870*/  PRMT R4, RZ, 0x7610, R4 ;  /* 0x00007610ff047816 */ /* 0x000fe20000000004 */
[----:B------:R-:W3:Y:S01]  /*4880*/  LDS.U16 R11, [R60+0xa] ;  /* 0x00000a003c0b7984 */ /* 0x000ee20000000400 */
[----:B------:R-:W-:Y:S01]  /*4890*/  FMUL.FTZ R115, R10, R57 ;  /* 0x000000390a737220 */ /* 0x000fe20000410000 */
[C---:B------:R-:W-:Y:S01]  /*48a0*/  IADD3 R116, R110.reuse, 0x5, RZ ;  /* 0x000000056e747810 */ /* 0x040fe20007ffe0ff */
[----:B------:R-:W-:Y:S01]  /*48b0*/  FMUL.FTZ R76, R19, R76 ;  /* 0x0000004c134c7220 */ /* 0x000fe20000410000 */
[----:B-1----:R-:W-:Y:S01]  /*48c0*/  IADD3 R114, R110, 0x6, RZ ;  /* 0x000000066e727810 */ /* 0x002fe20007ffe0ff */
[----:B------:R1:W4:Y:S01]  /*48d0*/  @!P5 LDG.E.U16 R4, [R6.64+0x340] ;  /* 0x000340040604d981 */ /* 0x000322000c1e1500 */
[----:B------:R-:W-:-:S03]  /*48e0*/  ISETP.GE.U32.AND P5, PT, R116, R109, PT ;  /* 0x0000006d7400720c */ /* 0x000fc60003fa6070 */
[----:B------:R1:W2:Y:S01]  /*48f0*/  @!P6 LDG.E.U16 R147, [R6.64+0x380] ;  /* 0x000380040693e981 */ /* 0x0002a2000c1e1500 */
[----:B------:R-:W3:Y:S03]  /*4900*/  MUFU.EX2 R115, R115 ;  /* 0x0000007300737308 */ /* 0x000ee60000000800 */
[----:B------:R1:W2:Y:S01]  /*4910*/  @!P3 LDG.E.U16 R150, [R6.64+0x3c0] ;  /* 0x0003c0040696b981 */ /* 0x0002a2000c1e1500 */
[----:B------:R-:W-:Y:S01]  /*4920*/  FMUL.FTZ R116, R10, R56 ;  /* 0x000000380a747220 */ /* 0x000fe20000410000 */
[----:B------:R-:W-:Y:S02]  /*4930*/  ISETP.GE.U32.AND P6, PT, R114, R109, PT ;  /* 0x0000006d7200720c */ /* 0x000fe40003fc6070 */
[----:B------:R-:W-:Y:S01]  /*4940*/  FSEL R141, R76, RZ, !P2 ;  /* 0x000000ff4c8d7208 */ /* 0x000fe20005000000 */
[----:B------:R-:W3:Y:S01]  /*4950*/  LDS.U16 R114, [R60+0x8] ;  /* 0x000008003c727984 */ /* 0x000ee20000000400 */
[----:B0-----:R-:W-:-:S02]  /*4960*/  FSEL R140, R140, 1, !P2 ;  /* 0x3f8000008c8c7808 */ /* 0x001fc40005000000 */
[----:B-1----:R-:W-:Y:S01]  /*4970*/  IADD3 R6, R110, 0x8, RZ ;  /* 0x000000086e067810 */ /* 0x002fe20007ffe0ff */
[----:B------:R-:W0:Y:S03]  /*4980*/  LDS.U16 R7, [R60+0xc] ;  /* 0x00000c003c077984 */ /* 0x000e260000000400 */
[----:B------:R-:W-:Y:S02]  /*4990*/  ISETP.GE.U32.AND P2, PT, R6, R109, PT ;  /* 0x0000006d0600720c */ /* 0x000fe40003f46070 */
[----:B------:R-:W1:Y:S01]  /*49a0*/  LDS.U16 R6, [R60+0xe] ;  /* 0x00000e003c067984 */ /* 0x000e620000000400 */
[----:B------:R-:W3:Y:S01]  /*49b0*/  MUFU.EX2 R116, R116 ;  /* 0x0000007400747308 */ /* 0x000ee20000000800 */
[----:B------:R-:W-:Y:S02]  /*49c0*/  PRMT R112, RZ, 0x5410, R112 ;  /* 0x00005410ff707816 */ /* 0x000fe40000000070 */
[----:B------:R-:W-:-:S03]  /*49d0*/  PRMT R113, RZ, 0x5410, R113 ;  /* 0x00005410ff717816 */ /* 0x000fc60000000071 */
[----:B------:R-:W-:Y:S01]  /*49e0*/  FMUL.FTZ R112, R21, R112 ;  /* 0x0000007015707220 */ /* 0x000fe20000410000 */
[----:B------:R-:W-:Y:S01]  /*49f0*/  IADD3 R76, R110, 0x9, RZ ;  /* 0x000000096e4c7810 */ /* 0x000fe20007ffe0ff */
[----:B------:R-:W-:Y:S01]  /*4a00*/  FMUL.FTZ R113, R18, R113 ;  /* 0x0000007112717220 */ /* 0x000fe20000410000 */
[----:B---3--:R-:W-:Y:S02]  /*4a10*/  FSEL R138, R115, 1, !P1 ;  /* 0x3f800000738a7808 */ /* 0x008fe40004800000 */
[----:B------:R-:W-:Y:S01]  /*4a20*/  FSEL R139, R112, RZ, !P1 ;  /* 0x000000ff708b7208 */ /* 0x000fe20004800000 */
[----:B------:R-:W-:Y:S01]  /*4a30*/  FMUL.FTZ R117, R10, R55 ;  /* 0x000000370a757220 */ /* 0x000fe20000410000 */
[----:B------:R-:W-:Y:S01]  /*4a40*/  ISETP.GE.U32.AND P1, PT, R76, R109, PT ;  /* 0x0000006d4c00720c */ /* 0x000fe20003f26070 */
[----:B------:R-:W-:Y:S01]  /*4a50*/  FMUL.FTZ R132, R10, R54 ;  /* 0x000000360a847220 */ /* 0x000fe20000410000 */
[----:B------:R-:W-:Y:S01]  /*4a60*/  IADD3 R76, R110, 0xa, RZ ;  /* 0x0000000a6e4c7810 */ /* 0x000fe20007ffe0ff */
[----:B------:R-:W-:Y:S01]  /*4a70*/  FMUL.FTZ R130, R10, R53 ;  /* 0x000000350a827220 */ /* 0x000fe20000410000 */
[----:B------:R-:W-:-:S02]  /*4a80*/  FSEL R137, R113, RZ, !P0 ;  /* 0x000000ff71897208 */ /* 0x000fc40004000000 */
[----:B------:R-:W-:Y:S01]  /*4a90*/  IADD3 R118, R110, 0x7, RZ ;  /* 0x000000076e767810 */ /* 0x000fe20007ffe0ff */
[----:B------:R-:W-:Y:S01]  /*4aa0*/  FMUL.FTZ R128, R10, R52 ;  /* 0x000000340a807220 */ /* 0x000fe20000410000 */
[----:B------:R-:W-:Y:S01]  /*4ab0*/  FSEL R136, R116, 1, !P0 ;  /* 0x3f80000074887808 */ /* 0x000fe20004000000 */
[----:B------:R-:W-:Y:S01]  /*4ac0*/  FMUL.FTZ R126, R10, R51 ;  /* 0x000000330a7e7220 */ /* 0x000fe20000410000 */
[----:B------:R-:W-:Y:S01]  /*4ad0*/  ISETP.GE.U32.AND P0, PT, R76, R109, PT ;  /* 0x0000006d4c00720c */ /* 0x000fe20003f06070 */
[----:B------:R-:W-:Y:S04]  /*4ae0*/  LDS.U16 R115, [R60+0x12] ;  /* 0x000012003c737984 */ /* 0x000fe80000000400 */
[----:B------:R-:W3:Y:S01]  /*4af0*/  LDS.U16 R76, [R60+0x10] ;  /* 0x000010003c4c7984 */ /* 0x000ee20000000400 */
[----:B------:R-:W-:Y:S01]  /*4b00*/  PRMT R112, RZ, 0x5410, R11 ;  /* 0x00005410ff707816 */ /* 0x000fe2000000000b */
[----:B------:R-:W1:Y:S04]  /*4b10*/  MUFU.EX2 R117, R117 ;  /* 0x0000007500757308 */ /* 0x000e680000000800 */
[----:B------:R-:W-:Y:S01]  /*4b20*/  FMUL.FTZ R112, R17, R112 ;  /* 0x0000007011707220 */ /* 0x000fe20000410000 */
[----:B------:R-:W-:-:S03]  /*4b30*/  PRMT R113, RZ, 0x5410, R114 ;  /* 0x00005410ff717816 */ /* 0x000fc60000000072 */
[----:B------:R-:W3:Y:S01]  /*4b40*/  MUFU.EX2 R132, R132 ;  /* 0x0000008400847308 */ /* 0x000ee20000000800 */
[----:B------:R-:W-:Y:S02]  /*4b50*/  FSEL R133, R112, RZ, !P5 ;  /* 0x000000ff70857208 */ /* 0x000fe40006800000 */
[----:B0-----:R-:W-:Y:S02]  /*4b60*/  PRMT R112, RZ, 0x5410, R7 ;  /* 0x00005410ff707816 */ /* 0x001fe40000000007 */
[----:B-1----:R-:W-:Y:S02]  /*4b70*/  PRMT R7, RZ, 0x5410, R6 ;  /* 0x00005410ff077816 */ /* 0x002fe40000000006 */
[----:B------:R-:W-:Y:S01]  /*4b80*/  ISETP.GE.U32.AND P3, PT, R110, R109, PT ;  /* 0x0000006d6e00720c */ /* 0x000fe20003f66070 */
[----:B------:R-:W0:Y:S01]  /*4b90*/  MUFU.EX2 R130, R130 ;  /* 0x0000008200827308 */ /* 0x000e220000000800 */
[----:B------:R-:W-:Y:S01]  /*4ba0*/  FMUL.FTZ R113, R22, R113 ;  /* 0x0000007116717220 */ /* 0x000fe20000410000 */
[----:B------:R-:W-:Y:S01]  /*4bb0*/  IADD3 R114, R110, 0xb, RZ ;  /* 0x0000000b6e727810 */ /* 0x000fe20007ffe0ff */
[----:B------:R-:W-:Y:S01]  /*4bc0*/  FMUL.FTZ R7, R16, R7 ;  /* 0x0000000710077220 */ /* 0x000fe20000410000 */
[----:B------:R-:W-:-:S02]  /*4bd0*/  FSEL R142, R142, RZ, !P3 ;  /* 0x000000ff8e8e7208 */ /* 0x000fc40005800000 */
[----:B------:R-:W-:Y:S02]  /*4be0*/  FSEL R143, R143, 1, !P3 ;  /* 0x3f8000008f8f7808 */ /* 0x000fe40005800000 */
[-C--:B------:R-:W-:Y:S02]  /*4bf0*/  ISETP.GE.U32.AND P3, PT, R118, R109.reuse, PT ;  /* 0x0000006d7600720c */ /* 0x080fe40003f66070 */
[----:B------:R-:W-:Y:S02]  /*4c00*/  FSEL R135, R113, RZ, !P4 ;  /* 0x000000ff71877208 */ /* 0x000fe40006000000 */
[----:B------:R-:W-:Y:S02]  /*4c10*/  FSEL R134, R117, 1, !P4 ;  /* 0x3f80000075867808 */ /* 0x000fe40006000000 */
[-C--:B------:R-:W-:Y:S02]  /*4c20*/  ISETP.GE.U32.AND P4, PT, R114, R109.reuse, PT ;  /* 0x0000006d7200720c */ /* 0x080fe40003f86070 */
[----:B------:R-:W-:Y:S01]  /*4c30*/  FSEL R129, R7, RZ, !P3 ;  /* 0x000000ff07817208 */ /* 0x000fe20005800000 */
[----:B------:R-:W-:Y:S01]  /*4c40*/  FMUL.FTZ R7, R143, R140 ;  /* 0x0000008c8f077220 */ /* 0x000fe20000410000 */
[----:B------:R-:W-:Y:S01]  /*4c50*/  IADD3 R114, R110, 0xc, RZ ;  /* 0x0000000c6e727810 */ /* 0x000fe20007ffe0ff */
[----:B------:R-:W1:Y:S01]  /*4c60*/  MUFU.EX2 R128, R128 ;  /* 0x0000008000807308 */ /* 0x000e620000000800 */
[----:B---3--:R-:W-:Y:S01]  /*4c70*/  FSEL R132, R132, 1, !P5 ;  /* 0x3f80000084847808 */ /* 0x008fe20006800000 */
[----:B------:R-:W-:Y:S01]  /*4c80*/  FMUL.FTZ R112, R23, R112 ;  /* 0x0000007017707220 */ /* 0x000fe20000410000 */
[----:B------:R-:W-:Y:S01]  /*4c90*/  ISETP.GE.U32.AND P5, PT, R114, R109, PT ;  /* 0x0000006d7200720c */ /* 0x000fe20003fa6070 */
[----:B------:R-:W-:Y:S01]  /*4ca0*/  FMUL.FTZ R7, R138, R7 ;  /* 0x000000078a077220 */ /* 0x000fe20000410000 */
[----:B------:R-:W-:-:S02]  /*4cb0*/  IADD3 R114, R110, 0xd, RZ ;  /* 0x0000000d6e727810 */ /* 0x000fc40007ffe0ff */
[----:B------:R-:W-:Y:S01]  /*4cc0*/  FSEL R131, R112, RZ, !P6 ;  /* 0x000000ff70837208 */ /* 0x000fe20007000000 */
[----:B------:R-:W-:Y:S01]  /*4cd0*/  FMUL.FTZ R11, R136, R7 ;  /* 0x00000007880b7220 */ /* 0x000fe20000410000 */
[----:B------:R-:W3:Y:S01]  /*4ce0*/  MUFU.EX2 R126, R126 ;  /* 0x0000007e007e7308 */ /* 0x000ee20000000800 */
[----:B0-----:R-:W-:Y:S01]  /*4cf0*/  FSEL R130, R130, 1, !P6 ;  /* 0x3f80000082827808 */ /* 0x001fe20007000000 */
[----:B------:R-:W-:Y:S01]  /*4d00*/  LDS.U16 R112, [R60+0x16] ;  /* 0x000016003c707984 */ /* 0x000fe20000000400 */
[----:B------:R-:W-:Y:S02]  /*4d10*/  PRMT R7, RZ, 0x5410, R76 ;  /* 0x00005410ff077816 */ /* 0x000fe4000000004c */
[----:B------:R-:W-:Y:S01]  /*4d20*/  ISETP.GE.U32.AND P6, PT, R114, R109, PT ;  /* 0x0000006d7200720c */ /* 0x000fe20003fc6070 */
[----:B------:R-:W-:Y:S01]  /*4d30*/  FMUL.FTZ R124, R10, R50 ;  /* 0x000000320a7c7220 */ /* 0x000fe20000410000 */
[----:B------:R-:W0:Y:S01]  /*4d40*/  LDS.U16 R114, [R60+0x14] ;  /* 0x000014003c727984 */ /* 0x000e220000000400 */
[----:B------:R-:W-:Y:S01]  /*4d50*/  FMUL.FTZ R7, R24, R7 ;  /* 0x0000000718077220 */ /* 0x000fe20000410000 */
[----:B------:R-:W-:Y:S01]  /*4d60*/  IADD3 R6, R110, 0xe, RZ ;  /* 0x0000000e6e067810 */ /* 0x000fe20007ffe0ff */
[----:B------:R-:W-:Y:S01]  /*4d70*/  FMUL.FTZ R11, R134, R11 ;  /* 0x0000000b860b7220 */ /* 0x000fe20000410000 */
[----:B-1----:R-:W-:Y:S01]  /*4d80*/  FSEL R128, R128, 1, !P3 ;  /* 0x3f80000080807808 */ /* 0x002fe20005800000 */
[----:B------:R-:W-:Y:S01]  /*4d90*/  FMUL.FTZ R125, R10, R49 ;  /* 0x000000310a7d7220 */ /* 0x000fe20000410000 */
[----:B------:R-:W1:Y:S01]  /*4da0*/  LDS.U16 R76, [R60+0x18] ;  /* 0x000018003c4c7984 */ /* 0x000e620000000400 */
[----:B------:R-:W-:Y:S01]  /*4db0*/  FSEL R127, R7, RZ, !P2 ;  /* 0x000000ff077f7208 */ /* 0x000fe20005000000 */
[----:B------:R-:W0:Y:S01]  /*4dc0*/  MUFU.EX2 R124, R124 ;  /* 0x0000007c007c7308 */ /* 0x000e220000000800 */
[----:B------:R-:W-:Y:S01]  /*4dd0*/  ISETP.GE.U32.AND P3, PT, R6, R109, PT ;  /* 0x0000006d0600720c */ /* 0x000fe20003f66070 */
[----:B------:R-:W-:Y:S01]  /*4de0*/  FMUL.FTZ R7, R132, R11 ;  /* 0x0000000b84077220 */ /* 0x000fe20000410000 */
[----:B------:R-:W-:Y:S01]  /*4df0*/  IADD3 R6, R110, 0xf, RZ ;  /* 0x0000000f6e067810 */ /* 0x000fe20007ffe0ff */
[----:B------:R-:W1:Y:S01]  /*4e00*/  LDS.U16 R11, [R60+0x1a] ;  /* 0x00001a003c0b7984 */ /* 0x000e620000000400 */
[----:B---3--:R-:W-:Y:S01]  /*4e10*/  FSEL R126, R126, 1, !P2 ;  /* 0x3f8000007e7e7808 */ /* 0x008fe20005000000 */
[----:B------:R-:W-:-:S02]  /*4e20*/  FMUL.FTZ R117, R130, R7 ;  /* 0x0000000782757220 */ /* 0x000fc40000410000 */
[----:B------:R-:W3:Y:S01]  /*4e30*/  MUFU.EX2 R125, R125 ;  /* 0x0000007d007d7308 */ /* 0x000ee20000000800 */
[----:B------:R-:W-:Y:S01]  /*4e40*/  FFMA.FTZ R7, R142, R140, R141 ;  /* 0x0000008c8e077223 */ /* 0x000fe2000001008d */
[----:B------:R-:W-:Y:S02]  /*4e50*/  ISETP.GE.U32.AND P2, PT, R6, R109, PT ;  /* 0x0000006d0600720c */ /* 0x000fe40003f46070 */
[----:B------:R-:W1:Y:S01]  /*4e60*/  LDS.U16 R6, [R60+0x1c] ;  /* 0x00001c003c067984 */ /* 0x000e620000000400 */
[C---:B------:R-:W-:Y:S02]  /*4e70*/  FMUL.FTZ R122, R10.reuse, R48 ;  /* 0x000000300a7a7220 */ /* 0x040fe40000410000 */
[C---:B------:R-:W-:Y:S02]  /*4e80*/  FMUL.FTZ R123, R10.reuse, R47 ;  /* 0x0000002f0a7b7220 */ /* 0x040fe40000410000 */
[C---:B------:R-:W-:Y:S02]  /*4e90*/  FMUL.FTZ R120, R10.reuse, R46 ;  /* 0x0000002e0a787220 */ /* 0x040fe40000410000 */
[----:B------:R-:W-:-:S02]  /*4ea0*/  FMUL.FTZ R121, R10, R45 ;  /* 0x0000002d0a797220 */ /* 0x000fc40000410000 */
[----:B------:R-:W-:Y:S02]  /*4eb0*/  FMUL.FTZ R113, R10, R44 ;  /* 0x0000002c0a717220 */ /* 0x000fe40000410000 */
[----:B------:R-:W-:Y:S02]  /*4ec0*/  FFMA.FTZ R10, R138, R7, R139 ;  /* 0x000000078a0a7223 */ /* 0x000fe4000001008b */
[----:B------:R-:W1:Y:S01]  /*4ed0*/  LDS.U16 R7, [R60+0x1e] ;  /* 0x00001e003c077984 */ /* 0x000e620000000400 */
[----:B------:R-:W-:Y:S01]  /*4ee0*/  FMUL.FTZ R117, R128, R117 ;  /* 0x0000007580757220 */ /* 0x000fe20000410000 */
[----:B------:R-:W3:Y:S01]  /*4ef0*/  MUFU.EX2 R122, R122 ;  /* 0x0000007a007a7308 */ /* 0x000ee20000000800 */
[----:B------:R-:W-:Y:S01]  /*4f00*/  FFMA.FTZ R10, R136, R10, R137 ;  /* 0x0000000a880a7223 */ /* 0x000fe20000010089 */
[----:B0-----:R-:W-:Y:S01]  /*4f10*/  FSEL R124, R124, 1, !P1 ;  /* 0x3f8000007c7c7808 */ /* 0x001fe20004800000 */
[----:B------:R-:W-:Y:S02]  /*4f20*/  FMUL.FTZ R117, R126, R117 ;  /* 0x000000757e757220 */ /* 0x000fe40000410000 */
[----:B------:R-:W-:Y:S01]  /*4f30*/  FFMA.FTZ R10, R134, R10, R135 ;  /* 0x0000000a860a7223 */ /* 0x000fe20000010087 */
[----:B---3--:R-:W-:-:S02]  /*4f40*/  FSEL R125, R125, 1, !P0 ;  /* 0x3f8000007d7d7808 */ /* 0x008fc40004000000 */
[----:B------:R-:W0:Y:S01]  /*4f50*/  MUFU.EX2 R123, R123 ;  /* 0x0000007b007b7308 */ /* 0x000e220000000800 */
[----:B------:R-:W-:Y:S02]  /*4f60*/  FMUL.FTZ R116, R124, R117 ;  /* 0x000000757c747220 */ /* 0x000fe40000410000 */
[----:B------:R-:W-:Y:S02]  /*4f70*/  FFMA.FTZ R10, R132, R10, R133 ;  /* 0x0000000a840a7223 */ /* 0x000fe40000010085 */
[----:B------:R-:W-:Y:S02]  /*4f80*/  FMUL.FTZ R117, R125, R116 ;  /* 0x000000747d757220 */ /* 0x000fe40000410000 */
[----:B------:R-:W-:Y:S01]  /*4f90*/  FFMA.FTZ R116, R130, R10, R131 ;  /* 0x0000000a82747223 */ /* 0x000fe20000010083 */
[----:B------:R-:W-:Y:S02]  /*4fa0*/  PRMT R10, RZ, 0x5410, R115 ;  /* 0x00005410ff0a7816 */ /* 0x000fe40000000073 */
[----:B------:R-:W-:-:S02]  /*4fb0*/  FSEL R122, R122, 1, !P4 ;  /* 0x3f8000007a7a7808 */ /* 0x000fc40006000000 */
[----:B------:R-:W-:Y:S01]  /*4fc0*/  PRMT R114, RZ, 0x5410, R114 ;  /* 0x00005410ff727816 */ /* 0x000fe20000000072 */
[----:B------:R-:W-:Y:S01]  /*4fd0*/  FMUL.FTZ R10, R15, R10 ;  /* 0x0000000a0f0a7220 */ /* 0x000fe20000410000 */
[----:B------:R-:W-:Y:S01]  /*4fe0*/  PRMT R115, RZ, 0x5410, R112 ;  /* 0x00005410ff737816 */ /* 0x000fe20000000070 */
[----:B------:R-:W-:Y:S01]  /*4ff0*/  FFMA.FTZ R116, R128, R116, R129 ;  /* 0x0000007480747223 */ /* 0x000fe20000010081 */
[----:B0-----:R-:W-:Y:S01]  /*5000*/  FSEL R123, R123, 1, !P5 ;  /* 0x3f8000007b7b7808 */ /* 0x001fe20006800000 */
[----:B------:R-:W-:Y:S01]  /*5010*/  FMUL.FTZ R118, R122, R117 ;  /* 0x000000757a767220 */ /* 0x000fe20000410000 */
[----:B------:R-:W0:Y:S01]  /*5020*/  MUFU.EX2 R120, R120 ;  /* 0x0000007800787308 */ /* 0x000e220000000800 */
[----:B------:R-:W-:Y:S01]  /*5030*/  FMUL.FTZ R114, R25, R114 ;  /* 0x0000007219727220 */ /* 0x000fe20000410000 */
[----:B------:R-:W-:Y:S01]  /*5040*/  FSEL R119, R10, RZ, !P1 ;  /* 0x000000ff0a777208 */ /* 0x000fe20004800000 */
[----:B------:R-:W-:Y:S02]  /*5050*/  FFMA.FTZ R116, R126, R116, R127 ;  /* 0x000000747e747223 */ /* 0x000fe4000001007f */
[----:B------:R-:W-:Y:S01]  /*5060*/  FMUL.FTZ R117, R14, R115 ;  /* 0x000000730e757220 */ /* 0x000fe20000410000 */
[----:B-1----:R-:W-:Y:S01]  /*5070*/  PRMT R115, RZ, 0x5410, R76 ;  /* 0x00005410ff737816 */ /* 0x002fe2000000004c */
[----:B------:R-:W-:Y:S01]  /*5080*/  FMUL.FTZ R159, R123, R118 ;  /* 0x000000767b9f7220 */ /* 0x000fe20000410000 */
[----:B------:R-:W1:Y:S01]  /*5090*/  MUFU.EX2 R121, R121 ;  /* 0x0000007900797308 */ /* 0x000e620000000800 */
[----:B------:R-:W-:Y:S01]  /*50a0*/  FSEL R118, R114, RZ, !P0 ;  /* 0x000000ff72767208 */ /* 0x000fe20004000000 */
[----:B------:R-:W-:Y:S01]  /*50b0*/  FFMA.FTZ R116, R124, R116, R119 ;  /* 0x000000747c747223 */ /* 0x000fe20000010077 */
[----:B------:R-:W-:Y:S01]  /*50c0*/  PRMT R11, RZ, 0x5410, R11 ;  /* 0x00005410ff0b7816 */ /* 0x000fe2000000000b */
[----:B------:R-:W-:Y:S01]  /*50d0*/  FMUL.FTZ R115, R26, R115 ;  /* 0x000000731a737220 */ /* 0x000fe20000410000 */
[----:B------:R-:W-:Y:S01]  /*50e0*/  FSEL R117, R117, RZ, !P4 ;  /* 0x000000ff75757208 */ /* 0x000fe20006000000 */
[----:B------:R-:W-:-:S02]  /*50f0*/  FFMA.FTZ R10, R125, R116, R118 ;  /* 0x000000747d0a7223 */ /* 0x000fc40000010076 */
[----:B------:R-:W3:Y:S01]  /*5100*/  MUFU.EX2 R113, R113 ;  /* 0x0000007100717308 */ /* 0x000ee20000000800 */
[----:B------:R-:W-:Y:S01]  /*5110*/  PRMT R6, RZ, 0x5410, R6 ;  /* 0x00005410ff067816 */ /* 0x000fe20000000006 */
        /* <DEDUP_REMOVED lines=9> */
[----:B-1----:R-:W-:-:S02]  /*51b0*/  FSEL R121, R121, 1, !P3 ;  /* 0x3f80000079797808 */ /* 0x002fc40005800000 */
[----:B------:R-:W-:Y:S01]  /*51c0*/  FSEL R114, R6, RZ, !P3 ;  /* 0x000000ff06727208 */ /* 0x000fe20005800000 */
[C---:B------:R-:W-:Y:S01]  /*51d0*/  FFMA.FTZ R10, R120.reuse, R10, R115 ;  /* 0x0000000a780a7223 */ /* 0x040fe20000010073 */
[----:B------:R-:W-:Y:S01]  /*51e0*/  FSEL R112, R7, RZ, !P2 ;  /* 0x000000ff07707208 */ /* 0x000fe20005000000 */
[----:B------:R-:W-:Y:S01]  /*51f0*/  FMUL.FTZ R6, R120, R159 ;  /* 0x0000009f78067220 */ /* 0x000fe20000410000 */
[----:B---3--:R-:W-:Y:S01]  /*5200*/  FSEL R113, R113, 1, !P2 ;  /* 0x3f80000071717808 */ /* 0x008fe20005000000 */
[C---:B------:R-:W-:Y:S02]  /*5210*/  FFMA.FTZ R10, R121.reuse, R10, R114 ;  /* 0x0000000a790a7223 */ /* 0x040fe40000010072 */
[----:B------:R-:W-:Y:S02]  /*5220*/  FMUL.FTZ R6, R121, R6 ;  /* 0x0000000679067220 */ /* 0x000fe40000410000 */
[C---:B------:R-:W-:Y:S02]  /*5230*/  FFMA.FTZ R11, R113.reuse, R10, R112 ;  /* 0x0000000a710b7223 */ /* 0x040fe40000010070 */
[----:B------:R-:W-:-:S03]  /*5240*/  FMUL.FTZ R10, R113, R6 ;  /* 0x00000006710a7220 */ /* 0x000fc60000410000 */
[----:B------:R-:W0:Y:S01]  /*5250*/  SHFL.UP PT, R6, R11, 0x1, RZ ;  /* 0x042000000b067989 */ /* 0x000e2200000e00ff */
[----:B------:R-:W-:-:S03]  /*5260*/  ISETP.GE.AND P0, PT, R102, 0x1, PT ;  /* 0x000000016600780c */ /* 0x000fc60003f06270 */
[----:B------:R-:W1:Y:S10]  /*5270*/  SHFL.UP PT, R7, R10, 0x1, RZ ;  /* 0x042000000a077989 */ /* 0x000e7400000e00ff */
[----:B0-----:R-:W-:-:S05]  /*5280*/  @P0 FFMA.FTZ R11, R10, R6, R11 ;  /* 0x000000060a0b0223 */ /* 0x001fca000001000b */
[----:B------:R-:W0:Y:S01]  /*5290*/  SHFL.UP PT, R6, R11, 0x2, RZ ;  /* 0x044000000b067989 */ /* 0x000e2200000e00ff */
[----:B-1----:R-:W-:Y:S01]  /*52a0*/  @P0 FMUL.FTZ R10, R10, R7 ;  /* 0x000000070a0a0220 */ /* 0x002fe20000410000 */
[----:B------:R-:W-:-:S04]  /*52b0*/  ISETP.GE.AND P0, PT, R102, 0x2, PT ;  /* 0x000000026600780c */ /* 0x000fc80003f06270 */
[----:B------:R-:W1:Y:S09]  /*52c0*/  SHFL.UP PT, R7, R10, 0x2, RZ ;  /* 0x044000000a077989 */ /* 0x000e7200000e00ff */
        /* <DEDUP_REMOVED lines=10> */
[----:B0-----:R-:W-:Y:S02]  /*5370*/  @P0 FFMA.FTZ R11, R10, R6, R11 ;  /* 0x000000060a0b0223 */ /* 0x001fe4000001000b */
[----:B------:R-:W-:-:S05]  /*5380*/  IMAD.IADD R6, R77, 0x1, R102 ;  /* 0x000000014d067824 */ /* 0x000fca00078e0266 */
[----:B------:R-:W-:Y:S01]  /*5390*/  LEA.HI.SX32 R6, R6, R6, 0x1b ;  /* 0x0000000606067211 */ /* 0x000fe200078fdaff */
[----:B-1----:R-:W-:-:S03]  /*53a0*/  @P0 FMUL.FTZ R10, R10, R7 ;  /* 0x000000070a0a0220 */ /* 0x002fc60000410000 */
[----:B------:R-:W-:Y:S02]  /*53b0*/  SHF.L.U32 R76, R6, 0x1, RZ ;  /* 0x00000001064c7819 */ /* 0x000fe400000006ff */
[----:B------:R-:W0:Y:S04]  /*53c0*/  SHFL.UP PT, R6, R11, 0x10, RZ ;  /* 0x060000000b067989 */ /* 0x000e2800000e00ff */
[----:B------:R-:W1:Y:S01]  /*53d0*/  SHFL.UP PT, R7, R10, 0x10, RZ ;  /* 0x060000000a077989 */ /* 0x000e6200000e00ff */
[C---:B------:R-:W-:Y:S02]  /*53e0*/  ISETP.GE.AND P0, PT, R102.reuse, 0x10, PT ;  /* 0x000000106600780c */ /* 0x040fe40003f06270 */
[----:B------:R-:W-:Y:S01]  /*53f0*/  ISETP.NE.AND P1, PT, R102, 0x1f, PT ;  /* 0x0000001f6600780c */ /* 0x000fe20003f25270 */
[----:B-----5:R-:W-:Y:S04]  /*5400*/  STS.U16 [R76+0x840], R9 ;  /* 0x000840094c007388 */ /* 0x020fe80000000400 */
[----:B--2---:R-:W-:Y:S04]  /*5410*/  STS.U16 [R75+0x880], R8 ;  /* 0x000880084b007388 */ /* 0x004fe80000000400 */
[----:B------:R2:W-:Y:S02]  /*5420*/  STS.U16 [R74+0x8c0], R5 ;  /* 0x0008c0054a007388 */ /* 0x0005e40000000400 */
[----:B0-----:R-:W-:-:S02]  /*5430*/  @P0 FFMA.FTZ R11, R10, R6, R11 ;  /* 0x000000060a0b0223 */ /* 0x001fc4000001000b */
[----:B-1----:R-:W-:Y:S01]  /*5440*/  @P0 FMUL.FTZ R10, R10, R7 ;  /* 0x000000070a0a0220 */ /* 0x002fe20000410000 */
[----:B------:R-:W-:Y:S01]  /*5450*/  ISETP.NE.AND P0, PT, R95, RZ, PT ;  /* 0x000000ff5f00720c */ /* 0x000fe20003f05270 */
[----:B------:R-:W-:Y:S03]  /*5460*/  STS.U16 [R73+0x900], R148 ;  /* 0x0009009449007388 */ /* 0x000fe60000000400 */
[----:B------:R-:W-:Y:S01]  /*5470*/  ISETP.EQ.OR P0, PT, R100, RZ, P0 ;  /* 0x000000ff6400720c */ /* 0x000fe20000702670 */
[----:B------:R-:W-:Y:S04]  /*5480*/  STS.U16 [R72+0x940], R149 ;  /* 0x0009409548007388 */ /* 0x000fe80000000400 */
[----:B------:R-:W-:Y:S01]  /*5490*/  STS.U16 [R71+0x980], R146 ;  /* 0x0009809247007388 */ /* 0x000fe20000000400 */
[----:B--2---:R-:W-:-:S03]  /*54a0*/  @!P1 SHF.R.U32.HI R5, RZ, 0x2, R111 ;  /* 0x00000002ff059819 */ /* 0x004fc6000001166f */
[----:B------:R-:W-:Y:S04]  /*54b0*/  STS.U16 [R70+0x9c0], R153 ;  /* 0x0009c09946007388 */ /* 0x000fe80000000400 */
[----:B------:R-:W-:Y:S01]  /*54c0*/  STS.U16 [R69+0xa00], R144 ;  /* 0x000a009045007388 */ /* 0x000fe20000000400 */
[----:B------:R-:W-:-:S03]  /*54d0*/  IMAD.MOV.U32 R9, RZ, RZ, RZ ;  /* 0x000000ffff097224 */ /* 0x000fc600078e00ff */
[----:B------:R-:W-:Y:S01]  /*54e0*/  STS.U16 [R68+0xa40], R157 ;  /* 0x000a409d44007388 */ /* 0x000fe20000000400 */
[----:B------:R-:W-:-:S03]  /*54f0*/  IMAD.MOV.U32 R8, RZ, RZ, 0x3f800000 ;  /* 0x3f800000ff087424 */ /* 0x000fc600078e00ff */
[----:B------:R-:W-:Y:S01]  /*5500*/  STS.U16 [R67+0xa80], R154 ;  /* 0x000a809a43007388 */ /* 0x000fe20000000400 */
[----:B------:R-:W-:-:S03]  /*5510*/  @!P1 LOP3.LUT R163, R5, 0x3ffffff8, RZ, 0xc0, !PT ;  /* 0x3ffffff805a39812 */ /* 0x000fc600078ec0ff */
[----:B------:R-:W-:Y:S04]  /*5520*/  STS.U16 [R66+0xac0], R155 ;  /* 0x000ac09b42007388 */ /* 0x000fe80000000400 */
[----:B------:R-:W-:Y:S04]  /*5530*/  STS.U16 [R65+0xb00], R152 ;  /* 0x000b009841007388 */ /* 0x000fe80000000400 */
[----:B------:R-:W-:Y:S04]  /*5540*/  STS.U16 [R64+0xb40], R151 ;  /* 0x000b409740007388 */ /* 0x000fe80000000400 */
[----:B----4-:R-:W-:Y:S04]  /*5550*/  STS.U16 [R63+0xb80], R4 ;  /* 0x000b80043f007388 */ /* 0x010fe80000000400 */
        /* <DEDUP_REMOVED lines=32> */
[----:B-1----:R-:W-:Y:S02]  /*5760*/  @P0 FMUL.FTZ R165, R161, R4 ;  /* 0x00000004a1a50220 */ /* 0x002fe40000410000 */
[----:B------:R-:W-:Y:S02]  /*5770*/  FFMA.FTZ R164, R5, R6, R7 ;  /* 0x0000000605a47223 */ /* 0x000fe40000010007 */
[----:B--2---:R-:W-:Y:S01]  /*5780*/  @P2 FFMA.FTZ R5, R161, R5, R162 ;  /* 0x00000005a1052223 */ /* 0x004fe200000100a2 */
        /* <DEDUP_REMOVED lines=11> */
.L_x_3697:
[----:B------:R-:W-:Y:S05]  /*5840*/  BSYNC B0 ;  /* 0x0000000000007941 */ /* 0x000fea0003800000 */
.L_x_3696:
        /* <DEDUP_REMOVED lines=48> */
[----:B0-----:R-:W-:Y:S02]  /*5b50*/  SHF.R.S32.HI R9, RZ, 0x1f, R5 ;  /* 0x0000001fff097819 */ /* 0x001fe40000011405 */
[----:B------:R-:W-:-:S04]  /*5b60*/  IADD3 R5, P0, R4, R5, RZ ;  /* 0x0000000504057210 */ /* 0x000fc80007f1e0ff */
[----:B------:R-:W-:Y:S02]  /*5b70*/  LEA.HI.X.SX32 R8, R4, R9, 0x1, P0 ;  /* 0x0000000904087211 */ /* 0x000fe400000f0eff */
[----:B------:R-:W-:-:S04]  /*5b80*/  LEA R4, P0, R5, c[0x0][0x260], 0x3 ;  /* 0x0000980005047a11 */ /* 0x000fc800078018ff */
[----:B------:R-:W-:-:S05]  /*5b90*/  LEA.HI.X R5, R5, c[0x0][0x264], R8, 0x3, P0 ;  /* 0x0000990005057a11 */ /* 0x000fca00000f1c08 */
[----:B------:R2:W-:Y:S04]  /*5ba0*/  STG.E.64 [R4.64], R10 ;  /* 0x0000000a04007986 */ /* 0x0005e8000c101b04 */
.L_x_3699:
[----:B------:R-:W-:Y:S05]  /*5bb0*/  BSYNC B0 ;  /* 0x0000000000007941 */ /* 0x000fea0003800000 */
.L_x_3698:
        /* <DEDUP_REMOVED lines=20> */
.L_x_3695:
        /* <DEDUP_REMOVED lines=8> */
[----:B0-----:R-:W-:Y:S02]  /*5d80*/  PRMT R8, R4, 0x7632, R8 ;  /* 0x0000763204087816 */ /* 0x001fe40000000008 */
[----:B------:R-:W-:-:S02]  /*5d90*/  PRMT R9, R0, 0x7610, R9 ;  /* 0x0000761000097816 */ /* 0x000fc40000000009 */
[----:B------:R-:W-:Y:S02]  /*5da0*/  PRMT R10, R0, 0x7632, R10 ;  /* 0x00007632000a7816 */ /* 0x000fe4000000000a */
[----:B------:R-:W-:Y:S02]  /*5db0*/  F2FP.BF16.PACK_AB R0, R36, R37 ;  /* 0x000000252400723e */ /* 0x000fe400000010ff */
[----:B------:R-:W-:Y:S02]  /*5dc0*/  F2FP.BF16.PACK_AB R4, R34, R35 ;  /* 0x000000232204723e */ /* 0x000fe400000010ff */
[----:B------:R-:W-:Y:S01]  /*5dd0*/  ISETP.NE.AND P0, PT, R111, RZ, PT ;  /* 0x000000ff6f00720c */ /* 0x000fe20003f05270 */
[----:B------:R0:W-:Y:S01]  /*5de0*/  STS.U16 [R60+0x2], R6 ;  /* 0x000002063c007388 */ /* 0x0001e20000000400 */
[----:B------:R-:W-:Y:S02]  /*5df0*/  PRMT R11, R0, 0x7610, R11 ;  /* 0x00007610000b7816 */ /* 0x000fe4000000000b */
[C---:B------:R-:W-:Y:S01]  /*5e00*/  PRMT R12, R4.reuse, 0x7610, R12 ;  /* 0x00007610040c7816 */ /* 0x040fe2000000000c */
[----:B------:R1:W-:Y:S01]  /*5e10*/  STS.U16 [R60], R5 ;  /* 0x000000053c007388 */ /* 0x0003e20000000400 */
[----:B------:R-:W-:-:S02]  /*5e20*/  PRMT R13, R4, 0x7632, R13 ;  /* 0x00007632040d7816 */ /* 0x000fc4000000000d */
        /* <DEDUP_REMOVED lines=8> */
[----:B------:R-:W-:-:S02]  /*5eb0*/  SHF.R.S32.HI R119, RZ, 0x1f, R2 ;  /* 0x0000001fff777819 */ /* 0x000fc40000011402 */
[----:B--2---:R-:W-:Y:S01]  /*5ec0*/  PRMT R7, R5, 0x7632, R7 ;  /* 0x0000763205077816 */ /* 0x004fe20000000007 */
[----:B------:R-:W-:Y:S01]  /*5ed0*/  STS.U16 [R60+0xa], R10 ;  /* 0x00000a0a3c007388 */ /* 0x000fe20000000400 */
[----:B0-----:R-:W-:-:S03]  /*5ee0*/  PRMT R8, R0, 0x7632, R8 ;  /* 0x0000763200087816 */ /* 0x001fc60000000008 */
[----:B------:R-:W-:Y:S01]  /*5ef0*/  STS.U16 [R60+0xc], R11 ;  /* 0x00000c0b3c007388 */ /* 0x000fe20000000400 */
[----:B-1----:R-:W-:-:S03]  /*5f00*/  PRMT R9, R4, 0x7632, R9 ;  /* 0x0000763204097816 */ /* 0x002fc60000000009 */
[----:B------:R-:W-:Y:S04]  /*5f10*/  STS.U16 [R60+0xe], R6 ;  /* 0x00000e063c007388 */ /* 0x000fe80000000400 */
[----:B------:R-:W-:Y:S04]  /*5f20*/  STS.U16 [R60+0x10], R12 ;  /* 0x0000100c3c007388 */ /* 0x000fe80000000400 */
[----:B------:R0:W-:Y:S04]  /*5f30*/  STS.U16 [R60+0x12], R13 ;  /* 0x0000120d3c007388 */ /* 0x0001e80000000400 */
[----:B------:R1:W-:Y:S04]  /*5f40*/  STS.U16 [R60+0x14], R5 ;  /* 0x000014053c007388 */ /* 0x0003e80000000400 */
[----:B------:R2:W-:Y:S01]  /*5f50*/  STS.U16 [R60+0x16], R7 ;  /* 0x000016073c007388 */ /* 0x0005e20000000400 */
[----:B0-----:R-:W-:-:S03]  /*5f60*/  LEA R13, P3, R2, c[0x0][0x258], 0x1 ;  /* 0x00009600020d7a11 */ /* 0x001fc600078608ff */
[----:B------:R0:W-:Y:S01]  /*5f70*/  STS.U16 [R60+0x18], R0 ;  /* 0x000018003c007388 */ /* 0x0001e20000000400 */
[----:B-1----:R-:W-:Y:S01]  /*5f80*/  IMAD R5, R103, c[0x0][0x208], RZ ;  /* 0x0000820067057a24 */ /* 0x002fe200078e02ff */
[----:B------:R-:W-:Y:S02]  /*5f90*/  LEA.HI.X R12, R2, c[0x0][0x25c], R119, 0x1, P3 ;  /* 0x00009700020c7a11 */ /* 0x000fe400018f0c77 */
[----:B------:R-:W-:Y:S01]  /*5fa0*/  STS.U16 [R60+0x1a], R8 ;  /* 0x00001a083c007388 */ /* 0x000fe20000000400 */
[----:B--2---:R-:W-:-:S03]  /*5fb0*/  IMAD.WIDE.U32 R6, R97, c[0x0][0x200], RZ ;  /* 0x0000800061067a25 */ /* 0x004fc600078e00ff */
[----:B------:R1:W-:Y:S01]  /*5fc0*/  STS.U16 [R60+0x1c], R4 ;  /* 0x00001c043c007388 */ /* 0x0003e20000000400 */
[----:B0-----:R-:W-:-:S03]  /*5fd0*/  IMAD R0, R145, c[0x0][0x200], RZ ;  /* 0x0000800091007a24 */ /* 0x001fc600078e02ff */
[----:B------:R0:W-:Y:S01]  /*5fe0*/  STS.U16 [R60+0x1e], R9 ;  /* 0x00001e093c007388 */ /* 0x0001e20000000400 */
[----:B------:R-:W-:-:S06]  /*5ff0*/  NOP ;  /* 0x0000000000007918 */ /* 0x000fcc0000000000 */
[----:B------:R-:W-:Y:S01]  /*6000*/  LDS.U16 R17, [R76] ;  /* 0x000000004c117984 */ /* 0x000fe20000000400 */
[----:B------:R-:W-:Y:S02]  /*6010*/  IMAD R15, R97, c[0x0][0x204], R0 ;  /* 0x00008100610f7a24 */ /* 0x000fe400078e0200 */
[----:B-1----:R-:W-:Y:S01]  /*6020*/  IMAD.SHL.U32 R4, R100, 0x400, RZ ;  /* 0x0000040064047824 */ /* 0x002fe200078e00ff */
[----:B------:R-:W-:Y:S01]  /*6030*/  LDS.U16 R19, [R75+0x40] ;  /* 0x000040004b137984 */ /* 0x000fe20000000400 */
[----:B------:R-:W-:Y:S02]  /*6040*/  IMAD.IADD R7, R7, 0x1, R15 ;  /* 0x0000000107077824 */ /* 0x000fe400078e020f */
[C---:B0-----:R-:W-:Y:S01]  /*6050*/  IMAD R9, R104.reuse, c[0x0][0x20c], R5 ;  /* 0x0000830068097a24 */ /* 0x041fe200078e0205 */
[----:B------:R-:W-:Y:S01]  /*6060*/  LDS.U16 R21, [R74+0x80] ;  /* 0x000080004a157984 */ /* 0x000fe20000000400 */
[----:B------:R-:W-:Y:S01]  /*6070*/  IMAD.WIDE.U32 R6, R104, c[0x0][0x208], R6 ;  /* 0x0000820068067a25 */ /* 0x000fe200078e0006 */
[----:B------:R-:W-:-:S02]  /*6080*/  SHF.R.S32.HI R5, RZ, 0x1f, R4 ;  /* 0x0000001fff057819 */ /* 0x000fc40000011404 */
[----:B------:R-:W-:Y:S01]  /*6090*/  LDS.U16 R23, [R73+0xc0] ;  /* 0x0000c00049177984 */ /* 0x000fe20000000400 */
[----:B------:R-:W-:Y:S02]  /*60a0*/  IADD3 R8, P2, R2, R4, RZ ;  /* 0x0000000402087210 */ /* 0x000fe40007f5e0ff */
[----:B------:R-:W-:Y:S01]  /*60b0*/  IADD3 R0, P4, R4, R6, RZ ;  /* 0x0000000604007210 */ /* 0x000fe20007f9e0ff */
[----:B------:R-:W-:Y:S01]  /*60c0*/  LDS.U16 R25, [R72+0x100] ;  /* 0x0001000048197984 */ /* 0x000fe20000000400 */
[----:B------:R-:W-:Y:S02]  /*60d0*/  IMAD R6, R145, c[0x0][0x1f0], RZ ;  /* 0x00007c0091067a24 */ /* 0x000fe400078e02ff */
[----:B------:R-:W-:Y:S01]  /*60e0*/  IADD3.X R7, R5, R9, R7, P4, !PT ;  /* 0x0000000905077210 */ /* 0x000fe200027fe407 */
[----:B------:R-:W-:Y:S01]  /*60f0*/  LDS.U16 R27, [R71+0x140] ;  /* 0x00014000471b7984 */ /* 0x000fe20000000400 */
[C---:B------:R-:W-:Y:S01]  /*6100*/  IMAD R117, R97.reuse, c[0x0][0x1f4], R6 ;  /* 0x00007d0061757a24 */ /* 0x040fe200078e0206 */
[C---:B------:R-:W-:Y:S01]  /*6110*/  LEA R6, P6, R0.reuse, R13, 0x1 ;  /* 0x0000000d00067211 */ /* 0x040fe200078c08ff */
[----:B------:R-:W-:Y:S01]  /*6120*/  @!P1 IMAD.WIDE.U32 R10, R97, c[0x0][0x1f0], R4 ;  /* 0x00007c00610a9a25 */ /* 0x000fe200078e0004 */
[----:B------:R-:W-:Y:S02]  /*6130*/  LDS.U16 R45, [R70+0x180] ;  /* 0x00018000462d7984 */ /* 0x000fe40000000400 */
[----:B------:R-:W-:Y:S01]  /*6140*/  LEA.HI.X R7, R0, R12, R7, 0x1, P6 ;  /* 0x0000000c00077211 */ /* 0x000fe200030f0c07 */
[----:B------:R-:W-:Y:S01]  /*6150*/  IMAD.X R9, R119, 0x1, R5, P2 ;  /* 0x0000000177097824 */ /* 0x000fe200010e0605 */
[----:B------:R-:W-:Y:S01]  /*6160*/  LDS.U16 R47, [R69+0x1c0] ;  /* 0x0001c000452f7984 */ /* 0x000fe20000000400 */
[----:B------:R-:W-:-:S03]  /*6170*/  @!P1 IMAD.IADD R11, R117, 0x1, R11 ;  /* 0x00000001750b9824 */ /* 0x000fc600078e020b */
        /* <DEDUP_REMOVED lines=25> */
.L_x_3702:
[----:B------:R-:W-:Y:S05]  /*6310*/  BSYNC B0 ;  /* 0x0000000000007941 */ /* 0x000fea0003800000 */
.L_x_3701:
[-C--:B------:R-:W-:Y:S01]  /*6320*/  ISETP.GE.AND P5, PT, R106, R113.reuse, PT ;  /* 0x000000716a00720c */ /* 0x080fe20003fa6270 */
[----:B------:R-:W-:Y:S01]  /*6330*/  @!P3 STG.E.U16 [R6.64+0x80], R21 ;  /* 0x000080150600b986 */ /* 0x000fe2000c101504 */
[-C--:B------:R-:W-:Y:S01]  /*6340*/  ISETP.GE.AND P6, PT, R107, R113.reuse, PT ;  /* 0x000000716b00720c */ /* 0x080fe20003fc6270 */
[----:B0-----:R-:W-:Y:S01]  /*6350*/  IMAD R15, R103, c[0x0][0x1f8], RZ ;  /* 0x00007e00670f7a24 */ /* 0x001fe200078e02ff */
        /* <DEDUP_REMOVED lines=35> */
[----:B------:R-:W-:Y:S01]  /*6590*/  LEA R10, P6, R14, R10, 0x1 ;  /* 0x0000000a0e0a7211 */ /* 0x000fe200078c08ff */
        /* <DEDUP_REMOVED lines=15> */
[----:B0-----:R-:W-:Y:S02]  /*6690*/  PRMT R6, RZ, 0x7610, R6 ;  /* 0x00007610ff067816 */ /* 0x001fe40000000006 */
[----:B------:R-:W-:Y:S01]  /*66a0*/  PRMT R7, RZ, 0x7610, R7 ;  /* 0x00007610ff077816 */ /* 0x000fe20000000007 */
[----:B------:R0:W2:Y:S01]  /*66b0*/  @!P1 LDG.E.U16 R13, [R14.64] ;  /* 0x000000040e0d9981 */ /* 0x0000a2000c1e1500 */
[----:B------:R-:W-:-:S03]  /*66c0*/  ISETP.GE.AND P1, PT, R107, R109, PT ;  /* 0x0000006d6b00720c */ /* 0x000fc60003f26270 */
[----:B------:R1:W3:Y:S01]  /*66d0*/  @!P2 LDG.E.U16 R16, [R10.64] ;  /* 0x000000040a10a981 */ /* 0x0002e2000c1e1500 */
[----:B------:R-:W-:-:S03]  /*66e0*/  ISETP.GE.AND P2, PT, R106, R109, PT ;  /* 0x0000006d6a00720c */ /* 0x000fc60003f46270 */
[----:B------:R1:W4:Y:S01]  /*66f0*/  @!P4 LDG.E.U16 R17, [R10.64+0x40] ;  /* 0x000040040a11c981 */ /* 0x000322000c1e1500 */
[-C--:B------:R-:W-:Y:S02]  /*6700*/  ISETP.GE.AND P4, PT, R91, R109.reuse, PT ;  /* 0x0000006d5b00720c */ /* 0x080fe40003f86270 */
[----:B0-----:R-:W-:Y:S01]  /*6710*/  PRMT R14, RZ, 0x7610, R14 ;  /* 0x00007610ff0e7816 */ /* 0x001fe2000000000e */
        /* <DEDUP_REMOVED lines=33> */
[C---:B-1----:R-:W-:Y:S02]  /*6930*/  IADD3 R10, R112.reuse, 0x1, RZ ;  /* 0x00000001700a7810 */ /* 0x042fe40007ffe0ff */
[----:B------:R-:W-:-:S04]  /*6940*/  IADD3 R11, R112, 0x4, RZ ;  /* 0x00000004700b7810 */ /* 0x000fc80007ffe0ff */
[----:B------:R-:W-:-:S05]  /*6950*/  LEA.HI.SX32 R11, R11, R112, 0x1b ;  /* 0x000000700b0b7211 */ /* 0x000fca00078fdaff */
[----:B------:R-:W-:Y:S01]  /*6960*/  IMAD.SHL.U32 R11, R11, 0x2, RZ ;  /* 0x000000020b0b7824 */ /* 0x000fe200078e00ff */
[----:B--2---:R-:W-:Y:S04]  /*6970*/  STS.U16 [R76], R13 ;  /* 0x0000000d4c007388 */ /* 0x004fe80000000400 */
[----:B---3--:R-:W-:Y:S04]  /*6980*/  STS.U16 [R75+0x40], R16 ;  /* 0x000040104b007388 */ /* 0x008fe80000000400 */
[----:B----4-:R-:W-:Y:S04]  /*6990*/  STS.U16 [R74+0x80], R17 ;  /* 0x000080114a007388 */ /* 0x010fe80000000400 */
[----:B-----5:R0:W-:Y:S04]  /*69a0*/  STS.U16 [R73+0xc0], R6 ;  /* 0x0000c00649007388 */ /* 0x0201e80000000400 */
[----:B------:R1:W-:Y:S04]  /*69b0*/  STS.U16 [R72+0x100], R7 ;  /* 0x0001000748007388 */ /* 0x0003e80000000400 */
[----:B------:R2:W-:Y:S01]  /*69c0*/  STS.U16 [R71+0x140], R14 ;  /* 0x0001400e47007388 */ /* 0x0005e20000000400 */
[----:B0-----:R-:W-:-:S02]  /*69d0*/  LEA.HI.SX32 R6, R10, R112, 0x1b ;  /* 0x000000700a067211 */ /* 0x001fc400078fdaff */
[C---:B------:R-:W-:Y:S01]  /*69e0*/  IADD3 R10, R112.reuse, 0x3, RZ ;  /* 0x00000003700a7810 */ /* 0x040fe20007ffe0ff */
[----:B------:R0:W-:Y:S01]  /*69f0*/  STS.U16 [R70+0x180], R15 ;  /* 0x0001800f46007388 */ /* 0x0001e20000000400 */
[----:B-1----:R-:W-:Y:S02]  /*6a00*/  IADD3 R7, R112, 0x2, RZ ;  /* 0x0000000270077810 */ /* 0x002fe40007ffe0ff */
[-C--:B------:R-:W-:Y:S01]  /*6a10*/  LEA.HI.SX32 R10, R10, R112.reuse, 0x1b ;  /* 0x000000700a0a7211 */ /* 0x080fe200078fdaff */
[----:B------:R-:W-:Y:S01]  /*6a20*/  STS.U16 [R69+0x1c0], R18 ;  /* 0x0001c01245007388 */ /* 0x000fe20000000400 */
[----:B------:R-:W-:-:S03]  /*6a30*/  LEA.HI.SX32 R7, R7, R112, 0x1b ;  /* 0x0000007007077211 */ /* 0x000fc600078fdaff */
[----:B------:R-:W-:Y:S04]  /*6a40*/  STS.U16 [R68+0x200], R19 ;  /* 0x0002001344007388 */ /* 0x000fe80000000400 */
[----:B------:R-:W-:Y:S04]  /*6a50*/  STS.U16 [R67+0x240], R20 ;  /* 0x0002401443007388 */ /* 0x000fe80000000400 */
[----:B------:R1:W-:Y:S01]  /*6a60*/  STS.U16 [R66+0x280], R21 ;  /* 0x0002801542007388 */ /* 0x0003e20000000400 */
[----:B------:R-:W-:Y:S02]  /*6a70*/  IMAD.SHL.U32 R10, R10, 0x2, RZ ;  /* 0x000000020a0a7824 */ /* 0x000fe400078e00ff */
[----:B------:R-:W-:Y:S01]  /*6a80*/  IMAD.SHL.U32 R7, R7, 0x2, RZ ;  /* 0x0000000207077824 */ /* 0x000fe200078e00ff */
[----:B------:R-:W-:Y:S04]  /*6a90*/  STS.U16 [R65+0x2c0], R22 ;  /* 0x0002c01641007388 */ /* 0x000fe80000000400 */
[----:B------:R-:W-:Y:S04]  /*6aa0*/  STS.U16 [R64+0x300], R23 ;  /* 0x0003001740007388 */ /* 0x000fe80000000400 */
[----:B------:R-:W-:Y:S04]  /*6ab0*/  STS.U16 [R63+0x340], R24 ;  /* 0x000340183f007388 */ /* 0x000fe80000000400 */
[----:B------:R-:W-:Y:S01]  /*6ac0*/  STS.U16 [R62+0x380], R25 ;  /* 0x000380193e007388 */ /* 0x000fe20000000400 */
[----:B------:R-:W-:-:S03]  /*6ad0*/  IADD3 R13, R112, 0x5, RZ ;  /* 0x00000005700d7810 */ /* 0x000fc60007ffe0ff */
[----:B------:R-:W-:Y:S01]  /*6ae0*/  STS.U16 [R61+0x3c0], R26 ;  /* 0x0003c01a3d007388 */ /* 0x000fe20000000400 */
[----:B------:R-:W-:-:S06]  /*6af0*/  NOP ;  /* 0x0000000000007918 */ /* 0x000fcc0000000000 */
[----:B------:R-:W3:Y:S01]  /*6b00*/  LDS.U16 R45, [R11+0x8] ;  /* 0x000008000b2d7984 */ /* 0x000ee20000000400 */
[----:B------:R-:W-:-:S03]  /*6b10*/  LEA.HI.SX32 R13, R13, R112, 0x1b ;  /* 0x000000700d0d7211 */ /* 0x000fc600078fdaff */
[----:B------:R-:W4:Y:S04]  /*6b20*/  LDS.U16 R26, [R10+0x6] ;  /* 0x000006000a1a7984 */ /* 0x000f280000000400 */
[----:B------:R-:W5:Y:S01]  /*6b30*/  LDS.U16 R23, [R7+0x4] ;  /* 0x0000040007177984 */ /* 0x000f620000000400 */
[----:B------:R-:W-:Y:S02]  /*6b40*/  IMAD.SHL.U32 R13, R13, 0x2, RZ ;  /* 0x000000020d0d7824 */ /* 0x000fe400078e00ff */
[----:B------:R-:W-:Y:S01]  /*6b50*/  IMAD.SHL.U32 R6, R6, 0x2, RZ ;  /* 0x0000000206067824 */ /* 0x000fe200078e00ff */
[C---:B------:R-:W-:Y:S01]  /*6b60*/  IADD3 R16, R112.reuse, 0x8, RZ ;  /* 0x0000000870107810 */ /* 0x040fe20007ffe0ff */
[----:B------:R-:W-:Y:S04]  /*6b70*/  LDS.U16 R19, [R60] ;  /* 0x000000003c137984 */ /* 0x000fe80000000400 */
[----:B------:R-:W5:Y:S01]  /*6b80*/  LDS.U16 R44, [R13+0xa] ;  /* 0x00000a000d2c7984 */ /* 0x000f620000000400 */
[----:B--2---:R-:W-:-:S02]  /*6b90*/  IADD3 R14, R112, 0x6, RZ ;  /* 0x00000006700e7810 */ /* 0x004fc40007ffe0ff */
[C---:B0-----:R-:W-:Y:S01]  /*6ba0*/  IADD3 R15, R112.reuse, 0x7, RZ ;  /* 0x00000007700f7810 */ /* 0x041fe20007ffe0ff */
[----:B------:R-:W0:Y:S01]  /*6bb0*/  LDS.U16 R22, [R6+0x2] ;  /* 0x0000020006167984 */ /* 0x000e220000000400 */
[----:B------:R-:W-:Y:S02]  /*6bc0*/  IADD3 R17, R112, 0x9, RZ ;  /* 0x0000000970117810 */ /* 0x000fe40007ffe0ff */
[-C--:B------:R-:W-:Y:S02]  /*6bd0*/  LEA.HI.SX32 R16, R16, R112.reuse, 0x1b ;  /* 0x0000007010107211 */ /* 0x080fe400078fdaff */
[----:B-1----:R-:W-:Y:S02]  /*6be0*/  IADD3 R21, R112, 0xc, RZ ;  /* 0x0000000c70157810 */ /* 0x002fe40007ffe0ff */
[----:B------:R-:W-:Y:S02]  /*6bf0*/  LEA.HI.SX32 R14, R14, R112, 0x1b ;  /* 0x000000700e0e7211 */ /* 0x000fe400078fdaff */
[----:B---3--:R-:W-:-:S02]  /*6c00*/  PRMT R45, RZ, 0x5410, R45 ;  /* 0x00005410ff2d7816 */ /* 0x008fc4000000002d */
[----:B----4-:R-:W-:-:S03]  /*6c10*/  PRMT R26, RZ, 0x5410, R26 ;  /* 0x00005410ff1a7816 */ /* 0x010fc6000000001a */
[----:B------:R-:W-:Y:S01]  /*6c20*/  FMUL.FTZ R27, R45, -1.4426950216293334961 ;  /* 0xbfb8aa3b2d1b7820 */ /* 0x000fe20000410000 */
[----:B-----5:R-:W-:Y:S01]  /*6c30*/  PRMT R23, RZ, 0x5410, R23 ;  /* 0x00005410ff177816 */ /* 0x020fe20000000017 */
[----:B------:R-:W-:Y:S02]  /*6c40*/  FMUL.FTZ R25, R26, -1.4426950216293334961 ;  /* 0xbfb8aa3b1a197820 */ /* 0x000fe40000410000 */
[----:B------:R1:W-:Y:S02]  /*6c50*/  MUFU.EX2 R77, R27 ;  /* 0x0000001b004d7308 */ /* 0x0003e40000000800 */
[----:B------:R-:W-:Y:S01]  /*6c60*/  FMUL.FTZ R24, R23, -1.4426950216293334961 ;  /* 0xbfb8aa3b17187820 */ /* 0x000fe20000410000 */
[----:B------:R-:W-:Y:S02]  /*6c70*/  LEA.HI.SX32 R15, R15, R112, 0x1b ;  /* 0x000000700f0f7211 */ /* 0x000fe400078fdaff */
[----:B------:R-:W-:-:S03]  /*6c80*/  IADD3 R18, R112, 0xa, RZ ;  /* 0x0000000a70127810 */ /* 0x000fc60007ffe0ff */
[----:B------:R2:W-:Y:S01]  /*6c90*/  MUFU.EX2 R59, R25 ;  /* 0x00000019003b7308 */ /* 0x0005e20000000800 */
[C---:B-1----:R-:W-:Y:S02]  /*6ca0*/  IADD3 R27, R112.reuse, 0xf, RZ ;  /* 0x0000000f701b7810 */ /* 0x042fe40007ffe0ff */
[----:B------:R-:W-:Y:S02]  /*6cb0*/  IADD3 R20, R112, 0xb, RZ ;  /* 0x0000000b70147810 */ /* 0x000fe40007ffe0ff */
[-C--:B------:R-:W-:Y:S01]  /*6cc0*/  LEA.HI.SX32 R17, R17, R112.reuse, 0x1b ;  /* 0x0000007011117211 */ /* 0x080fe200078fdaff */
[----:B------:R-:W-:Y:S01]  /*6cd0*/  IMAD.SHL.U32 R16, R16, 0x2, RZ ;  /* 0x0000000210107824 */ /* 0x000fe200078e00ff */
[-C--:B------:R-:W-:Y:S01]  /*6ce0*/  LEA.HI.SX32 R21, R21, R112.reuse, 0x1b ;  /* 0x0000007015157211 */ /* 0x080fe200078fdaff */
[----:B------:R1:W-:Y:S01]  /*6cf0*/  MUFU.EX2 R58, R24 ;  /* 0x00000018003a7308 */ /* 0x0003e20000000800 */
[----:B--2---:R-:W-:Y:S02]  /*6d00*/  IADD3 R25, R112, 0xe, RZ ;  /* 0x0000000e70197810 */ /* 0x004fe40007ffe0ff */
[----:B------:R-:W-:-:S02]  /*6d10*/  LEA.HI.SX32 R27, R27, R112, 0x1b ;  /* 0x000000701b1b7211 */ /* 0x000fc400078fdaff */
[----:B------:R-:W-:Y:S01]  /*6d20*/  PRMT R44, RZ, 0x5410, R44 ;  /* 0x00005410ff2c7816 */ /* 0x000fe2000000002c */
[----:B------:R-:W-:Y:S01]  /*6d30*/  IMAD.SHL.U32 R14, R14, 0x2, RZ ;  /* 0x000000020e0e7824 */ /* 0x000fe200078e00ff */
[----:B------:R-:W-:Y:S01]  /*6d40*/  SHF.L.U32 R15, R15, 0x1, RZ ;  /* 0x000000010f0f7819 */ /* 0x000fe200000006ff */
[----:B------:R-:W-:Y:S01]  /*6d50*/  IMAD.SHL.U32 R17, R17, 0x2, RZ ;  /* 0x0000000211117824 */ /* 0x000fe200078e00ff */
[----:B-1----:R-:W-:Y:S01]  /*6d60*/  IADD3 R24, R112, 0xd, RZ ;  /* 0x0000000d70187810 */ /* 0x002fe20007ffe0ff */
[----:B------:R-:W1:Y:S01]  /*6d70*/  LDS.U16 R56, [R16+0x10] ;  /* 0x0000100010387984 */ /* 0x000e620000000400 */
[-C--:B------:R-:W-:Y:S02]  /*6d80*/  LEA.HI.SX32 R18, R18, R112.reuse, 0x1b ;  /* 0x0000007012127211 */ /* 0x080fe400078fdaff */
[-C--:B------:R-:W-:Y:S02]  /*6d90*/  LEA.HI.SX32 R20, R20, R112.reuse, 0x1b ;  /* 0x0000007014147211 */ /* 0x080fe400078fdaff */
[-C--:B------:R-:W-:Y:S01]  /*6da0*/  LEA.HI.SX32 R25, R25, R112.reuse, 0x1b ;  /* 0x0000007019197211 */ /* 0x080fe200078fdaff */
[----:B------:R-:W-:Y:S01]  /*6db0*/  IMAD.SHL.U32 R21, R21, 0x2, RZ ;  /* 0x0000000215157824 */ /* 0x000fe200078e00ff */
[----:B------:R-:W-:Y:S01]  /*6dc0*/  LEA.HI.SX32 R24, R24, R112, 0x1b ;  /* 0x0000007018187211 */ /* 0x000fe200078fdaff */
[----:B------:R-:W-:Y:S01]  /*6dd0*/  IMAD.SHL.U32 R27, R27, 0x2, RZ ;  /* 0x000000021b1b7824 */ /* 0x000fe200078e00ff */
[----:B------:R-:W2:Y:S01]  /*6de0*/  LDS.U16 R52, [R15+0xe] ;  /* 0x00000e000f347984 */ /* 0x000ea20000000400 */
[----:B------:R-:W-:-:S02]  /*6df0*/  FMUL.FTZ R50, R44, -1.4426950216293334961 ;  /* 0xbfb8aa3b2c327820 */ /* 0x000fc40000410000 */
[----:B------:R-:W-:Y:S01]  /*6e00*/  IMAD.SHL.U32 R18, R18, 0x2, RZ ;  /* 0x0000000212127824 */ /* 0x000fe200078e00ff */
[----:B------:R-:W3:Y:S01]  /*6e10*/  LDS.U16 R47, [R14+0xc] ;  /* 0x00000c000e2f7984 */ /* 0x000ee20000000400 */
[----:B------:R-:W-:Y:S02]  /*6e20*/  IMAD.SHL.U32 R20, R20, 0x2, RZ ;  /* 0x0000000214147824 */ /* 0x000fe400078e00ff */
[----:B------:R-:W-:Y:S01]  /*6e30*/  IMAD.SHL.U32 R25, R25, 0x2, RZ ;  /* 0x0000000219197824 */ /* 0x000fe200078e00ff */
[----:B------:R-:W4:Y:S01]  /*6e40*/  LDS.U16 R49, [R17+0x12] ;  /* 0x0000120011317984 */ /* 0x000f220000000400 */
[----:B------:R-:W-:Y:S01]  /*6e50*/  IMAD.SHL.U32 R24, R24, 0x2, RZ ;  /* 0x0000000218187824 */ /* 0x000fe200078e00ff */
[----:B------:R5:W-:Y:S02]  /*6e60*/  MUFU.EX2 R110, R50 ;  /* 0x00000032006e7308 */ /* 0x000be40000000800 */
[----:B------:R-:W4:Y:S04]  /*6e70*/  LDS.U16 R55, [R21+0x18] ;  /* 0x0000180015377984 */ /* 0x000f280000000400 */
[----:B------:R-:W4:Y:S04]  /*6e80*/  LDS.U16 R53, [R27+0x1e] ;  /* 0x00001e001b357984 */ /* 0x000f280000000400 */
[----:B------:R-:W4:Y:S04]  /*6e90*/  LDS.U16 R51, [R18+0x14] ;  /* 0x0000140012337984 */ /* 0x000f280000000400 */
[----:B------:R-:W4:Y:S04]  /*6ea0*/  LDS.U16 R54, [R20+0x16] ;  /* 0x0000160014367984 */ /* 0x000f280000000400 */
[----:B-----5:R-:W5:Y:S04]  /*6eb0*/  LDS.U16 R50, [R25+0x1c] ;  /* 0x00001c0019327984 */ /* 0x020f680000000400 */
[----:B------:R-:W5:Y:S01]  /*6ec0*/  LDS.U16 R48, [R24+0x1a] ;  /* 0x00001a0018307984 */ /* 0x000f620000000400 */
[----:B------:R-:W-:-:S02]  /*6ed0*/  PRMT R19, RZ, 0x5410, R19 ;  /* 0x00005410ff137816 */ /* 0x000fc40000000013 */
[----:B0-----:R-:W-:-:S03]  /*6ee0*/  PRMT R22, RZ, 0x5410, R22 ;  /* 0x00005410ff167816 */ /* 0x001fc60000000016 */
[----:B------:R-:W-:Y:S02]  /*6ef0*/  FMUL.FTZ R46, R19, -1.4426950216293334961 ;  /* 0xbfb8aa3b132e7820 */ /* 0x000fe40000410000 */
[----:B------:R-:W-:Y:S01]  /*6f00*/  FMUL.FTZ R57, R22, -1.4426950216293334961 ;  /* 0xbfb8aa3b16397820 */ /* 0x000fe20000410000 */
[----:B-1----:R-:W-:-:S03]  /*6f10*/  PRMT R56, RZ, 0x5410, R56 ;  /* 0x00005410ff387816 */ /* 0x002fc60000000038 */
[----:B------:R-:W0:Y:S01]  /*6f20*/  MUFU.EX2 R46, R46 ;  /* 0x0000002e002e7308 */ /* 0x000e220000000800 */
[----:B--2---:R-:W-:Y:S02]  /*6f30*/  PRMT R52, RZ, 0x5410, R52 ;  /* 0x00005410ff347816 */ /* 0x004fe40000000034 */
[----:B---3--:R-:W-:Y:S02]  /*6f40*/  PRMT R47, RZ, 0x5410, R47 ;  /* 0x00005410ff2f7816 */ /* 0x008fe4000000002f */
[----:B----4-:R-:W-:-:S03]  /*6f50*/  PRMT R49, RZ, 0x5410, R49 ;  /* 0x00005410ff317816 */ /* 0x010fc60000000031 */
[----:B------:R-:W1:Y:S01]  /*6f60*/  MUFU.EX2 R57, R57 ;  /* 0x0000003900397308 */ /* 0x000e620000000800 */
[----:B------:R-:W-:Y:S01]  /*6f70*/  PRMT R55, RZ, 0x5410, R55 ;  /* 0x00005410ff377816 */ /* 0x000fe20000000037 */
[----:B------:R-:W-:Y:S01]  /*6f80*/  FMUL.FTZ R113, R56, -1.4426950216293334961 ;  /* 0xbfb8aa3b38717820 */ /* 0x000fe20000410000 */
[----:B------:R-:W-:Y:S01]  /*6f90*/  PRMT R53, RZ, 0x5410, R53 ;  /* 0x00005410ff357816 */ /* 0x000fe20000000035 */
[----:B------:R-:W-:Y:S02]  /*6fa0*/  FMUL.FTZ R112, R52, -1.4426950216293334961 ;  /* 0xbfb8aa3b34707820 */ /* 0x000fe40000410000 */
[----:B------:R-:W-:Y:S01]  /*6fb0*/  FMUL.FTZ R111, R47, -1.4426950216293334961 ;  /* 0xbfb8aa3b2f6f7820 */ /* 0x000fe20000410000 */
[----:B------:R-:W-:Y:S01]  /*6fc0*/  PRMT R51, RZ, 0x5410, R51 ;  /* 0x00005410ff337816 */ /* 0x000fe20000000033 */
[----:B------:R-:W-:Y:S01]  /*6fd0*/  FMUL.FTZ R114, R49, -1.4426950216293334961 ;  /* 0xbfb8aa3b31727820 */ /* 0x000fe20000410000 */
[----:B------:R-:W-:Y:S01]  /*6fe0*/  PRMT R54, RZ, 0x5410, R54 ;  /* 0x00005410ff367816 */ /* 0x000fe20000000036 */
[----:B------:R-:W-:Y:S01]  /*6ff0*/  FMUL.FTZ R117, R55, -1.4426950216293334961 ;  /* 0xbfb8aa3b37757820 */ /* 0x000fe20000410000 */
[----:B-----5:R-:W-:Y:S01]  /*7000*/  PRMT R50, RZ, 0x5410, R50 ;  /* 0x00005410ff327816 */ /* 0x020fe20000000032 */
[----:B------:R-:W-:Y:S01]  /*7010*/  FMUL.FTZ R120, R53, -1.4426950216293334961 ;  /* 0xbfb8aa3b35787820 */ /* 0x000fe20000410000 */
[----:B------:R-:W2:Y:S01]  /*7020*/  MUFU.EX2 R113, R113 ;  /* 0x0000007100717308 */ /* 0x000ea20000000800 */
[----:B------:R-:W-:Y:S01]  /*7030*/  PRMT R48, RZ, 0x5410, R48 ;  /* 0x00005410ff307816 */ /* 0x000fe20000000030 */
[----:B------:R-:W-:-:S02]  /*7040*/  FMUL.FTZ R115, R51, -1.4426950216293334961 ;  /* 0xbfb8aa3b33737820 */ /* 0x000fc40000410000 */
[----:B------:R-:W-:Y:S02]  /*7050*/  FMUL.FTZ R116, R54, -1.4426950216293334961 ;  /* 0xbfb8aa3b36747820 */ /* 0x000fe40000410000 */
[----:B------:R-:W-:Y:S02]  /*7060*/  FMUL.FTZ R119, R50, -1.4426950216293334961 ;  /* 0xbfb8aa3b32777820 */ /* 0x000fe40000410000 */
[----:B------:R-:W3:Y:S01]  /*7070*/  MUFU.EX2 R112, R112 ;  /* 0x0000007000707308 */ /* 0x000ee20000000800 */
[----:B------:R-:W-:Y:S02]  /*7080*/  FMUL.FTZ R118, R48, -1.4426950216293334961 ;  /* 0xbfb8aa3b30767820 */ /* 0x000fe40000410000 */
[----:B0-----:R-:W-:Y:S02]  /*7090*/  FADD.FTZ R46, R46, 1 ;  /* 0x3f8000002e2e7421 */ /* 0x001fe40000010000 */
[----:B-1----:R-:W-:-:S03]  /*70a0*/  FADD.FTZ R57, R57, 1 ;  /* 0x3f80000039397421 */ /* 0x002fc60000010000 */
[----:B------:R-:W0:Y:S01]  /*70b0*/  MUFU.EX2 R111, R111 ;  /* 0x0000006f006f7308 */ /* 0x000e220000000800 */
[----:B------:R-:W-:Y:S02]  /*70c0*/  FADD.FTZ R58, R58, 1 ;  /* 0x3f8000003a3a7421 */ /* 0x000fe40000010000 */
[----:B------:R-:W-:-:S05]  /*70d0*/  FADD.FTZ R59, R59, 1 ;  /* 0x3f8000003b3b7421 */ /* 0x000fca0000010000 */
[----:B------:R-:W1:Y:S01]  /*70e0*/  MUFU.EX2 R114, R114 ;  /* 0x0000007200727308 */ /* 0x000e620000000800 */
[----:B------:R-:W-:-:S07]  /*70f0*/  FADD.FTZ R77, R77, 1 ;  /* 0x3f8000004d4d7421 */ /* 0x000fce0000010000 */
[----:B------:R-:W4:Y:S08]  /*7100*/  MUFU.EX2 R117, R117 ;  /* 0x0000007500757308 */ /* 0x000f300000000800 */
[----:B------:R-:W5:Y:S08]  /*7110*/  MUFU.EX2 R120, R120 ;  /* 0x0000007800787308 */ /* 0x000f700000000800 */
[----:B------:R-:W0:Y:S08]  /*7120*/  MUFU.EX2 R115, R115 ;  /* 0x0000007300737308 */ /* 0x000e300000000800 */
[----:B------:R-:W0:Y:S08]  /*7130*/  MUFU.EX2 R116, R116 ;  /* 0x0000007400747308 */ /* 0x000e300000000800 */
[----:B------:R-:W0:Y:S01]  /*7140*/  MUFU.EX2 R119, R119 ;  /* 0x0000007700777308 */ /* 0x000e220000000800 */
[----:B------:R-:W-:-:S07]  /*7150*/  FADD.FTZ R110, R110, 1 ;  /* 0x3f8000006e6e7421 */ /* 0x000fce0000010000 */
[----:B------:R-:W0:Y:S01]  /*7160*/  MUFU.EX2 R118, R118 ;  /* 0x0000007600767308 */ /* 0x000e220000000800 */
[----:B--2---:R-:W-:-:S07]  /*7170*/  FADD.FTZ R113, R113, 1 ;  /* 0x3f80000071717421 */ /* 0x004fce0000010000 */
[----:B------:R-:W2:Y:S01]  /*7180*/  MUFU.RCP R46, R46 ;  /* 0x0000002e002e7308 */ /* 0x000ea20000001000 */
[----:B---3--:R-:W-:-:S07]  /*7190*/  FADD.FTZ R112, R112, 1 ;  /* 0x3f80000070707421 */ /* 0x008fce0000010000 */
[----:B------:R-:W3:Y:S01]  /*71a0*/  MUFU.RCP R57, R57 ;  /* 0x0000003900397308 */ /* 0x000ee20000001000 */
[----:B0-----:R-:W-:-:S07]  /*71b0*/  FADD.FTZ R111, R111, 1 ;  /* 0x3f8000006f6f7421 */ /* 0x001fce0000010000 */
[----:B------:R-:W0:Y:S01]  /*71c0*/  MUFU.RCP R58, R58 ;  /* 0x0000003a003a7308 */ /* 0x000e220000001000 */
[----:B-1----:R-:W-:-:S07]  /*71d0*/  FADD.FTZ R114, R114, 1 ;  /* 0x3f80000072727421 */ /* 0x002fce0000010000 */
[----:B------:R-:W1:Y:S01]  /*71e0*/  MUFU.RCP R59, R59 ;  /* 0x0000003b003b7308 */ /* 0x000e620000001000 */
[----:B----4-:R-:W-:-:S07]  /*71f0*/  FADD.FTZ R117, R117, 1 ;  /* 0x3f80000075757421 */ /* 0x010fce0000010000 */
[----:B------:R-:W4:Y:S01]  /*7200*/  MUFU.RCP R122, R77 ;  /* 0x0000004d007a7308 */ /* 0x000f220000001000 */
[----:B-----5:R-:W-:Y:S02]  /*7210*/  FADD.FTZ R120, R120, 1 ;  /* 0x3f80000078787421 */ /* 0x020fe40000010000 */
[----:B------:R-:W-:-:S05]  /*7220*/  FADD.FTZ R115, R115, 1 ;  /* 0x3f80000073737421 */ /* 0x000fca0000010000 */
[----:B------:R-:W5:Y:S01]  /*7230*/  MUFU.RCP R121, R110 ;  /* 0x0000006e00797308 */ /* 0x000f620000001000 */
[----:B------:R-:W-:Y:S02]  /*7240*/  FADD.FTZ R116, R116, 1 ;  /* 0x3f80000074747421 */ /* 0x000fe40000010000 */
[----:B------:R-:W-:Y:S02]  /*7250*/  FADD.FTZ R119, R119, 1 ;  /* 0x3f80000077777421 */ /* 0x000fe40000010000 */
[----:B------:R-:W-:-:S03]  /*7260*/  FADD.FTZ R118, R118, 1 ;  /* 0x3f80000076767421 */ /* 0x000fc60000010000 */
[----:B------:R-:W1:Y:S01]  /*7270*/  MUFU.RCP R123, R112 ;  /* 0x00000070007b7308 */ /* 0x000e620000001000 */
[----:B--2---:R-:W-:Y:S02]  /*7280*/  FMUL.FTZ R46, R19, R46 ;  /* 0x0000002e132e7220 */ /* 0x004fe40000410000 */
[----:B---3--:R-:W-:-:S05]  /*7290*/  FMUL.FTZ R19, R22, R57 ;  /* 0x0000003916137220 */ /* 0x008fca0000410000 */
[----:B------:R-:W2:Y:S01]  /*72a0*/  MUFU.RCP R113, R113 ;  /* 0x0000007100717308 */ /* 0x000ea20000001000 */
[----:B0-----:R-:W-:-:S07]  /*72b0*/  FMUL.FTZ R22, R23, R58 ;  /* 0x0000003a17167220 */ /* 0x001fce0000410000 */
[----:B------:R-:W0:Y:S01]  /*72c0*/  MUFU.RCP R124, R111 ;  /* 0x0000006f007c7308 */ /* 0x000e220000001000 */
[----:B-1----:R-:W-:-:S07]  /*72d0*/  FMUL.FTZ R23, R26, R59 ;  /* 0x0000003b1a177220 */ /* 0x002fce0000410000 */
[----:B------:R-:W1:Y:S01]  /*72e0*/  MUFU.RCP R110, R117 ;  /* 0x00000075006e7308 */ /* 0x000e620000001000 */
[----:B----4-:R-:W-:-:S07]  /*72f0*/  FMUL.FTZ R26, R45, R122 ;  /* 0x0000007a2d1a7220 */ /* 0x010fce0000410000 */
[----:B------:R-:W3:Y:S01]  /*7300*/  MUFU.RCP R114, R114 ;  /* 0x0000007200727308 */ /* 0x000ee20000001000 */
[----:B------:R-:W-:-:S07]  /*7310*/  FMUL.FTZ R26, R26, R39 ;  /* 0x000000271a1a7220 */ /* 0x000fce0000410000 */
[----:B------:R-:W4:Y:S08]  /*7320*/  MUFU.RCP R126, R115 ;  /* 0x00000073007e7308 */ /* 0x000f300000001000 */
[----:B------:R-:W0:Y:S08]  /*7330*/  MUFU.RCP R77, R116 ;  /* 0x00000074004d7308 */ /* 0x000e300000001000 */
[----:B------:R-:W0:Y:S01]  /*7340*/  MUFU.RCP R120, R120 ;  /* 0x0000007800787308 */ /* 0x000e220000001000 */
[----:B-----5:R-:W-:-:S07]  /*7350*/  FMUL.FTZ R39, R44, R121 ;  /* 0x000000792c277220 */ /* 0x020fce0000410000 */
[----:B------:R-:W5:Y:S08]  /*7360*/  MUFU.RCP R57, R118 ;  /* 0x0000007600397308 */ /* 0x000f700000001000 */
[----:B------:R-:W1:Y:S01]  /*7370*/  MUFU.RCP R119, R119 ;  /* 0x0000007700777308 */ /* 0x000e620000001000 */
[----:B------:R-:W-:Y:S02]  /*7380*/  FMUL.FTZ R46, R46, R43 ;  /* 0x0000002b2e2e7220 */ /* 0x000fe40000410000 */
[----:B------:R-:W-:-:S02]  /*7390*/  FMUL.FTZ R19, R19, R42 ;  /* 0x0000002a13137220 */ /* 0x000fc40000410000 */
[----:B------:R-:W-:Y:S02]  /*73a0*/  FMUL.FTZ R22, R22, R41 ;  /* 0x0000002916167220 */ /* 0x000fe40000410000 */
[----:B------:R-:W-:Y:S02]  /*73b0*/  FMUL.FTZ R23, R23, R40 ;  /* 0x0000002817177220 */ /* 0x000fe40000410000 */
[----:B------:R-:W-:Y:S02]  /*73c0*/  FMUL.FTZ R41, R52, R123 ;  /* 0x0000007b34297220 */ /* 0x000fe40000410000 */
[----:B--2---:R-:W-:Y:S02]  /*73d0*/  FMUL.FTZ R56, R56, R113 ;  /* 0x0000007138387220 */ /* 0x004fe40000410000 */
[----:B0-----:R-:W-:Y:S02]  /*73e0*/  FMUL.FTZ R40, R47, R124 ;  /* 0x0000007c2f287220 */ /* 0x001fe40000410000 */
[----:B------:R-:W-:-:S02]  /*73f0*/  FMUL.FTZ R39, R39, R38 ;  /* 0x0000002627277220 */ /* 0x000fc40000410000 */
[----:B-1----:R-:W-:Y:S01]  /*7400*/  FMUL.FTZ R38, R55, R110 ;  /* 0x0000006e37267220 */ /* 0x002fe20000410000 */
[----:B------:R-:W-:Y:S01]  /*7410*/  F2FP.BF16.PACK_AB R19, R19, R46 ;  /* 0x0000002e1313723e */ /* 0x000fe200000010ff */
[----:B------:R-:W-:Y:S01]  /*7420*/  BAR.SYNC.DEFER_BLOCKING 0x0 ;  /* 0x0000000000007b1d */ /* 0x000fe20000010000 */
[----:B---3--:R-:W-:Y:S02]  /*7430*/  FMUL.FTZ R49, R49, R114 ;  /* 0x0000007231317220 */ /* 0x008fe40000410000 */
[----:B------:R-:W-:Y:S02]  /*7440*/  FMUL.FTZ R41, R41, R36 ;  /* 0x0000002429297220 */ /* 0x000fe40000410000 */
[----:B------:R-:W-:Y:S01]  /*7450*/  FMUL.FTZ R56, R56, R35 ;  /* 0x0000002338387220 */ /* 0x000fe20000410000 */
[----:B------:R-:W-:Y:S01]  /*7460*/  F2FP.BF16.PACK_AB R22, R23, R22 ;  /* 0x000000161716723e */ /* 0x000fe200000010ff */
[----:B------:R-:W-:Y:S02]  /*7470*/  FMUL.FTZ R40, R40, R37 ;  /* 0x0000002528287220 */ /* 0x000fe40000410000 */
[----:B----4-:R-:W-:-:S02]  /*7480*/  FMUL.FTZ R36, R51, R126 ;  /* 0x0000007e33247220 */ /* 0x010fc40000410000 */
[----:B------:R-:W-:Y:S02]  /*7490*/  FMUL.FTZ R35, R54, R77 ;  /* 0x0000004d36237220 */ /* 0x000fe40000410000 */
[----:B------:R-:W-:Y:S02]  /*74a0*/  FMUL.FTZ R53, R53, R120 ;  /* 0x0000007835357220 */ /* 0x000fe40000410000 */
[----:B------:R-:W-:Y:S01]  /*74b0*/  FMUL.FTZ R38, R38, R31 ;  /* 0x0000001f26267220 */ /* 0x000fe20000410000 */
[----:B------:R-:W-:Y:S01]  /*74c0*/  PRMT R23, R19, 0x7632, R23 ;  /* 0x0000763213177816 */ /* 0x000fe20000000017 */
[----:B------:R-:W-:Y:S01]  /*74d0*/  FMUL.FTZ R49, R49, R34 ;  /* 0x0000002231317220 */ /* 0x000fe20000410000 */
[----:B------:R-:W-:Y:S01]  /*74e0*/  F2FP.BF16.PACK_AB R26, R39, R26 ;  /* 0x0000001a271a723e */ /* 0x000fe200000010ff */
[----:B-----5:R-:W-:Y:S02]  /*74f0*/  FMUL.FTZ R31, R48, R57 ;  /* 0x00000039301f7220 */ /* 0x020fe40000410000 */
[----:B------:R-:W-:Y:S01]  /*7500*/  FMUL.FTZ R50, R50, R119 ;  /* 0x0000007732327220 */ /* 0x000fe20000410000 */
[----:B------:R-:W-:Y:S01]  /*7510*/  F2FP.BF16.PACK_AB R40, R41, R40 ;  /* 0x000000282928723e */ /* 0x000fe200000010ff */
[----:B------:R-:W-:-:S02]  /*7520*/  FMUL.FTZ R36, R36, R33 ;  /* 0x0000002124247220 */ /* 0x000fc40000410000 */
[----:B------:R-:W-:Y:S02]  /*7530*/  FMUL.FTZ R35, R35, R32 ;  /* 0x0000002023237220 */ /* 0x000fe40000410000 */
[----:B------:R-:W-:Y:S01]  /*7540*/  FMUL.FTZ R53, R53, R28 ;  /* 0x0000001c35357220 */ /* 0x000fe20000410000 */
[----:B------:R-:W-:Y:S01]  /*7550*/  PRMT R28, R22, 0x7632, R28 ;  /* 0x00007632161c7816 */ /* 0x000fe2000000001c */
[----:B------:R-:W-:Y:S01]  /*7560*/  FMUL.FTZ R31, R31, R30 ;  /* 0x0000001e1f1f7220 */ /* 0x000fe20000410000 */
[----:B------:R0:W-:Y:S01]  /*7570*/  STS.U16 [R60], R19 ;  /* 0x000000133c007388 */ /* 0x0001e20000000400 */
[----:B------:R-:W-:Y:S01]  /*7580*/  FMUL.FTZ R50, R50, R29 ;  /* 0x0000001d32327220 */ /* 0x000fe20000410000 */
[----:B------:R-:W-:Y:S02]  /*7590*/  PRMT R29, R26, 0x7632, R29 ;  /* 0x000076321a1d7816 */ /* 0x000fe4000000001d */
[----:B------:R-:W-:Y:S01]  /*75a0*/  F2FP.BF16.PACK_AB R49, R49, R56 ;  /* 0x000000383131723e */ /* 0x000fe200000010ff */
[----:B------:R1:W-:Y:S01]  /*75b0*/  STS.U16 [R6+0x2], R23 ;  /* 0x0000021706007388 */ /* 0x0003e20000000400 */
[----:B------:R-:W-:-:S03]  /*75c0*/  F2FP.BF16.PACK_AB R35, R35, R36 ;  /* 0x000000242323723e */ /* 0x000fc600000010ff */
[----:B------:R-:W-:Y:S01]  /*75d0*/  STS.U16 [R7+0x4], R22 ;  /* 0x0000041607007388 */ /* 0x000fe20000000400 */
[----:B0-----:R-:W-:Y:S02]  /*75e0*/  PRMT R19, R40, 0x7632, R19 ;  /* 0x0000763228137816 */ /* 0x001fe40000000013 */
[----:B------:R-:W-:Y:S01]  /*75f0*/  F2FP.BF16.PACK_AB R31, R31, R38 ;  /* 0x000000261f1f723e */ /* 0x000fe200000010ff */
[----:B------:R0:W-:Y:S01]  /*7600*/  STS.U16 [R10+0x6], R28 ;  /* 0x0000061c0a007388 */ /* 0x0001e20000000400 */
[----:B-1----:R-:W-:-:S03]  /*7610*/  PRMT R6, R49, 0x7632, R6 ;  /* 0x0000763231067816 */ /* 0x002fc60000000006 */
[----:B------:R1:W-:Y:S01]  /*7620*/  STS.U16 [R11+0x8], R26 ;  /* 0x0000081a0b007388 */ /* 0x0003e20000000400 */
[----:B------:R-:W-:-:S03]  /*7630*/  F2FP.BF16.PACK_AB R50, R53, R50 ;  /* 0x000000323532723e */ /* 0x000fc600000010ff */
[----:B------:R-:W-:Y:S01]  /*7640*/  STS.U16 [R13+0xa], R29 ;  /* 0x00000a1d0d007388 */ /* 0x000fe20000000400 */
[----:B0-----:R-:W-:-:S03]  /*7650*/  PRMT R10, R35, 0x7632, R10 ;  /* 0x00007632230a7816 */ /* 0x001fc6000000000a */
[----:B------:R-:W-:Y:S01]  /*7660*/  STS.U16 [R14+0xc], R40 ;  /* 0x00000c280e007388 */ /* 0x000fe20000000400 */
[----:B------:R-:W-:-:S03]  /*7670*/  PRMT R7, R31, 0x7632, R7 ;  /* 0x000076321f077816 */ /* 0x000fc60000000007 */
[----:B------:R-:W-:Y:S01]  /*7680*/  STS.U16 [R15+0xe], R19 ;  /* 0x00000e130f007388 */ /* 0x000fe20000000400 */
[----:B-1----:R-:W-:-:S03]  /*7690*/  PRMT R11, R50, 0x7632, R11 ;  /* 0x00007632320b7816 */ /* 0x002fc6000000000b */
[----:B------:R-:W-:Y:S04]  /*76a0*/  STS.U16 [R16+0x10], R49 ;  /* 0x0000103110007388 */ /* 0x000fe80000000400 */
[----:B------:R-:W-:Y:S04]  /*76b0*/  STS.U16 [R17+0x12], R6 ;  /* 0x0000120611007388 */ /* 0x000fe80000000400 */
[----:B------:R-:W-:Y:S04]  /*76c0*/  STS.U16 [R18+0x14], R35 ;  /* 0x0000142312007388 */ /* 0x000fe80000000400 */
        /* <DEDUP_REMOVED lines=24> */
[----:B------:R-:W3:Y:S01]  /*7850*/  LDS R29, [0x840] ;  /* 0x00084000ff1d7984 */ /* 0x000ee20000000800 */
[----:B0-----:R-:W-:-:S02]  /*7860*/  IMAD R10, R145, c[0x0][0x210], RZ ;  /* 0x00008400910a7a24 */ /* 0x001fc400078e02ff */
[C---:B-1----:R-:W-:Y:S01]  /*7870*/  IMAD.WIDE.U32 R6, R97.reuse, c[0x0][0x210], RZ ;  /* 0x0000840061067a25 */ /* 0x042fe200078e00ff */
[----:B------:R-:W-:Y:S03]  /*7880*/  BSSY B0, `(.L_x_3703) ;  /* 0x000000e000007945 */ /* 0x000fe60003800000 */
[----:B--2---:R-:W-:-:S05]  /*7890*/  IMAD R11, R97, c[0x0][0x214], R10 ;  /* 0x00008500610b7a24 */ /* 0x004fca00078e020a */
[----:B------:R-:W-:Y:S02]  /*78a0*/  IADD3 R31, R7, R11, RZ ;  /* 0x0000000b071f7210 */ /* 0x000fe40007ffe0ff */
[----:B---3--:R-:W-:-:S13]  /*78b0*/  ISETP.GE.AND P0, PT, R2, R29, PT ;  /* 0x0000001d0200720c */ /* 0x008fda0003f06270 */
        /* <DEDUP_REMOVED lines=10> */
.L_x_3704:
[----:B------:R-:W-:Y:S05]  /*7960*/  BSYNC B0 ;  /* 0x0000000000007941 */ /* 0x000fea0003800000 */
.L_x_3703:
        /* <DEDUP_REMOVED lines=11> */
[C---:B------:R-:W-:Y:S02]  /*7a20*/  LEA R4, P4, R9.reuse, R0, 0x1 ;  /* 0x0000000009047211 */ /* 0x040fe400078808ff */
        /* <DEDUP_REMOVED lines=40> */
.L_x_3705:
[----:B------:R-:W-:Y:S05]  /*7cb0*/  EXIT ;  /* 0x000000000000794d */ /* 0x000fea0003800000 */
.L_x_3707:
        /* <DEDUP_REMOVED lines=12> */
.L_x_5423:


//--------------------- .text._Z25selective_scan_fwd_kernelI32Selective_Scan_fwd_kernel_traitsILi64ELi16ELi1ELb1ELb0ELb0ELb0EN3c108BFloat16EfEEv13SSMParamsBase --------------------------
	.section	.text._Z25selective_scan_fwd_kernelI32Selective_Scan_fwd_kernel_traitsILi64ELi16ELi1ELb1ELb0ELb0ELb0EN3c108BFloat16EfEEv13SSMParamsBase,"ax",@progbits
	.sectioninfo	@"SHI_REGISTERS=109"
	.align	128
        .global         _Z25selective_scan_fwd_kernelI32Selective_Scan_fwd_kernel_traitsILi64ELi16ELi1ELb1ELb0ELb0ELb0EN3c108BFloat16EfEEv13SSMParamsBase
        .type           _Z25selective_scan_fwd_kernelI32Selective_Scan_fwd_kernel_traitsILi64ELi16ELi1ELb1ELb0ELb0ELb0EN3c108BFloat16EfEEv13SSMParamsBase,@function
        .size           _Z25selective_scan_fwd_kernelI32Selective_Scan_fwd_kernel_traitsILi64ELi16ELi1ELb1ELb0ELb0ELb0EN3c108BFloat16EfEEv13SSMParamsBase,(.L_x_5424 - _Z25selective_scan_fwd_kernelI32Selective_Scan_fwd_kernel_traitsILi64ELi16ELi1ELb1ELb0ELb0ELb0EN3c108BFloat16EfEEv13SSMParamsBase)
        .other          _Z25selective_scan_fwd_kernelI32Selective_Scan_fwd_kernel_traitsILi64ELi16ELi1ELb1ELb0ELb0ELb0EN3c108BFloat16EfEEv13SSMParamsBase,@"STO_CUDA_ENTRY STV_DEFAULT"
_Z25selective_scan_fwd_kernelI32Selective_Scan_fwd_kernel_traitsILi64ELi16ELi1ELb1ELb0ELb0ELb0EN3c108BFloat16EfEEv13SSMParamsBase:
.text._Z25selective_scan_fwd_kernelI32Selective_Scan_fwd_kernel_traitsILi64ELi16ELi1ELb1ELb0ELb0ELb0EN3c108BFloat16EfEEv13SSMParamsBase:
        /* <DEDUP_REMOVED lines=14> */
[C---:B------:R-:W-:Y:S02]  /*00e0*/  @P0 LEA.HI.X R7, R0.reuse, c[0x0][0x23c], R25, 0x2, P2 ;  /* 0x00008f0000070a11 */ /* 0x040fe400010f1419 */
        /* <DEDUP_REMOVED lines=27> */
[C---:B------:R-:W-:Y:S01]  /*02a0*/  IMAD R7, R25.reuse, c[0x0][0x198], RZ ;  /* 0x0000660019077a24 */ /* 0x040fe200078e02ff */
[----:B------:R-:W-:Y:S01]  /*02b0*/  LEA R32, P0, R2, c[0x0][0x240], 0x1 ;  /* 0x0000900002207a11 */ /* 0x000fe200078008ff */
[----:B------:R-:W-:Y:S01]  /*02c0*/  IMAD R9, R25, c[0x0][0x1b8], RZ ;  /* 0x00006e0019097a24 */ /* 0x000fe200078e02ff */
[----:B------:R-:W-:Y:S01]  /*02d0*/  LEA.HI.X R41, R4, c[0x0][0x24c], R41, 0x1, P1 ;  /* 0x0000930004297a11 */ /* 0x000fe200008f0c29 */
[----:B------:R-:W-:Y:S01]  /*02e0*/  IMAD R33, R0, c[0x0][0x184], R5 ;  /* 0x0000610000217a24 */ /* 0x000fe200078e0205 */
[----:B------:R-:W-:Y:S01]  /*02f0*/  LEA.HI.X R39, R2, c[0x0][0x244], R39, 0x1, P0 ;  /* 0x0000910002277a11 */ /* 0x000fe200000f0c27 */
[----:B------:R-:W-:-:S02]  /*0300*/  IMAD R4, R27, c[0x0][0x164], R0 ;  /* 0x000059001b047a24 */ /* 0x000fc400078e0200 */
[----:B------:R-:W-:-:S04]  /*0310*/  IMAD.WIDE.U32 R22, R0, c[0x0][0x180], RZ ;  /* 0x0000600000167a25 */ /* 0x000fc800078e00ff */
[C---:B------:R-:W-:Y:S01]  /*0320*/  IMAD.WIDE.U32 R20, R0.reuse, c[0x0][0x198], RZ ;  /* 0x0000660000147a25 */ /* 0x040fe200078e00ff */
[C---:B0-----:R-:W-:Y:S02]  /*0330*/  SHF.L.U32 R5, R29.reuse, 0x1, RZ ;  /* 0x000000011d057819 */ /* 0x041fe400000006ff */
[----:B------:R-:W-:Y:S01]  /*0340*/  LOP3.LUT R80, R29, 0x1f, RZ, 0xc0, !PT ;  /* 0x0000001f1d507812 */ /* 0x000fe200078ec0ff */
[C---:B------:R-:W-:Y:S01]  /*0350*/  IMAD.WIDE.U32 R2, R0.reuse, c[0x0][0x1b8], RZ ;  /* 0x00006e0000027a25 */ /* 0x040fe200078e00ff */
[----:B------:R-:W-:Y:S02]  /*0360*/  LOP3.LUT R5, R5, 0xffffffc0, RZ, 0xc0, !PT ;  /* 0xffffffc005057812 */ /* 0x000fe400078ec0ff */
[----:B------:R-:W-:Y:S01]  /*0370*/  IADD3 R33, R23, R33, RZ ;  /* 0x0000002117217210 */ /* 0x000fe20007ffe0ff */
[C---:B------:R-:W-:Y:S01]  /*0380*/  IMAD R7, R0.reuse, c[0x0][0x19c], R7 ;  /* 0x0000670000077a24 */ /* 0x040fe200078e0207 */
[C---:B------:R-:W-:Y:S01]  /*0390*/  LOP3.LUT R36, R5.reuse, 0x1f, R29, 0xf8, !PT ;  /* 0x0000001f05247812 */ /* 0x040fe200078ef81d */
[----:B------:R-:W-:Y:S01]  /*03a0*/  IMAD R9, R0, c[0x0][0x1bc], R9 ;  /* 0x00006f0000097a24 */ /* 0x000fe200078e0209 */
[----:B-1----:R-:W-:Y:S01]  /*03b0*/  IADD3 R45, R5, R30, RZ ;  /* 0x0000001e052d7210 */ /* 0x002fe20007ffe0ff */
[----:B------:R-:W-:Y:S01]  /*03c0*/  IMAD R4, R4, c[0x0][0x174], RZ ;  /* 0x00005d0004047a24 */ /* 0x000fe200078e02ff */
[----:B------:R-:W-:-:S02]  /*03d0*/  IADD3 R35, R21, R7, RZ ;  /* 0x0000000715237210 */ /* 0x000fc40007ffe0ff */
[----:B------:R-:W-:Y:S01]  /*03e0*/  IADD3 R37, R3, R9, RZ ;  /* 0x0000000903257210 */ /* 0x000fe20007ffe0ff */
[----:B------:R-:W-:Y:S02]  /*03f0*/  IMAD R31, R4, c[0x0][0x16c], RZ ;  /* 0x00005b00041f7a24 */ /* 0x000fe400078e02ff */
.L_x_3747:
[----:B------:R-:W-:Y:S01]  /*0400*/  BAR.SYNC.DEFER_BLOCKING 0x0 ;  /* 0x0000000000007b1d */ /* 0x000fe20000010000 */
[----:B0-----:R-:W-:Y:S02]  /*0410*/  MOV R4, R32 ;  /* 0x0000002000047202 */ /* 0x001fe40000000f00 */
[----:B------:R-:W-:-:S05]  /*0420*/  MOV R5, R39 ;  /* 0x0000002700057202 */ /* 0x000fca0000000f00 */
[----:B------:R-:W-:-:S05]  /*0430*/  IMAD.WIDE R4, R36, 0x10, R4 ;  /* 0x0000001024047825 */ /* 0x000fca00078e0204 */
[----:B------:R-:W2:Y:S04]  /*0440*/  LDG.E.128 R8, [R4.64] ;  /* 0x0000000404087981 */ /* 0x000ea8000c1e1d00 */
[----:B------:R-:W3:Y:S01]  /*0450*/  LDG.E.128 R48, [R4.64+0x200] ;  /* 0x0002000404307981 */ /* 0x000ee2000c1e1d00 */
[----:B------:R-:W-:Y:S02]  /*0460*/  IADD3 R44, R45, R30, RZ ;  /* 0x0000001e2d2c7210 */ /* 0x000fe40007ffe0ff */
        /* <DEDUP_REMOVED lines=28> */
[----:B-1----:R-:W-:Y:S01]  /*0630*/  FADD.FTZ R44, R9, R26 ;  /* 0x0000001a092c7221 */ /* 0x002fe20000010000 */
        /* <DEDUP_REMOVED lines=44> */
.L_x_3709:
[----:B--2---:R-:W-:Y:S05]  /*0900*/  BSYNC B0 ;  /* 0x0000000000007941 */ /* 0x004fea0003800000 */
.L_x_3708:
        /* <DEDUP_REMOVED lines=36> */
.L_x_3711:
[----:B------:R-:W-:Y:S05]  /*0b50*/  BSYNC B0 ;  /* 0x0000000000007941 */ /* 0x000fea0003800000 */
.L_x_3710:
        /* <DEDUP_REMOVED lines=38> */
.L_x_3713:
[----:B------:R-:W-:Y:S05]  /*0dc0*/  BSYNC B0 ;  /* 0x0000000000007941 */ /* 0x000fea0003800000 */
.L_x_3712:
        /* <DEDUP_REMOVED lines=36> */
.L_x_3715:
[----:B------:R-:W-:Y:S05]  /*1010*/  BSYNC B0 ;  /* 0x0000000000007941 */ /* 0x000fea0003800000 */
.L_x_3714:
        /* <DEDUP_REMOVED lines=38> */
.L_x_3717:
[----:B------:R-:W-:Y:S05]  /*1280*/  BSYNC B0 ;  /* 0x0000000000007941 */ /* 0x000fea0003800000 */
.L_x_3716:
[----:B------:R-:W-:Y:S01]  /*1290*/  PRMT R5, RZ, 0x7610, R5 ;  /* 0x00007610ff057816 */ /* 0x000fe20000000005 */
[----:B------:R-:W-:Y:S01]  /*12a0*/  BSSY B0, `(.L_x_3718) ;  /* 0x0000026000007945 */ /* 0x000fe20003800000 */
[--C-:B------:R-:W-:Y:S02]  /*12b0*/  PRMT R67, RZ, 0x5410, R16.reuse ;  /* 0x00005410ff437816 */ /* 0x100fe40000000010 */
[----:B------:R-:W-:Y:S01]  /*12c0*/  PRMT R9, RZ, 0x7610, R16 ;  /* 0x00007610ff097816 */ /* 0x000fe20000000010 */
[----:B------:R-:W-:Y:S01]  /*12d0*/  FADD.FTZ R16, R5, R26 ;  /* 0x0000001a05107221 */ /* 0x000fe20000010000 */
[----:B------:R-:W-:Y:S02]  /*12e0*/  FSETP.GTU.FTZ.AND P1, PT, R50, 20, PT ;  /* 0x41a000003200780b */ /* 0x000fe40003f3c000 */
        /* <DEDUP_REMOVED lines=33> */
.L_x_3719:
[----:B------:R-:W-:Y:S05]  /*1500*/  BSYNC B0 ;  /* 0x0000000000007941 */ /* 0x000fea0003800000 */
.L_x_3718:
        /* <DEDUP_REMOVED lines=43> */
.L_x_3721:
[----:B------:R-:W-:Y:S05]  /*17c0*/  BSYNC B0 ;  /* 0x0000000000007941 */ /* 0x000fea0003800000 */
.L_x_3720:
        /* <DEDUP_REMOVED lines=41> */
.L_x_3723:
[----:B------:R-:W-:Y:S05]  /*1a60*/  BSYNC B0 ;  /* 0x0000000000007941 */ /* 0x000fea0003800000 */
.L_x_3722:
        /* <DEDUP_REMOVED lines=43> */
.L_x_3725:
[----:B------:R-:W-:Y:S05]  /*1d20*/  BSYNC B0 ;  /* 0x0000000000007941 */ /* 0x000fea0003800000 */
.L_x_3724:
        /* <DEDUP_REMOVED lines=41> */
.L_x_3727:
[----:B------:R-:W-:Y:S05]  /*1fc0*/  BSYNC B0 ;  /* 0x0000000000007941 */ /* 0x000fea0003800000 */
.L_x_3726:
        /* <DEDUP_REMOVED lines=47> */
.L_x_3729:
[----:B------:R-:W-:Y:S05]  /*22c0*/  BSYNC B0 ;  /* 0x0000000000007941 */ /* 0x000fea0003800000 */
.L_x_3728:
        /* <DEDUP_REMOVED lines=33> */
.L_x_3731:
[----:B------:R-:W-:Y:S05]  /*24e0*/  BSYNC B0 ;  /* 0x0000000000007941 */ /* 0x000fea0003800000 */
.L_x_3730:
        /* <DEDUP_REMOVED lines=33> */
.L_x_3733:
[----:B------:R-:W-:Y:S05]  /*2700*/  BSYNC B0 ;  /* 0x0000000000007941 */ /* 0x000fea0003800000 */
.L_x_3732:
        /* <DEDUP_REMOVED lines=33> */
.L_x_3735:
[----:B------:R-:W-:Y:S05]  /*2920*/  BSYNC B0 ;  /* 0x0000000000007941 */ /* 0x000fea0003800000 */
.L_x_3734:
        /* <DEDUP_REMOVED lines=33> */
.L_x_3737:
[----:B------:R-:W-:Y:S05]  /*2b40*/  BSYNC B0 ;  /* 0x0000000000007941 */ /* 0x000fea0003800000 */
.L_x_3736:
        /* <DEDUP_REMOVED lines=33> */
.L_x_3739:
[----:B------:R-:W-:Y:S05]  /*2d60*/  BSYNC B0 ;  /* 0x0000000000007941 */ /* 0x000fea0003800000 */
.L_x_3738:
        /* <DEDUP_REMOVED lines=23> */
.L_x_3745:
        /* <DEDUP_REMOVED lines=10> */
[C---:B------:R-:W-:Y:S02]  /*2f80*/  IMAD R12, R8.reuse, c[0x0][0x1a0], RZ ;  /* 0x00006800080c7a24 */ /* 0x040fe400078e02ff */
[----:B------:R-:W-:Y:S02]  /*2f90*/  IMAD R8, R8, c[0x0][0x1c0], RZ ;  /* 0x0000700008087a24 */ /* 0x000fe400078e02ff */
[C---:B------:R-:W-:Y:S02]  /*2fa0*/  IMAD R13, R85.reuse, c[0x0][0x1a4], R12 ;  /* 0x00006900550d7a24 */ /* 0x040fe400078e020c */
[----:B------:R-:W-:Y:S02]  /*2fb0*/  IMAD R101, R85, c[0x0][0x1c4], R8 ;  /* 0x0000710055657a24 */ /* 0x000fe400078e0208 */
        /* <DEDUP_REMOVED lines=20> */
[----:B-1----:R-:W-:Y:S02]  /*3100*/  FMUL.FTZ R7, R84, R87 ;  /* 0x0000005754077220 */ /* 0x002fe40000410000 */
[C---:B------:R-:W-:Y:S02]  /*3110*/  FMUL.FTZ R99, R5.reuse, R63 ;  /* 0x0000003f05637220 */ /* 0x040fe40000410000 */
[----:B------:R-:W-:Y:S01]  /*3120*/  FMUL.FTZ R100, R5, R64 ;  /* 0x0000004005647220 */ /* 0x000fe20000410000 */
[----:B------:R-:W-:-:S02]  /*3130*/  MOV R5, R35 ;  /* 0x0000002300057202 */ /* 0x000fc40000000f00 */
        /* <DEDUP_REMOVED lines=26> */
[----:B------:R-:W-:Y:S01]  /*32e0*/  FMUL.FTZ R4, R94, R7 ;  /* 0x000000075e047220 */ /* 0x000fe20000410000 */
[----:B------:R-:W-:-:S04]  /*32f0*/  MOV R7, R37 ;  /* 0x0000002500077202 */ /* 0x000fc80000000f00 */
[----:B------:R-:W1:Y:S01]  /*3300*/  MUFU.EX2 R98, R98 ;  /* 0x0000006200627308 */ /* 0x000e620000000800 */
[C---:B--2---:R-:W-:Y:S02]  /*3310*/  FFMA.FTZ R6, R97.reuse, R6, R78 ;  /* 0x0000000661067223 */ /* 0x044fe4000001004e */
[----:B------:R-:W-:Y:S01]  /*3320*/  FMUL.FTZ R9, R97, R4 ;  /* 0x0000000461097220 */ /* 0x000fe20000410000 */
[----:B------:R-:W-:-:S04]  /*3330*/  MOV R4, R20 ;  /* 0x0000001400047202 */ /* 0x000fc80000000f00 */
[----:B------:R-:W2:Y:S01]  /*3340*/  MUFU.EX2 R99, R99 ;  /* 0x0000006300637308 */ /* 0x000ea20000000800 */
[C---:B0-----:R-:W-:Y:S01]  /*3350*/  FFMA.FTZ R10, R96.reuse, R6, R79 ;  /* 0x00000006600a7223 */ /* 0x041fe2000001004f */
[----:B------:R-:W-:Y:S01]  /*3360*/  MOV R6, R2 ;  /* 0x0000000200067202 */ /* 0x000fe20000000f00 */
[----:B------:R-:W-:Y:S02]  /*3370*/  FMUL.FTZ R9, R96, R9 ;  /* 0x0000000960097220 */ /* 0x000fe40000410000 */
[----:B------:R-:W-:-:S03]  /*3380*/  IMAD.WIDE.U32 R4, R85, c[0x0][0x1a0], R4 ;  /* 0x0000680055047a25 */ /* 0x000fc600078e0004 */
[----:B------:R-:W0:Y:S01]  /*3390*/  MUFU.EX2 R100, R100 ;  /* 0x0000006400647308 */ /* 0x000e220000000800 */
[C---:B-1----:R-:W-:Y:S02]  /*33a0*/  FFMA.FTZ R11, R98.reuse, R10, R81 ;  /* 0x0000000a620b7223 */ /* 0x042fe40000010051 */
[----:B------:R-:W-:Y:S02]  /*33b0*/  FMUL.FTZ R10, R98, R9 ;  /* 0x00000009620a7220 */ /* 0x000fe40000410000 */
[----:B------:R-:W-:-:S04]  /*33c0*/  IMAD.WIDE.U32 R6, R85, c[0x0][0x1c0], R6 ;  /* 0x0000700055067a25 */ /* 0x000fc800078e0006 */
[C---:B--2---:R-:W-:Y:S01]  /*33d0*/  FFMA.FTZ R9, R99.reuse, R11, R82 ;  /* 0x0000000b63097223 */ /* 0x044fe20000010052 */
[----:B------:R-:W-:Y:S01]  /*33e0*/  LEA R12, P2, R6, c[0x0][0x230], 0x2 ;  /* 0x00008c00060c7a11 */ /* 0x000fe200078410ff */
[----:B------:R-:W-:Y:S01]  /*33f0*/  FMUL.FTZ R11, R99, R10 ;  /* 0x0000000a630b7220 */ /* 0x000fe20000410000 */
[----:B------:R-:W-:Y:S02]  /*3400*/  LEA R10, P1, R4, c[0x0][0x228], 0x2 ;  /* 0x00008a00040a7a11 */ /* 0x000fe400078210ff */
[----:B------:R-:W-:Y:S01]  /*3410*/  IADD3 R7, R7, R101, RZ ;  /* 0x0000006507077210 */ /* 0x000fe20007ffe0ff */
[C---:B0-----:R-:W-:Y:S02]  /*3420*/  FFMA.FTZ R9, R100.reuse, R9, R83 ;  /* 0x0000000964097223 */ /* 0x041fe40000010053 */
[----:B------:R-:W-:Y:S01]  /*3430*/  FMUL.FTZ R8, R100, R11 ;  /* 0x0000000b64087220 */ /* 0x000fe20000410000 */
[----:B------:R-:W-:Y:S02]  /*3440*/  IADD3 R11, R5, R13, RZ ;  /* 0x0000000d050b7210 */ /* 0x000fe40007ffe0ff */
[----:B------:R-:W0:Y:S01]  /*3450*/  SHFL.UP PT, R103, R9, 0x1, RZ ;  /* 0x0420000009677989 */ /* 0x000e2200000e00ff */
[----:B------:R-:W-:-:S02]  /*3460*/  LEA.HI.X R13, R6, c[0x0][0x234], R7, 0x2, P2 ;  /* 0x00008d00060d7a11 */ /* 0x000fc400010f1407 */
[----:B------:R-:W-:Y:S01]  /*3470*/  LEA.HI.X R11, R4, c[0x0][0x22c], R11, 0x2, P1 ;  /* 0x00008b00040b7a11 */ /* 0x000fe200008f140b */
[----:B------:R-:W1:Y:S01]  /*3480*/  SHFL.UP PT, R5, R8, 0x1, RZ ;  /* 0x0420000008057989 */ /* 0x000e6200000e00ff */
[C---:B------:R-:W-:Y:S02]  /*3490*/  ISETP.GE.AND P1, PT, R30.reuse, 0x1, PT ;  /* 0x000000011e00780c */ /* 0x040fe40003f26270 */
[----:B------:R-:W-:Y:S01]  /*34a0*/  ISETP.NE.AND P2, PT, R30, 0x1f, PT ;  /* 0x0000001f1e00780c */ /* 0x000fe20003f45270 */
[----:B------:R2:W5:Y:S04]  /*34b0*/  LDG.E R101, [R10.64] ;  /* 0x000000040a657981 */ /* 0x000568000c1e1900 */
[----:B------:R3:W5:Y:S01]  /*34c0*/  LDG.E R102, [R12.64] ;  /* 0x000000040c667981 */ /* 0x000762000c1e1900 */
[----:B------:R-:W-:Y:S01]  /*34d0*/  BSSY B0, `(.L_x_3741) ;  /* 0x0000035000007945 */ /* 0x000fe20003800000 */
[----:B--2---:R-:W-:-:S02]  /*34e0*/  MOV R11, RZ ;  /* 0x000000ff000b7202 */ /* 0x004fc40000000f00 */
[----:B------:R-:W-:Y:S02]  /*34f0*/  MOV R10, 0x3f800000 ;  /* 0x3f800000000a7802 */ /* 0x000fe40000000f00 */
[----:B---3--:R-:W-:Y:S01]  /*3500*/  SHF.R.U32.HI R13, RZ, 0x5, R29 ;  /* 0x00000005ff0d7819 */ /* 0x008fe2000001161d */
[----:B0-----:R-:W-:-:S03]  /*3510*/  @P1 FFMA.FTZ R9, R8, R103, R9 ;  /* 0x0000006708091223 */ /* 0x001fc60000010009 */
[----:B------:R-:W-:Y:S01]  /*3520*/  @!P0 LDS.64 R10, [R85.X8+0x870] ;  /* 0x00087000550a8984 */ /* 0x000fe20000008a00 */
[----:B-1----:R-:W-:Y:S01]  /*3530*/  @P1 FMUL.FTZ R8, R8, R5 ;  /* 0x0000000508081220 */ /* 0x002fe20000410000 */
[----:B------:R-:W-:Y:S02]  /*3540*/  ISETP.GE.AND P1, PT, R30, 0x2, PT ;  /* 0x000000021e00780c */ /* 0x000fe40003f26270 */
[----:B------:R-:W0:Y:S04]  /*3550*/  SHFL.UP PT, R4, R9, 0x2, RZ ;  /* 0x0440000009047989 */ /* 0x000e2800000e00ff */
[----:B------:R-:W1:Y:S07]  /*3560*/  SHFL.UP PT, R5, R8, 0x2, RZ ;  /* 0x0440000008057989 */ /* 0x000e6e00000e00ff */
        /* <DEDUP_REMOVED lines=20> */
[----:B------:R-:W-:-:S03]  /*36b0*/  ISETP.NE.AND P1, PT, R13, RZ, PT ;  /* 0x000000ff0d00720c */ /* 0x000fc60003f25270 */
[----:B------:R0:W-:Y:S04]  /*36c0*/  @!P2 STS.64 [R12+0x850], R8 ;  /* 0x000850080c00a388 */ /* 0x0001e80000000a00 */
[----:B------:R-:W-:Y:S01]  /*36d0*/  BAR.SYNC.DEFER_BLOCKING 0x0 ;  /* 0x0000000000007b1d */ /* 0x000fe20000010000 */
[----:B------:R-:W-:-:S05]  /*36e0*/  ISETP.NE.AND P3, PT, R30, RZ, P1 ;  /* 0x000000ff1e00720c */ /* 0x000fca0000f65270 */
[----:B------:R-:W-:Y:S01]  /*36f0*/  SHFL.UP PT, R103, R8, 0x1, RZ ;  /* 0x0420000008677989 */ /* 0x000fe200000e00ff */
[----:B------:R-:W-:Y:S02]  /*3700*/  @P1 ISETP.NE.AND P2, PT, R30, RZ, PT ;  /* 0x000000ff1e00120c */ /* 0x000fe40003f45270 */
[----:B0-----:R-:W-:Y:S01]  /*3710*/  @P1 MOV R12, R10 ;  /* 0x0000000a000c1202 */ /* 0x001fe20000000f00 */
[----:B------:R-:W0:Y:S02]  /*3720*/  LDS.128 R4, [0x850] ;  /* 0x00085000ff047984 */ /* 0x000e240000000c00 */
[----:B0-----:R-:W-:Y:S02]  /*3730*/  @P1 FMUL.FTZ R13, R103, R4 ;  /* 0x00000004670d1220 */ /* 0x001fe40000410000 */
[----:B------:R-:W-:Y:S02]  /*3740*/  FFMA.FTZ R106, R5, R6, R7 ;  /* 0x00000006056a7223 */ /* 0x000fe40000010007 */
[----:B------:R-:W-:Y:S01]  /*3750*/  @P3 FFMA.FTZ R5, R103, R5, R104 ;  /* 0x0000000567053223 */ /* 0x000fe20000010068 */
[----:B------:R-:W-:-:S02]  /*3760*/  @P1 FSEL R7, R4, R13, !P2 ;  /* 0x0000000d04071208 */ /* 0x000fc40005000000 */
[----:B------:R-:W-:Y:S02]  /*3770*/  @P1 MOV R13, R11 ;  /* 0x0000000b000d1202 */ /* 0x000fe40000000f00 */
[----:B------:R-:W-:Y:S02]  /*3780*/  @P1 MOV R104, R5 ;  /* 0x0000000500681202 */ /* 0x000fe40000000f00 */
[----:B------:R-:W-:Y:S01]  /*3790*/  @P1 MOV R103, R7 ;  /* 0x0000000700671202 */ /* 0x000fe20000000f00 */
[----:B------:R-:W-:Y:S05]  /*37a0*/  @P1 BRA `(.L_x_3742) ;  /* 0x0000007000001947 */ /* 0x000fea0003800000 */
[----:B------:R-:W-:Y:S01]  /*37b0*/  ISETP.NE.AND P1, PT, R30, RZ, PT ;  /* 0x000000ff1e00720c */ /* 0x000fe20003f25270 */
[----:B------:R-:W-:-:S04]  /*37c0*/  FMUL.FTZ R13, R4, R6 ;  /* 0x00000006040d7220 */ /* 0x000fc80000410000 */
[C---:B------:R-:W-:Y:S02]  /*37d0*/  FMUL.FTZ R12, R13.reuse, R10 ;  /* 0x0000000a0d0c7220 */ /* 0x040fe40000410000 */
[----:B------:R-:W-:-:S06]  /*37e0*/  FFMA.FTZ R13, R13, R11, R106 ;  /* 0x0000000b0d0d7223 */ /* 0x000fcc000001006a */
[----:B------:R0:W-:Y:S01]  /*37f0*/  @!P1 STS.64 [0x868], R10 ;  /* 0x0008680aff009388 */ /* 0x0001e20000000a00 */
[----:B------:R-:W-:Y:S02]  /*3800*/  @!P1 MOV R103, R10 ;  /* 0x0000000a00679202 */ /* 0x000fe40000000f00 */
[----:B------:R-:W-:Y:S02]  /*3810*/  @!P1 MOV R104, R11 ;  /* 0x0000000b00689202 */ /* 0x000fe40000000f00 */
.L_x_3742:
[----:B------:R-:W-:Y:S05]  /*3820*/  BSYNC B0 ;  /* 0x0000000000007941 */ /* 0x000fea0003800000 */
.L_x_3741:
        /* <DEDUP_REMOVED lines=32> */
.L_x_3744:
[----:B------:R-:W-:Y:S05]  /*3a30*/  BSYNC B0 ;  /* 0x0000000000007941 */ /* 0x000fea0003800000 */
.L_x_3743:
[----:B0-----:R-:W-:Y:S01]  /*3a40*/  IADD3 R85, R85, 0x1, RZ ;  /* 0x0000000155557810 */ /* 0x001fe20007ffe0ff */
[C---:B------:R-:W-:Y:S02]  /*3a50*/  FFMA.FTZ R56, R101.reuse, R84, R56 ;  /* 0x0000005465387223 */ /* 0x040fe40000010038 */
[----:B------:R-:W-:Y:S01]  /*3a60*/  FFMA.FTZ R55, R101, R8, R55 ;  /* 0x0000000865377223 */ /* 0x000fe20000010037 */
        /* <DEDUP_REMOVED lines=16> */
.L_x_3740:
        /* <DEDUP_REMOVED lines=20> */
[----:B------:R-:W1:Y:S01]  /*3cb0*/  LDS.128 R8, [R42] ;  /* 0x000000002a087984 */ /* 0x000e620000000c00 */
[--C-:B------:R-:W-:Y:S02]  /*3cc0*/  SHF.R.S32.HI R17, RZ, 0x1f, R16.reuse ;  /* 0x0000001fff117819 */ /* 0x100fe40000011410 */
[----:B------:R-:W-:Y:S01]  /*3cd0*/  IADD3 R38, R38, 0x1, RZ ;  /* 0x0000000126267810 */ /* 0x000fe20007ffe0ff */
[----:B------:R-:W2:Y:S01]  /*3ce0*/  LDS.128 R12, [R42+0x200] ;  /* 0x000200002a0c7984 */ /* 0x000ea20000000c00 */
[----:B0-----:R-:W-:Y:S01]  /*3cf0*/  IMAD R7, R25, c[0x0][0x208], RZ ;  /* 0x0000820019077a24 */ /* 0x001fe200078e02ff */
        /* <DEDUP_REMOVED lines=17> */
.L_x_3746:
[----:B------:R-:W-:Y:S05]  /*3e10*/  EXIT ;  /* 0x000000000000794d */ /* 0x000fea0003800000 */
.L_x_3748:
        /* <DEDUP_REMOVED lines=14> */
.L_x_5424:


//--------------------- .text._Z25selective_scan_fwd_kernelI32Selective_Scan_fwd_kernel_traitsILi64ELi16ELi1ELb1ELb0ELb0ELb1EN3c108BFloat16EfEEv13SSMParamsBase --------------------------
	.section	.text._Z25selective_scan_fwd_kernelI32Selective_Scan_fwd_kernel_traitsILi64ELi16ELi1ELb1ELb0ELb0ELb1EN3c108BFloat16EfEEv13SSMParamsBase,"ax",@progbits
	.sectioninfo	@"SHI_REGISTERS=116"
	.align	128
        .global         _Z25selective_scan_fwd_kernelI32Selective_Scan_fwd_kernel_traitsILi64ELi16ELi1ELb1ELb0ELb0ELb1EN3c108BFloat16EfEEv13SSMParamsBase
        .type           _Z25selective_scan_fwd_kernelI32Selective_Scan_fwd_kernel_traitsILi64ELi16ELi1ELb1ELb0ELb0ELb1EN3c108BFloat16EfEEv13SSMParamsBase,@function
        .size           _Z25selective_scan_fwd_kernelI32Selective_Scan_fwd_kernel_traitsILi64ELi16ELi1ELb1ELb0ELb0ELb1EN3c108BFloat16EfEEv13SSMParamsBase,(.L_x_5425 - _Z25selective_scan_fwd_kernelI32Selective_Scan_fwd_kernel_traitsILi64ELi16ELi1ELb1ELb0ELb0ELb1EN3c108BFloat16EfEEv13SSMParamsBase)
        .other          _Z25selective_scan_fwd_kernelI32Selective_Scan_fwd_kernel_traitsILi64ELi16ELi1ELb1ELb0ELb0ELb1EN3c108BFloat16EfEEv13SSMParamsBase,@"STO_CUDA_ENTRY STV_DEFAULT"
_Z25selective_scan_fwd_kernelI32Selective_Scan_fwd_kernel_traitsILi64ELi16ELi1ELb1ELb0ELb0ELb1EN3c108BFloat16EfEEv13SSMParamsBase:
.text._Z25selective_scan_fwd_kernelI32Selective_Scan_fwd_kernel_traitsILi64ELi16ELi1ELb1ELb0ELb0ELb1EN3c108BFloat16EfEEv13SSMParamsBase:
        /* <DEDUP_REMOVED lines=64> */
.L_x_3788:
        /* <DEDUP_REMOVED lines=27> */
[----:B-1----:R-:W-:Y:S01]  /*05b0*/  PRMT R22, RZ, 0x5410, R13 ;  /* 0x00005410ff167816 */ /* 0x002fe2000000000d */
        /* <DEDUP_REMOVED lines=49> */
.L_x_3750:
[----:B--2---:R-:W-:Y:S05]  /*08d0*/  BSYNC B0 ;  /* 0x0000000000007941 */ /* 0x004fea0003800000 */
.L_x_3749:
        /* <DEDUP_REMOVED lines=36> */
.L_x_3752:
[----:B------:R-:W-:Y:S05]  /*0b20*/  BSYNC B0 ;  /* 0x0000000000007941 */ /* 0x000fea0003800000 */
.L_x_3751:
        /* <DEDUP_REMOVED lines=38> */
.L_x_3754:
[----:B------:R-:W-:Y:S05]  /*0d90*/  BSYNC B0 ;  /* 0x0000000000007941 */ /* 0x000fea0003800000 */
.L_x_3753:
        /* <DEDUP_REMOVED lines=36> */
.L_x_3756:
[----:B------:R-:W-:Y:S05]  /*0fe0*/  BSYNC B0 ;  /* 0x0000000000007941 */ /* 0x000fea0003800000 */
.L_x_3755:
        /* <DEDUP_REMOVED lines=38> */
.L_x_3758:
[----:B------:R-:W-:Y:S05]  /*1250*/  BSYNC B0 ;  /* 0x0000000000007941 */ /* 0x000fea0003800000 */
.L_x_3757:
        /* <DEDUP_REMOVED lines=39> */
.L_x_3760:
[----:B------:R-:W-:Y:S05]  /*14d0*/  BSYNC B0 ;  /* 0x0000000000007941 */ /* 0x000fea0003800000 */
.L_x_3759:
        /* <DEDUP_REMOVED lines=43> */
.L_x_3762:
[----:B------:R-:W-:Y:S05]  /*1790*/  BSYNC B0 ;  /* 0x0000000000007941 */ /* 0x000fea0003800000 */
.L_x_3761:
        /* <DEDUP_REMOVED lines=41> */
.L_x_3764:
[----:B------:R-:W-:Y:S05]  /*1a30*/  BSYNC B0 ;  /* 0x0000000000007941 */ /* 0x000fea0003800000 */
.L_x_3763:
        /* <DEDUP_REMOVED lines=43> */
.L_x_3766:
[----:B------:R-:W-:Y:S05]  /*1cf0*/  BSYNC B0 ;  /* 0x0000000000007941 */ /* 0x000fea0003800000 */
.L_x_3765:
        /* <DEDUP_REMOVED lines=41> */
.L_x_3768:
[----:B------:R-:W-:Y:S05]  /*1f90*/  BSYNC B0 ;  /* 0x0000000000007941 */ /* 0x000fea0003800000 */
.L_x_3767:
        /* <DEDUP_REMOVED lines=47> */
.L_x_3770:
[----:B------:R-:W-:Y:S05]  /*2290*/  BSYNC B0 ;  /* 0x0000000000007941 */ /* 0x000fea0003800000 */
.L_x_3769:
        /* <DEDUP_REMOVED lines=33> */
.L_x_3772:
[----:B------:R-:W-:Y:S05]  /*24b0*/  BSYNC B0 ;  /* 0x0000000000007941 */ /* 0x000fea0003800000 */
.L_x_3771:
        /* <DEDUP_REMOVED lines=33> */
.L_x_3774:
[----:B------:R-:W-:Y:S05]  /*26d0*/  BSYNC B0 ;  /* 0x0000000000007941 */ /* 0x000fea0003800000 */
.L_x_3773:
        /* <DEDUP_REMOVED lines=33> */
.L_x_3776:
[----:B------:R-:W-:Y:S05]  /*28f0*/  BSYNC B0 ;  /* 0x0000000000007941 */ /* 0x000fea0003800000 */
.L_x_3775:
        /* <DEDUP_REMOVED lines=33> */
.L_x_3778:
[----:B------:R-:W-:Y:S05]  /*2b10*/  BSYNC B0 ;  /* 0x0000000000007941 */ /* 0x000fea0003800000 */
.L_x_3777:
        /* <DEDUP_REMOVED lines=33> */
.L_x_3780:
[----:B------:R-:W-:Y:S05]  /*2d30*/  BSYNC B0 ;  /* 0x0000000000007941 */ /* 0x000fea0003800000 */
.L_x_3779:
        /* <DEDUP_REMOVED lines=23> */
.L_x_3786:
        /* <DEDUP_REMOVED lines=133> */
[C---:B0-----:R-:W-:Y:S02]  /*3700*/  @P1 FMUL.FTZ R13, R102.reuse, R4 ;  /* 0x00000004660d1220 */ /* 0x041fe40000410000 */
        /* <DEDUP_REMOVED lines=14> */
.L_x_3783:
[----:B------:R-:W-:Y:S05]  /*37f0*/  BSYNC B0 ;  /* 0x0000000000007941 */ /* 0x000fea0003800000 */
.L_x_3782:
        /* <DEDUP_REMOVED lines=32> */
.L_x_3785:
[----:B------:R-:W-:Y:S05]  /*3a00*/  BSYNC B0 ;  /* 0x0000000000007941 */ /* 0x000fea0003800000 */
.L_x_3784:
        /* <DEDUP_REMOVED lines=19> */
.L_x_3781:
        /* <DEDUP_REMOVED lines=201> */
.L_x_3787:
[----:B------:R-:W-:Y:S05]  /*47d0*/  EXIT ;  /* 0x000000000000794d */ /* 0x000fea0003800000 */
.L_x_3789:
        /* <DEDUP_REMOVED lines=10> */
.L_x_5425:


//--------------------- .text._Z25selective_scan_fwd_kernelI32Selective_Scan_fwd_kernel_traitsILi64ELi16ELi1ELb1ELb0ELb1ELb0EN3c108BFloat16EfEEv13SSMParamsBase --------------------------
	.section	.text._Z25selective_scan_fwd_kernelI32Selective_Scan_fwd_kernel_traitsILi64ELi16ELi1ELb1ELb0ELb1ELb0EN3c108BFloat16EfEEv13SSMParamsBase,"ax",@progbits
	.sectioninfo	@"SHI_REGISTERS=126"
	.align	128
        .global         _Z25selective_scan_fwd_kernelI32Selective_Scan_fwd_kernel_traitsILi64ELi16ELi1ELb1ELb0ELb1ELb0EN3c108BFloat16EfEEv13SSMParamsBase
        .type           _Z25selective_scan_fwd_kernelI32Selective_Scan_fwd_kernel_traitsILi64ELi16ELi1ELb1ELb0ELb1ELb0EN3c108BFloat16EfEEv13SSMParamsBase,@function
        .size           _Z25selective_scan_fwd_kernelI32Selective_Scan_fwd_kernel_traitsILi64ELi16ELi1ELb1ELb0ELb1ELb0EN3c108BFloat16EfEEv13SSMParamsBase,(.L_x_5426 - _Z25selective_scan_fwd_kernelI32Selective_Scan_fwd_kernel_traitsILi64ELi16ELi1ELb1ELb0ELb1ELb0EN3c108BFloat16EfEEv13SSMParamsBase)
        .other          _Z25selective_scan_fwd_kernelI32Selective_Scan_fwd_kernel_traitsILi64ELi16ELi1ELb1ELb0ELb1ELb0EN3c108BFloat16EfEEv13SSMParamsBase,@"STO_CUDA_ENTRY STV_DEFAULT"
_Z25selective_scan_fwd_kernelI32Selective_Scan_fwd_kernel_traitsILi64ELi16ELi1ELb1ELb0ELb1ELb0EN3c108BFloat16EfEEv13SSMParamsBase:
.text._Z25selective_scan_fwd_kernelI32Selective_Scan_fwd_kernel_traitsILi64ELi16ELi1ELb1ELb0ELb1ELb0EN3c108BFloat16EfEEv13SSMParamsBase:
        /* <DEDUP_REMOVED lines=83> */
.L_x_3829:
        /* <DEDUP_REMOVED lines=85> */
.L_x_3791:
[----:B-12---:R-:W-:Y:S05]  /*0a80*/  BSYNC B0 ;  /* 0x0000000000007941 */ /* 0x006fea0003800000 */
.L_x_3790:
        /* <DEDUP_REMOVED lines=36> */
.L_x_3793:
[----:B------:R-:W-:Y:S05]  /*0cd0*/  BSYNC B0 ;  /* 0x0000000000007941 */ /* 0x000fea0003800000 */
.L_x_3792:
        /* <DEDUP_REMOVED lines=38> */
.L_x_3795:
[----:B------:R-:W-:Y:S05]  /*0f40*/  BSYNC B0 ;  /* 0x0000000000007941 */ /* 0x000fea0003800000 */
.L_x_3794:
        /* <DEDUP_REMOVED lines=36> */
.L_x_3797:
[----:B------:R-:W-:Y:S05]  /*1190*/  BSYNC B0 ;  /* 0x0000000000007941 */ /* 0x000fea0003800000 */
.L_x_3796:
        /* <DEDUP_REMOVED lines=38> */
.L_x_3799:
[----:B------:R-:W-:Y:S05]  /*1400*/  BSYNC B0 ;  /* 0x0000000000007941 */ /* 0x000fea0003800000 */
.L_x_3798:
        /* <DEDUP_REMOVED lines=39> */
.L_x_3801:
[----:B------:R-:W-:Y:S05]  /*1680*/  BSYNC B0 ;  /* 0x0000000000007941 */ /* 0x000fea0003800000 */
.L_x_3800:
        /* <DEDUP_REMOVED lines=43> */
.L_x_3803:
[----:B------:R-:W-:Y:S05]  /*1940*/  BSYNC B0 ;  /* 0x0000000000007941 */ /* 0x000fea0003800000 */
.L_x_3802:
        /* <DEDUP_REMOVED lines=41> */
.L_x_3805:
[----:B------:R-:W-:Y:S05]  /*1be0*/  BSYNC B0 ;  /* 0x0000000000007941 */ /* 0x000fea0003800000 */
.L_x_3804:
        /* <DEDUP_REMOVED lines=43> */
.L_x_3807:
[----:B------:R-:W-:Y:S05]  /*1ea0*/  BSYNC B0 ;  /* 0x0000000000007941 */ /* 0x000fea0003800000 */
.L_x_3806:
        /* <DEDUP_REMOVED lines=41> */
.L_x_3809:
[----:B------:R-:W-:Y:S05]  /*2140*/  BSYNC B0 ;  /* 0x0000000000007941 */ /* 0x000fea0003800000 */
.L_x_3808:
        /* <DEDUP_REMOVED lines=47> */
.L_x_3811:
[----:B------:R-:W-:Y:S05]  /*2440*/  BSYNC B0 ;  /* 0x0000000000007941 */ /* 0x000fea0003800000 */
.L_x_3810:
        /* <DEDUP_REMOVED lines=33> */
.L_x_3813:
[----:B------:R-:W-:Y:S05]  /*2660*/  BSYNC B0 ;  /* 0x0000000000007941 */ /* 0x000fea0003800000 */
.L_x_3812:
        /* <DEDUP_REMOVED lines=33> */
.L_x_3815:
[----:B------:R-:W-:Y:S05]  /*2880*/  BSYNC B0 ;  /* 0x0000000000007941 */ /* 0x000fea0003800000 */
.L_x_3814:
        /* <DEDUP_REMOVED lines=33> */
.L_x_3817:
[----:B------:R-:W-:Y:S05]  /*2aa0*/  BSYNC B0 ;  /* 0x0000000000007941 */ /* 0x000fea0003800000 */
.L_x_3816:
        /* <DEDUP_REMOVED lines=33> */
.L_x_3819:
[----:B------:R-:W-:Y:S05]  /*2cc0*/  BSYNC B0 ;  /* 0x0000000000007941 */ /* 0x000fea0003800000 */
.L_x_3818:
        /* <DEDUP_REMOVED lines=33> */
.L_x_3821:
[----:B------:R-:W-:Y:S05]  /*2ee0*/  BSYNC B0 ;  /* 0x0000000000007941 */ /* 0x000fea0003800000 */
.L_x_3820:
        /* <DEDUP_REMOVED lines=21> */
.L_x_3827:
        /* <DEDUP_REMOVED lines=21> */
[----:B------:R-:W-:-:S04]  /*3190*/  IMAD R16, R34, c[0x0][0x198], RZ ;  /* 0x0000660022107a24 */ /* 0x000fc800078e02ff */
[----:B------:R-:W-:Y:S02]  /*31a0*/  IMAD R17, R35, c[0x0][0x19c], R16 ;  /* 0x0000670023117a24 */ /* 0x000fe400078e0210 */
[----:B------:R-:W-:Y:S01]  /*31b0*/  IMAD R16, R14, c[0x0][0x1a0], RZ ;  /* 0x000068000e107a24 */ /* 0x000fe200078e02ff */
[C---:B------:R-:W-:Y:S02]  /*31c0*/  ISETP.NE.AND P2, PT, R31.reuse, 0x1f, PT ;  /* 0x0000001f1f00780c */ /* 0x040fe40003f45270 */
        /* <DEDUP_REMOVED lines=59> */
[----:B------:R-:W-:-:S03]  /*3580*/  IMAD.WIDE.U32 R2, R35, c[0x0][0x198], RZ ;  /* 0x0000660023027a25 */ /* 0x000fc600078e00ff */
[----:B------:R-:W0:Y:S01]  /*3590*/  MUFU.EX2 R89, R89 ;  /* 0x0000005900597308 */ /* 0x000e220000000800 */
[C---:B--2---:R-:W-:Y:S01]  /*35a0*/  FFMA.FTZ R15, R88.reuse, R15, R75 ;  /* 0x0000000f580f7223 */ /* 0x044fe2000001004b */
[----:B------:R-:W-:Y:S01]  /*35b0*/  IADD3 R3, R3, R17, RZ ;  /* 0x0000001103037210 */ /* 0x000fe20007ffe0ff */
[----:B------:R-:W-:Y:S02]  /*35c0*/  FMUL.FTZ R12, R88, R13 ;  /* 0x0000000d580c7220 */ /* 0x000fe40000410000 */
[----:B------:R-:W-:-:S03]  /*35d0*/  IMAD R17, R71, c[0x0][0x1a4], R16 ;  /* 0x0000690047117a24 */ /* 0x000fc600078e0210 */
[----:B------:R-:W2:Y:S01]  /*35e0*/  MUFU.EX2 R101, R101 ;  /* 0x0000006500657308 */ /* 0x000ea20000000800 */
[C---:B-1----:R-:W-:Y:S02]  /*35f0*/  FFMA.FTZ R15, R91.reuse, R15, R74 ;  /* 0x0000000f5b0f7223 */ /* 0x042fe4000001004a */
[----:B------:R-:W-:Y:S02]  /*3600*/  FMUL.FTZ R12, R91, R12 ;  /* 0x0000000c5b0c7220 */ /* 0x000fe40000410000 */
[C---:B0-----:R-:W-:Y:S02]  /*3610*/  FFMA.FTZ R15, R89.reuse, R15, R72 ;  /* 0x0000000f590f7223 */ /* 0x041fe40000010048 */
[----:B------:R-:W-:Y:S02]  /*3620*/  FMUL.FTZ R14, R89, R12 ;  /* 0x0000000c590e7220 */ /* 0x000fe40000410000 */
[----:B------:R-:W-:-:S04]  /*3630*/  IMAD.WIDE.U32 R12, R71, c[0x0][0x1a0], R2 ;  /* 0x00006800470c7a25 */ /* 0x000fc800078e0002 */
[----:B--2---:R-:W-:Y:S01]  /*3640*/  FFMA.FTZ R3, R101, R15, R70 ;  /* 0x0000000f65037223 */ /* 0x004fe20000010046 */
[----:B------:R-:W-:Y:S01]  /*3650*/  IADD3 R15, R13, R17, RZ ;  /* 0x000000110d0f7210 */ /* 0x000fe20007ffe0ff */
[----:B------:R-:W-:Y:S01]  /*3660*/  FMUL.FTZ R2, R101, R14 ;  /* 0x0000000e65027220 */ /* 0x000fe20000410000 */
[C---:B------:R-:W-:Y:S02]  /*3670*/  LEA R14, P0, R12.reuse, c[0x0][0x228], 0x2 ;  /* 0x00008a000c0e7a11 */ /* 0x040fe400078010ff */
[----:B------:R-:W0:Y:S02]  /*3680*/  SHFL.UP PT, R16, R3, 0x1, RZ ;  /* 0x0420000003107989 */ /* 0x000e2400000e00ff */
[----:B------:R-:W-:Y:S02]  /*3690*/  LEA.HI.X R15, R12, c[0x0][0x22c], R15, 0x2, P0 ;  /* 0x00008b000c0f7a11 */ /* 0x000fe400000f140f */
[----:B------:R-:W1:Y:S01]  /*36a0*/  SHFL.UP PT, R13, R2, 0x1, RZ ;  /* 0x04200000020d7989 */ /* 0x000e6200000e00ff */
[----:B------:R-:W-:-:S02]  /*36b0*/  ISETP.GE.AND P0, PT, R31, 0x1, PT ;  /* 0x000000011f00780c */ /* 0x000fc40003f06270 */
[----:B------:R-:W-:Y:S01]  /*36c0*/  MOV R17, RZ ;  /* 0x000000ff00117202 */ /* 0x000fe20000000f00 */
[----:B------:R2:W5:Y:S01]  /*36d0*/  LDG.E R98, [R14.64] ;  /* 0x000000040e627981 */ /* 0x000562000c1e1900 */
[----:B------:R-:W-:Y:S01]  /*36e0*/  @!P2 LOP3.LUT R18, R6, 0x3ffffff8, RZ, 0xc0, !PT ;  /* 0x3ffffff80612a812 */ /* 0x000fe200078ec0ff */
[----:B------:R-:W-:Y:S01]  /*36f0*/  BSSY B0, `(.L_x_3823) ;  /* 0x0000034000007945 */ /* 0x000fe20003800000 */
[----:B------:R-:W-:-:S07]  /*3700*/  SHF.R.U32.HI R19, RZ, 0x5, R37 ;  /* 0x00000005ff137819 */ /* 0x000fce0000011625 */
[C---:B0-----:R-:W-:Y:S01]  /*3710*/  @P0 FFMA.FTZ R3, R2.reuse, R16, R3 ;  /* 0x0000001002030223 */ /* 0x041fe20000010003 */
[----:B------:R-:W-:Y:S01]  /*3720*/  MOV R16, 0x3f800000 ;  /* 0x3f80000000107802 */ /* 0x000fe20000000f00 */
        /* <DEDUP_REMOVED lines=20> */
[----:B------:R-:W3:Y:S01]  /*3870*/  @!P0 LDS.64 R16, [R71.X8+0x870] ;  /* 0x0008700047108984 */ /* 0x000ee20000008a00 */
[----:B------:R-:W-:Y:S01]  /*3880*/  ISETP.NE.AND P0, PT, R19, RZ, PT ;  /* 0x000000ff1300720c */ /* 0x000fe20003f05270 */
[C---:B0-----:R-:W-:Y:S02]  /*3890*/  @P1 FFMA.FTZ R3, R2.reuse, R4, R3 ;  /* 0x0000000402031223 */ /* 0x041fe40000010003 */
[----:B-1----:R-:W-:-:S03]  /*38a0*/  @P1 FMUL.FTZ R2, R2, R5 ;  /* 0x0000000502021220 */ /* 0x002fc60000410000 */
[----:B------:R-:W-:Y:S07]  /*38b0*/  SHFL.UP PT, R106, R3, 0x1, RZ ;  /* 0x04200000036a7989 */ /* 0x000fee00000e00ff */
[C---:B------:R-:W-:Y:S01]  /*38c0*/  @P0 ISETP.NE.AND P1, PT, R31.reuse, RZ, PT ;  /* 0x000000ff1f00020c */ /* 0x040fe20003f25270 */
[----:B------:R-:W-:Y:S04]  /*38d0*/  LDS.128 R4, [R36.X16] ;  /* 0x0000000024047984 */ /* 0x000fe8000000cc00 */
[----:B------:R3:W-:Y:S04]  /*38e0*/  @!P2 STS.64 [R18+0x850], R2 ;  /* 0x000850021200a388 */ /* 0x0007e80000000a00 */
[----:B------:R-:W-:Y:S01]  /*38f0*/  BAR.SYNC.DEFER_BLOCKING 0x0 ;  /* 0x0000000000007b1d */ /* 0x000fe20000010000 */
[----:B------:R-:W-:-:S05]  /*3900*/  ISETP.NE.AND P2, PT, R31, RZ, P0 ;  /* 0x000000ff1f00720c */ /* 0x000fca0000745270 */
[----:B------:R-:W-:Y:S01]  /*3910*/  SHFL.UP PT, R104, R2, 0x1, RZ ;  /* 0x0420000002687989 */ /* 0x000fe200000e00ff */
[----:B---3--:R-:W-:-:S03]  /*3920*/  @P0 MOV R18, R16 ;  /* 0x0000001000120202 */ /* 0x008fc60000000f00 */
[----:B--2---:R-:W0:Y:S02]  /*3930*/  LDS.128 R12, [0x850] ;  /* 0x00085000ff0c7984 */ /* 0x004e240000000c00 */
[C---:B0-----:R-:W-:Y:S02]  /*3940*/  @P0 FMUL.FTZ R19, R104.reuse, R12 ;  /* 0x0000000c68130220 */ /* 0x041fe40000410000 */
[----:B------:R-:W-:Y:S02]  /*3950*/  FFMA.FTZ R108, R13, R14, R15 ;  /* 0x0000000e0d6c7223 */ /* 0x000fe4000001000f */
[----:B------:R-:W-:Y:S01]  /*3960*/  @P2 FFMA.FTZ R13, R104, R13, R106 ;  /* 0x0000000d680d2223 */ /* 0x000fe2000001006a */
[----:B------:R-:W-:Y:S02]  /*3970*/  @P0 FSEL R15, R12, R19, !P1 ;  /* 0x000000130c0f0208 */ /* 0x000fe40004800000 */
[----:B------:R-:W-:Y:S02]  /*3980*/  @P0 MOV R19, R17 ;  /* 0x0000001100130202 */ /* 0x000fe40000000f00 */
[----:B------:R-:W-:-:S02]  /*3990*/  @P0 MOV R106, R13 ;  /* 0x0000000d006a0202 */ /* 0x000fc40000000f00 */
        /* <DEDUP_REMOVED lines=9> */
.L_x_3824:
[----:B------:R-:W-:Y:S05]  /*3a30*/  BSYNC B0 ;  /* 0x0000000000007941 */ /* 0x000fea0003800000 */
.L_x_3823:
[----:B------:R-:W-:Y:S01]  /*3a40*/  BAR.SYNC.DEFER_BLOCKING 0x0 ;  /* 0x0000000000007b1d */ /* 0x000fe20000010000 */
[----:B------:R-:W-:Y:S02]  /*3a50*/  ISETP.NE.AND P0, PT, R37, RZ, PT ;  /* 0x000000ff2500720c */ /* 0x000fe40003f05270 */
[--C-:B------:R-:W-:Y:S02]  /*3a60*/  PRMT R119, RZ, 0x5410, R4.reuse ;  /* 0x00005410ff777816 */ /* 0x100fe40000000004 */
        /* <DEDUP_REMOVED lines=10> */
[----:B------:R-:W-:Y:S01]  /*3b10*/  PRMT R9, RZ, 0x5410, R10 ;  /* 0x00005410ff097816 */ /* 0x000fe2000000000a */
[----:B------:R-:W1:Y:S02]  /*3b20*/  LDS R3, [0x86c] ;  /* 0x00086c00ff037984 */ /* 0x000e640000000800 */
[----:B-1----:R-:W-:Y:S01]  /*3b30*/  @P0 FFMA.FTZ R106, R3, R104, R106 ;  /* 0x00000068036a0223 */ /* 0x002fe2000001006a */
[----:B------:R-:W-:-:S03]  /*3b40*/  ISETP.NE.AND P0, PT, R37, RZ, PT ;  /* 0x000000ff2500720c */ /* 0x000fc60003f05270 */
[----:B------:R-:W-:-:S04]  /*3b50*/  FFMA.FTZ R13, R100, R106, R87 ;  /* 0x0000006a640d7223 */ /* 0x000fc80000010057 */
[----:B------:R-:W-:Y:S01]  /*3b60*/  FFMA.FTZ R12, R103, R13, R86 ;  /* 0x0000000d670c7223 */ /* 0x000fe20000010056 */
[----:B------:R-:W-:-:S03]  /*3b70*/  PRMT R103, RZ, 0x5410, R5 ;  /* 0x00005410ff677816 */ /* 0x000fc60000000005 */
[----:B------:R-:W-:-:S04]  /*3b80*/  FFMA.FTZ R14, R102, R12, R85 ;  /* 0x0000000c660e7223 */ /* 0x000fc80000010055 */
[----:B------:R-:W-:Y:S01]  /*3b90*/  FFMA.FTZ R15, R105, R14, R84 ;  /* 0x0000000e690f7223 */ /* 0x000fe20000010054 */
[----:B------:R-:W-:-:S03]  /*3ba0*/  PRMT R105, RZ, 0x5410, R6 ;  /* 0x00005410ff697816 */ /* 0x000fc60000000006 */
[----:B------:R-:W-:-:S04]  /*3bb0*/  FFMA.FTZ R96, R96, R15, R83 ;  /* 0x0000000f60607223 */ /* 0x000fc80000010053 */
[----:B------:R-:W-:-:S04]  /*3bc0*/  FFMA.FTZ R99, R99, R96, R82 ;  /* 0x0000006063637223 */ /* 0x000fc80000010052 */
[----:B------:R-:W-:-:S04]  /*3bd0*/  FFMA.FTZ R94, R94, R99, R81 ;  /* 0x000000635e5e7223 */ /* 0x000fc80000010051 */
[----:B------:R-:W-:-:S04]  /*3be0*/  FFMA.FTZ R97, R97, R94, R80 ;  /* 0x0000005e61617223 */ /* 0x000fc80000010050 */
[----:B0-----:R-:W-:-:S04]  /*3bf0*/  FFMA.FTZ R17, R92, R97, R79 ;  /* 0x000000615c117223 */ /* 0x001fc8000001004f */
[----:B------:R-:W-:-:S04]  /*3c00*/  FFMA.FTZ R16, R95, R17, R78 ;  /* 0x000000115f107223 */ /* 0x000fc8000001004e */
[----:B------:R-:W-:-:S04]  /*3c10*/  FFMA.FTZ R95, R90, R16, R77 ;  /* 0x000000105a5f7223 */ /* 0x000fc8000001004d */
[----:B------:R-:W-:Y:S01]  /*3c20*/  FFMA.FTZ R4, R93, R95, R76 ;  /* 0x0000005f5d047223 */ /* 0x000fe2000001004c */
[--C-:B------:R-:W-:Y:S02]  /*3c30*/  PRMT R93, RZ, 0x5410, R11.reuse ;  /* 0x00005410ff5d7816 */ /* 0x100fe4000000000b */
[----:B------:R-:W-:Y:S01]  /*3c40*/  PRMT R11, RZ, 0x7610, R11 ;  /* 0x00007610ff0b7816 */ /* 0x000fe2000000000b */
[----:B------:R-:W-:-:S04]  /*3c50*/  FFMA.FTZ R5, R88, R4, R75 ;  /* 0x0000000458057223 */ /* 0x000fc8000001004b */
[----:B------:R-:W-:Y:S01]  /*3c60*/  FFMA.FTZ R6, R91, R5, R74 ;  /* 0x000000055b067223 */ /* 0x000fe2000001004a */
[----:B------:R-:W-:-:S03]  /*3c70*/  PRMT R91, RZ, 0x7610, R10 ;  /* 0x00007610ff5b7816 */ /* 0x000fc6000000000a */
        /* <DEDUP_REMOVED lines=18> */
.L_x_3826:
[----:B------:R-:W-:Y:S05]  /*3da0*/  BSYNC B0 ;  /* 0x0000000000007941 */ /* 0x000fea0003800000 */
.L_x_3825:
        /* <DEDUP_REMOVED lines=36> */
.L_x_3822:
        /* <DEDUP_REMOVED lines=40> */
.L_x_3828:
[----:B------:R-:W-:Y:S05]  /*4270*/  EXIT ;  /* 0x000000000000794d */ /* 0x000fea0003800000 */
.L_x_3830:
        /* <DEDUP_REMOVED lines=16> */
.L_x_5426:


//--------------------- .text._Z25selective_scan_fwd_kernelI32Selective_Scan_fwd_kernel_traitsILi64ELi16ELi1ELb1ELb0ELb1ELb1EN3c108BFloat16EfEEv13SSMParamsBase --------------------------
	.section	.text._Z25selective_scan_fwd_kernelI32Selective_Scan_fwd_kernel_traitsILi64ELi16ELi1ELb1ELb0ELb1ELb1EN3c108BFloat16EfEEv13SSMParamsBase,"ax",@progbits
	.sectioninfo	@"SHI_REGISTERS=126"
	.align	128
        .global         _Z25selective_scan_fwd_kernelI32Selective_Scan_fwd_kernel_traitsILi64ELi16ELi1ELb1ELb0ELb1ELb1EN3c108BFloat16EfEEv13SSMParamsBase
        .type           _Z25selective_scan_fwd_kernelI32Selective_Scan_fwd_kernel_traitsILi64ELi16ELi1ELb1ELb0ELb1ELb1EN3c108BFloat16EfEEv13SSMParamsBase,@function
        .size           _Z25selective_scan_fwd_kernelI32Selective_Scan_fwd_kernel_traitsILi64ELi16ELi1ELb1ELb0ELb1ELb1EN3c108BFloat16EfEEv13SSMParamsBase,(.L_x_5427 - _Z25selective_scan_fwd_kernelI32Selective_Scan_fwd_kernel_traitsILi64ELi16ELi1ELb1ELb0ELb1ELb1EN3c108BFloat16EfEEv13SSMParamsBase)
        .other          _Z25selective_scan_fwd_kernelI32Selective_Scan_fwd_kernel_traitsILi64ELi16ELi1ELb1ELb0ELb1ELb1EN3c108BFloat16EfEEv13SSMParamsBase,@"STO_CUDA_ENTRY STV_DEFAULT"
_Z25selective_scan_fwd_kernelI32Selective_Scan_fwd_kernel_traitsILi64ELi16ELi1ELb1ELb0ELb1ELb1EN3c108BFloat16EfEEv13SSMParamsBase:
.text._Z25selective_scan_fwd_kernelI32Selective_Scan_fwd_kernel_traitsILi64ELi16ELi1ELb1ELb0ELb1ELb1EN3c108BFloat16EfEEv13SSMParamsBase:
        /* <DEDUP_REMOVED lines=41> */
[----:B------:R-:W-:-:S11]  /*0290*/  ISETP.GE.AND P4, PT, R5, 0x1, PT ;  /* 0x000000010500780c */ /* 0x000fd60003f86270 */
[-C--:B------:R-:W-:Y:S02]  /*02a0*/  @!P2 IADD3 R4, R4, -R11.reuse, RZ ;  /* 0x8000000b0404a210 */ /* 0x080fe40007ffe0ff */
[----:B------:R-:W-:Y:S02]  /*02b0*/  @!P2 IADD3 R6, R6, 0x1, RZ ;  /* 0x000000010606a810 */ /* 0x000fe40007ffe0ff */
[----:B------:R-:W-:Y:S02]  /*02c0*/  ISETP.GE.U32.AND P0, PT, R4, R11, PT ;  /* 0x0000000b0400720c */ /* 0x000fe40003f06070 */
[----:B------:R-:W-:-:S04]  /*02d0*/  LOP3.LUT R4, R0, c[0x0][0x178], RZ, 0x3c, !PT ;  /* 0x00005e0000047a12 */ /* 0x000fc800078e3cff */
[----:B------:R-:W-:Y:S01]  /*02e0*/  ISETP.GE.AND P3, PT, R4, RZ, PT ;  /* 0x000000ff0400720c */ /* 0x000fe20003f66270 */
[----:B------:R-:W-:-:S06]  /*02f0*/  IMAD.WIDE.U32 R4, R25, c[0x0][0x1d0], RZ ;  /* 0x0000740019047a25 */ /* 0x000fcc00078e00ff */
[----:B------:R-:W-:Y:S01]  /*0300*/  @P0 IADD3 R6, R6, 0x1, RZ ;  /* 0x0000000106060810 */ /* 0x000fe20007ffe0ff */
[----:B------:R-:W-:Y:S06]  /*0310*/  @!P4 EXIT ;  /* 0x000000000000c94d */ /* 0x000fec0003800000 */
[----:B------:R-:W0:Y:S01]  /*0320*/  S2R R26, SR_TID.X ;  /* 0x00000000001a7919 */ /* 0x000e220000002100 */
[----:B------:R-:W-:Y:S01]  /*0330*/  MOV R11, R6 ;  /* 0x00000006000b7202 */ /* 0x000fe20000000f00 */
[----:B------:R-:W-:Y:S01]  /*0340*/  IMAD R13, R25, c[0x0][0x1d4], R10 ;  /* 0x00007500190d7a24 */ /* 0x000fe200078e020a */
[----:B------:R-:W-:Y:S01]  /*0350*/  IADD3 R9, R9, R7, RZ ;  /* 0x0000000709097210 */ /* 0x000fe20007ffe0ff */
[----:B------:R-:W1:Y:S01]  /*0360*/  S2R R27, SR_LANEID ;  /* 0x00000000001b7919 */ /* 0x000e620000000000 */
[----:B------:R-:W-:Y:S01]  /*0370*/  @!P3 IADD3 R11, -R11, RZ, RZ ;  /* 0x000000ff0b0bb210 */ /* 0x000fe20007ffe1ff */
[----:B------:R-:W-:Y:S01]  /*0380*/  IMAD.WIDE.U32 R6, R25, c[0x0][0x1e0], RZ ;  /* 0x0000780019067a25 */ /* 0x000fe200078e00ff */
        /* <DEDUP_REMOVED lines=10> */
[C---:B------:R-:W-:Y:S02]  /*0430*/  IMAD R13, R0.reuse, c[0x0][0x1ec], R13 ;  /* 0x00007b00000d7a24 */ /* 0x040fe400078e020d */
[----:B------:R-:W-:Y:S01]  /*0440*/  IMAD.WIDE.U32 R4, R0, c[0x0][0x1d8], R4 ;  /* 0x0000760000047a25 */ /* 0x000fe200078e0004 */
[----:B0-----:R-:W-:-:S03]  /*0450*/  SHF.L.U32 R28, R26, 0x1, RZ ;  /* 0x000000011a1c7819 */ /* 0x001fc600000006ff */
[----:B------:R-:W-:Y:S01]  /*0460*/  IMAD.WIDE.U32 R6, R0, c[0x0][0x1e8], R6 ;  /* 0x00007a0000067a25 */ /* 0x000fe200078e0006 */
[----:B------:R-:W-:Y:S02]  /*0470*/  IADD3 R35, R5, R15, RZ ;  /* 0x0000000f05237210 */ /* 0x000fe40007ffe0ff */
[----:B------:R-:W-:Y:S01]  /*0480*/  LEA R34, P0, R4, c[0x0][0x240], 0x1 ;  /* 0x0000900004227a11 */ /* 0x000fe200078008ff */
[----:B------:R-:W-:Y:S01]  /*0490*/  IMAD.WIDE.U32 R8, R11, c[0x0][0x1c8], R8 ;  /* 0x000072000b087a25 */ /* 0x000fe200078e0008 */
[----:B------:R-:W-:Y:S02]  /*04a0*/  IADD3 R37, R7, R13, RZ ;  /* 0x0000000d07257210 */ /* 0x000fe40007ffe0ff */
[----:B------:R-:W-:Y:S01]  /*04b0*/  LEA R36, P1, R6, c[0x0][0x248], 0x1 ;  /* 0x0000920006247a11 */ /* 0x000fe200078208ff */
[----:B------:R-:W-:Y:S01]  /*04c0*/  IMAD R33, R11, c[0x0][0x1cc], R10 ;  /* 0x000073000b217a24 */ /* 0x000fe200078e020a */
[----:B------:R-:W-:Y:S02]  /*04d0*/  LEA R31, P2, R8, c[0x0][0x230], 0x1 ;  /* 0x00008c00081f7a11 */ /* 0x000fe400078408ff */
[----:B------:R-:W-:-:S02]  /*04e0*/  LOP3.LUT R28, R28, 0xffffffc0, RZ, 0xc0, !PT ;  /* 0xffffffc01c1c7812 */ /* 0x000fc400078ec0ff */
[----:B------:R-:W-:Y:S02]  /*04f0*/  IADD3 R33, R9, R33, RZ ;  /* 0x0000002109217210 */ /* 0x000fe40007ffe0ff */
[----:B------:R-:W-:Y:S02]  /*0500*/  LEA.HI.X R35, R4, c[0x0][0x244], R35, 0x1, P0 ;  /* 0x0000910004237a11 */ /* 0x000fe400000f0c23 */
[----:B------:R-:W-:Y:S02]  /*0510*/  LEA.HI.X R37, R6, c[0x0][0x24c], R37, 0x1, P1 ;  /* 0x0000930006257a11 */ /* 0x000fe400008f0c25 */
[----:B------:R-:W-:Y:S02]  /*0520*/  LEA.HI.X R33, R8, c[0x0][0x234], R33, 0x1, P2 ;  /* 0x00008d0008217a11 */ /* 0x000fe400010f0c21 */
[----:B------:R-:W-:Y:S02]  /*0530*/  LOP3.LUT R56, R26, 0x1f, RZ, 0xc0, !PT ;  /* 0x0000001f1a387812 */ /* 0x000fe400078ec0ff */
[----:B------:R-:W-:-:S02]  /*0540*/  LOP3.LUT R30, R28, 0x1f, R26, 0xf8, !PT ;  /* 0x0000001f1c1e7812 */ /* 0x000fc400078ef81a */
[----:B-1----:R-:W-:Y:S02]  /*0550*/  IADD3 R32, R28, R27, RZ ;  /* 0x0000001b1c207210 */ /* 0x002fe40007ffe0ff */
.L_x_3870:
[----:B------:R-:W-:Y:S01]  /*0560*/  BAR.SYNC.DEFER_BLOCKING 0x0 ;  /* 0x0000000000007b1d */ /* 0x000fe20000010000 */
[----:B-1----:R-:W-:-:S05]  /*0570*/  IMAD.WIDE R8, R30, 0x10, R34 ;  /* 0x000000101e087825 */ /* 0x002fca00078e0222 */
        /* <DEDUP_REMOVED lines=75> */
.L_x_3832:
[----:B-12---:R-:W-:Y:S05]  /*0a30*/  BSYNC B0 ;  /* 0x0000000000007941 */ /* 0x006fea0003800000 */
.L_x_3831:
        /* <DEDUP_REMOVED lines=36> */
.L_x_3834:
[----:B------:R-:W-:Y:S05]  /*0c80*/  BSYNC B0 ;  /* 0x0000000000007941 */ /* 0x000fea0003800000 */
.L_x_3833:
        /* <DEDUP_REMOVED lines=38> */
.L_x_3836:
[----:B------:R-:W-:Y:S05]  /*0ef0*/  BSYNC B0 ;  /* 0x0000000000007941 */ /* 0x000fea0003800000 */
.L_x_3835:
        /* <DEDUP_REMOVED lines=36> */
.L_x_3838:
[----:B------:R-:W-:Y:S05]  /*1140*/  BSYNC B0 ;  /* 0x0000000000007941 */ /* 0x000fea0003800000 */
.L_x_3837:
        /* <DEDUP_REMOVED lines=38> */
.L_x_3840:
[----:B------:R-:W-:Y:S05]  /*13b0*/  BSYNC B0 ;  /* 0x0000000000007941 */ /* 0x000fea0003800000 */
.L_x_3839:
        /* <DEDUP_REMOVED lines=39> */
.L_x_3842:
[----:B------:R-:W-:Y:S05]  /*1630*/  BSYNC B0 ;  /* 0x0000000000007941 */ /* 0x000fea0003800000 */
.L_x_3841:
        /* <DEDUP_REMOVED lines=43> */
.L_x_3844:
[----:B------:R-:W-:Y:S05]  /*18f0*/  BSYNC B0 ;  /* 0x0000000000007941 */ /* 0x000fea0003800000 */
.L_x_3843:
        /* <DEDUP_REMOVED lines=41> */
.L_x_3846:
[----:B------:R-:W-:Y:S05]  /*1b90*/  BSYNC B0 ;  /* 0x0000000000007941 */ /* 0x000fea0003800000 */
.L_x_3845:
        /* <DEDUP_REMOVED lines=43> */
.L_x_3848:
[----:B------:R-:W-:Y:S05]  /*1e50*/  BSYNC B0 ;  /* 0x0000000000007941 */ /* 0x000fea0003800000 */
.L_x_3847:
        /* <DEDUP_REMOVED lines=41> */
.L_x_3850:
[----:B------:R-:W-:Y:S05]  /*20f0*/  BSYNC B0 ;  /* 0x0000000000007941 */ /* 0x000fea0003800000 */
.L_x_3849:
        /* <DEDUP_REMOVED lines=47> */
.L_x_3852:
[----:B------:R-:W-:Y:S05]  /*23f0*/  BSYNC B0 ;  /* 0x0000000000007941 */ /* 0x000fea0003800000 */
.L_x_3851:
        /* <DEDUP_REMOVED lines=33> */
.L_x_3854:
[----:B------:R-:W-:Y:S05]  /*2610*/  BSYNC B0 ;  /* 0x0000000000007941 */ /* 0x000fea0003800000 */
.L_x_3853:
        /* <DEDUP_REMOVED lines=33> */
.L_x_3856:
[----:B------:R-:W-:Y:S05]  /*2830*/  BSYNC B0 ;  /* 0x0000000000007941 */ /* 0x000fea0003800000 */
.L_x_3855:
        /* <DEDUP_REMOVED lines=33> */
.L_x_3858:
[----:B------:R-:W-:Y:S05]  /*2a50*/  BSYNC B0 ;  /* 0x0000000000007941 */ /* 0x000fea0003800000 */
.L_x_3857:
        /* <DEDUP_REMOVED lines=33> */
.L_x_3860:
[----:B------:R-:W-:Y:S05]  /*2c70*/  BSYNC B0 ;  /* 0x0000000000007941 */ /* 0x000fea0003800000 */
.L_x_3859:
        /* <DEDUP_REMOVED lines=33> */
.L_x_3862:
[----:B------:R-:W-:Y:S05]  /*2e90*/  BSYNC B0 ;  /* 0x0000000000007941 */ /* 0x000fea0003800000 */
.L_x_3861:
        /* <DEDUP_REMOVED lines=21> */
.L_x_3868:
        /* <DEDUP_REMOVED lines=22> */
[----:B------:R-:W-:Y:S01]  /*3150*/  IMAD R19, R0, c[0x0][0x19c], R19 ;  /* 0x0000670000137a24 */ /* 0x000fe200078e0213 */
        /* <DEDUP_REMOVED lines=64> */
[----:B------:R-:W-:-:S04]  /*3560*/  FMUL.FTZ R14, R90, R15 ;  /* 0x0000000f5a0e7220 */ /* 0x000fc80000410000 */
[----:B------:R-:W-:Y:S01]  /*3570*/  IMAD.WIDE.U32 R12, R71, c[0x0][0x1a0], R12 ;  /* 0x00006800470c7a25 */ /* 0x000fe200078e000c */
[----:B------:R-:W2:Y:S03]  /*3580*/  MUFU.EX2 R99, R99 ;  /* 0x0000006300637308 */ /* 0x000ea60000000800 */
[C---:B-1----:R-:W-:Y:S02]  /*3590*/  FFMA.FTZ R17, R89.reuse, R17, R74 ;  /* 0x0000001159117223 */ /* 0x042fe4000001004a */
[----:B------:R-:W-:Y:S02]  /*35a0*/  FMUL.FTZ R15, R89, R14 ;  /* 0x0000000e590f7220 */ /* 0x000fe40000410000 */
[----:B------:R-:W-:Y:S02]  /*35b0*/  IMAD R14, R16, c[0x0][0x1a0], RZ ;  /* 0x00006800100e7a24 */ /* 0x000fe400078e02ff */
[----:B0-----:R-:W-:-:S02]  /*35c0*/  FFMA.FTZ R17, R88, R17, R73 ;  /* 0x0000001158117223 */ /* 0x001fc40000010049 */
[----:B------:R-:W-:Y:S02]  /*35d0*/  FMUL.FTZ R16, R88, R15 ;  /* 0x0000000f58107220 */ /* 0x000fe40000410000 */
[----:B------:R-:W-:Y:S01]  /*35e0*/  IMAD R15, R71, c[0x0][0x1a4], R14 ;  /* 0x00006900470f7a24 */ /* 0x000fe200078e020e */
[C---:B------:R-:W-:Y:S01]  /*35f0*/  LEA R14, P0, R12.reuse, c[0x0][0x228], 0x2 ;  /* 0x00008a000c0e7a11 */ /* 0x040fe200078010ff */
[C---:B--2---:R-:W-:Y:S02]  /*3600*/  FFMA.FTZ R17, R99.reuse, R17, R72 ;  /* 0x0000001163117223 */ /* 0x044fe40000010048 */
[----:B------:R-:W-:Y:S01]  /*3610*/  FMUL.FTZ R16, R99, R16 ;  /* 0x0000001063107220 */ /* 0x000fe20000410000 */
[----:B------:R-:W-:Y:S02]  /*3620*/  IADD3 R15, R13, R15, RZ ;  /* 0x0000000f0d0f7210 */ /* 0x000fe40007ffe0ff */
[----:B------:R-:W0:Y:S02]  /*3630*/  SHFL.UP PT, R18, R17, 0x1, RZ ;  /* 0x0420000011127989 */ /* 0x000e2400000e00ff */
[----:B------:R-:W-:-:S02]  /*3640*/  LEA.HI.X R15, R12, c[0x0][0x22c], R15, 0x2, P0 ;  /* 0x00008b000c0f7a11 */ /* 0x000fc400000f140f */
[----:B------:R-:W1:Y:S01]  /*3650*/  SHFL.UP PT, R13, R16, 0x1, RZ ;  /* 0x04200000100d7989 */ /* 0x000e6200000e00ff */
[----:B------:R-:W-:Y:S02]  /*3660*/  ISETP.GE.AND P0, PT, R27, 0x1, PT ;  /* 0x000000011b00780c */ /* 0x000fe40003f06270 */
        /* <DEDUP_REMOVED lines=40> */
[----:B0-----:R-:W-:Y:S02]  /*38f0*/  @P0 FMUL.FTZ R21, R105, R12 ;  /* 0x0000000c69150220 */ /* 0x001fe40000410000 */
        /* <DEDUP_REMOVED lines=14> */
.L_x_3865:
[----:B------:R-:W-:Y:S05]  /*39e0*/  BSYNC B0 ;  /* 0x0000000000007941 */ /* 0x000fea0003800000 */
.L_x_3864:
[----:B------:R-:W-:Y:S01]  /*39f0*/  BAR.SYNC.DEFER_BLOCKING 0x0 ;  /* 0x0000000000007b1d */ /* 0x000fe20000010000 */
[----:B------:R-:W-:Y:S02]  /*3a00*/  ISETP.NE.AND P0, PT, R26, RZ, PT ;  /* 0x000000ff1a00720c */ /* 0x000fe40003f05270 */
[--C-:B------:R-:W-:Y:S02]  /*3a10*/  PRMT R107, RZ, 0x5410, R7.reuse ;  /* 0x00005410ff6b7816 */ /* 0x100fe40000000007 */
[----:B------:R-:W-:Y:S01]  /*3a20*/  PRMT R109, RZ, 0x7610, R7 ;  /* 0x00007610ff6d7816 */ /* 0x000fe20000000007 */
[----:B------:R-:W-:Y:S01]  /*3a30*/  BSSY B0, `(.L_x_3866) ;  /* 0x0000032000007945 */ /* 0x000fe20003800000 */
[----:B------:R-:W-:-:S02]  /*3a40*/  PRMT R7, RZ, 0x5410, R9 ;  /* 0x00005410ff077816 */ /* 0x000fc40000000009 */
[----:B------:R-:W-:Y:S02]  /*3a50*/  PRMT R115, RZ, 0x7610, R9 ;  /* 0x00007610ff737816 */ /* 0x000fe40000000009 */
[----:B0-----:R-:W-:Y:S02]  /*3a60*/  PRMT R19, RZ, 0x5410, R11 ;  /* 0x00005410ff137816 */ /* 0x001fe4000000000b */
[--C-:B------:R-:W-:Y:S02]  /*3a70*/  PRMT R117, RZ, 0x5410, R4.reuse ;  /* 0x00005410ff757816 */ /* 0x100fe40000000004 */
[----:B------:R-:W-:Y:S02]  /*3a80*/  PRMT R119, RZ, 0x7610, R4 ;  /* 0x00007610ff777816 */ /* 0x000fe40000000004 */
[----:B------:R-:W-:Y:S02]  /*3a90*/  PRMT R121, RZ, 0x7610, R5 ;  /* 0x00007610ff797816 */ /* 0x000fe40000000005 */
[----:B------:R-:W-:-:S02]  /*3aa0*/  PRMT R111, RZ, 0x5410, R8 ;  /* 0x00005410ff6f7816 */ /* 0x000fc40000000008 */
[----:B------:R-:W-:Y:S02]  /*3ab0*/  PRMT R113, RZ, 0x7610, R8 ;  /* 0x00007610ff717816 */ /* 0x000fe40000000008 */
[--C-:B------:R-:W-:Y:S01]  /*3ac0*/  PRMT R9, RZ, 0x5410, R10.reuse ;  /* 0x00005410ff097816 */ /* 0x100fe2000000000a */
[----:B------:R-:W0:Y:S01]  /*3ad0*/  LDS R12, [0x86c] ;  /* 0x00086c00ff0c7984 */ /* 0x000e220000000800 */
[----:B------:R-:W-:Y:S02]  /*3ae0*/  PRMT R17, RZ, 0x7610, R10 ;  /* 0x00007610ff117816 */ /* 0x000fe4000000000a */
[----:B------:R-:W-:Y:S01]  /*3af0*/  PRMT R11, RZ, 0x7610, R11 ;  /* 0x00007610ff0b7816 */ /* 0x000fe2000000000b */
[----:B0-----:R-:W-:Y:S01]  /*3b00*/  @P0 FFMA.FTZ R106, R12, R105, R106 ;  /* 0x000000690c6a0223 */ /* 0x001fe2000001006a */
[----:B------:R-:W-:Y:S02]  /*3b10*/  ISETP.NE.AND P0, PT, R26, RZ, PT ;  /* 0x000000ff1a00720c */ /* 0x000fe40003f05270 */
[----:B------:R-:W-:Y:S01]  /*3b20*/  PRMT R105, RZ, 0x7610, R6 ;  /* 0x00007610ff697816 */ /* 0x000fe20000000006 */
        /* <DEDUP_REMOVED lines=34> */
.L_x_3867:
[----:B------:R-:W-:Y:S05]  /*3d50*/  BSYNC B0 ;  /* 0x0000000000007941 */ /* 0x000fea0003800000 */
.L_x_3866:
        /* <DEDUP_REMOVED lines=36> */
.L_x_3863:
        /* <DEDUP_REMOVED lines=136> */
[----:B---3--:R-:W-:-:S04]  /*4820*/  FMUL.FTZ R10, R10, R75 ;  /* 0x0000004b0a0a7220 */ /* 0x008fc80000410000 */
        /* <DEDUP_REMOVED lines=24> */
[----:B------:R-:W-:Y:S02]  /*49b0*/  FMUL.FTZ R38, R38, R45 ;  /* 0x0000002d26267220 */ /* 0x000fe40000410000 */
[----:B------:R-:W-:Y:S01]  /*49c0*/  IMAD R17, R25, c[0x0][0x214], R16 ;  /* 0x0000850019117a24 */ /* 0x000fe200078e0210 */
[----:B------:R-:W1:Y:S01]  /*49d0*/  MUFU.RCP R20, R69 ;  /* 0x0000004500147308 */ /* 0x000e620000001000 */
[----:B0-----:R-:W-:-:S03]  /*49e0*/  FMUL.FTZ R4, R4, R79 ;  /* 0x0000004f04047220 */ /* 0x001fc60000410000 */
[----:B------:R-:W-:Y:S01]  /*49f0*/  IADD3 R59, R59, R17, RZ ;  /* 0x000000113b3b7210 */ /* 0x000fe20007ffe0ff */
[----:B------:R-:W-:Y:S01]  /*4a00*/  FMUL.FTZ R47, R4, R47 ;  /* 0x0000002f042f7220 */ /* 0x000fe20000410000 */
[----:B------:R-:W-:Y:S01]  /*4a10*/  F2FP.BF16.PACK_AB R4, R9, R8 ;  /* 0x000000080904723e */ /* 0x000fe200000010ff */
[----:B------:R-:W-:Y:S01]  /*4a20*/  BAR.SYNC.DEFER_BLOCKING 0x0 ;  /* 0x0000000000007b1d */ /* 0x000fe20000010000 */
[----:B--2---:R-:W-:Y:S02]  /*4a30*/  FMUL.FTZ R13, R13, R66 ;  /* 0x000000420d0d7220 */ /* 0x004fe40000410000 */
[----:B------:R-:W-:Y:S01]  /*4a40*/  F2FP.BF16.PACK_AB R48, R48, R47 ;  /* 0x0000002f3030723e */ /* 0x000fe200000010ff */
[----:B------:R-:W-:Y:S02]  /*4a50*/  IMAD R17, R3, c[0x0][0x218], RZ ;  /* 0x0000860003117a24 */ /* 0x000fe400078e02ff */
[----:B------:R-:W0:Y:S01]  /*4a60*/  MUFU.RCP R70, R70 ;  /* 0x0000004600467308 */ /* 0x000e220000001000 */
[----:B------:R-:W-:Y:S01]  /*4a70*/  FMUL.FTZ R13, R13, R50 ;  /* 0x000000320d0d7220 */ /* 0x000fe20000410000 */
[----:B------:R-:W-:Y:S01]  /*4a80*/  F2FP.BF16.PACK_AB R50, R52, R51 ;  /* 0x000000333432723e */ /* 0x000fe200000010ff */
[----:B-1----:R-:W-:Y:S01]  /*4a90*/  FMUL.FTZ R14, R7, R20 ;  /* 0x00000014070e7220 */ /* 0x002fe20000410000 */
[----:B------:R-:W-:Y:S01]  /*4aa0*/  F2FP.BF16.PACK_AB R7, R23, R38 ;  /* 0x000000261707723e */ /* 0x000fe200000010ff */
[----:B------:R-:W-:Y:S01]  /*4ab0*/  IMAD R17, R0, c[0x0][0x21c], R17 ;  /* 0x0000870000117a24 */ /* 0x000fe200078e0211 */
[----:B------:R-:W-:Y:S01]  /*4ac0*/  F2FP.BF16.PACK_AB R49, R13, R12 ;  /* 0x0000000c0d31723e */ /* 0x000fe200000010ff */
[----:B------:R-:W-:-:S02]  /*4ad0*/  FMUL.FTZ R14, R14, R53 ;  /* 0x000000350e0e7220 */ /* 0x000fc40000410000 */
[----:B0-----:R-:W-:Y:S01]  /*4ae0*/  FMUL.FTZ R15, R15, R70 ;  /* 0x000000460f0f7220 */ /* 0x001fe20000410000 */
[----:B------:R0:W-:Y:S03]  /*4af0*/  STS.128 [R57.X16], R4 ;  /* 0x0000000439007388 */ /* 0x0001e6000000cc00 */
[----:B------:R-:W-:-:S05]  /*4b00*/  FMUL.FTZ R15, R15, R54 ;  /* 0x000000360f0f7220 */ /* 0x000fca0000410000 */
[----:B------:R-:W-:-:S05]  /*4b10*/  F2FP.BF16.PACK_AB R51, R15, R14 ;  /* 0x0000000e0f33723e */ /* 0x000fca00000010ff */
[----:B------:R-:W-:Y:S01]  /*4b20*/  STS.128 [R57.X16+0x10], R48 ;  /* 0x0000103039007388 */ /* 0x000fe2000000cc00 */
[----:B------:R-:W-:-:S06]  /*4b30*/  NOP ;  /* 0x0000000000007918 */ /* 0x000fcc0000000000 */
[----:B------:R-:W1:Y:S01]  /*4b40*/  LDS.128 R12, [R32.X16] ;  /* 0x00000000200c7984 */ /* 0x000e62000000cc00 */
[----:B0-----:R-:W-:-:S03]  /*4b50*/  IMAD.WIDE.U32 R4, R0, c[0x0][0x218], R58 ;  /* 0x0000860000047a25 */ /* 0x001fc600078e003a */
[----:B------:R-:W0:Y:S02]  /*4b60*/  LDS.128 R8, [R32.X16+0x200] ;  /* 0x0002000020087984 */ /* 0x000e24000000cc00 */
        /* <DEDUP_REMOVED lines=9> */
.L_x_3869:
[----:B------:R-:W-:Y:S05]  /*4c00*/  EXIT ;  /* 0x000000000000794d */ /* 0x000fea0003800000 */
.L_x_3871:
        /* <DEDUP_REMOVED lines=15> */
.L_x_5427:


//--------------------- .text._Z25selective_scan_fwd_kernelI32Selective_Scan_fwd_kernel_traitsILi64ELi16ELi1ELb1ELb1ELb0ELb0EN3c108BFloat16EfEEv13SSMParamsBase --------------------------
	.section	.text._Z25selective_scan_fwd_kernelI32Selective_Scan_fwd_kernel_traitsILi64ELi16ELi1ELb1ELb1ELb0ELb0EN3c108BFloat16EfEEv13SSMParamsBase,"ax",@progbits
	.sectioninfo	@"SHI_REGISTERS=119"
	.align	128
        .global         _Z25selective_scan_fwd_kernelI32Selective_Scan_fwd_kernel_traitsILi64ELi16ELi1ELb1ELb1ELb0ELb0EN3c108BFloat16EfEEv13SSMParamsBase
        .type           _Z25selective_scan_fwd_kernelI32Selective_Scan_fwd_kernel_traitsILi64ELi16ELi1ELb1ELb1ELb0ELb0EN3c108BFloat16EfEEv13SSMParamsBase,@function
        .size           _Z25selective_scan_fwd_kernelI32Selective_Scan_fwd_kernel_traitsILi64ELi16ELi1ELb1ELb1ELb0ELb0EN3c108BFloat16EfEEv13SSMParamsBase,(.L_x_5428 - _Z25selective_scan_fwd_kernelI32Selective_Scan_fwd_kernel_traitsILi64ELi16ELi1ELb1ELb1ELb0ELb0EN3c108BFloat16EfEEv13SSMParamsBase)
        .other          _Z25selective_scan_fwd_kernelI32Selective_Scan_fwd_kernel_traitsILi64ELi16ELi1ELb1ELb1ELb0ELb0EN3c108BFloat16EfEEv13SSMParamsBase,@"STO_CUDA_ENTRY STV_DEFAULT"
_Z25selective_scan_fwd_kernelI32Selective_Scan_fwd_kernel_traitsILi64ELi16ELi1ELb1ELb1ELb0ELb0EN3c108BFloat16EfEEv13SSMParamsBase:
.text._Z25selective_scan_fwd_kernelI32Selective_Scan_fwd_kernel_traitsILi64ELi16ELi1ELb1ELb1ELb0ELb0EN3c108BFloat16EfEEv13SSMParamsBase:
        /* <DEDUP_REMOVED lines=83> */
.L_x_3911:
        /* <DEDUP_REMOVED lines=85> */
.L_x_3873:
[----:B-12---:R-:W-:Y:S05]  /*0a80*/  BSYNC B0 ;  /* 0x0000000000007941 */ /* 0x006fea0003800000 */
.L_x_3872:
        /* <DEDUP_REMOVED lines=36> */
.L_x_3875:
[----:B------:R-:W-:Y:S05]  /*0cd0*/  BSYNC B0 ;  /* 0x0000000000007941 */ /* 0x000fea0003800000 */
.L_x_3874:
        /* <DEDUP_REMOVED lines=38> */
.L_x_3877:
[----:B------:R-:W-:Y:S05]  /*0f40*/  BSYNC B0 ;  /* 0x0000000000007941 */ /* 0x000fea0003800000 */
.L_x_3876:
        /* <DEDUP_REMOVED lines=36> */
.L_x_3879:
[----:B------:R-:W-:Y:S05]  /*1190*/  BSYNC B0 ;  /* 0x0000000000007941 */ /* 0x000fea0003800000 */
.L_x_3878:
        /* <DEDUP_REMOVED lines=38> */
.L_x_3881:
[----:B------:R-:W-:Y:S05]  /*1400*/  BSYNC B0 ;  /* 0x0000000000007941 */ /* 0x000fea0003800000 */
.L_x_3880:
        /* <DEDUP_REMOVED lines=36> */
.L_x_3883:
[----:B------:R-:W-:Y:S05]  /*1650*/  BSYNC B0 ;  /* 0x0000000000007941 */ /* 0x000fea0003800000 */
.L_x_3882:
        /* <DEDUP_REMOVED lines=38> */
.L_x_3885:
[----:B------:R-:W-:Y:S05]  /*18c0*/  BSYNC B0 ;  /* 0x0000000000007941 */ /* 0x000fea0003800000 */
.L_x_3884:
        /* <DEDUP_REMOVED lines=36> */
.L_x_3887:
[----:B------:R-:W-:Y:S05]  /*1b10*/  BSYNC B0 ;  /* 0x0000000000007941 */ /* 0x000fea0003800000 */
.L_x_3886:
        /* <DEDUP_REMOVED lines=41> */
.L_x_3889:
[----:B------:R-:W-:Y:S05]  /*1db0*/  BSYNC B0 ;  /* 0x0000000000007941 */ /* 0x000fea0003800000 */
.L_x_3888:
        /* <DEDUP_REMOVED lines=41> */
.L_x_3891:
[----:B------:R-:W-:Y:S05]  /*2050*/  BSYNC B0 ;  /* 0x0000000000007941 */ /* 0x000fea0003800000 */
.L_x_3890:
        /* <DEDUP_REMOVED lines=47> */
.L_x_3893:
[----:B------:R-:W-:Y:S05]  /*2350*/  BSYNC B0 ;  /* 0x0000000000007941 */ /* 0x000fea0003800000 */
.L_x_3892:
        /* <DEDUP_REMOVED lines=33> */
.L_x_3895:
[----:B------:R-:W-:Y:S05]  /*2570*/  BSYNC B0 ;  /* 0x0000000000007941 */ /* 0x000fea0003800000 */
.L_x_3894:
        /* <DEDUP_REMOVED lines=33> */
.L_x_3897:
[----:B------:R-:W-:Y:S05]  /*2790*/  BSYNC B0 ;  /* 0x0000000000007941 */ /* 0x000fea0003800000 */
.L_x_3896:
        /* <DEDUP_REMOVED lines=33> */
.L_x_3899:
[----:B------:R-:W-:Y:S05]  /*29b0*/  BSYNC B0 ;  /* 0x0000000000007941 */ /* 0x000fea0003800000 */
.L_x_3898:
        /* <DEDUP_REMOVED lines=33> */
.L_x_3901:
[----:B------:R-:W-:Y:S05]  /*2bd0*/  BSYNC B0 ;  /* 0x0000000000007941 */ /* 0x000fea0003800000 */
.L_x_3900:
        /* <DEDUP_REMOVED lines=33> */
.L_x_3903:
[----:B------:R-:W-:Y:S05]  /*2df0*/  BSYNC B0 ;  /* 0x0000000000007941 */ /* 0x000fea0003800000 */
.L_x_3902:
        /* <DEDUP_REMOVED lines=36> */
.L_x_3909:
[----:B------:R-:W-:Y:S01]  /*3040*/  IMAD R4, R34, c[0x0][0x180], RZ ;  /* 0x0000600022047a24 */ /* 0x000fe200078e02ff */
[----:B------:R-:W-:Y:S01]  /*3050*/  SHF.R.S32.HI R84, RZ, 0x1f, R65 ;  /* 0x0000001fff547819 */ /* 0x000fe20000011441 */
[----:B------:R-:W-:-:S04]  /*3060*/  IMAD.WIDE.U32 R2, R35, c[0x0][0x180], RZ ;  /* 0x0000600023027a25 */ /* 0x000fc800078e00ff */
[----:B------:R-:W-:Y:S02]  /*3070*/  IMAD R5, R35, c[0x0][0x184], R4 ;  /* 0x0000610023057a24 */ /* 0x000fe400078e0204 */
[C---:B------:R-:W-:Y:S02]  /*3080*/  IMAD R4, R84.reuse, c[0x0][0x188], RZ ;  /* 0x0000620054047a24 */ /* 0x040fe400078e02ff */
[----:B0-----:R-:W-:Y:S01]  /*3090*/  IMAD R8, R84, c[0x0][0x1a0], RZ ;  /* 0x0000680054087a24 */ /* 0x001fe200078e02ff */
[----:B------:R-:W-:Y:S01]  /*30a0*/  IADD3 R3, R3, R5, RZ ;  /* 0x0000000503037210 */ /* 0x000fe20007ffe0ff */
[----:B------:R-:W-:-:S04]  /*30b0*/  IMAD R5, R65, c[0x0][0x18c], R4 ;  /* 0x0000630041057a24 */ /* 0x000fc800078e0204 */
[----:B------:R-:W-:-:S05]  /*30c0*/  IMAD.WIDE.U32 R6, R65, c[0x0][0x188], R2 ;  /* 0x0000620041067a25 */ /* 0x000fca00078e0002 */
[----:B------:R-:W-:Y:S01]  /*30d0*/  IADD3 R3, R7, R5, RZ ;  /* 0x0000000507037210 */ /* 0x000fe20007ffe0ff */
[----:B------:R-:W-:Y:S01]  /*30e0*/  IMAD.WIDE.U32 R4, R65, c[0x0][0x1a0], RZ ;  /* 0x0000680041047a25 */ /* 0x000fe200078e00ff */
[----:B------:R-:W-:-:S03]  /*30f0*/  LEA R2, P0, R6, c[0x0][0x220], 0x2 ;  /* 0x0000880006027a11 */ /* 0x000fc600078010ff */
[----:B------:R-:W-:Y:S01]  /*3100*/  IMAD R7, R65, c[0x0][0x1a4], R8 ;  /* 0x0000690041077a24 */ /* 0x000fe200078e0208 */
[----:B------:R-:W-:Y:S02]  /*3110*/  LEA.HI.X R3, R6, c[0x0][0x224], R3, 0x2, P0 ;  /* 0x0000890006037a11 */ /* 0x000fe400000f1403 */
[C---:B------:R-:W-:Y:S02]  /*3120*/  LEA R6, P0, R4.reuse, R22, 0x1 ;  /* 0x0000001604067211 */ /* 0x040fe400078008ff */
[----:B------:R-:W-:Y:S01]  /*3130*/  IADD3 R5, R5, R7, RZ ;  /* 0x0000000705057210 */ /* 0x000fe20007ffe0ff */
[----:B------:R-:W2:Y:S03]  /*3140*/  LDG.E R2, [R2.64] ;  /* 0x0000000402027981 */ /* 0x000ea6000c1e1900 */
[----:B------:R-:W-:-:S05]  /*3150*/  LEA.HI.X R7, R4, R21, R5, 0x1, P0 ;  /* 0x0000001504077211 */ /* 0x000fca00000f0c05 */
[----:B------:R-:W-:-:S05]  /*3160*/  IMAD.WIDE R12, R28, 0x10, R6 ;  /* 0x000000101c0c7825 */ /* 0x000fca00078e0206 */
        /* <DEDUP_REMOVED lines=10> */
[C---:B------:R-:W-:Y:S01]  /*3210*/  FMUL.FTZ R88, R107.reuse, R38 ;  /* 0x000000266b587220 */ /* 0x040fe20000410000 */
[----:B---3--:R-:W-:Y:S01]  /*3220*/  STS.128 [R0.X16], R4 ;  /* 0x0000000400007388 */ /* 0x008fe2000000cc00 */
[C---:B------:R-:W-:Y:S02]  /*3230*/  FMUL.FTZ R89, R107.reuse, R18 ;  /* 0x000000126b597220 */ /* 0x040fe40000410000 */
[----:B------:R-:W-:Y:S01]  /*3240*/  FMUL.FTZ R90, R107, R17 ;  /* 0x000000116b5a7220 */ /* 0x000fe20000410000 */
[----:B----4-:R0:W-:Y:S01]  /*3250*/  STS.128 [R0.X16+0x200], R8 ;  /* 0x0002000800007388 */ /* 0x0101e2000000cc00 */
[----:B------:R-:W-:-:S06]  /*3260*/  NOP ;  /* 0x0000000000007918 */ /* 0x000fcc0000000000 */
[----:B------:R-:W1:Y:S01]  /*3270*/  LDS.128 R12, [R36.X16] ;  /* 0x00000000240c7984 */ /* 0x000e62000000cc00 */
[----:B------:R-:W-:Y:S01]  /*3280*/  MUFU.EX2 R87, R87 ;  /* 0x0000005700577308 */ /* 0x000fe20000000800 */
[C---:B------:R-:W-:Y:S02]  /*3290*/  FMUL.FTZ R91, R107.reuse, R16 ;  /* 0x000000106b5b7220 */ /* 0x040fe40000410000 */
[----:B------:R-:W2:Y:S01]  /*32a0*/  LDS.128 R4, [R36.X16+0x10] ;  /* 0x0000100024047984 */ /* 0x000ea2000000cc00 */
[C---:B------:R-:W-:Y:S02]  /*32b0*/  FMUL.FTZ R92, R107.reuse, R42 ;  /* 0x0000002a6b5c7220 */ /* 0x040fe40000410000 */
[C---:B------:R-:W-:Y:S02]  /*32c0*/  FMUL.FTZ R93, R107.reuse, R19 ;  /* 0x000000136b5d7220 */ /* 0x040fe40000410000 */
[----:B------:R-:W3:Y:S01]  /*32d0*/  MUFU.EX2 R86, R86 ;  /* 0x0000005600567308 */ /* 0x000ee20000000800 */
[----:B0-----:R-:W-:-:S02]  /*32e0*/  FMUL.FTZ R9, R107, R46 ;  /* 0x0000002e6b097220 */ /* 0x001fc40000410000 */
[C---:B------:R-:W-:Y:S02]  /*32f0*/  FMUL.FTZ R94, R107.reuse, R44 ;  /* 0x0000002c6b5e7220 */ /* 0x040fe40000410000 */
[C---:B------:R-:W-:Y:S02]  /*3300*/  FMUL.FTZ R95, R107.reuse, R43 ;  /* 0x0000002b6b5f7220 */ /* 0x040fe40000410000 */
[C---:B------:R-:W-:Y:S01]  /*3310*/  FMUL.FTZ R100, R107.reuse, R47 ;  /* 0x0000002f6b647220 */ /* 0x040fe20000410000 */
[----:B------:R-:W0:Y:S01]  /*3320*/  MUFU.EX2 R88, R88 ;  /* 0x0000005800587308 */ /* 0x000e220000000800 */
[----:B------:R-:W-:-:S07]  /*3330*/  FMUL.FTZ R101, R107, R48 ;  /* 0x000000306b657220 */ /* 0x000fce0000410000 */
[----:B------:R-:W4:Y:S01]  /*3340*/  MUFU.EX2 R89, R89 ;  /* 0x0000005900597308 */ /* 0x000f220000000800 */
[----:B---3--:R-:W-:-:S04]  /*3350*/  FMUL.FTZ R10, R86, R85 ;  /* 0x00000055560a7220 */ /* 0x008fc80000410000 */
[----:B------:R-:W-:-:S03]  /*3360*/  FMUL.FTZ R11, R87, R10 ;  /* 0x0000000a570b7220 */ /* 0x000fc60000410000 */
[----:B------:R-:W3:Y:S01]  /*3370*/  MUFU.EX2 R90, R90 ;  /* 0x0000005a005a7308 */ /* 0x000ee20000000800 */
[----:B-1----:R-:W-:-:S07]  /*3380*/  PRMT R97, RZ, 0x5410, R12 ;  /* 0x00005410ff617816 */ /* 0x002fce000000000c */
[----:B------:R-:W1:Y:S01]  /*3390*/  MUFU.EX2 R91, R91 ;  /* 0x0000005b005b7308 */ /* 0x000e620000000800 */
[----:B------:R-:W-:Y:S02]  /*33a0*/  PRMT R96, RZ, 0x7610, R12 ;  /* 0x00007610ff607816 */ /* 0x000fe4000000000c */
[--C-:B------:R-:W-:Y:S01]  /*33b0*/  PRMT R2, RZ, 0x5410, R13.reuse ;  /* 0x00005410ff027816 */ /* 0x100fe2000000000d */
[----:B------:R-:W-:Y:S01]  /*33c0*/  FMUL.FTZ R97, R74, R97 ;  /* 0x000000614a617220 */ /* 0x000fe20000410000 */
[--C-:B------:R-:W-:Y:S01]  /*33d0*/  PRMT R3, RZ, 0x5410, R14.reuse ;  /* 0x00005410ff037816 */ /* 0x100fe2000000000e */
[----:B------:R-:W-:Y:S01]  /*33e0*/  FMUL.FTZ R96, R73, R96 ;  /* 0x0000006049607220 */ /* 0x000fe20000410000 */
[----:B------:R-:W-:Y:S01]  /*33f0*/  PRMT R8, RZ, 0x7610, R14 ;  /* 0x00007610ff087816 */ /* 0x000fe2000000000e */
[----:B------:R-:W-:Y:S01]  /*3400*/  FMUL.FTZ R14, R75, R2 ;  /* 0x000000024b0e7220 */ /* 0x000fe20000410000 */
[----:B------:R-:W-:Y:S01]  /*3410*/  PRMT R13, RZ, 0x7610, R13 ;  /* 0x00007610ff0d7816 */ /* 0x000fe2000000000d */
[----:B------:R-:W-:Y:S01]  /*3420*/  FFMA.FTZ R2, R97, R85, R96 ;  /* 0x0000005561027223 */ /* 0x000fe20000010060 */
[----:B------:R-:W1:Y:S01]  /*3430*/  MUFU.EX2 R92, R92 ;  /* 0x0000005c005c7308 */ /* 0x000e620000000800 */
[----:B------:R-:W-:Y:S01]  /*3440*/  FMUL.FTZ R102, R76, R3 ;  /* 0x000000034c667220 */ /* 0x000fe20000410000 */
[--C-:B------:R-:W-:Y:S01]  /*3450*/  PRMT R98, RZ, 0x5410, R15.reuse ;  /* 0x00005410ff627816 */ /* 0x100fe2000000000f */
[----:B------:R-:W-:Y:S01]  /*3460*/  FMUL.FTZ R13, R72, R13 ;  /* 0x0000000d480d7220 */ /* 0x000fe20000410000 */
[----:B--2---:R-:W-:Y:S01]  /*3470*/  PRMT R105, RZ, 0x7610, R4 ;  /* 0x00007610ff697816 */ /* 0x004fe20000000004 */
[----:B------:R-:W-:Y:S01]  /*3480*/  FFMA.FTZ R2, R87, R2, R14 ;  /* 0x0000000257027223 */ /* 0x000fe2000001000e */
[----:B------:R-:W-:Y:S01]  /*3490*/  PRMT R103, RZ, 0x7610, R15 ;  /* 0x00007610ff677816 */ /* 0x000fe2000000000f */
[----:B------:R-:W-:Y:S01]  /*34a0*/  FMUL.FTZ R99, R71, R8 ;  /* 0x0000000847637220 */ /* 0x000fe20000410000 */
[----:B------:R2:W-:Y:S01]  /*34b0*/  MUFU.EX2 R12, R9 ;  /* 0x00000009000c7308 */ /* 0x0005e20000000800 */
[C---:B0-----:R-:W-:Y:S01]  /*34c0*/  FFMA.FTZ R3, R88.reuse, R2, R13 ;  /* 0x0000000258037223 */ /* 0x041fe2000001000d */
[----:B------:R-:W-:Y:S01]  /*34d0*/  PRMT R106, RZ, 0x5410, R5 ;  /* 0x00005410ff6a7816 */ /* 0x000fe20000000005 */
[----:B------:R-:W-:Y:S01]  /*34e0*/  FMUL.FTZ R2, R88, R11 ;  /* 0x0000000b58027220 */ /* 0x000fe20000410000 */
[----:B------:R-:W-:Y:S01]  /*34f0*/  PRMT R111, RZ, 0x7610, R6 ;  /* 0x00007610ff6f7816 */ /* 0x000fe20000000006 */
[----:B------:R-:W-:Y:S01]  /*3500*/  FMUL.FTZ R98, R77, R98 ;  /* 0x000000624d627220 */ /* 0x000fe20000410000 */
[--C-:B------:R-:W-:Y:S01]  /*3510*/  PRMT R110, RZ, 0x5410, R7.reuse ;  /* 0x00005410ff6e7816 */ /* 0x100fe20000000007 */
[----:B------:R-:W-:Y:S01]  /*3520*/  FMUL.FTZ R103, R70, R103 ;  /* 0x0000006746677220 */ /* 0x000fe20000410000 */
[----:B------:R-:W0:Y:S01]  /*3530*/  MUFU.EX2 R93, R93 ;  /* 0x0000005d005d7308 */ /* 0x000e220000000800 */
[----:B--2---:R-:W-:Y:S01]  /*3540*/  PRMT R9, RZ, 0x5410, R4 ;  /* 0x00005410ff097816 */ /* 0x004fe20000000004 */
[C---:B----4-:R-:W-:Y:S01]  /*3550*/  FFMA.FTZ R4, R89.reuse, R3, R102 ;  /* 0x0000000359047223 */ /* 0x050fe20000010066 */
[----:B------:R-:W-:Y:S01]  /*3560*/  PRMT R7, RZ, 0x7610, R7 ;  /* 0x00007610ff077816 */ /* 0x000fe20000000007 */
[----:B------:R-:W-:Y:S01]  /*3570*/  FMUL.FTZ R3, R89, R2 ;  /* 0x0000000259037220 */ /* 0x000fe20000410000 */
[----:B------:R-:W-:Y:S01]  /*3580*/  PRMT R2, RZ, 0x7610, R5 ;  /* 0x00007610ff027816 */ /* 0x000fe20000000005 */
[----:B---3--:R-:W-:-:S02]  /*3590*/  FFMA.FTZ R8, R90, R4, R99 ;  /* 0x000000045a087223 */ /* 0x008fc40000010063 */
[----:B------:R-:W2:Y:S01]  /*35a0*/  MUFU.EX2 R94, R94 ;  /* 0x0000005e005e7308 */ /* 0x000ea20000000800 */
[----:B------:R-:W-:Y:S01]  /*35b0*/  FMUL.FTZ R4, R90, R3 ;  /* 0x000000035a047220 */ /* 0x000fe20000410000 */
[----:B------:R-:W-:Y:S01]  /*35c0*/  PRMT R3, RZ, 0x5410, R6 ;  /* 0x00005410ff037816 */ /* 0x000fe20000000006 */
[----:B-1----:R-:W-:Y:S02]  /*35d0*/  FFMA.FTZ R8, R91, R8, R98 ;  /* 0x000000085b087223 */ /* 0x002fe40000010062 */
[----:B------:R-:W-:Y:S02]  /*35e0*/  FMUL.FTZ R15, R107, R45 ;  /* 0x0000002d6b0f7220 */ /* 0x000fe40000410000 */
[----:B------:R-:W-:Y:S01]  /*35f0*/  FMUL.FTZ R104, R78, R9 ;  /* 0x000000094e687220 */ /* 0x000fe20000410000 */
[----:B------:R-:W1:Y:S01]  /*3600*/  MUFU.EX2 R95, R95 ;  /* 0x0000005f005f7308 */ /* 0x000e620000000800 */
[----:B------:R-:W-:Y:S02]  /*3610*/  FFMA.FTZ R8, R92, R8, R103 ;  /* 0x000000085c087223 */ /* 0x000fe40000010067 */
[----:B------:R-:W-:-:S02]  /*3620*/  FMUL.FTZ R5, R91, R4 ;  /* 0x000000045b057220 */ /* 0x000fc40000410000 */
[----:B------:R-:W-:Y:S02]  /*3630*/  FMUL.FTZ R105, R68, R105 ;  /* 0x0000006944697220 */ /* 0x000fe40000410000 */
[----:B0-----:R-:W-:Y:S01]  /*3640*/  FFMA.FTZ R8, R93, R8, R104 ;  /* 0x000000085d087223 */ /* 0x001fe20000010068 */
[----:B------:R-:W0:Y:S01]  /*3650*/  MUFU.EX2 R15, R15 ;  /* 0x0000000f000f7308 */ /* 0x000e220000000800 */
[----:B------:R-:W-:Y:S02]  /*3660*/  FMUL.FTZ R4, R92, R5 ;  /* 0x000000055c047220 */ /* 0x000fe40000410000 */
[----:B------:R-:W-:Y:S02]  /*3670*/  FMUL.FTZ R106, R79, R106 ;  /* 0x0000006a4f6a7220 */ /* 0x000fe40000410000 */
[----:B--2---:R-:W-:Y:S02]  /*3680*/  FFMA.FTZ R8, R94, R8, R105 ;  /* 0x000000085e087223 */ /* 0x004fe40000010069 */
[----:B------:R-:W-:Y:S01]  /*3690*/  FMUL.FTZ R5, R93, R4 ;  /* 0x000000045d057220 */ /* 0x000fe20000410000 */
[----:B------:R-:W2:Y:S01]  /*36a0*/  MUFU.EX2 R100, R100 ;  /* 0x0000006400647308 */ /* 0x000ea20000000800 */
[----:B------:R-:W-:-:S02]  /*36b0*/  FMUL.FTZ R107, R107, R49 ;  /* 0x000000316b6b7220 */ /* 0x000fc40000410000 */
[----:B------:R-:W-:Y:S02]  /*36c0*/  FMUL.FTZ R109, R67, R2 ;  /* 0x00000002436d7220 */ /* 0x000fe40000410000 */
[C---:B-1----:R-:W-:Y:S02]  /*36d0*/  FFMA.FTZ R8, R95.reuse, R8, R106 ;  /* 0x000000085f087223 */ /* 0x042fe4000001006a */
[----:B------:R-:W-:Y:S01]  /*36e0*/  FMUL.FTZ R4, R94, R5 ;  /* 0x000000055e047220 */ /* 0x000fe20000410000 */
[----:B------:R-:W1:Y:S01]  /*36f0*/  MUFU.EX2 R101, R101 ;  /* 0x0000006500657308 */ /* 0x000e620000000800 */
[----:B------:R-:W-:Y:S02]  /*3700*/  FMUL.FTZ R108, R80, R3 ;  /* 0x00000003506c7220 */ /* 0x000fe40000410000 */
[----:B------:R-:W-:Y:S02]  /*3710*/  FFMA.FTZ R8, R12, R8, R109 ;  /* 0x000000080c087223 */ /* 0x000fe4000001006d */
[----:B------:R-:W-:-:S02]  /*3720*/  FMUL.FTZ R5, R95, R4 ;  /* 0x000000045f057220 */ /* 0x000fc40000410000 */
[----:B------:R-:W-:Y:S01]  /*3730*/  FMUL.FTZ R111, R66, R111 ;  /* 0x0000006f426f7220 */ /* 0x000fe20000410000 */
[----:B------:R-:W3:Y:S01]  /*3740*/  MUFU.EX2 R107, R107 ;  /* 0x0000006b006b7308 */ /* 0x000ee20000000800 */
[----:B0-----:R-:W-:Y:S02]  /*3750*/  FFMA.FTZ R8, R15, R8, R108 ;  /* 0x000000080f087223 */ /* 0x001fe4000001006c */
[----:B------:R-:W-:Y:S02]  /*3760*/  FMUL.FTZ R2, R12, R5 ;  /* 0x000000050c027220 */ /* 0x000fe40000410000 */
[----:B------:R-:W-:Y:S02]  /*3770*/  FMUL.FTZ R110, R81, R110 ;  /* 0x0000006e516e7220 */ /* 0x000fe40000410000 */
[----:B--2---:R-:W-:Y:S02]  /*3780*/  FFMA.FTZ R8, R100, R8, R111 ;  /* 0x0000000864087223 */ /* 0x004fe4000001006f */
[----:B------:R-:W-:-:S02]  /*3790*/  FMUL.FTZ R3, R15, R2 ;  /* 0x000000020f037220 */ /* 0x000fc40000410000 */
[----:B------:R-:W-:Y:S02]  /*37a0*/  FMUL.FTZ R112, R64, R7 ;  /* 0x0000000740707220 */ /* 0x000fe40000410000 */
[----:B-1----:R-:W-:Y:S02]  /*37b0*/  FFMA.FTZ R8, R101, R8, R110 ;  /* 0x0000000865087223 */ /* 0x002fe4000001006e */
[----:B------:R-:W-:Y:S02]  /*37c0*/  FMUL.FTZ R2, R100, R3 ;  /* 0x0000000364027220 */ /* 0x000fe40000410000 */
[----:B---3--:R-:W-:Y:S02]  /*37d0*/  FFMA.FTZ R3, R107, R8, R112 ;  /* 0x000000086b037223 */ /* 0x008fe40000010070 */
[----:B------:R-:W-:Y:S02]  /*37e0*/  FMUL.FTZ R2, R101, R2 ;  /* 0x0000000265027220 */ /* 0x000fe40000410000 */
[----:B------:R-:W-:Y:S01]  /*37f0*/  IMAD R6, R34, c[0x0][0x1b8], RZ ;  /* 0x00006e0022067a24 */ /* 0x000fe200078e02ff */
[----:B------:R-:W0:Y:S01]  /*3800*/  SHFL.UP PT, R8, R3, 0x1, RZ ;  /* 0x0420000003087989 */ /* 0x000e2200000e00ff */
[----:B------:R-:W-:-:S02]  /*3810*/  FMUL.FTZ R2, R107, R2 ;  /* 0x000000026b027220 */ /* 0x000fc40000410000 */
[----:B------:R-:W-:-:S03]  /*3820*/  IMAD.WIDE.U32 R4, R35, c[0x0][0x1b8], RZ ;  /* 0x00006e0023047a25 */ /* 0x000fc600078e00ff */
[----:B------:R-:W1:Y:S01]  /*3830*/  SHFL.UP PT, R9, R2, 0x1, RZ ;  /* 0x0420000002097989 */ /* 0x000e6200000e00ff */
[----:B------:R-:W-:-:S05]  /*3840*/  IMAD R7, R35, c[0x0][0x1bc], R6 ;  /* 0x00006f0023077a24 */ /* 0x000fca00078e0206 */
[----:B------:R-:W-:Y:S01]  /*3850*/  IADD3 R5, R5, R7, RZ ;  /* 0x0000000705057210 */ /* 0x000fe20007ffe0ff */
[----:B------:R-:W-:-:S04]  /*3860*/  IMAD R7, R65, c[0x0][0x1c4], R84 ;  /* 0x0000710041077a24 */ /* 0x000fc800078e0254 */
[----:B------:R-:W-:-:S05]  /*3870*/  IMAD.WIDE.U32 R4, R65, c[0x0][0x1c0], R4 ;  /* 0x0000700041047a25 */ /* 0x000fca00078e0004 */
[----:B------:R-:W-:Y:S02]  /*3880*/  IADD3 R5, R5, R7, RZ ;  /* 0x0000000705057210 */ /* 0x000fe40007ffe0ff */
[----:B------:R-:W-:Y:S01]  /*3890*/  LEA R6, P1, R4, c[0x0][0x230], 0x2 ;  /* 0x00008c0004067a11 */ /* 0x000fe200078210ff */
[----:B0-----:R-:W-:-:S03]  /*38a0*/  @P0 FFMA.FTZ R3, R2, R8, R3 ;  /* 0x0000000802030223 */ /* 0x001fc60000010003 */
[----:B------:R-:W-:Y:S01]  /*38b0*/  LEA.HI.X R7, R4, c[0x0][0x234], R5, 0x2, P1 ;  /* 0x00008d0004077a11 */ /* 0x000fe200008f1405 */
[----:B-1----:R-:W-:Y:S01]  /*38c0*/  @P0 FMUL.FTZ R2, R2, R9 ;  /* 0x0000000902020220 */ /* 0x002fe20000410000 */
        /* <DEDUP_REMOVED lines=27> */
[C---:B0-----:R-:W-:Y:S01]  /*3a80*/  @P1 FFMA.FTZ R3, R2.reuse, R4, R3 ;  /* 0x0000000402031223 */ /* 0x041fe20000010003 */
[----:B------:R-:W-:Y:S01]  /*3a90*/  @!P2 SHF.R.U32.HI R4, RZ, 0x2, R37 ;  /* 0x00000002ff04a819 */ /* 0x000fe20000011625 */
[----:B-1----:R-:W-:-:S03]  /*3aa0*/  @P1 FMUL.FTZ R2, R2, R5 ;  /* 0x0000000502021220 */ /* 0x002fc60000410000 */
[----:B------:R-:W-:Y:S01]  /*3ab0*/  @!P2 LOP3.LUT R10, R4, 0x3ffffff8, RZ, 0xc0, !PT ;  /* 0x3ffffff8040aa812 */ /* 0x000fe200078ec0ff */
[----:B------:R-:W-:Y:S06]  /*3ac0*/  SHFL.UP PT, R114, R3, 0x1, RZ ;  /* 0x0420000003727989 */ /* 0x000fec00000e00ff */
[C---:B------:R-:W-:Y:S01]  /*3ad0*/  @P0 ISETP.NE.AND P1, PT, R31.reuse, RZ, PT ;  /* 0x000000ff1f00020c */ /* 0x040fe20003f25270 */
        /* <DEDUP_REMOVED lines=21> */
.L_x_3906:
[----:B------:R-:W-:Y:S05]  /*3c30*/  BSYNC B0 ;  /* 0x0000000000007941 */ /* 0x000fea0003800000 */
.L_x_3905:
        /* <DEDUP_REMOVED lines=38> */
.L_x_3908:
[----:B------:R-:W-:Y:S05]  /*3ea0*/  BSYNC B0 ;  /* 0x0000000000007941 */ /* 0x000fea0003800000 */
.L_x_3907:
        /* <DEDUP_REMOVED lines=20> */
.L_x_3904:
[----:B------:R-:W-:-:S02]  /*3ff0*/  NOP ;  /* 0x0000000000007918 */ /* 0x000fc40000000000 */
        /* <DEDUP_REMOVED lines=21> */
[----:B0-----:R-:W0:Y:S01]  /*4150*/  LDS.128 R8, [R0.X16] ;  /* 0x0000000000087984 */ /* 0x001e22000000cc00 */
[----:B------:R-:W-:Y:S01]  /*4160*/  IMAD.WIDE.U32 R2, R30, c[0x0][0x200], R2 ;  /* 0x000080001e027a25 */ /* 0x000fe200078e0002 */
[----:B------:R-:W-:Y:S02]  /*4170*/  IADD3 R24, P3, R24, 0x800, RZ ;  /* 0x0000080018187810 */ /* 0x000fe40007f7e0ff */
[----:B------:R-:W2:Y:S01]  /*4180*/  LDS.128 R12, [R0.X16+0x200] ;  /* 0x00020000000c7984 */ /* 0x000ea2000000cc00 */
[----:B-1----:R-:W-:Y:S01]  /*4190*/  IMAD R5, R35, c[0x0][0x20c], R16 ;  /* 0x0000830023057a24 */ /* 0x002fe200078e0210 */
        /* <DEDUP_REMOVED lines=10> */
[----:B0-----:R0:W-:Y:S04]  /*4240*/  STG.E.128 [R2.64], R8 ;  /* 0x0000000802007986 */ /* 0x0011e8000c101d04 */
[----:B--2---:R0:W-:Y:S01]  /*4250*/  STG.E.128 [R2.64+0x200], R12 ;  /* 0x0002000c02007986 */ /* 0x0041e2000c101d04 */
[----:B------:R-:W-:Y:S01]  /*4260*/  @P0 CALL.REL.NOINC `(.L_x_3910) ;  /* 0x0000001000000944 */ /* 0x000fe20003c00000 */
[----:B------:R-:W-:Y:S05]  /*4270*/  BRA `(.L_x_3911) ;  /* 0xffffc2b000007947 */ /* 0x000fea000383ffff */
.L_x_3910:
[----:B------:R-:W-:Y:S05]  /*4280*/  EXIT ;  /* 0x000000000000794d */ /* 0x000fea0003800000 */
.L_x_3912:
        /* <DEDUP_REMOVED lines=15> */
.L_x_5428:


//--------------------- .text._Z25selective_scan_fwd_kernelI32Selective_Scan_fwd_kernel_traitsILi64ELi16ELi1ELb1ELb1ELb0ELb1EN3c108BFloat16EfEEv13SSMParamsBase --------------------------
	.section	.text._Z25selective_scan_fwd_kernelI32Selective_Scan_fwd_kernel_traitsILi64ELi16ELi1ELb1ELb1ELb0ELb1EN3c108BFloat16EfEEv13SSMParamsBase,"ax",@progbits
	.sectioninfo	@"SHI_REGISTERS=119"
	.align	128
        .global         _Z25selective_scan_fwd_kernelI32Selective_Scan_fwd_kernel_traitsILi64ELi16ELi1ELb1ELb1ELb0ELb1EN3c108BFloat16EfEEv13SSMParamsBase
        .type           _Z25selective_scan_fwd_kernelI32Selective_Scan_fwd_kernel_traitsILi64ELi16ELi1ELb1ELb1ELb0ELb1EN3c108BFloat16EfEEv13SSMParamsBase,@function
        .size           _Z25selective_scan_fwd_kernelI32Selective_Scan_fwd_kernel_traitsILi64ELi16ELi1ELb1ELb1ELb0ELb1EN3c108BFloat16EfEEv13SSMParamsBase,(.L_x_5429 - _Z25selective_scan_fwd_kernelI32Selective_Scan_fwd_kernel_traitsILi64ELi16ELi1ELb1ELb1ELb0ELb1EN3c108BFloat16EfEEv13SSMParamsBase)
        .other          _Z25selective_scan_fwd_kernelI32Selective_Scan_fwd_kernel_traitsILi64ELi16ELi1ELb1ELb1ELb0ELb1EN3c108BFloat16EfEEv13SSMParamsBase,@"STO_CUDA_ENTRY STV_DEFAULT"
_Z25selective_scan_fwd_kernelI32Selective_Scan_fwd_kernel_traitsILi64ELi16ELi1ELb1ELb1ELb0ELb1EN3c108BFloat16EfEEv13SSMParamsBase:
.text._Z25selective_scan_fwd_kernelI32Selective_Scan_fwd_kernel_traitsILi64ELi16ELi1ELb1ELb1ELb0ELb1EN3c108BFloat16EfEEv13SSMParamsBase:
        /* <DEDUP_REMOVED lines=86> */
.L_x_3952:
        /* <DEDUP_REMOVED lines=77> */
.L_x_3914:
[----:B-12---:R-:W-:Y:S05]  /*0a30*/  BSYNC B0 ;  /* 0x0000000000007941 */ /* 0x006fea0003800000 */
.L_x_3913:
        /* <DEDUP_REMOVED lines=36> */
.L_x_3916:
[----:B------:R-:W-:Y:S05]  /*0c80*/  BSYNC B0 ;  /* 0x0000000000007941 */ /* 0x000fea0003800000 */
.L_x_3915:
        /* <DEDUP_REMOVED lines=38> */
.L_x_3918:
[----:B------:R-:W-:Y:S05]  /*0ef0*/  BSYNC B0 ;  /* 0x0000000000007941 */ /* 0x000fea0003800000 */
.L_x_3917:
        /* <DEDUP_REMOVED lines=36> */
.L_x_3920:
[----:B------:R-:W-:Y:S05]  /*1140*/  BSYNC B0 ;  /* 0x0000000000007941 */ /* 0x000fea0003800000 */
.L_x_3919:
        /* <DEDUP_REMOVED lines=38> */
.L_x_3922:
[----:B------:R-:W-:Y:S05]  /*13b0*/  BSYNC B0 ;  /* 0x0000000000007941 */ /* 0x000fea0003800000 */
.L_x_3921:
        /* <DEDUP_REMOVED lines=36> */
.L_x_3924:
[----:B------:R-:W-:Y:S05]  /*1600*/  BSYNC B0 ;  /* 0x0000000000007941 */ /* 0x000fea0003800000 */
.L_x_3923:
        /* <DEDUP_REMOVED lines=38> */
.L_x_3926:
[----:B------:R-:W-:Y:S05]  /*1870*/  BSYNC B0 ;  /* 0x0000000000007941 */ /* 0x000fea0003800000 */
.L_x_3925:
        /* <DEDUP_REMOVED lines=36> */
.L_x_3928:
[----:B------:R-:W-:Y:S05]  /*1ac0*/  BSYNC B0 ;  /* 0x0000000000007941 */ /* 0x000fea0003800000 */
.L_x_3927:
        /* <DEDUP_REMOVED lines=41> */
.L_x_3930:
[----:B------:R-:W-:Y:S05]  /*1d60*/  BSYNC B0 ;  /* 0x0000000000007941 */ /* 0x000fea0003800000 */
.L_x_3929:
        /* <DEDUP_REMOVED lines=41> */
.L_x_3932:
[----:B------:R-:W-:Y:S05]  /*2000*/  BSYNC B0 ;  /* 0x0000000000007941 */ /* 0x000fea0003800000 */
.L_x_3931:
        /* <DEDUP_REMOVED lines=47> */
.L_x_3934:
[----:B------:R-:W-:Y:S05]  /*2300*/  BSYNC B0 ;  /* 0x0000000000007941 */ /* 0x000fea0003800000 */
.L_x_3933:
        /* <DEDUP_REMOVED lines=33> */
.L_x_3936:
[----:B------:R-:W-:Y:S05]  /*2520*/  BSYNC B0 ;  /* 0x0000000000007941 */ /* 0x000fea0003800000 */
.L_x_3935:
        /* <DEDUP_REMOVED lines=33> */
.L_x_3938:
[----:B------:R-:W-:Y:S05]  /*2740*/  BSYNC B0 ;  /* 0x0000000000007941 */ /* 0x000fea0003800000 */
.L_x_3937:
        /* <DEDUP_REMOVED lines=33> */
.L_x_3940:
[----:B------:R-:W-:Y:S05]  /*2960*/  BSYNC B0 ;  /* 0x0000000000007941 */ /* 0x000fea0003800000 */
.L_x_3939:
        /* <DEDUP_REMOVED lines=33> */
.L_x_3942:
[----:B------:R-:W-:Y:S05]  /*2b80*/  BSYNC B0 ;  /* 0x0000000000007941 */ /* 0x000fea0003800000 */
.L_x_3941:
        /* <DEDUP_REMOVED lines=33> */
.L_x_3944:
[----:B------:R-:W-:Y:S05]  /*2da0*/  BSYNC B0 ;  /* 0x0000000000007941 */ /* 0x000fea0003800000 */
.L_x_3943:
        /* <DEDUP_REMOVED lines=36> */
.L_x_3950:
        /* <DEDUP_REMOVED lines=18> */
[----:B------:R-:W-:-:S05]  /*3110*/  IMAD.WIDE R14, R30, 0x10, R6 ;  /* 0x000000101e0e7825 */ /* 0x000fca00078e0206 */
[----:B------:R-:W3:Y:S04]  /*3120*/  LDG.E.128 R4, [R14.64] ;  /* 0x000000040e047981 */ /* 0x000ee8000c1e1d00 */
[----:B0-----:R-:W4:Y:S01]  /*3130*/  LDG.E.128 R8, [R14.64+0x200] ;  /* 0x000200040e087981 */ /* 0x001f22000c1e1d00 */
        /* <DEDUP_REMOVED lines=15> */
[----:B------:R-:W2:Y:S01]  /*3230*/  LDS.128 R12, [R38.X16] ;  /* 0x00000000260c7984 */ /* 0x000ea2000000cc00 */
[----:B------:R-:W3:Y:S01]  /*3240*/  MUFU.EX2 R85, R85 ;  /* 0x0000005500557308 */ /* 0x000ee20000000800 */
[C---:B------:R-:W-:Y:S02]  /*3250*/  FMUL.FTZ R89, R107.reuse, R20 ;  /* 0x000000146b597220 */ /* 0x040fe40000410000 */
[----:B------:R-:W4:Y:S01]  /*3260*/  LDS.128 R4, [R38.X16+0x10] ;  /* 0x0000100026047984 */ /* 0x000f22000000cc00 */
[C---:B------:R-:W-:Y:S02]  /*3270*/  FMUL.FTZ R90, R107.reuse, R61 ;  /* 0x0000003d6b5a7220 */ /* 0x040fe40000410000 */
[C---:B------:R-:W-:Y:S02]  /*3280*/  FMUL.FTZ R91, R107.reuse, R60 ;  /* 0x0000003c6b5b7220 */ /* 0x040fe40000410000 */
[----:B------:R-:W0:Y:S01]  /*3290*/  MUFU.EX2 R86, R86 ;  /* 0x0000005600567308 */ /* 0x000e220000000800 */
[----:B-1----:R-:W-:-:S02]  /*32a0*/  FMUL.FTZ R10, R107, R65 ;  /* 0x000000416b0a7220 */ /* 0x002fc40000410000 */
[C---:B------:R-:W-:Y:S02]  /*32b0*/  FMUL.FTZ R92, R107.reuse, R63 ;  /* 0x0000003f6b5c7220 */ /* 0x040fe40000410000 */
[C---:B------:R-:W-:Y:S02]  /*32c0*/  FMUL.FTZ R93, R107.reuse, R62 ;  /* 0x0000003e6b5d7220 */ /* 0x040fe40000410000 */
[C---:B------:R-:W-:Y:S01]  /*32d0*/  FMUL.FTZ R95, R107.reuse, R64 ;  /* 0x000000406b5f7220 */ /* 0x040fe20000410000 */
[----:B------:R-:W1:Y:S01]  /*32e0*/  MUFU.EX2 R87, R87 ;  /* 0x0000005700577308 */ /* 0x000e620000000800 */
[C---:B------:R-:W-:Y:S02]  /*32f0*/  FMUL.FTZ R100, R107.reuse, R66 ;  /* 0x000000426b647220 */ /* 0x040fe40000410000 */
[C---:B------:R-:W-:Y:S02]  /*3300*/  FMUL.FTZ R101, R107.reuse, R67 ;  /* 0x000000436b657220 */ /* 0x040fe40000410000 */
[----:B------:R-:W-:-:S03]  /*3310*/  FMUL.FTZ R107, R107, R16 ;  /* 0x000000106b6b7220 */ /* 0x000fc60000410000 */
[----:B------:R-:W0:Y:S08]  /*3320*/  MUFU.EX2 R88, R88 ;  /* 0x0000005800587308 */ /* 0x000e300000000800 */
[----:B------:R-:W1:Y:S01]  /*3330*/  MUFU.EX2 R89, R89 ;  /* 0x0000005900597308 */ /* 0x000e620000000800 */
[----:B--2---:R-:W-:-:S07]  /*3340*/  PRMT R97, RZ, 0x5410, R12 ;  /* 0x00005410ff617816 */ /* 0x004fce000000000c */
[----:B------:R-:W2:Y:S01]  /*3350*/  MUFU.EX2 R90, R90 ;  /* 0x0000005a005a7308 */ /* 0x000ea20000000800 */
[----:B------:R-:W-:Y:S01]  /*3360*/  PRMT R96, RZ, 0x7610, R12 ;  /* 0x00007610ff607816 */ /* 0x000fe2000000000c */
[----:B0-----:R-:W-:Y:S01]  /*3370*/  FMUL.FTZ R12, R84, R83 ;  /* 0x00000053540c7220 */ /* 0x001fe20000410000 */
[--C-:B------:R-:W-:Y:S01]  /*3380*/  PRMT R94, RZ, 0x5410, R13.reuse ;  /* 0x00005410ff5e7816 */ /* 0x100fe2000000000d */
[----:B------:R-:W-:Y:S01]  /*3390*/  FMUL.FTZ R97, R74, R97 ;  /* 0x000000614a617220 */ /* 0x000fe20000410000 */
[--C-:B------:R-:W-:Y:S01]  /*33a0*/  PRMT R9, RZ, 0x5410, R14.reuse ;  /* 0x00005410ff097816 */ /* 0x100fe2000000000e */
[----:B------:R-:W-:Y:S01]  /*33b0*/  FMUL.FTZ R96, R73, R96 ;  /* 0x0000006049607220 */ /* 0x000fe20000410000 */
[----:B------:R-:W-:Y:S01]  /*33c0*/  PRMT R8, RZ, 0x7610, R14 ;  /* 0x00007610ff087816 */ /* 0x000fe2000000000e */
[----:B------:R-:W-:Y:S01]  /*33d0*/  FMUL.FTZ R94, R75, R94 ;  /* 0x0000005e4b5e7220 */ /* 0x000fe20000410000 */
[----:B------:R-:W-:Y:S01]  /*33e0*/  PRMT R13, RZ, 0x7610, R13 ;  /* 0x00007610ff0d7816 */ /* 0x000fe2000000000d */
[----:B------:R0:W-:Y:S01]  /*33f0*/  MUFU.EX2 R14, R10 ;  /* 0x0000000a000e7308 */ /* 0x0001e20000000800 */
[--C-:B------:R-:W-:Y:S01]  /*3400*/  PRMT R98, RZ, 0x5410, R15.reuse ;  /* 0x00005410ff627816 */ /* 0x100fe2000000000f */
[----:B------:R-:W-:Y:S01]  /*3410*/  FMUL.FTZ R102, R76, R9 ;  /* 0x000000094c667220 */ /* 0x000fe20000410000 */
[----:B------:R-:W-:Y:S01]  /*3420*/  PRMT R103, RZ, 0x7610, R15 ;  /* 0x00007610ff677816 */ /* 0x000fe2000000000f */
[----:B------:R-:W-:Y:S01]  /*3430*/  FMUL.FTZ R15, R72, R13 ;  /* 0x0000000d480f7220 */ /* 0x000fe20000410000 */
[--C-:B----4-:R-:W-:Y:S01]  /*3440*/  PRMT R11, RZ, 0x5410, R4.reuse ;  /* 0x00005410ff0b7816 */ /* 0x110fe20000000004 */
[----:B---3--:R-:W-:Y:S01]  /*3450*/  FMUL.FTZ R13, R85, R12 ;  /* 0x0000000c550d7220 */ /* 0x008fe20000410000 */
[----:B------:R-:W-:Y:S01]  /*3460*/  PRMT R4, RZ, 0x7610, R4 ;  /* 0x00007610ff047816 */ /* 0x000fe20000000004 */
[----:B------:R-:W-:Y:S01]  /*3470*/  FMUL.FTZ R99, R71, R8 ;  /* 0x0000000847637220 */ /* 0x000fe20000410000 */
[----:B------:R-:W3:Y:S01]  /*3480*/  MUFU.EX2 R91, R91 ;  /* 0x0000005b005b7308 */ /* 0x000ee20000000800 */
[----:B0-----:R-:W-:Y:S01]  /*3490*/  FFMA.FTZ R10, R97, R83, R96 ;  /* 0x00000053610a7223 */ /* 0x001fe20000010060 */
[--C-:B------:R-:W-:Y:S01]  /*34a0*/  PRMT R106, RZ, 0x5410, R5.reuse ;  /* 0x00005410ff6a7816 */ /* 0x100fe20000000005 */
[----:B------:R-:W-:Y:S01]  /*34b0*/  FMUL.FTZ R98, R77, R98 ;  /* 0x000000624d627220 */ /* 0x000fe20000410000 */
[----:B------:R-:W-:Y:S01]  /*34c0*/  PRMT R109, RZ, 0x7610, R5 ;  /* 0x00007610ff6d7816 */ /* 0x000fe20000000005 */
[----:B------:R-:W-:Y:S01]  /*34d0*/  FFMA.FTZ R10, R85, R10, R94 ;  /* 0x0000000a550a7223 */ /* 0x000fe2000001005e */
[--C-:B------:R-:W-:Y:S01]  /*34e0*/  PRMT R5, RZ, 0x5410, R6.reuse ;  /* 0x00005410ff057816 */ /* 0x100fe20000000006 */
[----:B------:R-:W-:Y:S01]  /*34f0*/  FMUL.FTZ R103, R70, R103 ;  /* 0x0000006746677220 */ /* 0x000fe20000410000 */
[----:B------:R-:W0:Y:S01]  /*3500*/  MUFU.EX2 R92, R92 ;  /* 0x0000005c005c7308 */ /* 0x000e220000000800 */
[C---:B------:R-:W-:Y:S01]  /*3510*/  FFMA.FTZ R9, R86.reuse, R10, R15 ;  /* 0x0000000a56097223 */ /* 0x040fe2000001000f */
[----:B------:R-:W-:Y:S01]  /*3520*/  PRMT R6, RZ, 0x7610, R6 ;  /* 0x00007610ff067816 */ /* 0x000fe20000000006 */
[----:B------:R-:W-:Y:S01]  /*3530*/  FMUL.FTZ R10, R86, R13 ;  /* 0x0000000d560a7220 */ /* 0x000fe20000410000 */
[--C-:B------:R-:W-:Y:S01]  /*3540*/  PRMT R110, RZ, 0x5410, R7.reuse ;  /* 0x00005410ff6e7816 */ /* 0x100fe20000000007 */
[C---:B-1----:R-:W-:Y:S01]  /*3550*/  FFMA.FTZ R8, R87.reuse, R9, R102 ;  /* 0x0000000957087223 */ /* 0x042fe20000010066 */
[----:B------:R-:W-:Y:S01]  /*3560*/  PRMT R7, RZ, 0x7610, R7 ;  /* 0x00007610ff077816 */ /* 0x000fe20000000007 */
[----:B------:R-:W-:Y:S01]  /*3570*/  FMUL.FTZ R9, R87, R10 ;  /* 0x0000000a57097220 */ /* 0x000fe20000410000 */
[----:B------:R-:W1:Y:S01]  /*3580*/  MUFU.EX2 R93, R93 ;  /* 0x0000005d005d7308 */ /* 0x000e620000000800 */
[----:B------:R-:W-:-:S02]  /*3590*/  FFMA.FTZ R10, R88, R8, R99 ;  /* 0x00000008580a7223 */ /* 0x000fc40000010063 */
[----:B------:R-:W-:Y:S02]  /*35a0*/  FMUL.FTZ R8, R88, R9 ;  /* 0x0000000958087220 */ /* 0x000fe40000410000 */
[C---:B------:R-:W-:Y:S02]  /*35b0*/  FFMA.FTZ R10, R89.reuse, R10, R98 ;  /* 0x0000000a590a7223 */ /* 0x040fe40000010062 */
[----:B------:R-:W-:Y:S01]  /*35c0*/  FMUL.FTZ R104, R78, R11 ;  /* 0x0000000b4e687220 */ /* 0x000fe20000410000 */
[----:B------:R-:W4:Y:S01]  /*35d0*/  MUFU.EX2 R95, R95 ;  /* 0x0000005f005f7308 */ /* 0x000f220000000800 */
[----:B--2---:R-:W-:Y:S02]  /*35e0*/  FFMA.FTZ R10, R90, R10, R103 ;  /* 0x0000000a5a0a7223 */ /* 0x004fe40000010067 */
[----:B------:R-:W-:Y:S02]  /*35f0*/  FMUL.FTZ R9, R89, R8 ;  /* 0x0000000859097220 */ /* 0x000fe40000410000 */
[----:B------:R-:W-:-:S02]  /*3600*/  FMUL.FTZ R105, R69, R4 ;  /* 0x0000000445697220 */ /* 0x000fc40000410000 */
[----:B---3--:R-:W-:Y:S01]  /*3610*/  FFMA.FTZ R10, R91, R10, R104 ;  /* 0x0000000a5b0a7223 */ /* 0x008fe20000010068 */
[----:B------:R-:W2:Y:S01]  /*3620*/  MUFU.EX2 R100, R100 ;  /* 0x0000006400647308 */ /* 0x000ea20000000800 */
[----:B------:R-:W-:Y:S02]  /*3630*/  FMUL.FTZ R8, R90, R9 ;  /* 0x000000095a087220 */ /* 0x000fe40000410000 */
[----:B------:R-:W-:Y:S02]  /*3640*/  FMUL.FTZ R106, R79, R106 ;  /* 0x0000006a4f6a7220 */ /* 0x000fe40000410000 */
[----:B0-----:R-:W-:Y:S02]  /*3650*/  FFMA.FTZ R10, R92, R10, R105 ;  /* 0x0000000a5c0a7223 */ /* 0x001fe40000010069 */
[----:B------:R-:W-:Y:S01]  /*3660*/  FMUL.FTZ R9, R91, R8 ;  /* 0x000000085b097220 */ /* 0x000fe20000410000 */
[----:B------:R-:W0:Y:S01]  /*3670*/  MUFU.EX2 R101, R101 ;  /* 0x0000006500657308 */ /* 0x000e220000000800 */
[----:B------:R-:W-:-:S02]  /*3680*/  FMUL.FTZ R109, R68, R109 ;  /* 0x0000006d446d7220 */ /* 0x000fc40000410000 */
[C---:B-1----:R-:W-:Y:S02]  /*3690*/  FFMA.FTZ R10, R93.reuse, R10, R106 ;  /* 0x0000000a5d0a7223 */ /* 0x042fe4000001006a */
[----:B------:R-:W-:Y:S02]  /*36a0*/  FMUL.FTZ R4, R92, R9 ;  /* 0x000000095c047220 */ /* 0x000fe40000410000 */
[----:B------:R-:W-:Y:S01]  /*36b0*/  FMUL.FTZ R108, R80, R5 ;  /* 0x00000005506c7220 */ /* 0x000fe20000410000 */
[----:B------:R-:W1:Y:S01]  /*36c0*/  MUFU.EX2 R107, R107 ;  /* 0x0000006b006b7308 */ /* 0x000e620000000800 */
[----:B------:R-:W-:Y:S02]  /*36d0*/  FFMA.FTZ R10, R14, R10, R109 ;  /* 0x0000000a0e0a7223 */ /* 0x000fe4000001006d */
[----:B------:R-:W-:Y:S02]  /*36e0*/  FMUL.FTZ R9, R93, R4 ;  /* 0x000000045d097220 */ /* 0x000fe40000410000 */
[----:B------:R-:W-:-:S02]  /*36f0*/  FMUL.FTZ R111, R19, R6 ;  /* 0x00000006136f7220 */ /* 0x000fc40000410000 */
[----:B----4-:R-:W-:Y:S02]  /*3700*/  FFMA.FTZ R10, R95, R10, R108 ;  /* 0x0000000a5f0a7223 */ /* 0x010fe4000001006c */
[----:B------:R-:W-:Y:S02]  /*3710*/  FMUL.FTZ R4, R14, R9 ;  /* 0x000000090e047220 */ /* 0x000fe40000410000 */
[----:B------:R-:W-:Y:S02]  /*3720*/  FMUL.FTZ R110, R81, R110 ;  /* 0x0000006e516e7220 */ /* 0x000fe40000410000 */
[----:B--2---:R-:W-:Y:S02]  /*3730*/  FFMA.FTZ R10, R100, R10, R111 ;  /* 0x0000000a640a7223 */ /* 0x004fe4000001006f */
[----:B------:R-:W-:Y:S02]  /*3740*/  FMUL.FTZ R9, R95, R4 ;  /* 0x000000045f097220 */ /* 0x000fe40000410000 */
[----:B------:R-:W-:-:S02]  /*3750*/  FMUL.FTZ R112, R18, R7 ;  /* 0x0000000712707220 */ /* 0x000fc40000410000 */
[----:B0-----:R-:W-:Y:S02]  /*3760*/  FFMA.FTZ R10, R101, R10, R110 ;  /* 0x0000000a650a7223 */ /* 0x001fe4000001006e */
[----:B------:R-:W-:Y:S02]  /*3770*/  FMUL.FTZ R6, R100, R9 ;  /* 0x0000000964067220 */ /* 0x000fe40000410000 */
[----:B------:R-:W-:Y:S02]  /*3780*/  IMAD R11, R3, c[0x0][0x1b8], RZ ;  /* 0x00006e00030b7a24 */ /* 0x000fe400078e02ff */
[----:B-1----:R-:W-:Y:S02]  /*3790*/  FFMA.FTZ R9, R107, R10, R112 ;  /* 0x0000000a6b097223 */ /* 0x002fe40000010070 */
[----:B------:R-:W-:Y:S02]  /*37a0*/  FMUL.FTZ R6, R101, R6 ;  /* 0x0000000665067220 */ /* 0x000fe40000410000 */
[C---:B------:R-:W-:Y:S01]  /*37b0*/  IMAD.WIDE.U32 R4, R0.reuse, c[0x0][0x1b8], RZ ;  /* 0x00006e0000047a25 */ /* 0x040fe200078e00ff */
[----:B------:R-:W0:Y:S03]  /*37c0*/  SHFL.UP PT, R10, R9, 0x1, RZ ;  /* 0x04200000090a7989 */ /* 0x000e2600000e00ff */
[----:B------:R-:W-:-:S02]  /*37d0*/  IMAD R11, R0, c[0x0][0x1bc], R11 ;  /* 0x00006f00000b7a24 */ /* 0x000fc400078e020b */
[----:B------:R-:W-:Y:S02]  /*37e0*/  FMUL.FTZ R8, R107, R6 ;  /* 0x000000066b087220 */ /* 0x000fe40000410000 */
[----:B------:R-:W-:Y:S01]  /*37f0*/  IMAD R7, R17, c[0x0][0x1c4], R82 ;  /* 0x0000710011077a24 */ /* 0x000fe200078e0252 */
[----:B------:R-:W-:Y:S02]  /*3800*/  IADD3 R5, R5, R11, RZ ;  /* 0x0000000b05057210 */ /* 0x000fe40007ffe0ff */
[----:B------:R-:W1:Y:S03]  /*3810*/  SHFL.UP PT, R11, R8, 0x1, RZ ;  /* 0x04200000080b7989 */ /* 0x000e6600000e00ff */
[----:B------:R-:W-:-:S05]  /*3820*/  IMAD.WIDE.U32 R4, R17, c[0x0][0x1c0], R4 ;  /* 0x0000700011047a25 */ /* 0x000fca00078e0004 */
[----:B------:R-:W-:Y:S02]  /*3830*/  IADD3 R5, R5, R7, RZ ;  /* 0x0000000705057210 */ /* 0x000fe40007ffe0ff */
[----:B------:R-:W-:Y:S01]  /*3840*/  LEA R6, P1, R4, c[0x0][0x230], 0x2 ;  /* 0x00008c0004067a11 */ /* 0x000fe200078210ff */
[----:B0-----:R-:W-:-:S03]  /*3850*/  @P0 FFMA.FTZ R9, R8, R10, R9 ;  /* 0x0000000a08090223 */ /* 0x001fc60000010009 */
[----:B------:R-:W-:Y:S02]  /*3860*/  LEA.HI.X R7, R4, c[0x0][0x234], R5, 0x2, P1 ;  /* 0x00008d0004077a11 */ /* 0x000fe400008f1405 */
[----:B------:R-:W0:Y:S01]  /*3870*/  SHFL.UP PT, R4, R9, 0x2, RZ ;  /* 0x0440000009047989 */ /* 0x000e2200000e00ff */
[----:B-1----:R-:W-:Y:S01]  /*3880*/  @P0 FMUL.FTZ R8, R8, R11 ;  /* 0x0000000b08080220 */ /* 0x002fe20000410000 */
[C---:B------:R-:W-:Y:S02]  /*3890*/  ISETP.GE.AND P1, PT, R27.reuse, 0x10, PT ;  /* 0x000000101b00780c */ /* 0x040fe40003f26270 */
[----:B------:R1:W5:Y:S01]  /*38a0*/  LDG.E R82, [R6.64] ;  /* 0x0000000406527981 */ /* 0x000362000c1e1900 */
[----:B------:R-:W-:Y:S01]  /*38b0*/  ISETP.GE.AND P0, PT, R27, 0x2, PT ;  /* 0x000000021b00780c */ /* 0x000fe20003f06270 */
[----:B------:R-:W-:Y:S01]  /*38c0*/  BSSY B0, `(.L_x_3946) ;  /* 0x0000032000007945 */ /* 0x000fe20003800000 */
[----:B------:R-:W-:Y:S01]  /*38d0*/  MOV R11, RZ ;  /* 0x000000ff000b7202 */ /* 0x000fe20000000f00 */
[----:B------:R-:W2:Y:S01]  /*38e0*/  SHFL.UP PT, R5, R8, 0x2, RZ ;  /* 0x0440000008057989 */ /* 0x000ea200000e00ff */
[----:B------:R-:W-:-:S02]  /*38f0*/  MOV R10, 0x3f800000 ;  /* 0x3f800000000a7802 */ /* 0x000fc40000000f00 */
[----:B------:R-:W-:-:S07]  /*3900*/  SHF.R.U32.HI R13, RZ, 0x5, R26 ;  /* 0x00000005ff0d7819 */ /* 0x000fce000001161a */
[----:B0-----:R-:W-:-:S05]  /*3910*/  @P0 FFMA.FTZ R9, R8, R4, R9 ;  /* 0x0000000408090223 */ /* 0x001fca0000010009 */
[----:B------:R-:W0:Y:S01]  /*3920*/  SHFL.UP PT, R4, R9, 0x4, RZ ;  /* 0x0480000009047989 */ /* 0x000e2200000e00ff */
[----:B--2---:R-:W-:Y:S01]  /*3930*/  @P0 FMUL.FTZ R8, R8, R5 ;  /* 0x0000000508080220 */ /* 0x004fe20000410000 */
[----:B------:R-:W-:-:S04]  /*3940*/  ISETP.GE.AND P0, PT, R27, 0x4, PT ;  /* 0x000000041b00780c */ /* 0x000fc80003f06270 */
[----:B------:R-:W2:Y:S09]  /*3950*/  SHFL.UP PT, R5, R8, 0x4, RZ ;  /* 0x0480000008057989 */ /* 0x000eb200000e00ff */
        /* <DEDUP_REMOVED lines=8> */
[----:B------:R-:W-:-:S04]  /*39e0*/  ISETP.NE.AND P0, PT, R56, RZ, PT ;  /* 0x000000ff3800720c */ /* 0x000fc80003f05270 */
[----:B------:R-:W2:Y:S01]  /*39f0*/  SHFL.UP PT, R5, R8, 0x10, RZ ;  /* 0x0600000008057989 */ /* 0x000ea200000e00ff */
[----:B------:R-:W-:Y:S01]  /*3a00*/  ISETP.EQ.OR P0, PT, R29, RZ, P0 ;  /* 0x000000ff1d00720c */ /* 0x000fe20000702670 */
[----:B0-----:R-:W-:Y:S01]  /*3a10*/  @P1 FFMA.FTZ R9, R8, R4, R9 ;  /* 0x0000000408091223 */ /* 0x001fe20000010009 */
[----:B------:R-:W-:-:S11]  /*3a20*/  @!P2 SHF.R.U32.HI R4, RZ, 0x2, R26 ;  /* 0x00000002ff04a819 */ /* 0x000fd6000001161a */
[----:B------:R-:W0:Y:S01]  /*3a30*/  @!P0 LDS.64 R10, [R17.X8+0x870] ;  /* 0x00087000110a8984 */ /* 0x000e220000008a00 */
[----:B------:R-:W-:Y:S02]  /*3a40*/  ISETP.NE.AND P0, PT, R13, RZ, PT ;  /* 0x000000ff0d00720c */ /* 0x000fe40003f05270 */
[----:B------:R-:W-:Y:S01]  /*3a50*/  @!P2 LOP3.LUT R12, R4, 0x3ffffff8, RZ, 0xc0, !PT ;  /* 0x3ffffff8040ca812 */ /* 0x000fe200078ec0ff */
[----:B------:R-:W-:Y:S01]  /*3a60*/  SHFL.UP PT, R114, R9, 0x1, RZ ;  /* 0x0420000009727989 */ /* 0x000fe200000e00ff */
[----:B--2---:R-:W-:-:S05]  /*3a70*/  @P1 FMUL.FTZ R8, R8, R5 ;  /* 0x0000000508081220 */ /* 0x004fca0000410000 */
[----:B------:R0:W-:Y:S04]  /*3a80*/  @!P2 STS.64 [R12+0x850], R8 ;  /* 0x000850080c00a388 */ /* 0x0001e80000000a00 */
[----:B------:R-:W-:Y:S01]  /*3a90*/  BAR.SYNC.DEFER_BLOCKING 0x0 ;  /* 0x0000000000007b1d */ /* 0x000fe20000010000 */
[C---:B------:R-:W-:Y:S02]  /*3aa0*/  ISETP.NE.AND P2, PT, R27.reuse, RZ, P0 ;  /* 0x000000ff1b00720c */ /* 0x040fe40000745270 */
[----:B------:R-:W-:-:S03]  /*3ab0*/  @P0 ISETP.NE.AND P1, PT, R27, RZ, PT ;  /* 0x000000ff1b00020c */ /* 0x000fc60003f25270 */
[----:B------:R-:W-:Y:S01]  /*3ac0*/  SHFL.UP PT, R113, R8, 0x1, RZ ;  /* 0x0420000008717989 */ /* 0x000fe200000e00ff */
[----:B0-----:R-:W-:-:S03]  /*3ad0*/  @P0 MOV R12, R10 ;  /* 0x0000000a000c0202 */ /* 0x001fc60000000f00 */
[----:B-1----:R-:W0:Y:S02]  /*3ae0*/  LDS.128 R4, [0x850] ;  /* 0x00085000ff047984 */ /* 0x002e240000000c00 */
        /* <DEDUP_REMOVED lines=15> */
.L_x_3947:
[----:B------:R-:W-:Y:S05]  /*3be0*/  BSYNC B0 ;  /* 0x0000000000007941 */ /* 0x000fea0003800000 */
.L_x_3946:
        /* <DEDUP_REMOVED lines=38> */
.L_x_3949:
[----:B------:R-:W-:Y:S05]  /*3e50*/  BSYNC B0 ;  /* 0x0000000000007941 */ /* 0x000fea0003800000 */
.L_x_3948:
        /* <DEDUP_REMOVED lines=20> */
.L_x_3945:
        /* <DEDUP_REMOVED lines=10> */
[----:B0-----:R-:W-:Y:S02]  /*4040*/  F2FP.BF16.PACK_AB R11, R54, R53 ;  /* 0x00000035360b723e */ /* 0x001fe400000010ff */
        /* <DEDUP_REMOVED lines=187> */
.L_x_3951:
[----:B------:R-:W-:Y:S05]  /*4c00*/  EXIT ;  /* 0x000000000000794d */ /* 0x000fea0003800000 */
.L_x_3953:
        /* <DEDUP_REMOVED lines=15> */
.L_x_5429:


//--------------------- .text._Z25selective_scan_fwd_kernelI32Selective_Scan_fwd_kernel_traitsILi64ELi16ELi1ELb1ELb1ELb1ELb0EN3c108BFloat16EfEEv13SSMParamsBase --------------------------
	.section	.text._Z25selective_scan_fwd_kernelI32Selective_Scan_fwd_kernel_traitsILi64ELi16ELi1ELb1ELb1ELb1ELb0EN3c108BFloat16EfEEv13SSMParamsBase,"ax",@progbits
	.sectioninfo	@"SHI_REGISTERS=127"
	.align	128
        .global         _Z25selective_scan_fwd_kernelI32Selective_Scan_fwd_kernel_traitsILi64ELi16ELi1ELb1ELb1ELb1ELb0EN3c108BFloat16EfEEv13SSMParamsBase
        .type           _Z25selective_scan_fwd_kernelI32Selective_Scan_fwd_kernel_traitsILi64ELi16ELi1ELb1ELb1ELb1ELb0EN3c108BFloat16EfEEv13SSMParamsBase,@function
        .size           _Z25selective_scan_fwd_kernelI32Selective_Scan_fwd_kernel_traitsILi64ELi16ELi1ELb1ELb1ELb1ELb0EN3c108BFloat16EfEEv13SSMParamsBase,(.L_x_5430 - _Z25selective_scan_fwd_kernelI32Selective_Scan_fwd_kernel_traitsILi64ELi16ELi1ELb1ELb1ELb1ELb0EN3c108BFloat16EfEEv13SSMParamsBase)
        .other          _Z25selective_scan_fwd_kernelI32Selective_Scan_fwd_kernel_traitsILi64ELi16ELi1ELb1ELb1ELb1ELb0EN3c108BFloat16EfEEv13SSMParamsBase,@"STO_CUDA_ENTRY STV_DEFAULT"
_Z25selective_scan_fwd_kernelI32Selective_Scan_fwd_kernel_traitsILi64ELi16ELi1ELb1ELb1ELb1ELb0EN3c108BFloat16EfEEv13SSMParamsBase:
.text._Z25selective_scan_fwd_kernelI32Selective_Scan_fwd_kernel_traitsILi64ELi16ELi1ELb1ELb1ELb1ELb0EN3c108BFloat16EfEEv13SSMParamsBase:
        /* <DEDUP_REMOVED lines=99> */
.L_x_3993:
        /* <DEDUP_REMOVED lines=85> */
.L_x_3955:
[----:B-12---:R-:W-:Y:S05]  /*0b80*/  BSYNC B0 ;  /* 0x0000000000007941 */ /* 0x006fea0003800000 */
.L_x_3954:
        /* <DEDUP_REMOVED lines=36> */
.L_x_3957:
[----:B------:R-:W-:Y:S05]  /*0dd0*/  BSYNC B0 ;  /* 0x0000000000007941 */ /* 0x000fea0003800000 */
.L_x_3956:
        /* <DEDUP_REMOVED lines=38> */
.L_x_3959:
[----:B------:R-:W-:Y:S05]  /*1040*/  BSYNC B0 ;  /* 0x0000000000007941 */ /* 0x000fea0003800000 */
.L_x_3958:
        /* <DEDUP_REMOVED lines=36> */
.L_x_3961:
[----:B------:R-:W-:Y:S05]  /*1290*/  BSYNC B0 ;  /* 0x0000000000007941 */ /* 0x000fea0003800000 */
.L_x_3960:
        /* <DEDUP_REMOVED lines=38> */
.L_x_3963:
[----:B------:R-:W-:Y:S05]  /*1500*/  BSYNC B0 ;  /* 0x0000000000007941 */ /* 0x000fea0003800000 */
.L_x_3962:
        /* <DEDUP_REMOVED lines=36> */
.L_x_3965:
[----:B------:R-:W-:Y:S05]  /*1750*/  BSYNC B0 ;  /* 0x0000000000007941 */ /* 0x000fea0003800000 */
.L_x_3964:
        /* <DEDUP_REMOVED lines=38> */
.L_x_3967:
[----:B------:R-:W-:Y:S05]  /*19c0*/  BSYNC B0 ;  /* 0x0000000000007941 */ /* 0x000fea0003800000 */
.L_x_3966:
        /* <DEDUP_REMOVED lines=36> */
.L_x_3969:
[----:B------:R-:W-:Y:S05]  /*1c10*/  BSYNC B0 ;  /* 0x0000000000007941 */ /* 0x000fea0003800000 */
.L_x_3968:
        /* <DEDUP_REMOVED lines=41> */
.L_x_3971:
[----:B------:R-:W-:Y:S05]  /*1eb0*/  BSYNC B0 ;  /* 0x0000000000007941 */ /* 0x000fea0003800000 */
.L_x_3970:
        /* <DEDUP_REMOVED lines=41> */
.L_x_3973:
[----:B------:R-:W-:Y:S05]  /*2150*/  BSYNC B0 ;  /* 0x0000000000007941 */ /* 0x000fea0003800000 */
.L_x_3972:
        /* <DEDUP_REMOVED lines=47> */
.L_x_3975:
[----:B------:R-:W-:Y:S05]  /*2450*/  BSYNC B0 ;  /* 0x0000000000007941 */ /* 0x000fea0003800000 */
.L_x_3974:
        /* <DEDUP_REMOVED lines=33> */
.L_x_3977:
[----:B------:R-:W-:Y:S05]  /*2670*/  BSYNC B0 ;  /* 0x0000000000007941 */ /* 0x000fea0003800000 */
.L_x_3976:
        /* <DEDUP_REMOVED lines=33> */
.L_x_3979:
[----:B------:R-:W-:Y:S05]  /*2890*/  BSYNC B0 ;  /* 0x0000000000007941 */ /* 0x000fea0003800000 */
.L_x_3978:
        /* <DEDUP_REMOVED lines=33> */
.L_x_3981:
[----:B------:R-:W-:Y:S05]  /*2ab0*/  BSYNC B0 ;  /* 0x0000000000007941 */ /* 0x000fea0003800000 */
.L_x_3980:
        /* <DEDUP_REMOVED lines=33> */
.L_x_3983:
[----:B------:R-:W-:Y:S05]  /*2cd0*/  BSYNC B0 ;  /* 0x0000000000007941 */ /* 0x000fea0003800000 */
.L_x_3982:
        /* <DEDUP_REMOVED lines=33> */
.L_x_3985:
[----:B------:R-:W-:Y:S05]  /*2ef0*/  BSYNC B0 ;  /* 0x0000000000007941 */ /* 0x000fea0003800000 */
.L_x_3984:
        /* <DEDUP_REMOVED lines=36> */
.L_x_3991:
        /* <DEDUP_REMOVED lines=37> */
[----:B------:R-:W1:Y:S04]  /*3390*/  LDS.128 R36, [R21.X16] ;  /* 0x0000000015247984 */ /* 0x000e68000000cc00 */
        /* <DEDUP_REMOVED lines=37> */
[----:B------:R-:W-:Y:S01]  /*35f0*/  PRMT R119, RZ, 0x7610, R41 ;  /* 0x00007610ff777816 */ /* 0x000fe20000000029 */
[----:B------:R-:W-:Y:S01]  /*3600*/  FMUL.FTZ R102, R77, R102 ;  /* 0x000000664d667220 */ /* 0x000fe20000410000 */
[----:B------:R-:W-:Y:S01]  /*3610*/  PRMT R117, RZ, 0x5410, R42 ;  /* 0x00005410ff757816 */ /* 0x000fe2000000002a */
[----:B------:R-:W-:Y:S01]  /*3620*/  FMUL.FTZ R110, R101, R51 ;  /* 0x00000033656e7220 */ /* 0x000fe20000410000 */
[----:B------:R-:W1:Y:S01]  /*3630*/  MUFU.EX2 R95, R95 ;  /* 0x0000005f005f7308 */ /* 0x000e620000000800 */
[C---:B0-----:R-:W-:Y:S01]  /*3640*/  FFMA.FTZ R72, R97.reuse, R37, R104 ;  /* 0x0000002561487223 */ /* 0x041fe20000010068 */
[----:B------:R-:W-:Y:S01]  /*3650*/  PRMT R118, RZ, 0x7610, R42 ;  /* 0x00007610ff767816 */ /* 0x000fe2000000002a */
[----:B------:R-:W-:Y:S01]  /*3660*/  FMUL.FTZ R37, R97, R38 ;  /* 0x0000002661257220 */ /* 0x000fe20000410000 */
[--C-:B------:R-:W-:Y:S01]  /*3670*/  PRMT R116, RZ, 0x5410, R43.reuse ;  /* 0x00005410ff747816 */ /* 0x100fe2000000002b */
[C---:B------:R-:W-:Y:S01]  /*3680*/  FMUL.FTZ R106, R101.reuse, R50 ;  /* 0x00000032656a7220 */ /* 0x040fe20000410000 */
[----:B------:R-:W-:Y:S01]  /*3690*/  PRMT R120, RZ, 0x7610, R43 ;  /* 0x00007610ff787816 */ /* 0x000fe2000000002b */
[C---:B------:R-:W-:Y:S01]  /*36a0*/  FMUL.FTZ R103, R101.reuse, R52 ;  /* 0x0000003465677220 */ /* 0x040fe20000410000 */
[----:B------:R-:W0:Y:S01]  /*36b0*/  MUFU.EX2 R94, R94 ;  /* 0x0000005e005e7308 */ /* 0x000e220000000800 */
[C---:B----4-:R-:W-:Y:S01]  /*36c0*/  FFMA.FTZ R72, R96.reuse, R72, R105 ;  /* 0x0000004860487223 */ /* 0x050fe20000010069 */
[----:B------:R-:W-:Y:S01]  /*36d0*/  MOV R43, RZ ;  /* 0x000000ff002b7202 */ /* 0x000fe20000000f00 */
[C---:B------:R-:W-:Y:S01]  /*36e0*/  FMUL.FTZ R113, R101.reuse, R53 ;  /* 0x0000003565717220 */ /* 0x040fe20000410000 */
[----:B------:R-:W-:Y:S01]  /*36f0*/  MOV R42, 0x3f800000 ;  /* 0x3f800000002a7802 */ /* 0x000fe20000000f00 */
[----:B------:R-:W-:Y:S01]  /*3700*/  FMUL.FTZ R115, R101, R54 ;  /* 0x0000003665737220 */ /* 0x000fe20000410000 */
[----:B------:R-:W-:Y:S01]  /*3710*/  SHF.R.U32.HI R73, RZ, 0x5, R22 ;  /* 0x00000005ff497819 */ /* 0x000fe20000011616 */
[----:B------:R-:W-:Y:S01]  /*3720*/  FMUL.FTZ R38, R96, R37 ;  /* 0x0000002560267220 */ /* 0x000fe20000410000 */
[----:B------:R-:W4:Y:S01]  /*3730*/  MUFU.EX2 R93, R93 ;  /* 0x0000005d005d7308 */ /* 0x000f220000000800 */
[----:B------:R-:W-:Y:S01]  /*3740*/  FMUL.FTZ R101, R83, R36 ;  /* 0x0000002453657220 */ /* 0x000fe20000410000 */
[----:B------:R-:W-:Y:S01]  /*3750*/  PRMT R36, RZ, 0x5410, R41 ;  /* 0x00005410ff247816 */ /* 0x000fe20000000029 */
[----:B-1----:R-:W-:-:S02]  /*3760*/  FFMA.FTZ R72, R95, R72, R102 ;  /* 0x000000485f487223 */ /* 0x002fc40000010066 */
[----:B------:R-:W-:Y:S02]  /*3770*/  FMUL.FTZ R37, R95, R38 ;  /* 0x000000265f257220 */ /* 0x000fe40000410000 */
        /* <DEDUP_REMOVED lines=23> */
[----:B------:R-:W-:-:S05]  /*38f0*/  FMUL.FTZ R37, R90, R37 ;  /* 0x000000255a257220 */ /* 0x000fca0000410000 */
[----:B------:R-:W4:Y:S01]  /*3900*/  MUFU.EX2 R103, R103 ;  /* 0x0000006700677308 */ /* 0x000f220000000800 */
[C---:B-1----:R-:W-:Y:S02]  /*3910*/  FFMA.FTZ R72, R110.reuse, R72, R119 ;  /* 0x000000486e487223 */ /* 0x042fe40000010077 */
[----:B------:R-:W-:-:S05]  /*3920*/  FMUL.FTZ R37, R110, R37 ;  /* 0x000000256e257220 */ /* 0x000fca0000410000 */
[----:B------:R-:W1:Y:S01]  /*3930*/  MUFU.EX2 R113, R113 ;  /* 0x0000007100717308 */ /* 0x000e620000000800 */
[C---:B0-----:R-:W-:Y:S02]  /*3940*/  FFMA.FTZ R72, R106.reuse, R72, R117 ;  /* 0x000000486a487223 */ /* 0x041fe40000010075 */
[----:B------:R-:W-:-:S05]  /*3950*/  FMUL.FTZ R36, R106, R37 ;  /* 0x000000256a247220 */ /* 0x000fca0000410000 */
        /* <DEDUP_REMOVED lines=33> */
[----:B------:R-:W2:Y:S01]  /*3b70*/  @!P0 LDS.64 R42, [R70.X8+0x10a0] ;  /* 0x0010a000462a8984 */ /* 0x000ea20000008a00 */
[----:B------:R-:W-:-:S03]  /*3b80*/  ISETP.NE.AND P0, PT, R73, RZ, PT ;  /* 0x000000ff4900720c */ /* 0x000fc60003f05270 */
[----:B------:R-:W-:Y:S01]  /*3b90*/  LDS.128 R28, [R21.X16+0x840] ;  /* 0x00084000151c7984 */ /* 0x000fe2000000cc00 */
[C---:B0-----:R-:W-:Y:S01]  /*3ba0*/  @P1 FFMA.FTZ R41, R40.reuse, R36, R41 ;  /* 0x0000002428291223 */ /* 0x041fe20000010029 */
[----:B------:R-:W-:Y:S02]  /*3bb0*/  @!P2 SHF.R.U32.HI R36, RZ, 0x2, R22 ;  /* 0x00000002ff24a819 */ /* 0x000fe40000011616 */
[----:B------:R-:W-:Y:S01]  /*3bc0*/  LDS.128 R32, [R21.X16+0x850] ;  /* 0x0008500015207984 */ /* 0x000fe2000000cc00 */
[----:B-1----:R-:W-:Y:S01]  /*3bd0*/  @P1 FMUL.FTZ R40, R40, R37 ;  /* 0x0000002528281220 */ /* 0x002fe20000410000 */
[----:B------:R-:W-:Y:S02]  /*3be0*/  @!P2 LOP3.LUT R72, R36, 0x3ffffff8, RZ, 0xc0, !PT ;  /* 0x3ffffff82448a812 */ /* 0x000fe400078ec0ff */
[----:B------:R-:W-:Y:S02]  /*3bf0*/  SHFL.UP PT, R123, R41, 0x1, RZ ;  /* 0x04200000297b7989 */ /* 0x000fe400000e00ff */
[----:B------:R-:W-:-:S02]  /*3c00*/  @P0 ISETP.NE.AND P1, PT, R15, RZ, PT ;  /* 0x000000ff0f00020c */ /* 0x000fc40003f25270 */
[----:B------:R2:W-:Y:S04]  /*3c10*/  @!P2 STS.64 [R72+0x1080], R40 ;  /* 0x001080284800a388 */ /* 0x0005e80000000a00 */
[----:B------:R-:W-:Y:S01]  /*3c20*/  BAR.SYNC.DEFER_BLOCKING 0x0 ;  /* 0x0000000000007b1d */ /* 0x000fe20000010000 */
[----:B------:R-:W-:-:S05]  /*3c30*/  ISETP.NE.AND P2, PT, R15, RZ, P0 ;  /* 0x000000ff0f00720c */ /* 0x000fca0000745270 */
[----:B------:R-:W-:Y:S01]  /*3c40*/  SHFL.UP PT, R122, R40, 0x1, RZ ;  /* 0x04200000287a7989 */ /* 0x000fe200000e00ff */
[----:B--2---:R-:W-:-:S03]  /*3c50*/  @P0 MOV R72, R42 ;  /* 0x0000002a00480202 */ /* 0x004fc60000000f00 */
[----:B------:R-:W0:Y:S02]  /*3c60*/  LDS.128 R36, [0x1080] ;  /* 0x00108000ff247984 */ /* 0x000e240000000c00 */
        /* <DEDUP_REMOVED lines=15> */
.L_x_3988:
[----:B------:R-:W-:Y:S05]  /*3d60*/  BSYNC B0 ;  /* 0x0000000000007941 */ /* 0x000fea0003800000 */
.L_x_3987:
[----:B------:R-:W-:Y:S01]  /*3d70*/  BAR.SYNC.DEFER_BLOCKING 0x0 ;  /* 0x0000000000007b1d */ /* 0x000fe20000010000 */
[----:B------:R-:W-:Y:S02]  /*3d80*/  ISETP.NE.AND P0, PT, R22, RZ, PT ;  /* 0x000000ff1600720c */ /* 0x000fe40003f05270 */
[----:B------:R-:W-:Y:S02]  /*3d90*/  PRMT R40, RZ, 0x5410, R30 ;  /* 0x00005410ff287816 */ /* 0x000fe4000000001e */
[----:B------:R-:W-:Y:S01]  /*3da0*/  PRMT R41, RZ, 0x5410, R31 ;  /* 0x00005410ff297816 */ /* 0x000fe2000000001f */
[----:B------:R-:W-:Y:S01]  /*3db0*/  BSSY B0, `(.L_x_3989) ;  /* 0x0000032000007945 */ /* 0x000fe20003800000 */
[----:B0-----:R-:W-:-:S02]  /*3dc0*/  PRMT R42, RZ, 0x5410, R32 ;  /* 0x00005410ff2a7816 */ /* 0x001fc40000000020 */
[----:B------:R-:W-:Y:S02]  /*3dd0*/  PRMT R43, RZ, 0x5410, R33 ;  /* 0x00005410ff2b7816 */ /* 0x000fe40000000021 */
[----:B------:R-:W-:Y:S02]  /*3de0*/  PRMT R36, RZ, 0x5410, R28 ;  /* 0x00005410ff247816 */ /* 0x000fe4000000001c */
[--C-:B------:R-:W-:Y:S02]  /*3df0*/  PRMT R38, RZ, 0x5410, R29.reuse ;  /* 0x00005410ff267816 */ /* 0x100fe4000000001d */
[----:B------:R-:W-:Y:S02]  /*3e00*/  PRMT R39, RZ, 0x7610, R29 ;  /* 0x00007610ff277816 */ /* 0x000fe4000000001d */
        /* <DEDUP_REMOVED lines=19> */
[----:B------:R-:W-:-:S03]  /*3f40*/  PRMT R91, RZ, 0x5410, R35 ;  /* 0x00005410ff5b7816 */ /* 0x000fc60000000023 */
[----:B------:R-:W-:Y:S01]  /*3f50*/  FFMA.FTZ R121, R90, R112, R121 ;  /* 0x000000705a797223 */ /* 0x000fe20000010079 */
[--C-:B------:R-:W-:Y:S02]  /*3f60*/  PRMT R90, RZ, 0x5410, R34.reuse ;  /* 0x00005410ff5a7816 */ /* 0x100fe40000000022 */
[----:B------:R-:W-:Y:S01]  /*3f70*/  PRMT R34, RZ, 0x7610, R34 ;  /* 0x00007610ff227816 */ /* 0x000fe20000000022 */
        /* <DEDUP_REMOVED lines=21> */
.L_x_3990:
[----:B------:R-:W-:Y:S05]  /*40d0*/  BSYNC B0 ;  /* 0x0000000000007941 */ /* 0x000fea0003800000 */
.L_x_3989:
        /* <DEDUP_REMOVED lines=20> */
.L_x_3986:
        /* <DEDUP_REMOVED lines=42> */
.L_x_3992:
[----:B------:R-:W-:Y:S05]  /*44c0*/  EXIT ;  /* 0x000000000000794d */ /* 0x000fea0003800000 */
.L_x_3994:
        /* <DEDUP_REMOVED lines=11> */
.L_x_5430:


//--------------------- .text._Z25selective_scan_fwd_kernelI32Selective_Scan_fwd_kernel_traitsILi64ELi16ELi1ELb1ELb1ELb1ELb1EN3c108BFloat16EfEEv13SSMParamsBase --------------------------
	.section	.text._Z25selective_scan_fwd_kernelI32Selective_Scan_fwd_kernel_traitsILi64ELi16ELi1ELb1ELb1ELb1ELb1EN3c108BFloat16EfEEv13SSMParamsBase,"ax",@progbits
	.sectioninfo	@"SHI_REGISTERS=127"
	.align	128
        .global         _Z25selective_scan_fwd_kernelI32Selective_Scan_fwd_kernel_traitsILi64ELi16ELi1ELb1ELb1ELb1ELb1EN3c108BFloat16EfEEv13SSMParamsBase
        .type           _Z25selective_scan_fwd_kernelI32Selective_Scan_fwd_kernel_traitsILi64ELi16ELi1ELb1ELb1ELb1ELb1EN3c108BFloat16EfEEv13SSMParamsBase,@function
        .size           _Z25selective_scan_fwd_kernelI32Selective_Scan_fwd_kernel_traitsILi64ELi16ELi1ELb1ELb1ELb1ELb1EN3c108BFloat16EfEEv13SSMParamsBase,(.L_x_5431 - _Z25selective_scan_fwd_kernelI32Selective_Scan_fwd_kernel_traitsILi64ELi16ELi1ELb1ELb1ELb1ELb1EN3c108BFloat16EfEEv13SSMParamsBase)
        .other          _Z25selective_scan_fwd_kernelI32Selective_Scan_fwd_kernel_traitsILi64ELi16ELi1ELb1ELb1ELb1ELb1EN3c108BFloat16EfEEv13SSMParamsBase,@"STO_CUDA_ENTRY STV_DEFAULT"
_Z25selective_scan_fwd_kernelI32Selective_Scan_fwd_kernel_traitsILi64ELi16ELi1ELb1ELb1ELb1ELb1EN3c108BFloat16EfEEv13SSMParamsBase:
.text._Z25selective_scan_fwd_kernelI32Selective_Scan_fwd_kernel_traitsILi64ELi16ELi1ELb1ELb1ELb1ELb1EN3c108BFloat16EfEEv13SSMParamsBase:
        /* <DEDUP_REMOVED lines=99> */
.L_x_4034:
        /* <DEDUP_REMOVED lines=81> */
.L_x_3996:
[----:B-12---:R-:W-:Y:S05]  /*0b40*/  BSYNC B0 ;  /* 0x0000000000007941 */ /* 0x006fea0003800000 */
.L_x_3995:
        /* <DEDUP_REMOVED lines=36> */
.L_x_3998:
[----:B------:R-:W-:Y:S05]  /*0d90*/  BSYNC B0 ;  /* 0x0000000000007941 */ /* 0x000fea0003800000 */
.L_x_3997:
        /* <DEDUP_REMOVED lines=38> */
.L_x_4000:
[----:B------:R-:W-:Y:S05]  /*1000*/  BSYNC B0 ;  /* 0x0000000000007941 */ /* 0x000fea0003800000 */
.L_x_3999:
        /* <DEDUP_REMOVED lines=36> */
.L_x_4002:
[----:B------:R-:W-:Y:S05]  /*1250*/  BSYNC B0 ;  /* 0x0000000000007941 */ /* 0x000fea0003800000 */
.L_x_4001:
        /* <DEDUP_REMOVED lines=38> */
.L_x_4004:
[----:B------:R-:W-:Y:S05]  /*14c0*/  BSYNC B0 ;  /* 0x0000000000007941 */ /* 0x000fea0003800000 */
.L_x_4003:
        /* <DEDUP_REMOVED lines=36> */
.L_x_4006:
[----:B------:R-:W-:Y:S05]  /*1710*/  BSYNC B0 ;  /* 0x0000000000007941 */ /* 0x000fea0003800000 */
.L_x_4005:
        /* <DEDUP_REMOVED lines=38> */
.L_x_4008:
[----:B------:R-:W-:Y:S05]  /*1980*/  BSYNC B0 ;  /* 0x0000000000007941 */ /* 0x000fea0003800000 */
.L_x_4007:
        /* <DEDUP_REMOVED lines=36> */
.L_x_4010:
[----:B------:R-:W-:Y:S05]  /*1bd0*/  BSYNC B0 ;  /* 0x0000000000007941 */ /* 0x000fea0003800000 */
.L_x_4009:
        /* <DEDUP_REMOVED lines=41> */
.L_x_4012:
[----:B------:R-:W-:Y:S05]  /*1e70*/  BSYNC B0 ;  /* 0x0000000000007941 */ /* 0x000fea0003800000 */
.L_x_4011:
        /* <DEDUP_REMOVED lines=41> */
.L_x_4014:
[----:B------:R-:W-:Y:S05]  /*2110*/  BSYNC B0 ;  /* 0x0000000000007941 */ /* 0x000fea0003800000 */
.L_x_4013:
        /* <DEDUP_REMOVED lines=47> */
.L_x_4016:
[----:B------:R-:W-:Y:S05]  /*2410*/  BSYNC B0 ;  /* 0x0000000000007941 */ /* 0x000fea0003800000 */
.L_x_4015:
        /* <DEDUP_REMOVED lines=33> */
.L_x_4018:
[----:B------:R-:W-:Y:S05]  /*2630*/  BSYNC B0 ;  /* 0x0000000000007941 */ /* 0x000fea0003800000 */
.L_x_4017:
        /* <DEDUP_REMOVED lines=33> */
.L_x_4020:
[----:B------:R-:W-:Y:S05]  /*2850*/  BSYNC B0 ;  /* 0x0000000000007941 */ /* 0x000fea0003800000 */
.L_x_4019:
        /* <DEDUP_REMOVED lines=33> */
.L_x_4022:
[----:B------:R-:W-:Y:S05]  /*2a70*/  BSYNC B0 ;  /* 0x0000000000007941 */ /* 0x000fea0003800000 */
.L_x_4021:
        /* <DEDUP_REMOVED lines=33> */
.L_x_4024:
[----:B------:R-:W-:Y:S05]  /*2c90*/  BSYNC B0 ;  /* 0x0000000000007941 */ /* 0x000fea0003800000 */
.L_x_4023:
        /* <DEDUP_REMOVED lines=33> */
.L_x_4026:
[----:B------:R-:W-:Y:S05]  /*2eb0*/  BSYNC B0 ;  /* 0x0000000000007941 */ /* 0x000fea0003800000 */
.L_x_4025:
        /* <DEDUP_REMOVED lines=36> */
.L_x_4032:
        /* <DEDUP_REMOVED lines=83> */
[----:B------:R-:W-:Y:S01]  /*3630*/  FMUL.FTZ R102, R79, R102 ;  /* 0x000000664f667220 */ /* 0x000fe20000410000 */
[----:B------:R-:W-:Y:S01]  /*3640*/  PRMT R43, RZ, 0x7610, R43 ;  /* 0x00007610ff2b7816 */ /* 0x000fe2000000002b */
[C---:B------:R-:W-:Y:S01]  /*3650*/  FMUL.FTZ R106, R101.reuse, R66 ;  /* 0x00000042656a7220 */ /* 0x040fe20000410000 */
[----:B------:R-:W0:Y:S01]  /*3660*/  MUFU.EX2 R94, R94 ;  /* 0x0000005e005e7308 */ /* 0x000e220000000800 */
[----:B----4-:R-:W-:Y:S01]  /*3670*/  FFMA.FTZ R72, R96, R72, R105 ;  /* 0x0000004860487223 */ /* 0x010fe20000010069 */
[----:B------:R-:W-:Y:S01]  /*3680*/  MOV R42, 0x3f800000 ;  /* 0x3f800000002a7802 */ /* 0x000fe20000000f00 */
[C---:B------:R-:W-:Y:S01]  /*3690*/  FMUL.FTZ R103, R101.reuse, R68 ;  /* 0x0000004465677220 */ /* 0x040fe20000410000 */
[----:B------:R-:W-:Y:S01]  /*36a0*/  SHF.R.U32.HI R73, RZ, 0x5, R49 ;  /* 0x00000005ff497819 */ /* 0x000fe20000011631 */
[----:B------:R-:W-:-:S02]  /*36b0*/  FMUL.FTZ R113, R101, R69 ;  /* 0x0000004565717220 */ /* 0x000fc40000410000 */
[----:B------:R-:W-:Y:S01]  /*36c0*/  FMUL.FTZ R115, R101, R70 ;  /* 0x0000004665737220 */ /* 0x000fe20000410000 */
[----:B------:R-:W4:Y:S01]  /*36d0*/  MUFU.EX2 R93, R93 ;  /* 0x0000005d005d7308 */ /* 0x000f220000000800 */
[----:B------:R-:W-:Y:S02]  /*36e0*/  FMUL.FTZ R38, R96, R37 ;  /* 0x0000002560267220 */ /* 0x000fe40000410000 */
[----:B------:R-:W-:Y:S01]  /*36f0*/  FMUL.FTZ R101, R85, R36 ;  /* 0x0000002455657220 */ /* 0x000fe20000410000 */
[----:B------:R-:W-:Y:S01]  /*3700*/  PRMT R36, RZ, 0x5410, R41 ;  /* 0x00005410ff247816 */ /* 0x000fe20000000029 */
[C---:B-1----:R-:W-:Y:S02]  /*3710*/  FFMA.FTZ R72, R95.reuse, R72, R102 ;  /* 0x000000485f487223 */ /* 0x042fe40000010066 */
[----:B------:R-:W-:Y:S01]  /*3720*/  FMUL.FTZ R37, R95, R38 ;  /* 0x000000265f257220 */ /* 0x000fe20000410000 */
[----:B------:R-:W1:Y:S01]  /*3730*/  MUFU.EX2 R92, R92 ;  /* 0x0000005c005c7308 */ /* 0x000e620000000800 */
[----:B------:R-:W-:-:S02]  /*3740*/  FMUL.FTZ R114, R78, R39 ;  /* 0x000000274e727220 */ /* 0x000fc40000410000 */
[C---:B0-----:R-:W-:Y:S02]  /*3750*/  FFMA.FTZ R72, R94.reuse, R72, R101 ;  /* 0x000000485e487223 */ /* 0x041fe40000010065 */
        /* <DEDUP_REMOVED lines=20> */
[----:B------:R-:W-:Y:S01]  /*38a0*/  FMUL.FTZ R120, R74, R43 ;  /* 0x0000002b4a787220 */ /* 0x000fe20000410000 */
[----:B------:R-:W-:-:S02]  /*38b0*/  MOV R43, RZ ;  /* 0x000000ff002b7202 */ /* 0x000fc40000000f00 */
        /* <DEDUP_REMOVED lines=40> */
[----:B------:R-:W-:Y:S01]  /*3b40*/  ISETP.NE.AND P0, PT, R73, RZ, PT ;  /* 0x000000ff4900720c */ /* 0x000fe20003f05270 */
[C---:B0-----:R-:W-:Y:S01]  /*3b50*/  @P1 FFMA.FTZ R41, R40.reuse, R36, R41 ;  /* 0x0000002428291223 */ /* 0x041fe20000010029 */
[----:B------:R-:W-:Y:S01]  /*3b60*/  @!P2 SHF.R.U32.HI R36, RZ, 0x2, R49 ;  /* 0x00000002ff24a819 */ /* 0x000fe20000011631 */
[----:B------:R-:W-:Y:S01]  /*3b70*/  LDS.128 R28, [R56.X16+0x840] ;  /* 0x00084000381c7984 */ /* 0x000fe2000000cc00 */
[----:B-1----:R-:W-:Y:S02]  /*3b80*/  @P1 FMUL.FTZ R40, R40, R37 ;  /* 0x0000002528281220 */ /* 0x002fe40000410000 */
[----:B------:R-:W-:Y:S01]  /*3b90*/  @!P2 LOP3.LUT R72, R36, 0x3ffffff8, RZ, 0xc0, !PT ;  /* 0x3ffffff82448a812 */ /* 0x000fe200078ec0ff */
[----:B------:R-:W-:Y:S04]  /*3ba0*/  LDS.128 R32, [R56.X16+0x850] ;  /* 0x0008500038207984 */ /* 0x000fe8000000cc00 */
[----:B------:R2:W-:Y:S04]  /*3bb0*/  @!P2 STS.64 [R72+0x1080], R40 ;  /* 0x001080284800a388 */ /* 0x0005e80000000a00 */
[----:B------:R-:W-:Y:S01]  /*3bc0*/  BAR.SYNC.DEFER_BLOCKING 0x0 ;  /* 0x0000000000007b1d */ /* 0x000fe20000010000 */
[----:B------:R-:W-:-:S02]  /*3bd0*/  ISETP.NE.AND P2, PT, R13, RZ, P0 ;  /* 0x000000ff0d00720c */ /* 0x000fc40000745270 */
[----:B------:R-:W-:-:S03]  /*3be0*/  @P0 ISETP.NE.AND P1, PT, R13, RZ, PT ;  /* 0x000000ff0d00020c */ /* 0x000fc60003f25270 */
[----:B------:R-:W-:Y:S04]  /*3bf0*/  SHFL.UP PT, R122, R40, 0x1, RZ ;  /* 0x04200000287a7989 */ /* 0x000fe800000e00ff */
        /* <DEDUP_REMOVED lines=18> */
.L_x_4029:
[----:B------:R-:W-:Y:S05]  /*3d20*/  BSYNC B0 ;  /* 0x0000000000007941 */ /* 0x000fea0003800000 */
.L_x_4028:
        /* <DEDUP_REMOVED lines=23> */
[----:B------:R-:W-:Y:S01]  /*3ea0*/  FFMA.FTZ R95, R95, R96, R102 ;  /* 0x000000605f5f7223 */ /* 0x000fe20000010066 */
[--C-:B------:R-:W-:Y:S02]  /*3eb0*/  PRMT R102, RZ, 0x5410, R35.reuse ;  /* 0x00005410ff667816 */ /* 0x100fe40000000023 */
[----:B------:R-:W-:Y:S01]  /*3ec0*/  PRMT R35, RZ, 0x7610, R35 ;  /* 0x00007610ff237816 */ /* 0x000fe20000000023 */
[----:B------:R-:W-:Y:S01]  /*3ed0*/  FFMA.FTZ R94, R94, R95, R101 ;  /* 0x0000005f5e5e7223 */ /* 0x000fe20000010065 */
[--C-:B------:R-:W-:Y:S02]  /*3ee0*/  PRMT R101, RZ, 0x5410, R34.reuse ;  /* 0x00005410ff657816 */ /* 0x100fe40000000022 */
        /* <DEDUP_REMOVED lines=26> */
.L_x_4031:
[----:B------:R-:W-:Y:S05]  /*4090*/  BSYNC B0 ;  /* 0x0000000000007941 */ /* 0x000fea0003800000 */
.L_x_4030:
        /* <DEDUP_REMOVED lines=20> */
.L_x_4027:
        /* <DEDUP_REMOVED lines=154> */
[----:B------:R-:W-:Y:S01]  /*4b80*/  FMUL.FTZ R29, R29, R22 ;  /* 0x000000161d1d7220 */ /* 0x000fe20000410000 */
[----:B------:R-:W-:Y:S02]  /*4b90*/  F2FP.BF16.PACK_AB R22, R35, R40 ;  /* 0x000000282316723e */ /* 0x000fe400000010ff */
        /* <DEDUP_REMOVED lines=9> */
[----:B------:R-:W-:Y:S01]  /*4c30*/  BAR.SYNC.DEFER_BLOCKING 0x0 ;  /* 0x0000000000007b1d */ /* 0x000fe20000010000 */
[----:B--2---:R-:W-:-:S05]  /*4c40*/  FMUL.FTZ R30, R30, R67 ;  /* 0x000000431e1e7220 */ /* 0x004fca0000410000 */
[----:B------:R-:W0:Y:S01]  /*4c50*/  MUFU.RCP R70, R70 ;  /* 0x0000004600467308 */ /* 0x000e220000001000 */
[----:B------:R-:W-:Y:S01]  /*4c60*/  FMUL.FTZ R30, R30, R23 ;  /* 0x000000171e1e7220 */ /* 0x000fe20000410000 */
[----:B------:R-:W-:Y:S01]  /*4c70*/  F2FP.BF16.PACK_AB R23, R51, R56 ;  /* 0x000000383317723e */ /* 0x000fe200000010ff */
[----:B-1----:R-:W-:-:S04]  /*4c80*/  FMUL.FTZ R38, R31, R48 ;  /* 0x000000301f267220 */ /* 0x002fc80000410000 */
[----:B------:R-:W-:Y:S01]  /*4c90*/  FMUL.FTZ R38, R38, R21 ;  /* 0x0000001526267220 */ /* 0x000fe20000410000 */
[----:B------:R-:W-:Y:S02]  /*4ca0*/  F2FP.BF16.PACK_AB R21, R49, R34 ;  /* 0x000000223115723e */ /* 0x000fe400000010ff */
[----:B------:R-:W-:Y:S01]  /*4cb0*/  F2FP.BF16.PACK_AB R34, R29, R30 ;  /* 0x0000001e1d22723e */ /* 0x000fe200000010ff */
[----:B0-----:R-:W-:-:S04]  /*4cc0*/  FMUL.FTZ R39, R39, R70 ;  /* 0x0000004627277220 */ /* 0x001fc80000410000 */
[----:B------:R-:W-:Y:S01]  /*4cd0*/  FMUL.FTZ R39, R39, R20 ;  /* 0x0000001427277220 */ /* 0x000fe20000410000 */
[----:B------:R-:W-:Y:S02]  /*4ce0*/  F2FP.BF16.PACK_AB R20, R33, R32 ;  /* 0x000000202114723e */ /* 0x000fe400000010ff */
[----:B------:R-:W-:Y:S02]  /*4cf0*/  F2FP.BF16.PACK_AB R32, R41, R28 ;  /* 0x0000001c2920723e */ /* 0x000fe400000010ff */
[----:B------:R-:W-:Y:S01]  /*4d00*/  F2FP.BF16.PACK_AB R33, R37, R36 ;  /* 0x000000242521723e */ /* 0x000fe200000010ff */
[----:B------:R0:W-:Y:S01]  /*4d10*/  STS.128 [R57.X16], R20 ;  /* 0x0000001439007388 */ /* 0x0001e2000000cc00 */
[----:B------:R-:W-:Y:S01]  /*4d20*/  F2FP.BF16.PACK_AB R35, R39, R38 ;  /* 0x000000262723723e */ /* 0x000fe200000010ff */
[----:B------:R-:W-:-:S04]  /*4d30*/  IMAD R36, R14, c[0x0][0x210], RZ ;  /* 0x000084000e247a24 */ /* 0x000fc800078e02ff */
[----:B------:R-:W-:Y:S01]  /*4d40*/  STS.128 [R57.X16+0x10], R32 ;  /* 0x0000102039007388 */ /* 0x000fe2000000cc00 */
[----:B------:R-:W-:-:S06]  /*4d50*/  NOP ;  /* 0x0000000000007918 */ /* 0x000fcc0000000000 */
[----:B------:R-:W1:Y:S01]  /*4d60*/  LDS.128 R24, [R0.X16] ;  /* 0x0000000000187984 */ /* 0x000e62000000cc00 */
[----:B------:R-:W-:Y:S02]  /*4d70*/  IMAD R37, R15, c[0x0][0x214], R36 ;  /* 0x000085000f257a24 */ /* 0x000fe400078e0224 */
[----:B------:R-:W-:Y:S01]  /*4d80*/  IMAD R36, R18, c[0x0][0x218], RZ ;  /* 0x0000860012247a24 */ /* 0x000fe200078e02ff */
[----:B------:R-:W2:Y:S02]  /*4d90*/  LDS.128 R28, [R0.X16+0x200] ;  /* 0x00020000001c7984 */ /* 0x000ea4000000cc00 */
[----:B------:R-:W-:Y:S01]  /*4da0*/  IADD3 R59, R59, R37, RZ ;  /* 0x000000253b3b7210 */ /* 0x000fe20007ffe0ff */
[----:B0-----:R-:W-:-:S04]  /*4db0*/  IMAD R23, R19, c[0x0][0x21c], R36 ;  /* 0x0000870013177a24 */ /* 0x001fc800078e0224 */
        /* <DEDUP_REMOVED lines=10> */
.L_x_4033:
[----:B------:R-:W-:Y:S05]  /*4e60*/  EXIT ;  /* 0x000000000000794d */ /* 0x000fea0003800000 */
.L_x_4035:
        /* <DEDUP_REMOVED lines=9> */
.L_x_5431:


//--------------------- .text._Z25selective_scan_fwd_kernelI32Selective_Scan_fwd_kernel_traitsILi32ELi16ELi1ELb0ELb0ELb0ELb0EN3c108BFloat16EfEEv13SSMParamsBase --------------------------
	.section	.text._Z25selective_scan_fwd_kernelI32Selective_Scan_fwd_kernel_traitsILi32ELi16ELi1ELb0ELb0ELb0ELb0EN3c108BFloat16EfEEv13SSMParamsBase,"ax",@progbits
	.sectioninfo	@"SHI_REGISTERS=168"
	.align	128
        .global         _Z25selective_scan_fwd_kernelI32Selective_Scan_fwd_kernel_traitsILi32ELi16ELi1ELb0ELb0ELb0ELb0EN3c108BFloat16EfEEv13SSMParamsBase
        .type           _Z25selective_scan_fwd_kernelI32Selective_Scan_fwd_kernel_traitsILi32ELi16ELi1ELb0ELb0ELb0ELb0EN3c108BFloat16EfEEv13SSMParamsBase,@function
        .size           _Z25selective_scan_fwd_kernelI32Selective_Scan_fwd_kernel_traitsILi32ELi16ELi1ELb0ELb0ELb0ELb0EN3c108BFloat16EfEEv13SSMParamsBase,(.L_x_5432 - _Z25selective_scan_fwd_kernelI32Selective_Scan_fwd_kernel_traitsILi32ELi16ELi1ELb0ELb0ELb0ELb0EN3c108BFloat16EfEEv13SSMParamsBase)
        .other          _Z25selective_scan_fwd_kernelI32Selective_Scan_fwd_kernel_traitsILi32ELi16ELi1ELb0ELb0ELb0ELb0EN3c108BFloat16EfEEv13SSMParamsBase,@"STO_CUDA_ENTRY STV_DEFAULT"
_Z25selective_scan_fwd_kernelI32Selective_Scan_fwd_kernel_traitsILi32ELi16ELi1ELb0ELb0ELb0ELb0EN3c108BFloat16EfEEv13SSMParamsBase:
.text._Z25selective_scan_fwd_kernelI32Selective_Scan_fwd_kernel_traitsILi32ELi16ELi1ELb0ELb0ELb0ELb0EN3c108BFloat16EfEEv13SSMParamsBase:
[----:B------:R-:W-:Y:S02]  /*0000*/  MOV R1, c[0x0][0x28] ;  /* 0x00000a0000017a02 */ /* 0x000fe40000000f00 */
[----:B------:R-:W0:Y:S01]  /*0010*/  S2R R0, SR_CTAID.Y ;  /* 0x0000000000007919 */ /* 0x000e220000002600 */
[----:B------:R-:W-:Y:S01]  /*0020*/  ISETP.NE.U32.AND P1, PT, RZ, c[0x0][0x250], PT ;  /* 0x00009400ff007a0c */ /* 0x000fe20003f25070 */
[----:B------:R-:W-:Y:S01]  /*0030*/  HFMA2.MMA R20, -RZ, RZ, 0, 0 ;  /* 0x00000000ff147435 */ /* 0x000fe200000001ff */
[----:B------:R-:W-:Y:S01]  /*0040*/  ULDC.64 UR4, c[0x0][0x118] ;  /* 0x0000460000047ab9 */ /* 0x000fe20000000a00 */
[----:B------:R-:W-:Y:S01]  /*0050*/  ISETP.NE.U32.AND P0, PT, RZ, c[0x0][0x238], PT ;  /* 0x00008e00ff007a0c */ /* 0x000fe20003f05070 */
[----:B------:R-:W-:Y:S01]  /*0060*/  IMAD.MOV.U32 R18, RZ, RZ, RZ ;  /* 0x000000ffff127224 */ /* 0x000fe200078e00ff */
[----:B------:R-:W-:Y:S02]  /*0070*/  ISETP.NE.AND.EX P1, PT, RZ, c[0x0][0x254], PT, P1 ;  /* 0x00009500ff007a0c */ /* 0x000fe40003f25310 */
[----:B------:R-:W-:Y:S02]  /*0080*/  ISETP.NE.AND.EX P0, PT, RZ, c[0x0][0x23c], PT, P0 ;  /* 0x00008f00ff007a0c */ /* 0x000fe40003f05300 */
[----:B0-----:R-:W-:-:S09]  /*0090*/  SHF.R.S32.HI R19, RZ, 0x1f, R0 ;  /* 0x0000001fff137819 */ /* 0x001fd20000011400 */
[C---:B------:R-:W-:Y:S02]  /*00a0*/  @P1 LEA R4, P3, R0.reuse, c[0x0][0x250], 0x2 ;  /* 0x0000940000041a11 */ /* 0x040fe400078610ff */
[C---:B------:R-:W-:Y:S02]  /*00b0*/  @P0 LEA R2, P2, R0.reuse, c[0x0][0x238], 0x2 ;  /* 0x00008e0000020a11 */ /* 0x040fe400078410ff */
[C-C-:B------:R-:W-:Y:S01]  /*00c0*/  @P1 LEA.HI.X R5, R0.reuse, c[0x0][0x254], R19.reuse, 0x2, P3 ;  /* 0x0000950000051a11 */ /* 0x140fe200018f1413 */
[----:B------:R-:W-:Y:S01]  /*00d0*/  IMAD.MOV.U32 R6, RZ, RZ, c[0x0][0x174] ;  /* 0x00005d00ff067624 */ /* 0x000fe200078e00ff */
[----:B------:R-:W-:-:S03]  /*00e0*/  @P0 LEA.HI.X R3, R0, c[0x0][0x23c], R19, 0x2, P2 ;  /* 0x00008f0000030a11 */ /* 0x000fc600010f1413 */
[----:B------:R0:W5:Y:S04]  /*00f0*/  @P1 LDG.E R20, [R4.64] ;  /* 0x0000000404141981 */ /* 0x000168000c1e1900 */
[----:B------:R0:W5:Y:S01]  /*0100*/  @P0 LDG.E R18, [R2.64] ;  /* 0x0000000402120981 */ /* 0x000162000c1e1900 */
[----:B------:R-:W-:-:S13]  /*0110*/  ISETP.GE.AND P0, PT, R6, 0x1, PT ;  /* 0x000000010600780c */ /* 0x000fda0003f06270 */
[----:B------:R-:W-:Y:S05]  /*0120*/  @!P0 EXIT ;  /* 0x000000000000894d */ /* 0x000fea0003800000 */
[----:B0-----:R-:W0:Y:S01]  /*0130*/  S2R R21, SR_CTAID.X ;  /* 0x0000000000157919 */ /* 0x001e220000002500 */
[C---:B------:R-:W-:Y:S02]  /*0140*/  IMAD R7, R19.reuse, c[0x0][0x1d8], RZ ;  /* 0x0000760013077a24 */ /* 0x040fe400078e02ff */
[----:B------:R-:W-:Y:S01]  /*0150*/  IMAD R9, R19, c[0x0][0x1e8], RZ ;  /* 0x00007a0013097a24 */ /* 0x000fe200078e02ff */
[----:B------:R-:W1:Y:S01]  /*0160*/  S2R R126, SR_TID.X ;  /* 0x00000000007e7919 */ /* 0x000e620000002100 */
[----:B------:R-:W-:-:S03]  /*0170*/  IMAD.WIDE.U32 R2, R0, c[0x0][0x1d8], RZ ;  /* 0x0000760000027a25 */ /* 0x000fc600078e00ff */
[----:B------:R-:W2:Y:S01]  /*0180*/  S2R R25, SR_LANEID ;  /* 0x0000000000197919 */ /* 0x000ea20000000000 */
[C---:B------:R-:W-:Y:S02]  /*0190*/  IMAD R7, R0.reuse, c[0x0][0x1dc], R7 ;  /* 0x0000770000077a24 */ /* 0x040fe400078e0207 */
[----:B------:R-:W-:-:S03]  /*01a0*/  IMAD.WIDE.U32 R4, R0, c[0x0][0x1e8], RZ ;  /* 0x00007a0000047a25 */ /* 0x000fc600078e00ff */
[----:B------:R-:W-:Y:S01]  /*01b0*/  IADD3 R3, R3, R7, RZ ;  /* 0x0000000703037210 */ /* 0x000fe20007ffe0ff */
[C---:B------:R-:W-:Y:S02]  /*01c0*/  IMAD R9, R0.reuse, c[0x0][0x1ec], R9 ;  /* 0x00007b0000097a24 */ /* 0x040fe400078e0209 */
[----:B------:R-:W-:Y:S02]  /*01d0*/  IMAD R17, R19, c[0x0][0x1b8], RZ ;  /* 0x00006e0013117a24 */ /* 0x000fe400078e02ff */
[----:B------:R-:W-:Y:S02]  /*01e0*/  IMAD.IADD R5, R5, 0x1, R9 ;  /* 0x0000000105057824 */ /* 0x000fe400078e0209 */
[----:B------:R-:W-:Y:S02]  /*01f0*/  IMAD R15, R19, c[0x0][0x198], RZ ;  /* 0x00006600130f7a24 */ /* 0x000fe400078e02ff */
[----:B------:R-:W-:Y:S01]  /*0200*/  IMAD.WIDE.U32 R10, R0, c[0x0][0x180], RZ ;  /* 0x00006000000a7a25 */ /* 0x000fe200078e00ff */
[----:B0-----:R-:W-:-:S03]  /*0210*/  SHF.R.S32.HI R143, RZ, 0x1f, R21 ;  /* 0x0000001fff8f7819 */ /* 0x001fc60000011415 */
[----:B------:R-:W-:Y:S01]  /*0220*/  IMAD.WIDE.U32 R2, R21, c[0x0][0x1d0], R2 ;  /* 0x0000740015027a25 */ /* 0x000fe200078e0002 */
[C---:B-1----:R-:W-:Y:S02]  /*0230*/  LOP3.LUT R22, R126.reuse, 0x1f, RZ, 0xc0, !PT ;  /* 0x0000001f7e167812 */ /* 0x042fe400078ec0ff */
[----:B------:R-:W-:Y:S01]  /*0240*/  SHF.L.U32 R13, R126, 0x4, RZ ;  /* 0x000000047e0d7819 */ /* 0x000fe200000006ff */
[C---:B------:R-:W-:Y:S02]  /*0250*/  IMAD R6, R143.reuse, c[0x0][0x1d0], RZ ;  /* 0x000074008f067a24 */ /* 0x040fe400078e02ff */
[----:B------:R-:W-:Y:S01]  /*0260*/  IMAD R8, R143, c[0x0][0x1e0], RZ ;  /* 0x000078008f087a24 */ /* 0x000fe200078e02ff */
[----:B------:R-:W-:Y:S01]  /*0270*/  LOP3.LUT R23, R22, 0xfffffe00, R13, 0xf8, !PT ;  /* 0xfffffe0016177812 */ /* 0x000fe200078ef80d */
[----:B------:R-:W-:Y:S01]  /*0280*/  IMAD.WIDE.U32 R4, R21, c[0x0][0x1e0], R4 ;  /* 0x0000780015047a25 */ /* 0x000fe200078e0004 */
[----:B------:R-:W-:Y:S02]  /*0290*/  IADD3 R28, R13, 0x1, RZ ;  /* 0x000000010d1c7810 */ /* 0x000fe40007ffe0ff */
[----:B------:R-:W-:Y:S01]  /*02a0*/  SHF.R.S32.HI R24, RZ, 0x1f, R23 ;  /* 0x0000001fff187819 */ /* 0x000fe20000011417 */
[----:B------:R-:W-:Y:S01]  /*02b0*/  IMAD R7, R21, c[0x0][0x1d4], R6 ;  /* 0x0000750015077a24 */ /* 0x000fe200078e0206 */
[----:B------:R-:W-:Y:S01]  /*02c0*/  IADD3 R6, P0, R23, R2, RZ ;  /* 0x0000000217067210 */ /* 0x000fe20007f1e0ff */
[----:B------:R-:W-:Y:S01]  /*02d0*/  IMAD R9, R21, c[0x0][0x1e4], R8 ;  /* 0x0000790015097a24 */ /* 0x000fe200078e0208 */
[----:B------:R-:W-:Y:S01]  /*02e0*/  IADD3 R85, P1, R23, R4, RZ ;  /* 0x0000000417557210 */ /* 0x000fe20007f3e0ff */
[----:B------:R-:W-:Y:S01]  /*02f0*/  IMAD R17, R0, c[0x0][0x1bc], R17 ;  /* 0x00006f0000117a24 */ /* 0x000fe200078e0211 */
[----:B------:R-:W-:Y:S01]  /*0300*/  IADD3.X R3, R24, R3, R7, P0, !PT ;  /* 0x0000000318037210 */ /* 0x000fe200007fe407 */
[----:B------:R-:W-:Y:S01]  /*0310*/  IMAD R15, R0, c[0x0][0x19c], R15 ;  /* 0x00006700000f7a24 */ /* 0x000fe200078e020f */
[----:B------:R-:W-:Y:S01]  /*0320*/  IADD3.X R2, R24, R5, R9, P1, !PT ;  /* 0x0000000518027210 */ /* 0x000fe20000ffe409 */
[----:B------:R-:W-:Y:S01]  /*0330*/  IMAD.WIDE.U32 R8, R0, c[0x0][0x198], RZ ;  /* 0x0000660000087a25 */ /* 0x000fe200078e00ff */
[----:B------:R-:W-:-:S02]  /*0340*/  LEA R4, P0, R6, c[0x0][0x240], 0x1 ;  /* 0x0000900006047a11 */ /* 0x000fc400078008ff */
[----:B------:R-:W-:Y:S01]  /*0350*/  LEA R84, P1, R85, c[0x0][0x248], 0x1 ;  /* 0x0000920055547a11 */ /* 0x000fe200078208ff */
[----:B------:R-:W-:Y:S01]  /*0360*/  IMAD.MOV.U32 R26, RZ, RZ, RZ ;  /* 0x000000ffff1a7224 */ /* 0x000fe200078e00ff */
[----:B------:R-:W-:Y:S01]  /*0370*/  LEA.HI.X R5, R6, c[0x0][0x244], R3, 0x1, P0 ;  /* 0x0000910006057a11 */ /* 0x000fe200000f0c03 */
[----:B------:R-:W-:Y:S01]  /*0380*/  IMAD R3, R19, c[0x0][0x180], RZ ;  /* 0x0000600013037a24 */ /* 0x000fe200078e02ff */
[----:B------:R-:W-:Y:S01]  /*0390*/  LEA.HI.X R85, R85, c[0x0][0x24c], R2, 0x1, P1 ;  /* 0x0000930055557a11 */ /* 0x000fe200008f0c02 */
[----:B------:R-:W-:Y:S01]  /*03a0*/  IMAD R2, R21, c[0x0][0x164], R0 ;  /* 0x0000590015027a24 */ /* 0x000fe200078e0200 */
[C---:B------:R-:W-:Y:S01]  /*03b0*/  IADD3 R30, R13.reuse, 0x2, RZ ;  /* 0x000000020d1e7810 */ /* 0x040fe20007ffe0ff */
[C---:B------:R-:W-:Y:S01]  /*03c0*/  IMAD.WIDE.U32 R6, R0.reuse, c[0x0][0x1b8], RZ ;  /* 0x00006e0000067a25 */ /* 0x040fe200078e00ff */
[C---:B------:R-:W-:Y:S02]  /*03d0*/  IADD3 R32, R13.reuse, 0x3, RZ ;  /* 0x000000030d207810 */ /* 0x040fe40007ffe0ff */
[----:B------:R-:W-:Y:S01]  /*03e0*/  IADD3 R33, R13, 0x4, RZ ;  /* 0x000000040d217810 */ /* 0x000fe20007ffe0ff */
[----:B------:R-:W-:Y:S01]  /*03f0*/  IMAD R3, R0, c[0x0][0x184], R3 ;  /* 0x0000610000037a24 */ /* 0x000fe200078e0203 */
[----:B------:R-:W-:Y:S01]  /*0400*/  IADD3 R31, R7, R17, RZ ;  /* 0x00000011071f7210 */ /* 0x000fe20007ffe0ff */
[----:B------:R-:W-:Y:S01]  /*0410*/  IMAD R2, R2, c[0x0][0x174], RZ ;  /* 0x00005d0002027a24 */ /* 0x000fe200078e02ff */
[----:B------:R-:W-:Y:S01]  /*0420*/  IADD3 R34, R13, 0x5, RZ ;  /* 0x000000050d227810 */ /* 0x000fe20007ffe0ff */
[----:B------:R-:W-:Y:S01]  /*0430*/  IMAD.IADD R29, R9, 0x1, R15 ;  /* 0x00000001091d7824 */ /* 0x000fe200078e020f */
[----:B------:R-:W-:Y:S01]  /*0440*/  IADD3 R27, R11, R3, RZ ;  /* 0x000000030b1b7210 */ /* 0x000fe20007ffe0ff */
[----:B------:R-:W-:Y:S01]  /*0450*/  IMAD R45, R2, c[0x0][0x16c], RZ ;  /* 0x00005b00022d7a24 */ /* 0x000fe200078e02ff */
        /* <DEDUP_REMOVED lines=9> */
[----:B------:R-:W-:Y:S02]  /*04f0*/  IADD3 R44, R13, 0xf, RZ ;  /* 0x0000000f0d2c7810 */ /* 0x000fe40007ffe0ff */
        /* <DEDUP_REMOVED lines=14> */
[----:B--2---:R-:W-:-:S02]  /*05e0*/  LOP3.LUT R60, R23, 0x1e0, RZ, 0xfc, !PT ;  /* 0x000001e0173c7812 */ /* 0x004fc400078efcff */
.L_x_4075:
[----:B------:R-:W-:Y:S01]  /*05f0*/  BAR.SYNC.DEFER_BLOCKING 0x0 ;  /* 0x0000000000007b1d */ /* 0x000fe20000010000 */
[----:B------:R-:W-:Y:S01]  /*0600*/  IMAD.MOV.U32 R61, RZ, RZ, -0x200 ;  /* 0xfffffe00ff3d7424 */ /* 0x000fe200078e00ff */
[----:B------:R-:W-:-:S03]  /*0610*/  PRMT R2, RZ, 0x7610, R2 ;  /* 0x00007610ff027816 */ /* 0x000fc60000000002 */
[----:B------:R-:W-:-:S05]  /*0620*/  IMAD R61, R26, R61, c[0x0][0x168] ;  /* 0x00005a001a3d7624 */ /* 0x000fca00078e023d */
[-C--:B------:R-:W-:Y:S02]  /*0630*/  ISETP.GE.AND P0, PT, R23, R61.reuse, PT ;  /* 0x0000003d1700720c */ /* 0x080fe40003f06270 */
[-C--:B------:R-:W-:Y:S02]  /*0640*/  ISETP.GE.AND P1, PT, R47, R61.reuse, PT ;  /* 0x0000003d2f00720c */ /* 0x080fe40003f26270 */
[----:B------:R-:W-:Y:S02]  /*0650*/  ISETP.GE.AND P2, PT, R48, R61, PT ;  /* 0x0000003d3000720c */ /* 0x000fe40003f46270 */
[----:B------:R-:W-:-:S07]  /*0660*/  PRMT R3, RZ, 0x7610, R3 ;  /* 0x00007610ff037816 */ /* 0x000fce0000000003 */
        /* <DEDUP_REMOVED lines=9> */
[----:B------:R-:W-:-:S03]  /*0700*/  ISETP.GE.AND P0, PT, R51, R61, PT ;  /* 0x0000003d3300720c */ /* 0x000fc60003f06270 */
[----:B------:R-:W4:Y:S01]  /*0710*/  @!P1 LDG.E.U16 R12, [R4.64+0x80] ;  /* 0x00008004040c9981 */ /* 0x000f22000c1e1500 */
[-C--:B------:R-:W-:Y:S02]  /*0720*/  ISETP.GE.AND P1, PT, R52, R61.reuse, PT ;  /* 0x0000003d3400720c */ /* 0x080fe40003f26270 */
[----:B------:R-:W-:Y:S01]  /*0730*/  PRMT R16, RZ, 0x7610, R16 ;  /* 0x00007610ff107816 */ /* 0x000fe20000000010 */
[----:B------:R-:W4:Y:S01]  /*0740*/  @!P2 LDG.E.U16 R13, [R4.64+0xc0] ;  /* 0x0000c004040da981 */ /* 0x000f22000c1e1500 */
[----:B------:R-:W-:-:S03]  /*0750*/  ISETP.GE.AND P2, PT, R53, R61, PT ;  /* 0x0000003d3500720c */ /* 0x000fc60003f46270 */
[----:B------:R-:W4:Y:S01]  /*0760*/  @!P3 LDG.E.U16 R14, [R4.64+0x100] ;  /* 0x00010004040eb981 */ /* 0x000f22000c1e1500 */
[----:B------:R-:W-:-:S03]  /*0770*/  ISETP.GE.AND P3, PT, R54, R61, PT ;  /* 0x0000003d3600720c */ /* 0x000fc60003f66270 */
[----:B------:R-:W4:Y:S01]  /*0780*/  @!P4 LDG.E.U16 R15, [R4.64+0x140] ;  /* 0x00014004040fc981 */ /* 0x000f22000c1e1500 */
[-C--:B------:R-:W-:Y:S02]  /*0790*/  ISETP.GE.AND P4, PT, R55, R61.reuse, PT ;  /* 0x0000003d3700720c */ /* 0x080fe40003f86270 */
[----:B------:R-:W-:Y:S01]  /*07a0*/  PRMT R17, RZ, 0x7610, R17 ;  /* 0x00007610ff117816 */ /* 0x000fe20000000011 */
[----:B------:R-:W4:Y:S01]  /*07b0*/  @!P0 LDG.E.U16 R16, [R4.64+0x180] ;  /* 0x0001800404108981 */ /* 0x000f22000c1e1500 */
[----:B------:R-:W-:Y:S02]  /*07c0*/  PRMT R72, RZ, 0x7610, R72 ;  /* 0x00007610ff487816 */ /* 0x000fe40000000048 */
[----:B------:R-:W-:Y:S02]  /*07d0*/  ISETP.GE.AND P0, PT, R56, R61, PT ;  /* 0x0000003d3800720c */ /* 0x000fe40003f06270 */
[----:B------:R-:W-:Y:S01]  /*07e0*/  PRMT R73, RZ, 0x7610, R73 ;  /* 0x00007610ff497816 */ /* 0x000fe20000000049 */
[----:B------:R-:W4:Y:S01]  /*07f0*/  @!P1 LDG.E.U16 R17, [R4.64+0x1c0] ;  /* 0x0001c00404119981 */ /* 0x000f22000c1e1500 */
[----:B------:R-:W-:-:S02]  /*0800*/  PRMT R74, RZ, 0x7610, R74 ;  /* 0x00007610ff4a7816 */ /* 0x000fc4000000004a */
[-C--:B------:R-:W-:Y:S01]  /*0810*/  ISETP.GE.AND P1, PT, R57, R61.reuse, PT ;  /* 0x0000003d3900720c */ /* 0x080fe20003f26270 */
[----:B------:R-:W4:Y:S01]  /*0820*/  @!P2 LDG.E.U16 R72, [R4.64+0x200] ;  /* 0x000200040448a981 */ /* 0x000f22000c1e1500 */
[-C--:B------:R-:W-:Y:S02]  /*0830*/  ISETP.GE.AND P2, PT, R58, R61.reuse, PT ;  /* 0x0000003d3a00720c */ /* 0x080fe40003f46270 */
[----:B------:R-:W-:Y:S01]  /*0840*/  PRMT R77, RZ, 0x7610, R77 ;  /* 0x00007610ff4d7816 */ /* 0x000fe2000000004d */
[----:B------:R-:W4:Y:S01]  /*0850*/  @!P3 LDG.E.U16 R73, [R4.64+0x240] ;  /* 0x000240040449b981 */ /* 0x000f22000c1e1500 */
[----:B------:R-:W-:-:S03]  /*0860*/  ISETP.GE.AND P3, PT, R59, R61, PT ;  /* 0x0000003d3b00720c */ /* 0x000fc60003f66270 */
[----:B------:R-:W4:Y:S01]  /*0870*/  @!P4 LDG.E.U16 R74, [R4.64+0x280] ;  /* 0x00028004044ac981 */ /* 0x000f22000c1e1500 */
[----:B------:R-:W-:Y:S02]  /*0880*/  ISETP.GE.AND P4, PT, R60, R61, PT ;  /* 0x0000003d3c00720c */ /* 0x000fe40003f86270 */
[----:B------:R-:W-:Y:S01]  /*0890*/  PRMT R78, RZ, 0x7610, R78 ;  /* 0x00007610ff4e7816 */ /* 0x000fe2000000004e */
[----:B------:R-:W4:Y:S01]  /*08a0*/  @!P0 LDG.E.U16 R77, [R4.64+0x2c0] ;  /* 0x0002c004044d8981 */ /* 0x000f22000c1e1500 */
[----:B------:R-:W-:Y:S02]  /*08b0*/  PRMT R79, RZ, 0x7610, R79 ;  /* 0x00007610ff4f7816 */ /* 0x000fe4000000004f */
[----:B------:R-:W-:Y:S02]  /*08c0*/  PRMT R80, RZ, 0x7610, R80 ;  /* 0x00007610ff507816 */ /* 0x000fe40000000050 */
[----:B------:R-:W-:Y:S01]  /*08d0*/  PRMT R81, RZ, 0x7610, R81 ;  /* 0x00007610ff517816 */ /* 0x000fe20000000051 */
[----:B------:R-:W4:Y:S04]  /*08e0*/  @!P1 LDG.E.U16 R78, [R4.64+0x300] ;  /* 0x00030004044e9981 */ /* 0x000f28000c1e1500 */
[----:B------:R-:W4:Y:S04]  /*08f0*/  @!P2 LDG.E.U16 R79, [R4.64+0x340] ;  /* 0x00034004044fa981 */ /* 0x000f28000c1e1500 */
[----:B------:R-:W4:Y:S04]  /*0900*/  @!P3 LDG.E.U16 R80, [R4.64+0x380] ;  /* 0x000380040450b981 */ /* 0x000f28000c1e1500 */
[----:B------:R-:W4:Y:S01]  /*0910*/  @!P4 LDG.E.U16 R81, [R4.64+0x3c0] ;  /* 0x0003c0040451c981 */ /* 0x000f22000c1e1500 */
[----:B------:R-:W-:-:S02]  /*0920*/  LEA.HI.SX32 R62, R25, R25, 0x1b ;  /* 0x00000019193e7211 */ /* 0x000fc400078fdaff */
[C---:B------:R-:W-:Y:S02]  /*0930*/  IADD3 R64, R25.reuse, 0x40, RZ ;  /* 0x0000004019407810 */ /* 0x040fe40007ffe0ff */
[----:B------:R-:W-:Y:S02]  /*0940*/  SHF.L.U32 R83, R62, 0x1, RZ ;  /* 0x000000013e537819 */ /* 0x000fe400000006ff */
[C---:B------:R-:W-:Y:S02]  /*0950*/  IADD3 R62, R25.reuse, 0x20, RZ ;  /* 0x00000020193e7810 */ /* 0x040fe40007ffe0ff */
[C---:B------:R-:W-:Y:S02]  /*0960*/  IADD3 R66, R25.reuse, 0x60, RZ ;  /* 0x0000006019427810 */ /* 0x040fe40007ffe0ff */
[C---:B------:R-:W-:Y:S02]  /*0970*/  IADD3 R68, R25.reuse, 0x80, RZ ;  /* 0x0000008019447810 */ /* 0x040fe40007ffe0ff */
[----:B------:R-:W-:-:S02]  /*0980*/  IADD3 R70, R25, 0xa0, RZ ;  /* 0x000000a019467810 */ /* 0x000fc40007ffe0ff */
[-C--:B------:R-:W-:Y:S02]  /*0990*/  LEA.HI.SX32 R62, R62, R25.reuse, 0x1b ;  /* 0x000000193e3e7211 */ /* 0x080fe400078fdaff */
[-C--:B------:R-:W-:Y:S02]  /*09a0*/  LEA.HI.SX32 R63, R64, R25.reuse, 0x1b ;  /* 0x00000019403f7211 */ /* 0x080fe400078fdaff */
[-C--:B------:R-:W-:Y:S02]  /*09b0*/  LEA.HI.SX32 R64, R66, R25.reuse, 0x1b ;  /* 0x0000001942407211 */ /* 0x080fe400078fdaff */
[-C--:B------:R-:W-:Y:S02]  /*09c0*/  LEA.HI.SX32 R65, R68, R25.reuse, 0x1b ;  /* 0x0000001944417211 */ /* 0x080fe400078fdaff */
[----:B------:R-:W-:Y:S02]  /*09d0*/  LEA.HI.SX32 R66, R70, R25, 0x1b ;  /* 0x0000001946427211 */ /* 0x000fe400078fdaff */
[C---:B------:R-:W-:Y:S01]  /*09e0*/  IADD3 R68, R25.reuse, 0xe0, RZ ;  /* 0x000000e019447810 */ /* 0x040fe20007ffe0ff */
[----:B------:R-:W-:Y:S01]  /*09f0*/  IMAD.SHL.U32 R62, R62, 0x2, RZ ;  /* 0x000000023e3e7824 */ /* 0x000fe200078e00ff */
[----:B------:R-:W-:-:S02]  /*0a00*/  IADD3 R70, R25, 0x100, RZ ;  /* 0x0000010019467810 */ /* 0x000fc40007ffe0ff */
[----:B------:R-:W-:Y:S02]  /*0a10*/  IADD3 R76, R25, 0x120, RZ ;  /* 0x00000120194c7810 */ /* 0x000fe40007ffe0ff */
[----:B------:R-:W-:Y:S01]  /*0a20*/  SHF.L.U32 R63, R63, 0x1, RZ ;  /* 0x000000013f3f7819 */ /* 0x000fe200000006ff */
[----:B------:R-:W-:Y:S01]  /*0a30*/  IMAD.SHL.U32 R64, R64, 0x2, RZ ;  /* 0x0000000240407824 */ /* 0x000fe200078e00ff */
[-C--:B------:R-:W-:Y:S02]  /*0a40*/  LEA.HI.SX32 R68, R68, R25.reuse, 0x1b ;  /* 0x0000001944447211 */ /* 0x080fe400078fdaff */
[-C--:B------:R-:W-:Y:S01]  /*0a50*/  LEA.HI.SX32 R69, R70, R25.reuse, 0x1b ;  /* 0x0000001946457211 */ /* 0x080fe200078fdaff */
[----:B------:R-:W-:Y:S01]  /*0a60*/  IMAD.SHL.U32 R66, R66, 0x2, RZ ;  /* 0x0000000242427824 */ /* 0x000fe200078e00ff */
[----:B------:R-:W-:Y:S02]  /*0a70*/  SHF.L.U32 R65, R65, 0x1, RZ ;  /* 0x0000000141417819 */ /* 0x000fe400000006ff */
[----:B------:R-:W-:-:S02]  /*0a80*/  LEA.HI.SX32 R70, R76, R25, 0x1b ;  /* 0x000000194c467211 */ /* 0x000fc400078fdaff */
[----:B------:R-:W-:Y:S01]  /*0a90*/  IADD3 R82, R25, 0x140, RZ ;  /* 0x0000014019527810 */ /* 0x000fe20007ffe0ff */
[----:B------:R-:W-:Y:S01]  /*0aa0*/  IMAD.SHL.U32 R68, R68, 0x2, RZ ;  /* 0x0000000244447824 */ /* 0x000fe200078e00ff */
[----:B------:R-:W-:Y:S01]  /*0ab0*/  SHF.L.U32 R69, R69, 0x1, RZ ;  /* 0x0000000145457819 */ /* 0x000fe200000006ff */
[----:B------:R-:W-:Y:S01]  /*0ac0*/  IMAD.SHL.U32 R70, R70, 0x2, RZ ;  /* 0x0000000246467824 */ /* 0x000fe200078e00ff */
[----:B------:R-:W-:Y:S02]  /*0ad0*/  LEA.HI.SX32 R71, R82, R25, 0x1b ;  /* 0x0000001952477211 */ /* 0x000fe400078fdaff */
[----:B------:R-:W-:Y:S02]  /*0ae0*/  IADD3 R76, R25, 0x1c0, RZ ;  /* 0x000001c0194c7810 */ /* 0x000fe40007ffe0ff */
[----:B------:R-:W-:Y:S02]  /*0af0*/  SHF.L.U32 R71, R71, 0x1, RZ ;  /* 0x0000000147477819 */ /* 0x000fe400000006ff */
[----:B------:R-:W-:-:S02]  /*0b00*/  IADD3 R82, R25, 0x1e0, RZ ;  /* 0x000001e019527810 */ /* 0x000fc40007ffe0ff */
[-C--:B------:R-:W-:Y:S02]  /*0b10*/  LEA.HI.SX32 R75, R76, R25.reuse, 0x1b ;  /* 0x000000194c4b7211 */ /* 0x080fe400078fdaff */
[----:B------:R-:W-:Y:S02]  /*0b20*/  LEA.HI.SX32 R76, R82, R25, 0x1b ;  /* 0x00000019524c7211 */ /* 0x000fe400078fdaff */
[----:B------:R-:W-:-:S03]  /*0b30*/  SHF.L.U32 R75, R75, 0x1, RZ ;  /* 0x000000014b4b7819 */ /* 0x000fc600000006ff */
[----:B------:R-:W-:Y:S01]  /*0b40*/  IMAD.SHL.U32 R76, R76, 0x2, RZ ;  /* 0x000000024c4c7824 */ /* 0x000fe200078e00ff */
[-C--:B------:R-:W-:Y:S02]  /*0b50*/  ISETP.GE.AND P2, PT, R23, R61.reuse, PT ;  /* 0x0000003d1700720c */ /* 0x080fe40003f46270 */
[-C--:B------:R-:W-:Y:S02]  /*0b60*/  ISETP.GE.AND P1, PT, R46, R61.reuse, PT ;  /* 0x0000003d2e00720c */ /* 0x080fe40003f26270 */
[----:B------:R-:W-:Y:S02]  /*0b70*/  PRMT R82, RZ, 0x7610, R82 ;  /* 0x00007610ff527816 */ /* 0x000fe40000000052 */
        /* <DEDUP_REMOVED lines=14> */
[----:B--2---:R0:W-:Y:S02]  /*0c60*/  STS.U16 [R83], R2 ;  /* 0x0000000253007388 */ /* 0x0041e40000000400 */
[----:B0-----:R-:W-:-:S04]  /*0c70*/  IADD3 R2, R25, 0xc0, RZ ;  /* 0x000000c019027810 */ /* 0x001fc80007ffe0ff */
[----:B------:R-:W-:Y:S01]  /*0c80*/  LEA.HI.SX32 R2, R2, R25, 0x1b ;  /* 0x0000001902027211 */ /* 0x000fe200078fdaff */
[----:B---3--:R-:W-:Y:S03]  /*0c90*/  STS.U16 [R62+0x40], R3 ;  /* 0x000040033e007388 */ /* 0x008fe60000000400 */
[----:B------:R-:W-:Y:S01]  /*0ca0*/  SHF.L.U32 R67, R2, 0x1, RZ ;  /* 0x0000000102437819 */ /* 0x000fe200000006ff */
[----:B----4-:R0:W-:Y:S01]  /*0cb0*/  STS.U16 [R63+0x80], R12 ;  /* 0x0000800c3f007388 */ /* 0x0101e20000000400 */
[----:B------:R-:W-:-:S03]  /*0cc0*/  IADD3 R2, R25, 0x160, RZ ;  /* 0x0000016019027810 */ /* 0x000fc60007ffe0ff */
[----:B------:R-:W-:Y:S01]  /*0cd0*/  STS.U16 [R64+0xc0], R13 ;  /* 0x0000c00d40007388 */ /* 0x000fe20000000400 */
[----:B------:R-:W-:-:S03]  /*0ce0*/  LEA.HI.SX32 R2, R2, R25, 0x1b ;  /* 0x0000001902027211 */ /* 0x000fc600078fdaff */
[----:B------:R1:W-:Y:S01]  /*0cf0*/  STS.U16 [R65+0x100], R14 ;  /* 0x0001000e41007388 */ /* 0x0003e20000000400 */
[----:B0-----:R-:W-:-:S03]  /*0d00*/  IADD3 R12, R25, 0x180, RZ ;  /* 0x00000180190c7810 */ /* 0x001fc60007ffe0ff */
[----:B------:R-:W-:Y:S01]  /*0d10*/  STS.U16 [R66+0x140], R15 ;  /* 0x0001400f42007388 */ /* 0x000fe20000000400 */
[----:B------:R-:W-:-:S03]  /*0d20*/  LEA.HI.SX32 R12, R12, R25, 0x1b ;  /* 0x000000190c0c7211 */ /* 0x000fc600078fdaff */
[----:B------:R-:W-:Y:S01]  /*0d30*/  STS.U16 [R67+0x180], R16 ;  /* 0x0001801043007388 */ /* 0x000fe20000000400 */
[----:B-1----:R-:W-:-:S03]  /*0d40*/  IADD3 R14, R25, 0x1a0, RZ ;  /* 0x000001a0190e7810 */ /* 0x002fc60007ffe0ff */
[----:B------:R-:W-:Y:S01]  /*0d50*/  STS.U16 [R68+0x1c0], R17 ;  /* 0x0001c01144007388 */ /* 0x000fe20000000400 */
[----:B------:R-:W-:-:S03]  /*0d60*/  LEA.HI.SX32 R14, R14, R25, 0x1b ;  /* 0x000000190e0e7211 */ /* 0x000fc600078fdaff */
[----:B------:R0:W-:Y:S04]  /*0d70*/  STS.U16 [R69+0x200], R72 ;  /* 0x0002004845007388 */ /* 0x0001e80000000400 */
[----:B------:R1:W-:Y:S01]  /*0d80*/  STS.U16 [R70+0x240], R73 ;  /* 0x0002404946007388 */ /* 0x0003e20000000400 */
[----:B0-----:R-:W-:-:S03]  /*0d90*/  IMAD.SHL.U32 R72, R2, 0x2, RZ ;  /* 0x0000000202487824 */ /* 0x001fc600078e00ff */
[----:B------:R0:W-:Y:S01]  /*0da0*/  STS.U16 [R71+0x280], R74 ;  /* 0x0002804a47007388 */ /* 0x0001e20000000400 */
[----:B-1----:R-:W-:Y:S02]  /*0db0*/  SHF.L.U32 R73, R12, 0x1, RZ ;  /* 0x000000010c497819 */ /* 0x002fe400000006ff */
[----:B------:R-:W-:Y:S01]  /*0dc0*/  SHF.L.U32 R12, R25, 0x4, RZ ;  /* 0x00000004190c7819 */ /* 0x000fe200000006ff */
[----:B------:R1:W-:Y:S01]  /*0dd0*/  STS.U16 [R72+0x2c0], R77 ;  /* 0x0002c04d48007388 */ /* 0x0003e20000000400 */
[----:B0-----:R-:W-:-:S03]  /*0de0*/  IMAD.SHL.U32 R74, R14, 0x2, RZ ;  /* 0x000000020e4a7824 */ /* 0x001fc600078e00ff */
[----:B------:R0:W-:Y:S01]  /*0df0*/  STS.U16 [R73+0x300], R78 ;  /* 0x0003004e49007388 */ /* 0x0001e20000000400 */
[----:B-1----:R-:W-:-:S03]  /*0e00*/  LEA.HI.SX32 R77, R12, R12, 0x1b ;  /* 0x0000000c0c4d7211 */ /* 0x002fc600078fdaff */
[----:B------:R1:W-:Y:S02]  /*0e10*/  STS.U16 [R74+0x340], R79 ;  /* 0x0003404f4a007388 */ /* 0x0003e40000000400 */
[----:B------:R-:W-:Y:S02]  /*0e20*/  IMAD.SHL.U32 R77, R77, 0x2, RZ ;  /* 0x000000024d4d7824 */ /* 0x000fe400078e00ff */
        /* <DEDUP_REMOVED lines=19> */
[----:B------:R-:W-:Y:S01]  /*0f60*/  IMAD.MOV.U32 R3, RZ, RZ, R85 ;  /* 0x000000ffff037224 */ /* 0x000fe200078e0055 */
[----:B------:R-:W-:-:S02]  /*0f70*/  MOV R2, R84 ;  /* 0x0000005400027202 */ /* 0x000fc40000000f00 */
[----:B------:R-:W-:Y:S01]  /*0f80*/  BAR.SYNC.DEFER_BLOCKING 0x0 ;  /* 0x0000000000007b1d */ /* 0x000fe20000010000 */
[----:B------:R-:W-:Y:S02]  /*0f90*/  PRMT R85, RZ, 0x7610, R85 ;  /* 0x00007610ff557816 */ /* 0x000fe40000000055 */
[----:B------:R-:W-:Y:S02]  /*0fa0*/  PRMT R84, RZ, 0x7610, R84 ;  /* 0x00007610ff547816 */ /* 0x000fe40000000054 */
[----:B0-----:R-:W-:Y:S02]  /*0fb0*/  PRMT R78, RZ, 0x7610, R78 ;  /* 0x00007610ff4e7816 */ /* 0x001fe4000000004e */
[----:B-1----:R-:W-:Y:S02]  /*0fc0*/  PRMT R79, RZ, 0x7610, R79 ;  /* 0x00007610ff4f7816 */ /* 0x002fe4000000004f */
[----:B--2---:R-:W-:Y:S01]  /*0fd0*/  PRMT R80, RZ, 0x7610, R80 ;  /* 0x00007610ff507816 */ /* 0x004fe20000000050 */
[----:B------:R-:W2:Y:S01]  /*0fe0*/  @!P2 LDG.E.U16 R82, [R2.64] ;  /* 0x000000040252a981 */ /* 0x000ea2000c1e1500 */
        /* <DEDUP_REMOVED lines=16> */
[----:B------:R-:W-:Y:S02]  /*10f0*/  ISETP.GE.AND P1, PT, R60, R61, PT ;  /* 0x0000003d3c00720c */ /* 0x000fe40003f26270 */
[----:B---3--:R-:W-:Y:S01]  /*1100*/  PRMT R81, RZ, 0x7610, R81 ;  /* 0x00007610ff517816 */ /* 0x008fe20000000051 */
        /* <DEDUP_REMOVED lines=20> */
[----:B---3--:R-:W-:Y:S04]  /*1250*/  STS.U16 [R70+0x240], R81 ;  /* 0x0002405146007388 */ /* 0x008fe80000000400 */
        /* <DEDUP_REMOVED lines=77> */
.L_x_4037:
[----:B------:R-:W-:Y:S05]  /*1730*/  BSYNC B0 ;  /* 0x0000000000007941 */ /* 0x000fea0003800000 */
.L_x_4036:
        /* <DEDUP_REMOVED lines=36> */
.L_x_4039:
[----:B------:R-:W-:Y:S05]  /*1980*/  BSYNC B0 ;  /* 0x0000000000007941 */ /* 0x000fea0003800000 */
.L_x_4038:
        /* <DEDUP_REMOVED lines=38> */
.L_x_4041:
[----:B------:R-:W-:Y:S05]  /*1bf0*/  BSYNC B0 ;  /* 0x0000000000007941 */ /* 0x000fea0003800000 */
.L_x_4040:
        /* <DEDUP_REMOVED lines=36> */
.L_x_4043:
[----:B------:R-:W-:Y:S05]  /*1e40*/  BSYNC B0 ;  /* 0x0000000000007941 */ /* 0x000fea0003800000 */
.L_x_4042:
        /* <DEDUP_REMOVED lines=38> */
.L_x_4045:
[----:B------:R-:W-:Y:S05]  /*20b0*/  BSYNC B0 ;  /* 0x0000000000007941 */ /* 0x000fea0003800000 */
.L_x_4044:
        /* <DEDUP_REMOVED lines=36> */
.L_x_4047:
[----:B------:R-:W-:Y:S05]  /*2300*/  BSYNC B0 ;  /* 0x0000000000007941 */ /* 0x000fea0003800000 */
.L_x_4046:
        /* <DEDUP_REMOVED lines=38> */
.L_x_4049:
[----:B------:R-:W-:Y:S05]  /*2570*/  BSYNC B0 ;  /* 0x0000000000007941 */ /* 0x000fea0003800000 */
.L_x_4048:
        /* <DEDUP_REMOVED lines=36> */
.L_x_4051:
[----:B------:R-:W-:Y:S05]  /*27c0*/  BSYNC B0 ;  /* 0x0000000000007941 */ /* 0x000fea0003800000 */
.L_x_4050:
        /* <DEDUP_REMOVED lines=41> */
.L_x_4053:
[----:B------:R-:W-:Y:S05]  /*2a60*/  BSYNC B0 ;  /* 0x0000000000007941 */ /* 0x000fea0003800000 */
.L_x_4052:
[----:B------:R-:W-:Y:S01]  /*2a70*/  PRMT R123, RZ, 0x5410, R93 ;  /* 0x00005410ff7b7816 */ /* 0x000fe2000000005d */
[----:B------:R-:W-:Y:S01]  /*2a80*/  BSSY B0, `(.L_x_4054) ;  /* 0x0000028000007945 */ /* 0x000fe20003800000 */
[----:B------:R-:W-:Y:S02]  /*2a90*/  PRMT R93, RZ, 0x5410, R102 ;  /* 0x00005410ff5d7816 */ /* 0x000fe40000000066 */
[----:B------:R-:W-:Y:S02]  /*2aa0*/  FSETP.GTU.FTZ.AND P3, PT, R92, 20, PT ;  /* 0x41a000005c00780b */ /* 0x000fe40003f7c000 */
[----:B------:R-:W-:Y:S01]  /*2ab0*/  PRMT R120, RZ, 0x5410, R99 ;  /* 0x00005410ff787816 */ /* 0x000fe20000000063 */
        /* <DEDUP_REMOVED lines=36> */
.L_x_4055:
[----:B------:R-:W-:Y:S05]  /*2d00*/  BSYNC B0 ;  /* 0x0000000000007941 */ /* 0x000fea0003800000 */
.L_x_4054:
        /* <DEDUP_REMOVED lines=47> */
.L_x_4057:
[----:B------:R-:W-:Y:S05]  /*3000*/  BSYNC B0 ;  /* 0x0000000000007941 */ /* 0x000fea0003800000 */
.L_x_4056:
        /* <DEDUP_REMOVED lines=33> */
.L_x_4059:
[----:B------:R-:W-:Y:S05]  /*3220*/  BSYNC B0 ;  /* 0x0000000000007941 */ /* 0x000fea0003800000 */
.L_x_4058:
        /* <DEDUP_REMOVED lines=33> */
.L_x_4061:
[----:B------:R-:W-:Y:S05]  /*3440*/  BSYNC B0 ;  /* 0x0000000000007941 */ /* 0x000fea0003800000 */
.L_x_4060:
        /* <DEDUP_REMOVED lines=33> */
.L_x_4063:
[----:B------:R-:W-:Y:S05]  /*3660*/  BSYNC B0 ;  /* 0x0000000000007941 */ /* 0x000fea0003800000 */
.L_x_4062:
        /* <DEDUP_REMOVED lines=33> */
.L_x_4065:
[----:B------:R-:W-:Y:S05]  /*3880*/  BSYNC B0 ;  /* 0x0000000000007941 */ /* 0x000fea0003800000 */
.L_x_4064:
        /* <DEDUP_REMOVED lines=33> */
.L_x_4067:
[----:B------:R-:W-:Y:S05]  /*3aa0*/  BSYNC B0 ;  /* 0x0000000000007941 */ /* 0x000fea0003800000 */
.L_x_4066:
        /* <DEDUP_REMOVED lines=20> */
[----:B------:R-:W-:Y:S01]  /*3bf0*/  ISETP.NE.AND P0, PT, R22, RZ, PT ;  /* 0x000000ff1600720c */ /* 0x000fe20003f05270 */
[----:B------:R-:W-:-:S02]  /*3c00*/  FMUL.FTZ R119, R120, R81 ;  /* 0x0000005178777220 */ /* 0x000fc40000410000 */
[----:B------:R-:W-:Y:S01]  /*3c10*/  FMUL.FTZ R120, R121, R83 ;  /* 0x0000005379787220 */ /* 0x000fe20000410000 */
[----:B------:R-:W-:Y:S01]  /*3c20*/  ISETP.EQ.OR P0, PT, R26, RZ, P0 ;  /* 0x000000ff1a00720c */ /* 0x000fe20000702670 */
        /* <DEDUP_REMOVED lines=14> */
.L_x_4071:
[----:B------:R-:W-:Y:S02]  /*3d10*/  SHF.R.S32.HI R17, RZ, 0x1f, R127 ;  /* 0x0000001fff117819 */ /* 0x000fe4000001147f */
[----:B------:R-:W-:Y:S02]  /*3d20*/  MOV R12, R10 ;  /* 0x0000000a000c7202 */ /* 0x000fe40000000f00 */
[----:B------:R-:W-:Y:S01]  /*3d30*/  MOV R13, R27 ;  /* 0x0000001b000d7202 */ /* 0x000fe20000000f00 */
[----:B------:R-:W-:-:S04]  /*3d40*/  IMAD R14, R17, c[0x0][0x188], RZ ;  /* 0x00006200110e7a24 */ /* 0x000fc800078e02ff */
[----:B------:R-:W-:-:S04]  /*3d50*/  IMAD.WIDE.U32 R12, R127, c[0x0][0x188], R12 ;  /* 0x000062007f0c7a25 */ /* 0x000fc800078e000c */
[----:B------:R-:W-:Y:S01]  /*3d60*/  IMAD R15, R127, c[0x0][0x18c], R14 ;  /* 0x000063007f0f7a24 */ /* 0x000fe200078e020e */
[----:B------:R-:W-:-:S03]  /*3d70*/  LEA R14, P1, R12, c[0x0][0x220], 0x2 ;  /* 0x000088000c0e7a11 */ /* 0x000fc600078210ff */
[----:B------:R-:W-:-:S05]  /*3d80*/  IMAD.IADD R13, R13, 0x1, R15 ;  /* 0x000000010d0d7824 */ /* 0x000fca00078e020f */
[----:B------:R-:W-:-:S05]  /*3d90*/  LEA.HI.X R15, R12, c[0x0][0x224], R13, 0x2, P1 ;  /* 0x000089000c0f7a11 */ /* 0x000fca00008f140d */
[----:B------:R0:W2:Y:S01]  /*3da0*/  LDG.E R14, [R14.64] ;  /* 0x000000040e0e7981 */ /* 0x0000a2000c1e1900 */
[----:B------:R-:W-:Y:S01]  /*3db0*/  MOV R13, R29 ;  /* 0x0000001d000d7202 */ /* 0x000fe20000000f00 */
[----:B------:R-:W-:Y:S02]  /*3dc0*/  IMAD R130, R17, c[0x0][0x1a0], RZ ;  /* 0x0000680011827a24 */ /* 0x000fe400078e02ff */
[----:B------:R-:W1:Y:S02]  /*3dd0*/  S2R R126, SR_TID.X ;  /* 0x00000000007e7919 */ /* 0x000e640000002100 */
[----:B------:R-:W-:Y:S02]  /*3de0*/  IMAD R131, R127, c[0x0][0x1a4], R130 ;  /* 0x000069007f837a24 */ /* 0x000fe400078e0282 */
[----:B------:R-:W-:Y:S01]  /*3df0*/  IMAD R130, R17, c[0x0][0x1c0], RZ ;  /* 0x0000700011827a24 */ /* 0x000fe200078e02ff */
[----:B0-----:R-:W-:Y:S02]  /*3e00*/  MOV R15, R31 ;  /* 0x0000001f000f7202 */ /* 0x001fe40000000f00 */
[----:B------:R-:W-:-:S02]  /*3e10*/  ISETP.GE.U32.AND P3, PT, R28, R61, PT ;  /* 0x0000003d1c00720c */ /* 0x000fc40003f66070 */
[----:B------:R-:W-:Y:S02]  /*3e20*/  ISETP.GE.U32.AND P4, PT, R30, R61, PT ;  /* 0x0000003d1e00720c */ /* 0x000fe40003f86070 */
[----:B------:R-:W-:Y:S02]  /*3e30*/  FSEL R159, R118, RZ, !P3 ;  /* 0x000000ff769f7208 */ /* 0x000fe40005800000 */
[----:B-1----:R-:W-:-:S04]  /*3e40*/  SHF.L.U32 R132, R126, 0x4, RZ ;  /* 0x000000047e847819 */ /* 0x002fc800000006ff */
[----:B------:R-:W-:-:S04]  /*3e50*/  ISETP.GE.U32.AND P2, PT, R132, R61, PT ;  /* 0x0000003d8400720c */ /* 0x000fc80003f46070 */
[----:B------:R-:W-:Y:S02]  /*3e60*/  FSEL R160, R117, RZ, !P2 ;  /* 0x000000ff75a07208 */ /* 0x000fe40005000000 */
[-C--:B------:R-:W-:Y:S02]  /*3e70*/  ISETP.GE.U32.AND P5, PT, R32, R61.reuse, PT ;  /* 0x0000003d2000720c */ /* 0x080fe40003fa6070 */
[----:B------:R-:W-:Y:S02]  /*3e80*/  FSEL R156, R116, RZ, !P4 ;  /* 0x000000ff749c7208 */ /* 0x000fe40006000000 */
[----:B------:R-:W-:Y:S02]  /*3e90*/  ISETP.GE.U32.AND P6, PT, R33, R61, PT ;  /* 0x0000003d2100720c */ /* 0x000fe40003fc6070 */
[----:B------:R-:W-:Y:S02]  /*3ea0*/  FSEL R140, R119, RZ, !P5 ;  /* 0x000000ff778c7208 */ /* 0x000fe40006800000 */
[----:B------:R-:W-:Y:S01]  /*3eb0*/  FSEL R142, R115, RZ, !P6 ;  /* 0x000000ff738e7208 */ /* 0x000fe20007000000 */
[----:B--2---:R-:W-:-:S02]  /*3ec0*/  FMUL.FTZ R128, R14, 1.4426950216293334961 ;  /* 0x3fb8aa3b0e807820 */ /* 0x004fc40000410000 */
[----:B------:R-:W-:Y:S02]  /*3ed0*/  IMAD.MOV.U32 R14, RZ, RZ, R6 ;  /* 0x000000ffff0e7224 */ /* 0x000fe400078e0006 */
[C---:B------:R-:W-:Y:S02]  /*3ee0*/  FMUL.FTZ R12, R128.reuse, R78 ;  /* 0x0000004e800c7220 */ /* 0x040fe40000410000 */
[----:B------:R-:W-:Y:S02]  /*3ef0*/  FMUL.FTZ R16, R128, R79 ;  /* 0x0000004f80107220 */ /* 0x000fe40000410000 */
[----:B------:R0:W-:Y:S01]  /*3f00*/  MUFU.EX2 R163, R12 ;  /* 0x0000000c00a37308 */ /* 0x0001e20000000800 */
[----:B------:R-:W-:-:S04]  /*3f10*/  IMAD.WIDE.U32 R14, R127, c[0x0][0x1c0], R14 ;  /* 0x000070007f0e7a25 */ /* 0x000fc800078e000e */
[C---:B------:R-:W-:Y:S02]  /*3f20*/  FMUL.FTZ R157, R128.reuse, R80 ;  /* 0x00000050809d7220 */ /* 0x040fe40000410000 */
[C---:B------:R-:W-:Y:S01]  /*3f30*/  FMUL.FTZ R141, R128.reuse, R81 ;  /* 0x00000051808d7220 */ /* 0x040fe20000410000 */
[----:B------:R1:W2:Y:S01]  /*3f40*/  MUFU.EX2 R158, R16 ;  /* 0x00000010009e7308 */ /* 0x0002a20000000800 */
[----:B0-----:R-:W-:Y:S01]  /*3f50*/  MOV R12, R8 ;  /* 0x00000008000c7202 */ /* 0x001fe20000000f00 */
[----:B------:R-:W-:-:S04]  /*3f60*/  FMUL.FTZ R129, R128, R82 ;  /* 0x0000005280817220 */ /* 0x000fc80000410000 */
[----:B------:R-:W-:Y:S02]  /*3f70*/  IMAD.WIDE.U32 R12, R127, c[0x0][0x1a0], R12 ;  /* 0x000068007f0c7a25 */ /* 0x000fe400078e000c */
[----:B------:R-:W0:Y:S03]  /*3f80*/  MUFU.EX2 R157, R157 ;  /* 0x0000009d009d7308 */ /* 0x000e260000000800 */
[C---:B-1----:R-:W-:Y:S02]  /*3f90*/  LEA R16, P1, R12.reuse, c[0x0][0x228], 0x2 ;  /* 0x00008a000c107a11 */ /* 0x042fe400078210ff */
[----:B------:R-:W-:Y:S01]  /*3fa0*/  IADD3 R13, R13, R131, RZ ;  /* 0x000000830d0d7210 */ /* 0x000fe20007ffe0ff */
[----:B------:R-:W-:Y:S02]  /*3fb0*/  IMAD R131, R127, c[0x0][0x1c4], R130 ;  /* 0x000071007f837a24 */ /* 0x000fe400078e0282 */
[----:B------:R-:W1:Y:S01]  /*3fc0*/  MUFU.EX2 R141, R141 ;  /* 0x0000008d008d7308 */ /* 0x000e620000000800 */
[----:B------:R-:W-:Y:S01]  /*3fd0*/  LEA.HI.X R17, R12, c[0x0][0x22c], R13, 0x2, P1 ;  /* 0x00008b000c117a11 */ /* 0x000fe200008f140d */
[----:B------:R-:W-:Y:S01]  /*3fe0*/  IMAD.IADD R13, R15, 0x1, R131 ;  /* 0x000000010f0d7824 */ /* 0x000fe200078e0283 */
[----:B------:R-:W-:Y:S01]  /*3ff0*/  LEA R12, P1, R14, c[0x0][0x230], 0x2 ;  /* 0x00008c000e0c7a11 */ /* 0x000fe200078210ff */
[----:B------:R-:W-:-:S02]  /*4000*/  FMUL.FTZ R130, R128, R83 ;  /* 0x0000005380827220 */ /* 0x000fc40000410000 */
[----:B------:R-:W-:Y:S01]  /*4010*/  FMUL.FTZ R15, R128, R84 ;  /* 0x00000054800f7220 */ /* 0x000fe20000410000 */
[----:B------:R-:W-:Y:S01]  /*4020*/  LEA.HI.X R13, R14, c[0x0][0x234], R13, 0x2, P1 ;  /* 0x00008d000e0d7a11 */ /* 0x000fe200008f140d */
[----:B------:R-:W-:Y:S01]  /*4030*/  FMUL.FTZ R14, R128, R85 ;  /* 0x00000055800e7220 */ /* 0x000fe20000410000 */
[----:B------:R-:W-:Y:S01]  /*4040*/  MUFU.EX2 R129, R129 ;  /* 0x0000008100817308 */ /* 0x000fe20000000800 */
[----:B--2---:R-:W-:Y:S01]  /*4050*/  FSEL R158, R158, 1, !P3 ;  /* 0x3f8000009e9e7808 */ /* 0x004fe20005800000 */
[----:B------:R-:W-:Y:S01]  /*4060*/  FMUL.FTZ R155, R128, R87 ;  /* 0x00000057809b7220 */ /* 0x000fe20000410000 */
[----:B------:R-:W-:Y:S01]  /*4070*/  FSEL R163, R163, 1, !P2 ;  /* 0x3f800000a3a37808 */ /* 0x000fe20005000000 */
[----:B------:R2:W3:Y:S04]  /*4080*/  LDG.E R139, [R12.64] ;  /* 0x000000040c8b7981 */ /* 0x0004e8000c1e1900 */
[----:B------:R-:W4:Y:S01]  /*4090*/  MUFU.EX2 R14, R14 ;  /* 0x0000000e000e7308 */ /* 0x000f220000000800 */
[----:B------:R-:W-:-:S02]  /*40a0*/  ISETP.GE.U32.AND P3, PT, R36, R61, PT ;  /* 0x0000003d2400720c */ /* 0x000fc40003f66070 */
[----:B0-----:R-:W-:Y:S01]  /*40b0*/  FSEL R157, R157, 1, !P4 ;  /* 0x3f8000009d9d7808 */ /* 0x001fe20006000000 */
[C---:B------:R-:W-:Y:S01]  /*40c0*/  FMUL.FTZ R161, R128.reuse, R88 ;  /* 0x0000005880a17220 */ /* 0x040fe20000410000 */
[----:B-1----:R-:W-:Y:S01]  /*40d0*/  FSEL R141, R141, 1, !P5 ;  /* 0x3f8000008d8d7808 */ /* 0x002fe20006800000 */
[----:B------:R-:W-:Y:S01]  /*40e0*/  FMUL.FTZ R136, R128, R89 ;  /* 0x0000005980887220 */ /* 0x000fe20000410000 */
[----:B------:R0:W3:Y:S01]  /*40f0*/  LDG.E R138, [R16.64] ;  /* 0x00000004108a7981 */ /* 0x0000e2000c1e1900 */
[----:B------:R-:W1:Y:S01]  /*4100*/  MUFU.EX2 R130, R130 ;  /* 0x0000008200827308 */ /* 0x000e620000000800 */
[----:B--2---:R-:W-:Y:S02]  /*4110*/  FFMA.FTZ R12, R160, R158, R159 ;  /* 0x0000009ea00c7223 */ /* 0x004fe4000001009f */
[----:B------:R-:W-:-:S05]  /*4120*/  FMUL.FTZ R131, R128, R86 ;  /* 0x0000005680837220 */ /* 0x000fca0000410000 */
[----:B------:R-:W2:Y:S01]  /*4130*/  MUFU.EX2 R15, R15 ;  /* 0x0000000f000f7308 */ /* 0x000ea20000000800 */
[----:B----4-:R-:W-:Y:S01]  /*4140*/  FSEL R151, R14, 1, !P3 ;  /* 0x3f8000000e977808 */ /* 0x010fe20005800000 */
[----:B------:R-:W-:Y:S02]  /*4150*/  FMUL.FTZ R14, R163, R158 ;  /* 0x0000009ea30e7220 */ /* 0x000fe40000410000 */
[C---:B------:R-:W-:Y:S02]  /*4160*/  FFMA.FTZ R12, R157.reuse, R12, R156 ;  /* 0x0000000c9d0c7223 */ /* 0x040fe4000001009c */
[----:B------:R-:W-:Y:S01]  /*4170*/  FMUL.FTZ R14, R157, R14 ;  /* 0x0000000e9d0e7220 */ /* 0x000fe20000410000 */
[----:B------:R-:W-:Y:S01]  /*4180*/  ISETP.GE.U32.AND P1, PT, R34, R61, PT ;  /* 0x0000003d2200720c */ /* 0x000fe20003f26070 */
[----:B------:R-:W4:Y:S01]  /*4190*/  MUFU.EX2 R131, R131 ;  /* 0x0000008300837308 */ /* 0x000f220000000800 */
[----:B------:R-:W-:Y:S01]  /*41a0*/  FSEL R145, R129, 1, !P6 ;  /* 0x3f80000081917808 */ /* 0x000fe20007000000 */
[----:B------:R-:W-:-:S02]  /*41b0*/  FFMA.FTZ R12, R141, R12, R140 ;  /* 0x0000000c8d0c7223 */ /* 0x000fc4000001008c */
[----:B------:R-:W-:Y:S01]  /*41c0*/  FMUL.FTZ R14, R141, R14 ;  /* 0x0000000e8d0e7220 */ /* 0x000fe20000410000 */
[----:B------:R-:W-:Y:S01]  /*41d0*/  ISETP.GE.U32.AND P2, PT, R35, R61, PT ;  /* 0x0000003d2300720c */ /* 0x000fe20003f46070 */
[C---:B------:R-:W-:Y:S01]  /*41e0*/  FFMA.FTZ R12, R145.reuse, R12, R142 ;  /* 0x0000000c910c7223 */ /* 0x040fe2000001008e */
[----:B------:R-:W-:Y:S01]  /*41f0*/  FSEL R144, R120, RZ, !P1 ;  /* 0x000000ff78907208 */ /* 0x000fe20004800000 */
[----:B------:R-:W5:Y:S01]  /*4200*/  MUFU.EX2 R155, R155 ;  /* 0x0000009b009b7308 */ /* 0x000f620000000800 */
[----:B-1----:R-:W-:Y:S01]  /*4210*/  FSEL R147, R130, 1, !P1 ;  /* 0x3f80000082937808 */ /* 0x002fe20004800000 */
[----:B------:R-:W-:Y:S01]  /*4220*/  FMUL.FTZ R14, R145, R14 ;  /* 0x0000000e910e7220 */ /* 0x000fe20000410000 */
[----:B------:R-:W-:Y:S02]  /*4230*/  FSEL R146, R114, RZ, !P2 ;  /* 0x000000ff72927208 */ /* 0x000fe40005000000 */
[----:B--2---:R-:W-:Y:S01]  /*4240*/  FSEL R149, R15, 1, !P2 ;  /* 0x3f8000000f957808 */ /* 0x004fe20005000000 */
[----:B------:R-:W-:-:S02]  /*4250*/  FFMA.FTZ R12, R147, R12, R144 ;  /* 0x0000000c930c7223 */ /* 0x000fc40000010090 */
[----:B------:R-:W1:Y:S01]  /*4260*/  MUFU.EX2 R161, R161 ;  /* 0x000000a100a17308 */ /* 0x000e620000000800 */
[C---:B------:R-:W-:Y:S02]  /*4270*/  FMUL.FTZ R134, R128.reuse, R90 ;  /* 0x0000005a80867220 */ /* 0x040fe40000410000 */
[----:B------:R-:W-:Y:S01]  /*4280*/  FMUL.FTZ R14, R147, R14 ;  /* 0x0000000e930e7220 */ /* 0x000fe20000410000 */
[----:B------:R-:W-:Y:S01]  /*4290*/  ISETP.GE.U32.AND P4, PT, R37, R61, PT ;  /* 0x0000003d2500720c */ /* 0x000fe20003f86070 */
[----:B------:R-:W-:Y:S01]  /*42a0*/  FFMA.FTZ R12, R149, R12, R146 ;  /* 0x0000000c950c7223 */ /* 0x000fe20000010092 */
[----:B------:R-:W-:Y:S02]  /*42b0*/  FSEL R148, R121, RZ, !P3 ;  /* 0x000000ff79947208 */ /* 0x000fe40005800000 */
[----:B------:R-:W2:Y:S01]  /*42c0*/  MUFU.EX2 R136, R136 ;  /* 0x0000008800887308 */ /* 0x000ea20000000800 */
[----:B------:R-:W-:Y:S02]  /*42d0*/  FMUL.FTZ R132, R128, R91 ;  /* 0x0000005b80847220 */ /* 0x000fe40000410000 */
[----:B------:R-:W-:Y:S01]  /*42e0*/  FMUL.FTZ R14, R149, R14 ;  /* 0x0000000e950e7220 */ /* 0x000fe20000410000 */
[----:B------:R-:W-:Y:S01]  /*42f0*/  ISETP.GE.U32.AND P5, PT, R38, R61, PT ;  /* 0x0000003d2600720c */ /* 0x000fe20003fa6070 */
[----:B------:R-:W-:Y:S01]  /*4300*/  FFMA.FTZ R12, R151, R12, R148 ;  /* 0x0000000c970c7223 */ /* 0x000fe20000010094 */
[----:B------:R-:W-:-:S02]  /*4310*/  FSEL R150, R113, RZ, !P4 ;  /* 0x000000ff71967208 */ /* 0x000fc40006000000 */
[----:B------:R-:W0:Y:S01]  /*4320*/  MUFU.EX2 R134, R134 ;  /* 0x0000008600867308 */ /* 0x000e220000000800 */
[----:B----4-:R-:W-:Y:S01]  /*4330*/  FSEL R153, R131, 1, !P4 ;  /* 0x3f80000083997808 */ /* 0x010fe20006000000 */
[----:B------:R-:W-:Y:S02]  /*4340*/  FMUL.FTZ R130, R128, R92 ;  /* 0x0000005c80827220 */ /* 0x000fe40000410000 */
[----:B------:R-:W-:Y:S01]  /*4350*/  FMUL.FTZ R14, R151, R14 ;  /* 0x0000000e970e7220 */ /* 0x000fe20000410000 */
[----:B------:R-:W-:Y:S01]  /*4360*/  ISETP.GE.U32.AND P6, PT, R39, R61, PT ;  /* 0x0000003d2700720c */ /* 0x000fe20003fc6070 */
[----:B------:R-:W-:Y:S01]  /*4370*/  FFMA.FTZ R12, R153, R12, R150 ;  /* 0x0000000c990c7223 */ /* 0x000fe20000010096 */
[----:B------:R-:W-:Y:S01]  /*4380*/  FSEL R152, R122, RZ, !P5 ;  /* 0x000000ff7a987208 */ /* 0x000fe20006800000 */
[----:B------:R-:W4:Y:S01]  /*4390*/  MUFU.EX2 R132, R132 ;  /* 0x0000008400847308 */ /* 0x000f220000000800 */
[----:B-----5:R-:W-:Y:S01]  /*43a0*/  FSEL R155, R155, 1, !P5 ;  /* 0x3f8000009b9b7808 */ /* 0x020fe20006800000 */
[----:B------:R-:W-:-:S02]  /*43b0*/  FMUL.FTZ R14, R153, R14 ;  /* 0x0000000e990e7220 */ /* 0x000fc40000410000 */
[----:B------:R-:W-:Y:S01]  /*43c0*/  FMUL.FTZ R128, R128, R93 ;  /* 0x0000005d80807220 */ /* 0x000fe20000410000 */
[-C--:B------:R-:W-:Y:S01]  /*43d0*/  ISETP.GE.U32.AND P1, PT, R40, R61.reuse, PT ;  /* 0x0000003d2800720c */ /* 0x080fe20003f26070 */
[----:B------:R-:W-:Y:S01]  /*43e0*/  FFMA.FTZ R12, R155, R12, R152 ;  /* 0x0000000c9b0c7223 */ /* 0x000fe20000010098 */
[----:B------:R-:W-:Y:S01]  /*43f0*/  FSEL R154, R112, RZ, !P6 ;  /* 0x000000ff709a7208 */ /* 0x000fe20007000000 */
[----:B------:R-:W5:Y:S01]  /*4400*/  MUFU.EX2 R130, R130 ;  /* 0x0000008200827308 */ /* 0x000f620000000800 */
[----:B-1----:R-:W-:Y:S01]  /*4410*/  FSEL R161, R161, 1, !P6 ;  /* 0x3f800000a1a17808 */ /* 0x002fe20007000000 */
[----:B------:R-:W-:Y:S01]  /*4420*/  FMUL.FTZ R14, R155, R14 ;  /* 0x0000000e9b0e7220 */ /* 0x000fe20000410000 */
[-C--:B------:R-:W-:Y:S02]  /*4430*/  ISETP.GE.U32.AND P2, PT, R41, R61.reuse, PT ;  /* 0x0000003d2900720c */ /* 0x080fe40003f46070 */
[----:B------:R-:W-:Y:S01]  /*4440*/  FSEL R137, R123, RZ, !P1 ;  /* 0x000000ff7b897208 */ /* 0x000fe20004800000 */
[C---:B------:R-:W-:Y:S01]  /*4450*/  FFMA.FTZ R12, R161.reuse, R12, R154 ;  /* 0x0000000ca10c7223 */ /* 0x040fe2000001009a */
[----:B--2---:R-:W-:Y:S01]  /*4460*/  FSEL R136, R136, 1, !P1 ;  /* 0x3f80000088887808 */ /* 0x004fe20004800000 */
[----:B------:R-:W1:Y:S01]  /*4470*/  MUFU.EX2 R128, R128 ;  /* 0x0000008000807308 */ /* 0x000e620000000800 */
[----:B------:R-:W-:Y:S01]  /*4480*/  FMUL.FTZ R13, R161, R14 ;  /* 0x0000000ea10d7220 */ /* 0x000fe20000410000 */
[----:B------:R-:W-:-:S02]  /*4490*/  ISETP.GE.U32.AND P3, PT, R42, R61, PT ;  /* 0x0000003d2a00720c */ /* 0x000fc40003f66070 */
[----:B------:R-:W-:Y:S01]  /*44a0*/  FSEL R135, R111, RZ, !P2 ;  /* 0x000000ff6f877208 */ /* 0x000fe20005000000 */
[----:B------:R-:W-:Y:S01]  /*44b0*/  FFMA.FTZ R12, R136, R12, R137 ;  /* 0x0000000c880c7223 */ /* 0x000fe20000010089 */
[----:B0-----:R-:W-:Y:S01]  /*44c0*/  FSEL R134, R134, 1, !P2 ;  /* 0x3f80000086867808 */ /* 0x001fe20005000000 */
[----:B------:R-:W-:Y:S01]  /*44d0*/  FMUL.FTZ R13, R136, R13 ;  /* 0x0000000d880d7220 */ /* 0x000fe20000410000 */
[----:B------:R-:W-:Y:S02]  /*44e0*/  ISETP.GE.U32.AND P4, PT, R43, R61, PT ;  /* 0x0000003d2b00720c */ /* 0x000fe40003f86070 */
[----:B------:R-:W-:Y:S01]  /*44f0*/  FSEL R133, R124, RZ, !P3 ;  /* 0x000000ff7c857208 */ /* 0x000fe20005800000 */
[----:B------:R-:W-:Y:S01]  /*4500*/  FFMA.FTZ R12, R134, R12, R135 ;  /* 0x0000000c860c7223 */ /* 0x000fe20000010087 */
[----:B----4-:R-:W-:Y:S01]  /*4510*/  FSEL R132, R132, 1, !P3 ;  /* 0x3f80000084847808 */ /* 0x010fe20005800000 */
[----:B------:R-:W-:Y:S01]  /*4520*/  FMUL.FTZ R13, R134, R13 ;  /* 0x0000000d860d7220 */ /* 0x000fe20000410000 */
[----:B------:R-:W-:-:S02]  /*4530*/  ISETP.GE.U32.AND P5, PT, R44, R61, PT ;  /* 0x0000003d2c00720c */ /* 0x000fc40003fa6070 */
[----:B------:R-:W-:Y:S01]  /*4540*/  FSEL R131, R110, RZ, !P4 ;  /* 0x000000ff6e837208 */ /* 0x000fe20006000000 */
[----:B------:R-:W-:Y:S01]  /*4550*/  FFMA.FTZ R12, R132, R12, R133 ;  /* 0x0000000c840c7223 */ /* 0x000fe20000010085 */
[----:B-----5:R-:W-:Y:S01]  /*4560*/  FSEL R130, R130, 1, !P4 ;  /* 0x3f80000082827808 */ /* 0x020fe20006000000 */
[----:B------:R-:W-:Y:S01]  /*4570*/  FMUL.FTZ R13, R132, R13 ;  /* 0x0000000d840d7220 */ /* 0x000fe20000410000 */
[----:B------:R-:W-:Y:S02]  /*4580*/  FSEL R129, R125, RZ, !P5 ;  /* 0x000000ff7d817208 */ /* 0x000fe40006800000 */
[----:B-1----:R-:W-:Y:S01]  /*4590*/  FSEL R128, R128, 1, !P5 ;  /* 0x3f80000080807808 */ /* 0x002fe20006800000 */
[C---:B------:R-:W-:Y:S02]  /*45a0*/  FFMA.FTZ R12, R130.reuse, R12, R131 ;  /* 0x0000000c820c7223 */ /* 0x040fe40000010083 */
[----:B------:R-:W-:Y:S02]  /*45b0*/  FMUL.FTZ R15, R130, R13 ;  /* 0x0000000d820f7220 */ /* 0x000fe40000410000 */
[----:B------:R-:W-:-:S02]  /*45c0*/  FFMA.FTZ R13, R128, R12, R129 ;  /* 0x0000000c800d7223 */ /* 0x000fc40000010081 */
        /* <DEDUP_REMOVED lines=18> */
[C---:B------:R-:W-:Y:S01]  /*46f0*/  ISETP.GE.AND P1, PT, R25.reuse, 0x8, PT ;  /* 0x000000081900780c */ /* 0x040fe20003f26270 */
[----:B------:R-:W-:Y:S01]  /*4700*/  HFMA2.MMA R15, -RZ, RZ, 0, 0 ;  /* 0x00000000ff0f7435 */ /* 0x000fe200000001ff */
[----:B------:R-:W-:Y:S01]  /*4710*/  IMAD.MOV.U32 R14, RZ, RZ, 0x3f800000 ;  /* 0x3f800000ff0e7424 */ /* 0x000fe200078e00ff */
[----:B------:R-:W-:-:S08]  /*4720*/  ISETP.NE.AND P2, PT, R25, 0x1f, PT ;  /* 0x0000001f1900780c */ /* 0x000fd00003f45270 */
[----:B------:R-:W-:Y:S02]  /*4730*/  @!P0 LDS.64 R14, [R127.X8+0x450] ;  /* 0x000450007f0e8984 */ /* 0x000fe40000008a00 */
[C---:B0-----:R-:W-:Y:S02]  /*4740*/  @P1 FFMA.FTZ R13, R12.reuse, R16, R13 ;  /* 0x000000100c0d1223 */ /* 0x041fe4000001000d */
[----:B-1----:R-:W-:-:S03]  /*4750*/  @P1 FMUL.FTZ R12, R12, R17 ;  /* 0x000000110c0c1220 */ /* 0x002fc60000410000 */
[----:B------:R-:W0:Y:S04]  /*4760*/  SHFL.UP PT, R16, R13, 0x10, RZ ;  /* 0x060000000d107989 */ /* 0x000e2800000e00ff */
[----:B------:R-:W1:Y:S01]  /*4770*/  SHFL.UP PT, R17, R12, 0x10, RZ ;  /* 0x060000000c117989 */ /* 0x000e6200000e00ff */
[----:B------:R-:W-:-:S13]  /*4780*/  ISETP.GE.AND P1, PT, R25, 0x10, PT ;  /* 0x000000101900780c */ /* 0x000fda0003f26270 */
[C---:B0-----:R-:W-:Y:S02]  /*4790*/  @P1 FFMA.FTZ R13, R12.reuse, R16, R13 ;  /* 0x000000100c0d1223 */ /* 0x041fe4000001000d */
[----:B-1----:R-:W-:-:S05]  /*47a0*/  @P1 FMUL.FTZ R12, R12, R17 ;  /* 0x000000110c0c1220 */ /* 0x002fca0000410000 */
[----:B------:R-:W-:Y:S04]  /*47b0*/  @!P2 STS.64 [0x430], R12 ;  /* 0x0004300cff00a388 */ /* 0x000fe80000000a00 */
[----:B------:R-:W-:Y:S01]  /*47c0*/  BAR.SYNC.DEFER_BLOCKING 0x0 ;  /* 0x0000000000007b1d */ /* 0x000fe20000010000 */
[----:B------:R-:W-:-:S13]  /*47d0*/  ISETP.NE.AND P3, PT, R25, RZ, PT ;  /* 0x000000ff1900720c */ /* 0x000fda0003f65270 */
[----:B------:R-:W-:Y:S04]  /*47e0*/  @!P3 STS.64 [0x440], R14 ;  /* 0x0004400eff00b388 */ /* 0x000fe80000000a00 */
[----:B------:R-:W-:Y:S04]  /*47f0*/  LDS.64 R16, [0x430] ;  /* 0x00043000ff107984 */ /* 0x000fe80000000a00 */
[----:B------:R-:W-:Y:S06]  /*4800*/  BAR.SYNC.DEFER_BLOCKING 0x0 ;  /* 0x0000000000007b1d */ /* 0x000fec0000010000 */
[----:B------:R-:W0:Y:S04]  /*4810*/  SHFL.UP PT, R164, R13, 0x1, RZ ;  /* 0x042000000da47989 */ /* 0x000e2800000e00ff */
[----:B------:R-:W1:Y:S04]  /*4820*/  SHFL.UP PT, R162, R12, 0x1, RZ ;  /* 0x042000000ca27989 */ /* 0x000e6800000e00ff */
[----:B------:R-:W2:Y:S01]  /*4830*/  LDS R165, [0x444] ;  /* 0x00044400ffa57984 */ /* 0x000ea20000000800 */
[----:B------:R-:W-:-:S02]  /*4840*/  ISETP.NE.AND P1, PT, R126, RZ, PT ;  /* 0x000000ff7e00720c */ /* 0x000fc40003f25270 */
[----:B0-----:R-:W-:Y:S02]  /*4850*/  @!P3 MOV R164, R15 ;  /* 0x0000000f00a4b202 */ /* 0x001fe40000000f00 */
[----:B-1----:R-:W-:-:S09]  /*4860*/  @!P3 MOV R162, R14 ;  /* 0x0000000e00a2b202 */ /* 0x002fd20000000f00 */
[----:B--2---:R-:W-:-:S04]  /*4870*/  @P1 FFMA.FTZ R164, R165, R162, R164 ;  /* 0x000000a2a5a41223 */ /* 0x004fc800000100a4 */
[----:B------:R-:W-:-:S04]  /*4880*/  FFMA.FTZ R163, R163, R164, R160 ;  /* 0x000000a4a3a37223 */ /* 0x000fc800000100a0 */
[----:B------:R-:W-:-:S04]  /*4890*/  FFMA.FTZ R158, R158, R163, R159 ;  /* 0x000000a39e9e7223 */ /* 0x000fc8000001009f */
[----:B------:R-:W-:-:S04]  /*48a0*/  FFMA.FTZ R157, R157, R158, R156 ;  /* 0x0000009e9d9d7223 */ /* 0x000fc8000001009c */
[----:B------:R-:W-:-:S04]  /*48b0*/  FFMA.FTZ R140, R141, R157, R140 ;  /* 0x0000009d8d8c7223 */ /* 0x000fc8000001008c */
[----:B------:R-:W-:-:S04]  /*48c0*/  FFMA.FTZ R145, R145, R140, R142 ;  /* 0x0000008c91917223 */ /* 0x000fc8000001008e */
[----:B------:R-:W-:Y:S01]  /*48d0*/  FFMA.FTZ R144, R147, R145, R144 ;  /* 0x0000009193907223 */ /* 0x000fe20000010090 */
[----:B------:R-:W-:-:S03]  /*48e0*/  ISETP.NE.AND P1, PT, R126, RZ, PT ;  /* 0x000000ff7e00720c */ /* 0x000fc60003f25270 */
[----:B------:R-:W-:-:S04]  /*48f0*/  FFMA.FTZ R149, R149, R144, R146 ;  /* 0x0000009095957223 */ /* 0x000fc80000010092 */
[----:B------:R-:W-:-:S04]  /*4900*/  FFMA.FTZ R148, R151, R149, R148 ;  /* 0x0000009597947223 */ /* 0x000fc80000010094 */
[----:B------:R-:W-:Y:S01]  /*4910*/  FFMA.FTZ R153, R153, R148, R150 ;  /* 0x0000009499997223 */ /* 0x000fe20000010096 */
[----:B------:R-:W-:Y:S03]  /*4920*/  BSSY B0, `(.L_x_4069) ;  /* 0x000000f000007945 */ /* 0x000fe60003800000 */
[----:B------:R-:W-:Y:S02]  /*4930*/  FFMA.FTZ R152, R155, R153, R152 ;  /* 0x000000999b987223 */ /* 0x000fe40000010098 */
[----:B------:R-:W-:Y:S02]  /*4940*/  FFMA.FTZ R17, R16, R15, R17 ;  /* 0x0000000f10117223 */ /* 0x000fe40000010011 */
[----:B---3--:R-:W-:Y:S02]  /*4950*/  FMUL.FTZ R138, R139, R138 ;  /* 0x0000008a8b8a7220 */ /* 0x008fe40000410000 */
[----:B------:R-:W-:-:S02]  /*4960*/  FFMA.FTZ R161, R161, R152, R154 ;  /* 0x00000098a1a17223 */ /* 0x000fc4000001009a */
[----:B------:R-:W-:Y:S01]  /*4970*/  FMUL.FTZ R16, R16, R14 ;  /* 0x0000000e10107220 */ /* 0x000fe20000410000 */
        /* <DEDUP_REMOVED lines=9> */
.L_x_4070:
[----:B------:R-:W-:Y:S05]  /*4a10*/  BSYNC B0 ;  /* 0x0000000000007941 */ /* 0x000fea0003800000 */
.L_x_4069:
[----:B------:R-:W-:Y:S01]  /*4a20*/  FFMA.FTZ R136, R136, R161, R137 ;  /* 0x000000a188887223 */ /* 0x000fe20000010089 */
[----:B0-----:R-:W-:Y:S01]  /*4a30*/  IADD3 R127, R127, 0x1, RZ ;  /* 0x000000017f7f7810 */ /* 0x001fe20007ffe0ff */
[----:B------:R-:W-:Y:S02]  /*4a40*/  FFMA.FTZ R94, R138, R163, R94 ;  /* 0x000000a38a5e7223 */ /* 0x000fe4000001005e */
[----:B------:R-:W-:Y:S01]  /*4a50*/  FFMA.FTZ R135, R134, R136, R135 ;  /* 0x0000008886877223 */ /* 0x000fe20000010087 */
[----:B------:R-:W-:Y:S01]  /*4a60*/  ISETP.GE.AND P1, PT, R127, c[0x0][0x16c], PT ;  /* 0x00005b007f007a0c */ /* 0x000fe20003f26270 */
[----:B------:R-:W-:Y:S02]  /*4a70*/  FFMA.FTZ R95, R138, R158, R95 ;  /* 0x0000009e8a5f7223 */ /* 0x000fe4000001005f */
[----:B------:R-:W-:Y:S02]  /*4a80*/  FFMA.FTZ R132, R132, R135, R133 ;  /* 0x0000008784847223 */ /* 0x000fe40000010085 */
[----:B------:R-:W-:-:S02]  /*4a90*/  FFMA.FTZ R96, R138, R157, R96 ;  /* 0x0000009d8a607223 */ /* 0x000fc40000010060 */
[----:B------:R-:W-:Y:S02]  /*4aa0*/  FFMA.FTZ R131, R130, R132, R131 ;  /* 0x0000008482837223 */ /* 0x000fe40000010083 */
[----:B------:R-:W-:Y:S02]  /*4ab0*/  FFMA.FTZ R97, R138, R140, R97 ;  /* 0x0000008c8a617223 */ /* 0x000fe40000010061 */
[----:B------:R-:W-:Y:S02]  /*4ac0*/  FFMA.FTZ R128, R128, R131, R129 ;  /* 0x0000008380807223 */ /* 0x000fe40000010081 */
        /* <DEDUP_REMOVED lines=11> */
[----:B------:R-:W-:Y:S01]  /*4b80*/  FFMA.FTZ R109, R138, R128, R109 ;  /* 0x000000808a6d7223 */ /* 0x000fe2000001006d */
[----:B------:R-:W-:Y:S05]  /*4b90*/  @!P1 BRA `(.L_x_4071) ;  /* 0xfffff17000009947 */ /* 0x000fea000383ffff */
.L_x_4068:
[----:B------:R-:W-:Y:S01]  /*4ba0*/  BAR.SYNC.DEFER_BLOCKING 0x0 ;  /* 0x0000000000007b1d */ /* 0x000fe20000010000 */
[----:B------:R-:W-:Y:S02]  /*4bb0*/  ISETP.NE.AND P0, PT, R126, RZ, PT ;  /* 0x000000ff7e00720c */ /* 0x000fe40003f05270 */
[----:B------:R-:W-:Y:S02]  /*4bc0*/  F2FP.BF16.PACK_AB R94, R95, R94 ;  /* 0x0000005e5f5e723e */ /* 0x000fe400000010ff */
[----:B------:R-:W-:Y:S01]  /*4bd0*/  F2FP.BF16.PACK_AB R96, R97, R96 ;  /* 0x000000606160723e */ /* 0x000fe200000010ff */
[----:B------:R-:W-:Y:S01]  /*4be0*/  BSSY B0, `(.L_x_4072) ;  /* 0x0000049000007945 */ /* 0x000fe20003800000 */
[----:B------:R-:W-:-:S02]  /*4bf0*/  F2FP.BF16.PACK_AB R98, R99, R98 ;  /* 0x000000626362723e */ /* 0x000fc400000010ff */
[----:B------:R-:W-:Y:S02]  /*4c00*/  PRMT R12, R94, 0x7632, R12 ;  /* 0x000076325e0c7816 */ /* 0x000fe4000000000c */
[----:B------:R-:W-:Y:S02]  /*4c10*/  PRMT R13, R96, 0x7632, R13 ;  /* 0x00007632600d7816 */ /* 0x000fe4000000000d */
[----:B------:R-:W-:Y:S02]  /*4c20*/  F2FP.BF16.PACK_AB R100, R101, R100 ;  /* 0x000000646564723e */ /* 0x000fe400000010ff */
[----:B------:R-:W-:Y:S02]  /*4c30*/  PRMT R14, R98, 0x7632, R14 ;  /* 0x00007632620e7816 */ /* 0x000fe4000000000e */
[----:B------:R-:W-:Y:S02]  /*4c40*/  F2FP.BF16.PACK_AB R102, R103, R102 ;  /* 0x000000666766723e */ /* 0x000fe400000010ff */
[----:B------:R-:W-:-:S02]  /*4c50*/  F2FP.BF16.PACK_AB R104, R105, R104 ;  /* 0x000000686968723e */ /* 0x000fc400000010ff */
[----:B------:R-:W-:Y:S02]  /*4c60*/  F2FP.BF16.PACK_AB R106, R107, R106 ;  /* 0x0000006a6b6a723e */ /* 0x000fe400000010ff */
[----:B------:R-:W-:Y:S01]  /*4c70*/  F2FP.BF16.PACK_AB R108, R109, R108 ;  /* 0x0000006c6d6c723e */ /* 0x000fe200000010ff */
[----:B------:R0:W-:Y:S01]  /*4c80*/  STS.U16 [R77+0x2], R12 ;  /* 0x0000020c4d007388 */ /* 0x0001e20000000400 */
[----:B------:R-:W-:Y:S02]  /*4c90*/  PRMT R15, R100, 0x7632, R15 ;  /* 0x00007632640f7816 */ /* 0x000fe4000000000f */
[----:B------:R-:W-:Y:S01]  /*4ca0*/  PRMT R16, R102, 0x7632, R16 ;  /* 0x0000763266107816 */ /* 0x000fe20000000010 */
[----:B------:R1:W-:Y:S01]  /*4cb0*/  STS.U16 [R77+0x6], R13 ;  /* 0x0000060d4d007388 */ /* 0x0003e20000000400 */
[----:B------:R-:W-:Y:S02]  /*4cc0*/  PRMT R17, R106, 0x7632, R17 ;  /* 0x000076326a117816 */ /* 0x000fe40000000011 */
[----:B------:R-:W-:Y:S01]  /*4cd0*/  PRMT R78, R108, 0x7632, R78 ;  /* 0x000076326c4e7816 */ /* 0x000fe2000000004e */
[----:B------:R2:W-:Y:S01]  /*4ce0*/  STS.U16 [R77+0xa], R14 ;  /* 0x00000a0e4d007388 */ /* 0x0005e20000000400 */
[----:B0-----:R-:W-:-:S03]  /*4cf0*/  LEA.HI.SX32 R12, R25, R25, 0x1b ;  /* 0x00000019190c7211 */ /* 0x001fc600078fdaff */
[----:B------:R0:W-:Y:S01]  /*4d00*/  STS.U16 [R77+0xe], R15 ;  /* 0x00000e0f4d007388 */ /* 0x0001e20000000400 */
[----:B-1----:R-:W-:Y:S01]  /*4d10*/  @!P0 IMAD.MOV.U32 R13, RZ, RZ, -0x200 ;  /* 0xfffffe00ff0d8424 */ /* 0x002fe200078e00ff */
[----:B------:R-:W-:Y:S02]  /*4d20*/  SHF.L.U32 R61, R12, 0x1, RZ ;  /* 0x000000010c3d7819 */ /* 0x000fe400000006ff */
[----:B------:R-:W-:Y:S01]  /*4d30*/  STS.U16 [R77], R94 ;  /* 0x0000005e4d007388 */ /* 0x000fe20000000400 */
[----:B--2---:R-:W-:-:S03]  /*4d40*/  PRMT R14, R104, 0x7632, R14 ;  /* 0x00007632680e7816 */ /* 0x004fc6000000000e */
[----:B------:R-:W-:Y:S01]  /*4d50*/  STS.U16 [R77+0x4], R96 ;  /* 0x000004604d007388 */ /* 0x000fe20000000400 */
[----:B0-----:R-:W-:-:S03]  /*4d60*/  @!P0 IMAD R15, R26, R13, c[0x0][0x168] ;  /* 0x00005a001a0f8624 */ /* 0x001fc600078e020d */
[----:B------:R-:W-:Y:S01]  /*4d70*/  STS.U16 [R77+0x8], R98 ;  /* 0x000008624d007388 */ /* 0x000fe20000000400 */
[----:B------:R-:W-:-:S03]  /*4d80*/  IMAD.WIDE.U32 R12, R21, c[0x0][0x200], RZ ;  /* 0x00008000150c7a25 */ /* 0x000fc600078e00ff */
[----:B------:R-:W-:Y:S04]  /*4d90*/  STS.U16 [R77+0xc], R100 ;  /* 0x00000c644d007388 */ /* 0x000fe80000000400 */
[----:B------:R-:W-:Y:S04]  /*4da0*/  STS.U16 [R77+0x10], R102 ;  /* 0x000010664d007388 */ /* 0x000fe80000000400 */
[----:B------:R-:W-:Y:S04]  /*4db0*/  STS.U16 [R77+0x12], R16 ;  /* 0x000012104d007388 */ /* 0x000fe80000000400 */
[----:B------:R-:W-:Y:S04]  /*4dc0*/  STS.U16 [R77+0x14], R104 ;  /* 0x000014684d007388 */ /* 0x000fe80000000400 */
[----:B------:R0:W-:Y:S04]  /*4dd0*/  STS.U16 [R77+0x16], R14 ;  /* 0x0000160e4d007388 */ /* 0x0001e80000000400 */
[----:B------:R-:W-:Y:S04]  /*4de0*/  STS.U16 [R77+0x18], R106 ;  /* 0x0000186a4d007388 */ /* 0x000fe80000000400 */
[----:B------:R1:W-:Y:S01]  /*4df0*/  STS.U16 [R77+0x1a], R17 ;  /* 0x00001a114d007388 */ /* 0x0003e20000000400 */
[----:B0-----:R-:W-:-:S03]  /*4e00*/  IMAD R14, R143, c[0x0][0x200], RZ ;  /* 0x000080008f0e7a24 */ /* 0x001fc600078e02ff */
[----:B------:R-:W-:Y:S04]  /*4e10*/  STS.U16 [R77+0x1c], R108 ;  /* 0x00001c6c4d007388 */ /* 0x000fe80000000400 */
[----:B------:R-:W-:Y:S01]  /*4e20*/  STS.U16 [R77+0x1e], R78 ;  /* 0x00001e4e4d007388 */ /* 0x000fe20000000400 */
[----:B------:R-:W-:-:S06]  /*4e30*/  NOP ;  /* 0x0000000000007918 */ /* 0x000fcc0000000000 */
[----:B------:R-:W-:Y:S01]  /*4e40*/  LDS.U16 R79, [R62+0x40] ;  /* 0x000040003e4f7984 */ /* 0x000fe20000000400 */
[----:B-1----:R-:W-:-:S03]  /*4e50*/  IMAD R17, R21, c[0x0][0x204], R14 ;  /* 0x0000810015117a24 */ /* 0x002fc600078e020e */
        /* <DEDUP_REMOVED lines=33> */
.L_x_4073:
[----:B------:R-:W-:Y:S05]  /*5070*/  BSYNC B0 ;  /* 0x0000000000007941 */ /* 0x000fea0003800000 */
.L_x_4072:
[----:B------:R-:W-:Y:S01]  /*5080*/  MOV R15, R93 ;  /* 0x0000005d000f7202 */ /* 0x000fe20000000f00 */
[----:B------:R-:W-:Y:S01]  /*5090*/  IMAD.MOV.U32 R14, RZ, RZ, R12 ;  /* 0x000000ffff0e7224 */ /* 0x000fe200078e000c */
[----:B0-----:R-:W-:Y:S01]  /*50a0*/  SHF.L.U32 R17, R26, 0x9, RZ ;  /* 0x000000091a117819 */ /* 0x001fe200000006ff */
[----:B------:R-:W-:Y:S01]  /*50b0*/  IMAD R13, R19, c[0x0][0x208], RZ ;  /* 0x00008200130d7a24 */ /* 0x000fe200078e02ff */
[-C--:B------:R-:W-:Y:S01]  /*50c0*/  ISETP.GE.AND P3, PT, R50, R62.reuse, PT ;  /* 0x0000003e3200720c */ /* 0x080fe20003f66270 */
[C---:B------:R-:W-:Y:S01]  /*50d0*/  IMAD.WIDE.U32 R14, R0.reuse, c[0x0][0x208], R14 ;  /* 0x00008200000e7a25 */ /* 0x040fe200078e000e */
[----:B------:R-:W-:Y:S02]  /*50e0*/  SHF.R.S32.HI R61, RZ, 0x1f, R17 ;  /* 0x0000001fff3d7819 */ /* 0x000fe40000011411 */
[----:B------:R-:W-:Y:S01]  /*50f0*/  ISETP.GE.AND P4, PT, R51, R62, PT ;  /* 0x0000003e3300720c */ /* 0x000fe20003f86270 */
[----:B------:R-:W-:Y:S01]  /*5100*/  IMAD.MOV.U32 R12, RZ, RZ, 0x2 ;  /* 0x00000002ff0c7424 */ /* 0x000fe200078e00ff */
[----:B------:R-:W-:Y:S01]  /*5110*/  IADD3 R17, P0, R17, R14, RZ ;  /* 0x0000000e11117210 */ /* 0x000fe20007f1e0ff */
[----:B------:R-:W-:Y:S01]  /*5120*/  IMAD R16, R0, c[0x0][0x20c], R13 ;  /* 0x0000830000107a24 */ /* 0x000fe200078e020d */
[----:B------:R-:W-:Y:S01]  /*5130*/  ISETP.GE.AND P5, PT, R52, R62, PT ;  /* 0x0000003e3400720c */ /* 0x000fe20003fa6270 */
[----:B------:R-:W-:Y:S01]  /*5140*/  IMAD.WIDE R12, R23, R12, c[0x0][0x258] ;  /* 0x00009600170c7625 */ /* 0x000fe200078e020c */
[----:B------:R-:W-:-:S02]  /*5150*/  ISETP.GE.AND P6, PT, R53, R62, PT ;  /* 0x0000003e3500720c */ /* 0x000fc40003fc6270 */
[----:B------:R-:W-:Y:S02]  /*5160*/  IADD3.X R14, R61, R16, R15, P0, !PT ;  /* 0x000000103d0e7210 */ /* 0x000fe400007fe40f */
[C---:B------:R-:W-:Y:S02]  /*5170*/  LEA R12, P0, R17.reuse, R12, 0x1 ;  /* 0x0000000c110c7211 */ /* 0x040fe400078008ff */
[-C--:B------:R-:W-:Y:S02]  /*5180*/  ISETP.GE.AND P2, PT, R46, R62.reuse, PT ;  /* 0x0000003e2e00720c */ /* 0x080fe40003f46270 */
[----:B------:R-:W-:Y:S02]  /*5190*/  LEA.HI.X R13, R17, R13, R14, 0x1, P0 ;  /* 0x0000000d110d7211 */ /* 0x000fe400000f0c0e */
[-C--:B------:R-:W-:Y:S02]  /*51a0*/  ISETP.GE.AND P0, PT, R48, R62.reuse, PT ;  /* 0x0000003e3000720c */ /* 0x080fe40003f06270 */
[-C--:B------:R-:W-:Y:S01]  /*51b0*/  ISETP.GE.AND P1, PT, R47, R62.reuse, PT ;  /* 0x0000003e2f00720c */ /* 0x080fe20003f26270 */
[----:B------:R-:W-:Y:S01]  /*51c0*/  @!P3 STG.E.U16 [R12.64+0x140], R83 ;  /* 0x000140530c00b986 */ /* 0x000fe2000c101504 */
[----:B------:R-:W-:-:S02]  /*51d0*/  ISETP.GE.AND P3, PT, R57, R62, PT ;  /* 0x0000003e3900720c */ /* 0x000fc40003f66270 */
[----:B------:R-:W-:Y:S01]  /*51e0*/  IADD3 R26, R26, 0x1, RZ ;  /* 0x000000011a1a7810 */ /* 0x000fe20007ffe0ff */
[----:B------:R-:W-:Y:S01]  /*51f0*/  @!P4 STG.E.U16 [R12.64+0x180], R67 ;  /* 0x000180430c00c986 */ /* 0x000fe2000c101504 */
        /* <DEDUP_REMOVED lines=23> */
[----:B0-----:R-:W-:Y:S02]  /*5370*/  IADD3.X R85, RZ, R3, RZ, P1, !PT ;  /* 0x00000003ff557210 */ /* 0x001fe40000ffe4ff */
[----:B------:R-:W-:Y:S01]  /*5380*/  IADD3.X R5, RZ, R5, RZ, P2, !PT ;  /* 0x00000005ff057210 */ /* 0x000fe200017fe4ff */
[----:B------:R-:W-:Y:S01]  /*5390*/  @P0 CALL.REL.NOINC `(.L_x_4074) ;  /* 0x0000001000000944 */ /* 0x000fe20003c00000 */
[----:B------:R-:W-:Y:S05]  /*53a0*/  BRA `(.L_x_4075) ;  /* 0xffffb24000007947 */ /* 0x000fea000383ffff */
.L_x_4074:
[----:B------:R-:W-:Y:S05]  /*53b0*/  EXIT ;  /* 0x000000000000794d */ /* 0x000fea0003800000 */
.L_x_4076:
        /* <DEDUP_REMOVED lines=12> */
.L_x_5432:


//--------------------- .text._Z25selective_scan_fwd_kernelI32Selective_Scan_fwd_kernel_traitsILi32ELi16ELi1ELb0ELb0ELb0ELb1EN3c108BFloat16EfEEv13SSMParamsBase --------------------------
	.section	.text._Z25selective_scan_fwd_kernelI32Selective_Scan_fwd_kernel_traitsILi32ELi16ELi1ELb0ELb0ELb0ELb1EN3c108BFloat16EfEEv13SSMParamsBase,"ax",@progbits
	.sectioninfo	@"SHI_REGISTERS=168"
	.align	128
        .global         _Z25selective_scan_fwd_kernelI32Selective_Scan_fwd_kernel_traitsILi32ELi16ELi1ELb0ELb0ELb0ELb1EN3c108BFloat16EfEEv13SSMParamsBase
        .type           _Z25selective_scan_fwd_kernelI32Selective_Scan_fwd_kernel_traitsILi32ELi16ELi1ELb0ELb0ELb0ELb1EN3c108BFloat16EfEEv13SSMParamsBase,@function
        .size           _Z25selective_scan_fwd_kernelI32Selective_Scan_fwd_kernel_traitsILi32ELi16ELi1ELb0ELb0ELb0ELb1EN3c108BFloat16EfEEv13SSMParamsBase,(.L_x_5433 - _Z25selective_scan_fwd_kernelI32Selective_Scan_fwd_kernel_traitsILi32ELi16ELi1ELb0ELb0ELb0ELb1EN3c108BFloat16EfEEv13SSMParamsBase)
        .other          _Z25selective_scan_fwd_kernelI32Selective_Scan_fwd_kernel_traitsILi32ELi16ELi1ELb0ELb0ELb0ELb1EN3c108BFloat16EfEEv13SSMParamsBase,@"STO_CUDA_ENTRY STV_DEFAULT"
_Z25selective_scan_fwd_kernelI32Selective_Scan_fwd_kernel_traitsILi32ELi16ELi1ELb0ELb0ELb0ELb1EN3c108BFloat16EfEEv13SSMParamsBase:
.text._Z25selective_scan_fwd_kernelI32Selective_Scan_fwd_kernel_traitsILi32ELi16ELi1ELb0ELb0ELb0ELb1EN3c108BFloat16EfEEv13SSMParamsBase:
[----:B------:R-:W-:Y:S02]  /*0000*/  IMAD.MOV.U32 R1, RZ, RZ, c[0x0][0x28] ;  /* 0x00000a00ff017624 */ /* 0x000fe400078e00ff */
        /* <DEDUP_REMOVED lines=25> */
[----:B------:R-:W-:-:S04]  /*01a0*/  IMAD.WIDE.U32 R4, R81, c[0x0][0x1e8], RZ ;  /* 0x00007a0051047a25 */ /* 0x000fc800078e00ff */
[----:B------:R-:W-:Y:S02]  /*01b0*/  IMAD R9, R81, c[0x0][0x1ec], R6 ;  /* 0x00007b0051097a24 */ /* 0x000fe400078e0206 */
[----:B------:R-:W-:Y:S02]  /*01c0*/  IMAD.IADD R3, R3, 0x1, R7 ;  /* 0x0000000103037824 */ /* 0x000fe400078e0207 */
[C---:B------:R-:W-:Y:S01]  /*01d0*/  IMAD R10, R78.reuse, c[0x0][0x198], RZ ;  /* 0x000066004e0a7a24 */ /* 0x040fe200078e02ff */
[----:B------:R-:W-:Y:S01]  /*01e0*/  IADD3 R5, R5, R9, RZ ;  /* 0x0000000905057210 */ /* 0x000fe20007ffe0ff */
[----:B------:R-:W-:Y:S02]  /*01f0*/  IMAD R12, R78, c[0x0][0x1b8], RZ ;  /* 0x00006e004e0c7a24 */ /* 0x000fe400078e02ff */
[----:B------:R-:W-:Y:S01]  /*0200*/  IMAD R71, R81, c[0x0][0x19c], R10 ;  /* 0x0000670051477a24 */ /* 0x000fe200078e020a */
[----:B0-----:R-:W-:Y:S01]  /*0210*/  SHF.R.S32.HI R107, RZ, 0x1f, R79 ;  /* 0x0000001fff6b7819 */ /* 0x001fe2000001144f */
[----:B------:R-:W-:Y:S01]  /*0220*/  IMAD.WIDE.U32 R2, R79, c[0x0][0x1d0], R2 ;  /* 0x000074004f027a25 */ /* 0x000fe200078e0002 */
[----:B-1----:R-:W-:-:S03]  /*0230*/  LOP3.LUT R72, R96, 0x1f, RZ, 0xc0, !PT ;  /* 0x0000001f60487812 */ /* 0x002fc600078ec0ff */
[----:B------:R-:W-:Y:S02]  /*0240*/  IMAD.SHL.U32 R53, R96, 0x10, RZ ;  /* 0x0000001060357824 */ /* 0x000fe400078e00ff */
        /* <DEDUP_REMOVED lines=11> */
[C---:B------:R-:W-:Y:S01]  /*0300*/  IADD3.X R2, R75.reuse, R3, R0, P0, !PT ;  /* 0x000000034b027210 */ /* 0x040fe200007fe400 */
[----:B------:R-:W-:Y:S01]  /*0310*/  IMAD R0, R78, c[0x0][0x180], RZ ;  /* 0x000060004e007a24 */ /* 0x000fe200078e02ff */
[----:B------:R-:W-:Y:S01]  /*0320*/  IADD3.X R4, R75, R5, R6, P1, !PT ;  /* 0x000000054b047210 */ /* 0x000fe20000ffe406 */
[----:B------:R-:W-:Y:S01]  /*0330*/  IMAD.WIDE.U32 R6, R81, c[0x0][0x180], RZ ;  /* 0x0000600051067a25 */ /* 0x000fe200078e00ff */
[----:B------:R-:W-:-:S02]  /*0340*/  LEA R8, P0, R9, c[0x0][0x240], 0x1 ;  /* 0x0000900009087a11 */ /* 0x000fc400078008ff */
[----:B------:R-:W-:Y:S01]  /*0350*/  LEA R84, P1, R87, c[0x0][0x248], 0x1 ;  /* 0x0000920057547a11 */ /* 0x000fe200078208ff */
[----:B------:R-:W-:Y:S01]  /*0360*/  IMAD R73, R81, c[0x0][0x184], R0 ;  /* 0x0000610051497a24 */ /* 0x000fe200078e0200 */
[----:B------:R-:W-:Y:S01]  /*0370*/  LEA.HI.X R9, R9, c[0x0][0x244], R2, 0x1, P0 ;  /* 0x0000910009097a11 */ /* 0x000fe200000f0c02 */
[----:B------:R-:W-:Y:S01]  /*0380*/  IMAD R0, R79, c[0x0][0x164], R81 ;  /* 0x000059004f007a24 */ /* 0x000fe200078e0251 */
[----:B------:R-:W-:Y:S01]  /*0390*/  LEA.HI.X R87, R87, c[0x0][0x24c], R4, 0x1, P1 ;  /* 0x0000930057577a11 */ /* 0x000fe200008f0c04 */
[----:B------:R-:W-:Y:S01]  /*03a0*/  IMAD.WIDE.U32 R4, R81, c[0x0][0x198], RZ ;  /* 0x0000660051047a25 */ /* 0x000fe200078e00ff */
[C---:B------:R-:W-:Y:S02]  /*03b0*/  IADD3 R66, R53.reuse, 0x2, RZ ;  /* 0x0000000235427810 */ /* 0x040fe40007ffe0ff */
[----:B------:R-:W-:Y:S01]  /*03c0*/  IADD3 R65, R53, 0x3, RZ ;  /* 0x0000000335417810 */ /* 0x000fe20007ffe0ff */
[----:B------:R-:W-:Y:S01]  /*03d0*/  IMAD.WIDE.U32 R2, R81, c[0x0][0x1b8], RZ ;  /* 0x00006e0051027a25 */ /* 0x000fe200078e00ff */
[----:B------:R-:W-:-:S02]  /*03e0*/  IADD3 R64, R53, 0x4, RZ ;  /* 0x0000000435407810 */ /* 0x000fc40007ffe0ff */
[C---:B------:R-:W-:Y:S01]  /*03f0*/  IADD3 R63, R53.reuse, 0x5, RZ ;  /* 0x00000005353f7810 */ /* 0x040fe20007ffe0ff */
[----:B------:R-:W-:Y:S01]  /*0400*/  IMAD R0, R0, c[0x0][0x174], RZ ;  /* 0x00005d0000007a24 */ /* 0x000fe200078e02ff */
[C---:B------:R-:W-:Y:S01]  /*0410*/  IADD3 R62, R53.reuse, 0x6, RZ ;  /* 0x00000006353e7810 */ /* 0x040fe20007ffe0ff */
[----:B------:R-:W-:Y:S01]  /*0420*/  IMAD.MOV.U32 R68, RZ, RZ, RZ ;  /* 0x000000ffff447224 */ /* 0x000fe200078e00ff */
[----:B------:R-:W-:Y:S01]  /*0430*/  IADD3 R61, R53, 0x7, RZ ;  /* 0x00000007353d7810 */ /* 0x000fe20007ffe0ff */
[----:B------:R-:W-:Y:S01]  /*0440*/  IMAD.IADD R71, R5, 0x1, R71 ;  /* 0x0000000105477824 */ /* 0x000fe200078e0247 */
[----:B------:R-:W-:Y:S01]  /*0450*/  IADD3 R60, R53, 0x8, RZ ;  /* 0x00000008353c7810 */ /* 0x000fe20007ffe0ff */
[----:B------:R-:W-:Y:S01]  /*0460*/  IMAD.IADD R69, R3, 0x1, R69 ;  /* 0x0000000103457824 */ /* 0x000fe200078e0245 */
[C---:B------:R-:W-:Y:S01]  /*0470*/  IADD3 R59, R53.reuse, 0x9, RZ ;  /* 0x00000009353b7810 */ /* 0x040fe20007ffe0ff */
[----:B------:R-:W-:Y:S01]  /*0480*/  IMAD R52, R0, c[0x0][0x16c], RZ ;  /* 0x00005b0000347a24 */ /* 0x000fe200078e02ff */
[----:B------:R-:W-:-:S02]  /*0490*/  IADD3 R58, R53, 0xa, RZ ;  /* 0x0000000a353a7810 */ /* 0x000fc40007ffe0ff */
[C---:B------:R-:W-:Y:S02]  /*04a0*/  IADD3 R57, R53.reuse, 0xb, RZ ;  /* 0x0000000b35397810 */ /* 0x040fe40007ffe0ff */
[C---:B------:R-:W-:Y:S02]  /*04b0*/  IADD3 R56, R53.reuse, 0xc, RZ ;  /* 0x0000000c35387810 */ /* 0x040fe40007ffe0ff */
[C---:B------:R-:W-:Y:S02]  /*04c0*/  IADD3 R55, R53.reuse, 0xd, RZ ;  /* 0x0000000d35377810 */ /* 0x040fe40007ffe0ff */
[----:B------:R-:W-:Y:S02]  /*04d0*/  IADD3 R54, R53, 0xe, RZ ;  /* 0x0000000e35367810 */ /* 0x000fe40007ffe0ff */
[----:B------:R-:W-:Y:S02]  /*04e0*/  IADD3 R73, R7, R73, RZ ;  /* 0x0000004907497210 */ /* 0x000fe40007ffe0ff */
[----:B------:R-:W-:-:S02]  /*04f0*/  IADD3 R53, R53, 0xf, RZ ;  /* 0x0000000f35357810 */ /* 0x000fc40007ffe0ff */
        /* <DEDUP_REMOVED lines=14> */
[----:B--2---:R-:W-:Y:S02]  /*05e0*/  LOP3.LUT R38, R77, 0x1e0, RZ, 0xfc, !PT ;  /* 0x000001e04d267812 */ /* 0x004fe400078efcff */
.L_x_4118:
[----:B------:R-:W-:Y:S01]  /*05f0*/  BAR.SYNC.DEFER_BLOCKING 0x0 ;  /* 0x0000000000007b1d */ /* 0x000fe20000010000 */
[----:B------:R-:W-:Y:S02]  /*0600*/  MOV R11, 0xfffffe00 ;  /* 0xfffffe00000b7802 */ /* 0x000fe40000000f00 */
[----:B------:R-:W-:-:S03]  /*0610*/  PRMT R0, RZ, 0x7610, R0 ;  /* 0x00007610ff007816 */ /* 0x000fc60000000000 */
[----:B------:R-:W-:-:S05]  /*0620*/  IMAD R18, R68, R11, c[0x0][0x168] ;  /* 0x00005a0044127624 */ /* 0x000fca00078e020b */
[-C--:B------:R-:W-:Y:S02]  /*0630*/  ISETP.GE.AND P0, PT, R77, R18.reuse, PT ;  /* 0x000000124d00720c */ /* 0x080fe40003f06270 */
[-C--:B------:R-:W-:Y:S02]  /*0640*/  ISETP.GE.AND P1, PT, R51, R18.reuse, PT ;  /* 0x000000123300720c */ /* 0x080fe40003f26270 */
[-C--:B------:R-:W-:Y:S02]  /*0650*/  ISETP.GE.AND P2, PT, R50, R18.reuse, PT ;  /* 0x000000123200720c */ /* 0x080fe40003f46270 */
[-C--:B------:R-:W-:Y:S02]  /*0660*/  ISETP.GE.AND P3, PT, R49, R18.reuse, PT ;  /* 0x000000123100720c */ /* 0x080fe40003f66270 */
[----:B------:R-:W-:-:S05]  /*0670*/  ISETP.GE.AND P4, PT, R48, R18, PT ;  /* 0x000000123000720c */ /* 0x000fca0003f86270 */
[----:B------:R-:W2:Y:S01]  /*0680*/  @!P0 LDG.E.U16 R0, [R8.64] ;  /* 0x0000000408008981 */ /* 0x000ea2000c1e1500 */
[-C--:B------:R-:W-:Y:S02]  /*0690*/  ISETP.GE.AND P0, PT, R99, R18.reuse, PT ;  /* 0x000000126300720c */ /* 0x080fe40003f06270 */
[----:B------:R-:W-:Y:S02]  /*06a0*/  PRMT R11, RZ, 0x7610, R11 ;  /* 0x00007610ff0b7816 */ /* 0x000fe4000000000b */
[----:B------:R-:W-:Y:S02]  /*06b0*/  PRMT R10, RZ, 0x7610, R10 ;  /* 0x00007610ff0a7816 */ /* 0x000fe4000000000a */
[----:B-1----:R-:W-:Y:S02]  /*06c0*/  PRMT R13, RZ, 0x7610, R13 ;  /* 0x00007610ff0d7816 */ /* 0x002fe4000000000d */
[----:B------:R-:W-:Y:S02]  /*06d0*/  PRMT R12, RZ, 0x7610, R12 ;  /* 0x00007610ff0c7816 */ /* 0x000fe4000000000c */
[----:B------:R-:W-:Y:S01]  /*06e0*/  PRMT R15, RZ, 0x7610, R15 ;  /* 0x00007610ff0f7816 */ /* 0x000fe2000000000f */
[----:B------:R-:W3:Y:S01]  /*06f0*/  @!P1 LDG.E.U16 R10, [R8.64+0x80] ;  /* 0x00008004080a9981 */ /* 0x000ee2000c1e1500 */
[----:B------:R-:W-:-:S03]  /*0700*/  ISETP.GE.AND P1, PT, R46, R18, PT ;  /* 0x000000122e00720c */ /* 0x000fc60003f26270 */
[----:B------:R-:W4:Y:S01]  /*0710*/  @!P0 LDG.E.U16 R11, [R8.64+0x40] ;  /* 0x00004004080b8981 */ /* 0x000f22000c1e1500 */
[----:B------:R-:W-:-:S03]  /*0720*/  ISETP.GE.AND P0, PT, R47, R18, PT ;  /* 0x000000122f00720c */ /* 0x000fc60003f06270 */
[----:B------:R-:W3:Y:S01]  /*0730*/  @!P2 LDG.E.U16 R13, [R8.64+0xc0] ;  /* 0x0000c004080da981 */ /* 0x000ee2000c1e1500 */
[----:B------:R-:W-:-:S03]  /*0740*/  ISETP.GE.AND P2, PT, R45, R18, PT ;  /* 0x000000122d00720c */ /* 0x000fc60003f46270 */
[----:B------:R-:W3:Y:S01]  /*0750*/  @!P3 LDG.E.U16 R12, [R8.64+0x100] ;  /* 0x00010004080cb981 */ /* 0x000ee2000c1e1500 */
[----:B------:R-:W-:-:S03]  /*0760*/  ISETP.GE.AND P3, PT, R44, R18, PT ;  /* 0x000000122c00720c */ /* 0x000fc60003f66270 */
[----:B------:R-:W3:Y:S01]  /*0770*/  @!P4 LDG.E.U16 R15, [R8.64+0x140] ;  /* 0x00014004080fc981 */ /* 0x000ee2000c1e1500 */
[----:B------:R-:W-:Y:S02]  /*0780*/  ISETP.GE.AND P4, PT, R43, R18, PT ;  /* 0x000000122b00720c */ /* 0x000fe40003f86270 */
[----:B------:R-:W-:Y:S02]  /*0790*/  PRMT R14, RZ, 0x7610, R14 ;  /* 0x00007610ff0e7816 */ /* 0x000fe4000000000e */
[----:B------:R-:W-:Y:S02]  /*07a0*/  PRMT R17, RZ, 0x7610, R17 ;  /* 0x00007610ff117816 */ /* 0x000fe40000000011 */
[----:B------:R-:W-:Y:S02]  /*07b0*/  PRMT R16, RZ, 0x7610, R16 ;  /* 0x00007610ff107816 */ /* 0x000fe40000000010 */
[----:B------:R-:W-:Y:S01]  /*07c0*/  PRMT R19, RZ, 0x7610, R19 ;  /* 0x00007610ff137816 */ /* 0x000fe20000000013 */
[----:B------:R-:W3:Y:S01]  /*07d0*/  @!P0 LDG.E.U16 R14, [R8.64+0x180] ;  /* 0x00018004080e8981 */ /* 0x000ee2000c1e1500 */
[----:B------:R-:W-:-:S02]  /*07e0*/  PRMT R20, RZ, 0x7610, R20 ;  /* 0x00007610ff147816 */ /* 0x000fc40000000014 */
[-C--:B------:R-:W-:Y:S01]  /*07f0*/  ISETP.GE.AND P0, PT, R42, R18.reuse, PT ;  /* 0x000000122a00720c */ /* 0x080fe20003f06270 */
[----:B------:R-:W3:Y:S01]  /*0800*/  @!P1 LDG.E.U16 R17, [R8.64+0x1c0] ;  /* 0x0001c00408119981 */ /* 0x000ee2000c1e1500 */
        /* <DEDUP_REMOVED lines=16> */
[----:B------:R-:W3:Y:S01]  /*0910*/  @!P4 LDG.E.U16 R85, [R8.64+0x3c0] ;  /* 0x0003c0040855c981 */ /* 0x000ee2000c1e1500 */
[----:B------:R-:W-:-:S02]  /*0920*/  IADD3 R23, R70, 0x20, RZ ;  /* 0x0000002046177810 */ /* 0x000fc40007ffe0ff */
[C---:B------:R-:W-:Y:S02]  /*0930*/  IADD3 R25, R70.reuse, 0x40, RZ ;  /* 0x0000004046197810 */ /* 0x040fe40007ffe0ff */
[C---:B------:R-:W-:Y:S02]  /*0940*/  IADD3 R27, R70.reuse, 0x60, RZ ;  /* 0x00000060461b7810 */ /* 0x040fe40007ffe0ff */
[CC--:B------:R-:W-:Y:S02]  /*0950*/  LEA.HI.SX32 R37, R70.reuse, R70.reuse, 0x1b ;  /* 0x0000004646257211 */ /* 0x0c0fe400078fdaff */
[C---:B------:R-:W-:Y:S02]  /*0960*/  IADD3 R29, R70.reuse, 0x80, RZ ;  /* 0x00000080461d7810 */ /* 0x040fe40007ffe0ff */
[----:B------:R-:W-:Y:S02]  /*0970*/  IADD3 R31, R70, 0xa0, RZ ;  /* 0x000000a0461f7810 */ /* 0x000fe40007ffe0ff */
[----:B------:R-:W-:-:S02]  /*0980*/  LEA.HI.SX32 R23, R23, R70, 0x1b ;  /* 0x0000004617177211 */ /* 0x000fc400078fdaff */
[-C--:B------:R-:W-:Y:S02]  /*0990*/  LEA.HI.SX32 R25, R25, R70.reuse, 0x1b ;  /* 0x0000004619197211 */ /* 0x080fe400078fdaff */
[-C--:B------:R-:W-:Y:S01]  /*09a0*/  LEA.HI.SX32 R27, R27, R70.reuse, 0x1b ;  /* 0x000000461b1b7211 */ /* 0x080fe200078fdaff */
[----:B------:R-:W-:Y:S01]  /*09b0*/  IMAD.SHL.U32 R37, R37, 0x2, RZ ;  /* 0x0000000225257824 */ /* 0x000fe200078e00ff */
[-C--:B------:R-:W-:Y:S01]  /*09c0*/  LEA.HI.SX32 R29, R29, R70.reuse, 0x1b ;  /* 0x000000461d1d7211 */ /* 0x080fe200078fdaff */
[----:B------:R-:W-:Y:S01]  /*09d0*/  IMAD.SHL.U32 R36, R23, 0x2, RZ ;  /* 0x0000000217247824 */ /* 0x000fe200078e00ff */
[----:B------:R-:W-:Y:S02]  /*09e0*/  LEA.HI.SX32 R31, R31, R70, 0x1b ;  /* 0x000000461f1f7211 */ /* 0x000fe400078fdaff */
[----:B------:R-:W-:Y:S01]  /*09f0*/  IADD3 R23, R70, 0xc0, RZ ;  /* 0x000000c046177810 */ /* 0x000fe20007ffe0ff */
[----:B------:R-:W-:Y:S01]  /*0a00*/  IMAD.SHL.U32 R34, R27, 0x2, RZ ;  /* 0x000000021b227824 */ /* 0x000fe200078e00ff */
[----:B------:R-:W-:Y:S01]  /*0a10*/  SHF.L.U32 R35, R25, 0x1, RZ ;  /* 0x0000000119237819 */ /* 0x000fe200000006ff */
[----:B------:R-:W-:Y:S01]  /*0a20*/  IMAD.SHL.U32 R33, R29, 0x2, RZ ;  /* 0x000000021d217824 */ /* 0x000fe200078e00ff */
[----:B------:R-:W-:-:S02]  /*0a30*/  SHF.L.U32 R32, R31, 0x1, RZ ;  /* 0x000000011f207819 */ /* 0x000fc400000006ff */
[C---:B------:R-:W-:Y:S02]  /*0a40*/  IADD3 R25, R70.reuse, 0xe0, RZ ;  /* 0x000000e046197810 */ /* 0x040fe40007ffe0ff */
[C---:B------:R-:W-:Y:S02]  /*0a50*/  IADD3 R27, R70.reuse, 0x100, RZ ;  /* 0x00000100461b7810 */ /* 0x040fe40007ffe0ff */
[C---:B------:R-:W-:Y:S02]  /*0a60*/  IADD3 R31, R70.reuse, 0x140, RZ ;  /* 0x00000140461f7810 */ /* 0x040fe40007ffe0ff */
[-C--:B------:R-:W-:Y:S02]  /*0a70*/  LEA.HI.SX32 R23, R23, R70.reuse, 0x1b ;  /* 0x0000004617177211 */ /* 0x080fe400078fdaff */
[----:B------:R-:W-:Y:S02]  /*0a80*/  IADD3 R29, R70, 0x120, RZ ;  /* 0x00000120461d7810 */ /* 0x000fe40007ffe0ff */
[----:B------:R-:W-:-:S02]  /*0a90*/  LEA.HI.SX32 R25, R25, R70, 0x1b ;  /* 0x0000004619197211 */ /* 0x000fc400078fdaff */
[-C--:B------:R-:W-:Y:S02]  /*0aa0*/  LEA.HI.SX32 R27, R27, R70.reuse, 0x1b ;  /* 0x000000461b1b7211 */ /* 0x080fe400078fdaff */
[----:B------:R-:W-:Y:S01]  /*0ab0*/  LEA.HI.SX32 R28, R29, R70, 0x1b ;  /* 0x000000461d1c7211 */ /* 0x000fe200078fdaff */
[----:B------:R-:W-:Y:S01]  /*0ac0*/  IMAD.SHL.U32 R30, R25, 0x2, RZ ;  /* 0x00000002191e7824 */ /* 0x000fe200078e00ff */
[----:B------:R-:W-:Y:S02]  /*0ad0*/  SHF.L.U32 R29, R27, 0x1, RZ ;  /* 0x000000011b1d7819 */ /* 0x000fe400000006ff */
[----:B------:R-:W-:Y:S01]  /*0ae0*/  IADD3 R25, R70, 0x1e0, RZ ;  /* 0x000001e046197810 */ /* 0x000fe20007ffe0ff */
[----:B------:R-:W-:-:S03]  /*0af0*/  IMAD.SHL.U32 R28, R28, 0x2, RZ ;  /* 0x000000021c1c7824 */ /* 0x000fc600078e00ff */
[----:B------:R-:W-:-:S04]  /*0b00*/  LEA.HI.SX32 R22, R25, R70, 0x1b ;  /* 0x0000004619167211 */ /* 0x000fc800078fdaff */
        /* <DEDUP_REMOVED lines=22> */
[----:B0-----:R-:W-:Y:S01]  /*0c70*/  LEA.HI.SX32 R0, R31, R70, 0x1b ;  /* 0x000000461f007211 */ /* 0x001fe200078fdaff */
[----:B------:R-:W-:Y:S01]  /*0c80*/  IMAD.SHL.U32 R31, R23, 0x2, RZ ;  /* 0x00000002171f7824 */ /* 0x000fe200078e00ff */
[----:B----4-:R0:W-:Y:S04]  /*0c90*/  STS.U16 [R36+0x40], R11 ;  /* 0x0000400b24007388 */ /* 0x0101e80000000400 */
[----:B---3--:R-:W-:Y:S01]  /*0ca0*/  STS.U16 [R35+0x80], R10 ;  /* 0x0000800a23007388 */ /* 0x008fe20000000400 */
[----:B------:R-:W-:-:S03]  /*0cb0*/  IADD3 R23, R70, 0x1c0, RZ ;  /* 0x000001c046177810 */ /* 0x000fc60007ffe0ff */
[----:B------:R1:W-:Y:S01]  /*0cc0*/  STS.U16 [R34+0xc0], R13 ;  /* 0x0000c00d22007388 */ /* 0x0003e20000000400 */
[----:B0-----:R-:W-:-:S03]  /*0cd0*/  IADD3 R11, R70, 0x160, RZ ;  /* 0x00000160460b7810 */ /* 0x001fc60007ffe0ff */
[----:B------:R-:W-:Y:S01]  /*0ce0*/  STS.U16 [R33+0x100], R12 ;  /* 0x0001000c21007388 */ /* 0x000fe20000000400 */
[----:B------:R-:W-:-:S03]  /*0cf0*/  IMAD.SHL.U32 R27, R0, 0x2, RZ ;  /* 0x00000002001b7824 */ /* 0x000fc600078e00ff */
[----:B------:R0:W-:Y:S01]  /*0d00*/  STS.U16 [R32+0x140], R15 ;  /* 0x0001400f20007388 */ /* 0x0001e20000000400 */
[C---:B-1----:R-:W-:Y:S01]  /*0d10*/  IADD3 R13, R70.reuse, 0x180, RZ ;  /* 0x00000180460d7810 */ /* 0x042fe20007ffe0ff */
[C---:B------:R-:W-:Y:S01]  /*0d20*/  IMAD.SHL.U32 R0, R70.reuse, 0x10, RZ ;  /* 0x0000001046007824 */ /* 0x040fe200078e00ff */
[-C--:B------:R-:W-:Y:S02]  /*0d30*/  LEA.HI.SX32 R11, R11, R70.reuse, 0x1b ;  /* 0x000000460b0b7211 */ /* 0x080fe400078fdaff */
[-C--:B------:R-:W-:Y:S02]  /*0d40*/  LEA.HI.SX32 R13, R13, R70.reuse, 0x1b ;  /* 0x000000460d0d7211 */ /* 0x080fe400078fdaff */
[----:B0-----:R-:W-:Y:S02]  /*0d50*/  IADD3 R15, R70, 0x1a0, RZ ;  /* 0x000001a0460f7810 */ /* 0x001fe40007ffe0ff */
[-C--:B------:R-:W-:Y:S02]  /*0d60*/  LEA.HI.SX32 R23, R23, R70.reuse, 0x1b ;  /* 0x0000004617177211 */ /* 0x080fe400078fdaff */
[----:B------:R-:W-:Y:S01]  /*0d70*/  LEA.HI.SX32 R15, R15, R70, 0x1b ;  /* 0x000000460f0f7211 */ /* 0x000fe200078fdaff */
[----:B------:R-:W-:Y:S01]  /*0d80*/  STS.U16 [R31+0x180], R14 ;  /* 0x0001800e1f007388 */ /* 0x000fe20000000400 */
[----:B------:R-:W-:Y:S01]  /*0d90*/  SHF.L.U32 R26, R11, 0x1, RZ ;  /* 0x000000010b1a7819 */ /* 0x000fe200000006ff */
[----:B------:R-:W-:Y:S01]  /*0da0*/  IMAD.SHL.U32 R25, R13, 0x2, RZ ;  /* 0x000000020d197824 */ /* 0x000fe200078e00ff */
[----:B------:R-:W-:Y:S01]  /*0db0*/  SHF.L.U32 R24, R15, 0x1, RZ ;  /* 0x000000010f187819 */ /* 0x000fe200000006ff */
[----:B------:R-:W-:Y:S01]  /*0dc0*/  STS.U16 [R30+0x1c0], R17 ;  /* 0x0001c0111e007388 */ /* 0x000fe20000000400 */
[----:B------:R-:W-:Y:S01]  /*0dd0*/  LEA.HI.SX32 R0, R0, R0, 0x1b ;  /* 0x0000000000007211 */ /* 0x000fe200078fdaff */
[----:B------:R-:W-:-:S02]  /*0de0*/  IMAD.SHL.U32 R23, R23, 0x2, RZ ;  /* 0x0000000217177824 */ /* 0x000fc400078e00ff */
[----:B------:R-:W-:Y:S01]  /*0df0*/  STS.U16 [R29+0x200], R16 ;  /* 0x000200101d007388 */ /* 0x000fe20000000400 */
[----:B------:R-:W-:-:S03]  /*0e00*/  SHF.L.U32 R0, R0, 0x1, RZ ;  /* 0x0000000100007819 */ /* 0x000fc600000006ff */
[----:B------:R0:W-:Y:S04]  /*0e10*/  STS.U16 [R28+0x240], R19 ;  /* 0x000240131c007388 */ /* 0x0001e80000000400 */
[----:B------:R1:W-:Y:S04]  /*0e20*/  STS.U16 [R27+0x280], R20 ;  /* 0x000280141b007388 */ /* 0x0003e80000000400 */
[----:B------:R2:W-:Y:S04]  /*0e30*/  STS.U16 [R26+0x2c0], R21 ;  /* 0x0002c0151a007388 */ /* 0x0005e80000000400 */
[----:B------:R-:W-:Y:S01]  /*0e40*/  STS.U16 [R25+0x300], R80 ;  /* 0x0003005019007388 */ /* 0x000fe20000000400 */
[----:B------:R-:W-:-:S03]  /*0e50*/  IMAD.MOV.U32 R10, RZ, RZ, R84 ;  /* 0x000000ffff0a7224 */ /* 0x000fc600078e0054 */
[----:B------:R-:W-:Y:S01]  /*0e60*/  STS.U16 [R24+0x340], R83 ;  /* 0x0003405318007388 */ /* 0x000fe20000000400 */
[----:B------:R-:W-:-:S03]  /*0e70*/  MOV R11, R87 ;  /* 0x00000057000b7202 */ /* 0x000fc60000000f00 */
        /* <DEDUP_REMOVED lines=23> */
[----:B------:R-:W2:Y:S01]  /*0ff0*/  @!P2 LDG.E.U16 R19, [R10.64+0x40] ;  /* 0x000040040a13a981 */ /* 0x000ea2000c1e1500 */
[----:B------:R-:W-:-:S03]  /*1000*/  ISETP.GE.AND P2, PT, R46, R18, PT ;  /* 0x000000122e00720c */ /* 0x000fc60003f46270 */
[----:B------:R-:W3:Y:S01]  /*1010*/  @!P1 LDG.E.U16 R20, [R10.64] ;  /* 0x000000040a149981 */ /* 0x000ee2000c1e1500 */
        /* <DEDUP_REMOVED lines=113> */
.L_x_4078:
[----:B------:R-:W-:Y:S05]  /*1730*/  BSYNC B0 ;  /* 0x0000000000007941 */ /* 0x000fea0003800000 */
.L_x_4077:
        /* <DEDUP_REMOVED lines=36> */
.L_x_4080:
[----:B------:R-:W-:Y:S05]  /*1980*/  BSYNC B0 ;  /* 0x0000000000007941 */ /* 0x000fea0003800000 */
.L_x_4079:
        /* <DEDUP_REMOVED lines=38> */
.L_x_4082:
[----:B------:R-:W-:Y:S05]  /*1bf0*/  BSYNC B0 ;  /* 0x0000000000007941 */ /* 0x000fea0003800000 */
.L_x_4081:
        /* <DEDUP_REMOVED lines=36> */
.L_x_4084:
[----:B------:R-:W-:Y:S05]  /*1e40*/  BSYNC B0 ;  /* 0x0000000000007941 */ /* 0x000fea0003800000 */
.L_x_4083:
        /* <DEDUP_REMOVED lines=38> */
.L_x_4086:
[----:B------:R-:W-:Y:S05]  /*20b0*/  BSYNC B0 ;  /* 0x0000000000007941 */ /* 0x000fea0003800000 */
.L_x_4085:
        /* <DEDUP_REMOVED lines=36> */
.L_x_4088:
[----:B------:R-:W-:Y:S05]  /*2300*/  BSYNC B0 ;  /* 0x0000000000007941 */ /* 0x000fea0003800000 */
.L_x_4087:
        /* <DEDUP_REMOVED lines=38> */
.L_x_4090:
[----:B------:R-:W-:Y:S05]  /*2570*/  BSYNC B0 ;  /* 0x0000000000007941 */ /* 0x000fea0003800000 */
.L_x_4089:
        /* <DEDUP_REMOVED lines=36> */
.L_x_4092:
[----:B------:R-:W-:Y:S05]  /*27c0*/  BSYNC B0 ;  /* 0x0000000000007941 */ /* 0x000fea0003800000 */
.L_x_4091:
        /* <DEDUP_REMOVED lines=41> */
.L_x_4094:
[----:B------:R-:W-:Y:S05]  /*2a60*/  BSYNC B0 ;  /* 0x0000000000007941 */ /* 0x000fea0003800000 */
.L_x_4093:
        /* <DEDUP_REMOVED lines=41> */
.L_x_4096:
[----:B------:R-:W-:Y:S05]  /*2d00*/  BSYNC B0 ;  /* 0x0000000000007941 */ /* 0x000fea0003800000 */
.L_x_4095:
        /* <DEDUP_REMOVED lines=47> */
.L_x_4098:
[----:B------:R-:W-:Y:S05]  /*3000*/  BSYNC B0 ;  /* 0x0000000000007941 */ /* 0x000fea0003800000 */
.L_x_4097:
        /* <DEDUP_REMOVED lines=33> */
.L_x_4100:
[----:B------:R-:W-:Y:S05]  /*3220*/  BSYNC B0 ;  /* 0x0000000000007941 */ /* 0x000fea0003800000 */
.L_x_4099:
        /* <DEDUP_REMOVED lines=33> */
.L_x_4102:
[----:B------:R-:W-:Y:S05]  /*3440*/  BSYNC B0 ;  /* 0x0000000000007941 */ /* 0x000fea0003800000 */
.L_x_4101:
        /* <DEDUP_REMOVED lines=33> */
.L_x_4104:
[----:B------:R-:W-:Y:S05]  /*3660*/  BSYNC B0 ;  /* 0x0000000000007941 */ /* 0x000fea0003800000 */
.L_x_4103:
        /* <DEDUP_REMOVED lines=33> */
.L_x_4106:
[----:B------:R-:W-:Y:S05]  /*3880*/  BSYNC B0 ;  /* 0x0000000000007941 */ /* 0x000fea0003800000 */
.L_x_4105:
        /* <DEDUP_REMOVED lines=33> */
.L_x_4108:
[----:B------:R-:W-:Y:S05]  /*3aa0*/  BSYNC B0 ;  /* 0x0000000000007941 */ /* 0x000fea0003800000 */
.L_x_4107:
        /* <DEDUP_REMOVED lines=20> */
[----:B------:R-:W-:-:S02]  /*3bf0*/  FMUL.FTZ R120, R121, R20 ;  /* 0x0000001479787220 */ /* 0x000fc40000410000 */
[----:B------:R-:W-:Y:S01]  /*3c00*/  FMUL.FTZ R124, R129, R104 ;  /* 0x00000068817c7220 */ /* 0x000fe20000410000 */
[----:B------:R-:W-:Y:S01]  /*3c10*/  HFMA2.MMA R129, -RZ, RZ, 0, 0 ;  /* 0x00000000ff817435 */ /* 0x000fe200000001ff */
[----:B------:R-:W-:Y:S01]  /*3c20*/  FMUL.FTZ R121, R123, R98 ;  /* 0x000000627b797220 */ /* 0x000fe20000410000 */
[----:B------:R-:W-:Y:S01]  /*3c30*/  ISETP.EQ.OR P0, PT, R68, RZ, P0 ;  /* 0x000000ff4400720c */ /* 0x000fe20000702670 */
        /* <DEDUP_REMOVED lines=13> */
.L_x_4112:
[----:B------:R-:W-:Y:S01]  /*3d10*/  SHF.R.S32.HI R17, RZ, 0x1f, R129 ;  /* 0x0000001fff117819 */ /* 0x000fe20000011481 */
[----:B------:R-:W-:Y:S01]  /*3d20*/  IMAD.MOV.U32 R12, RZ, RZ, R6 ;  /* 0x000000ffff0c7224 */ /* 0x000fe200078e0006 */
[----:B------:R-:W-:-:S03]  /*3d30*/  MOV R13, R73 ;  /* 0x00000049000d7202 */ /* 0x000fc60000000f00 */
[----:B------:R-:W-:Y:S02]  /*3d40*/  IMAD R14, R17, c[0x0][0x188], RZ ;  /* 0x00006200110e7a24 */ /* 0x000fe400078e02ff */
[----:B------:R-:W-:-:S04]  /*3d50*/  IMAD.WIDE.U32 R12, R129, c[0x0][0x188], R12 ;  /* 0x00006200810c7a25 */ /* 0x000fc800078e000c */
[----:B------:R-:W-:Y:S01]  /*3d60*/  IMAD R15, R129, c[0x0][0x18c], R14 ;  /* 0x00006300810f7a24 */ /* 0x000fe200078e020e */
[----:B------:R-:W-:-:S03]  /*3d70*/  LEA R14, P1, R12, c[0x0][0x220], 0x2 ;  /* 0x000088000c0e7a11 */ /* 0x000fc600078210ff */
[----:B------:R-:W-:-:S05]  /*3d80*/  IMAD.IADD R13, R13, 0x1, R15 ;  /* 0x000000010d0d7824 */ /* 0x000fca00078e020f */
[----:B------:R-:W-:-:S05]  /*3d90*/  LEA.HI.X R15, R12, c[0x0][0x224], R13, 0x2, P1 ;  /* 0x000089000c0f7a11 */ /* 0x000fca00008f140d */
[----:B------:R0:W2:Y:S01]  /*3da0*/  LDG.E R14, [R14.64] ;  /* 0x000000040e0e7981 */ /* 0x0000a2000c1e1900 */
[----:B------:R-:W-:Y:S02]  /*3db0*/  IMAD.MOV.U32 R13, RZ, RZ, R71 ;  /* 0x000000ffff0d7224 */ /* 0x000fe400078e0047 */
[----:B------:R-:W-:Y:S01]  /*3dc0*/  IMAD R132, R17, c[0x0][0x1a0], RZ ;  /* 0x0000680011847a24 */ /* 0x000fe200078e02ff */
[----:B------:R-:W1:Y:S03]  /*3dd0*/  S2R R96, SR_TID.X ;  /* 0x0000000000607919 */ /* 0x000e660000002100 */
[----:B------:R-:W-:Y:S02]  /*3de0*/  IMAD R131, R129, c[0x0][0x1a4], R132 ;  /* 0x0000690081837a24 */ /* 0x000fe400078e0284 */
[----:B------:R-:W-:Y:S02]  /*3df0*/  IMAD R132, R17, c[0x0][0x1c0], RZ ;  /* 0x0000700011847a24 */ /* 0x000fe400078e02ff */
[----:B0-----:R-:W-:-:S02]  /*3e00*/  IMAD.MOV.U32 R15, RZ, RZ, R69 ;  /* 0x000000ffff0f7224 */ /* 0x001fc400078e0045 */
[----:B------:R-:W-:Y:S01]  /*3e10*/  IMAD R133, R129, c[0x0][0x1c4], R132 ;  /* 0x0000710081857a24 */ /* 0x000fe200078e0284 */
[-C--:B------:R-:W-:Y:S02]  /*3e20*/  ISETP.GE.U32.AND P3, PT, R67, R18.reuse, PT ;  /* 0x000000124300720c */ /* 0x080fe40003f66070 */
[-C--:B------:R-:W-:Y:S02]  /*3e30*/  ISETP.GE.U32.AND P4, PT, R66, R18.reuse, PT ;  /* 0x000000124200720c */ /* 0x080fe40003f86070 */
[----:B------:R-:W-:Y:S02]  /*3e40*/  FSEL R159, R120, RZ, !P3 ;  /* 0x000000ff789f7208 */ /* 0x000fe40005800000 */
[-C--:B------:R-:W-:Y:S02]  /*3e50*/  ISETP.GE.U32.AND P5, PT, R65, R18.reuse, PT ;  /* 0x000000124100720c */ /* 0x080fe40003fa6070 */
[----:B------:R-:W-:Y:S02]  /*3e60*/  FSEL R156, R118, RZ, !P4 ;  /* 0x000000ff769c7208 */ /* 0x000fe40006000000 */
[----:B------:R-:W-:-:S02]  /*3e70*/  ISETP.GE.U32.AND P6, PT, R64, R18, PT ;  /* 0x000000124000720c */ /* 0x000fc40003fc6070 */
[----:B------:R-:W-:Y:S02]  /*3e80*/  FSEL R140, R121, RZ, !P5 ;  /* 0x000000ff798c7208 */ /* 0x000fe40006800000 */
[----:B------:R-:W-:Y:S01]  /*3e90*/  FSEL R142, R117, RZ, !P6 ;  /* 0x000000ff758e7208 */ /* 0x000fe20007000000 */
[----:B--2---:R-:W-:Y:S01]  /*3ea0*/  FMUL.FTZ R128, R14, 1.4426950216293334961 ;  /* 0x3fb8aa3b0e807820 */ /* 0x004fe20000410000 */
[----:B------:R-:W-:-:S03]  /*3eb0*/  MOV R14, R2 ;  /* 0x00000002000e7202 */ /* 0x000fc60000000f00 */
[C---:B------:R-:W-:Y:S02]  /*3ec0*/  FMUL.FTZ R12, R128.reuse, R19 ;  /* 0x00000013800c7220 */ /* 0x040fe40000410000 */
[----:B------:R-:W-:Y:S02]  /*3ed0*/  FMUL.FTZ R16, R128, R20 ;  /* 0x0000001480107220 */ /* 0x000fe40000410000 */
[----:B------:R0:W-:Y:S01]  /*3ee0*/  MUFU.EX2 R163, R12 ;  /* 0x0000000c00a37308 */ /* 0x0001e20000000800 */
[----:B------:R-:W-:-:S04]  /*3ef0*/  IMAD.WIDE.U32 R14, R129, c[0x0][0x1c0], R14 ;  /* 0x00007000810e7a25 */ /* 0x000fc800078e000e */
[C---:B------:R-:W-:Y:S02]  /*3f00*/  FMUL.FTZ R157, R128.reuse, R21 ;  /* 0x00000015809d7220 */ /* 0x040fe40000410000 */
[C---:B------:R-:W-:Y:S01]  /*3f10*/  FMUL.FTZ R143, R128.reuse, R98 ;  /* 0x00000062808f7220 */ /* 0x040fe20000410000 */
[----:B------:R2:W3:Y:S01]  /*3f20*/  MUFU.EX2 R158, R16 ;  /* 0x00000010009e7308 */ /* 0x0004e20000000800 */
[----:B0-----:R-:W-:Y:S01]  /*3f30*/  MOV R12, R4 ;  /* 0x00000004000c7202 */ /* 0x001fe20000000f00 */
[----:B------:R-:W-:-:S04]  /*3f40*/  FMUL.FTZ R130, R128, R99 ;  /* 0x0000006380827220 */ /* 0x000fc80000410000 */
[----:B------:R-:W-:Y:S02]  /*3f50*/  IMAD.WIDE.U32 R12, R129, c[0x0][0x1a0], R12 ;  /* 0x00006800810c7a25 */ /* 0x000fe400078e000c */
[----:B------:R-:W0:Y:S03]  /*3f60*/  MUFU.EX2 R157, R157 ;  /* 0x0000009d009d7308 */ /* 0x000e260000000800 */
[----:B--2---:R-:W-:Y:S02]  /*3f70*/  LEA R16, P1, R12, c[0x0][0x228], 0x2 ;  /* 0x00008a000c107a11 */ /* 0x004fe400078210ff */
[----:B------:R-:W-:Y:S01]  /*3f80*/  IADD3 R13, R13, R131, RZ ;  /* 0x000000830d0d7210 */ /* 0x000fe20007ffe0ff */
[----:B------:R-:W-:Y:S02]  /*3f90*/  FMUL.FTZ R131, R128, R100 ;  /* 0x0000006480837220 */ /* 0x000fe40000410000 */
[----:B------:R-:W2:Y:S01]  /*3fa0*/  MUFU.EX2 R143, R143 ;  /* 0x0000008f008f7308 */ /* 0x000ea20000000800 */
[----:B------:R-:W-:Y:S01]  /*3fb0*/  LEA.HI.X R17, R12, c[0x0][0x22c], R13, 0x2, P1 ;  /* 0x00008b000c117a11 */ /* 0x000fe200008f140d */
[----:B------:R-:W-:Y:S01]  /*3fc0*/  IMAD.IADD R13, R15, 0x1, R133 ;  /* 0x000000010f0d7824 */ /* 0x000fe200078e0285 */
[----:B------:R-:W-:Y:S01]  /*3fd0*/  LEA R12, P1, R14, c[0x0][0x230], 0x2 ;  /* 0x00008c000e0c7a11 */ /* 0x000fe200078210ff */
[----:B------:R-:W-:Y:S01]  /*3fe0*/  FMUL.FTZ R15, R128, R101 ;  /* 0x00000065800f7220 */ /* 0x000fe20000410000 */
[----:B-1----:R-:W-:Y:S01]  /*3ff0*/  SHF.L.U32 R133, R96, 0x4, RZ ;  /* 0x0000000460857819 */ /* 0x002fe200000006ff */
[----:B------:R-:W-:Y:S01]  /*4000*/  FMUL.FTZ R132, R128, R103 ;  /* 0x0000006780847220 */ /* 0x000fe20000410000 */
[----:B------:R-:W-:Y:S01]  /*4010*/  LEA.HI.X R13, R14, c[0x0][0x234], R13, 0x2, P1 ;  /* 0x00008d000e0d7a11 */ /* 0x000fe200008f140d */
[C---:B------:R-:W-:Y:S01]  /*4020*/  FMUL.FTZ R14, R128.reuse, R102 ;  /* 0x00000066800e7220 */ /* 0x040fe20000410000 */
[----:B------:R-:W-:Y:S01]  /*4030*/  MUFU.EX2 R130, R130 ;  /* 0x0000008200827308 */ /* 0x000fe20000000800 */
[----:B------:R-:W-:Y:S01]  /*4040*/  ISETP.GE.U32.AND P2, PT, R133, R18, PT ;  /* 0x000000128500720c */ /* 0x000fe20003f46070 */
[----:B------:R-:W-:Y:S01]  /*4050*/  FMUL.FTZ R155, R128, R104 ;  /* 0x00000068809b7220 */ /* 0x000fe20000410000 */
[----:B---3--:R-:W-:Y:S01]  /*4060*/  FSEL R158, R158, 1, !P3 ;  /* 0x3f8000009e9e7808 */ /* 0x008fe20005800000 */
[----:B------:R1:W3:Y:S04]  /*4070*/  LDG.E R141, [R12.64] ;  /* 0x000000040c8d7981 */ /* 0x0002e8000c1e1900 */
[----:B------:R-:W4:Y:S01]  /*4080*/  MUFU.EX2 R14, R14 ;  /* 0x0000000e000e7308 */ /* 0x000f220000000800 */
[----:B------:R-:W-:Y:S01]  /*4090*/  FSEL R160, R119, RZ, !P2 ;  /* 0x000000ff77a07208 */ /* 0x000fe20005000000 */
[C---:B------:R-:W-:Y:S01]  /*40a0*/  FMUL.FTZ R161, R128.reuse, R105 ;  /* 0x0000006980a17220 */ /* 0x040fe20000410000 */
[----:B------:R-:W-:Y:S01]  /*40b0*/  FSEL R163, R163, 1, !P2 ;  /* 0x3f800000a3a37808 */ /* 0x000fe20005000000 */
[----:B------:R-:W-:Y:S01]  /*40c0*/  FMUL.FTZ R136, R128, R106 ;  /* 0x0000006a80887220 */ /* 0x000fe20000410000 */
[----:B------:R-:W-:-:S03]  /*40d0*/  ISETP.GE.U32.AND P3, PT, R61, R18, PT ;  /* 0x000000123d00720c */ /* 0x000fc60003f66070 */
[----:B------:R-:W5:Y:S01]  /*40e0*/  MUFU.EX2 R131, R131 ;  /* 0x0000008300837308 */ /* 0x000f620000000800 */
[----:B0-----:R-:W-:Y:S01]  /*40f0*/  FSEL R157, R157, 1, !P4 ;  /* 0x3f8000009d9d7808 */ /* 0x001fe20006000000 */
[----:B-1----:R-:W-:Y:S01]  /*4100*/  FFMA.FTZ R12, R160, R158, R159 ;  /* 0x0000009ea00c7223 */ /* 0x002fe2000001009f */
[----:B--2---:R-:W-:Y:S01]  /*4110*/  FSEL R143, R143, 1, !P5 ;  /* 0x3f8000008f8f7808 */ /* 0x004fe20006800000 */
[----:B------:R-:W-:Y:S01]  /*4120*/  FMUL.FTZ R134, R128, R108 ;  /* 0x0000006c80867220 */ /* 0x000fe20000410000 */
[----:B------:R0:W3:Y:S03]  /*4130*/  LDG.E R138, [R16.64] ;  /* 0x00000004108a7981 */ /* 0x0000e6000c1e1900 */
[----:B------:R-:W1:Y:S01]  /*4140*/  MUFU.EX2 R15, R15 ;  /* 0x0000000f000f7308 */ /* 0x000e620000000800 */
[----:B----4-:R-:W-:Y:S01]  /*4150*/  FSEL R151, R14, 1, !P3 ;  /* 0x3f8000000e977808 */ /* 0x010fe20005800000 */
[----:B------:R-:W-:-:S02]  /*4160*/  FMUL.FTZ R14, R163, R158 ;  /* 0x0000009ea30e7220 */ /* 0x000fc40000410000 */
[C---:B------:R-:W-:Y:S02]  /*4170*/  FFMA.FTZ R12, R157.reuse, R12, R156 ;  /* 0x0000000c9d0c7223 */ /* 0x040fe4000001009c */
[----:B------:R-:W-:Y:S02]  /*4180*/  FMUL.FTZ R14, R157, R14 ;  /* 0x0000000e9d0e7220 */ /* 0x000fe40000410000 */
[----:B------:R-:W2:Y:S01]  /*4190*/  MUFU.EX2 R132, R132 ;  /* 0x0000008400847308 */ /* 0x000ea20000000800 */
[----:B------:R-:W-:Y:S01]  /*41a0*/  ISETP.GE.U32.AND P1, PT, R63, R18, PT ;  /* 0x000000123f00720c */ /* 0x000fe20003f26070 */
[C---:B------:R-:W-:Y:S01]  /*41b0*/  FFMA.FTZ R12, R143.reuse, R12, R140 ;  /* 0x0000000c8f0c7223 */ /* 0x040fe2000001008c */
[----:B------:R-:W-:Y:S01]  /*41c0*/  FSEL R145, R130, 1, !P6 ;  /* 0x3f80000082917808 */ /* 0x000fe20007000000 */
[----:B------:R-:W-:Y:S01]  /*41d0*/  FMUL.FTZ R14, R143, R14 ;  /* 0x0000000e8f0e7220 */ /* 0x000fe20000410000 */
[----:B------:R-:W-:Y:S02]  /*41e0*/  ISETP.GE.U32.AND P2, PT, R62, R18, PT ;  /* 0x000000123e00720c */ /* 0x000fe40003f46070 */
[----:B------:R-:W-:Y:S01]  /*41f0*/  FSEL R144, R122, RZ, !P1 ;  /* 0x000000ff7a907208 */ /* 0x000fe20004800000 */
[----:B------:R-:W4:Y:S01]  /*4200*/  MUFU.EX2 R155, R155 ;  /* 0x0000009b009b7308 */ /* 0x000f220000000800 */
[----:B-----5:R-:W-:Y:S01]  /*4210*/  FSEL R147, R131, 1, !P1 ;  /* 0x3f80000083937808 */ /* 0x020fe20004800000 */
[----:B------:R-:W-:-:S02]  /*4220*/  FFMA.FTZ R12, R145, R12, R142 ;  /* 0x0000000c910c7223 */ /* 0x000fc4000001008e */
[----:B------:R-:W-:Y:S01]  /*4230*/  FMUL.FTZ R14, R145, R14 ;  /* 0x0000000e910e7220 */ /* 0x000fe20000410000 */
[----:B------:R-:W-:Y:S01]  /*4240*/  FSEL R146, R116, RZ, !P2 ;  /* 0x000000ff74927208 */ /* 0x000fe20005000000 */
[----:B------:R-:W-:Y:S01]  /*4250*/  FFMA.FTZ R12, R147, R12, R144 ;  /* 0x0000000c930c7223 */ /* 0x000fe20000010090 */
[----:B-1----:R-:W-:Y:S01]  /*4260*/  FSEL R149, R15, 1, !P2 ;  /* 0x3f8000000f957808 */ /* 0x002fe20005000000 */
[----:B------:R-:W1:Y:S01]  /*4270*/  MUFU.EX2 R161, R161 ;  /* 0x000000a100a17308 */ /* 0x000e620000000800 */
[----:B------:R-:W-:Y:S01]  /*4280*/  ISETP.GE.U32.AND P4, PT, R60, R18, PT ;  /* 0x000000123c00720c */ /* 0x000fe20003f86070 */
[----:B------:R-:W-:Y:S01]  /*4290*/  FMUL.FTZ R14, R147, R14 ;  /* 0x0000000e930e7220 */ /* 0x000fe20000410000 */
[----:B------:R-:W-:Y:S01]  /*42a0*/  FSEL R148, R123, RZ, !P3 ;  /* 0x000000ff7b947208 */ /* 0x000fe20005800000 */
[----:B------:R-:W-:Y:S01]  /*42b0*/  FFMA.FTZ R12, R149, R12, R146 ;  /* 0x0000000c950c7223 */ /* 0x000fe20000010092 */
[----:B--2---:R-:W-:Y:S01]  /*42c0*/  FSEL R153, R132, 1, !P4 ;  /* 0x3f80000084997808 */ /* 0x004fe20006000000 */
[----:B------:R-:W-:-:S02]  /*42d0*/  FMUL.FTZ R132, R128, R109 ;  /* 0x0000006d80847220 */ /* 0x000fc40000410000 */
[----:B------:R-:W2:Y:S01]  /*42e0*/  MUFU.EX2 R136, R136 ;  /* 0x0000008800887308 */ /* 0x000ea20000000800 */
[----:B------:R-:W-:Y:S01]  /*42f0*/  FMUL.FTZ R14, R149, R14 ;  /* 0x0000000e950e7220 */ /* 0x000fe20000410000 */
[----:B------:R-:W-:Y:S01]  /*4300*/  ISETP.GE.U32.AND P5, PT, R59, R18, PT ;  /* 0x000000123b00720c */ /* 0x000fe20003fa6070 */
[----:B------:R-:W-:Y:S01]  /*4310*/  FFMA.FTZ R12, R151, R12, R148 ;  /* 0x0000000c970c7223 */ /* 0x000fe20000010094 */
[----:B------:R-:W-:Y:S01]  /*4320*/  FSEL R150, R115, RZ, !P4 ;  /* 0x000000ff73967208 */ /* 0x000fe20006000000 */
[----:B------:R-:W-:-:S03]  /*4330*/  FMUL.FTZ R130, R128, R110 ;  /* 0x0000006e80827220 */ /* 0x000fc60000410000 */
[----:B------:R-:W5:Y:S01]  /*4340*/  MUFU.EX2 R134, R134 ;  /* 0x0000008600867308 */ /* 0x000f620000000800 */
[----:B------:R-:W-:Y:S01]  /*4350*/  FMUL.FTZ R14, R151, R14 ;  /* 0x0000000e970e7220 */ /* 0x000fe20000410000 */
[----:B------:R-:W-:Y:S01]  /*4360*/  ISETP.GE.U32.AND P6, PT, R58, R18, PT ;  /* 0x000000123a00720c */ /* 0x000fe20003fc6070 */
[----:B------:R-:W-:Y:S01]  /*4370*/  FFMA.FTZ R12, R153, R12, R150 ;  /* 0x0000000c990c7223 */ /* 0x000fe20000010096 */
[----:B------:R-:W-:Y:S02]  /*4380*/  FSEL R152, R124, RZ, !P5 ;  /* 0x000000ff7c987208 */ /* 0x000fe40006800000 */
[----:B----4-:R-:W-:Y:S02]  /*4390*/  FSEL R155, R155, 1, !P5 ;  /* 0x3f8000009b9b7808 */ /* 0x010fe40006800000 */
[----:B------:R-:W4:Y:S01]  /*43a0*/  MUFU.EX2 R132, R132 ;  /* 0x0000008400847308 */ /* 0x000f220000000800 */
[----:B------:R-:W-:Y:S02]  /*43b0*/  FMUL.FTZ R14, R153, R14 ;  /* 0x0000000e990e7220 */ /* 0x000fe40000410000 */
[----:B------:R-:W-:Y:S01]  /*43c0*/  FMUL.FTZ R128, R128, R111 ;  /* 0x0000006f80807220 */ /* 0x000fe20000410000 */
[----:B------:R-:W-:Y:S01]  /*43d0*/  ISETP.GE.U32.AND P1, PT, R57, R18, PT ;  /* 0x000000123900720c */ /* 0x000fe20003f26070 */
[----:B------:R-:W-:Y:S01]  /*43e0*/  FFMA.FTZ R12, R155, R12, R152 ;  /* 0x0000000c9b0c7223 */ /* 0x000fe20000010098 */
[----:B------:R-:W-:-:S02]  /*43f0*/  FSEL R154, R114, RZ, !P6 ;  /* 0x000000ff729a7208 */ /* 0x000fc40007000000 */
[----:B------:R-:W0:Y:S01]  /*4400*/  MUFU.EX2 R130, R130 ;  /* 0x0000008200827308 */ /* 0x000e220000000800 */
[----:B-1----:R-:W-:Y:S01]  /*4410*/  FSEL R161, R161, 1, !P6 ;  /* 0x3f800000a1a17808 */ /* 0x002fe20007000000 */
[----:B------:R-:W-:Y:S01]  /*4420*/  FMUL.FTZ R14, R155, R14 ;  /* 0x0000000e9b0e7220 */ /* 0x000fe20000410000 */
[----:B------:R-:W-:Y:S02]  /*4430*/  ISETP.GE.U32.AND P2, PT, R56, R18, PT ;  /* 0x000000123800720c */ /* 0x000fe40003f46070 */
        /* <DEDUP_REMOVED lines=8> */
[----:B-----5:R-:W-:Y:S01]  /*44c0*/  FSEL R134, R134, 1, !P2 ;  /* 0x3f80000086867808 */ /* 0x020fe20005000000 */
        /* <DEDUP_REMOVED lines=9> */
[----:B0-----:R-:W-:Y:S01]  /*4560*/  FSEL R130, R130, 1, !P4 ;  /* 0x3f80000082827808 */ /* 0x001fe20006000000 */
        /* <DEDUP_REMOVED lines=25> */
[----:B------:R-:W-:Y:S01]  /*4700*/  IMAD.MOV.U32 R15, RZ, RZ, RZ ;  /* 0x000000ffff0f7224 */ /* 0x000fe200078e00ff */
[----:B------:R-:W-:Y:S02]  /*4710*/  MOV R14, 0x3f800000 ;  /* 0x3f800000000e7802 */ /* 0x000fe40000000f00 */
[----:B------:R-:W-:-:S04]  /*4720*/  ISETP.NE.AND P2, PT, R70, 0x1f, PT ;  /* 0x0000001f4600780c */ /* 0x000fc80003f45270 */
[----:B------:R-:W-:Y:S05]  /*4730*/  @!P0 LDS.64 R14, [R129.X8+0x450] ;  /* 0x00045000810e8984 */ /* 0x000fea0000008a00 */
        /* <DEDUP_REMOVED lines=17> */
[----:B0-----:R-:W-:Y:S01]  /*4850*/  @!P3 MOV R162, R14 ;  /* 0x0000000e00a2b202 */ /* 0x001fe20000000f00 */
[----:B-1----:R-:W-:-:S10]  /*4860*/  @!P3 IMAD.MOV.U32 R164, RZ, RZ, R15 ;  /* 0x000000ffffa4b224 */ /* 0x002fd400078e000f */
        /* <DEDUP_REMOVED lines=26> */
.L_x_4111:
[----:B------:R-:W-:Y:S05]  /*4a10*/  BSYNC B0 ;  /* 0x0000000000007941 */ /* 0x000fea0003800000 */
.L_x_4110:
        /* <DEDUP_REMOVED lines=24> */
.L_x_4109:
[----:B------:R-:W-:Y:S01]  /*4ba0*/  BAR.SYNC.DEFER_BLOCKING 0x0 ;  /* 0x0000000000007b1d */ /* 0x000fe20000010000 */
[----:B------:R-:W-:Y:S02]  /*4bb0*/  F2FP.BF16.PACK_AB R12, R83, R80 ;  /* 0x00000050530c723e */ /* 0x000fe400000010ff */
[----:B------:R-:W-:Y:S02]  /*4bc0*/  F2FP.BF16.PACK_AB R13, R85, R82 ;  /* 0x00000052550d723e */ /* 0x000fe400000010ff */
[C---:B------:R-:W-:Y:S01]  /*4bd0*/  PRMT R14, R12.reuse, 0x7610, R14 ;  /* 0x000076100c0e7816 */ /* 0x040fe2000000000e */
[----:B------:R-:W-:Y:S01]  /*4be0*/  BSSY B0, `(.L_x_4113) ;  /* 0x0000060000007945 */ /* 0x000fe20003800000 */
[----:B------:R-:W-:-:S02]  /*4bf0*/  PRMT R15, R12, 0x7632, R15 ;  /* 0x000076320c0f7816 */ /* 0x000fc4000000000f */
[----:B------:R-:W-:Y:S02]  /*4c00*/  F2FP.BF16.PACK_AB R12, R87, R84 ;  /* 0x00000054570c723e */ /* 0x000fe400000010ff */
[C---:B------:R-:W-:Y:S02]  /*4c10*/  PRMT R16, R13.reuse, 0x7610, R16 ;  /* 0x000076100d107816 */ /* 0x040fe40000000010 */
[----:B------:R-:W-:Y:S02]  /*4c20*/  PRMT R17, R13, 0x7632, R17 ;  /* 0x000076320d117816 */ /* 0x000fe40000000011 */
[----:B------:R-:W-:Y:S02]  /*4c30*/  F2FP.BF16.PACK_AB R13, R89, R86 ;  /* 0x00000056590d723e */ /* 0x000fe400000010ff */
[----:B------:R-:W-:Y:S02]  /*4c40*/  ISETP.NE.AND P0, PT, R96, RZ, PT ;  /* 0x000000ff6000720c */ /* 0x000fe40003f05270 */
[----:B------:R-:W-:-:S02]  /*4c50*/  PRMT R18, R12, 0x7610, R18 ;  /* 0x000076100c127816 */ /* 0x000fc40000000012 */
[----:B------:R-:W-:Y:S02]  /*4c60*/  PRMT R20, R13, 0x7610, R20 ;  /* 0x000076100d147816 */ /* 0x000fe40000000014 */
[----:B------:R-:W-:Y:S01]  /*4c70*/  PRMT R19, R12, 0x7632, R19 ;  /* 0x000076320c137816 */ /* 0x000fe20000000013 */
[----:B------:R0:W-:Y:S01]  /*4c80*/  STS.U16 [R0], R14 ;  /* 0x0000000e00007388 */ /* 0x0001e20000000400 */
[----:B------:R-:W-:Y:S02]  /*4c90*/  F2FP.BF16.PACK_AB R12, R91, R88 ;  /* 0x000000585b0c723e */ /* 0x000fe400000010ff */
[----:B------:R-:W-:Y:S01]  /*4ca0*/  LOP3.LUT R99, R77, 0x20, RZ, 0xfc, !PT ;  /* 0x000000204d637812 */ /* 0x000fe200078efcff */
[----:B------:R1:W-:Y:S01]  /*4cb0*/  STS.U16 [R0+0x6], R17 ;  /* 0x0000061100007388 */ /* 0x0003e20000000400 */
[----:B------:R-:W-:Y:S02]  /*4cc0*/  MOV R135, 0xfffffe00 ;  /* 0xfffffe0000877802 */ /* 0x000fe40000000f00 */
[C---:B------:R-:W-:Y:S01]  /*4cd0*/  SHF.L.U64.HI R100, R99.reuse, 0x1, R75 ;  /* 0x0000000163647819 */ /* 0x040fe2000001024b */
[----:B------:R2:W-:Y:S01]  /*4ce0*/  STS.U16 [R0+0x8], R18 ;  /* 0x0000081200007388 */ /* 0x0005e20000000400 */
[----:B------:R-:W-:Y:S01]  /*4cf0*/  IMAD.SHL.U32 R98, R99, 0x2, RZ ;  /* 0x0000000263627824 */ /* 0x000fe200078e00ff */
[----:B0-----:R-:W-:Y:S01]  /*4d00*/  PRMT R14, R13, 0x7632, R14 ;  /* 0x000076320d0e7816 */ /* 0x001fe2000000000e */
[----:B------:R-:W-:Y:S01]  /*4d10*/  IMAD R102, R68, R135, c[0x0][0x168] ;  /* 0x00005a0044667624 */ /* 0x000fe200078e0287 */
[----:B------:R-:W-:Y:S01]  /*4d20*/  F2FP.BF16.PACK_AB R13, R93, R90 ;  /* 0x0000005a5d0d723e */ /* 0x000fe200000010ff */
[----:B------:R0:W-:Y:S03]  /*4d30*/  STS.U16 [R0+0x2], R15 ;  /* 0x0000020f00007388 */ /* 0x0001e60000000400 */
[C---:B-1----:R-:W-:Y:S01]  /*4d40*/  PRMT R17, R13.reuse, 0x7610, R17 ;  /* 0x000076100d117816 */ /* 0x042fe20000000011 */
[----:B------:R1:W-:Y:S01]  /*4d50*/  STS.U16 [R0+0x4], R16 ;  /* 0x0000041000007388 */ /* 0x0003e20000000400 */
[----:B--2---:R-:W-:-:S02]  /*4d60*/  PRMT R18, R13, 0x7632, R18 ;  /* 0x000076320d127816 */ /* 0x004fc40000000012 */
[----:B------:R-:W-:Y:S01]  /*4d70*/  F2FP.BF16.PACK_AB R13, R97, R94 ;  /* 0x0000005e610d723e */ /* 0x000fe200000010ff */
[----:B------:R2:W-:Y:S01]  /*4d80*/  STS.U16 [R0+0xa], R19 ;  /* 0x00000a1300007388 */ /* 0x0005e20000000400 */
[----:B------:R-:W-:Y:S02]  /*4d90*/  ISETP.GE.AND P2, PT, R77, R102, PT ;  /* 0x000000664d00720c */ /* 0x000fe40003f46270 */
[C---:B0-----:R-:W-:Y:S01]  /*4da0*/  PRMT R15, R12.reuse, 0x7610, R15 ;  /* 0x000076100c0f7816 */ /* 0x041fe2000000000f */
[----:B------:R0:W-:Y:S01]  /*4db0*/  STS.U16 [R0+0xc], R20 ;  /* 0x00000c1400007388 */ /* 0x0001e20000000400 */
[----:B-1----:R-:W-:Y:S02]  /*4dc0*/  PRMT R16, R12, 0x7632, R16 ;  /* 0x000076320c107816 */ /* 0x002fe40000000010 */
[----:B------:R-:W-:Y:S01]  /*4dd0*/  F2FP.BF16.PACK_AB R12, R95, R92 ;  /* 0x0000005c5f0c723e */ /* 0x000fe200000010ff */
[----:B------:R1:W-:Y:S01]  /*4de0*/  STS.U16 [R0+0xe], R14 ;  /* 0x00000e0e00007388 */ /* 0x0003e20000000400 */
[----:B--2---:R-:W-:-:S03]  /*4df0*/  PRMT R19, R13, 0x7610, R19 ;  /* 0x000076100d137816 */ /* 0x004fc60000000013 */
[----:B------:R2:W-:Y:S01]  /*4e00*/  STS.U16 [R0+0x12], R16 ;  /* 0x0000121000007388 */ /* 0x0005e20000000400 */
[----:B0-----:R-:W-:Y:S01]  /*4e10*/  PRMT R20, R13, 0x7632, R20 ;  /* 0x000076320d147816 */ /* 0x001fe20000000014 */
[----:B------:R-:W-:Y:S02]  /*4e20*/  @!P0 IMAD.MOV.U32 R13, RZ, RZ, -0x200 ;  /* 0xfffffe00ff0d8424 */ /* 0x000fe400078e00ff */
[----:B------:R-:W-:Y:S01]  /*4e30*/  STS.U16 [R0+0x10], R15 ;  /* 0x0000100f00007388 */ /* 0x000fe20000000400 */
[----:B-1----:R-:W-:-:S03]  /*4e40*/  PRMT R14, R12, 0x7632, R14 ;  /* 0x000076320c0e7816 */ /* 0x002fc6000000000e */
[----:B------:R-:W-:Y:S01]  /*4e50*/  STS.U16 [R0+0x14], R17 ;  /* 0x0000141100007388 */ /* 0x000fe20000000400 */
[----:B--2---:R-:W-:-:S03]  /*4e60*/  @!P0 IMAD R16, R68, R13, c[0x0][0x168] ;  /* 0x00005a0044108624 */ /* 0x004fc600078e020d */
[----:B------:R0:W-:Y:S04]  /*4e70*/  STS.U16 [R0+0x16], R18 ;  /* 0x0000161200007388 */ /* 0x0001e80000000400 */
[----:B------:R1:W-:Y:S04]  /*4e80*/  STS.U16 [R0+0x18], R12 ;  /* 0x0000180c00007388 */ /* 0x0003e80000000400 */
[----:B------:R2:W-:Y:S01]  /*4e90*/  STS.U16 [R0+0x1a], R14 ;  /* 0x00001a0e00007388 */ /* 0x0005e20000000400 */
[----:B0-----:R-:W-:-:S03]  /*4ea0*/  IMAD R18, R78, c[0x0][0x208], RZ ;  /* 0x000082004e127a24 */ /* 0x001fc600078e02ff */
[----:B------:R0:W-:Y:S01]  /*4eb0*/  STS.U16 [R0+0x1c], R19 ;  /* 0x00001c1300007388 */ /* 0x0001e20000000400 */
[----:B-1----:R-:W-:-:S03]  /*4ec0*/  IMAD R12, R107, c[0x0][0x200], RZ ;  /* 0x000080006b0c7a24 */ /* 0x002fc600078e02ff */
[----:B------:R-:W-:Y:S01]  /*4ed0*/  STS.U16 [R0+0x1e], R20 ;  /* 0x00001e1400007388 */ /* 0x000fe20000000400 */
[----:B------:R-:W-:-:S06]  /*4ee0*/  NOP ;  /* 0x0000000000007918 */ /* 0x000fcc0000000000 */
[----:B------:R-:W-:Y:S01]  /*4ef0*/  LDS.U16 R111, [R37] ;  /* 0x00000000256f7984 */ /* 0x000fe20000000400 */
[----:B--2---:R-:W-:-:S03]  /*4f00*/  IMAD.WIDE.U32 R14, R79, c[0x0][0x200], RZ ;  /* 0x000080004f0e7a25 */ /* 0x004fc600078e00ff */
[----:B------:R-:W-:Y:S01]  /*4f10*/  LDS.U16 R113, [R36+0x40] ;  /* 0x0000400024717984 */ /* 0x000fe20000000400 */
[----:B------:R-:W-:Y:S02]  /*4f20*/  IMAD R21, R79, c[0x0][0x204], R12 ;  /* 0x000081004f157a24 */ /* 0x000fe400078e020c */
[----:B------:R-:W-:Y:S01]  /*4f30*/  IMAD.SHL.U32 R12, R68, 0x200, RZ ;  /* 0x00000200440c7824 */ /* 0x000fe200078e00ff */
[----:B------:R-:W-:Y:S01]  /*4f40*/  LDS.U16 R115, [R35+0x80] ;  /* 0x0000800023737984 */ /* 0x000fe20000000400 */
[----:B0-----:R-:W-:Y:S01]  /*4f50*/  IMAD R19, R81, c[0x0][0x20c], R18 ;  /* 0x0000830051137a24 */ /* 0x001fe200078e0212 */
[----:B------:R-:W-:Y:S02]  /*4f60*/  IADD3 R15, R15, R21, RZ ;  /* 0x000000150f0f7210 */ /* 0x000fe40007ffe0ff */
[----:B------:R-:W-:Y:S01]  /*4f70*/  LDS.U16 R117, [R34+0xc0] ;  /* 0x0000c00022757984 */ /* 0x000fe20000000400 */
[----:B------:R-:W-:Y:S02]  /*4f80*/  SHF.R.S32.HI R13, RZ, 0x1f, R12 ;  /* 0x0000001fff0d7819 */ /* 0x000fe4000001140c */
[----:B------:R-:W-:Y:S01]  /*4f90*/  IMAD.WIDE.U32 R14, R81, c[0x0][0x208], R14 ;  /* 0x00008200510e7a25 */ /* 0x000fe200078e000e */
[----:B------:R-:W-:Y:S04]  /*4fa0*/  LDS.U16 R119, [R33+0x100] ;  /* 0x0001000021777984 */ /* 0x000fe80000000400 */
[----:B------:R-:W-:Y:S01]  /*4fb0*/  LDS.U16 R121, [R32+0x140] ;  /* 0x0001400020797984 */ /* 0x000fe20000000400 */
[----:B------:R-:W-:-:S02]  /*4fc0*/  IADD3 R17, P1, R12, R14, RZ ;  /* 0x0000000e0c117210 */ /* 0x000fc40007f3e0ff */
[----:B------:R-:W-:Y:S01]  /*4fd0*/  IADD3 R14, P5, R98, c[0x0][0x258], RZ ;  /* 0x00009600620e7a10 */ /* 0x000fe20007fbe0ff */
[----:B------:R-:W-:Y:S01]  /*4fe0*/  LDS.U16 R123, [R31+0x180] ;  /* 0x000180001f7b7984 */ /* 0x000fe20000000400 */
[----:B------:R-:W-:Y:S02]  /*4ff0*/  IADD3.X R18, R13, R19, R15, P1, !PT ;  /* 0x000000130d127210 */ /* 0x000fe40000ffe40f */
[----:B------:R-:W-:Y:S01]  /*5000*/  IADD3.X R15, R100, c[0x0][0x25c], RZ, P5, !PT ;  /* 0x00009700640f7a10 */ /* 0x000fe20002ffe4ff */
[----:B------:R-:W-:Y:S01]  /*5010*/  LDS.U16 R125, [R30+0x1c0] ;  /* 0x0001c0001e7d7984 */ /* 0x000fe20000000400 */
[----:B------:R-:W-:-:S03]  /*5020*/  LEA R14, P6, R17, R14, 0x1 ;  /* 0x0000000e110e7211 */ /* 0x000fc600078c08ff */
[----:B------:R-:W-:Y:S01]  /*5030*/  LDS.U16 R127, [R29+0x200] ;  /* 0x000200001d7f7984 */ /* 0x000fe20000000400 */
[----:B------:R-:W-:-:S03]  /*5040*/  LEA.HI.X R15, R17, R15, R18, 0x1, P6 ;  /* 0x0000000f110f7211 */ /* 0x000fc600030f0c12 */
        /* <DEDUP_REMOVED lines=9> */
[----:B0-----:R-:W-:-:S04]  /*50e0*/  IADD3 R16, P5, R77, R12, RZ ;  /* 0x0000000c4d107210 */ /* 0x001fc80007fbe0ff */
[----:B------:R-:W-:Y:S01]  /*50f0*/  IADD3.X R17, R75, R13, RZ, P5, !PT ;  /* 0x0000000d4b117210 */ /* 0x000fe20002ffe4ff */
[----:B------:R-:W0:Y:S02]  /*5100*/  LDS R104, [0x420] ;  /* 0x00042000ff687984 */ /* 0x000e240000000800 */
[-C--:B0-----:R-:W-:Y:S02]  /*5110*/  ISETP.GE.AND P4, PT, R77, R104.reuse, PT ;  /* 0x000000684d00720c */ /* 0x081fe40003f86270 */
        /* <DEDUP_REMOVED lines=12> */
.L_x_4114:
[----:B------:R-:W-:Y:S05]  /*51e0*/  BSYNC B0 ;  /* 0x0000000000007941 */ /* 0x000fea0003800000 */
.L_x_4113:
[-C--:B------:R-:W-:Y:S01]  /*51f0*/  ISETP.GE.AND P5, PT, R50, R104.reuse, PT ;  /* 0x000000683200720c */ /* 0x080fe20003fa6270 */
[----:B0-----:R-:W-:Y:S01]  /*5200*/  IMAD R20, R107, c[0x0][0x1f0], RZ ;  /* 0x00007c006b147a24 */ /* 0x001fe200078e02ff */
[----:B------:R-:W-:Y:S01]  /*5210*/  @!P3 STG.E.U16 [R14.64+0x40], R115 ;  /* 0x000040730e00b986 */ /* 0x000fe2000c101504 */
[-C--:B------:R-:W-:Y:S01]  /*5220*/  ISETP.GE.AND P4, PT, R49, R104.reuse, PT ;  /* 0x000000683100720c */ /* 0x080fe20003f86270 */
[----:B------:R-:W-:Y:S01]  /*5230*/  IMAD.WIDE.U32 R18, R79, c[0x0][0x1f0], RZ ;  /* 0x00007c004f127a25 */ /* 0x000fe200078e00ff */
[-C--:B------:R-:W-:Y:S01]  /*5240*/  ISETP.GE.AND P3, PT, R48, R104.reuse, PT ;  /* 0x000000683000720c */ /* 0x080fe20003f66270 */
[----:B------:R0:W-:Y:S01]  /*5250*/  @!P1 STG.E.U16 [R14.64], R113 ;  /* 0x000000710e009986 */ /* 0x0001e2000c101504 */
[-C--:B------:R-:W-:Y:S01]  /*5260*/  ISETP.GE.AND P1, PT, R47, R104.reuse, PT ;  /* 0x000000682f00720c */ /* 0x080fe20003f26270 */
[C---:B------:R-:W-:Y:S01]  /*5270*/  IMAD R111, R79.reuse, c[0x0][0x1f4], R20 ;  /* 0x00007d004f6f7a24 */ /* 0x040fe200078e0214 */
[----:B------:R-:W-:Y:S01]  /*5280*/  ISETP.GE.AND P6, PT, R46, R104, PT ;  /* 0x000000682e00720c */ /* 0x000fe20003fc6270 */
[----:B------:R-:W-:-:S03]  /*5290*/  @!P2 IMAD.WIDE.U32 R20, R79, c[0x0][0x1f0], R12 ;  /* 0x00007c004f14aa25 */ /* 0x000fc600078e000c */
[----:B------:R-:W-:Y:S01]  /*52a0*/  @!P5 STG.E.U16 [R14.64+0x80], R117 ;  /* 0x000080750e00d986 */ /* 0x000fe2000c101504 */
[-C--:B------:R-:W-:Y:S01]  /*52b0*/  ISETP.GE.AND P5, PT, R45, R104.reuse, PT ;  /* 0x000000682d00720c */ /* 0x080fe20003fa6270 */
[----:B------:R-:W-:Y:S01]  /*52c0*/  IMAD R106, R78, c[0x0][0x1f8], RZ ;  /* 0x00007e004e6a7a24 */ /* 0x000fe200078e02ff */
[----:B------:R-:W-:Y:S01]  /*52d0*/  @!P2 IADD3 R21, R111, R21, RZ ;  /* 0x000000156f15a210 */ /* 0x000fe20007ffe0ff */
[----:B------:R-:W-:Y:S01]  /*52e0*/  IMAD.IADD R19, R19, 0x1, R111 ;  /* 0x0000000113137824 */ /* 0x000fe200078e026f */
[----:B------:R-:W-:Y:S01]  /*52f0*/  @!P4 STG.E.U16 [R14.64+0xc0], R119 ;  /* 0x0000c0770e00c986 */ /* 0x000fe2000c101504 */
[-C--:B------:R-:W-:Y:S01]  /*5300*/  ISETP.GE.AND P4, PT, R43, R104.reuse, PT ;  /* 0x000000682b00720c */ /* 0x080fe20003f86270 */
[C---:B0-----:R-:W-:Y:S02]  /*5310*/  IMAD R113, R81.reuse, c[0x0][0x1fc], R106 ;  /* 0x00007f0051717a24 */ /* 0x041fe400078e026a */
[----:B------:R-:W-:Y:S01]  /*5320*/  @!P2 IMAD.WIDE.U32 R20, R81, c[0x0][0x1f8], R20 ;  /* 0x00007e005114aa25 */ /* 0x000fe200078e0014 */
[----:B------:R-:W-:Y:S01]  /*5330*/  @!P3 STG.E.U16 [R14.64+0x100], R121 ;  /* 0x000100790e00b986 */ /* 0x000fe2000c101504 */
[----:B------:R-:W-:-:S02]  /*5340*/  ISETP.GE.AND P3, PT, R42, R104, PT ;  /* 0x000000682a00720c */ /* 0x000fc40003f66270 */
[----:B------:R-:W-:Y:S01]  /*5350*/  IMAD.WIDE.U32 R18, R81, c[0x0][0x1f8], R18 ;  /* 0x00007e0051127a25 */ /* 0x000fe200078e0012 */
[----:B------:R-:W-:Y:S01]  /*5360*/  @!P1 STG.E.U16 [R14.64+0x140], R123 ;  /* 0x0001407b0e009986 */ /* 0x000fe2000c101504 */
[----:B------:R-:W-:-:S03]  /*5370*/  ISETP.GE.AND P1, PT, R44, R104, PT ;  /* 0x000000682c00720c */ /* 0x000fc60003f26270 */
[----:B------:R-:W-:Y:S01]  /*5380*/  @!P6 STG.E.U16 [R14.64+0x180], R125 ;  /* 0x0001807d0e00e986 */ /* 0x000fe2000c101504 */
[----:B------:R-:W-:-:S03]  /*5390*/  @!P2 IADD3 R106, P6, R77, R20, RZ ;  /* 0x000000144d6aa210 */ /* 0x000fc60007fde0ff */
[----:B------:R-:W-:Y:S01]  /*53a0*/  @!P5 STG.E.U16 [R14.64+0x1c0], R127 ;  /* 0x0001c07f0e00d986 */ /* 0x000fe2000c101504 */
[----:B------:R-:W-:Y:S02]  /*53b0*/  @!P2 IADD3.X R111, R75, R21, R113, P6, !PT ;  /* 0x000000154b6fa210 */ /* 0x000fe400037fe471 */
[----:B------:R-:W-:Y:S01]  /*53c0*/  IADD3 R20, P6, R12, R18, RZ ;  /* 0x000000120c147210 */ /* 0x000fe20007fde0ff */
[----:B------:R-:W-:Y:S01]  /*53d0*/  @!P4 STG.E.U16 [R14.64+0x240], R131 ;  /* 0x000240830e00c986 */ /* 0x000fe2000c101504 */
[----:B------:R-:W-:Y:S02]  /*53e0*/  IADD3 R18, P5, R98, c[0x0][0x268], RZ ;  /* 0x00009a0062127a10 */ /* 0x000fe40007fbe0ff */
[----:B------:R-:W-:Y:S01]  /*53f0*/  IADD3.X R21, R13, R113, R19, P6, !PT ;  /* 0x000000710d157210 */ /* 0x000fe200037fe413 */
[----:B------:R-:W-:Y:S01]  /*5400*/  @!P1 STG.E.U16 [R14.64+0x200], R129 ;  /* 0x000200810e009986 */ /* 0x000fe2000c101504 */
[----:B------:R-:W-:Y:S02]  /*5410*/  IADD3.X R19, R100, c[0x0][0x26c], RZ, P5, !PT ;  /* 0x00009b0064137a10 */ /* 0x000fe40002ffe4ff */
[-C--:B------:R-:W-:Y:S01]  /*5420*/  ISETP.GE.AND P4, PT, R41, R104.reuse, PT ;  /* 0x000000682900720c */ /* 0x080fe20003f86270 */
[----:B------:R-:W-:Y:S01]  /*5430*/  @!P3 STG.E.U16 [R14.64+0x280], R133 ;  /* 0x000280850e00b986 */ /* 0x000fe2000c101504 */
[----:B------:R-:W-:-:S02]  /*5440*/  ISETP.GE.AND P3, PT, R40, R104, PT ;  /* 0x000000682800720c */ /* 0x000fc40003f66270 */
[-C--:B------:R-:W-:Y:S02]  /*5450*/  ISETP.GE.AND P1, PT, R39, R104.reuse, PT ;  /* 0x000000682700720c */ /* 0x080fe40003f26270 */
[----:B------:R-:W-:Y:S02]  /*5460*/  ISETP.GE.AND P5, PT, R38, R104, PT ;  /* 0x000000682600720c */ /* 0x000fe40003fa6270 */
[C---:B------:R-:W-:Y:S02]  /*5470*/  LEA R18, P6, R20.reuse, R18, 0x1 ;  /* 0x0000001214127211 */ /* 0x040fe400078c08ff */
[----:B------:R-:W-:Y:S02]  /*5480*/  PRMT R104, RZ, 0x7610, R104 ;  /* 0x00007610ff687816 */ /* 0x000fe40000000068 */
[----:B------:R-:W-:Y:S01]  /*5490*/  LEA.HI.X R19, R20, R19, R21, 0x1, P6 ;  /* 0x0000001314137211 */ /* 0x000fe200030f0c15 */
[----:B------:R0:W-:Y:S01]  /*54a0*/  @!P4 STG.E.U16 [R14.64+0x2c0], R103 ;  /* 0x0002c0670e00c986 */ /* 0x0001e2000c101504 */
[----:B------:R-:W-:-:S03]  /*54b0*/  @!P2 LEA R20, P6, R106, c[0x0][0x268], 0x1 ;  /* 0x00009a006a14aa11 */ /* 0x000fc600078c08ff */
[----:B------:R-:W-:Y:S01]  /*54c0*/  @!P3 STG.E.U16 [R14.64+0x300], R105 ;  /* 0x000300690e00b986 */ /* 0x000fe2000c101504 */
[----:B------:R-:W-:Y:S02]  /*54d0*/  @!P2 LEA.HI.X R21, R106, c[0x0][0x26c], R111, 0x1, P6 ;  /* 0x00009b006a15aa11 */ /* 0x000fe400030f0c6f */
[-C--:B------:R-:W-:Y:S01]  /*54e0*/  ISETP.GE.AND P3, PT, R99, R102.reuse, PT ;  /* 0x000000666300720c */ /* 0x080fe20003f66270 */
[----:B------:R-:W-:Y:S04]  /*54f0*/  @!P1 STG.E.U16 [R14.64+0x340], R109 ;  /* 0x0003406d0e009986 */ /* 0x000fe8000c101504 */
[----:B------:R1:W-:Y:S04]  /*5500*/  @!P5 STG.E.U16 [R14.64+0x380], R101 ;  /* 0x000380650e00d986 */ /* 0x0003e8000c101504 */
[----:B------:R-:W-:Y:S01]  /*5510*/  BAR.SYNC.DEFER_BLOCKING 0x0 ;  /* 0x0000000000007b1d */ /* 0x000fe20000010000 */
[----:B------:R-:W-:-:S02]  /*5520*/  ISETP.GE.AND P1, PT, R49, R102, PT ;  /* 0x000000663100720c */ /* 0x000fc40003f26270 */
[-C--:B------:R-:W-:Y:S02]  /*5530*/  ISETP.GE.AND P5, PT, R48, R102.reuse, PT ;  /* 0x000000663000720c */ /* 0x080fe40003fa6270 */
[----:B------:R-:W-:Y:S02]  /*5540*/  PRMT R111, RZ, 0x7610, R111 ;  /* 0x00007610ff6f7816 */ /* 0x000fe4000000006f */
[----:B0-----:R-:W-:Y:S02]  /*5550*/  PRMT R103, RZ, 0x7610, R103 ;  /* 0x00007610ff677816 */ /* 0x001fe40000000067 */
[----:B-1----:R-:W-:Y:S02]  /*5560*/  PRMT R14, RZ, 0x7610, R14 ;  /* 0x00007610ff0e7816 */ /* 0x002fe4000000000e */
        /* <DEDUP_REMOVED lines=15> */
[----:B0-----:R-:W-:Y:S01]  /*5660*/  PRMT R21, RZ, 0x7610, R21 ;  /* 0x00007610ff157816 */ /* 0x001fe20000000015 */
[----:B------:R-:W4:Y:S01]  /*5670*/  @!P4 LDG.E.U16 R108, [R18.64+0x140] ;  /* 0x00014004126cc981 */ /* 0x000f22000c1e1500 */
[----:B------:R-:W-:Y:S02]  /*5680*/  PRMT R20, RZ, 0x7610, R20 ;  /* 0x00007610ff147816 */ /* 0x000fe40000000014 */
        /* <DEDUP_REMOVED lines=43> */
[----:B------:R-:W-:Y:S04]  /*5940*/  LDS.U16 R15, [R0+0x8] ;  /* 0x00000800000f7984 */ /* 0x000fe80000000400 */
[----:B------:R-:W4:Y:S04]  /*5950*/  LDS.U16 R18, [R0+0xa] ;  /* 0x00000a0000127984 */ /* 0x000f280000000400 */
[----:B------:R-:W5:Y:S04]  /*5960*/  LDS.U16 R111, [R0+0x10] ;  /* 0x00001000006f7984 */ /* 0x000f680000000400 */
[----:B------:R-:W4:Y:S04]  /*5970*/  LDS.U16 R20, [R0+0x12] ;  /* 0x0000120000147984 */ /* 0x000f280000000400 */
[----:B------:R-:W-:Y:S04]  /*5980*/  LDS.U16 R21, [R0+0xc] ;  /* 0x00000c0000157984 */ /* 0x000fe80000000400 */
[----:B------:R-:W-:Y:S01]  /*5990*/  LDS.U16 R108, [R0+0xe] ;  /* 0x00000e00006c7984 */ /* 0x000fe20000000400 */
[----:B0-----:R-:W-:-:S03]  /*59a0*/  PRMT R14, RZ, 0x5410, R14 ;  /* 0x00005410ff0e7816 */ /* 0x001fc6000000000e */
[----:B------:R-:W-:Y:S02]  /*59b0*/  LDS.U16 R106, [R0+0x16] ;  /* 0x00001600006a7984 */ /* 0x000fe40000000400 */
[----:B------:R-:W-:Y:S01]  /*59c0*/  FMUL.FTZ R104, R14, -1.4426950216293334961 ;  /* 0xbfb8aa3b0e687820 */ /* 0x000fe20000410000 */
[----:B-1----:R-:W-:Y:S01]  /*59d0*/  PRMT R103, RZ, 0x5410, R103 ;  /* 0x00005410ff677816 */ /* 0x002fe20000000067 */
[----:B------:R-:W-:Y:S02]  /*59e0*/  LDS.U16 R110, [R0+0x18] ;  /* 0x00001800006e7984 */ /* 0x000fe40000000400 */
[----:B------:R0:W1:Y:S01]  /*59f0*/  MUFU.EX2 R114, R104 ;  /* 0x0000006800727308 */ /* 0x0000620000000800 */
[----:B--2---:R-:W-:Y:S01]  /*5a00*/  PRMT R19, RZ, 0x5410, R19 ;  /* 0x00005410ff137816 */ /* 0x004fe20000000013 */
[----:B------:R-:W-:Y:S01]  /*5a10*/  FMUL.FTZ R105, R103, -1.4426950216293334961 ;  /* 0xbfb8aa3b67697820 */ /* 0x000fe20000410000 */
[----:B0-----:R-:W0:Y:S05]  /*5a20*/  LDS.U16 R104, [R0+0x14] ;  /* 0x0000140000687984 */ /* 0x001e2a0000000400 */
[----:B------:R2:W-:Y:S01]  /*5a30*/  MUFU.EX2 R115, R105 ;  /* 0x0000006900737308 */ /* 0x0005e20000000800 */
[----:B---3--:R-:W-:Y:S01]  /*5a40*/  PRMT R101, RZ, 0x5410, R101 ;  /* 0x00005410ff657816 */ /* 0x008fe20000000065 */
[----:B------:R-:W-:Y:S01]  /*5a50*/  FMUL.FTZ R109, R19, -1.4426950216293334961 ;  /* 0xbfb8aa3b136d7820 */ /* 0x000fe20000410000 */
[----:B--2---:R-:W2:Y:S05]  /*5a60*/  LDS.U16 R105, [R0+0x1a] ;  /* 0x00001a0000697984 */ /* 0x004eaa0000000400 */
[----:B------:R3:W0:Y:S01]  /*5a70*/  MUFU.EX2 R116, R109 ;  /* 0x0000006d00747308 */ /* 0x0006220000000800 */
[----:B------:R-:W-:Y:S01]  /*5a80*/  FMUL.FTZ R112, R101, -1.4426950216293334961 ;  /* 0xbfb8aa3b65707820 */ /* 0x000fe20000410000 */
[----:B----4-:R-:W-:-:S02]  /*5a90*/  PRMT R18, RZ, 0x5410, R18 ;  /* 0x00005410ff127816 */ /* 0x010fc40000000012 */
[----:B-----5:R-:W-:Y:S02]  /*5aa0*/  PRMT R111, RZ, 0x5410, R111 ;  /* 0x00005410ff6f7816 */ /* 0x020fe4000000006f */
[----:B---3--:R-:W-:Y:S02]  /*5ab0*/  PRMT R109, RZ, 0x5410, R15 ;  /* 0x00005410ff6d7816 */ /* 0x008fe4000000000f */
[----:B------:R3:W-:Y:S03]  /*5ac0*/  MUFU.EX2 R117, R112 ;  /* 0x0000007000757308 */ /* 0x0007e60000000800 */
[----:B------:R-:W-:Y:S01]  /*5ad0*/  FMUL.FTZ R15, R109, -1.4426950216293334961 ;  /* 0xbfb8aa3b6d0f7820 */ /* 0x000fe20000410000 */
[----:B---3--:R-:W3:Y:S04]  /*5ae0*/  LDS.U16 R112, [R0+0x1c] ;  /* 0x00001c0000707984 */ /* 0x008ee80000000400 */
[----:B------:R4:W5:Y:S01]  /*5af0*/  MUFU.EX2 R118, R15 ;  /* 0x0000000f00767308 */ /* 0x0009620000000800 */
[----:B------:R-:W-:-:S02]  /*5b00*/  FMUL.FTZ R113, R18, -1.4426950216293334961 ;  /* 0xbfb8aa3b12717820 */ /* 0x000fc40000410000 */
[----:B----4-:R-:W-:-:S05]  /*5b10*/  FMUL.FTZ R15, R111, -1.4426950216293334961 ;  /* 0xbfb8aa3b6f0f7820 */ /* 0x010fca0000410000 */
[----:B------:R4:W0:Y:S08]  /*5b20*/  MUFU.EX2 R119, R113 ;  /* 0x0000007100777308 */ /* 0x0008300000000800 */
[----:B------:R0:W-:Y:S01]  /*5b30*/  MUFU.EX2 R122, R15 ;  /* 0x0000000f007a7308 */ /* 0x0001e20000000800 */
[----:B----4-:R-:W4:Y:S01]  /*5b40*/  LDS.U16 R113, [R0+0x1e] ;  /* 0x00001e0000717984 */ /* 0x010f220000000400 */
[----:B0-----:R-:W-:-:S05]  /*5b50*/  PRMT R15, RZ, 0x5410, R20 ;  /* 0x00005410ff0f7816 */ /* 0x001fca0000000014 */
[----:B------:R-:W-:-:S04]  /*5b60*/  FMUL.FTZ R20, R15, -1.4426950216293334961 ;  /* 0xbfb8aa3b0f147820 */ /* 0x000fc80000410000 */
[----:B------:R0:W-:Y:S02]  /*5b70*/  MUFU.EX2 R123, R20 ;  /* 0x00000014007b7308 */ /* 0x0001e40000000800 */
[----:B0-----:R-:W-:-:S05]  /*5b80*/  PRMT R20, RZ, 0x5410, R104 ;  /* 0x00005410ff147816 */ /* 0x001fca0000000068 */
[----:B------:R-:W-:-:S04]  /*5b90*/  FMUL.FTZ R104, R20, -1.4426950216293334961 ;  /* 0xbfb8aa3b14687820 */ /* 0x000fc80000410000 */
[----:B------:R2:W-:Y:S02]  /*5ba0*/  MUFU.EX2 R124, R104 ;  /* 0x00000068007c7308 */ /* 0x0005e40000000800 */
[----:B--2---:R-:W-:-:S05]  /*5bb0*/  PRMT R104, RZ, 0x5410, R105 ;  /* 0x00005410ff687816 */ /* 0x004fca0000000069 */
[----:B------:R-:W-:-:S04]  /*5bc0*/  FMUL.FTZ R105, R104, -1.4426950216293334961 ;  /* 0xbfb8aa3b68697820 */ /* 0x000fc80000410000 */
[----:B------:R3:W-:Y:S02]  /*5bd0*/  MUFU.EX2 R127, R105 ;  /* 0x00000069007f7308 */ /* 0x0007e40000000800 */
[----:B---3--:R-:W-:-:S05]  /*5be0*/  PRMT R105, RZ, 0x5410, R112 ;  /* 0x00005410ff697816 */ /* 0x008fca0000000070 */
[----:B------:R-:W-:Y:S01]  /*5bf0*/  FMUL.FTZ R112, R105, -1.4426950216293334961 ;  /* 0xbfb8aa3b69707820 */ /* 0x000fe20000410000 */
[----:B------:R-:W-:Y:S02]  /*5c00*/  PRMT R21, RZ, 0x5410, R21 ;  /* 0x00005410ff157816 */ /* 0x000fe40000000015 */
[----:B------:R-:W-:Y:S01]  /*5c10*/  PRMT R108, RZ, 0x5410, R108 ;  /* 0x00005410ff6c7816 */ /* 0x000fe2000000006c */
[----:B------:R4:W-:Y:S01]  /*5c20*/  MUFU.EX2 R128, R112 ;  /* 0x0000007000807308 */ /* 0x0009e20000000800 */
[----:B------:R-:W-:Y:S02]  /*5c30*/  PRMT R106, RZ, 0x5410, R106 ;  /* 0x00005410ff6a7816 */ /* 0x000fe4000000006a */
[----:B------:R-:W-:Y:S01]  /*5c40*/  PRMT R110, RZ, 0x5410, R110 ;  /* 0x00005410ff6e7816 */ /* 0x000fe2000000006e */
[----:B------:R-:W-:Y:S01]  /*5c50*/  FMUL.FTZ R120, R21, -1.4426950216293334961 ;  /* 0xbfb8aa3b15787820 */ /* 0x000fe20000410000 */
[----:B----4-:R-:W-:Y:S01]  /*5c60*/  PRMT R112, RZ, 0x5410, R113 ;  /* 0x00005410ff707816 */ /* 0x010fe20000000071 */
[----:B------:R-:W-:-:S02]  /*5c70*/  FMUL.FTZ R121, R108, -1.4426950216293334961 ;  /* 0xbfb8aa3b6c797820 */ /* 0x000fc40000410000 */
[----:B------:R-:W-:Y:S02]  /*5c80*/  FMUL.FTZ R125, R106, -1.4426950216293334961 ;  /* 0xbfb8aa3b6a7d7820 */ /* 0x000fe40000410000 */
[----:B------:R-:W-:Y:S02]  /*5c90*/  FMUL.FTZ R113, R112, -1.4426950216293334961 ;  /* 0xbfb8aa3b70717820 */ /* 0x000fe40000410000 */
[----:B------:R-:W-:Y:S01]  /*5ca0*/  FMUL.FTZ R126, R110, -1.4426950216293334961 ;  /* 0xbfb8aa3b6e7e7820 */ /* 0x000fe20000410000 */
[----:B------:R-:W0:Y:S01]  /*5cb0*/  MUFU.EX2 R120, R120 ;  /* 0x0000007800787308 */ /* 0x000e220000000800 */
[----:B-1----:R-:W-:-:S07]  /*5cc0*/  FADD.FTZ R114, R114, 1 ;  /* 0x3f80000072727421 */ /* 0x002fce0000010000 */
[----:B------:R-:W1:Y:S08]  /*5cd0*/  MUFU.EX2 R121, R121 ;  /* 0x0000007900797308 */ /* 0x000e700000000800 */
[----:B------:R-:W2:Y:S08]  /*5ce0*/  MUFU.EX2 R125, R125 ;  /* 0x0000007d007d7308 */ /* 0x000eb00000000800 */
[----:B------:R-:W3:Y:S08]  /*5cf0*/  MUFU.EX2 R113, R113 ;  /* 0x0000007100717308 */ /* 0x000ef00000000800 */
[----:B------:R-:W4:Y:S01]  /*5d00*/  MUFU.EX2 R126, R126 ;  /* 0x0000007e007e7308 */ /* 0x000f220000000800 */
[----:B------:R-:W-:-:S02]  /*5d10*/  FADD.FTZ R116, R116, 1 ;  /* 0x3f80000074747421 */ /* 0x000fc40000010000 */
[----:B-----5:R-:W-:Y:S02]  /*5d20*/  FADD.FTZ R118, R118, 1 ;  /* 0x3f80000076767421 */ /* 0x020fe40000010000 */
[----:B------:R-:W-:Y:S02]  /*5d30*/  FADD.FTZ R119, R119, 1 ;  /* 0x3f80000077777421 */ /* 0x000fe40000010000 */
[----:B------:R-:W-:Y:S01]  /*5d40*/  FADD.FTZ R115, R115, 1 ;  /* 0x3f80000073737421 */ /* 0x000fe20000010000 */
[----:B------:R-:W5:Y:S01]  /*5d50*/  MUFU.RCP R129, R114 ;  /* 0x0000007200817308 */ /* 0x000f620000001000 */
[----:B------:R-:W-:Y:S02]  /*5d60*/  FADD.FTZ R117, R117, 1 ;  /* 0x3f80000075757421 */ /* 0x000fe40000010000 */
[----:B0-----:R-:W-:Y:S02]  /*5d70*/  FADD.FTZ R120, R120, 1 ;  /* 0x3f80000078787421 */ /* 0x001fe40000010000 */
[----:B-1----:R-:W-:-:S02]  /*5d80*/  FADD.FTZ R121, R121, 1 ;  /* 0x3f80000079797421 */ /* 0x002fc40000010000 */
[----:B------:R-:W-:Y:S01]  /*5d90*/  FADD.FTZ R122, R122, 1 ;  /* 0x3f8000007a7a7421 */ /* 0x000fe20000010000 */
[----:B------:R5:W0:Y:S01]  /*5da0*/  MUFU.RCP R130, R115 ;  /* 0x0000007300827308 */ /* 0x000a220000001000 */
[----:B--2---:R-:W-:Y:S02]  /*5db0*/  FADD.FTZ R125, R125, 1 ;  /* 0x3f8000007d7d7421 */ /* 0x004fe40000010000 */
[----:B------:R-:W-:Y:S02]  /*5dc0*/  FADD.FTZ R127, R127, 1 ;  /* 0x3f8000007f7f7421 */ /* 0x000fe40000010000 */
[----:B------:R-:W-:Y:S02]  /*5dd0*/  FADD.FTZ R128, R128, 1 ;  /* 0x3f80000080807421 */ /* 0x000fe40000010000 */
[----:B---3--:R-:W-:Y:S01]  /*5de0*/  FADD.FTZ R113, R113, 1 ;  /* 0x3f80000071717421 */ /* 0x008fe20000010000 */
[----:B------:R-:W1:Y:S01]  /*5df0*/  MUFU.RCP R116, R116 ;  /* 0x0000007400747308 */ /* 0x000e620000001000 */
[----:B------:R-:W-:-:S02]  /*5e00*/  FADD.FTZ R123, R123, 1 ;  /* 0x3f8000007b7b7421 */ /* 0x000fc40000010000 */
[----:B------:R-:W-:Y:S02]  /*5e10*/  FADD.FTZ R124, R124, 1 ;  /* 0x3f8000007c7c7421 */ /* 0x000fe40000010000 */
[----:B----4-:R-:W-:-:S03]  /*5e20*/  FADD.FTZ R126, R126, 1 ;  /* 0x3f8000007e7e7421 */ /* 0x010fc60000010000 */
[----:B------:R-:W2:Y:S08]  /*5e30*/  MUFU.RCP R132, R117 ;  /* 0x0000007500847308 */ /* 0x000eb00000001000 */
[----:B------:R-:W3:Y:S08]  /*5e40*/  MUFU.RCP R118, R118 ;  /* 0x0000007600767308 */ /* 0x000ef00000001000 */
[----:B------:R-:W4:Y:S01]  /*5e50*/  MUFU.RCP R119, R119 ;  /* 0x0000007700777308 */ /* 0x000f220000001000 */
[----:B-----5:R-:W-:-:S07]  /*5e60*/  FMUL.FTZ R115, R14, R129 ;  /* 0x000000810e737220 */ /* 0x020fce0000410000 */
        /* <DEDUP_REMOVED lines=8> */
[----:B------:R-:W3:Y:S08]  /*5ef0*/  MUFU.RCP R128, R128 ;  /* 0x0000008000807308 */ /* 0x000ef00000001000 */
[----:B------:R-:W5:Y:S01]  /*5f00*/  MUFU.RCP R113, R113 ;  /* 0x0000007100717308 */ /* 0x000f620000001000 */
[----:B------:R-:W-:-:S02]  /*5f10*/  FMUL.FTZ R115, R115, R80 ;  /* 0x0000005073737220 */ /* 0x000fc40000410000 */
[----:B0-----:R-:W-:Y:S02]  /*5f20*/  FMUL.FTZ R14, R103, R130 ;  /* 0x00000082670e7220 */ /* 0x001fe40000410000 */
[----:B-1----:R-:W-:Y:S02]  /*5f30*/  FMUL.FTZ R19, R19, R116 ;  /* 0x0000007413137220 */ /* 0x002fe40000410000 */
[----:B--2---:R-:W-:Y:S02]  /*5f40*/  FMUL.FTZ R80, R101, R132 ;  /* 0x0000008465507220 */ /* 0x004fe40000410000 */
[----:B---3--:R-:W-:Y:S02]  /*5f50*/  FMUL.FTZ R109, R109, R118 ;  /* 0x000000766d6d7220 */ /* 0x008fe40000410000 */
[----:B----4-:R-:W-:Y:S02]  /*5f60*/  FMUL.FTZ R18, R18, R119 ;  /* 0x0000007712127220 */ /* 0x010fe40000410000 */
[----:B------:R-:W-:-:S02]  /*5f70*/  FMUL.FTZ R14, R14, R83 ;  /* 0x000000530e0e7220 */ /* 0x000fc40000410000 */
[----:B------:R-:W-:Y:S02]  /*5f80*/  FMUL.FTZ R19, R19, R82 ;  /* 0x0000005213137220 */ /* 0x000fe40000410000 */
[----:B------:R-:W-:Y:S01]  /*5f90*/  FMUL.FTZ R80, R80, R85 ;  /* 0x0000005550507220 */ /* 0x000fe20000410000 */
[----:B------:R-:W-:Y:S01]  /*5fa0*/  BAR.SYNC.DEFER_BLOCKING 0x0 ;  /* 0x0000000000007b1d */ /* 0x000fe20000010000 */
[----:B------:R-:W-:Y:S02]  /*5fb0*/  FMUL.FTZ R109, R109, R84 ;  /* 0x000000546d6d7220 */ /* 0x000fe40000410000 */
[----:B------:R-:W-:Y:S02]  /*5fc0*/  FMUL.FTZ R18, R18, R87 ;  /* 0x0000005712127220 */ /* 0x000fe40000410000 */
        /* <DEDUP_REMOVED lines=31> */
[----:B------:R0:W-:Y:S04]  /*61c0*/  STS.U16 [R0], R14 ;  /* 0x0000000e00007388 */ /* 0x0001e80000000400 */
[----:B------:R1:W-:Y:S04]  /*61d0*/  STS.U16 [R0+0x2], R20 ;  /* 0x0000021400007388 */ /* 0x0003e80000000400 */
[----:B------:R2:W-:Y:S01]  /*61e0*/  STS.U16 [R0+0x4], R19 ;  /* 0x0000041300007388 */ /* 0x0005e20000000400 */
[----:B0-----:R-:W-:-:S03]  /*61f0*/  PRMT R14, R21, 0x7632, R14 ;  /* 0x00007632150e7816 */ /* 0x001fc6000000000e */
[----:B------:R0:W-:Y:S01]  /*6200*/  STS.U16 [R0+0x6], R80 ;  /* 0x0000065000007388 */ /* 0x0001e20000000400 */
[----:B-1----:R-:W-:-:S03]  /*6210*/  PRMT R20, R82, 0x7632, R20 ;  /* 0x0000763252147816 */ /* 0x002fc60000000014 */
[----:B------:R1:W-:Y:S01]  /*6220*/  STS.U16 [R0+0x8], R18 ;  /* 0x0000081200007388 */ /* 0x0003e20000000400 */
[----:B--2---:R-:W-:-:S03]  /*6230*/  PRMT R19, R83, 0x7610, R19 ;  /* 0x0000761053137816 */ /* 0x004fc60000000013 */
        /* <DEDUP_REMOVED lines=34> */
[----:B0-----:R-:W-:Y:S01]  /*6460*/  IMAD R18, R107, c[0x0][0x210], RZ ;  /* 0x000084006b127a24 */ /* 0x001fe200078e02ff */
[----:B------:R-:W-:Y:S01]  /*6470*/  BSSY B0, `(.L_x_4115) ;  /* 0x000000f000007945 */ /* 0x000fe20003800000 */
[----:B------:R-:W-:-:S04]  /*6480*/  IMAD.WIDE.U32 R14, R79, c[0x0][0x210], RZ ;  /* 0x000084004f0e7a25 */ /* 0x000fc800078e00ff */
[----:B-1----:R-:W-:-:S04]  /*6490*/  IMAD R19, R79, c[0x0][0x214], R18 ;  /* 0x000085004f137a24 */ /* 0x002fc800078e0212 */
[----:B------:R-:W-:Y:S01]  /*64a0*/  IMAD.IADD R97, R15, 0x1, R19 ;  /* 0x000000010f617824 */ /* 0x000fe200078e0213 */
[----:B--2---:R-:W-:-:S13]  /*64b0*/  ISETP.GE.AND P0, PT, R77, R0, PT ;  /* 0x000000004d00720c */ /* 0x004fda0003f06270 */
        /* <DEDUP_REMOVED lines=10> */
.L_x_4116:
[----:B------:R-:W-:Y:S05]  /*6560*/  BSYNC B0 ;  /* 0x0000000000007941 */ /* 0x000fea0003800000 */
.L_x_4115:
[----:B------:R-:W-:Y:S01]  /*6570*/  MOV R15, R97 ;  /* 0x00000061000f7202 */ /* 0x000fe20000000f00 */
[----:B------:R-:W-:Y:S01]  /*6580*/  IMAD R16, R78, c[0x0][0x218], RZ ;  /* 0x000086004e107a24 */ /* 0x000fe200078e02ff */
[----:B------:R-:W-:Y:S02]  /*6590*/  IADD3 R98, P1, R98, c[0x0][0x270], RZ ;  /* 0x00009c0062627a10 */ /* 0x000fe40007f3e0ff */
[-C--:B------:R-:W-:Y:S01]  /*65a0*/  ISETP.GE.AND P3, PT, R48, R0.reuse, PT ;  /* 0x000000003000720c */ /* 0x080fe20003f66270 */
[----:B------:R-:W-:Y:S01]  /*65b0*/  IMAD.WIDE.U32 R14, R81, c[0x0][0x218], R14 ;  /* 0x00008600510e7a25 */ /* 0x000fe200078e000e */
[----:B------:R-:W-:Y:S02]  /*65c0*/  IADD3.X R100, R100, c[0x0][0x274], RZ, P1, !PT ;  /* 0x00009d0064647a10 */ /* 0x000fe40000ffe4ff */
[----:B------:R-:W-:Y:S01]  /*65d0*/  ISETP.GE.AND P4, PT, R47, R0, PT ;  /* 0x000000002f00720c */ /* 0x000fe20003f86270 */
[----:B0-----:R-:W-:Y:S01]  /*65e0*/  IMAD R19, R81, c[0x0][0x21c], R16 ;  /* 0x0000870051137a24 */ /* 0x001fe200078e0210 */
[----:B------:R-:W-:-:S02]  /*65f0*/  IADD3 R17, P0, R12, R14, RZ ;  /* 0x0000000e0c117210 */ /* 0x000fc40007f1e0ff */
[----:B------:R-:W-:Y:S02]  /*6600*/  ISETP.GE.AND P5, PT, R46, R0, PT ;  /* 0x000000002e00720c */ /* 0x000fe40003fa6270 */
[----:B------:R-:W-:Y:S02]  /*6610*/  IADD3.X R13, R13, R19, R15, P0, !PT ;  /* 0x000000130d0d7210 */ /* 0x000fe400007fe40f */
[----:B------:R-:W-:Y:S02]  /*6620*/  LEA R12, P0, R17, R98, 0x1 ;  /* 0x00000062110c7211 */ /* 0x000fe400078008ff */
[-C--:B------:R-:W-:Y:S02]  /*6630*/  ISETP.GE.AND P6, PT, R45, R0.reuse, PT ;  /* 0x000000002d00720c */ /* 0x080fe40003fc6270 */
[----:B------:R-:W-:Y:S02]  /*6640*/  ISETP.GE.AND P2, PT, R99, R0, PT ;  /* 0x000000006300720c */ /* 0x000fe40003f46270 */
[----:B------:R-:W-:-:S02]  /*6650*/  LEA.HI.X R13, R17, R100, R13, 0x1, P0 ;  /* 0x00000064110d7211 */ /* 0x000fc400000f0c0d */
[-C--:B------:R-:W-:Y:S02]  /*6660*/  ISETP.GE.AND P0, PT, R50, R0.reuse, PT ;  /* 0x000000003200720c */ /* 0x080fe40003f06270 */
[-C--:B------:R-:W-:Y:S01]  /*6670*/  ISETP.GE.AND P1, PT, R51, R0.reuse, PT ;  /* 0x000000003300720c */ /* 0x080fe20003f26270 */
[----:B------:R-:W-:Y:S01]  /*6680*/  @!P3 STG.E.U16 [R12.64+0x100], R85 ;  /* 0x000100550c00b986 */ /* 0x000fe2000c101504 */
[-C--:B------:R-:W-:Y:S02]  /*6690*/  ISETP.GE.AND P3, PT, R41, R0.reuse, PT ;  /* 0x000000002900720c */ /* 0x080fe40003f66270 */
[----:B------:R-:W-:Y:S01]  /*66a0*/  IADD3 R68, R68, 0x1, RZ ;  /* 0x0000000144447810 */ /* 0x000fe20007ffe0ff */
[----:B------:R-:W-:Y:S01]  /*66b0*/  @!P4 STG.E.U16 [R12.64+0x140], R31 ;  /* 0x0001401f0c00c986 */ /* 0x000fe2000c101504 */
[----:B------:R-:W-:-:S03]  /*66c0*/  ISETP.GE.AND P4, PT, R40, R0, PT ;  /* 0x000000002800720c */ /* 0x000fc60003f86270 */
        /* <DEDUP_REMOVED lines=17> */
[----:B------:R-:W-:-:S03]  /*67e0*/  ISETP.GE.AND P0, PT, R68, c[0x0][0x174], PT ;  /* 0x00005d0044007a0c */ /* 0x000fc60003f06270 */
[----:B------:R1:W-:Y:S01]  /*67f0*/  @!P1 STG.E.U16 [R12.64+0x240], R27 ;  /* 0x0002401b0c009986 */ /* 0x0003e2000c101504 */
[----:B------:R-:W-:-:S05]  /*6800*/  IADD3 R84, P1, R10, 0x400, RZ ;  /* 0x000004000a547810 */ /* 0x000fca0007f3e0ff */
[----:B------:R1:W-:Y:S01]  /*6810*/  @!P2 STG.E.U16 [R12.64+0x280], R91 ;  /* 0x0002805b0c00a986 */ /* 0x0003e2000c101504 */
[----:B------:R-:W-:Y:S01]  /*6820*/  IADD3 R8, P2, R8, 0x400, RZ ;  /* 0x0000040008087810 */ /* 0x000fe20007f5e0ff */
[----:B0-----:R-:W-:-:S03]  /*6830*/  IMAD.X R87, RZ, RZ, R11, P1 ;  /* 0x000000ffff577224 */ /* 0x001fc600008e060b */
[----:B------:R-:W-:Y:S01]  /*6840*/  IADD3.X R9, RZ, R9, RZ, P2, !PT ;  /* 0x00000009ff097210 */ /* 0x000fe200017fe4ff */
[----:B------:R-:W-:Y:S01]  /*6850*/  @P0 CALL.REL.NOINC `(.L_x_4117) ;  /* 0x0000001000000944 */ /* 0x000fe20003c00000 */
[----:B------:R-:W-:Y:S05]  /*6860*/  BRA `(.L_x_4118) ;  /* 0xffff9d8000007947 */ /* 0x000fea000383ffff */
.L_x_4117:
[----:B------:R-:W-:Y:S05]  /*6870*/  EXIT ;  /* 0x000000000000794d */ /* 0x000fea0003800000 */
.L_x_4119:
        /* <DEDUP_REMOVED lines=16> */
.L_x_5433:


//--------------------- .text._Z25selective_scan_fwd_kernelI32Selective_Scan_fwd_kernel_traitsILi32ELi16ELi1ELb0ELb0ELb1ELb0EN3c108BFloat16EfEEv13SSMParamsBase --------------------------
	.section	.text._Z25selective_scan_fwd_kernelI32Selective_Scan_fwd_kernel_traitsILi32ELi16ELi1ELb0ELb0ELb1ELb0EN3c108BFloat16EfEEv13SSMParamsBase,"ax",@progbits
	.sectioninfo	@"SHI_REGISTERS=166"
	.align	128
        .global         _Z25selective_scan_fwd_kernelI32Selective_Scan_fwd_kernel_traitsILi32ELi16ELi1ELb0ELb0ELb1ELb0EN3c108BFloat16EfEEv13SSMParamsBase
        .type           _Z25selective_scan_fwd_kernelI32Selective_Scan_fwd_kernel_traitsILi32ELi16ELi1ELb0ELb0ELb1ELb0EN3c108BFloat16EfEEv13SSMParamsBase,@function
        .size           _Z25selective_scan_fwd_kernelI32Selective_Scan_fwd_kernel_traitsILi32ELi16ELi1ELb0ELb0ELb1ELb0EN3c108BFloat16EfEEv13SSMParamsBase,(.L_x_5434 - _Z25selective_scan_fwd_kernelI32Selective_Scan_fwd_kernel_traitsILi32ELi16ELi1ELb0ELb0ELb1ELb0EN3c108BFloat16EfEEv13SSMParamsBase)
        .other          _Z25selective_scan_fwd_kernelI32Selective_Scan_fwd_kernel_traitsILi32ELi16ELi1ELb0ELb0ELb1ELb0EN3c108BFloat16EfEEv13SSMParamsBase,@"STO_CUDA_ENTRY STV_DEFAULT"
_Z25selective_scan_fwd_kernelI32Selective_Scan_fwd_kernel_traitsILi32ELi16ELi1ELb0ELb0ELb1ELb0EN3c108BFloat16EfEEv13SSMParamsBase:
.text._Z25selective_scan_fwd_kernelI32Selective_Scan_fwd_kernel_traitsILi32ELi16ELi1ELb0ELb0ELb1ELb0EN3c108BFloat16EfEEv13SSMParamsBase:
[----:B------:R-:W-:Y:S02]  /*0000*/  IMAD.MOV.U32 R1, RZ, RZ, c[0x0][0x28] ;  /* 0x00000a00ff017624 */ /* 0x000fe400078e00ff */
[----:B------:R-:W-:Y:S01]  /*0010*/  IABS R9, c[0x0][0x178] ;  /* 0x00005e0000097a13 */ /* 0x000fe20000000000 */
[----:B------:R-:W0:Y:S01]  /*0020*/  S2R R0, SR_CTAID.Y ;  /* 0x0000000000007919 */ /* 0x000e220000002600 */
[----:B------:R-:W-:Y:S01]  /*0030*/  ISETP.NE.U32.AND P0, PT, RZ, c[0x0][0x238], PT ;  /* 0x00008e00ff007a0c */ /* 0x000fe20003f05070 */
[----:B------:R-:W-:Y:S01]  /*0040*/  IMAD.MOV.U32 R14, RZ, RZ, RZ ;  /* 0x000000ffff0e7224 */ /* 0x000fe200078e00ff */
[----:B------:R-:W1:Y:S01]  /*0050*/  I2F.RP R8, R9 ;  /* 0x0000000900087306 */ /* 0x000e620000209400 */
[----:B------:R-:W-:Y:S01]  /*0060*/  ULDC.64 UR4, c[0x0][0x118] ;  /* 0x0000460000047ab9 */ /* 0x000fe20000000a00 */
[----:B------:R-:W-:Y:S01]  /*0070*/  ISETP.NE.AND.EX P0, PT, RZ, c[0x0][0x23c], PT, P0 ;  /* 0x00008f00ff007a0c */ /* 0x000fe20003f05300 */
[----:B------:R-:W-:Y:S01]  /*0080*/  HFMA2.MMA R16, -RZ, RZ, 0, 0 ;  /* 0x00000000ff107435 */ /* 0x000fe200000001ff */
[----:B------:R-:W-:Y:S01]  /*0090*/  ISETP.NE.U32.AND P1, PT, RZ, c[0x0][0x250], PT ;  /* 0x00009400ff007a0c */ /* 0x000fe20003f25070 */
[----:B------:R-:W2:Y:S03]  /*00a0*/  S2R R17, SR_CTAID.X ;  /* 0x0000000000117919 */ /* 0x000ea60000002500 */
[----:B------:R-:W-:Y:S01]  /*00b0*/  ISETP.NE.AND.EX P1, PT, RZ, c[0x0][0x254], PT, P1 ;  /* 0x00009500ff007a0c */ /* 0x000fe20003f25310 */
[----:B-1----:R-:W1:Y:S01]  /*00c0*/  MUFU.RCP R8, R8 ;  /* 0x0000000800087308 */ /* 0x002e620000001000 */
[----:B0-----:R-:W-:-:S05]  /*00d0*/  SHF.R.S32.HI R15, RZ, 0x1f, R0 ;  /* 0x0000001fff0f7819 */ /* 0x001fca0000011400 */
[----:B------:R-:W-:-:S06]  /*00e0*/  @P0 LEA R2, P2, R0, c[0x0][0x238], 0x2 ;  /* 0x00008e0000020a11 */ /* 0x000fcc00078410ff */
[C---:B------:R-:W-:Y:S02]  /*00f0*/  @P1 LEA R4, P3, R0.reuse, c[0x0][0x250], 0x2 ;  /* 0x0000940000041a11 */ /* 0x040fe400078610ff */
[C-C-:B------:R-:W-:Y:S02]  /*0100*/  @P0 LEA.HI.X R3, R0.reuse, c[0x0][0x23c], R15.reuse, 0x2, P2 ;  /* 0x00008f0000030a11 */ /* 0x140fe400010f140f */
[----:B------:R-:W-:Y:S02]  /*0110*/  @P1 LEA.HI.X R5, R0, c[0x0][0x254], R15, 0x2, P3 ;  /* 0x0000950000051a11 */ /* 0x000fe400018f140f */
[----:B-1----:R-:W-:Y:S01]  /*0120*/  IADD3 R6, R8, 0xffffffe, RZ ;  /* 0x0ffffffe08067810 */ /* 0x002fe20007ffe0ff */
[----:B------:R0:W5:Y:S03]  /*0130*/  @P0 LDG.E R14, [R2.64] ;  /* 0x00000004020e0981 */ /* 0x000166000c1e1900 */
[----:B------:R1:W3:Y:S01]  /*0140*/  F2I.FTZ.U32.TRUNC.NTZ R7, R6 ;  /* 0x0000000600077305 */ /* 0x0002e2000021f000 */
[----:B------:R4:W5:Y:S01]  /*0150*/  @P1 LDG.E R16, [R4.64] ;  /* 0x0000000404101981 */ /* 0x000962000c1e1900 */
[----:B0-----:R-:W-:Y:S01]  /*0160*/  IABS R2, R0 ;  /* 0x0000000000027213 */ /* 0x001fe20000000000 */
[----:B-1----:R-:W-:-:S02]  /*0170*/  IMAD.MOV.U32 R6, RZ, RZ, RZ ;  /* 0x000000ffff067224 */ /* 0x002fc400078e00ff */
[----:B---3--:R-:W-:-:S04]  /*0180*/  IMAD.MOV R10, RZ, RZ, -R7 ;  /* 0x000000ffff0a7224 */ /* 0x008fc800078e0a07 */
[----:B------:R-:W-:-:S04]  /*0190*/  IMAD R11, R10, R9, RZ ;  /* 0x000000090a0b7224 */ /* 0x000fc800078e02ff */
[----:B------:R-:W-:-:S06]  /*01a0*/  IMAD.HI.U32 R7, R7, R11, R6 ;  /* 0x0000000b07077227 */ /* 0x000fcc00078e0006 */
[----:B------:R-:W-:-:S05]  /*01b0*/  IMAD.HI.U32 R7, R7, R2, RZ ;  /* 0x0000000207077227 */ /* 0x000fca00078e00ff */
[----:B------:R-:W-:-:S05]  /*01c0*/  IADD3 R3, -R7, RZ, RZ ;  /* 0x000000ff07037210 */ /* 0x000fca0007ffe1ff */
[----:B------:R-:W-:Y:S02]  /*01d0*/  IMAD R2, R9, R3, R2 ;  /* 0x0000000309027224 */ /* 0x000fe400078e0202 */
[----:B------:R-:W-:-:S03]  /*01e0*/  IMAD.MOV.U32 R3, RZ, RZ, c[0x0][0x174] ;  /* 0x00005d00ff037624 */ /* 0x000fc600078e00ff */
[----:B------:R-:W-:Y:S02]  /*01f0*/  ISETP.GT.U32.AND P1, PT, R9, R2, PT ;  /* 0x000000020900720c */ /* 0x000fe40003f24070 */
[----:B------:R-:W-:Y:S02]  /*0200*/  ISETP.GE.AND P0, PT, R3, 0x1, PT ;  /* 0x000000010300780c */ /* 0x000fe40003f06270 */
[----:B------:R-:W-:-:S11]  /*0210*/  LOP3.LUT R3, R0, c[0x0][0x178], RZ, 0x3c, !PT ;  /* 0x00005e0000037a12 */ /* 0x000fd600078e3cff */
[----:B------:R-:W-:Y:S05]  /*0220*/  @!P0 EXIT ;  /* 0x000000000000894d */ /* 0x000fea0003800000 */
[----:B--2-4-:R-:W-:Y:S01]  /*0230*/  @!P1 IMAD.IADD R2, R2, 0x1, -R9 ;  /* 0x0000000102029824 */ /* 0x014fe200078e0a09 */
[----:B------:R-:W0:Y:S01]  /*0240*/  S2R R102, SR_TID.X ;  /* 0x0000000000667919 */ /* 0x000e220000002100 */
[----:B------:R-:W-:Y:S01]  /*0250*/  IMAD R5, R15, c[0x0][0x1d8], RZ ;  /* 0x000076000f057a24 */ /* 0x000fe200078e02ff */
[----:B------:R-:W-:Y:S01]  /*0260*/  SHF.R.S32.HI R141, RZ, 0x1f, R17 ;  /* 0x0000001fff8d7819 */ /* 0x000fe20000011411 */
[----:B------:R-:W-:Y:S01]  /*0270*/  IMAD.MOV.U32 R20, RZ, RZ, RZ ;  /* 0x000000ffff147224 */ /* 0x000fe200078e00ff */
[----:B------:R-:W-:Y:S01]  /*0280*/  ISETP.GE.U32.AND P0, PT, R2, R9, PT ;  /* 0x000000090200720c */ /* 0x000fe20003f06070 */
[C---:B------:R-:W-:Y:S01]  /*0290*/  IMAD R11, R0.reuse, c[0x0][0x1dc], R5 ;  /* 0x00007700000b7a24 */ /* 0x040fe200078e0205 */
[----:B------:R-:W-:Y:S01]  /*02a0*/  ISETP.GE.AND P2, PT, R3, RZ, PT ;  /* 0x000000ff0300720c */ /* 0x000fe20003f46270 */
[----:B------:R-:W-:Y:S01]  /*02b0*/  IMAD.WIDE.U32 R2, R0, c[0x0][0x1d8], RZ ;  /* 0x0000760000027a25 */ /* 0x000fe200078e00ff */
[----:B------:R-:W-:Y:S02]  /*02c0*/  @!P1 IADD3 R7, R7, 0x1, RZ ;  /* 0x0000000107079810 */ /* 0x000fe40007ffe0ff */
[----:B------:R-:W-:Y:S01]  /*02d0*/  ISETP.NE.AND P1, PT, RZ, c[0x0][0x178], PT ;  /* 0x00005e00ff007a0c */ /* 0x000fe20003f25270 */
[----:B------:R-:W-:Y:S01]  /*02e0*/  IMAD R9, R15, c[0x0][0x1e8], RZ ;  /* 0x00007a000f097a24 */ /* 0x000fe200078e02ff */
[----:B------:R-:W-:Y:S01]  /*02f0*/  IADD3 R3, R3, R11, RZ ;  /* 0x0000000b03037210 */ /* 0x000fe20007ffe0ff */
[----:B------:R-:W-:-:S02]  /*0300*/  IMAD R6, R141, c[0x0][0x1b0], RZ ;  /* 0x00006c008d067a24 */ /* 0x000fc400078e02ff */
[----:B------:R-:W-:Y:S02]  /*0310*/  IMAD R13, R0, c[0x0][0x1ec], R9 ;  /* 0x00007b00000d7a24 */ /* 0x000fe400078e0209 */
[----:B------:R-:W-:Y:S01]  /*0320*/  IMAD.WIDE.U32 R8, R17, c[0x0][0x1b0], RZ ;  /* 0x00006c0011087a25 */ /* 0x000fe200078e00ff */
[----:B------:R-:W-:-:S03]  /*0330*/  @P0 IADD3 R7, R7, 0x1, RZ ;  /* 0x0000000107070810 */ /* 0x000fc60007ffe0ff */
[----:B------:R-:W-:Y:S02]  /*0340*/  IMAD R11, R17, c[0x0][0x1b4], R6 ;  /* 0x00006d00110b7a24 */ /* 0x000fe400078e0206 */
[----:B------:R-:W-:Y:S01]  /*0350*/  IMAD.WIDE.U32 R4, R0, c[0x0][0x1e8], RZ ;  /* 0x00007a0000047a25 */ /* 0x000fe200078e00ff */
[----:B0-----:R-:W-:-:S03]  /*0360*/  LOP3.LUT R18, R102, 0x1f, RZ, 0xc0, !PT ;  /* 0x0000001f66127812 */ /* 0x001fc600078ec0ff */
[----:B------:R-:W-:Y:S01]  /*0370*/  IMAD.IADD R9, R9, 0x1, R11 ;  /* 0x0000000109097824 */ /* 0x000fe200078e020b */
[----:B------:R-:W-:Y:S01]  /*0380*/  MOV R11, R7 ;  /* 0x00000007000b7202 */ /* 0x000fe20000000f00 */
[----:B------:R-:W-:Y:S02]  /*0390*/  IMAD R10, R141, c[0x0][0x1e0], RZ ;  /* 0x000078008d0a7a24 */ /* 0x000fe400078e02ff */
[----:B------:R-:W-:Y:S02]  /*03a0*/  IMAD.IADD R5, R5, 0x1, R13 ;  /* 0x0000000105057824 */ /* 0x000fe400078e020d */
[----:B------:R-:W-:Y:S01]  /*03b0*/  @!P2 IMAD.MOV R11, RZ, RZ, -R11 ;  /* 0x000000ffff0ba224 */ /* 0x000fe200078e0a0b */
[----:B------:R-:W-:Y:S01]  /*03c0*/  @!P1 LOP3.LUT R11, RZ, c[0x0][0x178], RZ, 0x33, !PT ;  /* 0x00005e00ff0b9a12 */ /* 0x000fe200078e33ff */
[----:B------:R-:W-:Y:S02]  /*03d0*/  IMAD R6, R141, c[0x0][0x1d0], RZ ;  /* 0x000074008d067a24 */ /* 0x000fe400078e02ff */
[----:B------:R-:W-:-:S02]  /*03e0*/  IMAD.SHL.U32 R7, R102, 0x10, RZ ;  /* 0x0000001066077824 */ /* 0x000fc400078e00ff */
[C---:B------:R-:W-:Y:S01]  /*03f0*/  IMAD R13, R17.reuse, c[0x0][0x1e4], R10 ;  /* 0x00007900110d7a24 */ /* 0x040fe200078e020a */
[----:B------:R-:W-:Y:S01]  /*0400*/  SHF.R.S32.HI R10, RZ, 0x1f, R11 ;  /* 0x0000001fff0a7819 */ /* 0x000fe2000001140b */
[C---:B------:R-:W-:Y:S01]  /*0410*/  IMAD R19, R17.reuse, c[0x0][0x1d4], R6 ;  /* 0x0000750011137a24 */ /* 0x040fe200078e0206 */
[----:B------:R-:W-:Y:S01]  /*0420*/  LOP3.LUT R6, R18, 0xfffffe00, R7, 0xf8, !PT ;  /* 0xfffffe0012067812 */ /* 0x000fe200078ef807 */
[----:B------:R-:W-:-:S03]  /*0430*/  IMAD.WIDE.U32 R2, R17, c[0x0][0x1d0], R2 ;  /* 0x0000740011027a25 */ /* 0x000fc600078e0002 */
[----:B------:R-:W-:Y:S01]  /*0440*/  SHF.R.S32.HI R7, RZ, 0x1f, R6 ;  /* 0x0000001fff077819 */ /* 0x000fe20000011406 */
[C---:B------:R-:W-:Y:S01]  /*0450*/  IMAD.WIDE.U32 R4, R17.reuse, c[0x0][0x1e0], R4 ;  /* 0x0000780011047a25 */ /* 0x040fe200078e0004 */
[C---:B------:R-:W-:Y:S02]  /*0460*/  IADD3 R12, P0, R6.reuse, R2, RZ ;  /* 0x00000002060c7210 */ /* 0x040fe40007f1e0ff */
[----:B------:R-:W-:Y:S01]  /*0470*/  LOP3.LUT R22, R6, 0x20, RZ, 0xfc, !PT ;  /* 0x0000002006167812 */ /* 0x000fe200078efcff */
[----:B------:R-:W-:Y:S01]  /*0480*/  IMAD R10, R10, c[0x0][0x1c8], RZ ;  /* 0x000072000a0a7a24 */ /* 0x000fe200078e02ff */
[----:B------:R-:W-:Y:S01]  /*0490*/  IADD3 R62, P1, R6, R4, RZ ;  /* 0x00000004063e7210 */ /* 0x000fe20007f3e0ff */
[----:B------:R-:W-:Y:S01]  /*04a0*/  IMAD R4, R17, c[0x0][0x164], R0 ;  /* 0x0000590011047a24 */ /* 0x000fe200078e0200 */
[----:B------:R-:W-:Y:S01]  /*04b0*/  IADD3.X R19, R7, R3, R19, P0, !PT ;  /* 0x0000000307137210 */ /* 0x000fe200007fe413 */
[----:B------:R-:W-:Y:S01]  /*04c0*/  IMAD R39, R11, c[0x0][0x1cc], R10 ;  /* 0x000073000b277a24 */ /* 0x000fe200078e020a */
[----:B------:R-:W-:Y:S01]  /*04d0*/  IADD3.X R13, R7, R5, R13, P1, !PT ;  /* 0x00000005070d7210 */ /* 0x000fe20000ffe40d */
[----:B------:R-:W-:Y:S01]  /*04e0*/  IMAD.WIDE.U32 R2, R11, c[0x0][0x1c8], R8 ;  /* 0x000072000b027a25 */ /* 0x000fe200078e0008 */
[----:B------:R-:W-:-:S02]  /*04f0*/  LEA R10, P1, R12, c[0x0][0x240], 0x1 ;  /* 0x000090000c0a7a11 */ /* 0x000fc400078208ff */
[----:B------:R-:W-:Y:S01]  /*0500*/  LEA R61, P2, R62, c[0x0][0x248], 0x1 ;  /* 0x000092003e3d7a11 */ /* 0x000fe200078408ff */
[----:B------:R-:W-:Y:S01]  /*0510*/  IMAD R4, R4, c[0x0][0x174], RZ ;  /* 0x00005d0004047a24 */ /* 0x000fe200078e02ff */
[----:B------:R-:W-:Y:S02]  /*0520*/  LEA.HI.X R5, R12, c[0x0][0x244], R19, 0x1, P1 ;  /* 0x000091000c057a11 */ /* 0x000fe400008f0c13 */
[----:B------:R-:W0:Y:S01]  /*0530*/  S2R R19, SR_LANEID ;  /* 0x0000000000137919 */ /* 0x000e220000000000 */
[----:B------:R-:W-:Y:S01]  /*0540*/  LEA R37, P0, R2, c[0x0][0x230], 0x1 ;  /* 0x00008c0002257a11 */ /* 0x000fe200078008ff */
[----:B------:R-:W-:Y:S01]  /*0550*/  IMAD R21, R4, c[0x0][0x16c], RZ ;  /* 0x00005b0004157a24 */ /* 0x000fe200078e02ff */
[----:B------:R-:W-:Y:S02]  /*0560*/  IADD3 R39, R3, R39, RZ ;  /* 0x0000002703277210 */ /* 0x000fe40007ffe0ff */
[----:B------:R-:W-:Y:S02]  /*0570*/  LEA.HI.X R62, R62, c[0x0][0x24c], R13, 0x1, P2 ;  /* 0x000093003e3e7a11 */ /* 0x000fe400010f0c0d */
[----:B------:R-:W-:-:S02]  /*0580*/  LEA.HI.X R39, R2, c[0x0][0x234], R39, 0x1, P0 ;  /* 0x00008d0002277a11 */ /* 0x000fc400000f0c27 */
        /* <DEDUP_REMOVED lines=13> */
[----:B0-----:R-:W-:Y:S02]  /*0660*/  LOP3.LUT R36, R6, 0x1e0, RZ, 0xfc, !PT ;  /* 0x000001e006247812 */ /* 0x001fe400078efcff */
.L_x_4159:
[----:B------:R-:W-:Y:S01]  /*0670*/  BAR.SYNC.DEFER_BLOCKING 0x0 ;  /* 0x0000000000007b1d */ /* 0x000fe20000010000 */
[----:B------:R-:W-:Y:S01]  /*0680*/  IMAD.MOV.U32 R109, RZ, RZ, -0x200 ;  /* 0xfffffe00ff6d7424 */ /* 0x000fe200078e00ff */
[----:B------:R-:W-:Y:S02]  /*0690*/  PRMT R3, RZ, 0x7610, R3 ;  /* 0x00007610ff037816 */ /* 0x000fe40000000003 */
[----:B------:R-:W-:Y:S01]  /*06a0*/  MOV R4, R10 ;  /* 0x0000000a00047202 */ /* 0x000fe20000000f00 */
[----:B------:R-:W-:-:S05]  /*06b0*/  IMAD R109, R20, R109, c[0x0][0x168] ;  /* 0x00005a00146d7624 */ /* 0x000fca00078e026d */
[-C--:B------:R-:W-:Y:S02]  /*06c0*/  ISETP.GE.AND P0, PT, R6, R109.reuse, PT ;  /* 0x0000006d0600720c */ /* 0x080fe40003f06270 */
[-C--:B------:R-:W-:Y:S02]  /*06d0*/  ISETP.GE.AND P1, PT, R23, R109.reuse, PT ;  /* 0x0000006d1700720c */ /* 0x080fe40003f26270 */
[----:B------:R-:W-:Y:S02]  /*06e0*/  ISETP.GE.AND P2, PT, R24, R109, PT ;  /* 0x0000006d1800720c */ /* 0x000fe40003f46270 */
[----:B-1----:R-:W-:-:S07]  /*06f0*/  PRMT R9, RZ, 0x7610, R9 ;  /* 0x00007610ff097816 */ /* 0x002fce0000000009 */
        /* <DEDUP_REMOVED lines=46> */
[CC--:B------:R-:W-:Y:S02]  /*09e0*/  LEA.HI.SX32 R38, R19.reuse, R19.reuse, 0x1b ;  /* 0x0000001313267211 */ /* 0x0c0fe400078fdaff */
[----:B------:R-:W-:Y:S02]  /*09f0*/  IADD3 R46, R19, 0x80, RZ ;  /* 0x00000080132e7810 */ /* 0x000fe40007ffe0ff */
[-C--:B------:R-:W-:Y:S02]  /*0a00*/  LEA.HI.SX32 R40, R40, R19.reuse, 0x1b ;  /* 0x0000001328287211 */ /* 0x080fe400078fdaff */
[----:B------:R-:W-:-:S02]  /*0a10*/  LEA.HI.SX32 R41, R42, R19, 0x1b ;  /* 0x000000132a297211 */ /* 0x000fc400078fdaff */
[-C--:B------:R-:W-:Y:S01]  /*0a20*/  LEA.HI.SX32 R42, R44, R19.reuse, 0x1b ;  /* 0x000000132c2a7211 */ /* 0x080fe200078fdaff */
[----:B------:R-:W-:Y:S01]  /*0a30*/  IMAD.SHL.U32 R38, R38, 0x2, RZ ;  /* 0x0000000226267824 */ /* 0x000fe200078e00ff */
[----:B------:R-:W-:Y:S02]  /*0a40*/  IADD3 R48, R19, 0xa0, RZ ;  /* 0x000000a013307810 */ /* 0x000fe40007ffe0ff */
[-C--:B------:R-:W-:Y:S01]  /*0a50*/  LEA.HI.SX32 R43, R46, R19.reuse, 0x1b ;  /* 0x000000132e2b7211 */ /* 0x080fe200078fdaff */
[----:B------:R-:W-:Y:S01]  /*0a60*/  IMAD.SHL.U32 R40, R40, 0x2, RZ ;  /* 0x0000000228287824 */ /* 0x000fe200078e00ff */
[----:B------:R-:W-:Y:S01]  /*0a70*/  SHF.L.U32 R41, R41, 0x1, RZ ;  /* 0x0000000129297819 */ /* 0x000fe200000006ff */
[----:B------:R-:W-:Y:S01]  /*0a80*/  IMAD.SHL.U32 R42, R42, 0x2, RZ ;  /* 0x000000022a2a7824 */ /* 0x000fe200078e00ff */
[----:B------:R-:W-:Y:S01]  /*0a90*/  LEA.HI.SX32 R44, R48, R19, 0x1b ;  /* 0x00000013302c7211 */ /* 0x000fe200078fdaff */
[----:B------:R-:W-:Y:S01]  /*0aa0*/  IMAD.SHL.U32 R43, R43, 0x2, RZ ;  /* 0x000000022b2b7824 */ /* 0x000fe200078e00ff */
[----:B------:R-:W-:-:S02]  /*0ab0*/  IADD3 R46, R19, 0xc0, RZ ;  /* 0x000000c0132e7810 */ /* 0x000fc40007ffe0ff */
[C---:B------:R-:W-:Y:S02]  /*0ac0*/  IADD3 R48, R19.reuse, 0xe0, RZ ;  /* 0x000000e013307810 */ /* 0x040fe40007ffe0ff */
[-C--:B------:R-:W-:Y:S02]  /*0ad0*/  LEA.HI.SX32 R45, R46, R19.reuse, 0x1b ;  /* 0x000000132e2d7211 */ /* 0x080fe400078fdaff */
[C---:B------:R-:W-:Y:S02]  /*0ae0*/  IADD3 R50, R19.reuse, 0x100, RZ ;  /* 0x0000010013327810 */ /* 0x040fe40007ffe0ff */
[C---:B------:R-:W-:Y:S02]  /*0af0*/  IADD3 R54, R19.reuse, 0x120, RZ ;  /* 0x0000012013367810 */ /* 0x040fe40007ffe0ff */
[-C--:B------:R-:W-:Y:S02]  /*0b00*/  LEA.HI.SX32 R46, R48, R19.reuse, 0x1b ;  /* 0x00000013302e7211 */ /* 0x080fe400078fdaff */
[----:B------:R-:W-:Y:S01]  /*0b10*/  IADD3 R60, R19, 0x140, RZ ;  /* 0x00000140133c7810 */ /* 0x000fe20007ffe0ff */
[----:B------:R-:W-:Y:S01]  /*0b20*/  IMAD.SHL.U32 R45, R45, 0x2, RZ ;  /* 0x000000022d2d7824 */ /* 0x000fe200078e00ff */
[----:B------:R-:W-:Y:S01]  /*0b30*/  SHF.L.U32 R44, R44, 0x1, RZ ;  /* 0x000000012c2c7819 */ /* 0x000fe200000006ff */
[----:B------:R-:W-:Y:S01]  /*0b40*/  IMAD.SHL.U32 R46, R46, 0x2, RZ ;  /* 0x000000022e2e7824 */ /* 0x000fe200078e00ff */
[----:B------:R-:W-:-:S02]  /*0b50*/  LEA.HI.SX32 R47, R50, R19, 0x1b ;  /* 0x00000013322f7211 */ /* 0x000fc400078fdaff */
[-C--:B------:R-:W-:Y:S02]  /*0b60*/  LEA.HI.SX32 R48, R54, R19.reuse, 0x1b ;  /* 0x0000001336307211 */ /* 0x080fe400078fdaff */
[----:B------:R-:W-:Y:S02]  /*0b70*/  LEA.HI.SX32 R49, R60, R19, 0x1b ;  /* 0x000000133c317211 */ /* 0x000fe400078fdaff */
[----:B------:R-:W-:Y:S01]  /*0b80*/  IADD3 R50, R19, 0x1a0, RZ ;  /* 0x000001a013327810 */ /* 0x000fe20007ffe0ff */
[----:B------:R-:W-:Y:S01]  /*0b90*/  IMAD.SHL.U32 R48, R48, 0x2, RZ ;  /* 0x0000000230307824 */ /* 0x000fe200078e00ff */
[----:B------:R-:W-:Y:S01]  /*0ba0*/  SHF.L.U32 R47, R47, 0x1, RZ ;  /* 0x000000012f2f7819 */ /* 0x000fe200000006ff */
[----:B------:R-:W-:Y:S01]  /*0bb0*/  IMAD.SHL.U32 R49, R49, 0x2, RZ ;  /* 0x0000000231317824 */ /* 0x000fe200078e00ff */
[C---:B------:R-:W-:Y:S02]  /*0bc0*/  IADD3 R54, R19.reuse, 0x1c0, RZ ;  /* 0x000001c013367810 */ /* 0x040fe40007ffe0ff */
[----:B------:R-:W-:-:S02]  /*0bd0*/  IADD3 R60, R19, 0x1e0, RZ ;  /* 0x000001e0133c7810 */ /* 0x000fc40007ffe0ff */
[-C--:B------:R-:W-:Y:S02]  /*0be0*/  LEA.HI.SX32 R54, R54, R19.reuse, 0x1b ;  /* 0x0000001336367211 */ /* 0x080fe400078fdaff */
[----:B------:R-:W-:Y:S02]  /*0bf0*/  LEA.HI.SX32 R60, R60, R19, 0x1b ;  /* 0x000000133c3c7211 */ /* 0x000fe400078fdaff */
[-C--:B------:R-:W-:Y:S02]  /*0c00*/  ISETP.GE.AND P2, PT, R6, R109.reuse, PT ;  /* 0x0000006d0600720c */ /* 0x080fe40003f46270 */
[-C--:B------:R-:W-:Y:S02]  /*0c10*/  ISETP.GE.AND P1, PT, R22, R109.reuse, PT ;  /* 0x0000006d1600720c */ /* 0x080fe40003f26270 */
[-C--:B------:R-:W-:Y:S02]  /*0c20*/  ISETP.GE.AND P0, PT, R23, R109.reuse, PT ;  /* 0x0000006d1700720c */ /* 0x080fe40003f06270 */
[----:B------:R-:W-:-:S02]  /*0c30*/  ISETP.GE.AND P4, PT, R24, R109, PT ;  /* 0x0000006d1800720c */ /* 0x000fc40003f86270 */
[-C--:B------:R-:W-:Y:S02]  /*0c40*/  ISETP.GE.AND P6, PT, R25, R109.reuse, PT ;  /* 0x0000006d1900720c */ /* 0x080fe40003fc6270 */
[-C--:B------:R-:W-:Y:S02]  /*0c50*/  ISETP.GE.AND P5, PT, R26, R109.reuse, PT ;  /* 0x0000006d1a00720c */ /* 0x080fe40003fa6270 */
[----:B------:R-:W-:Y:S02]  /*0c60*/  ISETP.GE.AND P3, PT, R27, R109, PT ;  /* 0x0000006d1b00720c */ /* 0x000fe40003f66270 */
[----:B------:R-:W-:Y:S02]  /*0c70*/  PRMT R63, RZ, 0x7610, R63 ;  /* 0x00007610ff3f7816 */ /* 0x000fe4000000003f */
[----:B------:R-:W-:Y:S02]  /*0c80*/  PRMT R65, RZ, 0x7610, R65 ;  /* 0x00007610ff417816 */ /* 0x000fe40000000041 */
[----:B------:R-:W-:Y:S01]  /*0c90*/  PRMT R67, RZ, 0x7610, R67 ;  /* 0x00007610ff437816 */ /* 0x000fe20000000043 */
[----:B--2---:R-:W-:Y:S04]  /*0ca0*/  STS.U16 [R38], R3 ;  /* 0x0000000326007388 */ /* 0x004fe80000000400 */
[----:B---3--:R-:W-:Y:S04]  /*0cb0*/  STS.U16 [R40+0x40], R9 ;  /* 0x0000400928007388 */ /* 0x008fe80000000400 */
[----:B----4-:R0:W-:Y:S04]  /*0cc0*/  STS.U16 [R41+0x80], R2 ;  /* 0x0000800229007388 */ /* 0x0101e80000000400 */
[----:B------:R-:W-:Y:S04]  /*0cd0*/  STS.U16 [R42+0xc0], R11 ;  /* 0x0000c00b2a007388 */ /* 0x000fe80000000400 */
[----:B------:R1:W-:Y:S01]  /*0ce0*/  STS.U16 [R43+0x100], R8 ;  /* 0x000100082b007388 */ /* 0x0003e20000000400 */
[----:B0-----:R-:W-:-:S03]  /*0cf0*/  IADD3 R2, R19, 0x160, RZ ;  /* 0x0000016013027810 */ /* 0x001fc60007ffe0ff */
[----:B------:R-:W-:Y:S01]  /*0d00*/  STS.U16 [R44+0x140], R13 ;  /* 0x0001400d2c007388 */ /* 0x000fe20000000400 */
[----:B-1----:R-:W-:Y:S02]  /*0d10*/  IADD3 R8, R19, 0x180, RZ ;  /* 0x0000018013087810 */ /* 0x002fe40007ffe0ff */
[-C--:B------:R-:W-:Y:S02]  /*0d20*/  LEA.HI.SX32 R2, R2, R19.reuse, 0x1b ;  /* 0x0000001302027211 */ /* 0x080fe400078fdaff */
[-C--:B------:R-:W-:Y:S01]  /*0d30*/  LEA.HI.SX32 R8, R8, R19.reuse, 0x1b ;  /* 0x0000001308087211 */ /* 0x080fe200078fdaff */
[----:B------:R-:W-:Y:S01]  /*0d40*/  STS.U16 [R45+0x180], R10 ;  /* 0x0001800a2d007388 */ /* 0x000fe20000000400 */
[----:B------:R-:W-:Y:S02]  /*0d50*/  LEA.HI.SX32 R3, R50, R19, 0x1b ;  /* 0x0000001332037211 */ /* 0x000fe400078fdaff */
[----:B------:R-:W-:Y:S01]  /*0d60*/  SHF.L.U32 R50, R2, 0x1, RZ ;  /* 0x0000000102327819 */ /* 0x000fe200000006ff */
[----:B------:R0:W-:Y:S04]  /*0d70*/  STS.U16 [R46+0x1c0], R51 ;  /* 0x0001c0332e007388 */ /* 0x0001e80000000400 */
[----:B------:R-:W-:Y:S01]  /*0d80*/  STS.U16 [R47+0x200], R12 ;  /* 0x0002000c2f007388 */ /* 0x000fe20000000400 */
[----:B0-----:R-:W-:-:S02]  /*0d90*/  IMAD.SHL.U32 R51, R8, 0x2, RZ ;  /* 0x0000000208337824 */ /* 0x001fc400078e00ff */
[----:B------:R-:W-:Y:S01]  /*0da0*/  IMAD.SHL.U32 R8, R19, 0x10, RZ ;  /* 0x0000001013087824 */ /* 0x000fe200078e00ff */
[----:B------:R0:W-:Y:S04]  /*0db0*/  STS.U16 [R48+0x240], R53 ;  /* 0x0002403530007388 */ /* 0x0001e80000000400 */
[----:B------:R1:W-:Y:S04]  /*0dc0*/  STS.U16 [R49+0x280], R52 ;  /* 0x0002803431007388 */ /* 0x0003e80000000400 */
[----:B------:R2:W-:Y:S01]  /*0dd0*/  STS.U16 [R50+0x2c0], R55 ;  /* 0x0002c03732007388 */ /* 0x0005e20000000400 */
[----:B0-----:R-:W-:Y:S01]  /*0de0*/  SHF.L.U32 R53, R54, 0x1, RZ ;  /* 0x0000000136357819 */ /* 0x001fe200000006ff */
[----:B------:R-:W-:-:S02]  /*0df0*/  IMAD.SHL.U32 R54, R60, 0x2, RZ ;  /* 0x000000023c367824 */ /* 0x000fc400078e00ff */
[----:B-1----:R-:W-:Y:S01]  /*0e00*/  IMAD.SHL.U32 R52, R3, 0x2, RZ ;  /* 0x0000000203347824 */ /* 0x002fe200078e00ff */
[----:B--2---:R-:W-:Y:S01]  /*0e10*/  LEA.HI.SX32 R55, R8, R8, 0x1b ;  /* 0x0000000808377211 */ /* 0x004fe200078fdaff */
[----:B------:R0:W-:Y:S04]  /*0e20*/  STS.U16 [R51+0x300], R56 ;  /* 0x0003003833007388 */ /* 0x0001e80000000400 */
[----:B------:R-:W-:Y:S01]  /*0e30*/  IMAD.SHL.U32 R55, R55, 0x2, RZ ;  /* 0x0000000237377824 */ /* 0x000fe200078e00ff */
        /* <DEDUP_REMOVED lines=20> */
[----:B------:R-:W-:Y:S01]  /*0f80*/  PRMT R9, RZ, 0x7610, R9 ;  /* 0x00007610ff097816 */ /* 0x000fe20000000009 */
[----:B------:R-:W-:Y:S01]  /*0f90*/  IMAD.MOV.U32 R2, RZ, RZ, R61 ;  /* 0x000000ffff027224 */ /* 0x000fe200078e003d */
[----:B------:R-:W-:Y:S01]  /*0fa0*/  MOV R3, R62 ;  /* 0x0000003e00037202 */ /* 0x000fe20000000f00 */
[----:B------:R-:W-:Y:S01]  /*0fb0*/  BAR.SYNC.DEFER_BLOCKING 0x0 ;  /* 0x0000000000007b1d */ /* 0x000fe20000010000 */
[----:B------:R-:W-:-:S02]  /*0fc0*/  PRMT R11, RZ, 0x7610, R11 ;  /* 0x00007610ff0b7816 */ /* 0x000fc4000000000b */
[----:B------:R-:W-:Y:S02]  /*0fd0*/  PRMT R10, RZ, 0x7610, R10 ;  /* 0x00007610ff0a7816 */ /* 0x000fe4000000000a */
[----:B------:R-:W-:Y:S02]  /*0fe0*/  PRMT R13, RZ, 0x7610, R13 ;  /* 0x00007610ff0d7816 */ /* 0x000fe4000000000d */
[----:B------:R-:W-:Y:S02]  /*0ff0*/  PRMT R12, RZ, 0x7610, R12 ;  /* 0x00007610ff0c7816 */ /* 0x000fe4000000000c */
[----:B------:R-:W-:Y:S02]  /*1000*/  PRMT R61, RZ, 0x7610, R61 ;  /* 0x00007610ff3d7816 */ /* 0x000fe4000000003d */
[----:B0-----:R-:W-:Y:S02]  /*1010*/  PRMT R56, RZ, 0x7610, R56 ;  /* 0x00007610ff387816 */ /* 0x001fe40000000038 */
[----:B-1----:R-:W-:-:S02]  /*1020*/  PRMT R57, RZ, 0x7610, R57 ;  /* 0x00007610ff397816 */ /* 0x002fc40000000039 */
[----:B------:R-:W-:Y:S01]  /*1030*/  PRMT R8, RZ, 0x7610, R8 ;  /* 0x00007610ff087816 */ /* 0x000fe20000000008 */
        /* <DEDUP_REMOVED lines=18> */
[----:B--2---:R-:W-:Y:S01]  /*1160*/  PRMT R59, RZ, 0x7610, R59 ;  /* 0x00007610ff3b7816 */ /* 0x004fe2000000003b */
[----:B------:R-:W2:Y:S01]  /*1170*/  @!P6 LDG.E.U16 R63, [R2.64+0x2c0] ;  /* 0x0002c004023fe981 */ /* 0x000ea2000c1e1500 */
[----:B------:R-:W-:Y:S02]  /*1180*/  PRMT R58, RZ, 0x7610, R58 ;  /* 0x00007610ff3a7816 */ /* 0x000fe4000000003a */
[----:B------:R-:W-:Y:S01]  /*1190*/  PRMT R60, RZ, 0x7610, R60 ;  /* 0x00007610ff3c7816 */ /* 0x000fe2000000003c */
[----:B------:R-:W2:Y:S01]  /*11a0*/  @!P3 LDG.E.U16 R65, [R2.64+0x340] ;  /* 0x000340040241b981 */ /* 0x000ea2000c1e1500 */
[----:B------:R-:W-:-:S03]  /*11b0*/  PRMT R62, RZ, 0x7610, R62 ;  /* 0x00007610ff3e7816 */ /* 0x000fc6000000003e */
[----:B------:R-:W2:Y:S04]  /*11c0*/  @!P0 LDG.E.U16 R59, [R2.64+0x240] ;  /* 0x00024004023b8981 */ /* 0x000ea8000c1e1500 */
[----:B------:R-:W2:Y:S04]  /*11d0*/  @!P4 LDG.E.U16 R58, [R2.64+0x280] ;  /* 0x00028004023ac981 */ /* 0x000ea8000c1e1500 */
[----:B------:R-:W2:Y:S04]  /*11e0*/  @!P5 LDG.E.U16 R60, [R2.64+0x300] ;  /* 0x00030004023cd981 */ /* 0x000ea8000c1e1500 */
[----:B------:R-:W2:Y:S04]  /*11f0*/  @!P2 LDG.E.U16 R62, [R2.64+0x380] ;  /* 0x00038004023ea981 */ /* 0x000ea8000c1e1500 */
[----:B------:R-:W2:Y:S01]  /*1200*/  @!P1 LDG.E.U16 R67, [R2.64+0x3c0] ;  /* 0x0003c00402439981 */ /* 0x000ea2000c1e1500 */
[----:B------:R-:W-:Y:S01]  /*1210*/  ULDC.U8 UR6, c[0x0][0x17e] ;  /* 0x00005f8000067ab9 */ /* 0x000fe20000000000 */
[----:B------:R-:W-:Y:S02]  /*1220*/  BSSY B0, `(.L_x_4120) ;  /* 0x000005a000007945 */ /* 0x000fe40003800000 */
[----:B---3--:R-:W-:Y:S04]  /*1230*/  STS.U16 [R38], R9 ;  /* 0x0000000926007388 */ /* 0x008fe80000000400 */
        /* <DEDUP_REMOVED lines=8> */
[----:B--2---:R-:W-:Y:S04]  /*12c0*/  STS.U16 [R48+0x240], R59 ;  /* 0x0002403b30007388 */ /* 0x004fe80000000400 */
        /* <DEDUP_REMOVED lines=28> */
[----:B--2---:R-:W-:Y:S02]  /*1490*/  PRMT R61, RZ, 0x5410, R61 ;  /* 0x00005410ff3d7816 */ /* 0x004fe4000000003d */
[----:B---3--:R-:W-:Y:S01]  /*14a0*/  PRMT R63, RZ, 0x5410, R63 ;  /* 0x00005410ff3f7816 */ /* 0x008fe2000000003f */
[----:B------:R-:W-:Y:S01]  /*14b0*/  FADD.FTZ R57, R57, R16 ;  /* 0x0000001039397221 */ /* 0x000fe20000010000 */
[----:B------:R-:W-:-:S02]  /*14c0*/  MOV R60, c[0x0][0x16c] ;  /* 0x00005b00003c7a02 */ /* 0x000fc40000000f00 */
        /* <DEDUP_REMOVED lines=47> */
.L_x_4121:
[----:B------:R-:W-:Y:S05]  /*17c0*/  BSYNC B0 ;  /* 0x0000000000007941 */ /* 0x000fea0003800000 */
.L_x_4120:
        /* <DEDUP_REMOVED lines=36> */
.L_x_4123:
[----:B------:R-:W-:Y:S05]  /*1a10*/  BSYNC B0 ;  /* 0x0000000000007941 */ /* 0x000fea0003800000 */
.L_x_4122:
        /* <DEDUP_REMOVED lines=38> */
.L_x_4125:
[----:B------:R-:W-:Y:S05]  /*1c80*/  BSYNC B0 ;  /* 0x0000000000007941 */ /* 0x000fea0003800000 */
.L_x_4124:
[----:B------:R-:W-:Y:S01]  /*1c90*/  PRMT R65, RZ, 0x5410, R65 ;  /* 0x00005410ff417816 */ /* 0x000fe20000000041 */
[----:B------:R-:W-:Y:S01]  /*1ca0*/  BSSY B0, `(.L_x_4126) ;  /* 0x0000023000007945 */ /* 0x000fe20003800000 */
[----:B------:R-:W-:-:S03]  /*1cb0*/  FSETP.GTU.FTZ.AND P3, PT, R64, 20, PT ;  /* 0x41a000004000780b */ /* 0x000fc60003f7c000 */
[----:B------:R-:W-:Y:S01]  /*1cc0*/  FADD.FTZ R65, R65, R16 ;  /* 0x0000001041417221 */ /* 0x000fe20000010000 */
        /* <DEDUP_REMOVED lines=32> */
.L_x_4127:
[----:B------:R-:W-:Y:S05]  /*1ed0*/  BSYNC B0 ;  /* 0x0000000000007941 */ /* 0x000fea0003800000 */
.L_x_4126:
        /* <DEDUP_REMOVED lines=38> */
.L_x_4129:
[----:B------:R-:W-:Y:S05]  /*2140*/  BSYNC B0 ;  /* 0x0000000000007941 */ /* 0x000fea0003800000 */
.L_x_4128:
        /* <DEDUP_REMOVED lines=36> */
.L_x_4131:
[----:B------:R-:W-:Y:S05]  /*2390*/  BSYNC B0 ;  /* 0x0000000000007941 */ /* 0x000fea0003800000 */
.L_x_4130:
        /* <DEDUP_REMOVED lines=38> */
.L_x_4133:
[----:B------:R-:W-:Y:S05]  /*2600*/  BSYNC B0 ;  /* 0x0000000000007941 */ /* 0x000fea0003800000 */
.L_x_4132:
        /* <DEDUP_REMOVED lines=36> */
.L_x_4135:
[----:B------:R-:W-:Y:S05]  /*2850*/  BSYNC B0 ;  /* 0x0000000000007941 */ /* 0x000fea0003800000 */
.L_x_4134:
        /* <DEDUP_REMOVED lines=41> */
.L_x_4137:
[----:B------:R-:W-:Y:S05]  /*2af0*/  BSYNC B0 ;  /* 0x0000000000007941 */ /* 0x000fea0003800000 */
.L_x_4136:
        /* <DEDUP_REMOVED lines=41> */
.L_x_4139:
[----:B------:R-:W-:Y:S05]  /*2d90*/  BSYNC B0 ;  /* 0x0000000000007941 */ /* 0x000fea0003800000 */
.L_x_4138:
        /* <DEDUP_REMOVED lines=47> */
.L_x_4141:
[----:B------:R-:W-:Y:S05]  /*3090*/  BSYNC B0 ;  /* 0x0000000000007941 */ /* 0x000fea0003800000 */
.L_x_4140:
        /* <DEDUP_REMOVED lines=33> */
.L_x_4143:
[----:B------:R-:W-:Y:S05]  /*32b0*/  BSYNC B0 ;  /* 0x0000000000007941 */ /* 0x000fea0003800000 */
.L_x_4142:
        /* <DEDUP_REMOVED lines=33> */
.L_x_4145:
[----:B------:R-:W-:Y:S05]  /*34d0*/  BSYNC B0 ;  /* 0x0000000000007941 */ /* 0x000fea0003800000 */
.L_x_4144:
        /* <DEDUP_REMOVED lines=33> */
.L_x_4147:
[----:B------:R-:W-:Y:S05]  /*36f0*/  BSYNC B0 ;  /* 0x0000000000007941 */ /* 0x000fea0003800000 */
.L_x_4146:
        /* <DEDUP_REMOVED lines=33> */
.L_x_4149:
[----:B------:R-:W-:Y:S05]  /*3910*/  BSYNC B0 ;  /* 0x0000000000007941 */ /* 0x000fea0003800000 */
.L_x_4148:
        /* <DEDUP_REMOVED lines=33> */
.L_x_4151:
[----:B------:R-:W-:Y:S05]  /*3b30*/  BSYNC B0 ;  /* 0x0000000000007941 */ /* 0x000fea0003800000 */
.L_x_4150:
        /* <DEDUP_REMOVED lines=20> */
[----:B------:R-:W-:-:S03]  /*3c80*/  IMAD.MOV.U32 R107, RZ, RZ, RZ ;  /* 0x000000ffff6b7224 */ /* 0x000fc600078e00ff */
[----:B------:R-:W-:Y:S02]  /*3c90*/  ISETP.EQ.OR P0, PT, R20, RZ, P0 ;  /* 0x000000ff1400720c */ /* 0x000fe40000702670 */
.L_x_4155:
[----:B------:R-:W-:Y:S01]  /*3ca0*/  IMAD R11, R15, c[0x0][0x180], RZ ;  /* 0x000060000f0b7a24 */ /* 0x000fe200078e02ff */
[----:B------:R-:W-:Y:S01]  /*3cb0*/  SHF.R.S32.HI R118, RZ, 0x1f, R107 ;  /* 0x0000001fff767819 */ /* 0x000fe2000001146b */
[----:B0-----:R-:W-:-:S04]  /*3cc0*/  IMAD.WIDE.U32 R8, R0, c[0x0][0x180], RZ ;  /* 0x0000600000087a25 */ /* 0x001fc800078e00ff */
[----:B------:R-:W-:Y:S02]  /*3cd0*/  IMAD R11, R0, c[0x0][0x184], R11 ;  /* 0x00006100000b7a24 */ /* 0x000fe400078e020b */
[----:B------:R-:W-:-:S03]  /*3ce0*/  IMAD R10, R118, c[0x0][0x188], RZ ;  /* 0x00006200760a7a24 */ /* 0x000fc600078e02ff */
[----:B------:R-:W-:Y:S01]  /*3cf0*/  IADD3 R9, R9, R11, RZ ;  /* 0x0000000b09097210 */ /* 0x000fe20007ffe0ff */
[----:B------:R-:W-:-:S04]  /*3d00*/  IMAD R11, R107, c[0x0][0x18c], R10 ;  /* 0x000063006b0b7a24 */ /* 0x000fc800078e020a */
[----:B------:R-:W-:-:S04]  /*3d10*/  IMAD.WIDE.U32 R8, R107, c[0x0][0x188], R8 ;  /* 0x000062006b087a25 */ /* 0x000fc800078e0008 */
[----:B------:R-:W-:Y:S01]  /*3d20*/  IMAD.IADD R9, R9, 0x1, R11 ;  /* 0x0000000109097824 */ /* 0x000fe200078e020b */
[----:B------:R-:W-:-:S04]  /*3d30*/  LEA R10, P1, R8, c[0x0][0x220], 0x2 ;  /* 0x00008800080a7a11 */ /* 0x000fc800078210ff */
[----:B------:R-:W-:Y:S02]  /*3d40*/  LEA.HI.X R11, R8, c[0x0][0x224], R9, 0x2, P1 ;  /* 0x00008900080b7a11 */ /* 0x000fe400008f1409 */
[----:B------:R-:W-:-:S03]  /*3d50*/  MOV R109, 0xfffffe00 ;  /* 0xfffffe00006d7802 */ /* 0x000fc60000000f00 */
[----:B------:R0:W2:Y:S01]  /*3d60*/  LDG.E R10, [R10.64] ;  /* 0x000000040a0a7981 */ /* 0x0000a2000c1e1900 */
[----:B------:R-:W-:Y:S01]  /*3d70*/  IMAD R12, R118, c[0x0][0x1c0], RZ ;  /* 0x00007000760c7a24 */ /* 0x000fe200078e02ff */
[----:B------:R-:W-:Y:S01]  /*3d80*/  PRMT R119, RZ, 0x7610, R119 ;  /* 0x00007610ff777816 */ /* 0x000fe20000000077 */
[----:B------:R-:W-:Y:S01]  /*3d90*/  IMAD R109, R20, R109, c[0x0][0x168] ;  /* 0x00005a00146d7624 */ /* 0x000fe200078e026d */
[----:B------:R-:W-:Y:S01]  /*3da0*/  PRMT R133, RZ, 0x7610, R133 ;  /* 0x00007610ff857816 */ /* 0x000fe20000000085 */
[C---:B------:R-:W-:Y:S01]  /*3db0*/  IMAD.WIDE.U32 R8, R107.reuse, c[0x0][0x1c0], R6 ;  /* 0x000070006b087a25 */ /* 0x040fe200078e0006 */
[----:B------:R-:W-:Y:S02]  /*3dc0*/  PRMT R108, RZ, 0x7610, R108 ;  /* 0x00007610ff6c7816 */ /* 0x000fe4000000006c */
[-C--:B------:R-:W-:Y:S01]  /*3dd0*/  ISETP.GE.AND P2, PT, R6, R109.reuse, PT ;  /* 0x0000006d0600720c */ /* 0x080fe20003f46270 */
[----:B------:R-:W-:Y:S01]  /*3de0*/  IMAD R13, R107, c[0x0][0x1c4], R12 ;  /* 0x000071006b0d7a24 */ /* 0x000fe200078e020c */
[----:B------:R-:W-:-:S02]  /*3df0*/  ISETP.GE.AND P3, PT, R22, R109, PT ;  /* 0x0000006d1600720c */ /* 0x000fc40003f66270 */
[-C--:B------:R-:W-:Y:S01]  /*3e00*/  ISETP.GE.AND P4, PT, R23, R109.reuse, PT ;  /* 0x0000006d1700720c */ /* 0x080fe20003f86270 */
[----:B------:R-:W-:Y:S01]  /*3e10*/  IMAD.IADD R9, R9, 0x1, R13 ;  /* 0x0000000109097824 */ /* 0x000fe200078e020d */
[----:B------:R-:W-:Y:S02]  /*3e20*/  ISETP.GE.AND P5, PT, R24, R109, PT ;  /* 0x0000006d1800720c */ /* 0x000fe40003fa6270 */
[C---:B------:R-:W-:Y:S02]  /*3e30*/  LEA R12, P1, R8.reuse, R37, 0x1 ;  /* 0x00000025080c7211 */ /* 0x040fe400078208ff */
[----:B------:R-:W-:Y:S02]  /*3e40*/  PRMT R137, RZ, 0x7610, R137 ;  /* 0x00007610ff897816 */ /* 0x000fe40000000089 */
[----:B------:R-:W-:Y:S02]  /*3e50*/  LEA.HI.X R13, R8, R39, R9, 0x1, P1 ;  /* 0x00000027080d7211 */ /* 0x000fe400008f0c09 */
[----:B------:R-:W-:-:S02]  /*3e60*/  ISETP.GE.AND P6, PT, R25, R109, PT ;  /* 0x0000006d1900720c */ /* 0x000fc40003fc6270 */
[-C--:B------:R-:W-:Y:S01]  /*3e70*/  ISETP.GE.AND P1, PT, R26, R109.reuse, PT ;  /* 0x0000006d1a00720c */ /* 0x080fe20003f26270 */
[----:B------:R1:W3:Y:S01]  /*3e80*/  @!P2 LDG.E.U16 R119, [R12.64] ;  /* 0x000000040c77a981 */ /* 0x0002e2000c1e1500 */
[-C--:B------:R-:W-:Y:S02]  /*3e90*/  ISETP.GE.AND P2, PT, R27, R109.reuse, PT ;  /* 0x0000006d1b00720c */ /* 0x080fe40003f46270 */
[----:B------:R-:W-:Y:S01]  /*3ea0*/  PRMT R106, RZ, 0x7610, R106 ;  /* 0x00007610ff6a7816 */ /* 0x000fe2000000006a */
[----:B------:R1:W4:Y:S01]  /*3eb0*/  @!P3 LDG.E.U16 R133, [R12.64+0x40] ;  /* 0x000040040c85b981 */ /* 0x000322000c1e1500 */
[-C--:B------:R-:W-:Y:S02]  /*3ec0*/  ISETP.GE.AND P3, PT, R28, R109.reuse, PT ;  /* 0x0000006d1c00720c */ /* 0x080fe40003f66270 */
[----:B------:R-:W-:Y:S01]  /*3ed0*/  PRMT R131, RZ, 0x7610, R131 ;  /* 0x00007610ff837816 */ /* 0x000fe20000000083 */
[----:B------:R1:W5:Y:S01]  /*3ee0*/  @!P4 LDG.E.U16 R108, [R12.64+0x80] ;  /* 0x000080040c6cc981 */ /* 0x000362000c1e1500 */
[----:B------:R-:W-:-:S02]  /*3ef0*/  ISETP.GE.AND P4, PT, R29, R109, PT ;  /* 0x0000006d1d00720c */ /* 0x000fc40003f86270 */
[----:B------:R-:W-:Y:S01]  /*3f00*/  PRMT R110, RZ, 0x7610, R110 ;  /* 0x00007610ff6e7816 */ /* 0x000fe2000000006e */
[----:B------:R1:W3:Y:S01]  /*3f10*/  @!P5 LDG.E.U16 R137, [R12.64+0xc0] ;  /* 0x0000c0040c89d981 */ /* 0x0002e2000c1e1500 */
[-C--:B------:R-:W-:Y:S02]  /*3f20*/  ISETP.GE.AND P5, PT, R30, R109.reuse, PT ;  /* 0x0000006d1e00720c */ /* 0x080fe40003fa6270 */
[----:B------:R-:W-:Y:S01]  /*3f30*/  PRMT R115, RZ, 0x7610, R115 ;  /* 0x00007610ff737816 */ /* 0x000fe20000000073 */
[----:B------:R1:W3:Y:S01]  /*3f40*/  @!P6 LDG.E.U16 R106, [R12.64+0x100] ;  /* 0x000100040c6ae981 */ /* 0x0002e2000c1e1500 */
[----:B------:R-:W-:Y:S02]  /*3f50*/  PRMT R112, RZ, 0x7610, R112 ;  /* 0x00007610ff707816 */ /* 0x000fe40000000070 */
[----:B------:R-:W-:Y:S01]  /*3f60*/  PRMT R135, RZ, 0x7610, R135 ;  /* 0x00007610ff877816 */ /* 0x000fe20000000087 */
[----:B------:R1:W3:Y:S01]  /*3f70*/  @!P1 LDG.E.U16 R131, [R12.64+0x140] ;  /* 0x000140040c839981 */ /* 0x0002e2000c1e1500 */
[----:B------:R-:W-:-:S02]  /*3f80*/  ISETP.GE.AND P6, PT, R31, R109, PT ;  /* 0x0000006d1f00720c */ /* 0x000fc40003fc6270 */
[-C--:B------:R-:W-:Y:S01]  /*3f90*/  ISETP.GE.AND P1, PT, R32, R109.reuse, PT ;  /* 0x0000006d2000720c */ /* 0x080fe20003f26270 */
        /* <DEDUP_REMOVED lines=19> */
[----:B------:R1:W5:Y:S04]  /*40d0*/  @!P5 LDG.E.U16 R117, [R12.64+0x3c0] ;  /* 0x0003c0040c75d981 */ /* 0x000368000c1e1500 */
[----:B------:R-:W1:Y:S01]  /*40e0*/  S2R R102, SR_TID.X ;  /* 0x0000000000667919 */ /* 0x000e620000002100 */
[----:B0-----:R-:W-:-:S02]  /*40f0*/  IMAD R11, R15, c[0x0][0x198], RZ ;  /* 0x000066000f0b7a24 */ /* 0x001fc400078e02ff */
[----:B------:R-:W-:-:S04]  /*4100*/  IMAD.WIDE.U32 R8, R0, c[0x0][0x198], RZ ;  /* 0x0000660000087a25 */ /* 0x000fc800078e00ff */
[----:B------:R-:W-:Y:S02]  /*4110*/  IMAD R11, R0, c[0x0][0x19c], R11 ;  /* 0x00006700000b7a24 */ /* 0x000fe400078e020b */
[----:B------:R-:W-:Y:S02]  /*4120*/  IMAD R118, R118, c[0x0][0x1a0], RZ ;  /* 0x0000680076767a24 */ /* 0x000fe400078e02ff */
[----:B------:R-:W-:Y:S02]  /*4130*/  IMAD.IADD R9, R9, 0x1, R11 ;  /* 0x0000000109097824 */ /* 0x000fe400078e020b */
[C---:B------:R-:W-:Y:S02]  /*4140*/  IMAD R121, R107.reuse, c[0x0][0x1a4], R118 ;  /* 0x000069006b797a24 */ /* 0x040fe400078e0276 */
[----:B------:R-:W-:Y:S01]  /*4150*/  IMAD.WIDE.U32 R8, R107, c[0x0][0x1a0], R8 ;  /* 0x000068006b087a25 */ /* 0x000fe200078e0008 */
[----:B-1----:R-:W-:-:S04]  /*4160*/  SHF.L.U32 R120, R102, 0x4, RZ ;  /* 0x0000000466787819 */ /* 0x002fc800000006ff */
[C---:B------:R-:W-:Y:S02]  /*4170*/  IADD3 R12, R120.reuse, 0x1, RZ ;  /* 0x00000001780c7810 */ /* 0x040fe40007ffe0ff */
[----:B------:R-:W-:Y:S02]  /*4180*/  IADD3 R116, R120, 0x2, RZ ;  /* 0x0000000278747810 */ /* 0x000fe40007ffe0ff */
[-C--:B------:R-:W-:Y:S02]  /*4190*/  ISETP.GE.U32.AND P3, PT, R12, R109.reuse, PT ;  /* 0x0000006d0c00720c */ /* 0x080fe40003f66070 */
[----:B------:R-:W-:Y:S02]  /*41a0*/  ISETP.GE.U32.AND P4, PT, R116, R109, PT ;  /* 0x0000006d7400720c */ /* 0x000fe40003f86070 */
[----:B------:R-:W-:Y:S02]  /*41b0*/  IADD3 R9, R9, R121, RZ ;  /* 0x0000007909097210 */ /* 0x000fe40007ffe0ff */
[----:B------:R-:W-:Y:S01]  /*41c0*/  IADD3 R116, R120, 0x4, RZ ;  /* 0x0000000478747810 */ /* 0x000fe20007ffe0ff */
[----:B------:R-:W-:-:S03]  /*41d0*/  FMUL.FTZ R129, R71, R56 ;  /* 0x0000003847817220 */ /* 0x000fc60000410000 */
[----:B------:R-:W-:Y:S02]  /*41e0*/  ISETP.GE.U32.AND P6, PT, R116, R109, PT ;  /* 0x0000006d7400720c */ /* 0x000fe40003fc6070 */
[----:B------:R-:W-:Y:S01]  /*41f0*/  IADD3 R116, R120, 0x6, RZ ;  /* 0x0000000678747810 */ /* 0x000fe20007ffe0ff */
[----:B------:R-:W-:-:S05]  /*4200*/  FMUL.FTZ R156, R70, R57 ;  /* 0x00000039469c7220 */ /* 0x000fca0000410000 */
[----:B------:R-:W-:Y:S02]  /*4210*/  FSEL R156, R156, RZ, !P3 ;  /* 0x000000ff9c9c7208 */ /* 0x000fe40005800000 */
[----:B------:R-:W-:Y:S01]  /*4220*/  IADD3 R118, R120, 0x5, RZ ;  /* 0x0000000578767810 */ /* 0x000fe20007ffe0ff */
[----:B------:R-:W-:Y:S02]  /*4230*/  FMUL.FTZ R153, R73, R58 ;  /* 0x0000003a49997220 */ /* 0x000fe40000410000 */
[----:B------:R-:W-:Y:S01]  /*4240*/  FMUL.FTZ R149, R75, R60 ;  /* 0x0000003c4b957220 */ /* 0x000fe20000410000 */
[----:B------:R-:W-:Y:S02]  /*4250*/  ISETP.GE.U32.AND P1, PT, R118, R109, PT ;  /* 0x0000006d7600720c */ /* 0x000fe40003f26070 */
[----:B------:R-:W-:Y:S01]  /*4260*/  IADD3 R118, R120, 0x8, RZ ;  /* 0x0000000878767810 */ /* 0x000fe20007ffe0ff */
[----:B------:R-:W-:Y:S01]  /*4270*/  FMUL.FTZ R147, R76, R61 ;  /* 0x0000003d4c937220 */ /* 0x000fe20000410000 */
[----:B------:R-:W-:Y:S01]  /*4280*/  FSEL R153, R153, RZ, !P4 ;  /* 0x000000ff99997208 */ /* 0x000fe20006000000 */
[----:B------:R-:W-:Y:S01]  /*4290*/  FMUL.FTZ R151, R74, R59 ;  /* 0x0000003b4a977220 */ /* 0x000fe20000410000 */
[----:B------:R-:W-:-:S02]  /*42a0*/  FSEL R149, R149, RZ, !P6 ;  /* 0x000000ff95957208 */ /* 0x000fc40007000000 */
[----:B------:R-:W-:Y:S02]  /*42b0*/  FSEL R147, R147, RZ, !P1 ;  /* 0x000000ff93937208 */ /* 0x000fe40004800000 */
[C---:B------:R-:W-:Y:S02]  /*42c0*/  IADD3 R122, R120.reuse, 0xd, RZ ;  /* 0x0000000d787a7810 */ /* 0x040fe40007ffe0ff */
[----:B------:R-:W-:Y:S01]  /*42d0*/  IADD3 R128, R120, 0xf, RZ ;  /* 0x0000000f78807810 */ /* 0x000fe20007ffe0ff */
[----:B--2---:R-:W-:-:S04]  /*42e0*/  FMUL.FTZ R111, R10, 1.4426950216293334961 ;  /* 0x3fb8aa3b0a6f7820 */ /* 0x004fc80000410000 */
[C---:B------:R-:W-:Y:S02]  /*42f0*/  FMUL.FTZ R13, R111.reuse, R59 ;  /* 0x0000003b6f0d7220 */ /* 0x040fe40000410000 */
[C---:B------:R-:W-:Y:S02]  /*4300*/  FMUL.FTZ R10, R111.reuse, R56 ;  /* 0x000000386f0a7220 */ /* 0x040fe40000410000 */
[C---:B------:R-:W-:Y:S02]  /*4310*/  FMUL.FTZ R11, R111.reuse, R57 ;  /* 0x000000396f0b7220 */ /* 0x040fe40000410000 */
[----:B------:R0:W-:Y:S01]  /*4320*/  MUFU.EX2 R158, R10 ;  /* 0x0000000a009e7308 */ /* 0x0001e20000000800 */
[----:B------:R-:W-:-:S07]  /*4330*/  FMUL.FTZ R12, R111, R58 ;  /* 0x0000003a6f0c7220 */ /* 0x000fce0000410000 */
[----:B------:R-:W1:Y:S01]  /*4340*/  MUFU.EX2 R13, R13 ;  /* 0x0000000d000d7308 */ /* 0x000e620000000800 */
[----:B0-----:R-:W-:-:S04]  /*4350*/  IADD3 R10, R120, 0x3, RZ ;  /* 0x00000003780a7810 */ /* 0x001fc80007ffe0ff */
[----:B------:R-:W-:-:S03]  /*4360*/  ISETP.GE.U32.AND P5, PT, R10, R109, PT ;  /* 0x0000006d0a00720c */ /* 0x000fc60003fa6070 */
[----:B------:R0:W2:Y:S01]  /*4370*/  MUFU.EX2 R155, R11 ;  /* 0x0000000b009b7308 */ /* 0x0000a20000000800 */
[----:B------:R-:W-:-:S07]  /*4380*/  LEA R10, P2, R8, c[0x0][0x228], 0x2 ;  /* 0x00008a00080a7a11 */ /* 0x000fce00078410ff */
[----:B------:R-:W4:Y:S01]  /*4390*/  MUFU.EX2 R12, R12 ;  /* 0x0000000c000c7308 */ /* 0x000f220000000800 */
[----:B0-----:R-:W-:Y:S01]  /*43a0*/  LEA.HI.X R11, R8, c[0x0][0x22c], R9, 0x2, P2 ;  /* 0x00008b00080b7a11 */ /* 0x001fe200010f1409 */
[C---:B------:R-:W-:Y:S01]  /*43b0*/  FMUL.FTZ R8, R111.reuse, R60 ;  /* 0x0000003c6f087220 */ /* 0x040fe20000410000 */
[----:B------:R-:W-:Y:S01]  /*43c0*/  ISETP.GE.U32.AND P2, PT, R120, R109, PT ;  /* 0x0000006d7800720c */ /* 0x000fe20003f46070 */
[----:B------:R-:W-:Y:S01]  /*43d0*/  FMUL.FTZ R9, R111, R61 ;  /* 0x0000003d6f097220 */ /* 0x000fe20000410000 */
[----:B-1----:R-:W-:Y:S01]  /*43e0*/  FSEL R152, R13, 1, !P5 ;  /* 0x3f8000000d987808 */ /* 0x002fe20006800000 */
[----:B------:R-:W-:Y:S01]  /*43f0*/  FMUL.FTZ R13, R111, R64 ;  /* 0x000000406f0d7220 */ /* 0x000fe20000410000 */
[----:B------:R-:W-:Y:S02]  /*4400*/  FSEL R129, R129, RZ, !P2 ;  /* 0x000000ff81817208 */ /* 0x000fe40005000000 */
[----:B------:R-:W-:Y:S01]  /*4410*/  FSEL R158, R158, 1, !P2 ;  /* 0x3f8000009e9e7808 */ /* 0x000fe20005000000 */
[----:B------:R-:W0:Y:S01]  /*4420*/  MUFU.EX2 R8, R8 ;  /* 0x0000000800087308 */ /* 0x000e220000000800 */
[----:B------:R-:W-:-:S02]  /*4430*/  ISETP.GE.U32.AND P2, PT, R116, R109, PT ;  /* 0x0000006d7400720c */ /* 0x000fc40003f46070 */
[----:B------:R-:W-:Y:S02]  /*4440*/  IADD3 R116, R120, 0x7, RZ ;  /* 0x0000000778747810 */ /* 0x000fe40007ffe0ff */
[----:B--2---:R-:W-:Y:S02]  /*4450*/  FSEL R155, R155, 1, !P3 ;  /* 0x3f8000009b9b7808 */ /* 0x004fe40005800000 */
[----:B------:R-:W-:Y:S01]  /*4460*/  ISETP.GE.U32.AND P3, PT, R116, R109, PT ;  /* 0x0000006d7400720c */ /* 0x000fe20003f66070 */
[----:B------:R-:W1:Y:S01]  /*4470*/  MUFU.EX2 R9, R9 ;  /* 0x0000000900097308 */ /* 0x000e620000000800 */
[C---:B------:R-:W-:Y:S01]  /*4480*/  FMUL.FTZ R116, R111.reuse, R62 ;  /* 0x0000003e6f747220 */ /* 0x040fe20000410000 */
[----:B----4-:R-:W-:Y:S01]  /*4490*/  FSEL R154, R12, 1, !P4 ;  /* 0x3f8000000c9a7808 */ /* 0x010fe20006000000 */
[C---:B------:R-:W-:Y:S02]  /*44a0*/  FMUL.FTZ R12, R111.reuse, R63 ;  /* 0x0000003f6f0c7220 */ /* 0x040fe40000410000 */
[----:B------:R-:W-:-:S03]  /*44b0*/  FMUL.FTZ R124, R111, R65 ;  /* 0x000000416f7c7220 */ /* 0x000fc60000410000 */
[----:B------:R-:W2:Y:S01]  /*44c0*/  MUFU.EX2 R13, R13 ;  /* 0x0000000d000d7308 */ /* 0x000ea20000000800 */
[----:B---3--:R-:W-:Y:S07]  /*44d0*/  STS.U16 [R38], R119 ;  /* 0x0000007726007388 */ /* 0x008fee0000000400 */
[----:B------:R3:W4:Y:S01]  /*44e0*/  MUFU.EX2 R121, R116 ;  /* 0x0000007400797308 */ /* 0x0007220000000800 */
[----:B------:R-:W-:Y:S01]  /*44f0*/  STS.U16 [R40+0x40], R133 ;  /* 0x0000408528007388 */ /* 0x000fe20000000400 */
[----:B0-----:R-:W-:-:S03]  /*4500*/  FSEL R150, R8, 1, !P6 ;  /* 0x3f80000008967808 */ /* 0x001fc60007000000 */
[----:B-----5:R-:W-:Y:S03]  /*4510*/  STS.U16 [R41+0x80], R108 ;  /* 0x0000806c29007388 */ /* 0x020fe60000000400 */
[----:B------:R-:W0:Y:S01]  /*4520*/  MUFU.EX2 R12, R12 ;  /* 0x0000000c000c7308 */ /* 0x000e220000000800 */
[----:B---3--:R-:W-:Y:S01]  /*4530*/  IADD3 R116, R120, 0xa, RZ ;  /* 0x0000000a78747810 */ /* 0x008fe20007ffe0ff */
[----:B------:R-:W-:Y:S01]  /*4540*/  STS.U16 [R42+0xc0], R137 ;  /* 0x0000c0892a007388 */ /* 0x000fe20000000400 */
[----:B------:R-:W-:-:S05]  /*4550*/  ISETP.GE.U32.AND P4, PT, R118, R109, PT ;  /* 0x0000006d7600720c */ /* 0x000fca0003f86070 */
[----:B------:R-:W3:Y:S01]  /*4560*/  MUFU.EX2 R124, R124 ;  /* 0x0000007c007c7308 */ /* 0x000ee20000000800 */
[----:B------:R-:W-:Y:S01]  /*4570*/  IADD3 R8, R120, 0xb, RZ ;  /* 0x0000000b78087810 */ /* 0x000fe20007ffe0ff */
[----:B------:R-:W-:Y:S01]  /*4580*/  STS.U16 [R43+0x100], R106 ;  /* 0x0001006a2b007388 */ /* 0x000fe20000000400 */
[----:B------:R-:W-:Y:S01]  /*4590*/  ISETP.GE.U32.AND P6, PT, R116, R109, PT ;  /* 0x0000006d7400720c */ /* 0x000fe20003fc6070 */
[----:B------:R-:W-:Y:S02]  /*45a0*/  FMUL.FTZ R116, R77, R62 ;  /* 0x0000003e4d747220 */ /* 0x000fe40000410000 */
[----:B------:R-:W-:Y:S01]  /*45b0*/  STS.U16 [R44+0x140], R131 ;  /* 0x000140832c007388 */ /* 0x000fe20000000400 */
[----:B-1----:R-:W-:-:S03]  /*45c0*/  FSEL R148, R9, 1, !P1 ;  /* 0x3f80000009947808 */ /* 0x002fc60004800000 */
[----:B------:R-:W-:Y:S01]  /*45d0*/  STS.U16 [R45+0x180], R110 ;  /* 0x0001806e2d007388 */ /* 0x000fe20000000400 */
[----:B------:R-:W-:Y:S02]  /*45e0*/  IADD3 R118, R120, 0x9, RZ ;  /* 0x0000000978767810 */ /* 0x000fe40007ffe0ff */
[----:B------:R-:W-:Y:S01]  /*45f0*/  ISETP.GE.U32.AND P1, PT, R8, R109, PT ;  /* 0x0000006d0800720c */ /* 0x000fe20003f26070 */
[----:B------:R1:W-:Y:S01]  /*4600*/  STS.U16 [R46+0x1c0], R115 ;  /* 0x0001c0732e007388 */ /* 0x0003e20000000400 */
[----:B--2---:R-:W-:Y:S01]  /*4610*/  FSEL R125, R13, 1, !P4 ;  /* 0x3f8000000d7d7808 */ /* 0x004fe20006000000 */
[----:B------:R-:W-:Y:S01]  /*4620*/  FFMA.FTZ R13, R129, R155, R156 ;  /* 0x0000009b810d7223 */ /* 0x000fe2000001009c */
[----:B------:R-:W-:Y:S01]  /*4630*/  IADD3 R8, R120, 0xc, RZ ;  /* 0x0000000c78087810 */ /* 0x000fe20007ffe0ff */
[----:B------:R-:W-:Y:S01]  /*4640*/  STS.U16 [R47+0x200], R112 ;  /* 0x000200702f007388 */ /* 0x000fe20000000400 */
[----:B------:R-:W-:-:S03]  /*4650*/  FSEL R151, R151, RZ, !P5 ;  /* 0x000000ff97977208 */ /* 0x000fc60006800000 */
[----:B------:R-:W-:Y:S01]  /*4660*/  STS.U16 [R48+0x240], R135 ;  /* 0x0002408730007388 */ /* 0x000fe20000000400 */
[----:B-1----:R-:W-:-:S03]  /*4670*/  FMUL.FTZ R115, R158, R155 ;  /* 0x0000009b9e737220 */ /* 0x002fc60000410000 */
[----:B------:R-:W-:Y:S01]  /*4680*/  STS.U16 [R49+0x280], R114 ;  /* 0x0002807231007388 */ /* 0x000fe20000000400 */
[----:B------:R-:W-:Y:S01]  /*4690*/  ISETP.GE.U32.AND P5, PT, R118, R109, PT ;  /* 0x0000006d7600720c */ /* 0x000fe20003fa6070 */
[----:B------:R-:W-:Y:S01]  /*46a0*/  FFMA.FTZ R106, R154, R13, R153 ;  /* 0x0000000d9a6a7223 */ /* 0x000fe20000010099 */
[----:B------:R-:W-:Y:S01]  /*46b0*/  FSEL R116, R116, RZ, !P2 ;  /* 0x000000ff74747208 */ /* 0x000fe20005000000 */
[----:B------:R-:W-:Y:S01]  /*46c0*/  STS.U16 [R50+0x2c0], R139 ;  /* 0x0002c08b32007388 */ /* 0x000fe20000000400 */
[----:B----4-:R-:W-:Y:S01]  /*46d0*/  FSEL R121, R121, 1, !P2 ;  /* 0x3f80000079797808 */ /* 0x010fe20005000000 */
[----:B------:R-:W-:Y:S01]  /*46e0*/  FMUL.FTZ R115, R154, R115 ;  /* 0x000000739a737220 */ /* 0x000fe20000410000 */
[----:B------:R-:W-:Y:S01]  /*46f0*/  ISETP.GE.U32.AND P2, PT, R8, R109, PT ;  /* 0x0000006d0800720c */ /* 0x000fe20003f46070 */
[----:B------:R-:W-:Y:S01]  /*4700*/  STS.U16 [R51+0x300], R104 ;  /* 0x0003006833007388 */ /* 0x000fe20000000400 */
[----:B------:R-:W-:-:S03]  /*4710*/  FMUL.FTZ R8, R81, R64 ;  /* 0x0000004051087220 */ /* 0x000fc60000410000 */
[----:B------:R-:W-:Y:S01]  /*4720*/  STS.U16 [R52+0x340], R113 ;  /* 0x0003407134007388 */ /* 0x000fe20000000400 */
[----:B0-----:R-:W-:-:S03]  /*4730*/  FSEL R123, R12, 1, !P3 ;  /* 0x3f8000000c7b7808 */ /* 0x001fc60005800000 */
[----:B------:R0:W-:Y:S01]  /*4740*/  STS.U16 [R53+0x380], R126 ;  /* 0x0003807e35007388 */ /* 0x0001e20000000400 */
[----:B---3--:R-:W-:Y:S01]  /*4750*/  FSEL R127, R124, 1, !P5 ;  /* 0x3f8000007c7f7808 */ /* 0x008fe20006800000 */
[----:B------:R-:W-:Y:S02]  /*4760*/  FFMA.FTZ R106, R152, R106, R151 ;  /* 0x0000006a986a7223 */ /* 0x000fe40000010097 */
[----:B------:R1:W-:Y:S01]  /*4770*/  STS.U16 [R54+0x3c0], R117 ;  /* 0x0003c07536007388 */ /* 0x0003e20000000400 */
[----:B------:R-:W-:-:S06]  /*4780*/  NOP ;  /* 0x0000000000007918 */ /* 0x000fcc0000000000 */
[----:B------:R-:W-:Y:S01]  /*4790*/  IADD3 R12, R120, 0xe, RZ ;  /* 0x0000000e780c7810 */ /* 0x000fe20007ffe0ff */
[----:B------:R2:W3:Y:S01]  /*47a0*/  LDG.E R124, [R10.64] ;  /* 0x000000040a7c7981 */ /* 0x0004e2000c1e1900 */
[----:B------:R-:W-:Y:S01]  /*47b0*/  FSEL R120, R8, RZ, !P4 ;  /* 0x000000ff08787208 */ /* 0x000fe20006000000 */
[C---:B------:R-:W-:Y:S01]  /*47c0*/  FMUL.FTZ R8, R111.reuse, R66 ;  /* 0x000000426f087220 */ /* 0x040fe20000410000 */
[----:B------:R-:W-:Y:S01]  /*47d0*/  ISETP.GE.U32.AND P4, PT, R12, R109, PT ;  /* 0x0000006d0c00720c */ /* 0x000fe20003f86070 */
[----:B------:R-:W-:Y:S01]  /*47e0*/  FFMA.FTZ R106, R150, R106, R149 ;  /* 0x0000006a966a7223 */ /* 0x000fe20000010095 */
[----:B------:R-:W-:Y:S01]  /*47f0*/  LDS.U16 R130, [R55+0x2] ;  /* 0x0000020037827984 */ /* 0x000fe20000000400 */
[----:B------:R-:W-:Y:S02]  /*4800*/  FMUL.FTZ R12, R111, R67 ;  /* 0x000000436f0c7220 */ /* 0x000fe40000410000 */
[----:B------:R-:W-:Y:S01]  /*4810*/  FMUL.FTZ R118, R79, R63 ;  /* 0x0000003f4f767220 */ /* 0x000fe20000410000 */
[----:B------:R-:W-:Y:S01]  /*4820*/  LDS.U16 R132, [R55+0x4] ;  /* 0x0000040037847984 */ /* 0x000fe20000000400 */
[----:B--2---:R-:W-:Y:S01]  /*4830*/  FMUL.FTZ R11, R152, R115 ;  /* 0x00000073980b7220 */ /* 0x004fe20000410000 */
[----:B------:R-:W2:Y:S01]  /*4840*/  MUFU.EX2 R131, R8 ;  /* 0x0000000800837308 */ /* 0x000ea20000000800 */
[----:B------:R-:W-:Y:S01]  /*4850*/  FMUL.FTZ R13, R111, R68 ;  /* 0x000000446f0d7220 */ /* 0x000fe20000410000 */
[----:B------:R-:W-:Y:S01]  /*4860*/  LDS.U16 R133, [R55+0x6] ;  /* 0x0000060037857984 */ /* 0x000fe20000000400 */
[----:B------:R-:W-:-:S02]  /*4870*/  FMUL.FTZ R11, R150, R11 ;  /* 0x0000000b960b7220 */ /* 0x000fc40000410000 */
[C---:B------:R-:W-:Y:S01]  /*4880*/  FFMA.FTZ R108, R148.reuse, R106, R147 ;  /* 0x0000006a946c7223 */ /* 0x040fe20000010093 */
[----:B------:R-:W-:Y:S01]  /*4890*/  LDS.U16 R134, [R55+0x8] ;  /* 0x0000080037867984 */ /* 0x000fe20000000400 */
[----:B------:R-:W-:Y:S01]  /*48a0*/  FMUL.FTZ R106, R148, R11 ;  /* 0x0000000b946a7220 */ /* 0x000fe20000410000 */
[----:B------:R-:W-:Y:S01]  /*48b0*/  FSEL R118, R118, RZ, !P3 ;  /* 0x000000ff76767208 */ /* 0x000fe20005800000 */
[----:B------:R-:W4:Y:S01]  /*48c0*/  MUFU.EX2 R12, R12 ;  /* 0x0000000c000c7308 */ /* 0x000f220000000800 */
[----:B------:R-:W-:Y:S01]  /*48d0*/  FFMA.FTZ R108, R121, R108, R116 ;  /* 0x0000006c796c7223 */ /* 0x000fe20000010074 */
[----:B------:R-:W-:Y:S01]  /*48e0*/  ISETP.GE.U32.AND P3, PT, R122, R109, PT ;  /* 0x0000006d7a00720c */ /* 0x000fe20003f66070 */
[----:B------:R-:W-:Y:S01]  /*48f0*/  FMUL.FTZ R10, R111, R69 ;  /* 0x000000456f0a7220 */ /* 0x000fe20000410000 */
[----:B------:R-:W-:Y:S01]  /*4900*/  LDS.U16 R135, [R55+0xa] ;  /* 0x00000a0037877984 */ /* 0x000fe20000000400 */
[----:B------:R-:W-:Y:S02]  /*4910*/  FMUL.FTZ R106, R121, R106 ;  /* 0x0000006a796a7220 */ /* 0x000fe40000410000 */
[----:B------:R-:W-:Y:S01]  /*4920*/  FMUL.FTZ R122, R80, R65 ;  /* 0x00000041507a7220 */ /* 0x000fe20000410000 */
[----:B------:R-:W5:Y:S01]  /*4930*/  MUFU.EX2 R13, R13 ;  /* 0x0000000d000d7308 */ /* 0x000f620000000800 */
[----:B------:R-:W-:Y:S01]  /*4940*/  FFMA.FTZ R108, R123, R108, R118 ;  /* 0x0000006c7b6c7223 */ /* 0x000fe20000010076 */
[----:B------:R-:W-:Y:S01]  /*4950*/  LDS.U16 R136, [R55+0xc] ;  /* 0x00000c0037887984 */ /* 0x000fe20000000400 */
[----:B------:R-:W-:-:S02]  /*4960*/  FMUL.FTZ R11, R111, R72 ;  /* 0x000000486f0b7220 */ /* 0x000fc40000410000 */
[----:B------:R-:W-:Y:S01]  /*4970*/  FMUL.FTZ R106, R123, R106 ;  /* 0x0000006a7b6a7220 */ /* 0x000fe20000410000 */
[----:B------:R-:W-:Y:S01]  /*4980*/  FSEL R122, R122, RZ, !P5 ;  /* 0x000000ff7a7a7208 */ /* 0x000fe20006800000 */
[----:B------:R-:W-:Y:S01]  /*4990*/  FMUL.FTZ R9, R83, R66 ;  /* 0x0000004253097220 */ /* 0x000fe20000410000 */
[----:B------:R-:W5:Y:S01]  /*49a0*/  MUFU.EX2 R10, R10 ;  /* 0x0000000a000a7308 */ /* 0x000f620000000800 */
[C---:B------:R-:W-:Y:S01]  /*49b0*/  FFMA.FTZ R108, R125.reuse, R108, R120 ;  /* 0x0000006c7d6c7223 */ /* 0x040fe20000010078 */
[----:B------:R-:W-:Y:S01]  /*49c0*/  LDS.U16 R137, [R55+0xe] ;  /* 0x00000e0037897984 */ /* 0x000fe20000000400 */
[----:B------:R-:W-:Y:S01]  /*49d0*/  FMUL.FTZ R106, R125, R106 ;  /* 0x0000006a7d6a7220 */ /* 0x000fe20000410000 */
[----:B0-----:R-:W-:Y:S01]  /*49e0*/  FSEL R126, R9, RZ, !P6 ;  /* 0x000000ff097e7208 */ /* 0x001fe20007000000 */
[----:B------:R-:W-:Y:S01]  /*49f0*/  FMUL.FTZ R104, R82, R67 ;  /* 0x0000004352687220 */ /* 0x000fe20000410000 */
[----:B--2---:R-:W-:Y:S01]  /*4a00*/  FSEL R131, R131, 1, !P6 ;  /* 0x3f80000083837808 */ /* 0x004fe20007000000 */
[----:B------:R-:W-:Y:S01]  /*4a10*/  FMUL.FTZ R111, R111, R78 ;  /* 0x0000004e6f6f7220 */ /* 0x000fe20000410000 */
[----:B------:R-:W0:Y:S01]  /*4a20*/  MUFU.EX2 R11, R11 ;  /* 0x0000000b000b7308 */ /* 0x000e220000000800 */
[C---:B------:R-:W-:Y:S01]  /*4a30*/  FFMA.FTZ R9, R127.reuse, R108, R122 ;  /* 0x0000006c7f097223 */ /* 0x040fe2000001007a */
[----:B------:R-:W-:Y:S01]  /*4a40*/  LDS.U16 R138, [R55+0x10] ;  /* 0x00001000378a7984 */ /* 0x000fe20000000400 */
[----:B------:R-:W-:Y:S01]  /*4a50*/  FMUL.FTZ R106, R127, R106 ;  /* 0x0000006a7f6a7220 */ /* 0x000fe20000410000 */
[----:B------:R-:W-:Y:S01]  /*4a60*/  FSEL R104, R104, RZ, !P1 ;  /* 0x000000ff68687208 */ /* 0x000fe20004800000 */
[----:B-1----:R-:W-:Y:S01]  /*4a70*/  FMUL.FTZ R117, R85, R68 ;  /* 0x0000004455757220 */ /* 0x002fe20000410000 */
[----:B----4-:R-:W-:Y:S01]  /*4a80*/  FSEL R119, R12, 1, !P1 ;  /* 0x3f8000000c777808 */ /* 0x010fe20004800000 */
[C---:B------:R-:W-:Y:S01]  /*4a90*/  FFMA.FTZ R9, R131.reuse, R9, R126 ;  /* 0x0000000983097223 */ /* 0x040fe2000001007e */
[----:B------:R1:W2:Y:S01]  /*4aa0*/  MUFU.EX2 R108, R111 ;  /* 0x0000006f006c7308 */ /* 0x0002a20000000800 */
[----:B------:R-:W-:Y:S01]  /*4ab0*/  FMUL.FTZ R106, R131, R106 ;  /* 0x0000006a836a7220 */ /* 0x000fe20000410000 */
[----:B------:R-:W-:Y:S01]  /*4ac0*/  FSEL R117, R117, RZ, !P2 ;  /* 0x000000ff75757208 */ /* 0x000fe20005000000 */
[----:B------:R-:W-:Y:S01]  /*4ad0*/  FMUL.FTZ R115, R84, R69 ;  /* 0x0000004554737220 */ /* 0x000fe20000410000 */
[----:B-----5:R-:W-:Y:S01]  /*4ae0*/  FSEL R114, R13, 1, !P2 ;  /* 0x3f8000000d727808 */ /* 0x020fe20005000000 */
[C---:B------:R-:W-:Y:S01]  /*4af0*/  FFMA.FTZ R12, R119.reuse, R9, R104 ;  /* 0x00000009770c7223 */ /* 0x040fe20000010068 */
[----:B------:R-:W-:Y:S01]  /*4b00*/  LDS.U16 R139, [R55+0x12] ;  /* 0x00001200378b7984 */ /* 0x000fe20000000400 */
[----:B------:R-:W-:Y:S01]  /*4b10*/  FMUL.FTZ R9, R119, R106 ;  /* 0x0000006a77097220 */ /* 0x000fe20000410000 */
[----:B------:R-:W-:Y:S01]  /*4b20*/  FSEL R115, R115, RZ, !P3 ;  /* 0x000000ff73737208 */ /* 0x000fe20005800000 */
[----:B------:R-:W-:Y:S01]  /*4b30*/  FMUL.FTZ R113, R87, R72 ;  /* 0x0000004857717220 */ /* 0x000fe20000410000 */
[----:B------:R-:W-:Y:S01]  /*4b40*/  FSEL R112, R10, 1, !P3 ;  /* 0x3f8000000a707808 */ /* 0x000fe20005800000 */
[C---:B------:R-:W-:Y:S01]  /*4b50*/  FFMA.FTZ R12, R114.reuse, R12, R117 ;  /* 0x0000000c720c7223 */ /* 0x040fe20000010075 */
[----:B------:R-:W-:Y:S01]  /*4b60*/  LDS.U16 R140, [R55+0x14] ;  /* 0x00001400378c7984 */ /* 0x000fe20000000400 */
[----:B------:R-:W-:Y:S01]  /*4b70*/  FMUL.FTZ R9, R114, R9 ;  /* 0x0000000972097220 */ /* 0x000fe20000410000 */
[----:B------:R-:W-:Y:S01]  /*4b80*/  ISETP.GE.U32.AND P5, PT, R128, R109, PT ;  /* 0x0000006d8000720c */ /* 0x000fe20003fa6070 */
[----:B------:R-:W-:Y:S01]  /*4b90*/  FMUL.FTZ R8, R89, R78 ;  /* 0x0000004e59087220 */ /* 0x000fe20000410000 */
[----:B------:R-:W-:Y:S01]  /*4ba0*/  FSEL R113, R113, RZ, !P4 ;  /* 0x000000ff71717208 */ /* 0x000fe20006000000 */
[C---:B------:R-:W-:Y:S01]  /*4bb0*/  FFMA.FTZ R12, R112.reuse, R12, R115 ;  /* 0x0000000c700c7223 */ /* 0x040fe20000010073 */
[----:B0-----:R-:W-:Y:S01]  /*4bc0*/  FSEL R110, R11, 1, !P4 ;  /* 0x3f8000000b6e7808 */ /* 0x001fe20006000000 */
[----:B------:R-:W-:Y:S01]  /*4bd0*/  FMUL.FTZ R9, R112, R9 ;  /* 0x0000000970097220 */ /* 0x000fe20000410000 */
[----:B-1----:R-:W-:Y:S01]  /*4be0*/  FSEL R111, R8, RZ, !P5 ;  /* 0x000000ff086f7208 */ /* 0x002fe20006800000 */
[----:B------:R-:W-:Y:S01]  /*4bf0*/  LDS.U16 R142, [R55+0x16] ;  /* 0x00001600378e7984 */ /* 0x000fe20000000400 */
[----:B--2---:R-:W-:Y:S01]  /*4c00*/  FSEL R108, R108, 1, !P5 ;  /* 0x3f8000006c6c7808 */ /* 0x004fe20006800000 */
[----:B------:R-:W-:-:S02]  /*4c10*/  FFMA.FTZ R12, R110, R12, R113 ;  /* 0x0000000c6e0c7223 */ /* 0x000fc40000010071 */
[----:B------:R-:W-:Y:S01]  /*4c20*/  FMUL.FTZ R11, R110, R9 ;  /* 0x000000096e0b7220 */ /* 0x000fe20000410000 */
[----:B------:R-:W-:Y:S01]  /*4c30*/  ISETP.GE.AND P1, PT, R19, 0x1, PT ;  /* 0x000000011300780c */ /* 0x000fe20003f26270 */
[C---:B------:R-:W-:Y:S01]  /*4c40*/  FFMA.FTZ R9, R108.reuse, R12, R111 ;  /* 0x0000000c6c097223 */ /* 0x040fe2000001006f */
[----:B------:R-:W-:Y:S01]  /*4c50*/  LDS.U16 R128, [R55] ;  /* 0x0000000037807984 */ /* 0x000fe20000000400 */
[----:B------:R-:W-:-:S03]  /*4c60*/  FMUL.FTZ R8, R108, R11 ;  /* 0x0000000b6c087220 */ /* 0x000fc60000410000 */
[----:B------:R-:W0:Y:S04]  /*4c70*/  SHFL.UP PT, R10, R9, 0x1, RZ ;  /* 0x04200000090a7989 */ /* 0x000e2800000e00ff */
[----:B------:R-:W1:Y:S04]  /*4c80*/  SHFL.UP PT, R11, R8, 0x1, RZ ;  /* 0x04200000080b7989 */ /* 0x000e6800000e00ff */
[----:B------:R-:W-:Y:S04]  /*4c90*/  LDS.U16 R143, [R55+0x18] ;  /* 0x00001800378f7984 */ /* 0x000fe80000000400 */
[----:B------:R-:W-:Y:S04]  /*4ca0*/  LDS.U16 R144, [R55+0x1a] ;  /* 0x00001a0037907984 */ /* 0x000fe80000000400 */
[----:B------:R-:W-:Y:S04]  /*4cb0*/  LDS.U16 R145, [R55+0x1c] ;  /* 0x00001c0037917984 */ /* 0x000fe80000000400 */
[----:B------:R-:W-:Y:S01]  /*4cc0*/  LDS.U16 R146, [R55+0x1e] ;  /* 0x00001e0037927984 */ /* 0x000fe20000000400 */
[----:B0-----:R-:W-:-:S02]  /*4cd0*/  @P1 FFMA.FTZ R9, R8, R10, R9 ;  /* 0x0000000a08091223 */ /* 0x001fc40000010009 */
        /* <DEDUP_REMOVED lines=19> */
[----:B------:R-:W-:Y:S01]  /*4e10*/  HFMA2.MMA R11, -RZ, RZ, 0, 0 ;  /* 0x00000000ff0b7435 */ /* 0x000fe200000001ff */
[----:B------:R-:W-:Y:S02]  /*4e20*/  IMAD.MOV.U32 R10, RZ, RZ, 0x3f800000 ;  /* 0x3f800000ff0a7424 */ /* 0x000fe400078e00ff */
[----:B------:R-:W-:-:S07]  /*4e30*/  IMAD.SHL.U32 R106, R107, 0x8, RZ ;  /* 0x000000086b6a7824 */ /* 0x000fce00078e00ff */
[----:B------:R-:W2:Y:S02]  /*4e40*/  @!P0 LDS.64 R10, [R106+0x450] ;  /* 0x000450006a0a8984 */ /* 0x000ea40000000a00 */
[C---:B0-----:R-:W-:Y:S02]  /*4e50*/  @P1 FFMA.FTZ R9, R8.reuse, R12, R9 ;  /* 0x0000000c08091223 */ /* 0x041fe40000010009 */
[----:B-1----:R-:W-:Y:S01]  /*4e60*/  @P1 FMUL.FTZ R8, R8, R13 ;  /* 0x0000000d08081220 */ /* 0x002fe20000410000 */
[----:B------:R-:W-:-:S13]  /*4e70*/  ISETP.NE.AND P1, PT, R19, 0x1f, PT ;  /* 0x0000001f1300780c */ /* 0x000fda0003f25270 */
[----:B------:R-:W-:Y:S04]  /*4e80*/  @!P1 STS.64 [0x430], R8 ;  /* 0x00043008ff009388 */ /* 0x000fe80000000a00 */
[----:B------:R-:W-:Y:S01]  /*4e90*/  BAR.SYNC.DEFER_BLOCKING 0x0 ;  /* 0x0000000000007b1d */ /* 0x000fe20000010000 */
[----:B------:R-:W-:-:S13]  /*4ea0*/  ISETP.NE.AND P2, PT, R19, RZ, PT ;  /* 0x000000ff1300720c */ /* 0x000fda0003f45270 */
[----:B--2---:R-:W-:Y:S04]  /*4eb0*/  @!P2 STS.64 [0x440], R10 ;  /* 0x0004400aff00a388 */ /* 0x004fe80000000a00 */
        /* <DEDUP_REMOVED lines=18> */
[----:B------:R-:W-:Y:S01]  /*4fe0*/  FFMA.FTZ R125, R125, R118, R120 ;  /* 0x000000767d7d7223 */ /* 0x000fe20000010078 */
[----:B------:R-:W-:-:S03]  /*4ff0*/  PRMT R123, RZ, 0x5410, R130 ;  /* 0x00005410ff7b7816 */ /* 0x000fc60000000082 */
[----:B------:R-:W-:Y:S01]  /*5000*/  FFMA.FTZ R122, R127, R125, R122 ;  /* 0x0000007d7f7a7223 */ /* 0x000fe2000001007a */
        /* <DEDUP_REMOVED lines=15> */
[-C--:B---3--:R-:W-:Y:S01]  /*5100*/  FMUL.FTZ R120, R123, R124.reuse ;  /* 0x0000007c7b787220 */ /* 0x088fe20000410000 */
[----:B------:R-:W-:Y:S01]  /*5110*/  BSSY B0, `(.L_x_4153) ;  /* 0x000001c000007945 */ /* 0x000fe20003800000 */
        /* <DEDUP_REMOVED lines=13> */
[----:B------:R-:W-:Y:S02]  /*51f0*/  FMUL.FTZ R145, R145, R124 ;  /* 0x0000007c91917220 */ /* 0x000fe40000410000 */
[----:B------:R-:W-:-:S02]  /*5200*/  FFMA.FTZ R13, R12, R11, R13 ;  /* 0x0000000b0c0d7223 */ /* 0x000fc4000001000d */
[----:B------:R-:W-:Y:S02]  /*5210*/  FMUL.FTZ R124, R163, R124 ;  /* 0x0000007ca37c7220 */ /* 0x000fe40000410000 */
[----:B------:R-:W-:Y:S02]  /*5220*/  FFMA.FTZ R126, R131, R122, R126 ;  /* 0x0000007a837e7223 */ /* 0x000fe4000001007e */
[----:B------:R-:W-:Y:S01]  /*5230*/  FMUL.FTZ R12, R12, R10 ;  /* 0x0000000a0c0c7220 */ /* 0x000fe20000410000 */
[----:B------:R-:W-:Y:S05]  /*5240*/  @P1 BRA `(.L_x_4154) ;  /* 0x0000008000001947 */ /* 0x000fea0003800000 */
[----:B------:R-:W-:Y:S01]  /*5250*/  IMAD R8, R20, c[0x0][0x16c], R107 ;  /* 0x00005b0014087a24 */ /* 0x000fe200078e026b */
[----:B------:R0:W-:Y:S04]  /*5260*/  STS.64 [R106+0x450], R12 ;  /* 0x0004500c6a007388 */ /* 0x0001e80000000a00 */
[----:B------:R-:W-:-:S02]  /*5270*/  SHF.R.S32.HI R10, RZ, 0x1f, R8 ;  /* 0x0000001fff0a7819 */ /* 0x000fc40000011408 */
[----:B------:R-:W-:-:S04]  /*5280*/  IADD3 R9, P1, R21, R8, RZ ;  /* 0x0000000815097210 */ /* 0x000fc80007f3e0ff */
[----:B------:R-:W-:Y:S02]  /*5290*/  LEA.HI.X.SX32 R10, R21, R10, 0x1, P1 ;  /* 0x0000000a150a7211 */ /* 0x000fe400008f0eff */
[----:B------:R-:W-:-:S04]  /*52a0*/  LEA R8, P1, R9, c[0x0][0x260], 0x3 ;  /* 0x0000980009087a11 */ /* 0x000fc800078218ff */
[----:B------:R-:W-:-:S05]  /*52b0*/  LEA.HI.X R9, R9, c[0x0][0x264], R10, 0x3, P1 ;  /* 0x0000990009097a11 */ /* 0x000fca00008f1c0a */
[----:B------:R0:W-:Y:S04]  /*52c0*/  STG.E.64 [R8.64], R12 ;  /* 0x0000000c08007986 */ /* 0x0001e8000c101b04 */
.L_x_4154:
[----:B------:R-:W-:Y:S05]  /*52d0*/  BSYNC B0 ;  /* 0x0000000000007941 */ /* 0x000fea0003800000 */
.L_x_4153:
[----:B------:R-:W-:Y:S01]  /*52e0*/  FFMA.FTZ R104, R119, R126, R104 ;  /* 0x0000007e77687223 */ /* 0x000fe20000010068 */
[----:B------:R-:W-:Y:S01]  /*52f0*/  IADD3 R107, R107, 0x1, RZ ;  /* 0x000000016b6b7810 */ /* 0x000fe20007ffe0ff */
        /* <DEDUP_REMOVED lines=20> */
[----:B------:R-:W-:Y:S01]  /*5440*/  FFMA.FTZ R105, R108, R124, R105 ;  /* 0x0000007c6c697223 */ /* 0x000fe20000010069 */
[----:B------:R-:W-:Y:S01]  /*5450*/  @P1 CALL.REL.NOINC `(.L_x_4152) ;  /* 0x0000001000001944 */ /* 0x000fe20003c00000 */
[----:B------:R-:W-:Y:S05]  /*5460*/  BRA `(.L_x_4155) ;  /* 0xffffe83000007947 */ /* 0x000fea000383ffff */
.L_x_4152:
[----:B------:R-:W-:Y:S01]  /*5470*/  BAR.SYNC.DEFER_BLOCKING 0x0 ;  /* 0x0000000000007b1d */ /* 0x000fe20000010000 */
[----:B------:R-:W-:Y:S02]  /*5480*/  F2FP.BF16.PACK_AB R86, R91, R86 ;  /* 0x000000565b56723e */ /* 0x000fe400000010ff */
[----:B------:R-:W-:Y:S02]  /*5490*/  F2FP.BF16.PACK_AB R88, R93, R88 ;  /* 0x000000585d58723e */ /* 0x000fe400000010ff */
[----:B------:R-:W-:Y:S01]  /*54a0*/  F2FP.BF16.PACK_AB R90, R95, R90 ;  /* 0x0000005a5f5a723e */ /* 0x000fe200000010ff */
[----:B------:R-:W-:Y:S01]  /*54b0*/  BSSY B0, `(.L_x_4156) ;  /* 0x0000045000007945 */ /* 0x000fe20003800000 */
[----:B0-----:R-:W-:-:S02]  /*54c0*/  PRMT R8, R86, 0x7632, R8 ;  /* 0x0000763256087816 */ /* 0x001fc40000000008 */
[----:B------:R-:W-:Y:S02]  /*54d0*/  PRMT R9, R88, 0x7632, R9 ;  /* 0x0000763258097816 */ /* 0x000fe40000000009 */
[----:B------:R-:W-:Y:S02]  /*54e0*/  PRMT R10, R90, 0x7632, R10 ;  /* 0x000076325a0a7816 */ /* 0x000fe4000000000a */
[----:B------:R-:W-:Y:S02]  /*54f0*/  ISETP.NE.AND P0, PT, R102, RZ, PT ;  /* 0x000000ff6600720c */ /* 0x000fe40003f05270 */
[----:B------:R-:W-:Y:S02]  /*5500*/  F2FP.BF16.PACK_AB R92, R97, R92 ;  /* 0x0000005c615c723e */ /* 0x000fe400000010ff */
[----:B------:R-:W-:Y:S02]  /*5510*/  F2FP.BF16.PACK_AB R94, R99, R94 ;  /* 0x0000005e635e723e */ /* 0x000fe400000010ff */
[----:B------:R-:W-:-:S02]  /*5520*/  F2FP.BF16.PACK_AB R96, R101, R96 ;  /* 0x000000606560723e */ /* 0x000fc400000010ff */
        /* <DEDUP_REMOVED lines=56> */
[----:B------:R-:W-:-:S04]  /*58b0*/  IMAD.WIDE.U32 R10, R0, c[0x0][0x208], R10 ;  /* 0x00008200000a7a25 */ /* 0x000fc800078e000a */
[----:B------:R-:W-:Y:S01]  /*58c0*/  IMAD.IADD R11, R11, 0x1, R77 ;  /* 0x000000010b0b7824 */ /* 0x000fe200078e024d */
[----:B------:R-:W-:-:S04]  /*58d0*/  LEA R12, P0, R10, c[0x0][0x258], 0x1 ;  /* 0x000096000a0c7a11 */ /* 0x000fc800078008ff */
[----:B------:R-:W-:-:S05]  /*58e0*/  LEA.HI.X R13, R10, c[0x0][0x25c], R11, 0x1, P0 ;  /* 0x000097000a0d7a11 */ /* 0x000fca00000f0c0b */
[----:B------:R0:W-:Y:S04]  /*58f0*/  STG.E.U16 [R12.64], R57 ;  /* 0x000000390c007986 */ /* 0x0001e8000c101504 */
.L_x_4157:
[----:B------:R-:W-:Y:S05]  /*5900*/  BSYNC B0 ;  /* 0x0000000000007941 */ /* 0x000fea0003800000 */
.L_x_4156:
[----:B------:R-:W-:Y:S01]  /*5910*/  MOV R10, R8 ;  /* 0x00000008000a7202 */ /* 0x000fe20000000f00 */
[----:B------:R-:W-:Y:S01]  /*5920*/  IMAD.MOV.U32 R11, RZ, RZ, R75 ;  /* 0x000000ffff0b7224 */ /* 0x000fe200078e004b */
[----:B0-----:R-:W-:Y:S01]  /*5930*/  SHF.L.U32 R13, R20, 0x9, RZ ;  /* 0x00000009140d7819 */ /* 0x001fe200000006ff */
[----:B------:R-:W-:Y:S01]  /*5940*/  IMAD R57, R15, c[0x0][0x208], RZ ;  /* 0x000082000f397a24 */ /* 0x000fe200078e02ff */
[-C--:B------:R-:W-:Y:S01]  /*5950*/  ISETP.GE.AND P2, PT, R22, R73.reuse, PT ;  /* 0x000000491600720c */ /* 0x080fe20003f46270 */
[----:B------:R-:W-:Y:S01]  /*5960*/  IMAD.WIDE.U32 R10, R0, c[0x0][0x208], R10 ;  /* 0x00008200000a7a25 */ /* 0x000fe200078e000a */
[-C--:B------:R-:W-:Y:S02]  /*5970*/  ISETP.GE.AND P4, PT, R27, R73.reuse, PT ;  /* 0x000000491b00720c */ /* 0x080fe40003f86270 */
[-C--:B------:R-:W-:Y:S01]  /*5980*/  ISETP.GE.AND P5, PT, R28, R73.reuse, PT ;  /* 0x000000491c00720c */ /* 0x080fe20003fa6270 */
[----:B------:R-:W-:Y:S01]  /*5990*/  IMAD.MOV.U32 R9, RZ, RZ, 0x2 ;  /* 0x00000002ff097424 */ /* 0x000fe200078e00ff */
[----:B------:R-:W-:Y:S01]  /*59a0*/  ISETP.GE.AND P6, PT, R29, R73, PT ;  /* 0x000000491d00720c */ /* 0x000fe20003fc6270 */
[----:B------:R-:W-:Y:S01]  /*59b0*/  IMAD R12, R0, c[0x0][0x20c], R57 ;  /* 0x00008300000c7a24 */ /* 0x000fe200078e0239 */
[----:B------:R-:W-:Y:S01]  /*59c0*/  SHF.R.S32.HI R57, RZ, 0x1f, R13 ;  /* 0x0000001fff397819 */ /* 0x000fe2000001140d */
[----:B------:R-:W-:Y:S01]  /*59d0*/  IMAD.WIDE R8, R6, R9, c[0x0][0x258] ;  /* 0x0000960006087625 */ /* 0x000fe200078e0209 */
[----:B------:R-:W-:-:S02]  /*59e0*/  IADD3 R13, P0, R13, R10, RZ ;  /* 0x0000000a0d0d7210 */ /* 0x000fc40007f1e0ff */
[-C--:B------:R-:W-:Y:S02]  /*59f0*/  ISETP.GE.AND P1, PT, R23, R73.reuse, PT ;  /* 0x000000491700720c */ /* 0x080fe40003f26270 */
[----:B------:R-:W-:Y:S02]  /*5a00*/  IADD3.X R10, R57, R12, R11, P0, !PT ;  /* 0x0000000c390a7210 */ /* 0x000fe400007fe40b */
[C---:B------:R-:W-:Y:S02]  /*5a10*/  LEA R8, P0, R13.reuse, R8, 0x1 ;  /* 0x000000080d087211 */ /* 0x040fe400078008ff */
[----:B------:R-:W-:Y:S02]  /*5a20*/  ISETP.GE.AND P3, PT, R26, R73, PT ;  /* 0x000000491a00720c */ /* 0x000fe40003f66270 */
[----:B------:R-:W-:Y:S02]  /*5a30*/  LEA.HI.X R9, R13, R9, R10, 0x1, P0 ;  /* 0x000000090d097211 */ /* 0x000fe400000f0c0a */
[----:B------:R-:W-:-:S02]  /*5a40*/  ISETP.GE.AND P0, PT, R24, R73, PT ;  /* 0x000000491800720c */ /* 0x000fc40003f06270 */
[----:B------:R-:W-:Y:S01]  /*5a50*/  IADD3 R20, R20, 0x1, RZ ;  /* 0x0000000114147810 */ /* 0x000fe20007ffe0ff */
[----:B------:R-:W-:Y:S01]  /*5a60*/  @!P2 STG.E.U16 [R8.64+0x40], R59 ;  /* 0x0000403b0800a986 */ /* 0x000fe2000c101504 */
[----:B------:R-:W-:-:S03]  /*5a70*/  ISETP.GE.AND P2, PT, R25, R73, PT ;  /* 0x000000491900720c */ /* 0x000fc60003f46270 */
[----:B------:R-:W-:Y:S01]  /*5a80*/  @!P4 STG.E.U16 [R8.64+0x180], R45 ;  /* 0x0001802d0800c986 */ /* 0x000fe2000c101504 */
[----:B------:R-:W-:-:S03]  /*5a90*/  ISETP.GE.AND P4, PT, R34, R73, PT ;  /* 0x000000492200720c */ /* 0x000fc60003f86270 */
[----:B------:R-:W-:Y:S01]  /*5aa0*/  @!P5 STG.E.U16 [R8.64+0x1c0], R65 ;  /* 0x0001c0410800d986 */ /* 0x000fe2000c101504 */
[----:B------:R-:W-:-:S03]  /*5ab0*/  ISETP.GE.AND P5, PT, R35, R73, PT ;  /* 0x000000492300720c */ /* 0x000fc60003fa6270 */
[----:B------:R-:W-:Y:S01]  /*5ac0*/  @!P6 STG.E.U16 [R8.64+0x200], R47 ;  /* 0x0002002f0800e986 */ /* 0x000fe2000c101504 */
        /* <DEDUP_REMOVED lines=17> */
[----:B0-----:R-:W-:Y:S01]  /*5be0*/  IADD3 R61, P1, R2, 0x400, RZ ;  /* 0x00000400023d7810 */ /* 0x001fe20007f3e0ff */
[----:B------:R-:W-:Y:S02]  /*5bf0*/  IMAD.X R5, RZ, RZ, R5, P2 ;  /* 0x000000ffff057224 */ /* 0x000fe400010e0605 */
[----:B------:R1:W-:Y:S01]  /*5c00*/  @!P3 STG.E.U16 [R8.64+0x300], R51 ;  /* 0x000300330800b986 */ /* 0x0003e2000c101504 */
[----:B------:R-:W-:Y:S02]  /*5c10*/  IADD3 R37, P3, R37, 0x400, RZ ;  /* 0x0000040025257810 */ /* 0x000fe40007f7e0ff */
[----:B------:R-:W-:Y:S02]  /*5c20*/  IADD3.X R62, RZ, R3, RZ, P1, !PT ;  /* 0x00000003ff3e7210 */ /* 0x000fe40000ffe4ff */
[----:B------:R-:W-:Y:S01]  /*5c30*/  IADD3.X R39, RZ, R39, RZ, P3, !PT ;  /* 0x00000027ff277210 */ /* 0x000fe20001ffe4ff */
[----:B------:R-:W-:Y:S01]  /*5c40*/  @P0 CALL.REL.NOINC `(.L_x_4158) ;  /* 0x0000001000000944 */ /* 0x000fe20003c00000 */
[----:B------:R-:W-:Y:S05]  /*5c50*/  BRA `(.L_x_4159) ;  /* 0xffffaa1000007947 */ /* 0x000fea000383ffff */
.L_x_4158:
[----:B------:R-:W-:Y:S05]  /*5c60*/  EXIT ;  /* 0x000000000000794d */ /* 0x000fea0003800000 */
.L_x_4160:
        /* <DEDUP_REMOVED lines=9> */
.L_x_5434:


//--------------------- .text._Z25selective_scan_fwd_kernelI32Selective_Scan_fwd_kernel_traitsILi32ELi16ELi1ELb0ELb0ELb1ELb1EN3c108BFloat16EfEEv13SSMParamsBase --------------------------
	.section	.text._Z25selective_scan_fwd_kernelI32Selective_Scan_fwd_kernel_traitsILi32ELi16ELi1ELb0ELb0ELb1ELb1EN3c108BFloat16EfEEv13SSMParamsBase,"ax",@progbits
	.sectioninfo	@"SHI_REGISTERS=166"
	.align	128
        .global         _Z25selective_scan_fwd_kernelI32Selective_Scan_fwd_kernel_traitsILi32ELi16ELi1ELb0ELb0ELb1ELb1EN3c108BFloat16EfEEv13SSMParamsBase
        .type           _Z25selective_scan_fwd_kernelI32Selective_Scan_fwd_kernel_traitsILi32ELi16ELi1ELb0ELb0ELb1ELb1EN3c108BFloat16EfEEv13SSMParamsBase,@function
        .size           _Z25selective_scan_fwd_kernelI32Selective_Scan_fwd_kernel_traitsILi32ELi16ELi1ELb0ELb0ELb1ELb1EN3c108BFloat16EfEEv13SSMParamsBase,(.L_x_5435 - _Z25selective_scan_fwd_kernelI32Selective_Scan_fwd_kernel_traitsILi32ELi16ELi1ELb0ELb0ELb1ELb1EN3c108BFloat16EfEEv13SSMParamsBase)
        .other          _Z25selective_scan_fwd_kernelI32Selective_Scan_fwd_kernel_traitsILi32ELi16ELi1ELb0ELb0ELb1ELb1EN3c108BFloat16EfEEv13SSMParamsBase,@"STO_CUDA_ENTRY STV_DEFAULT"
_Z25selective_scan_fwd_kernelI32Selective_Scan_fwd_kernel_traitsILi32ELi16ELi1ELb0ELb0ELb1ELb1EN3c108BFloat16EfEEv13SSMParamsBase:
.text._Z25selective_scan_fwd_kernelI32Selective_Scan_fwd_kernel_traitsILi32ELi16ELi1ELb0ELb0ELb1ELb1EN3c108BFloat16EfEEv13SSMParamsBase:
        /* <DEDUP_REMOVED lines=8> */
[----:B------:R-:W-:Y:S01]  /*0080*/  IMAD.MOV.U32 R16, RZ, RZ, RZ ;  /* 0x000000ffff107224 */ /* 0x000fe200078e00ff */
        /* <DEDUP_REMOVED lines=14> */
[----:B-1----:R-:W-:Y:S01]  /*0170*/  IMAD.MOV.U32 R6, RZ, RZ, RZ ;  /* 0x000000ffff067224 */ /* 0x002fe200078e00ff */
[----:B---3--:R-:W-:-:S05]  /*0180*/  IADD3 R10, RZ, -R7, RZ ;  /* 0x80000007ff0a7210 */ /* 0x008fca0007ffe0ff */
[----:B------:R-:W-:-:S04]  /*0190*/  IMAD R11, R10, R9, RZ ;  /* 0x000000090a0b7224 */ /* 0x000fc800078e02ff */
[----:B------:R-:W-:-:S06]  /*01a0*/  IMAD.HI.U32 R7, R7, R11, R6 ;  /* 0x0000000b07077227 */ /* 0x000fcc00078e0006 */
[----:B------:R-:W-:-:S04]  /*01b0*/  IMAD.HI.U32 R7, R7, R2, RZ ;  /* 0x0000000207077227 */ /* 0x000fc800078e00ff */
[----:B------:R-:W-:-:S04]  /*01c0*/  IMAD.MOV R3, RZ, RZ, -R7 ;  /* 0x000000ffff037224 */ /* 0x000fc800078e0a07 */
[----:B------:R-:W-:Y:S01]  /*01d0*/  IMAD R2, R9, R3, R2 ;  /* 0x0000000309027224 */ /* 0x000fe200078e0202 */
[----:B------:R-:W-:-:S04]  /*01e0*/  MOV R3, c[0x0][0x174] ;  /* 0x00005d0000037a02 */ /* 0x000fc80000000f00 */
[----:B------:R-:W-:Y:S02]  /*01f0*/  ISETP.GE.AND P0, PT, R3, 0x1, PT ;  /* 0x000000010300780c */ /* 0x000fe40003f06270 */
[----:B------:R-:W-:Y:S02]  /*0200*/  ISETP.GT.U32.AND P1, PT, R9, R2, PT ;  /* 0x000000020900720c */ /* 0x000fe40003f24070 */
[----:B------:R-:W-:-:S09]  /*0210*/  LOP3.LUT R3, R0, c[0x0][0x178], RZ, 0x3c, !PT ;  /* 0x00005e0000037a12 */ /* 0x000fd200078e3cff */
[----:B------:R-:W-:Y:S05]  /*0220*/  @!P0 EXIT ;  /* 0x000000000000894d */ /* 0x000fea0003800000 */
[----:B--2-4-:R-:W-:Y:S01]  /*0230*/  @!P1 IMAD.IADD R2, R2, 0x1, -R9 ;  /* 0x0000000102029824 */ /* 0x014fe200078e0a09 */
[----:B------:R-:W0:Y:S01]  /*0240*/  S2R R102, SR_TID.X ;  /* 0x0000000000667919 */ /* 0x000e220000002100 */
[C---:B------:R-:W-:Y:S01]  /*0250*/  IMAD R5, R15.reuse, c[0x0][0x1d8], RZ ;  /* 0x000076000f057a24 */ /* 0x040fe200078e02ff */
[----:B------:R-:W-:Y:S01]  /*0260*/  SHF.R.S32.HI R141, RZ, 0x1f, R17 ;  /* 0x0000001fff8d7819 */ /* 0x000fe20000011411 */
[----:B------:R-:W-:Y:S01]  /*0270*/  HFMA2.MMA R20, -RZ, RZ, 0, 0 ;  /* 0x00000000ff147435 */ /* 0x000fe200000001ff */
[----:B------:R-:W-:Y:S01]  /*0280*/  ISETP.GE.U32.AND P0, PT, R2, R9, PT ;  /* 0x000000090200720c */ /* 0x000fe20003f06070 */
[----:B------:R-:W-:Y:S01]  /*0290*/  IMAD R9, R15, c[0x0][0x1e8], RZ ;  /* 0x00007a000f097a24 */ /* 0x000fe200078e02ff */
[----:B------:R-:W-:Y:S01]  /*02a0*/  ISETP.GE.AND P2, PT, R3, RZ, PT ;  /* 0x000000ff0300720c */ /* 0x000fe20003f46270 */
[C---:B------:R-:W-:Y:S01]  /*02b0*/  IMAD.WIDE.U32 R2, R0.reuse, c[0x0][0x1d8], RZ ;  /* 0x0000760000027a25 */ /* 0x040fe200078e00ff */
[----:B------:R-:W-:Y:S02]  /*02c0*/  @!P1 IADD3 R7, R7, 0x1, RZ ;  /* 0x0000000107079810 */ /* 0x000fe40007ffe0ff */
[----:B------:R-:W-:Y:S01]  /*02d0*/  ISETP.NE.AND P1, PT, RZ, c[0x0][0x178], PT ;  /* 0x00005e00ff007a0c */ /* 0x000fe20003f25270 */
[----:B------:R-:W-:-:S02]  /*02e0*/  IMAD R11, R0, c[0x0][0x1dc], R5 ;  /* 0x00007700000b7a24 */ /* 0x000fc400078e0205 */
[----:B------:R-:W-:Y:S02]  /*02f0*/  IMAD R6, R141, c[0x0][0x1b0], RZ ;  /* 0x00006c008d067a24 */ /* 0x000fe400078e02ff */
[----:B------:R-:W-:Y:S02]  /*0300*/  IMAD R13, R0, c[0x0][0x1ec], R9 ;  /* 0x00007b00000d7a24 */ /* 0x000fe400078e0209 */
[----:B------:R-:W-:Y:S01]  /*0310*/  IMAD.IADD R3, R3, 0x1, R11 ;  /* 0x0000000103037824 */ /* 0x000fe200078e020b */
[----:B------:R-:W-:Y:S01]  /*0320*/  @P0 IADD3 R7, R7, 0x1, RZ ;  /* 0x0000000107070810 */ /* 0x000fe20007ffe0ff */
[----:B------:R-:W-:-:S04]  /*0330*/  IMAD.WIDE.U32 R8, R17, c[0x0][0x1b0], RZ ;  /* 0x00006c0011087a25 */ /* 0x000fc800078e00ff */
[----:B------:R-:W-:Y:S01]  /*0340*/  IMAD R11, R17, c[0x0][0x1b4], R6 ;  /* 0x00006d00110b7a24 */ /* 0x000fe200078e0206 */
[----:B0-----:R-:W-:Y:S01]  /*0350*/  LOP3.LUT R18, R102, 0x1f, RZ, 0xc0, !PT ;  /* 0x0000001f66127812 */ /* 0x001fe200078ec0ff */
[----:B------:R-:W-:-:S04]  /*0360*/  IMAD.WIDE.U32 R4, R0, c[0x0][0x1e8], RZ ;  /* 0x00007a0000047a25 */ /* 0x000fc800078e00ff */
[----:B------:R-:W-:Y:S01]  /*0370*/  IMAD.IADD R9, R9, 0x1, R11 ;  /* 0x0000000109097824 */ /* 0x000fe200078e020b */
[----:B------:R-:W-:Y:S01]  /*0380*/  IADD3 R5, R5, R13, RZ ;  /* 0x0000000d05057210 */ /* 0x000fe20007ffe0ff */
[----:B------:R-:W-:Y:S01]  /*0390*/  IMAD.MOV.U32 R11, RZ, RZ, R7 ;  /* 0x000000ffff0b7224 */ /* 0x000fe200078e0007 */
[----:B------:R-:W-:Y:S01]  /*03a0*/  SHF.L.U32 R7, R102, 0x4, RZ ;  /* 0x0000000466077819 */ /* 0x000fe200000006ff */
[C---:B------:R-:W-:Y:S02]  /*03b0*/  IMAD R10, R141.reuse, c[0x0][0x1e0], RZ ;  /* 0x000078008d0a7a24 */ /* 0x040fe400078e02ff */
[----:B------:R-:W-:Y:S01]  /*03c0*/  @!P2 IMAD.MOV R11, RZ, RZ, -R11 ;  /* 0x000000ffff0ba224 */ /* 0x000fe200078e0a0b */
[----:B------:R-:W-:Y:S01]  /*03d0*/  @!P1 LOP3.LUT R11, RZ, c[0x0][0x178], RZ, 0x33, !PT ;  /* 0x00005e00ff0b9a12 */ /* 0x000fe200078e33ff */
[----:B------:R-:W-:Y:S02]  /*03e0*/  IMAD R6, R141, c[0x0][0x1d0], RZ ;  /* 0x000074008d067a24 */ /* 0x000fe400078e02ff */
        /* <DEDUP_REMOVED lines=18> */
[----:B------:R-:W-:Y:S01]  /*0510*/  IMAD.IADD R39, R3, 0x1, R39 ;  /* 0x0000000103277824 */ /* 0x000fe200078e0227 */
[----:B------:R-:W-:Y:S01]  /*0520*/  LEA.HI.X R5, R12, c[0x0][0x244], R19, 0x1, P1 ;  /* 0x000091000c057a11 */ /* 0x000fe200008f0c13 */
[----:B------:R-:W-:Y:S01]  /*0530*/  IMAD R4, R4, c[0x0][0x174], RZ ;  /* 0x00005d0004047a24 */ /* 0x000fe200078e02ff */
[----:B------:R-:W0:Y:S01]  /*0540*/  S2R R19, SR_LANEID ;  /* 0x0000000000137919 */ /* 0x000e220000000000 */
[----:B------:R-:W-:Y:S02]  /*0550*/  LEA R37, P0, R2, c[0x0][0x230], 0x1 ;  /* 0x00008c0002257a11 */ /* 0x000fe400078008ff */
[----:B------:R-:W-:Y:S01]  /*0560*/  LEA.HI.X R62, R62, c[0x0][0x24c], R13, 0x1, P2 ;  /* 0x000093003e3e7a11 */ /* 0x000fe200010f0c0d */
[----:B------:R-:W-:Y:S01]  /*0570*/  IMAD R21, R4, c[0x0][0x16c], RZ ;  /* 0x00005b0004157a24 */ /* 0x000fe200078e02ff */
[----:B------:R-:W-:Y:S02]  /*0580*/  LEA.HI.X R39, R2, c[0x0][0x234], R39, 0x1, P0 ;  /* 0x00008d0002277a11 */ /* 0x000fe400000f0c27 */
        /* <DEDUP_REMOVED lines=13> */
[----:B0-----:R-:W-:Y:S02]  /*0660*/  LOP3.LUT R36, R6, 0x1e0, RZ, 0xfc, !PT ;  /* 0x000001e006247812 */ /* 0x001fe400078efcff */
.L_x_4202:
[----:B------:R-:W-:Y:S01]  /*0670*/  BAR.SYNC.DEFER_BLOCKING 0x0 ;  /* 0x0000000000007b1d */ /* 0x000fe20000010000 */
[----:B------:R-:W-:Y:S01]  /*0680*/  IMAD.MOV.U32 R109, RZ, RZ, -0x200 ;  /* 0xfffffe00ff6d7424 */ /* 0x000fe200078e00ff */
[----:B------:R-:W-:Y:S01]  /*0690*/  PRMT R3, RZ, 0x7610, R3 ;  /* 0x00007610ff037816 */ /* 0x000fe20000000003 */
[----:B------:R-:W-:Y:S02]  /*06a0*/  IMAD.MOV.U32 R4, RZ, RZ, R10 ;  /* 0x000000ffff047224 */ /* 0x000fe400078e000a */
        /* <DEDUP_REMOVED lines=41> */
[----:B0-----:R-:W-:Y:S02]  /*0940*/  PRMT R57, RZ, 0x7610, R57 ;  /* 0x00007610ff397816 */ /* 0x001fe40000000039 */
        /* <DEDUP_REMOVED lines=10> */
[-C--:B------:R-:W-:Y:S02]  /*09f0*/  LEA.HI.SX32 R38, R19, R19.reuse, 0x1b ;  /* 0x0000001313267211 */ /* 0x080fe400078fdaff */
[-C--:B------:R-:W-:Y:S02]  /*0a00*/  LEA.HI.SX32 R40, R40, R19.reuse, 0x1b ;  /* 0x0000001328287211 */ /* 0x080fe400078fdaff */
[----:B------:R-:W-:-:S02]  /*0a10*/  LEA.HI.SX32 R41, R42, R19, 0x1b ;  /* 0x000000132a297211 */ /* 0x000fc400078fdaff */
[----:B------:R-:W-:Y:S02]  /*0a20*/  IADD3 R48, R19, 0xa0, RZ ;  /* 0x000000a013307810 */ /* 0x000fe40007ffe0ff */
[-C--:B------:R-:W-:Y:S02]  /*0a30*/  LEA.HI.SX32 R42, R44, R19.reuse, 0x1b ;  /* 0x000000132c2a7211 */ /* 0x080fe400078fdaff */
[-C--:B------:R-:W-:Y:S01]  /*0a40*/  LEA.HI.SX32 R43, R46, R19.reuse, 0x1b ;  /* 0x000000132e2b7211 */ /* 0x080fe200078fdaff */
[----:B------:R-:W-:Y:S01]  /*0a50*/  IMAD.SHL.U32 R40, R40, 0x2, RZ ;  /* 0x0000000228287824 */ /* 0x000fe200078e00ff */
[----:B------:R-:W-:Y:S01]  /*0a60*/  SHF.L.U32 R38, R38, 0x1, RZ ;  /* 0x0000000126267819 */ /* 0x000fe200000006ff */
[----:B------:R-:W-:Y:S01]  /*0a70*/  IMAD.SHL.U32 R41, R41, 0x2, RZ ;  /* 0x0000000229297824 */ /* 0x000fe200078e00ff */
[----:B------:R-:W-:Y:S02]  /*0a80*/  LEA.HI.SX32 R44, R48, R19, 0x1b ;  /* 0x00000013302c7211 */ /* 0x000fe400078fdaff */
[----:B------:R-:W-:Y:S01]  /*0a90*/  IADD3 R46, R19, 0xc0, RZ ;  /* 0x000000c0132e7810 */ /* 0x000fe20007ffe0ff */
[----:B------:R-:W-:Y:S01]  /*0aa0*/  IMAD.SHL.U32 R43, R43, 0x2, RZ ;  /* 0x000000022b2b7824 */ /* 0x000fe200078e00ff */
[----:B------:R-:W-:-:S02]  /*0ab0*/  SHF.L.U32 R42, R42, 0x1, RZ ;  /* 0x000000012a2a7819 */ /* 0x000fc400000006ff */
[C---:B------:R-:W-:Y:S02]  /*0ac0*/  IADD3 R48, R19.reuse, 0xe0, RZ ;  /* 0x000000e013307810 */ /* 0x040fe40007ffe0ff */
[C---:B------:R-:W-:Y:S02]  /*0ad0*/  IADD3 R50, R19.reuse, 0x100, RZ ;  /* 0x0000010013327810 */ /* 0x040fe40007ffe0ff */
[-C--:B------:R-:W-:Y:S02]  /*0ae0*/  LEA.HI.SX32 R45, R46, R19.reuse, 0x1b ;  /* 0x000000132e2d7211 */ /* 0x080fe400078fdaff */
[C---:B------:R-:W-:Y:S02]  /*0af0*/  IADD3 R54, R19.reuse, 0x120, RZ ;  /* 0x0000012013367810 */ /* 0x040fe40007ffe0ff */
[----:B------:R-:W-:Y:S02]  /*0b00*/  IADD3 R60, R19, 0x140, RZ ;  /* 0x00000140133c7810 */ /* 0x000fe40007ffe0ff */
[-C--:B------:R-:W-:Y:S01]  /*0b10*/  LEA.HI.SX32 R46, R48, R19.reuse, 0x1b ;  /* 0x00000013302e7211 */ /* 0x080fe200078fdaff */
[----:B------:R-:W-:Y:S01]  /*0b20*/  IMAD.SHL.U32 R44, R44, 0x2, RZ ;  /* 0x000000022c2c7824 */ /* 0x000fe200078e00ff */
[----:B------:R-:W-:-:S02]  /*0b30*/  LEA.HI.SX32 R47, R50, R19, 0x1b ;  /* 0x00000013322f7211 */ /* 0x000fc400078fdaff */
[-C--:B------:R-:W-:Y:S01]  /*0b40*/  LEA.HI.SX32 R48, R54, R19.reuse, 0x1b ;  /* 0x0000001336307211 */ /* 0x080fe200078fdaff */
[----:B------:R-:W-:Y:S01]  /*0b50*/  IMAD.SHL.U32 R46, R46, 0x2, RZ ;  /* 0x000000022e2e7824 */ /* 0x000fe200078e00ff */
[----:B------:R-:W-:Y:S02]  /*0b60*/  LEA.HI.SX32 R49, R60, R19, 0x1b ;  /* 0x000000133c317211 */ /* 0x000fe400078fdaff */
[----:B------:R-:W-:Y:S02]  /*0b70*/  SHF.L.U32 R45, R45, 0x1, RZ ;  /* 0x000000012d2d7819 */ /* 0x000fe400000006ff */
[----:B------:R-:W-:Y:S01]  /*0b80*/  IADD3 R50, R19, 0x1a0, RZ ;  /* 0x000001a013327810 */ /* 0x000fe20007ffe0ff */
[----:B------:R-:W-:Y:S01]  /*0b90*/  IMAD.SHL.U32 R47, R47, 0x2, RZ ;  /* 0x000000022f2f7824 */ /* 0x000fe200078e00ff */
[----:B------:R-:W-:Y:S01]  /*0ba0*/  SHF.L.U32 R48, R48, 0x1, RZ ;  /* 0x0000000130307819 */ /* 0x000fe200000006ff */
[----:B------:R-:W-:Y:S01]  /*0bb0*/  IMAD.SHL.U32 R49, R49, 0x2, RZ ;  /* 0x0000000231317824 */ /* 0x000fe200078e00ff */
[----:B------:R-:W-:-:S02]  /*0bc0*/  IADD3 R54, R19, 0x1c0, RZ ;  /* 0x000001c013367810 */ /* 0x000fc40007ffe0ff */
[----:B------:R-:W-:Y:S02]  /*0bd0*/  IADD3 R60, R19, 0x1e0, RZ ;  /* 0x000001e0133c7810 */ /* 0x000fe40007ffe0ff */
[-C--:B------:R-:W-:Y:S02]  /*0be0*/  LEA.HI.SX32 R54, R54, R19.reuse, 0x1b ;  /* 0x0000001336367211 */ /* 0x080fe400078fdaff */
[----:B------:R-:W-:Y:S02]  /*0bf0*/  LEA.HI.SX32 R60, R60, R19, 0x1b ;  /* 0x000000133c3c7211 */ /* 0x000fe400078fdaff */
[-C--:B------:R-:W-:Y:S02]  /*0c00*/  ISETP.GE.AND P2, PT, R6, R109.reuse, PT ;  /* 0x0000006d0600720c */ /* 0x080fe40003f46270 */
[-C--:B------:R-:W-:Y:S02]  /*0c10*/  ISETP.GE.AND P1, PT, R23, R109.reuse, PT ;  /* 0x0000006d1700720c */ /* 0x080fe40003f26270 */
[----:B------:R-:W-:-:S02]  /*0c20*/  ISETP.GE.AND P0, PT, R22, R109, PT ;  /* 0x0000006d1600720c */ /* 0x000fc40003f06270 */
[-C--:B------:R-:W-:Y:S02]  /*0c30*/  ISETP.GE.AND P4, PT, R24, R109.reuse, PT ;  /* 0x0000006d1800720c */ /* 0x080fe40003f86270 */
[-C--:B------:R-:W-:Y:S02]  /*0c40*/  ISETP.GE.AND P6, PT, R25, R109.reuse, PT ;  /* 0x0000006d1900720c */ /* 0x080fe40003fc6270 */
[-C--:B------:R-:W-:Y:S02]  /*0c50*/  ISETP.GE.AND P5, PT, R26, R109.reuse, PT ;  /* 0x0000006d1a00720c */ /* 0x080fe40003fa6270 */
[----:B------:R-:W-:Y:S02]  /*0c60*/  ISETP.GE.AND P3, PT, R27, R109, PT ;  /* 0x0000006d1b00720c */ /* 0x000fe40003f66270 */
[----:B------:R-:W-:Y:S02]  /*0c70*/  PRMT R63, RZ, 0x7610, R63 ;  /* 0x00007610ff3f7816 */ /* 0x000fe4000000003f */
[----:B------:R-:W-:-:S02]  /*0c80*/  PRMT R65, RZ, 0x7610, R65 ;  /* 0x00007610ff417816 */ /* 0x000fc40000000041 */
[----:B------:R-:W-:Y:S01]  /*0c90*/  PRMT R67, RZ, 0x7610, R67 ;  /* 0x00007610ff437816 */ /* 0x000fe20000000043 */
[----:B--2---:R-:W-:Y:S04]  /*0ca0*/  STS.U16 [R38], R3 ;  /* 0x0000000326007388 */ /* 0x004fe80000000400 */
[----:B---3--:R-:W-:Y:S04]  /*0cb0*/  STS.U16 [R40+0x40], R9 ;  /* 0x0000400928007388 */ /* 0x008fe80000000400 */
[----:B----4-:R0:W-:Y:S04]  /*0cc0*/  STS.U16 [R41+0x80], R2 ;  /* 0x0000800229007388 */ /* 0x0101e80000000400 */
[----:B------:R-:W-:Y:S04]  /*0cd0*/  STS.U16 [R42+0xc0], R11 ;  /* 0x0000c00b2a007388 */ /* 0x000fe80000000400 */
[----:B------:R1:W-:Y:S01]  /*0ce0*/  STS.U16 [R43+0x100], R8 ;  /* 0x000100082b007388 */ /* 0x0003e20000000400 */
[----:B0-----:R-:W-:-:S04]  /*0cf0*/  IADD3 R2, R19, 0x160, RZ ;  /* 0x0000016013027810 */ /* 0x001fc80007ffe0ff */
[-C--:B------:R-:W-:Y:S02]  /*0d00*/  LEA.HI.SX32 R2, R2, R19.reuse, 0x1b ;  /* 0x0000001302027211 */ /* 0x080fe400078fdaff */
[----:B-1----:R-:W-:Y:S01]  /*0d10*/  IADD3 R8, R19, 0x180, RZ ;  /* 0x0000018013087810 */ /* 0x002fe20007ffe0ff */
[----:B------:R-:W-:Y:S01]  /*0d20*/  STS.U16 [R44+0x140], R13 ;  /* 0x0001400d2c007388 */ /* 0x000fe20000000400 */
[-C--:B------:R-:W-:Y:S02]  /*0d30*/  LEA.HI.SX32 R3, R50, R19.reuse, 0x1b ;  /* 0x0000001332037211 */ /* 0x080fe400078fdaff */
[----:B------:R-:W-:Y:S01]  /*0d40*/  LEA.HI.SX32 R8, R8, R19, 0x1b ;  /* 0x0000001308087211 */ /* 0x000fe200078fdaff */
[----:B------:R-:W-:Y:S01]  /*0d50*/  STS.U16 [R45+0x180], R10 ;  /* 0x0001800a2d007388 */ /* 0x000fe20000000400 */
[----:B------:R-:W-:-:S03]  /*0d60*/  IMAD.SHL.U32 R50, R2, 0x2, RZ ;  /* 0x0000000202327824 */ /* 0x000fc600078e00ff */
[----:B------:R0:W-:Y:S04]  /*0d70*/  STS.U16 [R46+0x1c0], R51 ;  /* 0x0001c0332e007388 */ /* 0x0001e80000000400 */
[----:B------:R-:W-:Y:S04]  /*0d80*/  STS.U16 [R47+0x200], R12 ;  /* 0x0002000c2f007388 */ /* 0x000fe80000000400 */
[----:B------:R1:W-:Y:S01]  /*0d90*/  STS.U16 [R48+0x240], R53 ;  /* 0x0002403530007388 */ /* 0x0003e20000000400 */
[----:B0-----:R-:W-:Y:S02]  /*0da0*/  SHF.L.U32 R51, R8, 0x1, RZ ;  /* 0x0000000108337819 */ /* 0x001fe400000006ff */
[----:B------:R-:W-:Y:S01]  /*0db0*/  SHF.L.U32 R8, R19, 0x4, RZ ;  /* 0x0000000413087819 */ /* 0x000fe200000006ff */
[----:B------:R0:W-:Y:S04]  /*0dc0*/  STS.U16 [R49+0x280], R52 ;  /* 0x0002803431007388 */ /* 0x0001e80000000400 */
[----:B------:R2:W-:Y:S01]  /*0dd0*/  STS.U16 [R50+0x2c0], R55 ;  /* 0x0002c03732007388 */ /* 0x0005e20000000400 */
[----:B-1----:R-:W-:Y:S01]  /*0de0*/  IMAD.SHL.U32 R53, R54, 0x2, RZ ;  /* 0x0000000236357824 */ /* 0x002fe200078e00ff */
[----:B------:R-:W-:Y:S01]  /*0df0*/  SHF.L.U32 R54, R60, 0x1, RZ ;  /* 0x000000013c367819 */ /* 0x000fe200000006ff */
[----:B0-----:R-:W-:Y:S01]  /*0e00*/  IMAD.SHL.U32 R52, R3, 0x2, RZ ;  /* 0x0000000203347824 */ /* 0x001fe200078e00ff */
        /* <DEDUP_REMOVED lines=25> */
[----:B------:R-:W-:Y:S01]  /*0fa0*/  PRMT R11, RZ, 0x7610, R11 ;  /* 0x00007610ff0b7816 */ /* 0x000fe2000000000b */
[----:B------:R-:W-:Y:S01]  /*0fb0*/  IMAD.MOV.U32 R3, RZ, RZ, R62 ;  /* 0x000000ffff037224 */ /* 0x000fe200078e003e */
[----:B------:R-:W-:Y:S01]  /*0fc0*/  BAR.SYNC.DEFER_BLOCKING 0x0 ;  /* 0x0000000000007b1d */ /* 0x000fe20000010000 */
[----:B------:R-:W-:-:S02]  /*0fd0*/  PRMT R10, RZ, 0x7610, R10 ;  /* 0x00007610ff0a7816 */ /* 0x000fc4000000000a */
[----:B------:R-:W-:Y:S02]  /*0fe0*/  PRMT R13, RZ, 0x7610, R13 ;  /* 0x00007610ff0d7816 */ /* 0x000fe4000000000d */
[----:B------:R-:W-:Y:S02]  /*0ff0*/  PRMT R12, RZ, 0x7610, R12 ;  /* 0x00007610ff0c7816 */ /* 0x000fe4000000000c */
[----:B------:R-:W-:Y:S02]  /*1000*/  PRMT R61, RZ, 0x7610, R61 ;  /* 0x00007610ff3d7816 */ /* 0x000fe4000000003d */
[----:B0-----:R-:W-:Y:S02]  /*1010*/  PRMT R56, RZ, 0x7610, R56 ;  /* 0x00007610ff387816 */ /* 0x001fe40000000038 */
[----:B-1----:R-:W-:Y:S02]  /*1020*/  PRMT R57, RZ, 0x7610, R57 ;  /* 0x00007610ff397816 */ /* 0x002fe40000000039 */
        /* <DEDUP_REMOVED lines=69> */
[----:B------:R-:W-:Y:S01]  /*1480*/  ISETP.EQ.OR P4, PT, RZ, UR6, P4 ;  /* 0x00000006ff007c0c */ /* 0x000fe2000a782670 */
[----:B------:R-:W-:Y:S01]  /*1490*/  IMAD.MOV.U32 R60, RZ, RZ, c[0x0][0x16c] ;  /* 0x00005b00ff3c7624 */ /* 0x000fe200078e00ff */
[----:B--2---:R-:W-:Y:S02]  /*14a0*/  PRMT R61, RZ, 0x5410, R61 ;  /* 0x00005410ff3d7816 */ /* 0x004fe4000000003d */
[----:B---3--:R-:W-:Y:S01]  /*14b0*/  PRMT R63, RZ, 0x5410, R63 ;  /* 0x00005410ff3f7816 */ /* 0x008fe2000000003f */
[----:B------:R-:W-:Y:S01]  /*14c0*/  FADD.FTZ R57, R57, R16 ;  /* 0x0000001039397221 */ /* 0x000fe20000010000 */
[----:B----4-:R-:W-:-:S02]  /*14d0*/  PRMT R59, RZ, 0x5410, R59 ;  /* 0x00005410ff3b7816 */ /* 0x010fc4000000003b */
        /* <DEDUP_REMOVED lines=46> */
.L_x_4162:
[----:B------:R-:W-:Y:S05]  /*17c0*/  BSYNC B0 ;  /* 0x0000000000007941 */ /* 0x000fea0003800000 */
.L_x_4161:
        /* <DEDUP_REMOVED lines=36> */
.L_x_4164:
[----:B------:R-:W-:Y:S05]  /*1a10*/  BSYNC B0 ;  /* 0x0000000000007941 */ /* 0x000fea0003800000 */
.L_x_4163:
        /* <DEDUP_REMOVED lines=38> */
.L_x_4166:
[----:B------:R-:W-:Y:S05]  /*1c80*/  BSYNC B0 ;  /* 0x0000000000007941 */ /* 0x000fea0003800000 */
.L_x_4165:
        /* <DEDUP_REMOVED lines=36> */
.L_x_4168:
[----:B------:R-:W-:Y:S05]  /*1ed0*/  BSYNC B0 ;  /* 0x0000000000007941 */ /* 0x000fea0003800000 */
.L_x_4167:
        /* <DEDUP_REMOVED lines=38> */
.L_x_4170:
[----:B------:R-:W-:Y:S05]  /*2140*/  BSYNC B0 ;  /* 0x0000000000007941 */ /* 0x000fea0003800000 */
.L_x_4169:
        /* <DEDUP_REMOVED lines=36> */
.L_x_4172:
[----:B------:R-:W-:Y:S05]  /*2390*/  BSYNC B0 ;  /* 0x0000000000007941 */ /* 0x000fea0003800000 */
.L_x_4171:
        /* <DEDUP_REMOVED lines=38> */
.L_x_4174:
[----:B------:R-:W-:Y:S05]  /*2600*/  BSYNC B0 ;  /* 0x0000000000007941 */ /* 0x000fea0003800000 */
.L_x_4173:
        /* <DEDUP_REMOVED lines=36> */
.L_x_4176:
[----:B------:R-:W-:Y:S05]  /*2850*/  BSYNC B0 ;  /* 0x0000000000007941 */ /* 0x000fea0003800000 */
.L_x_4175:
        /* <DEDUP_REMOVED lines=41> */
.L_x_4178:
[----:B------:R-:W-:Y:S05]  /*2af0*/  BSYNC B0 ;  /* 0x0000000000007941 */ /* 0x000fea0003800000 */
.L_x_4177:
        /* <DEDUP_REMOVED lines=41> */
.L_x_4180:
[----:B------:R-:W-:Y:S05]  /*2d90*/  BSYNC B0 ;  /* 0x0000000000007941 */ /* 0x000fea0003800000 */
.L_x_4179:
        /* <DEDUP_REMOVED lines=47> */
.L_x_4182:
[----:B------:R-:W-:Y:S05]  /*3090*/  BSYNC B0 ;  /* 0x0000000000007941 */ /* 0x000fea0003800000 */
.L_x_4181:
        /* <DEDUP_REMOVED lines=33> */
.L_x_4184:
[----:B------:R-:W-:Y:S05]  /*32b0*/  BSYNC B0 ;  /* 0x0000000000007941 */ /* 0x000fea0003800000 */
.L_x_4183:
        /* <DEDUP_REMOVED lines=33> */
.L_x_4186:
[----:B------:R-:W-:Y:S05]  /*34d0*/  BSYNC B0 ;  /* 0x0000000000007941 */ /* 0x000fea0003800000 */
.L_x_4185:
        /* <DEDUP_REMOVED lines=33> */
.L_x_4188:
[----:B------:R-:W-:Y:S05]  /*36f0*/  BSYNC B0 ;  /* 0x0000000000007941 */ /* 0x000fea0003800000 */
.L_x_4187:
        /* <DEDUP_REMOVED lines=33> */
.L_x_4190:
[----:B------:R-:W-:Y:S05]  /*3910*/  BSYNC B0 ;  /* 0x0000000000007941 */ /* 0x000fea0003800000 */
.L_x_4189:
        /* <DEDUP_REMOVED lines=33> */
.L_x_4192:
[----:B------:R-:W-:Y:S05]  /*3b30*/  BSYNC B0 ;  /* 0x0000000000007941 */ /* 0x000fea0003800000 */
.L_x_4191:
        /* <DEDUP_REMOVED lines=22> */
.L_x_4196:
[----:B------:R-:W-:Y:S01]  /*3ca0*/  IMAD R11, R15, c[0x0][0x180], RZ ;  /* 0x000060000f0b7a24 */ /* 0x000fe200078e02ff */
[----:B------:R-:W-:Y:S01]  /*3cb0*/  SHF.R.S32.HI R118, RZ, 0x1f, R107 ;  /* 0x0000001fff767819 */ /* 0x000fe2000001146b */
[----:B0-----:R-:W-:-:S04]  /*3cc0*/  IMAD.WIDE.U32 R8, R0, c[0x0][0x180], RZ ;  /* 0x0000600000087a25 */ /* 0x001fc800078e00ff */
[----:B------:R-:W-:Y:S02]  /*3cd0*/  IMAD R11, R0, c[0x0][0x184], R11 ;  /* 0x00006100000b7a24 */ /* 0x000fe400078e020b */
[----:B------:R-:W-:Y:S02]  /*3ce0*/  IMAD R10, R118, c[0x0][0x188], RZ ;  /* 0x00006200760a7a24 */ /* 0x000fe400078e02ff */
[----:B------:R-:W-:Y:S02]  /*3cf0*/  IMAD.IADD R9, R9, 0x1, R11 ;  /* 0x0000000109097824 */ /* 0x000fe400078e020b */
[C---:B------:R-:W-:Y:S02]  /*3d00*/  IMAD R11, R107.reuse, c[0x0][0x18c], R10 ;  /* 0x000063006b0b7a24 */ /* 0x040fe400078e020a */
[----:B------:R-:W-:-:S05]  /*3d10*/  IMAD.WIDE.U32 R8, R107, c[0x0][0x188], R8 ;  /* 0x000062006b087a25 */ /* 0x000fca00078e0008 */
[----:B------:R-:W-:Y:S02]  /*3d20*/  IADD3 R9, R9, R11, RZ ;  /* 0x0000000b09097210 */ /* 0x000fe40007ffe0ff */
[----:B------:R-:W-:-:S04]  /*3d30*/  LEA R10, P1, R8, c[0x0][0x220], 0x2 ;  /* 0x00008800080a7a11 */ /* 0x000fc800078210ff */
[----:B------:R-:W-:Y:S01]  /*3d40*/  LEA.HI.X R11, R8, c[0x0][0x224], R9, 0x2, P1 ;  /* 0x00008900080b7a11 */ /* 0x000fe200008f1409 */
[----:B------:R-:W-:-:S04]  /*3d50*/  IMAD.MOV.U32 R109, RZ, RZ, -0x200 ;  /* 0xfffffe00ff6d7424 */ /* 0x000fc800078e00ff */
        /* <DEDUP_REMOVED lines=67> */
[-C--:B------:R-:W-:Y:S01]  /*4190*/  ISETP.GE.U32.AND P3, PT, R12, R109.reuse, PT ;  /* 0x0000006d0c00720c */ /* 0x080fe20003f66070 */
[----:B------:R-:W-:Y:S01]  /*41a0*/  IMAD.IADD R9, R9, 0x1, R121 ;  /* 0x0000000109097824 */ /* 0x000fe200078e0279 */
[----:B------:R-:W-:Y:S02]  /*41b0*/  ISETP.GE.U32.AND P4, PT, R116, R109, PT ;  /* 0x0000006d7400720c */ /* 0x000fe40003f86070 */
        /* <DEDUP_REMOVED lines=163> */
[----:B------:R-:W-:Y:S01]  /*4bf0*/  LDS.U16 R128, [R55] ;  /* 0x0000000037807984 */ /* 0x000fe20000000400 */
[----:B--2---:R-:W-:Y:S01]  /*4c00*/  FSEL R108, R108, 1, !P5 ;  /* 0x3f8000006c6c7808 */ /* 0x004fe20006800000 */
[----:B------:R-:W-:-:S02]  /*4c10*/  FFMA.FTZ R12, R110, R12, R113 ;  /* 0x0000000c6e0c7223 */ /* 0x000fc40000010071 */
[----:B------:R-:W-:Y:S01]  /*4c20*/  FMUL.FTZ R11, R110, R9 ;  /* 0x000000096e0b7220 */ /* 0x000fe20000410000 */
[----:B------:R-:W-:Y:S01]  /*4c30*/  LDS.U16 R142, [R55+0x16] ;  /* 0x00001600378e7984 */ /* 0x000fe20000000400 */
[C---:B------:R-:W-:Y:S02]  /*4c40*/  FFMA.FTZ R9, R108.reuse, R12, R111 ;  /* 0x0000000c6c097223 */ /* 0x040fe4000001006f */
[----:B------:R-:W-:Y:S01]  /*4c50*/  FMUL.FTZ R8, R108, R11 ;  /* 0x0000000b6c087220 */ /* 0x000fe20000410000 */
[----:B------:R-:W-:Y:S04]  /*4c60*/  LDS.U16 R143, [R55+0x18] ;  /* 0x00001800378f7984 */ /* 0x000fe80000000400 */
[----:B------:R-:W0:Y:S04]  /*4c70*/  SHFL.UP PT, R10, R9, 0x1, RZ ;  /* 0x04200000090a7989 */ /* 0x000e2800000e00ff */
[----:B------:R-:W1:Y:S01]  /*4c80*/  SHFL.UP PT, R11, R8, 0x1, RZ ;  /* 0x04200000080b7989 */ /* 0x000e6200000e00ff */
[----:B------:R-:W-:-:S03]  /*4c90*/  ISETP.GE.AND P1, PT, R19, 0x1, PT ;  /* 0x000000011300780c */ /* 0x000fc60003f26270 */
[----:B------:R-:W-:Y:S04]  /*4ca0*/  LDS.U16 R144, [R55+0x1a] ;  /* 0x00001a0037907984 */ /* 0x000fe80000000400 */
[----:B------:R-:W-:Y:S04]  /*4cb0*/  LDS.U16 R145, [R55+0x1c] ;  /* 0x00001c0037917984 */ /* 0x000fe80000000400 */
[----:B------:R-:W-:Y:S02]  /*4cc0*/  LDS.U16 R146, [R55+0x1e] ;  /* 0x00001e0037927984 */ /* 0x000fe40000000400 */
        /* <DEDUP_REMOVED lines=20> */
[----:B------:R-:W-:Y:S01]  /*4e10*/  IMAD.MOV.U32 R11, RZ, RZ, RZ ;  /* 0x000000ffff0b7224 */ /* 0x000fe200078e00ff */
[----:B------:R-:W-:Y:S01]  /*4e20*/  SHF.L.U32 R106, R107, 0x3, RZ ;  /* 0x000000036b6a7819 */ /* 0x000fe200000006ff */
[----:B------:R-:W-:-:S06]  /*4e30*/  IMAD.MOV.U32 R10, RZ, RZ, 0x3f800000 ;  /* 0x3f800000ff0a7424 */ /* 0x000fcc00078e00ff */
[----:B------:R-:W2:Y:S04]  /*4e40*/  @!P0 LDS.64 R10, [R106+0x450] ;  /* 0x000450006a0a8984 */ /* 0x000ea80000000a00 */
        /* <DEDUP_REMOVED lines=72> */
.L_x_4195:
[----:B------:R-:W-:Y:S05]  /*52d0*/  BSYNC B0 ;  /* 0x0000000000007941 */ /* 0x000fea0003800000 */
.L_x_4194:
        /* <DEDUP_REMOVED lines=25> */
.L_x_4193:
[----:B------:R-:W-:Y:S01]  /*5470*/  BAR.SYNC.DEFER_BLOCKING 0x0 ;  /* 0x0000000000007b1d */ /* 0x000fe20000010000 */
[----:B0-----:R-:W-:Y:S02]  /*5480*/  F2FP.BF16.PACK_AB R8, R91, R86 ;  /* 0x000000565b08723e */ /* 0x001fe400000010ff */
[----:B------:R-:W-:Y:S02]  /*5490*/  F2FP.BF16.PACK_AB R9, R93, R88 ;  /* 0x000000585d09723e */ /* 0x000fe400000010ff */
[C---:B------:R-:W-:Y:S01]  /*54a0*/  PRMT R10, R8.reuse, 0x7610, R10 ;  /* 0x00007610080a7816 */ /* 0x040fe2000000000a */
[----:B------:R-:W-:Y:S01]  /*54b0*/  BSSY B0, `(.L_x_4197) ;  /* 0x000005b000007945 */ /* 0x000fe20003800000 */
[----:B------:R-:W-:-:S02]  /*54c0*/  PRMT R11, R8, 0x7632, R11 ;  /* 0x00007632080b7816 */ /* 0x000fc4000000000b */
[----:B------:R-:W-:Y:S02]  /*54d0*/  F2FP.BF16.PACK_AB R8, R95, R90 ;  /* 0x0000005a5f08723e */ /* 0x000fe400000010ff */
[C---:B------:R-:W-:Y:S02]  /*54e0*/  PRMT R12, R9.reuse, 0x7610, R12 ;  /* 0x00007610090c7816 */ /* 0x040fe4000000000c */
[----:B------:R-:W-:Y:S02]  /*54f0*/  PRMT R13, R9, 0x7632, R13 ;  /* 0x00007632090d7816 */ /* 0x000fe4000000000d */
[C---:B------:R-:W-:Y:S02]  /*5500*/  PRMT R56, R8.reuse, 0x7610, R56 ;  /* 0x0000761008387816 */ /* 0x040fe40000000038 */
[----:B------:R-:W-:Y:S02]  /*5510*/  PRMT R57, R8, 0x7632, R57 ;  /* 0x0000763208397816 */ /* 0x000fe40000000039 */
[----:B------:R-:W-:-:S02]  /*5520*/  F2FP.BF16.PACK_AB R8, R97, R92 ;  /* 0x0000005c6108723e */ /* 0x000fc400000010ff */
[----:B------:R-:W-:Y:S02]  /*5530*/  F2FP.BF16.PACK_AB R9, R99, R94 ;  /* 0x0000005e6309723e */ /* 0x000fe400000010ff */
        /* <DEDUP_REMOVED lines=17> */
[----:B------:R0:W-:Y:S01]  /*5650*/  STS.U16 [R55+0xc], R58 ;  /* 0x00000c3a37007388 */ /* 0x0001e20000000400 */
[----:B-1----:R-:W-:-:S03]  /*5660*/  PRMT R56, R9, 0x7632, R56 ;  /* 0x0000763209387816 */ /* 0x002fc60000000038 */
[----:B------:R-:W-:Y:S04]  /*5670*/  STS.U16 [R55+0xe], R11 ;  /* 0x00000e0b37007388 */ /* 0x000fe80000000400 */
[----:B------:R-:W-:Y:S01]  /*5680*/  STS.U16 [R55+0x10], R59 ;  /* 0x0000103b37007388 */ /* 0x000fe20000000400 */
[----:B0-----:R-:W-:-:S03]  /*5690*/  IMAD R58, R141, c[0x0][0x1f0], RZ ;  /* 0x00007c008d3a7a24 */ /* 0x001fc600078e02ff */
[----:B------:R-:W-:Y:S01]  /*56a0*/  STS.U16 [R55+0x12], R60 ;  /* 0x0000123c37007388 */ /* 0x000fe20000000400 */
[----:B------:R-:W-:-:S03]  /*56b0*/  IMAD R115, R17, c[0x0][0x1f4], R58 ;  /* 0x00007d0011737a24 */ /* 0x000fc600078e023a */
[----:B------:R0:W-:Y:S04]  /*56c0*/  STS.U16 [R55+0x14], R10 ;  /* 0x0000140a37007388 */ /* 0x0001e80000000400 */
[----:B------:R-:W-:Y:S04]  /*56d0*/  STS.U16 [R55+0x16], R12 ;  /* 0x0000160c37007388 */ /* 0x000fe80000000400 */
[----:B------:R1:W-:Y:S01]  /*56e0*/  STS.U16 [R55+0x18], R8 ;  /* 0x0000180837007388 */ /* 0x0003e20000000400 */
[----:B0-----:R-:W-:-:S03]  /*56f0*/  IMAD.WIDE.U32 R10, R17, c[0x0][0x200], RZ ;  /* 0x00008000110a7a25 */ /* 0x001fc600078e00ff */
[----:B------:R-:W-:Y:S04]  /*5700*/  STS.U16 [R55+0x1a], R13 ;  /* 0x00001a0d37007388 */ /* 0x000fe80000000400 */
[----:B------:R0:W-:Y:S01]  /*5710*/  STS.U16 [R55+0x1c], R9 ;  /* 0x00001c0937007388 */ /* 0x0001e20000000400 */
[----:B-1----:R-:W-:-:S03]  /*5720*/  IMAD R8, R141, c[0x0][0x200], RZ ;  /* 0x000080008d087a24 */ /* 0x002fc600078e02ff */
[----:B------:R1:W-:Y:S01]  /*5730*/  STS.U16 [R55+0x1e], R56 ;  /* 0x00001e3837007388 */ /* 0x0003e20000000400 */
[----:B------:R-:W-:-:S06]  /*5740*/  NOP ;  /* 0x0000000000007918 */ /* 0x000fcc0000000000 */
[----:B------:R-:W-:Y:S01]  /*5750*/  LDS.U16 R63, [R38] ;  /* 0x00000000263f7984 */ /* 0x000fe20000000400 */
[----:B------:R-:W-:Y:S01]  /*5760*/  IMAD R61, R17, c[0x0][0x204], R8 ;  /* 0x00008100113d7a24 */ /* 0x000fe200078e0208 */
[----:B------:R-:W-:Y:S01]  /*5770*/  SHF.L.U32 R8, R20, 0x9, RZ ;  /* 0x0000000914087819 */ /* 0x000fe200000006ff */
[----:B0-----:R-:W-:Y:S01]  /*5780*/  IMAD R9, R15, c[0x0][0x208], RZ ;  /* 0x000082000f097a24 */ /* 0x001fe200078e02ff */
[----:B------:R-:W-:Y:S01]  /*5790*/  LDS.U16 R65, [R40+0x40] ;  /* 0x0000400028417984 */ /* 0x000fe20000000400 */
[----:B------:R-:W-:Y:S02]  /*57a0*/  IMAD.IADD R11, R11, 0x1, R61 ;  /* 0x000000010b0b7824 */ /* 0x000fe400078e023d */
[----:B------:R-:W-:Y:S01]  /*57b0*/  IMAD.MOV.U32 R13, RZ, RZ, 0x2 ;  /* 0x00000002ff0d7424 */ /* 0x000fe200078e00ff */
[----:B------:R-:W-:Y:S01]  /*57c0*/  LDS.U16 R67, [R41+0x80] ;  /* 0x0000800029437984 */ /* 0x000fe20000000400 */
[----:B------:R-:W-:-:S03]  /*57d0*/  IMAD.WIDE.U32 R10, R0, c[0x0][0x208], R10 ;  /* 0x00008200000a7a25 */ /* 0x000fc600078e000a */
[----:B------:R-:W-:Y:S01]  /*57e0*/  LDS.U16 R69, [R42+0xc0] ;  /* 0x0000c0002a457984 */ /* 0x000fe20000000400 */
[----:B------:R-:W-:Y:S01]  /*57f0*/  IMAD R59, R0, c[0x0][0x20c], R9 ;  /* 0x00008300003b7a24 */ /* 0x000fe200078e0209 */
[----:B------:R-:W-:Y:S01]  /*5800*/  SHF.R.S32.HI R9, RZ, 0x1f, R8 ;  /* 0x0000001fff097819 */ /* 0x000fe20000011408 */
[----:B------:R-:W-:Y:S01]  /*5810*/  IMAD.WIDE R12, R6, R13, c[0x0][0x258] ;  /* 0x00009600060c7625 */ /* 0x000fe200078e020d */
[----:B------:R-:W-:Y:S01]  /*5820*/  LDS.U16 R71, [R43+0x100] ;  /* 0x000100002b477984 */ /* 0x000fe20000000400 */
[----:B------:R-:W-:Y:S02]  /*5830*/  IADD3 R57, P2, R8, R10, RZ ;  /* 0x0000000a08397210 */ /* 0x000fe40007f5e0ff */
[----:B------:R-:W-:Y:S01]  /*5840*/  IADD3 R10, P3, R6, R8, RZ ;  /* 0x00000008060a7210 */ /* 0x000fe20007f7e0ff */
[----:B------:R-:W-:Y:S01]  /*5850*/  LDS.U16 R73, [R44+0x140] ;  /* 0x000140002c497984 */ /* 0x000fe20000000400 */
[----:B-1----:R-:W-:Y:S02]  /*5860*/  IADD3.X R56, R9, R59, R11, P2, !PT ;  /* 0x0000003b09387210 */ /* 0x002fe400017fe40b */
[----:B------:R-:W-:Y:S01]  /*5870*/  LEA R12, P5, R57, R12, 0x1 ;  /* 0x0000000c390c7211 */ /* 0x000fe200078a08ff */
[----:B------:R-:W-:Y:S01]  /*5880*/  LDS.U16 R75, [R45+0x180] ;  /* 0x000180002d4b7984 */ /* 0x000fe20000000400 */
[----:B------:R-:W-:-:S02]  /*5890*/  IMAD.X R11, R7, 0x1, R9, P3 ;  /* 0x00000001070b7824 */ /* 0x000fc400018e0609 */
[----:B------:R-:W-:Y:S01]  /*58a0*/  LEA.HI.X R13, R57, R13, R56, 0x1, P5 ;  /* 0x0000000d390d7211 */ /* 0x000fe200028f0c38 */
[----:B------:R-:W-:Y:S01]  /*58b0*/  LDS.U16 R77, [R46+0x1c0] ;  /* 0x0001c0002e4d7984 */ /* 0x000fe20000000400 */
[----:B------:R-:W-:-:S03]  /*58c0*/  @!P1 IMAD.WIDE.U32 R56, R17, c[0x0][0x1f0], R8 ;  /* 0x00007c0011389a25 */ /* 0x000fc600078e0008 */
        /* <DEDUP_REMOVED lines=25> */
.L_x_4198:
[----:B------:R-:W-:Y:S05]  /*5a60*/  BSYNC B0 ;  /* 0x0000000000007941 */ /* 0x000fea0003800000 */
.L_x_4197:
[----:B------:R1:W-:Y:S01]  /*5a70*/  @!P2 STG.E.U16 [R12.64+0x40], R65 ;  /* 0x000040410c00a986 */ /* 0x0003e2000c101504 */
[-C--:B------:R-:W-:Y:S01]  /*5a80*/  ISETP.GE.AND P4, PT, R25, R113.reuse, PT ;  /* 0x000000711900720c */ /* 0x080fe20003f86270 */
[----:B------:R-:W-:Y:S01]  /*5a90*/  @!P1 IMAD.IADD R57, R115, 0x1, R57 ;  /* 0x0000000173399824 */ /* 0x000fe200078e0239 */
[-C--:B------:R-:W-:Y:S01]  /*5aa0*/  ISETP.GE.AND P5, PT, R26, R113.reuse, PT ;  /* 0x000000711a00720c */ /* 0x080fe20003fa6270 */
[----:B------:R-:W-:Y:S01]  /*5ab0*/  @!P3 STG.E.U16 [R12.64+0x80], R67 ;  /* 0x000080430c00b986 */ /* 0x000fe2000c101504 */
[-C--:B------:R-:W-:Y:S01]  /*5ac0*/  ISETP.GE.AND P2, PT, R27, R113.reuse, PT ;  /* 0x000000711b00720c */ /* 0x080fe20003f46270 */
[----:B------:R-:W-:Y:S01]  /*5ad0*/  IMAD R23, R15, c[0x0][0x1f8], RZ ;  /* 0x00007e000f177a24 */ /* 0x000fe200078e02ff */
[----:B------:R-:W-:Y:S01]  /*5ae0*/  ISETP.GE.AND P3, PT, R28, R113, PT ;  /* 0x000000711c00720c */ /* 0x000fe20003f66270 */
[----:B------:R-:W-:Y:S01]  /*5af0*/  @!P1 IMAD.WIDE.U32 R56, R0, c[0x0][0x1f8], R56 ;  /* 0x00007e0000389a25 */ /* 0x000fe200078e0038 */
[----:B------:R-:W-:Y:S01]  /*5b00*/  @!P6 STG.E.U16 [R12.64+0xc0], R69 ;  /* 0x0000c0450c00e986 */ /* 0x000fe2000c101504 */
[----:B0-----:R-:W-:-:S02]  /*5b10*/  PRMT R63, RZ, 0x7610, R63 ;  /* 0x00007610ff3f7816 */ /* 0x001fc4000000003f */
[----:B------:R-:W-:Y:S01]  /*5b20*/  IMAD R61, R0, c[0x0][0x1fc], R23 ;  /* 0x00007f00003d7a24 */ /* 0x000fe200078e0217 */
[----:B------:R-:W-:Y:S01]  /*5b30*/  @!P1 IADD3 R23, P6, R6, R56, RZ ;  /* 0x0000003806179210 */ /* 0x000fe20007fde0ff */
[----:B------:R-:W-:Y:S01]  /*5b40*/  @!P4 STG.E.U16 [R12.64+0x100], R71 ;  /* 0x000100470c00c986 */ /* 0x000fe2000c101504 */
[----:B------:R-:W-:Y:S01]  /*5b50*/  ISETP.GE.AND P4, PT, R29, R113, PT ;  /* 0x000000711d00720c */ /* 0x000fe20003f86270 */
[----:B------:R-:W-:Y:S01]  /*5b60*/  IMAD.WIDE.U32 R58, R17, c[0x0][0x1f0], RZ ;  /* 0x00007c00113a7a25 */ /* 0x000fe200078e00ff */
[----:B------:R-:W-:Y:S01]  /*5b70*/  @!P1 IADD3.X R60, R7, R57, R61, P6, !PT ;  /* 0x00000039073c9210 */ /* 0x000fe200037fe43d */
[----:B------:R-:W-:Y:S01]  /*5b80*/  @!P5 STG.E.U16 [R12.64+0x140], R73 ;  /* 0x000140490c00d986 */ /* 0x000fe2000c101504 */
[----:B------:R-:W-:Y:S02]  /*5b90*/  ISETP.GE.AND P5, PT, R30, R113, PT ;  /* 0x000000711e00720c */ /* 0x000fe40003fa6270 */
[----:B------:R-:W-:Y:S01]  /*5ba0*/  IADD3 R59, R59, R115, RZ ;  /* 0x000000733b3b7210 */ /* 0x000fe20007ffe0ff */
[----:B------:R-:W-:Y:S01]  /*5bb0*/  @!P2 STG.E.U16 [R12.64+0x180], R75 ;  /* 0x0001804b0c00a986 */ /* 0x000fe2000c101504 */
[----:B------:R-:W-:-:S02]  /*5bc0*/  ISETP.GE.AND P2, PT, R31, R113, PT ;  /* 0x000000711f00720c */ /* 0x000fc40003f46270 */
[C---:B------:R-:W-:Y:S01]  /*5bd0*/  @!P1 LEA R56, P6, R23.reuse, c[0x0][0x268], 0x1 ;  /* 0x00009a0017389a11 */ /* 0x040fe200078c08ff */
[----:B------:R-:W-:Y:S01]  /*5be0*/  @!P3 STG.E.U16 [R12.64+0x1c0], R77 ;  /* 0x0001c04d0c00b986 */ /* 0x000fe2000c101504 */
[-C--:B------:R-:W-:Y:S01]  /*5bf0*/  ISETP.GE.AND P3, PT, R32, R113.reuse, PT ;  /* 0x000000712000720c */ /* 0x080fe20003f66270 */
[----:B------:R-:W-:Y:S01]  /*5c00*/  IMAD.WIDE.U32 R58, R0, c[0x0][0x1f8], R58 ;  /* 0x00007e00003a7a25 */ /* 0x000fe200078e003a */
[----:B------:R-:W-:Y:S01]  /*5c10*/  @!P1 LEA.HI.X R57, R23, c[0x0][0x26c], R60, 0x1, P6 ;  /* 0x00009b0017399a11 */ /* 0x000fe200030f0c3c */
[----:B------:R-:W-:Y:S01]  /*5c20*/  @!P4 STG.E.U16 [R12.64+0x200], R79 ;  /* 0x0002004f0c00c986 */ /* 0x000fe2000c101504 */
[-C--:B------:R-:W-:Y:S02]  /*5c30*/  ISETP.GE.AND P4, PT, R33, R113.reuse, PT ;  /* 0x000000712100720c */ /* 0x080fe40003f86270 */
[----:B------:R-:W-:Y:S01]  /*5c40*/  LOP3.LUT R23, R6, 0x20, RZ, 0xfc, !PT ;  /* 0x0000002006177812 */ /* 0x000fe200078efcff */
[----:B------:R-:W-:Y:S01]  /*5c50*/  @!P5 STG.E.U16 [R12.64+0x240], R81 ;  /* 0x000240510c00d986 */ /* 0x000fe2000c101504 */
[----:B------:R-:W-:-:S02]  /*5c60*/  ISETP.GE.AND P5, PT, R35, R113, PT ;  /* 0x000000712300720c */ /* 0x000fc40003fa6270 */
[----:B------:R-:W-:Y:S01]  /*5c70*/  IADD3 R62, P6, R8, R58, RZ ;  /* 0x0000003a083e7210 */ /* 0x000fe20007fde0ff */
[----:B------:R-:W-:Y:S01]  /*5c80*/  @!P2 STG.E.U16 [R12.64+0x280], R83 ;  /* 0x000280530c00a986 */ /* 0x000fe2000c101504 */
[----:B------:R-:W-:Y:S01]  /*5c90*/  ISETP.GE.AND P2, PT, R34, R113, PT ;  /* 0x000000712200720c */ /* 0x000fe20003f46270 */
[----:B------:R-:W-:Y:S01]  /*5ca0*/  IMAD.SHL.U32 R60, R23, 0x2, RZ ;  /* 0x00000002173c7824 */ /* 0x000fe200078e00ff */
[----:B------:R-:W-:Y:S01]  /*5cb0*/  IADD3.X R64, R9, R61, R59, P6, !PT ;  /* 0x0000003d09407210 */ /* 0x000fe200037fe43b */
[----:B------:R-:W-:Y:S01]  /*5cc0*/  @!P3 STG.E.U16 [R12.64+0x2c0], R85 ;  /* 0x0002c0550c00b986 */ /* 0x000fe2000c101504 */
[----:B------:R-:W-:Y:S02]  /*5cd0*/  ISETP.GE.AND P3, PT, R36, R113, PT ;  /* 0x000000712400720c */ /* 0x000fe40003f66270 */
[----:B------:R-:W-:Y:S01]  /*5ce0*/  SHF.L.U64.HI R61, R23, 0x1, R7 ;  /* 0x00000001173d7819 */ /* 0x000fe20000010207 */
[----:B------:R-:W-:Y:S01]  /*5cf0*/  @!P4 STG.E.U16 [R12.64+0x300], R87 ;  /* 0x000300570c00c986 */ /* 0x000fe2000c101504 */
[----:B------:R-:W-:-:S02]  /*5d00*/  IADD3 R58, P4, R60, c[0x0][0x268], RZ ;  /* 0x00009a003c3a7a10 */ /* 0x000fc40007f9e0ff */
[-C--:B------:R-:W-:Y:S01]  /*5d10*/  ISETP.GE.AND P6, PT, R22, R109.reuse, PT ;  /* 0x0000006d1600720c */ /* 0x080fe20003fc6270 */
[----:B------:R-:W-:Y:S01]  /*5d20*/  @!P5 STG.E.U16 [R12.64+0x380], R107 ;  /* 0x0003806b0c00d986 */ /* 0x000fe2000c101504 */
[----:B------:R-:W-:Y:S02]  /*5d30*/  ISETP.GE.AND P5, PT, R23, R109, PT ;  /* 0x0000006d1700720c */ /* 0x000fe40003fa6270 */
[----:B------:R-:W-:Y:S01]  /*5d40*/  IADD3.X R59, R61, c[0x0][0x26c], RZ, P4, !PT ;  /* 0x00009b003d3b7a10 */ /* 0x000fe200027fe4ff */
[----:B------:R-:W-:Y:S01]  /*5d50*/  @!P2 STG.E.U16 [R12.64+0x340], R89 ;  /* 0x000340590c00a986 */ /* 0x000fe2000c101504 */
[----:B------:R-:W-:-:S03]  /*5d60*/  LEA R58, P2, R62, R58, 0x1 ;  /* 0x0000003a3e3a7211 */ /* 0x000fc600078408ff */
[----:B------:R0:W-:Y:S01]  /*5d70*/  @!P3 STG.E.U16 [R12.64+0x3c0], R111 ;  /* 0x0003c06f0c00b986 */ /* 0x0001e2000c101504 */
[----:B-1----:R-:W-:Y:S02]  /*5d80*/  PRMT R65, RZ, 0x7610, R65 ;  /* 0x00007610ff417816 */ /* 0x002fe40000000041 */
[----:B------:R-:W-:Y:S01]  /*5d90*/  LEA.HI.X R59, R62, R59, R64, 0x1, P2 ;  /* 0x0000003b3e3b7211 */ /* 0x000fe200010f0c40 */
[----:B------:R-:W-:Y:S01]  /*5da0*/  BAR.SYNC.DEFER_BLOCKING 0x0 ;  /* 0x0000000000007b1d */ /* 0x000fe20000010000 */
[-C--:B------:R-:W-:Y:S02]  /*5db0*/  ISETP.GE.AND P2, PT, R25, R109.reuse, PT ;  /* 0x0000006d1900720c */ /* 0x080fe40003f46270 */
[----:B------:R-:W-:Y:S02]  /*5dc0*/  ISETP.GE.AND P3, PT, R26, R109, PT ;  /* 0x0000006d1a00720c */ /* 0x000fe40003f66270 */
[----:B0-----:R-:W-:Y:S02]  /*5dd0*/  PRMT R12, RZ, 0x7610, R12 ;  /* 0x00007610ff0c7816 */ /* 0x001fe4000000000c */
[----:B------:R-:W-:-:S02]  /*5de0*/  PRMT R13, RZ, 0x7610, R13 ;  /* 0x00007610ff0d7816 */ /* 0x000fc4000000000d */
[-C--:B------:R-:W-:Y:S01]  /*5df0*/  ISETP.GE.AND P4, PT, R27, R109.reuse, PT ;  /* 0x0000006d1b00720c */ /* 0x080fe20003f86270 */
[----:B------:R0:W2:Y:S01]  /*5e00*/  @!P1 LDG.E.U16 R63, [R56.64] ;  /* 0x00000004383f9981 */ /* 0x0000a2000c1e1500 */
[----:B------:R-:W-:-:S03]  /*5e10*/  ISETP.GE.AND P1, PT, R24, R109, PT ;  /* 0x0000006d1800720c */ /* 0x000fc60003f26270 */
[----:B------:R-:W3:Y:S01]  /*5e20*/  @!P5 LDG.E.U16 R65, [R58.64] ;  /* 0x000000043a41d981 */ /* 0x000ee2000c1e1500 */
[-C--:B------:R-:W-:Y:S02]  /*5e30*/  ISETP.GE.AND P5, PT, R28, R109.reuse, PT ;  /* 0x0000006d1c00720c */ /* 0x080fe40003fa6270 */
[----:B------:R-:W-:Y:S01]  /*5e40*/  PRMT R62, RZ, 0x7610, R62 ;  /* 0x00007610ff3e7816 */ /* 0x000fe2000000003e */
[----:B------:R-:W4:Y:S01]  /*5e50*/  @!P6 LDG.E.U16 R12, [R58.64+0x40] ;  /* 0x000040043a0ce981 */ /* 0x000f22000c1e1500 */
[-C--:B------:R-:W-:Y:S02]  /*5e60*/  ISETP.GE.AND P6, PT, R29, R109.reuse, PT ;  /* 0x0000006d1d00720c */ /* 0x080fe40003fc6270 */
[----:B0-----:R-:W-:Y:S02]  /*5e70*/  PRMT R57, RZ, 0x7610, R57 ;  /* 0x00007610ff397816 */ /* 0x001fe40000000039 */
[----:B------:R-:W-:Y:S01]  /*5e80*/  PRMT R56, RZ, 0x7610, R56 ;  /* 0x00007610ff387816 */ /* 0x000fe20000000038 */
[----:B------:R-:W5:Y:S01]  /*5e90*/  @!P1 LDG.E.U16 R13, [R58.64+0x80] ;  /* 0x000080043a0d9981 */ /* 0x000f62000c1e1500 */
[----:B------:R-:W-:-:S02]  /*5ea0*/  ISETP.GE.AND P1, PT, R30, R109, PT ;  /* 0x0000006d1e00720c */ /* 0x000fc40003f26270 */
[----:B------:R-:W-:Y:S01]  /*5eb0*/  PRMT R67, RZ, 0x7610, R67 ;  /* 0x00007610ff437816 */ /* 0x000fe20000000043 */
[----:B------:R-:W5:Y:S01]  /*5ec0*/  @!P2 LDG.E.U16 R62, [R58.64+0xc0] ;  /* 0x0000c0043a3ea981 */ /* 0x000f62000c1e1500 */
[----:B------:R-:W-:Y:S02]  /*5ed0*/  PRMT R64, RZ, 0x7610, R64 ;  /* 0x00007610ff407816 */ /* 0x000fe40000000040 */
[----:B------:R-:W-:Y:S01]  /*5ee0*/  PRMT R69, RZ, 0x7610, R69 ;  /* 0x00007610ff457816 */ /* 0x000fe20000000045 */
[----:B------:R-:W5:Y:S01]  /*5ef0*/  @!P3 LDG.E.U16 R57, [R58.64+0x100] ;  /* 0x000100043a39b981 */ /* 0x000f62000c1e1500 */
[-C--:B------:R-:W-:Y:S02]  /*5f00*/  ISETP.GE.AND P2, PT, R31, R109.reuse, PT ;  /* 0x0000006d1f00720c */ /* 0x080fe40003f46270 */
        /* <DEDUP_REMOVED lines=43> */
[----:B------:R-:W-:Y:S04]  /*61c0*/  LDS.U16 R58, [R55+0x8] ;  /* 0x00000800373a7984 */ /* 0x000fe80000000400 */
[----:B------:R-:W-:Y:S04]  /*61d0*/  LDS.U16 R59, [R55+0xc] ;  /* 0x00000c00373b7984 */ /* 0x000fe80000000400 */
[----:B------:R-:W-:Y:S01]  /*61e0*/  LDS.U16 R64, [R55+0xe] ;  /* 0x00000e0037407984 */ /* 0x000fe20000000400 */
[----:B0-----:R-:W-:-:S03]  /*61f0*/  PRMT R70, RZ, 0x5410, R13 ;  /* 0x00005410ff467816 */ /* 0x001fc6000000000d */
[----:B------:R-:W-:Y:S01]  /*6200*/  LDS.U16 R13, [R55+0x12] ;  /* 0x00001200370d7984 */ /* 0x000fe20000000400 */
[----:B-1----:R-:W-:Y:S01]  /*6210*/  PRMT R68, RZ, 0x5410, R12 ;  /* 0x00005410ff447816 */ /* 0x002fe2000000000c */
[----:B------:R-:W-:Y:S02]  /*6220*/  FMUL.FTZ R65, R70, -1.4426950216293334961 ;  /* 0xbfb8aa3b46417820 */ /* 0x000fe40000410000 */
[----:B------:R-:W0:Y:S01]  /*6230*/  LDS.U16 R12, [R55+0x10] ;  /* 0x00001000370c7984 */ /* 0x000e220000000400 */
[----:B--2---:R-:W-:Y:S01]  /*6240*/  PRMT R74, RZ, 0x5410, R57 ;  /* 0x00005410ff4a7816 */ /* 0x004fe20000000039 */
[----:B------:R1:W-:Y:S04]  /*6250*/  MUFU.EX2 R71, R65 ;  /* 0x0000004100477308 */ /* 0x0003e80000000800 */
[----:B------:R-:W-:Y:S01]  /*6260*/  FMUL.FTZ R57, R74, -1.4426950216293334961 ;  /* 0xbfb8aa3b4a397820 */ /* 0x000fe20000410000 */
[----:B-1----:R-:W1:Y:S01]  /*6270*/  LDS.U16 R65, [R55+0x18] ;  /* 0x0000180037417984 */ /* 0x002e620000000400 */
[----:B---3--:R-:W-:-:S02]  /*6280*/  PRMT R72, RZ, 0x5410, R56 ;  /* 0x00005410ff487816 */ /* 0x008fc40000000038 */
[----:B------:R2:W-:Y:S01]  /*6290*/  MUFU.EX2 R75, R57 ;  /* 0x00000039004b7308 */ /* 0x0005e20000000800 */
[----:B------:R-:W-:Y:S02]  /*62a0*/  LDS.U16 R56, [R55+0x14] ;  /* 0x0000140037387984 */ /* 0x000fe40000000400 */
[----:B------:R-:W-:Y:S02]  /*62b0*/  FMUL.FTZ R66, R72, -1.4426950216293334961 ;  /* 0xbfb8aa3b48427820 */ /* 0x000fe40000410000 */
[----:B--2---:R-:W2:Y:S03]  /*62c0*/  LDS.U16 R57, [R55+0x1a] ;  /* 0x00001a0037397984 */ /* 0x004ea60000000400 */
[----:B------:R3:W-:Y:S01]  /*62d0*/  MUFU.EX2 R73, R66 ;  /* 0x0000004200497308 */ /* 0x0007e20000000800 */
[----:B----4-:R-:W-:Y:S01]  /*62e0*/  PRMT R62, RZ, 0x5410, R62 ;  /* 0x00005410ff3e7816 */ /* 0x010fe2000000003e */
[----:B------:R-:W-:Y:S01]  /*62f0*/  FMUL.FTZ R63, R68, -1.4426950216293334961 ;  /* 0xbfb8aa3b443f7820 */ /* 0x000fe20000410000 */
[----:B---3--:R-:W3:Y:S03]  /*6300*/  LDS.U16 R66, [R55+0x1c] ;  /* 0x00001c0037427984 */ /* 0x008ee60000000400 */
[----:B------:R-:W-:-:S02]  /*6310*/  FMUL.FTZ R67, R62, -1.4426950216293334961 ;  /* 0xbfb8aa3b3e437820 */ /* 0x000fc40000410000 */
[----:B------:R4:W5:Y:S08]  /*6320*/  MUFU.EX2 R69, R63 ;  /* 0x0000003f00457308 */ /* 0x0009700000000800 */
[----:B------:R1:W-:Y:S01]  /*6330*/  MUFU.EX2 R78, R67 ;  /* 0x00000043004e7308 */ /* 0x0003e20000000800 */
[----:B----4-:R-:W4:Y:S01]  /*6340*/  LDS.U16 R63, [R55+0x16] ;  /* 0x00001600373f7984 */ /* 0x010f220000000400 */
[----:B0-----:R-:W-:-:S03]  /*6350*/  PRMT R81, RZ, 0x5410, R12 ;  /* 0x00005410ff517816 */ /* 0x001fc6000000000c */
[----:B-1----:R-:W0:Y:S01]  /*6360*/  LDS.U16 R67, [R55+0x1e] ;  /* 0x00001e0037437984 */ /* 0x002e220000000400 */
[----:B------:R-:W-:Y:S01]  /*6370*/  PRMT R76, RZ, 0x5410, R58 ;  /* 0x00005410ff4c7816 */ /* 0x000fe2000000003a */
[----:B------:R-:W-:Y:S01]  /*6380*/  FMUL.FTZ R12, R81, -1.4426950216293334961 ;  /* 0xbfb8aa3b510c7820 */ /* 0x000fe20000410000 */
[----:B------:R-:W-:Y:S02]  /*6390*/  PRMT R65, RZ, 0x5410, R65 ;  /* 0x00005410ff417816 */ /* 0x000fe40000000041 */
[----:B------:R-:W-:Y:S01]  /*63a0*/  PRMT R13, RZ, 0x5410, R13 ;  /* 0x00005410ff0d7816 */ /* 0x000fe2000000000d */
[----:B------:R1:W-:Y:S01]  /*63b0*/  MUFU.EX2 R82, R12 ;  /* 0x0000000c00527308 */ /* 0x0003e20000000800 */
[----:B------:R-:W-:Y:S02]  /*63c0*/  FMUL.FTZ R58, R76, -1.4426950216293334961 ;  /* 0xbfb8aa3b4c3a7820 */ /* 0x000fe40000410000 */
[----:B-1----:R-:W-:-:S05]  /*63d0*/  FMUL.FTZ R12, R65, -1.4426950216293334961 ;  /* 0xbfb8aa3b410c7820 */ /* 0x002fca0000410000 */
[----:B------:R1:W0:Y:S08]  /*63e0*/  MUFU.EX2 R77, R58 ;  /* 0x0000003a004d7308 */ /* 0x0002300000000800 */
[----:B------:R2:W-:Y:S01]  /*63f0*/  MUFU.EX2 R87, R12 ;  /* 0x0000000c00577308 */ /* 0x0005e20000000800 */
[----:B-1----:R-:W-:Y:S01]  /*6400*/  FMUL.FTZ R58, R13, -1.4426950216293334961 ;  /* 0xbfb8aa3b0d3a7820 */ /* 0x002fe20000410000 */
[----:B--2---:R-:W-:-:S06]  /*6410*/  PRMT R12, RZ, 0x5410, R57 ;  /* 0x00005410ff0c7816 */ /* 0x004fcc0000000039 */
[----:B------:R1:W2:Y:S01]  /*6420*/  MUFU.EX2 R83, R58 ;  /* 0x0000003a00537308 */ /* 0x0002a20000000800 */
[----:B------:R-:W-:Y:S01]  /*6430*/  FMUL.FTZ R57, R12, -1.4426950216293334961 ;  /* 0xbfb8aa3b0c397820 */ /* 0x000fe20000410000 */
[----:B-1----:R-:W-:-:S06]  /*6440*/  PRMT R58, RZ, 0x5410, R56 ;  /* 0x00005410ff3a7816 */ /* 0x002fcc0000000038 */
[----:B------:R3:W1:Y:S01]  /*6450*/  MUFU.EX2 R89, R57 ;  /* 0x0000003900597308 */ /* 0x0006620000000800 */
[----:B------:R-:W-:Y:S01]  /*6460*/  FMUL.FTZ R56, R58, -1.4426950216293334961 ;  /* 0xbfb8aa3b3a387820 */ /* 0x000fe20000410000 */
[----:B---3--:R-:W-:-:S06]  /*6470*/  PRMT R57, RZ, 0x5410, R66 ;  /* 0x00005410ff397816 */ /* 0x008fcc0000000042 */
[----:B------:R3:W0:Y:S01]  /*6480*/  MUFU.EX2 R84, R56 ;  /* 0x0000003800547308 */ /* 0x0006220000000800 */
[----:B------:R-:W-:Y:S02]  /*6490*/  PRMT R59, RZ, 0x5410, R59 ;  /* 0x00005410ff3b7816 */ /* 0x000fe4000000003b */
[----:B------:R-:W-:Y:S02]  /*64a0*/  PRMT R64, RZ, 0x5410, R64 ;  /* 0x00005410ff407816 */ /* 0x000fe40000000040 */
[----:B----4-:R-:W-:Y:S01]  /*64b0*/  PRMT R63, RZ, 0x5410, R63 ;  /* 0x00005410ff3f7816 */ /* 0x010fe2000000003f */
[----:B---3--:R-:W-:-:S04]  /*64c0*/  FMUL.FTZ R56, R57, -1.4426950216293334961 ;  /* 0xbfb8aa3b39387820 */ /* 0x008fc80000410000 */
[----:B------:R0:W-:Y:S01]  /*64d0*/  MUFU.EX2 R66, R56 ;  /* 0x0000003800427308 */ /* 0x0001e20000000800 */
[----:B------:R-:W-:Y:S02]  /*64e0*/  FMUL.FTZ R79, R59, -1.4426950216293334961 ;  /* 0xbfb8aa3b3b4f7820 */ /* 0x000fe40000410000 */
[----:B------:R-:W-:Y:S02]  /*64f0*/  FMUL.FTZ R80, R64, -1.4426950216293334961 ;  /* 0xbfb8aa3b40507820 */ /* 0x000fe40000410000 */
[----:B------:R-:W-:Y:S01]  /*6500*/  FMUL.FTZ R85, R63, -1.4426950216293334961 ;  /* 0xbfb8aa3b3f557820 */ /* 0x000fe20000410000 */
[----:B0-----:R-:W-:Y:S01]  /*6510*/  PRMT R56, RZ, 0x5410, R67 ;  /* 0x00005410ff387816 */ /* 0x001fe20000000043 */
[----:B-----5:R-:W-:Y:S02]  /*6520*/  FADD.FTZ R69, R69, 1 ;  /* 0x3f80000045457421 */ /* 0x020fe40000010000 */
[----:B------:R-:W-:Y:S02]  /*6530*/  FADD.FTZ R73, R73, 1 ;  /* 0x3f80000049497421 */ /* 0x000fe40000010000 */
[----:B------:R-:W-:Y:S01]  /*6540*/  FMUL.FTZ R67, R56, -1.4426950216293334961 ;  /* 0xbfb8aa3b38437820 */ /* 0x000fe20000410000 */
[----:B------:R-:W0:Y:S08]  /*6550*/  MUFU.EX2 R79, R79 ;  /* 0x0000004f004f7308 */ /* 0x000e300000000800 */
[----:B------:R-:W3:Y:S08]  /*6560*/  MUFU.EX2 R80, R80 ;  /* 0x0000005000507308 */ /* 0x000ef00000000800 */
[----:B------:R-:W4:Y:S08]  /*6570*/  MUFU.EX2 R85, R85 ;  /* 0x0000005500557308 */ /* 0x000f300000000800 */
[----:B------:R-:W5:Y:S01]  /*6580*/  MUFU.EX2 R104, R67 ;  /* 0x0000004300687308 */ /* 0x000f620000000800 */
[----:B------:R-:W-:-:S07]  /*6590*/  FADD.FTZ R71, R71, 1 ;  /* 0x3f80000047477421 */ /* 0x000fce0000010000 */
[----:B------:R-:W0:Y:S01]  /*65a0*/  MUFU.RCP R69, R69 ;  /* 0x0000004500457308 */ /* 0x000e220000001000 */
[----:B------:R-:W-:-:S07]  /*65b0*/  FADD.FTZ R75, R75, 1 ;  /* 0x3f8000004b4b7421 */ /* 0x000fce0000010000 */
[----:B------:R-:W3:Y:S01]  /*65c0*/  MUFU.RCP R73, R73 ;  /* 0x0000004900497308 */ /* 0x000ee20000001000 */
[----:B------:R-:W-:Y:S02]  /*65d0*/  FADD.FTZ R77, R77, 1 ;  /* 0x3f8000004d4d7421 */ /* 0x000fe40000010000 */
[----:B------:R-:W-:Y:S02]  /*65e0*/  FADD.FTZ R78, R78, 1 ;  /* 0x3f8000004e4e7421 */ /* 0x000fe40000010000 */
[----:B------:R-:W-:Y:S02]  /*65f0*/  FADD.FTZ R82, R82, 1 ;  /* 0x3f80000052527421 */ /* 0x000fe40000010000 */
[----:B--2---:R-:W-:Y:S01]  /*6600*/  FADD.FTZ R83, R83, 1 ;  /* 0x3f80000053537421 */ /* 0x004fe20000010000 */
[----:B------:R-:W2:Y:S01]  /*6610*/  MUFU.RCP R71, R71 ;  /* 0x0000004700477308 */ /* 0x000ea20000001000 */
[----:B-1----:R-:W-:Y:S02]  /*6620*/  FADD.FTZ R89, R89, 1 ;  /* 0x3f80000059597421 */ /* 0x002fe40000010000 */
[----:B------:R-:W-:-:S02]  /*6630*/  FADD.FTZ R84, R84, 1 ;  /* 0x3f80000054547421 */ /* 0x000fc40000010000 */
[----:B0-----:R-:W-:-:S03]  /*6640*/  FADD.FTZ R79, R79, 1 ;  /* 0x3f8000004f4f7421 */ /* 0x001fc60000010000 */
[----:B------:R-:W0:Y:S01]  /*6650*/  MUFU.RCP R75, R75 ;  /* 0x0000004b004b7308 */ /* 0x000e220000001000 */
[----:B---3--:R-:W-:Y:S02]  /*6660*/  FADD.FTZ R80, R80, 1 ;  /* 0x3f80000050507421 */ /* 0x008fe40000010000 */
[----:B----4-:R-:W-:Y:S02]  /*6670*/  FADD.FTZ R85, R85, 1 ;  /* 0x3f80000055557421 */ /* 0x010fe40000010000 */
[----:B------:R-:W-:Y:S02]  /*6680*/  FADD.FTZ R87, R87, 1 ;  /* 0x3f80000057577421 */ /* 0x000fe40000010000 */
[----:B------:R-:W-:Y:S02]  /*6690*/  FADD.FTZ R66, R66, 1 ;  /* 0x3f80000042427421 */ /* 0x000fe40000010000 */
[----:B-----5:R-:W-:Y:S01]  /*66a0*/  FADD.FTZ R104, R104, 1 ;  /* 0x3f80000068687421 */ /* 0x020fe20000010000 */
[----:B------:R-:W1:Y:S01]  /*66b0*/  MUFU.RCP R77, R77 ;  /* 0x0000004d004d7308 */ /* 0x000e620000001000 */
[----:B------:R-:W-:-:S02]  /*66c0*/  FMUL.FTZ R67, R68, R69 ;  /* 0x0000004544437220 */ /* 0x000fc40000410000 */
[----:B------:R-:W-:-:S05]  /*66d0*/  FMUL.FTZ R69, R72, R73 ;  /* 0x0000004948457220 */ /* 0x000fca0000410000 */
[----:B------:R-:W3:Y:S08]  /*66e0*/  MUFU.RCP R107, R78 ;  /* 0x0000004e006b7308 */ /* 0x000ef00000001000 */
[----:B------:R-:W4:Y:S08]  /*66f0*/  MUFU.RCP R108, R83 ;  /* 0x00000053006c7308 */ /* 0x000f300000001000 */
[----:B------:R-:W5:Y:S08]  /*6700*/  MUFU.RCP R113, R84 ;  /* 0x0000005400717308 */ /* 0x000f700000001000 */
[----:B------:R-:W0:Y:S08]  /*6710*/  MUFU.RCP R106, R79 ;  /* 0x0000004f006a7308 */ /* 0x000e300000001000 */
[----:B------:R-:W0:Y:S08]  /*6720*/  MUFU.RCP R111, R80 ;  /* 0x00000050006f7308 */ /* 0x000e300000001000 */
[----:B------:R-:W0:Y:S08]  /*6730*/  MUFU.RCP R82, R82 ;  /* 0x0000005200527308 */ /* 0x000e300000001000 */
[----:B------:R-:W0:Y:S08]  /*6740*/  MUFU.RCP R78, R85 ;  /* 0x00000055004e7308 */ /* 0x000e300000001000 */
[----:B------:R-:W0:Y:S08]  /*6750*/  MUFU.RCP R110, R87 ;  /* 0x00000057006e7308 */ /* 0x000e300000001000 */
[----:B------:R-:W0:Y:S08]  /*6760*/  MUFU.RCP R89, R89 ;  /* 0x0000005900597308 */ /* 0x000e300000001000 */
[----:B------:R4:W1:Y:S08]  /*6770*/  MUFU.RCP R68, R66 ;  /* 0x0000004200447308 */ /* 0x0008700000001000 */
[----:B------:R-:W4:Y:S01]  /*6780*/  MUFU.RCP R73, R104 ;  /* 0x0000006800497308 */ /* 0x000f220000001000 */
[----:B--2---:R-:W-:-:S02]  /*6790*/  FMUL.FTZ R70, R70, R71 ;  /* 0x0000004746467220 */ /* 0x004fc40000410000 */
[----:B0-----:R-:W-:Y:S01]  /*67a0*/  FMUL.FTZ R74, R74, R75 ;  /* 0x0000004b4a4a7220 */ /* 0x001fe20000410000 */
[----:B------:R-:W-:Y:S01]  /*67b0*/  BAR.SYNC.DEFER_BLOCKING 0x0 ;  /* 0x0000000000007b1d */ /* 0x000fe20000010000 */
[----:B------:R-:W-:Y:S02]  /*67c0*/  FMUL.FTZ R67, R67, R86 ;  /* 0x0000005643437220 */ /* 0x000fe40000410000 */
[----:B------:R-:W-:Y:S02]  /*67d0*/  FMUL.FTZ R70, R70, R91 ;  /* 0x0000005b46467220 */ /* 0x000fe40000410000 */
[----:B-1----:R-:W-:Y:S02]  /*67e0*/  FMUL.FTZ R71, R76, R77 ;  /* 0x0000004d4c477220 */ /* 0x002fe40000410000 */
[----:B------:R-:W-:Y:S02]  /*67f0*/  FMUL.FTZ R69, R69, R88 ;  /* 0x0000005845457220 */ /* 0x000fe40000410000 */
[----:B------:R-:W-:-:S02]  /*6800*/  FMUL.FTZ R74, R74, R93 ;  /* 0x0000005d4a4a7220 */ /* 0x000fc40000410000 */
[----:B---3--:R-:W-:Y:S02]  /*6810*/  FMUL.FTZ R62, R62, R107 ;  /* 0x0000006b3e3e7220 */ /* 0x008fe40000410000 */
[----:B----4-:R-:W-:Y:S02]  /*6820*/  FMUL.FTZ R66, R13, R108 ;  /* 0x0000006c0d427220 */ /* 0x010fe40000410000 */
[----:B-----5:R-:W-:Y:S02]  /*6830*/  FMUL.FTZ R13, R58, R113 ;  /* 0x000000713a0d7220 */ /* 0x020fe40000410000 */
        /* <DEDUP_REMOVED lines=8> */
[----:B------:R-:W-:Y:S01]  /*68c0*/  F2FP.BF16.PACK_AB R67, R70, R67 ;  /* 0x000000434643723e */ /* 0x000fe200000010ff */
[----:B------:R-:W-:Y:S01]  /*68d0*/  FMUL.FTZ R71, R71, R90 ;  /* 0x0000005a47477220 */ /* 0x000fe20000410000 */
[----:B------:R-:W-:Y:S01]  /*68e0*/  F2FP.BF16.PACK_AB R69, R74, R69 ;  /* 0x000000454a45723e */ /* 0x000fe200000010ff */
        /* <DEDUP_REMOVED lines=11> */
[----:B------:R-:W-:Y:S02]  /*69a0*/  PRMT R63, R67, 0x7632, R63 ;  /* 0x00007632433f7816 */ /* 0x000fe4000000003f */
[----:B------:R-:W-:Y:S02]  /*69b0*/  F2FP.BF16.PACK_AB R62, R62, R71 ;  /* 0x000000473e3e723e */ /* 0x000fe400000010ff */
[----:B------:R-:W-:-:S02]  /*69c0*/  PRMT R68, R69, 0x7632, R68 ;  /* 0x0000763245447816 */ /* 0x000fc40000000044 */
        /* <DEDUP_REMOVED lines=11> */
[----:B0-----:R-:W-:Y:S02]  /*6a80*/  PRMT R63, R66, 0x7632, R63 ;  /* 0x00007632423f7816 */ /* 0x001fe4000000003f */
[----:B-1----:R-:W-:Y:S02]  /*6a90*/  PRMT R68, R56, 0x7632, R68 ;  /* 0x0000763238447816 */ /* 0x002fe40000000044 */
[----:B--2---:R-:W-:Y:S01]  /*6aa0*/  PRMT R62, R13, 0x7632, R62 ;  /* 0x000076320d3e7816 */ /* 0x004fe2000000003e */
        /* <DEDUP_REMOVED lines=49> */
.L_x_4200:
[----:B------:R-:W-:Y:S05]  /*6dc0*/  BSYNC B0 ;  /* 0x0000000000007941 */ /* 0x000fea0003800000 */
.L_x_4199:
[----:B------:R-:W-:Y:S01]  /*6dd0*/  MOV R11, R79 ;  /* 0x0000004f000b7202 */ /* 0x000fe20000000f00 */
[----:B------:R-:W-:Y:S01]  /*6de0*/  IMAD.MOV.U32 R10, RZ, RZ, R12 ;  /* 0x000000ffff0a7224 */ /* 0x000fe200078e000c */
[----:B------:R-:W-:Y:S01]  /*6df0*/  IADD3 R60, P1, R60, c[0x0][0x270], RZ ;  /* 0x00009c003c3c7a10 */ /* 0x000fe20007f3e0ff */
[----:B------:R-:W-:Y:S01]  /*6e00*/  IMAD R13, R15, c[0x0][0x218], RZ ;  /* 0x000086000f0d7a24 */ /* 0x000fe200078e02ff */
[-C--:B------:R-:W-:Y:S01]  /*6e10*/  ISETP.GE.AND P2, PT, R23, R77.reuse, PT ;  /* 0x0000004d1700720c */ /* 0x080fe20003f46270 */
[C---:B------:R-:W-:Y:S01]  /*6e20*/  IMAD.WIDE.U32 R10, R0.reuse, c[0x0][0x218], R10 ;  /* 0x00008600000a7a25 */ /* 0x040fe200078e000a */
[----:B------:R-:W-:Y:S02]  /*6e30*/  IADD3.X R61, R61, c[0x0][0x274], RZ, P1, !PT ;  /* 0x00009d003d3d7a10 */ /* 0x000fe40000ffe4ff */
[----:B------:R-:W-:Y:S01]  /*6e40*/  ISETP.GE.AND P4, PT, R27, R77, PT ;  /* 0x0000004d1b00720c */ /* 0x000fe20003f86270 */
[----:B------:R-:W-:Y:S01]  /*6e50*/  IMAD R13, R0, c[0x0][0x21c], R13 ;  /* 0x00008700000d7a24 */ /* 0x000fe200078e020d */
[----:B------:R-:W-:-:S02]  /*6e60*/  IADD3 R10, P0, R8, R10, RZ ;  /* 0x0000000a080a7210 */ /* 0x000fc40007f1e0ff */
[----:B------:R-:W-:Y:S02]  /*6e70*/  ISETP.GE.AND P5, PT, R28, R77, PT ;  /* 0x0000004d1c00720c */ /* 0x000fe40003fa6270 */
[----:B------:R-:W-:Y:S02]  /*6e80*/  IADD3.X R9, R9, R13, R11, P0, !PT ;  /* 0x0000000d09097210 */ /* 0x000fe400007fe40b */
[C---:B------:R-:W-:Y:S02]  /*6e90*/  LEA R8, P0, R10.reuse, R60, 0x1 ;  /* 0x0000003c0a087211 */ /* 0x040fe400078008ff */
[----:B------:R-:W-:Y:S02]  /*6ea0*/  ISETP.GE.AND P6, PT, R29, R77, PT ;  /* 0x0000004d1d00720c */ /* 0x000fe40003fc6270 */
[----:B------:R-:W-:Y:S02]  /*6eb0*/  LEA.HI.X R9, R10, R61, R9, 0x1, P0 ;  /* 0x0000003d0a097211 */ /* 0x000fe400000f0c09 */
[----:B------:R-:W-:-:S02]  /*6ec0*/  ISETP.GE.AND P0, PT, R24, R77, PT ;  /* 0x0000004d1800720c */ /* 0x000fc40003f06270 */
[-C--:B------:R-:W-:Y:S01]  /*6ed0*/  ISETP.GE.AND P1, PT, R22, R77.reuse, PT ;  /* 0x0000004d1600720c */ /* 0x080fe20003f26270 */
[----:B------:R1:W-:Y:S01]  /*6ee0*/  @!P2 STG.E.U16 [R8.64], R59 ;  /* 0x0000003b0800a986 */ /* 0x0003e2000c101504 */
        /* <DEDUP_REMOVED lines=29> */
[----:B------:R-:W-:-:S03]  /*70c0*/  IMAD.X R5, RZ, RZ, R5, P2 ;  /* 0x000000ffff057224 */ /* 0x000fc600010e0605 */
[----:B------:R-:W-:Y:S01]  /*70d0*/  IADD3.X R39, RZ, R39, RZ, P3, !PT ;  /* 0x00000027ff277210 */ /* 0x000fe20001ffe4ff */
[----:B------:R-:W-:Y:S01]  /*70e0*/  @P0 CALL.REL.NOINC `(.L_x_4201) ;  /* 0x0000001000000944 */ /* 0x000fe20003c00000 */
[----:B------:R-:W-:Y:S05]  /*70f0*/  BRA `(.L_x_4202) ;  /* 0xffff957000007947 */ /* 0x000fea000383ffff */
.L_x_4201:
[----:B------:R-:W-:Y:S05]  /*7100*/  EXIT ;  /* 0x000000000000794d */ /* 0x000fea0003800000 */
.L_x_4203:
        /* <DEDUP_REMOVED lines=15> */
.L_x_5435:


//--------------------- .text._Z25selective_scan_fwd_kernelI32Selective_Scan_fwd_kernel_traitsILi32ELi16ELi1ELb0ELb1ELb0ELb0EN3c108BFloat16EfEEv13SSMParamsBase --------------------------
	.section	.text._Z25selective_scan_fwd_kernelI32Selective_Scan_fwd_kernel_traitsILi32ELi16ELi1ELb0ELb1ELb0ELb0EN3c108BFloat16EfEEv13SSMParamsBase,"ax",@progbits
	.sectioninfo	@"SHI_REGISTERS=167"
	.align	128
        .global         _Z25selective_scan_fwd_kernelI32Selective_Scan_fwd_kernel_traitsILi32ELi16ELi1ELb0ELb1ELb0ELb0EN3c108BFloat16EfEEv13SSMParamsBase
        .type           _Z25selective_scan_fwd_kernelI32Selective_Scan_fwd_kernel_traitsILi32ELi16ELi1ELb0ELb1ELb0ELb0EN3c108BFloat16EfEEv13SSMParamsBase,@function
        .size           _Z25selective_scan_fwd_kernelI32Selective_Scan_fwd_kernel_traitsILi32ELi16ELi1ELb0ELb1ELb0ELb0EN3c108BFloat16EfEEv13SSMParamsBase,(.L_x_5436 - _Z25selective_scan_fwd_kernelI32Selective_Scan_fwd_kernel_traitsILi32ELi16ELi1ELb0ELb1ELb0ELb0EN3c108BFloat16EfEEv13SSMParamsBase)
        .other          _Z25selective_scan_fwd_kernelI32Selective_Scan_fwd_kernel_traitsILi32ELi16ELi1ELb0ELb1ELb0ELb0EN3c108BFloat16EfEEv13SSMParamsBase,@"STO_CUDA_ENTRY STV_DEFAULT"
_Z25selective_scan_fwd_kernelI32Selective_Scan_fwd_kernel_traitsILi32ELi16ELi1ELb0ELb1ELb0ELb0EN3c108BFloat16EfEEv13SSMParamsBase:
.text._Z25selective_scan_fwd_kernelI32Selective_Scan_fwd_kernel_traitsILi32ELi16ELi1ELb0ELb1ELb0ELb0EN3c108BFloat16EfEEv13SSMParamsBase:
[----:B------:R-:W-:Y:S02]  /*0000*/  IMAD.MOV.U32 R1, RZ, RZ, c[0x0][0x28] ;  /* 0x00000a00ff017624 */ /* 0x000fe400078e00ff */
[----:B------:R-:W-:Y:S01]  /*0010*/  IABS R9, c[0x0][0x178] ;  /* 0x00005e0000097a13 */ /* 0x000fe20000000000 */
[----:B------:R-:W0:Y:S01]  /*0020*/  S2R R0, SR_CTAID.Y ;  /* 0x0000000000007919 */ /* 0x000e220000002600 */
[----:B------:R-:W-:Y:S01]  /*0030*/  ISETP.NE.U32.AND P0, PT, RZ, c[0x0][0x238], PT ;  /* 0x00008e00ff007a0c */ /* 0x000fe20003f05070 */
[----:B------:R-:W-:Y:S01]  /*0040*/  HFMA2.MMA R20, -RZ, RZ, 0, 0 ;  /* 0x00000000ff147435 */ /* 0x000fe200000001ff */
[----:B------:R-:W1:Y:S01]  /*0050*/  I2F.RP R8, R9 ;  /* 0x0000000900087306 */ /* 0x000e620000209400 */
[----:B------:R-:W-:Y:S01]  /*0060*/  ISETP.NE.U32.AND P1, PT, RZ, c[0x0][0x250], PT ;  /* 0x00009400ff007a0c */ /* 0x000fe20003f25070 */
[----:B------:R-:W-:Y:S01]  /*0070*/  IMAD.MOV.U32 R18, RZ, RZ, RZ ;  /* 0x000000ffff127224 */ /* 0x000fe200078e00ff */
[----:B------:R-:W-:Y:S01]  /*0080*/  ISETP.NE.AND.EX P0, PT, RZ, c[0x0][0x23c], PT, P0 ;  /* 0x00008f00ff007a0c */ /* 0x000fe20003f05300 */
[----:B------:R-:W-:Y:S01]  /*0090*/  ULDC.64 UR4, c[0x0][0x118] ;  /* 0x0000460000047ab9 */ /* 0x000fe20000000a00 */
[----:B------:R-:W-:-:S03]  /*00a0*/  ISETP.NE.AND.EX P1, PT, RZ, c[0x0][0x254], PT, P1 ;  /* 0x00009500ff007a0c */ /* 0x000fc60003f25310 */
[----:B-1----:R-:W1:Y:S01]  /*00b0*/  MUFU.RCP R8, R8 ;  /* 0x0000000800087308 */ /* 0x002e620000001000 */
[----:B0-----:R-:W-:-:S07]  /*00c0*/  SHF.R.S32.HI R19, RZ, 0x1f, R0 ;  /* 0x0000001fff137819 */ /* 0x001fce0000011400 */
[C---:B------:R-:W-:Y:S02]  /*00d0*/  @P0 LEA R2, P2, R0.reuse, c[0x0][0x238], 0x2 ;  /* 0x00008e0000020a11 */ /* 0x040fe400078410ff */
[C---:B------:R-:W-:Y:S02]  /*00e0*/  @P1 LEA R4, P3, R0.reuse, c[0x0][0x250], 0x2 ;  /* 0x0000940000041a11 */ /* 0x040fe400078610ff */
[C-C-:B------:R-:W-:Y:S02]  /*00f0*/  @P0 LEA.HI.X R3, R0.reuse, c[0x0][0x23c], R19.reuse, 0x2, P2 ;  /* 0x00008f0000030a11 */ /* 0x140fe400010f1413 */
[----:B------:R-:W-:Y:S02]  /*0100*/  @P1 LEA.HI.X R5, R0, c[0x0][0x254], R19, 0x2, P3 ;  /* 0x0000950000051a11 */ /* 0x000fe400018f1413 */
[----:B-1----:R-:W-:Y:S01]  /*0110*/  IADD3 R6, R8, 0xffffffe, RZ ;  /* 0x0ffffffe08067810 */ /* 0x002fe20007ffe0ff */
[----:B------:R-:W0:Y:S03]  /*0120*/  S2R R21, SR_CTAID.X ;  /* 0x0000000000157919 */ /* 0x000e260000002500 */
[----:B------:R1:W2:Y:S01]  /*0130*/  F2I.FTZ.U32.TRUNC.NTZ R7, R6 ;  /* 0x0000000600077305 */ /* 0x0002a2000021f000 */
[----:B------:R3:W5:Y:S04]  /*0140*/  @P0 LDG.E R18, [R2.64] ;  /* 0x0000000402120981 */ /* 0x000768000c1e1900 */
[----:B------:R4:W5:Y:S01]  /*0150*/  @P1 LDG.E R20, [R4.64] ;  /* 0x0000000404141981 */ /* 0x000962000c1e1900 */
[----:B-1----:R-:W-:Y:S01]  /*0160*/  IMAD.MOV.U32 R6, RZ, RZ, RZ ;  /* 0x000000ffff067224 */ /* 0x002fe200078e00ff */
[----:B---3--:R-:W-:Y:S01]  /*0170*/  IABS R2, R0 ;  /* 0x0000000000027213 */ /* 0x008fe20000000000 */
[----:B----4-:R-:W-:-:S02]  /*0180*/  IMAD.MOV.U32 R4, RZ, RZ, c[0x0][0x174] ;  /* 0x00005d00ff047624 */ /* 0x010fc400078e00ff */
[----:B--2---:R-:W-:-:S03]  /*0190*/  IMAD.MOV R10, RZ, RZ, -R7 ;  /* 0x000000ffff0a7224 */ /* 0x004fc600078e0a07 */
[----:B------:R-:W-:Y:S01]  /*01a0*/  ISETP.GE.AND P0, PT, R4, 0x1, PT ;  /* 0x000000010400780c */ /* 0x000fe20003f06270 */
[----:B------:R-:W-:Y:S01]  /*01b0*/  IMAD R11, R10, R9, RZ ;  /* 0x000000090a0b7224 */ /* 0x000fe200078e02ff */
[----:B0-----:R-:W-:-:S03]  /*01c0*/  SHF.R.S32.HI R144, RZ, 0x1f, R21 ;  /* 0x0000001fff907819 */ /* 0x001fc60000011415 */
        /* <DEDUP_REMOVED lines=8> */
[----:B------:R-:W-:Y:S01]  /*0250*/  @!P1 IMAD.IADD R2, R2, 0x1, -R9 ;  /* 0x0000000102029824 */ /* 0x000fe200078e0a09 */
[----:B------:R-:W-:Y:S01]  /*0260*/  ISETP.GE.AND P2, PT, R3, RZ, PT ;  /* 0x000000ff0300720c */ /* 0x000fe20003f46270 */
[----:B------:R-:W-:Y:S01]  /*0270*/  IMAD R4, R144, c[0x0][0x190], RZ ;  /* 0x0000640090047a24 */ /* 0x000fe200078e02ff */
[----:B------:R-:W-:Y:S01]  /*0280*/  @!P1 IADD3 R8, R8, 0x1, RZ ;  /* 0x0000000108089810 */ /* 0x000fe20007ffe0ff */
[C---:B------:R-:W-:Y:S01]  /*0290*/  IMAD R11, R19.reuse, c[0x0][0x1e8], RZ ;  /* 0x00007a00130b7a24 */ /* 0x040fe200078e02ff */
[----:B------:R-:W-:Y:S01]  /*02a0*/  ISETP.GE.U32.AND P0, PT, R2, R9, PT ;  /* 0x000000090200720c */ /* 0x000fe20003f06070 */
[----:B------:R-:W-:Y:S01]  /*02b0*/  IMAD R9, R19, c[0x0][0x1d8], RZ ;  /* 0x0000760013097a24 */ /* 0x000fe200078e02ff */
[----:B------:R-:W-:Y:S01]  /*02c0*/  ISETP.NE.AND P1, PT, RZ, c[0x0][0x178], PT ;  /* 0x00005e00ff007a0c */ /* 0x000fe20003f25270 */
[----:B------:R-:W-:Y:S01]  /*02d0*/  IMAD.WIDE.U32 R2, R0, c[0x0][0x1d8], RZ ;  /* 0x0000760000027a25 */ /* 0x000fe200078e00ff */
[----:B------:R-:W1:Y:S01]  /*02e0*/  S2R R23, SR_LANEID ;  /* 0x0000000000177919 */ /* 0x000e620000000000 */
[----:B------:R-:W-:-:S02]  /*02f0*/  MOV R24, RZ ;  /* 0x000000ff00187202 */ /* 0x000fc40000000f00 */
[----:B------:R-:W-:Y:S02]  /*0300*/  IMAD R9, R0, c[0x0][0x1dc], R9 ;  /* 0x0000770000097a24 */ /* 0x000fe400078e0209 */
[----:B------:R-:W-:Y:S02]  /*0310*/  IMAD R13, R21, c[0x0][0x194], R4 ;  /* 0x00006500150d7a24 */ /* 0x000fe400078e0204 */
[----:B------:R-:W-:Y:S02]  /*0320*/  IMAD.IADD R3, R3, 0x1, R9 ;  /* 0x0000000103037824 */ /* 0x000fe400078e0209 */
[----:B------:R-:W-:Y:S01]  /*0330*/  @P0 IADD3 R8, R8, 0x1, RZ ;  /* 0x0000000108080810 */ /* 0x000fe20007ffe0ff */
[----:B------:R-:W-:-:S03]  /*0340*/  IMAD.WIDE.U32 R6, R21, c[0x0][0x190], RZ ;  /* 0x0000640015067a25 */ /* 0x000fc600078e00ff */
[----:B------:R-:W-:Y:S01]  /*0350*/  @!P2 IADD3 R8, -R8, RZ, RZ ;  /* 0x000000ff0808a210 */ /* 0x000fe20007ffe1ff */
[C---:B0-----:R-:W-:Y:S01]  /*0360*/  IMAD.SHL.U32 R41, R124.reuse, 0x10, RZ ;  /* 0x000000107c297824 */ /* 0x041fe200078e00ff */
[----:B------:R-:W-:Y:S01]  /*0370*/  LOP3.LUT R22, R124, 0x1f, RZ, 0xc0, !PT ;  /* 0x0000001f7c167812 */ /* 0x000fe200078ec0ff */
[----:B------:R-:W-:Y:S01]  /*0380*/  IMAD.WIDE.U32 R4, R0, c[0x0][0x1e8], RZ ;  /* 0x00007a0000047a25 */ /* 0x000fe200078e00ff */
[----:B------:R-:W-:Y:S02]  /*0390*/  @!P1 LOP3.LUT R8, RZ, c[0x0][0x178], RZ, 0x33, !PT ;  /* 0x00005e00ff089a12 */ /* 0x000fe400078e33ff */
[----:B------:R-:W-:Y:S01]  /*03a0*/  LOP3.LUT R10, R22, 0xfffffe00, R41, 0xf8, !PT ;  /* 0xfffffe00160a7812 */ /* 0x000fe200078ef829 */
[----:B------:R-:W-:Y:S01]  /*03b0*/  IMAD R11, R0, c[0x0][0x1ec], R11 ;  /* 0x00007b00000b7a24 */ /* 0x000fe200078e020b */
[----:B------:R-:W-:Y:S01]  /*03c0*/  SHF.R.S32.HI R9, RZ, 0x1f, R8 ;  /* 0x0000001fff097819 */ /* 0x000fe20000011408 */
[----:B------:R-:W-:Y:S01]  /*03d0*/  IMAD R12, R144, c[0x0][0x1d0], RZ ;  /* 0x00007400900c7a24 */ /* 0x000fe200078e02ff */
[----:B------:R-:W-:Y:S01]  /*03e0*/  IADD3 R7, R7, R13, RZ ;  /* 0x0000000d07077210 */ /* 0x000fe20007ffe0ff */
[----:B------:R-:W-:Y:S01]  /*03f0*/  IMAD.WIDE.U32 R2, R21, c[0x0][0x1d0], R2 ;  /* 0x0000740015027a25 */ /* 0x000fe200078e0002 */
[----:B------:R-:W-:-:S02]  /*0400*/  IADD3 R26, R41, 0x1, RZ ;  /* 0x00000001291a7810 */ /* 0x000fc40007ffe0ff */
[----:B------:R-:W-:Y:S01]  /*0410*/  IADD3 R28, R41, 0x2, RZ ;  /* 0x00000002291c7810 */ /* 0x000fe20007ffe0ff */
[----:B------:R-:W-:Y:S01]  /*0420*/  IMAD.IADD R5, R5, 0x1, R11 ;  /* 0x0000000105057824 */ /* 0x000fe200078e020b */
[----:B------:R-:W-:Y:S01]  /*0430*/  SHF.R.S32.HI R11, RZ, 0x1f, R10 ;  /* 0x0000001fff0b7819 */ /* 0x000fe2000001140a */
[----:B------:R-:W-:Y:S01]  /*0440*/  IMAD R15, R21, c[0x0][0x1d4], R12 ;  /* 0x00007500150f7a24 */ /* 0x000fe200078e020c */
[----:B------:R-:W-:Y:S01]  /*0450*/  IADD3 R12, P0, R10, R2, RZ ;  /* 0x000000020a0c7210 */ /* 0x000fe20007f1e0ff */
[----:B------:R-:W-:Y:S01]  /*0460*/  IMAD R13, R9, c[0x0][0x1a8], RZ ;  /* 0x00006a00090d7a24 */ /* 0x000fe200078e02ff */
[----:B------:R-:W-:Y:S01]  /*0470*/  IADD3 R30, R41, 0x3, RZ ;  /* 0x00000003291e7810 */ /* 0x000fe20007ffe0ff */
[----:B------:R-:W-:Y:S01]  /*0480*/  IMAD R14, R144, c[0x0][0x1e0], RZ ;  /* 0x00007800900e7a24 */ /* 0x000fe200078e02ff */
[----:B------:R-:W-:Y:S01]  /*0490*/  IADD3.X R9, R11, R3, R15, P0, !PT ;  /* 0x000000030b097210 */ /* 0x000fe200007fe40f */
[----:B------:R-:W-:Y:S01]  /*04a0*/  IMAD.WIDE.U32 R4, R21, c[0x0][0x1e0], R4 ;  /* 0x0000780015047a25 */ /* 0x000fe200078e0004 */
[----:B------:R-:W-:-:S02]  /*04b0*/  IADD3 R31, R41, 0x4, RZ ;  /* 0x00000004291f7810 */ /* 0x000fc40007ffe0ff */
[C---:B------:R-:W-:Y:S01]  /*04c0*/  IADD3 R32, R41.reuse, 0x6, RZ ;  /* 0x0000000629207810 */ /* 0x040fe20007ffe0ff */
[----:B------:R-:W-:Y:S01]  /*04d0*/  IMAD.WIDE.U32 R2, R8, c[0x0][0x1a8], R6 ;  /* 0x00006a0008027a25 */ /* 0x000fe200078e0006 */
[----:B------:R-:W-:Y:S02]  /*04e0*/  IADD3 R82, P1, R10, R4, RZ ;  /* 0x000000040a527210 */ /* 0x000fe40007f3e0ff */
[----:B------:R-:W-:Y:S01]  /*04f0*/  IADD3 R33, R41, 0x7, RZ ;  /* 0x0000000729217810 */ /* 0x000fe20007ffe0ff */
[----:B------:R-:W-:Y:S01]  /*0500*/  IMAD R13, R8, c[0x0][0x1ac], R13 ;  /* 0x00006b00080d7a24 */ /* 0x000fe200078e020d */
[----:B------:R-:W-:Y:S01]  /*0510*/  LEA R57, P0, R2, c[0x0][0x228], 0x1 ;  /* 0x00008a0002397a11 */ /* 0x000fe200078008ff */
[----:B------:R-:W-:Y:S01]  /*0520*/  IMAD R17, R21, c[0x0][0x1e4], R14 ;  /* 0x0000790015117a24 */ /* 0x000fe200078e020e */
[----:B------:R-:W-:Y:S01]  /*0530*/  LEA R81, P2, R82, c[0x0][0x248], 0x1 ;  /* 0x0000920052517a11 */ /* 0x000fe200078408ff */
[----:B------:R-:W-:Y:S01]  /*0540*/  IMAD.IADD R59, R3, 0x1, R13 ;  /* 0x00000001033b7824 */ /* 0x000fe200078e020d */
[----:B------:R-:W-:Y:S01]  /*0550*/  IADD3 R34, R41, 0x8, RZ ;  /* 0x0000000829227810 */ /* 0x000fe20007ffe0ff */
[----:B------:R-:W-:Y:S01]  /*0560*/  IMAD R3, R19, c[0x0][0x180], RZ ;  /* 0x0000600013037a24 */ /* 0x000fe200078e02ff */
[----:B------:R-:W-:Y:S01]  /*0570*/  IADD3.X R7, R11, R5, R17, P1, !PT ;  /* 0x000000050b077210 */ /* 0x000fe20000ffe411 */
[----:B------:R-:W-:Y:S01]  /*0580*/  IMAD R13, R19, c[0x0][0x1b8], RZ ;  /* 0x00006e00130d7a24 */ /* 0x000fe200078e02ff */
[----:B------:R-:W-:Y:S01]  /*0590*/  LEA R4, P1, R12, c[0x0][0x240], 0x1 ;  /* 0x000090000c047a11 */ /* 0x000fe200078208ff */
[----:B------:R-:W-:Y:S01]  /*05a0*/  IMAD R3, R0, c[0x0][0x184], R3 ;  /* 0x0000610000037a24 */ /* 0x000fe200078e0203 */
[----:B------:R-:W-:Y:S01]  /*05b0*/  LEA.HI.X R59, R2, c[0x0][0x22c], R59, 0x1, P0 ;  /* 0x00008b00023b7a11 */ /* 0x000fe200000f0c3b */
[----:B------:R-:W-:Y:S01]  /*05c0*/  IMAD R2, R21, c[0x0][0x164], R0 ;  /* 0x0000590015027a24 */ /* 0x000fe200078e0200 */
[----:B------:R-:W-:Y:S01]  /*05d0*/  LEA.HI.X R5, R12, c[0x0][0x244], R9, 0x1, P1 ;  /* 0x000091000c057a11 */ /* 0x000fe200008f0c09 */
[----:B------:R-:W-:Y:S01]  /*05e0*/  IMAD.WIDE.U32 R8, R0, c[0x0][0x180], RZ ;  /* 0x0000600000087a25 */ /* 0x000fe200078e00ff */
[----:B------:R-:W-:-:S02]  /*05f0*/  LEA.HI.X R82, R82, c[0x0][0x24c], R7, 0x1, P2 ;  /* 0x0000930052527a11 */ /* 0x000fc400010f0c07 */
[C---:B------:R-:W-:Y:S01]  /*0600*/  IADD3 R35, R41.reuse, 0x9, RZ ;  /* 0x0000000929237810 */ /* 0x040fe20007ffe0ff */
[----:B------:R-:W-:Y:S01]  /*0610*/  IMAD.WIDE.U32 R6, R0, c[0x0][0x1b8], RZ ;  /* 0x00006e0000067a25 */ /* 0x000fe200078e00ff */
[C---:B------:R-:W-:Y:S02]  /*0620*/  IADD3 R36, R41.reuse, 0xa, RZ ;  /* 0x0000000a29247810 */ /* 0x040fe40007ffe0ff */
[C---:B------:R-:W-:Y:S01]  /*0630*/  IADD3 R37, R41.reuse, 0xb, RZ ;  /* 0x0000000b29257810 */ /* 0x040fe20007ffe0ff */
[----:B------:R-:W-:Y:S01]  /*0640*/  IMAD R2, R2, c[0x0][0x174], RZ ;  /* 0x00005d0002027a24 */ /* 0x000fe200078e02ff */
[C---:B------:R-:W-:Y:S01]  /*0650*/  IADD3 R38, R41.reuse, 0xc, RZ ;  /* 0x0000000c29267810 */ /* 0x040fe20007ffe0ff */
[----:B------:R-:W-:Y:S01]  /*0660*/  IMAD R13, R0, c[0x0][0x1bc], R13 ;  /* 0x00006f00000d7a24 */ /* 0x000fe200078e020d */
[C---:B------:R-:W-:Y:S01]  /*0670*/  IADD3 R39, R41.reuse, 0xd, RZ ;  /* 0x0000000d29277810 */ /* 0x040fe20007ffe0ff */
[----:B------:R-:W-:Y:S01]  /*0680*/  IMAD R25, R2, c[0x0][0x16c], RZ ;  /* 0x00005b0002197a24 */ /* 0x000fe200078e02ff */
[----:B------:R-:W-:Y:S01]  /*0690*/  IADD3 R40, R41, 0xe, RZ ;  /* 0x0000000e29287810 */ /* 0x000fe20007ffe0ff */
[----:B------:R-:W-:Y:S01]  /*06a0*/  IMAD.IADD R27, R9, 0x1, R3 ;  /* 0x00000001091b7824 */ /* 0x000fe200078e0203 */
[----:B------:R-:W-:Y:S01]  /*06b0*/  IADD3 R41, R41, 0xf, RZ ;  /* 0x0000000f29297810 */ /* 0x000fe20007ffe0ff */
[----:B------:R-:W-:Y:S01]  /*06c0*/  IMAD.IADD R29, R7, 0x1, R13 ;  /* 0x00000001071d7824 */ /* 0x000fe200078e020d */
        /* <DEDUP_REMOVED lines=14> */
[----:B-1----:R-:W-:Y:S02]  /*07b0*/  LOP3.LUT R56, R10, 0x1e0, RZ, 0xfc, !PT ;  /* 0x000001e00a387812 */ /* 0x002fe400078efcff */
.L_x_4243:
[----:B------:R-:W-:Y:S01]  /*07c0*/  BAR.SYNC.DEFER_BLOCKING 0x0 ;  /* 0x0000000000007b1d */ /* 0x000fe20000010000 */
[----:B------:R-:W-:Y:S02]  /*07d0*/  MOV R127, 0xfffffe00 ;  /* 0xfffffe00007f7802 */ /* 0x000fe40000000f00 */
[----:B------:R-:W-:-:S03]  /*07e0*/  PRMT R3, RZ, 0x7610, R3 ;  /* 0x00007610ff037816 */ /* 0x000fc60000000003 */
[----:B------:R-:W-:-:S05]  /*07f0*/  IMAD R127, R24, R127, c[0x0][0x168] ;  /* 0x00005a00187f7624 */ /* 0x000fca00078e027f */
[-C--:B------:R-:W-:Y:S02]  /*0800*/  ISETP.GE.AND P0, PT, R10, R127.reuse, PT ;  /* 0x0000007f0a00720c */ /* 0x080fe40003f06270 */
[-C--:B------:R-:W-:Y:S02]  /*0810*/  ISETP.GE.AND P1, PT, R43, R127.reuse, PT ;  /* 0x0000007f2b00720c */ /* 0x080fe40003f26270 */
[----:B------:R-:W-:-:S09]  /*0820*/  ISETP.GE.AND P2, PT, R44, R127, PT ;  /* 0x0000007f2c00720c */ /* 0x000fd20003f46270 */
[----:B------:R-:W2:Y:S01]  /*0830*/  @!P0 LDG.E.U16 R3, [R4.64] ;  /* 0x0000000404038981 */ /* 0x000ea2000c1e1500 */
[-C--:B------:R-:W-:Y:S02]  /*0840*/  ISETP.GE.AND P0, PT, R42, R127.reuse, PT ;  /* 0x0000007f2a00720c */ /* 0x080fe40003f06270 */
[----:B-1----:R-:W-:Y:S02]  /*0850*/  PRMT R13, RZ, 0x7610, R13 ;  /* 0x00007610ff0d7816 */ /* 0x002fe4000000000d */
[-C--:B------:R-:W-:Y:S02]  /*0860*/  ISETP.GE.AND P3, PT, R45, R127.reuse, PT ;  /* 0x0000007f2d00720c */ /* 0x080fe40003f66270 */
[----:B------:R-:W-:Y:S02]  /*0870*/  ISETP.GE.AND P4, PT, R46, R127, PT ;  /* 0x0000007f2e00720c */ /* 0x000fe40003f86270 */
[----:B------:R-:W-:Y:S02]  /*0880*/  PRMT R2, RZ, 0x7610, R2 ;  /* 0x00007610ff027816 */ /* 0x000fe40000000002 */
[----:B------:R-:W-:-:S02]  /*0890*/  PRMT R15, RZ, 0x7610, R15 ;  /* 0x00007610ff0f7816 */ /* 0x000fc4000000000f */
[----:B------:R-:W-:Y:S01]  /*08a0*/  PRMT R12, RZ, 0x7610, R12 ;  /* 0x00007610ff0c7816 */ /* 0x000fe2000000000c */
[----:B------:R-:W3:Y:S01]  /*08b0*/  @!P0 LDG.E.U16 R13, [R4.64+0x40] ;  /* 0x00004004040d8981 */ /* 0x000ee2000c1e1500 */
[-C--:B------:R-:W-:Y:S02]  /*08c0*/  ISETP.GE.AND P0, PT, R47, R127.reuse, PT ;  /* 0x0000007f2f00720c */ /* 0x080fe40003f06270 */
[----:B------:R-:W-:Y:S01]  /*08d0*/  PRMT R17, RZ, 0x7610, R17 ;  /* 0x00007610ff117816 */ /* 0x000fe20000000011 */
        /* <DEDUP_REMOVED lines=72> */
[----:B------:R-:W-:Y:S02]  /*0d60*/  PRMT R83, RZ, 0x7610, R83 ;  /* 0x00007610ff537816 */ /* 0x000fe40000000053 */
        /* <DEDUP_REMOVED lines=59> */
[--C-:B------:R-:W-:Y:S01]  /*1120*/  IMAD.MOV.U32 R2, RZ, RZ, R81.reuse ;  /* 0x000000ffff027224 */ /* 0x100fe200078e0051 */
[----:B------:R-:W-:-:S02]  /*1130*/  PRMT R81, RZ, 0x7610, R81 ;  /* 0x00007610ff517816 */ /* 0x000fc40000000051 */
[----:B------:R-:W-:Y:S01]  /*1140*/  MOV R3, R82 ;  /* 0x0000005200037202 */ /* 0x000fe20000000f00 */
[----:B------:R-:W-:Y:S01]  /*1150*/  BAR.SYNC.DEFER_BLOCKING 0x0 ;  /* 0x0000000000007b1d */ /* 0x000fe20000010000 */
[----:B------:R-:W-:Y:S02]  /*1160*/  PRMT R80, RZ, 0x7610, R80 ;  /* 0x00007610ff507816 */ /* 0x000fe40000000050 */
[----:B0-----:R-:W-:Y:S02]  /*1170*/  PRMT R76, RZ, 0x7610, R76 ;  /* 0x00007610ff4c7816 */ /* 0x001fe4000000004c */
[----:B------:R-:W-:Y:S02]  /*1180*/  PRMT R82, RZ, 0x7610, R82 ;  /* 0x00007610ff527816 */ /* 0x000fe40000000052 */
        /* <DEDUP_REMOVED lines=119> */
.L_x_4205:
[----:B------:R-:W-:Y:S05]  /*1900*/  BSYNC B0 ;  /* 0x0000000000007941 */ /* 0x000fea0003800000 */
.L_x_4204:
        /* <DEDUP_REMOVED lines=36> */
.L_x_4207:
[----:B------:R-:W-:Y:S05]  /*1b50*/  BSYNC B0 ;  /* 0x0000000000007941 */ /* 0x000fea0003800000 */
.L_x_4206:
        /* <DEDUP_REMOVED lines=38> */
.L_x_4209:
[----:B------:R-:W-:Y:S05]  /*1dc0*/  BSYNC B0 ;  /* 0x0000000000007941 */ /* 0x000fea0003800000 */
.L_x_4208:
        /* <DEDUP_REMOVED lines=36> */
.L_x_4211:
[----:B------:R-:W-:Y:S05]  /*2010*/  BSYNC B0 ;  /* 0x0000000000007941 */ /* 0x000fea0003800000 */
.L_x_4210:
        /* <DEDUP_REMOVED lines=38> */
.L_x_4213:
[----:B------:R-:W-:Y:S05]  /*2280*/  BSYNC B0 ;  /* 0x0000000000007941 */ /* 0x000fea0003800000 */
.L_x_4212:
        /* <DEDUP_REMOVED lines=36> */
.L_x_4215:
[----:B------:R-:W-:Y:S05]  /*24d0*/  BSYNC B0 ;  /* 0x0000000000007941 */ /* 0x000fea0003800000 */
.L_x_4214:
        /* <DEDUP_REMOVED lines=38> */
.L_x_4217:
[----:B------:R-:W-:Y:S05]  /*2740*/  BSYNC B0 ;  /* 0x0000000000007941 */ /* 0x000fea0003800000 */
.L_x_4216:
        /* <DEDUP_REMOVED lines=36> */
.L_x_4219:
[----:B------:R-:W-:Y:S05]  /*2990*/  BSYNC B0 ;  /* 0x0000000000007941 */ /* 0x000fea0003800000 */
.L_x_4218:
        /* <DEDUP_REMOVED lines=41> */
.L_x_4221:
[----:B------:R-:W-:Y:S05]  /*2c30*/  BSYNC B0 ;  /* 0x0000000000007941 */ /* 0x000fea0003800000 */
.L_x_4220:
        /* <DEDUP_REMOVED lines=41> */
.L_x_4223:
[----:B------:R-:W-:Y:S05]  /*2ed0*/  BSYNC B0 ;  /* 0x0000000000007941 */ /* 0x000fea0003800000 */
.L_x_4222:
        /* <DEDUP_REMOVED lines=47> */
.L_x_4225:
[----:B------:R-:W-:Y:S05]  /*31d0*/  BSYNC B0 ;  /* 0x0000000000007941 */ /* 0x000fea0003800000 */
.L_x_4224:
        /* <DEDUP_REMOVED lines=33> */
.L_x_4227:
[----:B------:R-:W-:Y:S05]  /*33f0*/  BSYNC B0 ;  /* 0x0000000000007941 */ /* 0x000fea0003800000 */
.L_x_4226:
        /* <DEDUP_REMOVED lines=33> */
.L_x_4229:
[----:B------:R-:W-:Y:S05]  /*3610*/  BSYNC B0 ;  /* 0x0000000000007941 */ /* 0x000fea0003800000 */
.L_x_4228:
        /* <DEDUP_REMOVED lines=33> */
.L_x_4231:
[----:B------:R-:W-:Y:S05]  /*3830*/  BSYNC B0 ;  /* 0x0000000000007941 */ /* 0x000fea0003800000 */
.L_x_4230:
        /* <DEDUP_REMOVED lines=33> */
.L_x_4233:
[----:B------:R-:W-:Y:S05]  /*3a50*/  BSYNC B0 ;  /* 0x0000000000007941 */ /* 0x000fea0003800000 */
.L_x_4232:
        /* <DEDUP_REMOVED lines=33> */
.L_x_4235:
[----:B------:R-:W-:Y:S05]  /*3c70*/  BSYNC B0 ;  /* 0x0000000000007941 */ /* 0x000fea0003800000 */
.L_x_4234:
        /* <DEDUP_REMOVED lines=38> */
.L_x_4239:
[----:B------:R-:W-:Y:S01]  /*3ee0*/  SHF.R.S32.HI R126, RZ, 0x1f, R125 ;  /* 0x0000001fff7e7819 */ /* 0x000fe2000001147d */
[----:B0-----:R-:W-:Y:S01]  /*3ef0*/  IMAD.MOV.U32 R13, RZ, RZ, R27 ;  /* 0x000000ffff0d7224 */ /* 0x001fe200078e001b */
[----:B------:R-:W-:Y:S01]  /*3f00*/  MOV R12, R8 ;  /* 0x00000008000c7202 */ /* 0x000fe20000000f00 */
[----:B------:R-:W-:Y:S02]  /*3f10*/  IMAD.MOV.U32 R127, RZ, RZ, -0x200 ;  /* 0xfffffe00ff7f7424 */ /* 0x000fe400078e00ff */
[----:B------:R-:W-:Y:S02]  /*3f20*/  IMAD R14, R126, c[0x0][0x188], RZ ;  /* 0x000062007e0e7a24 */ /* 0x000fe400078e02ff */
[----:B------:R-:W-:-:S04]  /*3f30*/  IMAD.WIDE.U32 R16, R125, c[0x0][0x188], R12 ;  /* 0x000062007d107a25 */ /* 0x000fc800078e000c */
[----:B------:R-:W-:Y:S01]  /*3f40*/  IMAD R13, R125, c[0x0][0x18c], R14 ;  /* 0x000063007d0d7a24 */ /* 0x000fe200078e020e */
[----:B------:R-:W-:Y:S01]  /*3f50*/  LEA R12, P1, R16, c[0x0][0x220], 0x2 ;  /* 0x00008800100c7a11 */ /* 0x000fe200078210ff */
[----:B------:R-:W-:Y:S02]  /*3f60*/  IMAD R124, R126, c[0x0][0x1a0], RZ ;  /* 0x000068007e7c7a24 */ /* 0x000fe400078e02ff */
[----:B------:R-:W-:Y:S01]  /*3f70*/  IMAD R127, R24, R127, c[0x0][0x168] ;  /* 0x00005a00187f7624 */ /* 0x000fe200078e027f */
[----:B------:R-:W-:Y:S01]  /*3f80*/  IADD3 R13, R17, R13, RZ ;  /* 0x0000000d110d7210 */ /* 0x000fe20007ffe0ff */
[----:B------:R-:W-:-:S03]  /*3f90*/  IMAD.WIDE.U32 R14, R125, c[0x0][0x1a0], R10 ;  /* 0x000068007d0e7a25 */ /* 0x000fc600078e000a */
[-C--:B------:R-:W-:Y:S01]  /*3fa0*/  ISETP.GE.AND P2, PT, R10, R127.reuse, PT ;  /* 0x0000007f0a00720c */ /* 0x080fe20003f46270 */
[----:B------:R-:W-:Y:S01]  /*3fb0*/  IMAD R17, R125, c[0x0][0x1a4], R124 ;  /* 0x000069007d117a24 */ /* 0x000fe200078e027c */
[----:B------:R-:W-:Y:S02]  /*3fc0*/  LEA.HI.X R13, R16, c[0x0][0x224], R13, 0x2, P1 ;  /* 0x00008900100d7a11 */ /* 0x000fe400008f140d */
[----:B------:R-:W-:Y:S02]  /*3fd0*/  ISETP.GE.AND P3, PT, R42, R127, PT ;  /* 0x0000007f2a00720c */ /* 0x000fe40003f66270 */
[----:B------:R-:W-:Y:S01]  /*3fe0*/  LEA R16, P1, R14, R57, 0x1 ;  /* 0x000000390e107211 */ /* 0x000fe200078208ff */
[----:B------:R0:W2:Y:S01]  /*3ff0*/  LDG.E R136, [R12.64] ;  /* 0x000000040c887981 */ /* 0x0000a2000c1e1900 */
[----:B------:R-:W-:Y:S02]  /*4000*/  IADD3 R15, R15, R17, RZ ;  /* 0x000000110f0f7210 */ /* 0x000fe40007ffe0ff */
[----:B------:R-:W-:-:S02]  /*4010*/  ISETP.GE.AND P4, PT, R43, R127, PT ;  /* 0x0000007f2b00720c */ /* 0x000fc40003f86270 */
[----:B------:R-:W-:Y:S02]  /*4020*/  ISETP.GE.AND P5, PT, R44, R127, PT ;  /* 0x0000007f2c00720c */ /* 0x000fe40003fa6270 */
[--C-:B------:R-:W-:Y:S02]  /*4030*/  LEA.HI.X R17, R14, R59, R15.reuse, 0x1, P1 ;  /* 0x0000003b0e117211 */ /* 0x100fe400008f0c0f */
[----:B------:R-:W-:Y:S02]  /*4040*/  PRMT R15, RZ, 0x7610, R15 ;  /* 0x00007610ff0f7816 */ /* 0x000fe4000000000f */
[----:B------:R-:W-:Y:S02]  /*4050*/  PRMT R129, RZ, 0x7610, R129 ;  /* 0x00007610ff817816 */ /* 0x000fe40000000081 */
[----:B------:R-:W-:Y:S02]  /*4060*/  PRMT R14, RZ, 0x7610, R14 ;  /* 0x00007610ff0e7816 */ /* 0x000fe4000000000e */
[----:B------:R-:W-:Y:S01]  /*4070*/  PRMT R131, RZ, 0x7610, R131 ;  /* 0x00007610ff837816 */ /* 0x000fe20000000083 */
[----:B------:R-:W3:Y:S01]  /*4080*/  @!P2 LDG.E.U16 R15, [R16.64] ;  /* 0x00000004100fa981 */ /* 0x000ee2000c1e1500 */
[----:B------:R-:W-:-:S02]  /*4090*/  ISETP.GE.AND P6, PT, R45, R127, PT ;  /* 0x0000007f2d00720c */ /* 0x000fc40003fc6270 */
[-C--:B------:R-:W-:Y:S01]  /*40a0*/  ISETP.GE.AND P1, PT, R46, R127.reuse, PT ;  /* 0x0000007f2e00720c */ /* 0x080fe20003f26270 */
[----:B------:R-:W4:Y:S01]  /*40b0*/  @!P3 LDG.E.U16 R129, [R16.64+0x40] ;  /* 0x000040041081b981 */ /* 0x000f22000c1e1500 */
[-C--:B------:R-:W-:Y:S02]  /*40c0*/  ISETP.GE.AND P2, PT, R47, R127.reuse, PT ;  /* 0x0000007f2f00720c */ /* 0x080fe40003f46270 */
[-C--:B------:R-:W-:Y:S01]  /*40d0*/  ISETP.GE.AND P3, PT, R48, R127.reuse, PT ;  /* 0x0000007f3000720c */ /* 0x080fe20003f66270 */
[----:B------:R-:W2:Y:S01]  /*40e0*/  @!P4 LDG.E.U16 R14, [R16.64+0x80] ;  /* 0x00008004100ec981 */ /* 0x000ea2000c1e1500 */
[----:B------:R-:W-:-:S03]  /*40f0*/  ISETP.GE.AND P4, PT, R49, R127, PT ;  /* 0x0000007f3100720c */ /* 0x000fc60003f86270 */
[----:B------:R-:W2:Y:S01]  /*4100*/  @!P5 LDG.E.U16 R131, [R16.64+0xc0] ;  /* 0x0000c0041083d981 */ /* 0x000ea2000c1e1500 */
[----:B------:R-:W-:Y:S02]  /*4110*/  ISETP.GE.AND P5, PT, R50, R127, PT ;  /* 0x0000007f3200720c */ /* 0x000fe40003fa6270 */
[----:B------:R-:W-:Y:S02]  /*4120*/  PRMT R124, RZ, 0x7610, R124 ;  /* 0x00007610ff7c7816 */ /* 0x000fe4000000007c */
[----:B------:R-:W-:Y:S02]  /*4130*/  PRMT R133, RZ, 0x7610, R133 ;  /* 0x00007610ff857816 */ /* 0x000fe40000000085 */
[----:B0-----:R-:W-:Y:S02]  /*4140*/  PRMT R12, RZ, 0x7610, R12 ;  /* 0x00007610ff0c7816 */ /* 0x001fe4000000000c */
[----:B------:R-:W-:Y:S01]  /*4150*/  PRMT R13, RZ, 0x7610, R13 ;  /* 0x00007610ff0d7816 */ /* 0x000fe2000000000d */
[----:B------:R-:W2:Y:S01]  /*4160*/  @!P6 LDG.E.U16 R124, [R16.64+0x100] ;  /* 0x00010004107ce981 */ /* 0x000ea2000c1e1500 */
[----:B------:R-:W-:-:S02]  /*4170*/  PRMT R128, RZ, 0x7610, R128 ;  /* 0x00007610ff807816 */ /* 0x000fc40000000080 */
[----:B------:R-:W-:Y:S01]  /*4180*/  PRMT R135, RZ, 0x7610, R135 ;  /* 0x00007610ff877816 */ /* 0x000fe20000000087 */
[----:B------:R-:W2:Y:S01]  /*4190*/  @!P1 LDG.E.U16 R133, [R16.64+0x140] ;  /* 0x0001400410859981 */ /* 0x000ea2000c1e1500 */
[-C--:B------:R-:W-:Y:S02]  /*41a0*/  ISETP.GE.AND P6, PT, R51, R127.reuse, PT ;  /* 0x0000007f3300720c */ /* 0x080fe40003fc6270 */
[-C--:B------:R-:W-:Y:S01]  /*41b0*/  ISETP.GE.AND P1, PT, R52, R127.reuse, PT ;  /* 0x0000007f3400720c */ /* 0x080fe20003f26270 */
[----:B------:R-:W2:Y:S01]  /*41c0*/  @!P2 LDG.E.U16 R12, [R16.64+0x180] ;  /* 0x00018004100ca981 */ /* 0x000ea2000c1e1500 */
[----:B------:R-:W-:-:S03]  /*41d0*/  ISETP.GE.AND P2, PT, R53, R127, PT ;  /* 0x0000007f3500720c */ /* 0x000fc60003f46270 */
[----:B------:R-:W2:Y:S01]  /*41e0*/  @!P3 LDG.E.U16 R13, [R16.64+0x1c0] ;  /* 0x0001c004100db981 */ /* 0x000ea2000c1e1500 */
[----:B------:R-:W-:-:S03]  /*41f0*/  ISETP.GE.AND P3, PT, R54, R127, PT ;  /* 0x0000007f3600720c */ /* 0x000fc60003f66270 */
[----:B------:R-:W2:Y:S01]  /*4200*/  @!P4 LDG.E.U16 R128, [R16.64+0x200] ;  /* 0x000200041080c981 */ /* 0x000ea2000c1e1500 */
[----:B------:R-:W-:-:S03]  /*4210*/  ISETP.GE.AND P4, PT, R55, R127, PT ;  /* 0x0000007f3700720c */ /* 0x000fc60003f86270 */
[----:B------:R-:W2:Y:S01]  /*4220*/  @!P5 LDG.E.U16 R135, [R16.64+0x240] ;  /* 0x000240041087d981 */ /* 0x000ea2000c1e1500 */
[----:B------:R-:W-:Y:S02]  /*4230*/  ISETP.GE.AND P5, PT, R56, R127, PT ;  /* 0x0000007f3800720c */ /* 0x000fe40003fa6270 */
        /* <DEDUP_REMOVED lines=12> */
[----:B------:R-:W-:Y:S01]  /*4300*/  IMAD R126, R126, c[0x0][0x1c0], RZ ;  /* 0x000070007e7e7a24 */ /* 0x000fe200078e02ff */
[----:B------:R-:W-:-:S02]  /*4310*/  ISETP.GE.U32.AND P3, PT, R26, R127, PT ;  /* 0x0000007f1a00720c */ /* 0x000fc40003f66070 */
[-C--:B------:R-:W-:Y:S02]  /*4320*/  ISETP.GE.U32.AND P4, PT, R28, R127.reuse, PT ;  /* 0x0000007f1c00720c */ /* 0x080fe40003f86070 */
[-C--:B------:R-:W-:Y:S02]  /*4330*/  ISETP.GE.U32.AND P5, PT, R30, R127.reuse, PT ;  /* 0x0000007f1e00720c */ /* 0x080fe40003fa6070 */
[----:B------:R-:W-:Y:S01]  /*4340*/  ISETP.GE.U32.AND P6, PT, R31, R127, PT ;  /* 0x0000007f1f00720c */ /* 0x000fe20003fc6070 */
[----:B---3--:R-:W-:Y:S04]  /*4350*/  STS.U16 [R58], R15 ;  /* 0x0000000f3a007388 */ /* 0x008fe80000000400 */
[----:B----4-:R-:W-:Y:S04]  /*4360*/  STS.U16 [R60+0x40], R129 ;  /* 0x000040813c007388 */ /* 0x010fe80000000400 */
[----:B--2---:R-:W-:Y:S04]  /*4370*/  STS.U16 [R61+0x80], R14 ;  /* 0x0000800e3d007388 */ /* 0x004fe80000000400 */
        /* <DEDUP_REMOVED lines=14> */
[----:B------:R-:W2:Y:S04]  /*4460*/  LDS.U16 R17, [R75] ;  /* 0x000000004b117984 */ /* 0x000ea80000000400 */
[----:B0-----:R-:W0:Y:S04]  /*4470*/  S2R R124, SR_TID.X ;  /* 0x00000000007c7919 */ /* 0x001e280000002100 */
[----:B------:R-:W3:Y:S01]  /*4480*/  LDS.U16 R130, [R75+0x4] ;  /* 0x000004004b827984 */ /* 0x000ee20000000400 */
[----:B-1----:R-:W-:Y:S01]  /*4490*/  MOV R13, R29 ;  /* 0x0000001d000d7202 */ /* 0x002fe20000000f00 */
[----:B------:R-:W-:-:S02]  /*44a0*/  FMUL.FTZ R16, R136, 1.4426950216293334961 ;  /* 0x3fb8aa3b88107820 */ /* 0x000fc40000410000 */
[----:B------:R-:W-:Y:S01]  /*44b0*/  IMAD.MOV.U32 R12, RZ, RZ, R6 ;  /* 0x000000ffff0c7224 */ /* 0x000fe200078e0006 */
[----:B------:R-:W1:Y:S01]  /*44c0*/  LDS.U16 R128, [R75+0xa] ;  /* 0x00000a004b807984 */ /* 0x000e620000000400 */
[----:B------:R-:W-:Y:S02]  /*44d0*/  FMUL.FTZ R14, R16, R76 ;  /* 0x0000004c100e7220 */ /* 0x000fe40000410000 */
[C---:B------:R-:W-:Y:S01]  /*44e0*/  IMAD.WIDE.U32 R12, R125.reuse, c[0x0][0x1c0], R12 ;  /* 0x000070007d0c7a25 */ /* 0x040fe200078e000c */
[----:B------:R-:W4:Y:S03]  /*44f0*/  LDS.U16 R129, [R75+0x2] ;  /* 0x000002004b817984 */ /* 0x000f260000000400 */
[----:B------:R-:W-:Y:S01]  /*4500*/  IMAD R15, R125, c[0x0][0x1c4], R126 ;  /* 0x000071007d0f7a24 */ /* 0x000fe200078e027e */
[----:B------:R0:W1:Y:S01]  /*4510*/  MUFU.EX2 R159, R14 ;  /* 0x0000000e009f7308 */ /* 0x0000620000000800 */
[----:B------:R-:W4:Y:S02]  /*4520*/  LDS.U16 R131, [R75+0x6] ;  /* 0x000006004b837984 */ /* 0x000f240000000400 */
[----:B------:R-:W-:-:S02]  /*4530*/  IMAD.IADD R13, R13, 0x1, R15 ;  /* 0x000000010d0d7824 */ /* 0x000fc400078e020f */
[----:B------:R-:W-:Y:S01]  /*4540*/  LDS.U16 R132, [R75+0x8] ;  /* 0x000008004b847984 */ /* 0x000fe20000000400 */
[----:B0-----:R-:W-:Y:S02]  /*4550*/  SHF.L.U32 R126, R124, 0x4, RZ ;  /* 0x000000047c7e7819 */ /* 0x001fe400000006ff */
[----:B------:R-:W-:-:S04]  /*4560*/  LEA R14, P1, R12, c[0x0][0x230], 0x2 ;  /* 0x00008c000c0e7a11 */ /* 0x000fc800078210ff */
[----:B------:R-:W-:Y:S02]  /*4570*/  LEA.HI.X R15, R12, c[0x0][0x234], R13, 0x2, P1 ;  /* 0x00008d000c0f7a11 */ /* 0x000fe400008f140d */
[----:B------:R-:W-:-:S04]  /*4580*/  IADD3 R12, R126, 0x5, RZ ;  /* 0x000000057e0c7810 */ /* 0x000fc80007ffe0ff */
[-C--:B------:R-:W-:Y:S02]  /*4590*/  ISETP.GE.U32.AND P1, PT, R12, R127.reuse, PT ;  /* 0x0000007f0c00720c */ /* 0x080fe40003f26070 */
[----:B--2---:R-:W-:Y:S02]  /*45a0*/  PRMT R12, RZ, 0x5410, R17 ;  /* 0x00005410ff0c7816 */ /* 0x004fe40000000011 */
[----:B------:R-:W-:Y:S01]  /*45b0*/  ISETP.GE.U32.AND P2, PT, R126, R127, PT ;  /* 0x0000007f7e00720c */ /* 0x000fe20003f46070 */
[----:B------:R-:W-:Y:S02]  /*45c0*/  LDS.U16 R17, [R75+0xc] ;  /* 0x00000c004b117984 */ /* 0x000fe40000000400 */
[----:B------:R-:W-:Y:S01]  /*45d0*/  FMUL.FTZ R12, R115, R12 ;  /* 0x0000000c730c7220 */ /* 0x000fe20000410000 */
[----:B---3--:R-:W-:Y:S01]  /*45e0*/  PRMT R13, RZ, 0x5410, R130 ;  /* 0x00005410ff0d7816 */ /* 0x008fe20000000082 */
[----:B------:R-:W-:Y:S01]  /*45f0*/  FMUL.FTZ R156, R16, R77 ;  /* 0x0000004d109c7220 */ /* 0x000fe20000410000 */
[----:B------:R1:W5:Y:S02]  /*4600*/  LDG.E R126, [R14.64] ;  /* 0x000000040e7e7981 */ /* 0x000364000c1e1900 */
[----:B------:R-:W-:-:S02]  /*4610*/  FSEL R160, R12, RZ, !P2 ;  /* 0x000000ff0ca07208 */ /* 0x000fc40005000000 */
[----:B------:R-:W0:Y:S01]  /*4620*/  LDS.U16 R12, [R75+0xe] ;  /* 0x00000e004b0c7984 */ /* 0x000e220000000400 */
[----:B------:R-:W-:-:S03]  /*4630*/  FMUL.FTZ R138, R114, R13 ;  /* 0x0000000d728a7220 */ /* 0x000fc60000410000 */
[----:B------:R-:W2:Y:S01]  /*4640*/  LDS.U16 R13, [R75+0x10] ;  /* 0x000010004b0d7984 */ /* 0x000ea20000000400 */
[C---:B------:R-:W-:Y:S01]  /*4650*/  FMUL.FTZ R141, R16.reuse, R78 ;  /* 0x0000004e108d7220 */ /* 0x040fe20000410000 */
[----:B------:R-:W3:Y:S01]  /*4660*/  MUFU.EX2 R156, R156 ;  /* 0x0000009c009c7308 */ /* 0x000ee20000000800 */
[----:B-1----:R-:W-:Y:S01]  /*4670*/  PRMT R15, RZ, 0x5410, R128 ;  /* 0x00005410ff0f7816 */ /* 0x002fe20000000080 */
[C---:B------:R-:W-:Y:S01]  /*4680*/  FMUL.FTZ R143, R16.reuse, R79 ;  /* 0x0000004f108f7220 */ /* 0x040fe20000410000 */
[----:B------:R-:W1:Y:S01]  /*4690*/  LDS.U16 R128, [R75+0x12] ;  /* 0x000012004b807984 */ /* 0x000e620000000400 */
[----:B------:R-:W-:Y:S01]  /*46a0*/  FMUL.FTZ R145, R16, R80 ;  /* 0x0000005010917220 */ /* 0x000fe20000410000 */
[----:B----4-:R-:W-:-:S03]  /*46b0*/  PRMT R129, RZ, 0x5410, R129 ;  /* 0x00005410ff817816 */ /* 0x010fc60000000081 */
[----:B------:R-:W4:Y:S01]  /*46c0*/  MUFU.EX2 R141, R141 ;  /* 0x0000008d008d7308 */ /* 0x000f220000000800 */
[----:B------:R-:W-:Y:S01]  /*46d0*/  FMUL.FTZ R147, R16, R81 ;  /* 0x0000005110937220 */ /* 0x000fe20000410000 */
[----:B------:R-:W-:Y:S01]  /*46e0*/  PRMT R14, RZ, 0x5410, R131 ;  /* 0x00005410ff0e7816 */ /* 0x000fe20000000083 */
[----:B------:R-:W-:-:S05]  /*46f0*/  FMUL.FTZ R129, R116, R129 ;  /* 0x0000008174817220 */ /* 0x000fca0000410000 */
[----:B------:R-:W0:Y:S01]  /*4700*/  MUFU.EX2 R143, R143 ;  /* 0x0000008f008f7308 */ /* 0x000e220000000800 */
[----:B------:R-:W-:Y:S01]  /*4710*/  FMUL.FTZ R149, R16, R82 ;  /* 0x0000005210957220 */ /* 0x000fe20000410000 */
[----:B------:R-:W-:Y:S01]  /*4720*/  FSEL R159, R159, 1, !P2 ;  /* 0x3f8000009f9f7808 */ /* 0x000fe20005000000 */
[----:B------:R-:W-:Y:S01]  /*4730*/  FMUL.FTZ R14, R117, R14 ;  /* 0x0000000e750e7220 */ /* 0x000fe20000410000 */
[----:B------:R-:W-:-:S04]  /*4740*/  FSEL R157, R129, RZ, !P3 ;  /* 0x000000ff819d7208 */ /* 0x000fc80005800000 */
[----:B------:R-:W1:Y:S01]  /*4750*/  MUFU.EX2 R145, R145 ;  /* 0x0000009100917308 */ /* 0x000e620000000800 */
[----:B---3--:R-:W-:Y:S01]  /*4760*/  FSEL R156, R156, 1, !P3 ;  /* 0x3f8000009c9c7808 */ /* 0x008fe20005800000 */
[C---:B------:R-:W-:Y:S01]  /*4770*/  FMUL.FTZ R151, R16.reuse, R83 ;  /* 0x0000005310977220 */ /* 0x040fe20000410000 */
[----:B------:R-:W-:Y:S01]  /*4780*/  ISETP.GE.U32.AND P3, PT, R33, R127, PT ;  /* 0x0000007f2100720c */ /* 0x000fe20003f66070 */
[----:B------:R-:W-:Y:S01]  /*4790*/  FMUL.FTZ R153, R16, R84 ;  /* 0x0000005410997220 */ /* 0x000fe20000410000 */
[----:B0-----:R-:W-:-:S03]  /*47a0*/  PRMT R12, RZ, 0x5410, R12 ;  /* 0x00005410ff0c7816 */ /* 0x001fc6000000000c */
[----:B------:R-:W0:Y:S01]  /*47b0*/  MUFU.EX2 R147, R147 ;  /* 0x0000009300937308 */ /* 0x000e220000000800 */
[----:B----4-:R-:W-:Y:S01]  /*47c0*/  FSEL R141, R141, 1, !P4 ;  /* 0x3f8000008d8d7808 */ /* 0x010fe20006000000 */
[----:B------:R-:W3:Y:S01]  /*47d0*/  LDS.U16 R129, [R75+0x14] ;  /* 0x000014004b817984 */ /* 0x000ee20000000400 */
[----:B------:R-:W-:Y:S01]  /*47e0*/  FMUL.FTZ R12, R119, R12 ;  /* 0x0000000c770c7220 */ /* 0x000fe20000410000 */
[----:B------:R-:W-:Y:S01]  /*47f0*/  FSEL R140, R14, RZ, !P5 ;  /* 0x000000ff0e8c7208 */ /* 0x000fe20006800000 */
[----:B------:R-:W-:Y:S01]  /*4800*/  FMUL.FTZ R14, R159, R156 ;  /* 0x0000009c9f0e7220 */ /* 0x000fe20000410000 */
[----:B------:R-:W-:Y:S02]  /*4810*/  PRMT R17, RZ, 0x5410, R17 ;  /* 0x00005410ff117816 */ /* 0x000fe40000000011 */
[----:B------:R-:W4:Y:S01]  /*4820*/  MUFU.EX2 R149, R149 ;  /* 0x0000009500957308 */ /* 0x000f220000000800 */
[----:B------:R-:W-:Y:S02]  /*4830*/  FSEL R150, R12, RZ, !P3 ;  /* 0x000000ff0c967208 */ /* 0x000fe40005800000 */
[----:B--2---:R-:W-:Y:S01]  /*4840*/  PRMT R12, RZ, 0x5410, R13 ;  /* 0x00005410ff0c7816 */ /* 0x004fe2000000000d */
[----:B------:R-:W-:Y:S01]  /*4850*/  FMUL.FTZ R17, R112, R17 ;  /* 0x0000001170117220 */ /* 0x000fe20000410000 */
[----:B------:R-:W-:Y:S01]  /*4860*/  FSEL R143, R143, 1, !P5 ;  /* 0x3f8000008f8f7808 */ /* 0x000fe20006800000 */
[----:B------:R-:W-:Y:S01]  /*4870*/  FMUL.FTZ R14, R141, R14 ;  /* 0x0000000e8d0e7220 */ /* 0x000fe20000410000 */
[-C--:B------:R-:W-:Y:S01]  /*4880*/  ISETP.GE.U32.AND P2, PT, R32, R127.reuse, PT ;  /* 0x0000007f2000720c */ /* 0x080fe20003f46070 */
[----:B------:R-:W-:Y:S01]  /*4890*/  FMUL.FTZ R12, R111, R12 ;  /* 0x0000000c6f0c7220 */ /* 0x000fe20000410000 */
[----:B------:R-:W-:Y:S01]  /*48a0*/  FSEL R138, R138, RZ, !P4 ;  /* 0x000000ff8a8a7208 */ /* 0x000fe20006000000 */
[----:B------:R-:W2:Y:S01]  /*48b0*/  MUFU.EX2 R151, R151 ;  /* 0x0000009700977308 */ /* 0x000ea20000000800 */
[----:B------:R-:W-:Y:S01]  /*48c0*/  PRMT R132, RZ, 0x5410, R132 ;  /* 0x00005410ff847816 */ /* 0x000fe20000000084 */
[----:B------:R-:W-:Y:S01]  /*48d0*/  FMUL.FTZ R14, R143, R14 ;  /* 0x0000000e8f0e7220 */ /* 0x000fe20000410000 */
[----:B------:R-:W-:-:S02]  /*48e0*/  ISETP.GE.U32.AND P4, PT, R34, R127, PT ;  /* 0x0000007f2200720c */ /* 0x000fc40003f86070 */
[----:B-1----:R-:W-:Y:S01]  /*48f0*/  FSEL R145, R145, 1, !P6 ;  /* 0x3f80000091917808 */ /* 0x002fe20007000000 */
[----:B------:R-:W-:Y:S01]  /*4900*/  FMUL.FTZ R161, R16, R85 ;  /* 0x0000005510a17220 */ /* 0x000fe20000410000 */
[----:B------:R-:W-:Y:S01]  /*4910*/  FSEL R148, R17, RZ, !P2 ;  /* 0x000000ff11947208 */ /* 0x000fe20005000000 */
[----:B------:R-:W-:Y:S01]  /*4920*/  FMUL.FTZ R15, R118, R15 ;  /* 0x0000000f760f7220 */ /* 0x000fe20000410000 */
[----:B------:R-:W1:Y:S01]  /*4930*/  LDS.U16 R17, [R75+0x16] ;  /* 0x000016004b117984 */ /* 0x000e620000000400 */
[----:B------:R-:W1:Y:S01]  /*4940*/  MUFU.EX2 R153, R153 ;  /* 0x0000009900997308 */ /* 0x000e620000000800 */
[----:B------:R-:W-:Y:S01]  /*4950*/  FMUL.FTZ R132, R113, R132 ;  /* 0x0000008471847220 */ /* 0x000fe20000410000 */
[----:B0-----:R-:W-:Y:S02]  /*4960*/  FSEL R147, R147, 1, !P1 ;  /* 0x3f80000093937808 */ /* 0x001fe40004800000 */
[----:B------:R-:W-:Y:S01]  /*4970*/  FSEL R152, R12, RZ, !P4 ;  /* 0x000000ff0c987208 */ /* 0x000fe20006000000 */
[----:B------:R-:W-:-:S02]  /*4980*/  FMUL.FTZ R12, R145, R14 ;  /* 0x0000000e910c7220 */ /* 0x000fc40000410000 */
[----:B------:R-:W-:Y:S01]  /*4990*/  FMUL.FTZ R154, R16, R86 ;  /* 0x00000056109a7220 */ /* 0x000fe20000410000 */
[----:B------:R-:W0:Y:S01]  /*49a0*/  LDS.U16 R14, [R75+0x18] ;  /* 0x000018004b0e7984 */ /* 0x000e220000000400 */
[----:B------:R-:W1:Y:S01]  /*49b0*/  MUFU.EX2 R161, R161 ;  /* 0x000000a100a17308 */ /* 0x000e620000000800 */
[----:B------:R-:W-:Y:S01]  /*49c0*/  FSEL R146, R15, RZ, !P1 ;  /* 0x000000ff0f927208 */ /* 0x000fe20004800000 */
[----:B------:R-:W-:Y:S01]  /*49d0*/  FMUL.FTZ R12, R147, R12 ;  /* 0x0000000c930c7220 */ /* 0x000fe20000410000 */
[----:B------:R-:W-:Y:S01]  /*49e0*/  FSEL R142, R132, RZ, !P6 ;  /* 0x000000ff848e7208 */ /* 0x000fe20007000000 */
[----:B------:R-:W0:Y:S01]  /*49f0*/  LDS.U16 R15, [R75+0x1a] ;  /* 0x00001a004b0f7984 */ /* 0x000e220000000400 */
[----:B----4-:R-:W-:Y:S01]  /*4a00*/  FSEL R149, R149, 1, !P2 ;  /* 0x3f80000095957808 */ /* 0x010fe20005000000 */
[C---:B------:R-:W-:Y:S01]  /*4a10*/  FMUL.FTZ R132, R16.reuse, R87 ;  /* 0x0000005710847220 */ /* 0x040fe20000410000 */
[----:B------:R-:W-:Y:S01]  /*4a20*/  PRMT R13, RZ, 0x5410, R128 ;  /* 0x00005410ff0d7816 */ /* 0x000fe20000000080 */
[----:B------:R-:W4:Y:S01]  /*4a30*/  MUFU.EX2 R154, R154 ;  /* 0x0000009a009a7308 */ /* 0x000f220000000800 */
[----:B------:R-:W-:-:S02]  /*4a40*/  FMUL.FTZ R133, R16, R88 ;  /* 0x0000005810857220 */ /* 0x000fc40000410000 */
[C---:B------:R-:W-:Y:S02]  /*4a50*/  FMUL.FTZ R131, R16.reuse, R89 ;  /* 0x0000005910837220 */ /* 0x040fe40000410000 */
[C---:B------:R-:W-:Y:S02]  /*4a60*/  FMUL.FTZ R130, R16.reuse, R90 ;  /* 0x0000005a10827220 */ /* 0x040fe40000410000 */
[----:B------:R-:W-:Y:S02]  /*4a70*/  FMUL.FTZ R137, R16, R91 ;  /* 0x0000005b10897220 */ /* 0x000fe40000410000 */
[----:B------:R-:W-:Y:S02]  /*4a80*/  FMUL.FTZ R134, R149, R12 ;  /* 0x0000000c95867220 */ /* 0x000fe40000410000 */
[----:B------:R-:W-:Y:S01]  /*4a90*/  FFMA.FTZ R16, R160, R156, R157 ;  /* 0x0000009ca0107223 */ /* 0x000fe2000001009d */
[----:B------:R-:W0:Y:S01]  /*4aa0*/  LDS.U16 R12, [R75+0x1c] ;  /* 0x00001c004b0c7984 */ /* 0x000e220000000400 */
[----:B------:R-:W3:Y:S01]  /*4ab0*/  MUFU.EX2 R132, R132 ;  /* 0x0000008400847308 */ /* 0x000ee20000000800 */
[----:B--2---:R-:W-:Y:S01]  /*4ac0*/  FSEL R151, R151, 1, !P3 ;  /* 0x3f80000097977808 */ /* 0x004fe20005800000 */
[----:B------:R-:W-:-:S02]  /*4ad0*/  FMUL.FTZ R158, R120, R13 ;  /* 0x0000000d789e7220 */ /* 0x000fc40000410000 */
[----:B------:R-:W-:Y:S01]  /*4ae0*/  FFMA.FTZ R16, R141, R16, R138 ;  /* 0x000000108d107223 */ /* 0x000fe2000001008a */
[----:B------:R-:W2:Y:S01]  /*4af0*/  LDS.U16 R13, [R75+0x1e] ;  /* 0x00001e004b0d7984 */ /* 0x000ea20000000400 */
[-C--:B------:R-:W-:Y:S01]  /*4b00*/  ISETP.GE.U32.AND P5, PT, R35, R127.reuse, PT ;  /* 0x0000007f2300720c */ /* 0x080fe20003fa6070 */
[----:B------:R-:W-:Y:S01]  /*4b10*/  FMUL.FTZ R134, R151, R134 ;  /* 0x0000008697867220 */ /* 0x000fe20000410000 */
[----:B------:R-:W3:Y:S01]  /*4b20*/  MUFU.EX2 R133, R133 ;  /* 0x0000008500857308 */ /* 0x000ee20000000800 */
[----:B-1----:R-:W-:Y:S01]  /*4b30*/  FSEL R153, R153, 1, !P4 ;  /* 0x3f80000099997808 */ /* 0x002fe20006000000 */
[----:B------:R-:W-:Y:S01]  /*4b40*/  FFMA.FTZ R16, R143, R16, R140 ;  /* 0x000000108f107223 */ /* 0x000fe2000001008c */
[----:B------:R-:W-:Y:S02]  /*4b50*/  ISETP.GE.U32.AND P6, PT, R36, R127, PT ;  /* 0x0000007f2400720c */ /* 0x000fe40003fc6070 */
[----:B------:R-:W-:Y:S01]  /*4b60*/  FSEL R161, R161, 1, !P5 ;  /* 0x3f800000a1a17808 */ /* 0x000fe20006800000 */
[----:B------:R-:W-:-:S02]  /*4b70*/  FMUL.FTZ R134, R153, R134 ;  /* 0x0000008699867220 */ /* 0x000fc40000410000 */
[----:B------:R-:W-:Y:S01]  /*4b80*/  FFMA.FTZ R16, R145, R16, R142 ;  /* 0x0000001091107223 */ /* 0x000fe2000001008e */
[-C--:B------:R-:W-:Y:S01]  /*4b90*/  ISETP.GE.U32.AND P1, PT, R37, R127.reuse, PT ;  /* 0x0000007f2500720c */ /* 0x080fe20003f26070 */
[----:B------:R-:W-:Y:S01]  /*4ba0*/  FMUL.FTZ R135, R161, R134 ;  /* 0x00000086a1877220 */ /* 0x000fe20000410000 */
[----:B----4-:R-:W-:Y:S01]  /*4bb0*/  FSEL R154, R154, 1, !P6 ;  /* 0x3f8000009a9a7808 */ /* 0x010fe20007000000 */
[----:B------:R-:W-:Y:S01]  /*4bc0*/  FFMA.FTZ R16, R147, R16, R146 ;  /* 0x0000001093107223 */ /* 0x000fe20000010092 */
[----:B------:R-:W-:Y:S02]  /*4bd0*/  ISETP.GE.U32.AND P2, PT, R38, R127, PT ;  /* 0x0000007f2600720c */ /* 0x000fe40003f46070 */
[----:B---3--:R-:W-:Y:S01]  /*4be0*/  FSEL R132, R132, 1, !P1 ;  /* 0x3f80000084847808 */ /* 0x008fe20004800000 */
[----:B------:R-:W-:Y:S02]  /*4bf0*/  FMUL.FTZ R135, R154, R135 ;  /* 0x000000879a877220 */ /* 0x000fe40000410000 */
[----:B------:R-:W-:Y:S01]  /*4c00*/  FFMA.FTZ R16, R149, R16, R148 ;  /* 0x0000001095107223 */ /* 0x000fe20000010094 */
[----:B------:R-:W-:Y:S01]  /*4c10*/  FSEL R133, R133, 1, !P2 ;  /* 0x3f80000085857808 */ /* 0x000fe20005000000 */
[----:B------:R-:W-:Y:S01]  /*4c20*/  FMUL.FTZ R134, R132, R135 ;  /* 0x0000008784867220 */ /* 0x000fe20000410000 */
[----:B------:R-:W-:Y:S01]  /*4c30*/  PRMT R129, RZ, 0x5410, R129 ;  /* 0x00005410ff817816 */ /* 0x000fe20000000081 */
[----:B------:R-:W-:-:S02]  /*4c40*/  FFMA.FTZ R128, R151, R16, R150 ;  /* 0x0000001097807223 */ /* 0x000fc40000010096 */
[----:B------:R-:W-:Y:S02]  /*4c50*/  FMUL.FTZ R16, R133, R134 ;  /* 0x0000008685107220 */ /* 0x000fe40000410000 */
[----:B------:R-:W-:Y:S01]  /*4c60*/  FFMA.FTZ R134, R153, R128, R152 ;  /* 0x0000008099867223 */ /* 0x000fe20000010098 */
[----:B------:R-:W-:Y:S01]  /*4c70*/  PRMT R128, RZ, 0x5410, R17 ;  /* 0x00005410ff807816 */ /* 0x000fe20000000011 */
[----:B------:R-:W-:Y:S01]  /*4c80*/  FMUL.FTZ R129, R110, R129 ;  /* 0x000000816e817220 */ /* 0x000fe20000410000 */
[----:B------:R-:W-:Y:S01]  /*4c90*/  FSEL R158, R158, RZ, !P5 ;  /* 0x000000ff9e9e7208 */ /* 0x000fe20006800000 */
[----:B------:R-:W1:Y:S01]  /*4ca0*/  MUFU.EX2 R131, R131 ;  /* 0x0000008300837308 */ /* 0x000e620000000800 */
[----:B0-----:R-:W-:Y:S01]  /*4cb0*/  PRMT R14, RZ, 0x5410, R14 ;  /* 0x00005410ff0e7816 */ /* 0x001fe2000000000e */
[----:B------:R-:W-:Y:S01]  /*4cc0*/  FMUL.FTZ R128, R121, R128 ;  /* 0x0000008079807220 */ /* 0x000fe20000410000 */
[----:B------:R-:W-:Y:S01]  /*4cd0*/  FSEL R155, R129, RZ, !P6 ;  /* 0x000000ff819b7208 */ /* 0x000fe20007000000 */
[----:B------:R-:W-:Y:S01]  /*4ce0*/  FFMA.FTZ R134, R161, R134, R158 ;  /* 0x00000086a1867223 */ /* 0x000fe2000001009e */
[----:B------:R-:W-:-:S03]  /*4cf0*/  PRMT R15, RZ, 0x5410, R15 ;  /* 0x00005410ff0f7816 */ /* 0x000fc6000000000f */
[----:B------:R-:W0:Y:S01]  /*4d00*/  MUFU.EX2 R130, R130 ;  /* 0x0000008200827308 */ /* 0x000e220000000800 */
[----:B------:R-:W-:Y:S01]  /*4d10*/  FMUL.FTZ R14, R109, R14 ;  /* 0x0000000e6d0e7220 */ /* 0x000fe20000410000 */
[----:B------:R-:W-:Y:S01]  /*4d20*/  FSEL R129, R128, RZ, !P1 ;  /* 0x000000ff80817208 */ /* 0x000fe20004800000 */
[----:B------:R-:W-:Y:S02]  /*4d30*/  FFMA.FTZ R17, R154, R134, R155 ;  /* 0x000000869a117223 */ /* 0x000fe4000001009b */
[----:B------:R-:W-:Y:S01]  /*4d40*/  FMUL.FTZ R134, R122, R15 ;  /* 0x0000000f7a867220 */ /* 0x000fe20000410000 */
[----:B------:R-:W-:Y:S02]  /*4d50*/  PRMT R15, RZ, 0x5410, R12 ;  /* 0x00005410ff0f7816 */ /* 0x000fe4000000000c */
[----:B------:R-:W3:Y:S01]  /*4d60*/  MUFU.EX2 R137, R137 ;  /* 0x0000008900897308 */ /* 0x000ee20000000800 */
[----:B------:R-:W-:Y:S01]  /*4d70*/  ISETP.GE.U32.AND P3, PT, R39, R127, PT ;  /* 0x0000007f2700720c */ /* 0x000fe20003f66070 */
[----:B------:R-:W-:Y:S01]  /*4d80*/  FFMA.FTZ R17, R132, R17, R129 ;  /* 0x0000001184117223 */ /* 0x000fe20000010081 */
[----:B------:R-:W-:Y:S01]  /*4d90*/  FSEL R128, R14, RZ, !P2 ;  /* 0x000000ff0e807208 */ /* 0x000fe20005000000 */
[----:B------:R-:W-:Y:S01]  /*4da0*/  FMUL.FTZ R15, R108, R15 ;  /* 0x0000000f6c0f7220 */ /* 0x000fe20000410000 */
[----:B--2---:R-:W-:-:S02]  /*4db0*/  PRMT R12, RZ, 0x5410, R13 ;  /* 0x00005410ff0c7816 */ /* 0x004fc4000000000d */
[----:B------:R-:W-:Y:S01]  /*4dc0*/  ISETP.GE.U32.AND P4, PT, R40, R127, PT ;  /* 0x0000007f2800720c */ /* 0x000fe20003f86070 */
[----:B------:R-:W-:Y:S01]  /*4dd0*/  FFMA.FTZ R17, R133, R17, R128 ;  /* 0x0000001185117223 */ /* 0x000fe20000010080 */
[----:B-1----:R-:W-:Y:S02]  /*4de0*/  FSEL R131, R131, 1, !P3 ;  /* 0x3f80000083837808 */ /* 0x002fe40005800000 */
[----:B------:R-:W-:Y:S01]  /*4df0*/  FSEL R134, R134, RZ, !P3 ;  /* 0x000000ff86867208 */ /* 0x000fe20005800000 */
[----:B------:R-:W-:Y:S01]  /*4e00*/  FMUL.FTZ R12, R123, R12 ;  /* 0x0000000c7b0c7220 */ /* 0x000fe20000410000 */
[----:B------:R-:W-:Y:S02]  /*4e10*/  ISETP.GE.U32.AND P5, PT, R41, R127, PT ;  /* 0x0000007f2900720c */ /* 0x000fe40003fa6070 */
[----:B0-----:R-:W-:Y:S01]  /*4e20*/  FSEL R130, R130, 1, !P4 ;  /* 0x3f80000082827808 */ /* 0x001fe20006000000 */
[----:B------:R-:W-:Y:S01]  /*4e30*/  FFMA.FTZ R17, R131, R17, R134 ;  /* 0x0000001183117223 */ /* 0x000fe20000010086 */
[----:B------:R-:W-:Y:S01]  /*4e40*/  FSEL R139, R15, RZ, !P4 ;  /* 0x000000ff0f8b7208 */ /* 0x000fe20006000000 */
[----:B------:R-:W-:Y:S01]  /*4e50*/  FMUL.FTZ R13, R131, R16 ;  /* 0x00000010830d7220 */ /* 0x000fe20000410000 */
[----:B---3--:R-:W-:-:S02]  /*4e60*/  FSEL R137, R137, 1, !P5 ;  /* 0x3f80000089897808 */ /* 0x008fc40006800000 */
[----:B------:R-:W-:Y:S01]  /*4e70*/  FSEL R136, R12, RZ, !P5 ;  /* 0x000000ff0c887208 */ /* 0x000fe20006800000 */
[C---:B------:R-:W-:Y:S02]  /*4e80*/  FFMA.FTZ R17, R130.reuse, R17, R139 ;  /* 0x0000001182117223 */ /* 0x040fe4000001008b */
[----:B------:R-:W-:Y:S02]  /*4e90*/  FMUL.FTZ R12, R130, R13 ;  /* 0x0000000d820c7220 */ /* 0x000fe40000410000 */
        /* <DEDUP_REMOVED lines=22> */
[----:B------:R-:W-:Y:S01]  /*5000*/  IMAD.SHL.U32 R135, R125, 0x8, RZ ;  /* 0x000000087d877824 */ /* 0x000fe200078e00ff */
[----:B------:R-:W-:-:S06]  /*5010*/  ISETP.NE.AND P2, PT, R23, 0x1f, PT ;  /* 0x0000001f1700780c */ /* 0x000fcc0003f45270 */
[----:B------:R-:W-:Y:S02]  /*5020*/  @!P0 LDS.64 R14, [R135+0x450] ;  /* 0x00045000870e8984 */ /* 0x000fe40000000a00 */
        /* <DEDUP_REMOVED lines=44> */
.L_x_4238:
[----:B------:R-:W-:Y:S05]  /*52f0*/  BSYNC B0 ;  /* 0x0000000000007941 */ /* 0x000fea0003800000 */
.L_x_4237:
[----:B------:R-:W-:Y:S01]  /*5300*/  FFMA.FTZ R129, R132, R155, R129 ;  /* 0x0000009b84817223 */ /* 0x000fe20000010081 */
[----:B------:R-:W-:Y:S01]  /*5310*/  IADD3 R125, R125, 0x1, RZ ;  /* 0x000000017d7d7810 */ /* 0x000fe20007ffe0ff */
[C---:B-----5:R-:W-:Y:S02]  /*5320*/  FFMA.FTZ R92, R126.reuse, R159, R92 ;  /* 0x0000009f7e5c7223 */ /* 0x060fe4000001005c */
[----:B------:R-:W-:Y:S01]  /*5330*/  FFMA.FTZ R133, R133, R129, R128 ;  /* 0x0000008185857223 */ /* 0x000fe20000010080 */
[----:B------:R-:W-:Y:S01]  /*5340*/  ISETP.GE.AND P1, PT, R125, c[0x0][0x16c], PT ;  /* 0x00005b007d007a0c */ /* 0x000fe20003f26270 */
[C---:B------:R-:W-:Y:S02]  /*5350*/  FFMA.FTZ R93, R126.reuse, R156, R93 ;  /* 0x0000009c7e5d7223 */ /* 0x040fe4000001005d */
[----:B------:R-:W-:Y:S02]  /*5360*/  FFMA.FTZ R131, R131, R133, R134 ;  /* 0x0000008583837223 */ /* 0x000fe40000010086 */
[----:B------:R-:W-:-:S02]  /*5370*/  FFMA.FTZ R94, R126, R141, R94 ;  /* 0x0000008d7e5e7223 */ /* 0x000fc4000001005e */
[----:B------:R-:W-:Y:S02]  /*5380*/  FFMA.FTZ R139, R130, R131, R139 ;  /* 0x00000083828b7223 */ /* 0x000fe4000001008b */
[C---:B------:R-:W-:Y:S02]  /*5390*/  FFMA.FTZ R95, R126.reuse, R140, R95 ;  /* 0x0000008c7e5f7223 */ /* 0x040fe4000001005f */
        /* <DEDUP_REMOVED lines=13> */
[----:B------:R-:W-:Y:S01]  /*5470*/  @P1 CALL.REL.NOINC `(.L_x_4236) ;  /* 0x0000001000001944 */ /* 0x000fe20003c00000 */
[----:B------:R-:W-:Y:S05]  /*5480*/  BRA `(.L_x_4239) ;  /* 0xffffea5000007947 */ /* 0x000fea000383ffff */
.L_x_4236:
        /* <DEDUP_REMOVED lines=73> */
.L_x_4241:
[----:B------:R-:W-:Y:S05]  /*5920*/  BSYNC B0 ;  /* 0x0000000000007941 */ /* 0x000fea0003800000 */
.L_x_4240:
        /* <DEDUP_REMOVED lines=53> */
.L_x_4242:
[----:B------:R-:W-:Y:S05]  /*5c80*/  EXIT ;  /* 0x000000000000794d */ /* 0x000fea0003800000 */
.L_x_4244:
        /* <DEDUP_REMOVED lines=15> */
.L_x_5436:


//--------------------- .text._Z25selective_scan_fwd_kernelI32Selective_Scan_fwd_kernel_traitsILi32ELi16ELi1ELb0ELb1ELb0ELb1EN3c108BFloat16EfEEv13SSMParamsBase --------------------------
	.section	.text._Z25selective_scan_fwd_kernelI32Selective_Scan_fwd_kernel_traitsILi32ELi16ELi1ELb0ELb1ELb0ELb1EN3c108BFloat16EfEEv13SSMParamsBase,"ax",@progbits
	.sectioninfo	@"SHI_REGISTERS=167"
	.align	128
        .global         _Z25selective_scan_fwd_kernelI32Selective_Scan_fwd_kernel_traitsILi32ELi16ELi1ELb0ELb1ELb0ELb1EN3c108BFloat16EfEEv13SSMParamsBase
        .type           _Z25selective_scan_fwd_kernelI32Selective_Scan_fwd_kernel_traitsILi32ELi16ELi1ELb0ELb1ELb0ELb1EN3c108BFloat16EfEEv13SSMParamsBase,@function
        .size           _Z25selective_scan_fwd_kernelI32Selective_Scan_fwd_kernel_traitsILi32ELi16ELi1ELb0ELb1ELb0ELb1EN3c108BFloat16EfEEv13SSMParamsBase,(.L_x_5437 - _Z25selective_scan_fwd_kernelI32Selective_Scan_fwd_kernel_traitsILi32ELi16ELi1ELb0ELb1ELb0ELb1EN3c108BFloat16EfEEv13SSMParamsBase)
        .other          _Z25selective_scan_fwd_kernelI32Selective_Scan_fwd_kernel_traitsILi32ELi16ELi1ELb0ELb1ELb0ELb1EN3c108BFloat16EfEEv13SSMParamsBase,@"STO_CUDA_ENTRY STV_DEFAULT"
_Z25selective_scan_fwd_kernelI32Selective_Scan_fwd_kernel_traitsILi32ELi16ELi1ELb0ELb1ELb0ELb1EN3c108BFloat16EfEEv13SSMParamsBase:
.text._Z25selective_scan_fwd_kernelI32Selective_Scan_fwd_kernel_traitsILi32ELi16ELi1ELb0ELb1ELb0ELb1EN3c108BFloat16EfEEv13SSMParamsBase:
        /* <DEDUP_REMOVED lines=41> */
[----:B------:R-:W-:Y:S01]  /*0290*/  IMAD R4, R107, c[0x0][0x190], RZ ;  /* 0x000064006b047a24 */ /* 0x000fe200078e02ff */
[----:B------:R-:W-:Y:S01]  /*02a0*/  ISETP.GE.U32.AND P0, PT, R2, R9, PT ;  /* 0x000000090200720c */ /* 0x000fe20003f06070 */
[----:B------:R-:W-:Y:S01]  /*02b0*/  IMAD R10, R79, c[0x0][0x1e8], RZ ;  /* 0x00007a004f0a7a24 */ /* 0x000fe200078e02ff */
[----:B------:R-:W-:Y:S01]  /*02c0*/  ISETP.NE.AND P1, PT, RZ, c[0x0][0x178], PT ;  /* 0x00005e00ff007a0c */ /* 0x000fe20003f25270 */
[C---:B------:R-:W-:Y:S01]  /*02d0*/  IMAD.WIDE.U32 R2, R81.reuse, c[0x0][0x1d8], RZ ;  /* 0x0000760051027a25 */ /* 0x040fe200078e00ff */
[----:B------:R-:W1:Y:S03]  /*02e0*/  S2R R74, SR_LANEID ;  /* 0x00000000004a7919 */ /* 0x000e660000000000 */
[----:B------:R-:W-:-:S02]  /*02f0*/  IMAD R11, R81, c[0x0][0x1dc], R8 ;  /* 0x00007700510b7a24 */ /* 0x000fc400078e0208 */
[----:B------:R-:W-:Y:S02]  /*0300*/  IMAD R9, R77, c[0x0][0x194], R4 ;  /* 0x000065004d097a24 */ /* 0x000fe400078e0204 */
[C---:B------:R-:W-:Y:S02]  /*0310*/  IMAD.WIDE.U32 R4, R81.reuse, c[0x0][0x1e8], RZ ;  /* 0x00007a0051047a25 */ /* 0x040fe400078e00ff */
[----:B------:R-:W-:Y:S02]  /*0320*/  @P0 IADD3 R0, R0, 0x1, RZ ;  /* 0x0000000100000810 */ /* 0x000fe40007ffe0ff */
[----:B------:R-:W-:Y:S02]  /*0330*/  IMAD R13, R81, c[0x0][0x1ec], R10 ;  /* 0x00007b00510d7a24 */ /* 0x000fe400078e020a */
[----:B------:R-:W-:Y:S01]  /*0340*/  IMAD.WIDE.U32 R6, R77, c[0x0][0x190], RZ ;  /* 0x000064004d067a25 */ /* 0x000fe200078e00ff */
[----:B0-----:R-:W-:-:S03]  /*0350*/  LOP3.LUT R75, R96, 0x1f, RZ, 0xc0, !PT ;  /* 0x0000001f604b7812 */ /* 0x001fc600078ec0ff */
[----:B------:R-:W-:Y:S01]  /*0360*/  IMAD.IADD R3, R3, 0x1, R11 ;  /* 0x0000000103037824 */ /* 0x000fe200078e020b */
[----:B------:R-:W-:Y:S01]  /*0370*/  MOV R8, R6 ;  /* 0x0000000600087202 */ /* 0x000fe20000000f00 */
[----:B------:R-:W-:Y:S01]  /*0380*/  @!P2 IMAD.MOV R0, RZ, RZ, -R0 ;  /* 0x000000ffff00a224 */ /* 0x000fe200078e0a00 */
[----:B------:R-:W-:Y:S01]  /*0390*/  @!P1 LOP3.LUT R0, RZ, c[0x0][0x178], RZ, 0x33, !PT ;  /* 0x00005e00ff009a12 */ /* 0x000fe200078e33ff */
[----:B------:R-:W-:Y:S01]  /*03a0*/  IMAD.SHL.U32 R56, R96, 0x10, RZ ;  /* 0x0000001060387824 */ /* 0x000fe200078e00ff */
[----:B------:R-:W-:Y:S01]  /*03b0*/  IADD3 R9, R7, R9, RZ ;  /* 0x0000000907097210 */ /* 0x000fe20007ffe0ff */
[----:B------:R-:W-:Y:S02]  /*03c0*/  IMAD R10, R107, c[0x0][0x1d0], RZ ;  /* 0x000074006b0a7a24 */ /* 0x000fe400078e02ff */
[----:B------:R-:W-:Y:S01]  /*03d0*/  IMAD.IADD R5, R5, 0x1, R13 ;  /* 0x0000000105057824 */ /* 0x000fe200078e020d */
[----:B------:R-:W-:Y:S01]  /*03e0*/  LOP3.LUT R6, R75, 0xfffffe00, R56, 0xf8, !PT ;  /* 0xfffffe004b067812 */ /* 0x000fe200078ef838 */
[----:B------:R-:W-:Y:S01]  /*03f0*/  IMAD.WIDE.U32 R2, R77, c[0x0][0x1d0], R2 ;  /* 0x000074004d027a25 */ /* 0x000fe200078e0002 */
[----:B------:R-:W-:-:S02]  /*0400*/  IADD3 R69, R56, 0x1, RZ ;  /* 0x0000000138457810 */ /* 0x000fc40007ffe0ff */
[----:B------:R-:W-:Y:S01]  /*0410*/  SHF.R.S32.HI R7, RZ, 0x1f, R6 ;  /* 0x0000001fff077819 */ /* 0x000fe20000011406 */
[----:B------:R-:W-:Y:S01]  /*0420*/  IMAD R15, R77, c[0x0][0x1d4], R10 ;  /* 0x000075004d0f7a24 */ /* 0x000fe200078e020a */
[----:B------:R-:W-:Y:S01]  /*0430*/  SHF.R.S32.HI R10, RZ, 0x1f, R0 ;  /* 0x0000001fff0a7819 */ /* 0x000fe20000011400 */
[----:B------:R-:W-:Y:S01]  /*0440*/  IMAD R12, R107, c[0x0][0x1e0], RZ ;  /* 0x000078006b0c7a24 */ /* 0x000fe200078e02ff */
[----:B------:R-:W-:Y:S01]  /*0450*/  IADD3 R11, P0, R6, R2, RZ ;  /* 0x00000002060b7210 */ /* 0x000fe20007f1e0ff */
[C---:B------:R-:W-:Y:S01]  /*0460*/  IMAD.WIDE.U32 R4, R77.reuse, c[0x0][0x1e0], R4 ;  /* 0x000078004d047a25 */ /* 0x040fe200078e0004 */
[C---:B------:R-:W-:Y:S02]  /*0470*/  IADD3 R68, R56.reuse, 0x2, RZ ;  /* 0x0000000238447810 */ /* 0x040fe40007ffe0ff */
[----:B------:R-:W-:Y:S01]  /*0480*/  IADD3 R67, R56, 0x3, RZ ;  /* 0x0000000338437810 */ /* 0x000fe20007ffe0ff */
[----:B------:R-:W-:Y:S01]  /*0490*/  IMAD R17, R77, c[0x0][0x1e4], R12 ;  /* 0x000079004d117a24 */ /* 0x000fe200078e020c */
[----:B------:R-:W-:Y:S01]  /*04a0*/  IADD3 R87, P1, R6, R4, RZ ;  /* 0x0000000406577210 */ /* 0x000fe20007f3e0ff */
[----:B------:R-:W-:Y:S01]  /*04b0*/  IMAD R13, R10, c[0x0][0x1a8], RZ ;  /* 0x00006a000a0d7a24 */ /* 0x000fe200078e02ff */
[C---:B------:R-:W-:Y:S01]  /*04c0*/  IADD3.X R10, R7.reuse, R3, R15, P0, !PT ;  /* 0x00000003070a7210 */ /* 0x040fe200007fe40f */
[----:B------:R-:W-:Y:S01]  /*04d0*/  IMAD.WIDE.U32 R2, R0, c[0x0][0x1a8], R8 ;  /* 0x00006a0000027a25 */ /* 0x000fe200078e0008 */
[----:B------:R-:W-:-:S02]  /*04e0*/  IADD3.X R4, R7, R5, R17, P1, !PT ;  /* 0x0000000507047210 */ /* 0x000fc40000ffe411 */
[----:B------:R-:W-:Y:S01]  /*04f0*/  LEA R8, P1, R11, c[0x0][0x240], 0x1 ;  /* 0x000090000b087a11 */ /* 0x000fe200078208ff */
[----:B------:R-:W-:Y:S01]  /*0500*/  IMAD R13, R0, c[0x0][0x1ac], R13 ;  /* 0x00006b00000d7a24 */ /* 0x000fe200078e020d */
[C---:B------:R-:W-:Y:S01]  /*0510*/  LEA R43, P0, R2.reuse, c[0x0][0x228], 0x1 ;  /* 0x00008a00022b7a11 */ /* 0x040fe200078008ff */
[----:B------:R-:W-:Y:S01]  /*0520*/  IMAD R12, R79, c[0x0][0x1b8], RZ ;  /* 0x00006e004f0c7a24 */ /* 0x000fe200078e02ff */
[----:B------:R-:W-:Y:S01]  /*0530*/  LEA R82, P2, R87, c[0x0][0x248], 0x1 ;  /* 0x0000920057527a11 */ /* 0x000fe200078408ff */
[----:B------:R-:W-:Y:S01]  /*0540*/  IMAD R0, R77, c[0x0][0x164], R81 ;  /* 0x000059004d007a24 */ /* 0x000fe200078e0251 */
[----:B------:R-:W-:Y:S01]  /*0550*/  IADD3 R41, R3, R13, RZ ;  /* 0x0000000d03297210 */ /* 0x000fe20007ffe0ff */
[----:B------:R-:W-:Y:S01]  /*0560*/  IMAD R71, R81, c[0x0][0x1bc], R12 ;  /* 0x00006f0051477a24 */ /* 0x000fe200078e020c */
[----:B------:R-:W-:Y:S01]  /*0570*/  LEA.HI.X R9, R11, c[0x0][0x244], R10, 0x1, P1 ;  /* 0x000091000b097a11 */ /* 0x000fe200008f0c0a */
[----:B------:R-:W-:Y:S01]  /*0580*/  IMAD R10, R79, c[0x0][0x180], RZ ;  /* 0x000060004f0a7a24 */ /* 0x000fe200078e02ff */
[----:B------:R-:W-:Y:S01]  /*0590*/  LEA.HI.X R41, R2, c[0x0][0x22c], R41, 0x1, P0 ;  /* 0x00008b0002297a11 */ /* 0x000fe200000f0c29 */
[----:B------:R-:W-:Y:S01]  /*05a0*/  IMAD.WIDE.U32 R2, R81, c[0x0][0x1b8], RZ ;  /* 0x00006e0051027a25 */ /* 0x000fe200078e00ff */
[----:B------:R-:W-:-:S02]  /*05b0*/  LEA.HI.X R87, R87, c[0x0][0x24c], R4, 0x1, P2 ;  /* 0x0000930057577a11 */ /* 0x000fc400010f0c04 */
[C---:B------:R-:W-:Y:S01]  /*05c0*/  IADD3 R66, R56.reuse, 0x4, RZ ;  /* 0x0000000438427810 */ /* 0x040fe20007ffe0ff */
[C---:B------:R-:W-:Y:S01]  /*05d0*/  IMAD.WIDE.U32 R4, R81.reuse, c[0x0][0x180], RZ ;  /* 0x0000600051047a25 */ /* 0x040fe200078e00ff */
[C---:B------:R-:W-:Y:S02]  /*05e0*/  IADD3 R65, R56.reuse, 0x6, RZ ;  /* 0x0000000638417810 */ /* 0x040fe40007ffe0ff */
[----:B------:R-:W-:Y:S01]  /*05f0*/  IADD3 R64, R56, 0x7, RZ ;  /* 0x0000000738407810 */ /* 0x000fe20007ffe0ff */
[----:B------:R-:W-:Y:S01]  /*0600*/  IMAD R0, R0, c[0x0][0x174], RZ ;  /* 0x00005d0000007a24 */ /* 0x000fe200078e02ff */
[C---:B------:R-:W-:Y:S01]  /*0610*/  IADD3 R63, R56.reuse, 0x8, RZ ;  /* 0x00000008383f7810 */ /* 0x040fe20007ffe0ff */
[----:B------:R-:W-:Y:S01]  /*0620*/  IMAD R73, R81, c[0x0][0x184], R10 ;  /* 0x0000610051497a24 */ /* 0x000fe200078e020a */
[C---:B------:R-:W-:Y:S01]  /*0630*/  IADD3 R62, R56.reuse, 0x9, RZ ;  /* 0x00000009383e7810 */ /* 0x040fe20007ffe0ff */
[----:B------:R-:W-:Y:S01]  /*0640*/  IMAD.MOV.U32 R72, RZ, RZ, RZ ;  /* 0x000000ffff487224 */ /* 0x000fe200078e00ff */
[----:B------:R-:W-:Y:S01]  /*0650*/  IADD3 R61, R56, 0xa, RZ ;  /* 0x0000000a383d7810 */ /* 0x000fe20007ffe0ff */
[----:B------:R-:W-:Y:S01]  /*0660*/  IMAD R70, R0, c[0x0][0x16c], RZ ;  /* 0x00005b0000467a24 */ /* 0x000fe200078e02ff */
[C---:B------:R-:W-:Y:S01]  /*0670*/  IADD3 R60, R56.reuse, 0xb, RZ ;  /* 0x0000000b383c7810 */ /* 0x040fe20007ffe0ff */
[----:B------:R-:W-:Y:S01]  /*0680*/  IMAD.IADD R73, R5, 0x1, R73 ;  /* 0x0000000105497824 */ /* 0x000fe200078e0249 */
[----:B------:R-:W-:-:S02]  /*0690*/  IADD3 R59, R56, 0xc, RZ ;  /* 0x0000000c383b7810 */ /* 0x000fc40007ffe0ff */
[C---:B------:R-:W-:Y:S02]  /*06a0*/  IADD3 R58, R56.reuse, 0xd, RZ ;  /* 0x0000000d383a7810 */ /* 0x040fe40007ffe0ff */
[C---:B------:R-:W-:Y:S02]  /*06b0*/  IADD3 R57, R56.reuse, 0xe, RZ ;  /* 0x0000000e38397810 */ /* 0x040fe40007ffe0ff */
[----:B------:R-:W-:Y:S02]  /*06c0*/  IADD3 R71, R3, R71, RZ ;  /* 0x0000004703477210 */ /* 0x000fe40007ffe0ff */
[----:B------:R-:W-:Y:S02]  /*06d0*/  IADD3 R56, R56, 0xf, RZ ;  /* 0x0000000f38387810 */ /* 0x000fe40007ffe0ff */
        /* <DEDUP_REMOVED lines=14> */
[----:B-1----:R-:W-:Y:S02]  /*07c0*/  LOP3.LUT R40, R6, 0x1e0, RZ, 0xfc, !PT ;  /* 0x000001e006287812 */ /* 0x002fe400078efcff */
.L_x_4286:
[----:B------:R-:W-:Y:S01]  /*07d0*/  BAR.SYNC.DEFER_BLOCKING 0x0 ;  /* 0x0000000000007b1d */ /* 0x000fe20000010000 */
[----:B------:R-:W-:Y:S01]  /*07e0*/  IMAD.MOV.U32 R99, RZ, RZ, -0x200 ;  /* 0xfffffe00ff637424 */ /* 0x000fe200078e00ff */
[----:B------:R-:W-:-:S03]  /*07f0*/  PRMT R0, RZ, 0x7610, R0 ;  /* 0x00007610ff007816 */ /* 0x000fc60000000000 */
[----:B------:R-:W-:-:S05]  /*0800*/  IMAD R99, R72, R99, c[0x0][0x168] ;  /* 0x00005a0048637624 */ /* 0x000fca00078e0263 */
[-C--:B------:R-:W-:Y:S02]  /*0810*/  ISETP.GE.AND P0, PT, R6, R99.reuse, PT ;  /* 0x000000630600720c */ /* 0x080fe40003f06270 */
[-C--:B------:R-:W-:Y:S02]  /*0820*/  ISETP.GE.AND P1, PT, R55, R99.reuse, PT ;  /* 0x000000633700720c */ /* 0x080fe40003f26270 */
[-C--:B------:R-:W-:Y:S02]  /*0830*/  ISETP.GE.AND P2, PT, R54, R99.reuse, PT ;  /* 0x000000633600720c */ /* 0x080fe40003f46270 */
[-C--:B------:R-:W-:Y:S02]  /*0840*/  ISETP.GE.AND P3, PT, R53, R99.reuse, PT ;  /* 0x000000633500720c */ /* 0x080fe40003f66270 */
[----:B------:R-:W-:-:S05]  /*0850*/  ISETP.GE.AND P4, PT, R52, R99, PT ;  /* 0x000000633400720c */ /* 0x000fca0003f86270 */
[----:B--2---:R-:W2:Y:S01]  /*0860*/  @!P0 LDG.E.U16 R0, [R8.64] ;  /* 0x0000000408008981 */ /* 0x004ea2000c1e1500 */
[-C--:B------:R-:W-:Y:S02]  /*0870*/  ISETP.GE.AND P0, PT, R22, R99.reuse, PT ;  /* 0x000000631600720c */ /* 0x080fe40003f06270 */
[----:B------:R-:W-:Y:S02]  /*0880*/  PRMT R11, RZ, 0x7610, R11 ;  /* 0x00007610ff0b7816 */ /* 0x000fe4000000000b */
[----:B------:R-:W-:Y:S02]  /*0890*/  PRMT R10, RZ, 0x7610, R10 ;  /* 0x00007610ff0a7816 */ /* 0x000fe4000000000a */
[----:B------:R-:W-:Y:S02]  /*08a0*/  PRMT R13, RZ, 0x7610, R13 ;  /* 0x00007610ff0d7816 */ /* 0x000fe4000000000d */
        /* <DEDUP_REMOVED lines=15> */
[----:B0-----:R-:W-:Y:S01]  /*09a0*/  PRMT R19, RZ, 0x7610, R19 ;  /* 0x00007610ff137816 */ /* 0x001fe20000000013 */
        /* <DEDUP_REMOVED lines=31> */
[-C--:B------:R-:W-:Y:S02]  /*0ba0*/  LEA.HI.SX32 R33, R33, R74.reuse, 0x1b ;  /* 0x0000004a21217211 */ /* 0x080fe400078fdaff */
[----:B------:R-:W-:Y:S02]  /*0bb0*/  LEA.HI.SX32 R31, R31, R74, 0x1b ;  /* 0x0000004a1f1f7211 */ /* 0x000fe400078fdaff */
[----:B------:R-:W-:Y:S01]  /*0bc0*/  SHF.L.U32 R38, R25, 0x1, RZ ;  /* 0x0000000119267819 */ /* 0x000fe200000006ff */
[----:B------:R-:W-:Y:S01]  /*0bd0*/  IMAD.SHL.U32 R37, R27, 0x2, RZ ;  /* 0x000000021b257824 */ /* 0x000fe200078e00ff */
[C---:B------:R-:W-:Y:S01]  /*0be0*/  IADD3 R25, R74.reuse, 0xc0, RZ ;  /* 0x000000c04a197810 */ /* 0x040fe20007ffe0ff */
[----:B------:R-:W-:Y:S01]  /*0bf0*/  IMAD.SHL.U32 R36, R29, 0x2, RZ ;  /* 0x000000021d247824 */ /* 0x000fe200078e00ff */
[----:B------:R-:W-:Y:S01]  /*0c00*/  IADD3 R29, R74, 0x100, RZ ;  /* 0x000001004a1d7810 */ /* 0x000fe20007ffe0ff */
[----:B------:R-:W-:Y:S01]  /*0c10*/  IMAD.SHL.U32 R34, R33, 0x2, RZ ;  /* 0x0000000221227824 */ /* 0x000fe200078e00ff */
[----:B------:R-:W-:-:S02]  /*0c20*/  SHF.L.U32 R35, R31, 0x1, RZ ;  /* 0x000000011f237819 */ /* 0x000fc400000006ff */
[C---:B------:R-:W-:Y:S02]  /*0c30*/  IADD3 R27, R74.reuse, 0xe0, RZ ;  /* 0x000000e04a1b7810 */ /* 0x040fe40007ffe0ff */
[C---:B------:R-:W-:Y:S02]  /*0c40*/  IADD3 R33, R74.reuse, 0x140, RZ ;  /* 0x000001404a217810 */ /* 0x040fe40007ffe0ff */
[-C--:B------:R-:W-:Y:S02]  /*0c50*/  LEA.HI.SX32 R25, R25, R74.reuse, 0x1b ;  /* 0x0000004a19197211 */ /* 0x080fe400078fdaff */
[----:B------:R-:W-:Y:S02]  /*0c60*/  IADD3 R31, R74, 0x120, RZ ;  /* 0x000001204a1f7810 */ /* 0x000fe40007ffe0ff */
[-C--:B------:R-:W-:Y:S02]  /*0c70*/  LEA.HI.SX32 R29, R29, R74.reuse, 0x1b ;  /* 0x0000004a1d1d7211 */ /* 0x080fe400078fdaff */
[----:B------:R-:W-:-:S02]  /*0c80*/  LEA.HI.SX32 R27, R27, R74, 0x1b ;  /* 0x0000004a1b1b7211 */ /* 0x000fc400078fdaff */
[-C--:B------:R-:W-:Y:S01]  /*0c90*/  LEA.HI.SX32 R30, R31, R74.reuse, 0x1b ;  /* 0x0000004a1f1e7211 */ /* 0x080fe200078fdaff */
[----:B------:R-:W-:Y:S01]  /*0ca0*/  IMAD.SHL.U32 R31, R29, 0x2, RZ ;  /* 0x000000021d1f7824 */ /* 0x000fe200078e00ff */
[----:B------:R-:W-:Y:S02]  /*0cb0*/  IADD3 R85, R74, 0x1e0, RZ ;  /* 0x000001e04a557810 */ /* 0x000fe40007ffe0ff */
[----:B------:R-:W-:Y:S01]  /*0cc0*/  SHF.L.U32 R32, R27, 0x1, RZ ;  /* 0x000000011b207819 */ /* 0x000fe200000006ff */
[----:B------:R-:W-:Y:S01]  /*0cd0*/  IMAD.SHL.U32 R30, R30, 0x2, RZ ;  /* 0x000000021e1e7824 */ /* 0x000fe200078e00ff */
[----:B------:R-:W-:-:S05]  /*0ce0*/  LEA.HI.SX32 R24, R85, R74, 0x1b ;  /* 0x0000004a55187211 */ /* 0x000fca00078fdaff */
[----:B------:R-:W-:Y:S01]  /*0cf0*/  IMAD.SHL.U32 R24, R24, 0x2, RZ ;  /* 0x0000000218187824 */ /* 0x000fe200078e00ff */
[-C--:B------:R-:W-:Y:S02]  /*0d00*/  ISETP.GE.AND P2, PT, R6, R99.reuse, PT ;  /* 0x000000630600720c */ /* 0x080fe40003f46270 */
[-C--:B------:R-:W-:Y:S02]  /*0d10*/  ISETP.GE.AND P1, PT, R22, R99.reuse, PT ;  /* 0x000000631600720c */ /* 0x080fe40003f26270 */
[-C--:B------:R-:W-:Y:S02]  /*0d20*/  ISETP.GE.AND P0, PT, R55, R99.reuse, PT ;  /* 0x000000633700720c */ /* 0x080fe40003f06270 */
[-C--:B------:R-:W-:Y:S02]  /*0d30*/  ISETP.GE.AND P4, PT, R54, R99.reuse, PT ;  /* 0x000000633600720c */ /* 0x080fe40003f86270 */
        /* <DEDUP_REMOVED lines=23> */
[----:B------:R-:W-:-:S03]  /*0eb0*/  SHF.L.U32 R29, R0, 0x1, RZ ;  /* 0x00000001001d7819 */ /* 0x000fc600000006ff */
[----:B------:R0:W-:Y:S01]  /*0ec0*/  STS.U16 [R34+0x140], R15 ;  /* 0x0001400f22007388 */ /* 0x0001e20000000400 */
[C---:B-1----:R-:W-:Y:S02]  /*0ed0*/  IADD3 R13, R74.reuse, 0x180, RZ ;  /* 0x000001804a0d7810 */ /* 0x042fe40007ffe0ff */
[-C--:B------:R-:W-:Y:S01]  /*0ee0*/  LEA.HI.SX32 R11, R11, R74.reuse, 0x1b ;  /* 0x0000004a0b0b7211 */ /* 0x080fe200078fdaff */
[C---:B------:R-:W-:Y:S01]  /*0ef0*/  IMAD.SHL.U32 R0, R74.reuse, 0x10, RZ ;  /* 0x000000104a007824 */ /* 0x040fe200078e00ff */
[-C--:B------:R-:W-:Y:S02]  /*0f00*/  LEA.HI.SX32 R13, R13, R74.reuse, 0x1b ;  /* 0x0000004a0d0d7211 */ /* 0x080fe400078fdaff */
[----:B0-----:R-:W-:Y:S02]  /*0f10*/  IADD3 R15, R74, 0x1a0, RZ ;  /* 0x000001a04a0f7810 */ /* 0x001fe40007ffe0ff */
[-C--:B------:R-:W-:Y:S02]  /*0f20*/  LEA.HI.SX32 R25, R25, R74.reuse, 0x1b ;  /* 0x0000004a19197211 */ /* 0x080fe400078fdaff */
[----:B------:R-:W-:Y:S01]  /*0f30*/  LEA.HI.SX32 R15, R15, R74, 0x1b ;  /* 0x0000004a0f0f7211 */ /* 0x000fe200078fdaff */
[----:B------:R-:W-:Y:S01]  /*0f40*/  STS.U16 [R33+0x180], R14 ;  /* 0x0001800e21007388 */ /* 0x000fe20000000400 */
[----:B------:R-:W-:Y:S01]  /*0f50*/  IMAD.SHL.U32 R28, R11, 0x2, RZ ;  /* 0x000000020b1c7824 */ /* 0x000fe200078e00ff */
[----:B------:R-:W-:Y:S01]  /*0f60*/  LEA.HI.SX32 R0, R0, R0, 0x1b ;  /* 0x0000000000007211 */ /* 0x000fe200078fdaff */
[----:B------:R-:W-:Y:S01]  /*0f70*/  IMAD.SHL.U32 R27, R13, 0x2, RZ ;  /* 0x000000020d1b7824 */ /* 0x000fe200078e00ff */
[----:B------:R-:W-:Y:S01]  /*0f80*/  STS.U16 [R32+0x1c0], R17 ;  /* 0x0001c01120007388 */ /* 0x000fe20000000400 */
[----:B------:R-:W-:Y:S01]  /*0f90*/  SHF.L.U32 R26, R15, 0x1, RZ ;  /* 0x000000010f1a7819 */ /* 0x000fe200000006ff */
[----:B------:R-:W-:-:S02]  /*0fa0*/  IMAD.SHL.U32 R25, R25, 0x2, RZ ;  /* 0x0000000219197824 */ /* 0x000fc400078e00ff */
[----:B------:R-:W-:Y:S01]  /*0fb0*/  STS.U16 [R31+0x200], R16 ;  /* 0x000200101f007388 */ /* 0x000fe20000000400 */
[----:B------:R-:W-:-:S03]  /*0fc0*/  SHF.L.U32 R0, R0, 0x1, RZ ;  /* 0x0000000100007819 */ /* 0x000fc600000006ff */
[----:B------:R-:W-:Y:S04]  /*0fd0*/  STS.U16 [R30+0x240], R19 ;  /* 0x000240131e007388 */ /* 0x000fe80000000400 */
[----:B------:R0:W-:Y:S04]  /*0fe0*/  STS.U16 [R29+0x280], R18 ;  /* 0x000280121d007388 */ /* 0x0001e80000000400 */
[----:B------:R1:W-:Y:S04]  /*0ff0*/  STS.U16 [R28+0x2c0], R21 ;  /* 0x0002c0151c007388 */ /* 0x0003e80000000400 */
[----:B------:R2:W-:Y:S01]  /*1000*/  STS.U16 [R27+0x300], R20 ;  /* 0x000300141b007388 */ /* 0x0005e20000000400 */
[----:B------:R-:W-:-:S03]  /*1010*/  MOV R10, R82 ;  /* 0x00000052000a7202 */ /* 0x000fc60000000f00 */
[----:B------:R3:W-:Y:S01]  /*1020*/  STS.U16 [R26+0x340], R23 ;  /* 0x000340171a007388 */ /* 0x0007e20000000400 */
[----:B------:R-:W-:-:S03]  /*1030*/  IMAD.MOV.U32 R11, RZ, RZ, R87 ;  /* 0x000000ffff0b7224 */ /* 0x000fc600078e0057 */
        /* <DEDUP_REMOVED lines=24> */
[----:B---3--:R-:W-:Y:S01]  /*11c0*/  PRMT R23, RZ, 0x7610, R23 ;  /* 0x00007610ff177816 */ /* 0x008fe20000000017 */
        /* <DEDUP_REMOVED lines=44> */
[----:B------:R-:W1:Y:S04]  /*1490*/  LDS.U16 R18, [R0] ;  /* 0x0000000000127984 */ /* 0x000e680000000400 */
[----:B------:R-:W2:Y:S04]  /*14a0*/  LDS.U16 R19, [R0+0x2] ;  /* 0x0000020000137984 */ /* 0x000ea80000000400 */
[----:B------:R-:W3:Y:S04]  /*14b0*/  LDS.U16 R20, [R0+0x4] ;  /* 0x0000040000147984 */ /* 0x000ee80000000400 */
[----:B------:R-:W4:Y:S04]  /*14c0*/  LDS.U16 R21, [R0+0x6] ;  /* 0x0000060000157984 */ /* 0x000f280000000400 */
[----:B------:R-:W1:Y:S04]  /*14d0*/  LDS.U16 R23, [R0+0x8] ;  /* 0x0000080000177984 */ /* 0x000e680000000400 */
[----:B------:R-:W1:Y:S04]  /*14e0*/  LDS.U16 R98, [R0+0xa] ;  /* 0x00000a0000627984 */ /* 0x000e680000000400 */
[----:B------:R-:W2:Y:S01]  /*14f0*/  LDS.U16 R100, [R0+0xc] ;  /* 0x00000c0000647984 */ /* 0x000ea20000000400 */
[----:B0-----:R-:W-:-:S03]  /*1500*/  IMAD.MOV.U32 R101, RZ, RZ, c[0x0][0x16c] ;  /* 0x00005b00ff657624 */ /* 0x001fc600078e00ff */
[----:B------:R0:W0:Y:S04]  /*1510*/  LDS.U16 R105, [R0+0xe] ;  /* 0x00000e0000697984 */ /* 0x0000280000000400 */
[----:B------:R0:W0:Y:S04]  /*1520*/  LDS.U16 R102, [R0+0x10] ;  /* 0x0000100000667984 */ /* 0x0000280000000400 */
[----:B------:R0:W0:Y:S04]  /*1530*/  LDS.U16 R103, [R0+0x12] ;  /* 0x0000120000677984 */ /* 0x0000280000000400 */
[----:B------:R0:W0:Y:S04]  /*1540*/  LDS.U16 R97, [R0+0x14] ;  /* 0x0000140000617984 */ /* 0x0000280000000400 */
[----:B------:R0:W0:Y:S04]  /*1550*/  LDS.U16 R95, [R0+0x16] ;  /* 0x00001600005f7984 */ /* 0x0000280000000400 */
[----:B------:R0:W0:Y:S04]  /*1560*/  LDS.U16 R94, [R0+0x18] ;  /* 0x00001800005e7984 */ /* 0x0000280000000400 */
[----:B------:R0:W0:Y:S04]  /*1570*/  LDS.U16 R93, [R0+0x1a] ;  /* 0x00001a00005d7984 */ /* 0x0000280000000400 */
[----:B------:R0:W0:Y:S04]  /*1580*/  LDS.U16 R92, [R0+0x1c] ;  /* 0x00001c00005c7984 */ /* 0x0000280000000400 */
[----:B------:R0:W0:Y:S01]  /*1590*/  LDS.U16 R91, [R0+0x1e] ;  /* 0x00001e00005b7984 */ /* 0x0000220000000400 */
[----:B------:R-:W-:-:S02]  /*15a0*/  ISETP.GE.AND P6, PT, R101, 0x1, PT ;  /* 0x000000016500780c */ /* 0x000fc40003fc6270 */
        /* <DEDUP_REMOVED lines=23> */
[----:B0-----:R-:W-:Y:S02]  /*1720*/  FMUL.FTZ R18, R18, 1.4426950216293334961 ;  /* 0x3fb8aa3b12127820 */ /* 0x001fe40000410000 */
        /* <DEDUP_REMOVED lines=30> */
.L_x_4246:
[----:B0-----:R-:W-:Y:S05]  /*1910*/  BSYNC B0 ;  /* 0x0000000000007941 */ /* 0x001fea0003800000 */
.L_x_4245:
        /* <DEDUP_REMOVED lines=36> */
.L_x_4248:
[----:B------:R-:W-:Y:S05]  /*1b60*/  BSYNC B0 ;  /* 0x0000000000007941 */ /* 0x000fea0003800000 */
.L_x_4247:
        /* <DEDUP_REMOVED lines=38> */
.L_x_4250:
[----:B------:R-:W-:Y:S05]  /*1dd0*/  BSYNC B0 ;  /* 0x0000000000007941 */ /* 0x000fea0003800000 */
.L_x_4249:
        /* <DEDUP_REMOVED lines=36> */
.L_x_4252:
[----:B------:R-:W-:Y:S05]  /*2020*/  BSYNC B0 ;  /* 0x0000000000007941 */ /* 0x000fea0003800000 */
.L_x_4251:
        /* <DEDUP_REMOVED lines=38> */
.L_x_4254:
[----:B------:R-:W-:Y:S05]  /*2290*/  BSYNC B0 ;  /* 0x0000000000007941 */ /* 0x000fea0003800000 */
.L_x_4253:
        /* <DEDUP_REMOVED lines=36> */
.L_x_4256:
[----:B------:R-:W-:Y:S05]  /*24e0*/  BSYNC B0 ;  /* 0x0000000000007941 */ /* 0x000fea0003800000 */
.L_x_4255:
        /* <DEDUP_REMOVED lines=38> */
.L_x_4258:
[----:B------:R-:W-:Y:S05]  /*2750*/  BSYNC B0 ;  /* 0x0000000000007941 */ /* 0x000fea0003800000 */
.L_x_4257:
        /* <DEDUP_REMOVED lines=36> */
.L_x_4260:
[----:B------:R-:W-:Y:S05]  /*29a0*/  BSYNC B0 ;  /* 0x0000000000007941 */ /* 0x000fea0003800000 */
.L_x_4259:
        /* <DEDUP_REMOVED lines=41> */
.L_x_4262:
[----:B------:R-:W-:Y:S05]  /*2c40*/  BSYNC B0 ;  /* 0x0000000000007941 */ /* 0x000fea0003800000 */
.L_x_4261:
        /* <DEDUP_REMOVED lines=41> */
.L_x_4264:
[----:B------:R-:W-:Y:S05]  /*2ee0*/  BSYNC B0 ;  /* 0x0000000000007941 */ /* 0x000fea0003800000 */
.L_x_4263:
        /* <DEDUP_REMOVED lines=47> */
.L_x_4266:
[----:B------:R-:W-:Y:S05]  /*31e0*/  BSYNC B0 ;  /* 0x0000000000007941 */ /* 0x000fea0003800000 */
.L_x_4265:
        /* <DEDUP_REMOVED lines=33> */
.L_x_4268:
[----:B------:R-:W-:Y:S05]  /*3400*/  BSYNC B0 ;  /* 0x0000000000007941 */ /* 0x000fea0003800000 */
.L_x_4267:
        /* <DEDUP_REMOVED lines=33> */
.L_x_4270:
[----:B------:R-:W-:Y:S05]  /*3620*/  BSYNC B0 ;  /* 0x0000000000007941 */ /* 0x000fea0003800000 */
.L_x_4269:
        /* <DEDUP_REMOVED lines=33> */
.L_x_4272:
[----:B------:R-:W-:Y:S05]  /*3840*/  BSYNC B0 ;  /* 0x0000000000007941 */ /* 0x000fea0003800000 */
.L_x_4271:
        /* <DEDUP_REMOVED lines=33> */
.L_x_4274:
[----:B------:R-:W-:Y:S05]  /*3a60*/  BSYNC B0 ;  /* 0x0000000000007941 */ /* 0x000fea0003800000 */
.L_x_4273:
        /* <DEDUP_REMOVED lines=33> */
.L_x_4276:
[----:B------:R-:W-:Y:S05]  /*3c80*/  BSYNC B0 ;  /* 0x0000000000007941 */ /* 0x000fea0003800000 */
.L_x_4275:
        /* <DEDUP_REMOVED lines=38> */
.L_x_4280:
[----:B------:R-:W-:Y:S01]  /*3ef0*/  SHF.R.S32.HI R128, RZ, 0x1f, R127 ;  /* 0x0000001fff807819 */ /* 0x000fe2000001147f */
[----:B0-----:R-:W-:Y:S02]  /*3f00*/  IMAD.MOV.U32 R12, RZ, RZ, R4 ;  /* 0x000000ffff0c7224 */ /* 0x001fe400078e0004 */
[----:B------:R-:W-:Y:S02]  /*3f10*/  IMAD.MOV.U32 R13, RZ, RZ, R73 ;  /* 0x000000ffff0d7224 */ /* 0x000fe400078e0049 */
[----:B------:R-:W-:Y:S02]  /*3f20*/  IMAD R14, R128, c[0x0][0x188], RZ ;  /* 0x00006200800e7a24 */ /* 0x000fe400078e02ff */
[----:B------:R-:W-:-:S04]  /*3f30*/  IMAD.WIDE.U32 R16, R127, c[0x0][0x188], R12 ;  /* 0x000062007f107a25 */ /* 0x000fc800078e000c */
[----:B------:R-:W-:Y:S01]  /*3f40*/  IMAD R13, R127, c[0x0][0x18c], R14 ;  /* 0x000063007f0d7a24 */ /* 0x000fe200078e020e */
[----:B------:R-:W-:Y:S01]  /*3f50*/  LEA R12, P1, R16, c[0x0][0x220], 0x2 ;  /* 0x00008800100c7a11 */ /* 0x000fe200078210ff */
[----:B------:R-:W-:Y:S02]  /*3f60*/  IMAD.MOV.U32 R99, RZ, RZ, -0x200 ;  /* 0xfffffe00ff637424 */ /* 0x000fe400078e00ff */
[----:B------:R-:W-:Y:S01]  /*3f70*/  IMAD R96, R128, c[0x0][0x1a0], RZ ;  /* 0x0000680080607a24 */ /* 0x000fe200078e02ff */
[----:B------:R-:W-:Y:S01]  /*3f80*/  IADD3 R13, R17, R13, RZ ;  /* 0x0000000d110d7210 */ /* 0x000fe20007ffe0ff */
[----:B------:R-:W-:Y:S02]  /*3f90*/  IMAD R99, R72, R99, c[0x0][0x168] ;  /* 0x00005a0048637624 */ /* 0x000fe400078e0263 */
[----:B------:R-:W-:Y:S01]  /*3fa0*/  IMAD.WIDE.U32 R14, R127, c[0x0][0x1a0], R6 ;  /* 0x000068007f0e7a25 */ /* 0x000fe200078e0006 */
[----:B------:R-:W-:-:S03]  /*3fb0*/  LEA.HI.X R13, R16, c[0x0][0x224], R13, 0x2, P1 ;  /* 0x00008900100d7a11 */ /* 0x000fc600008f140d */
[----:B------:R-:W-:Y:S01]  /*3fc0*/  IMAD R17, R127, c[0x0][0x1a4], R96 ;  /* 0x000069007f117a24 */ /* 0x000fe200078e0260 */
[-C--:B------:R-:W-:Y:S01]  /*3fd0*/  ISETP.GE.AND P2, PT, R6, R99.reuse, PT ;  /* 0x000000630600720c */ /* 0x080fe20003f46270 */
[----:B------:R0:W2:Y:S01]  /*3fe0*/  LDG.E R140, [R12.64] ;  /* 0x000000040c8c7981 */ /* 0x0000a2000c1e1900 */
[----:B------:R-:W-:Y:S01]  /*3ff0*/  ISETP.GE.AND P3, PT, R22, R99, PT ;  /* 0x000000631600720c */ /* 0x000fe20003f66270 */
[----:B------:R-:W-:Y:S01]  /*4000*/  IMAD.IADD R15, R15, 0x1, R17 ;  /* 0x000000010f0f7824 */ /* 0x000fe200078e0211 */
[----:B------:R-:W-:Y:S02]  /*4010*/  LEA R16, P1, R14, R43, 0x1 ;  /* 0x0000002b0e107211 */ /* 0x000fe400078208ff */
[-C--:B------:R-:W-:Y:S02]  /*4020*/  ISETP.GE.AND P4, PT, R55, R99.reuse, PT ;  /* 0x000000633700720c */ /* 0x080fe40003f86270 */
[----:B------:R-:W-:Y:S02]  /*4030*/  ISETP.GE.AND P5, PT, R54, R99, PT ;  /* 0x000000633600720c */ /* 0x000fe40003fa6270 */
[----:B------:R-:W-:-:S02]  /*4040*/  LEA.HI.X R17, R14, R41, R15, 0x1, P1 ;  /* 0x000000290e117211 */ /* 0x000fc400008f0c0f */
[----:B------:R-:W-:Y:S02]  /*4050*/  PRMT R14, RZ, 0x7610, R14 ;  /* 0x00007610ff0e7816 */ /* 0x000fe4000000000e */
[----:B------:R-:W-:Y:S02]  /*4060*/  PRMT R15, RZ, 0x7610, R15 ;  /* 0x00007610ff0f7816 */ /* 0x000fe4000000000f */
[----:B------:R-:W-:Y:S02]  /*4070*/  PRMT R96, RZ, 0x7610, R96 ;  /* 0x00007610ff607816 */ /* 0x000fe40000000060 */
[----:B------:R-:W-:Y:S01]  /*4080*/  PRMT R129, RZ, 0x7610, R129 ;  /* 0x00007610ff817816 */ /* 0x000fe20000000081 */
[----:B------:R-:W3:Y:S01]  /*4090*/  @!P2 LDG.E.U16 R14, [R16.64] ;  /* 0x00000004100ea981 */ /* 0x000ee2000c1e1500 */
[-C--:B------:R-:W-:Y:S02]  /*40a0*/  ISETP.GE.AND P6, PT, R53, R99.reuse, PT ;  /* 0x000000633500720c */ /* 0x080fe40003fc6270 */
[-C--:B------:R-:W-:Y:S01]  /*40b0*/  ISETP.GE.AND P1, PT, R52, R99.reuse, PT ;  /* 0x000000633400720c */ /* 0x080fe20003f26270 */
[----:B------:R-:W4:Y:S01]  /*40c0*/  @!P3 LDG.E.U16 R15, [R16.64+0x40] ;  /* 0x00004004100fb981 */ /* 0x000f22000c1e1500 */
[----:B------:R-:W-:-:S02]  /*40d0*/  ISETP.GE.AND P2, PT, R51, R99, PT ;  /* 0x000000633300720c */ /* 0x000fc40003f46270 */
        /* <DEDUP_REMOVED lines=42> */
[----:B--2---:R0:W-:Y:S04]  /*4380*/  STS.U16 [R37+0x80], R96 ;  /* 0x0000806025007388 */ /* 0x0041e80000000400 */
[----:B------:R-:W-:Y:S04]  /*4390*/  STS.U16 [R36+0xc0], R129 ;  /* 0x0000c08124007388 */ /* 0x000fe80000000400 */
[----:B------:R-:W-:Y:S04]  /*43a0*/  STS.U16 [R35+0x100], R130 ;  /* 0x0001008223007388 */ /* 0x000fe80000000400 */
[----:B------:R-:W-:Y:S04]  /*43b0*/  STS.U16 [R34+0x140], R131 ;  /* 0x0001408322007388 */ /* 0x000fe80000000400 */
[----:B------:R1:W-:Y:S04]  /*43c0*/  STS.U16 [R33+0x180], R12 ;  /* 0x0001800c21007388 */ /* 0x0003e80000000400 */
        /* <DEDUP_REMOVED lines=11> */
[----:B0-----:R-:W0:Y:S01]  /*4480*/  S2R R96, SR_TID.X ;  /* 0x0000000000607919 */ /* 0x001e220000002100 */
[----:B-1----:R-:W-:-:S03]  /*4490*/  MOV R12, R2 ;  /* 0x00000002000c7202 */ /* 0x002fc60000000f00 */
[----:B------:R-:W1:Y:S01]  /*44a0*/  LDS.U16 R131, [R0+0x4] ;  /* 0x0000040000837984 */ /* 0x000e620000000400 */
[----:B------:R-:W-:Y:S02]  /*44b0*/  FMUL.FTZ R17, R140, 1.4426950216293334961 ;  /* 0x3fb8aa3b8c117820 */ /* 0x000fe40000410000 */
[----:B--2---:R-:W-:Y:S01]  /*44c0*/  IMAD.MOV.U32 R13, RZ, RZ, R71 ;  /* 0x000000ffff0d7224 */ /* 0x004fe200078e0047 */
[----:B------:R-:W2:Y:S01]  /*44d0*/  LDS.U16 R129, [R0+0xa] ;  /* 0x00000a0000817984 */ /* 0x000ea20000000400 */
[----:B------:R-:W-:Y:S02]  /*44e0*/  FMUL.FTZ R14, R17, R18 ;  /* 0x00000012110e7220 */ /* 0x000fe40000410000 */
[C---:B------:R-:W-:Y:S01]  /*44f0*/  IMAD.WIDE.U32 R12, R127.reuse, c[0x0][0x1c0], R12 ;  /* 0x000070007f0c7a25 */ /* 0x040fe200078e000c */
[----:B------:R-:W4:Y:S03]  /*4500*/  LDS.U16 R130, [R0+0x2] ;  /* 0x0000020000827984 */ /* 0x000f260000000400 */
[----:B------:R-:W-:Y:S01]  /*4510*/  IMAD R15, R127, c[0x0][0x1c4], R128 ;  /* 0x000071007f0f7a24 */ /* 0x000fe200078e0280 */
[----:B------:R0:W1:Y:S01]  /*4520*/  MUFU.EX2 R160, R14 ;  /* 0x0000000e00a07308 */ /* 0x0000620000000800 */
[----:B------:R-:W2:Y:S02]  /*4530*/  LDS.U16 R132, [R0+0x6] ;  /* 0x0000060000847984 */ /* 0x000ea40000000400 */
[----:B------:R-:W-:-:S02]  /*4540*/  IMAD.IADD R13, R13, 0x1, R15 ;  /* 0x000000010d0d7824 */ /* 0x000fc400078e020f */
[----:B------:R-:W-:Y:S01]  /*4550*/  LDS.U16 R133, [R0+0x8] ;  /* 0x0000080000857984 */ /* 0x000fe20000000400 */
[----:B0-----:R-:W-:-:S04]  /*4560*/  LEA R14, P1, R12, c[0x0][0x230], 0x2 ;  /* 0x00008c000c0e7a11 */ /* 0x001fc800078210ff */
[----:B------:R-:W-:Y:S02]  /*4570*/  LEA.HI.X R15, R12, c[0x0][0x234], R13, 0x2, P1 ;  /* 0x00008d000c0f7a11 */ /* 0x000fe400008f140d */
[----:B------:R-:W-:Y:S02]  /*4580*/  SHF.L.U32 R128, R96, 0x4, RZ ;  /* 0x0000000460807819 */ /* 0x000fe400000006ff */
[----:B---3--:R-:W-:Y:S02]  /*4590*/  PRMT R13, RZ, 0x5410, R16 ;  /* 0x00005410ff0d7816 */ /* 0x008fe40000000010 */
[----:B------:R-:W-:Y:S01]  /*45a0*/  ISETP.GE.U32.AND P2, PT, R128, R99, PT ;  /* 0x000000638000720c */ /* 0x000fe20003f46070 */
[----:B------:R-:W0:Y:S02]  /*45b0*/  LDS.U16 R16, [R0+0xc] ;  /* 0x00000c0000107984 */ /* 0x000e240000000400 */
[----:B------:R-:W-:Y:S01]  /*45c0*/  FMUL.FTZ R13, R118, R13 ;  /* 0x0000000d760d7220 */ /* 0x000fe20000410000 */
[----:B------:R-:W-:Y:S01]  /*45d0*/  IADD3 R12, R128, 0x5, RZ ;  /* 0x00000005800c7810 */ /* 0x000fe20007ffe0ff */
[----:B------:R-:W-:Y:S01]  /*45e0*/  FMUL.FTZ R155, R17, R19 ;  /* 0x00000013119b7220 */ /* 0x000fe20000410000 */
[----:B------:R1:W5:Y:S02]  /*45f0*/  LDG.E R128, [R14.64] ;  /* 0x000000040e807981 */ /* 0x000364000c1e1900 */
[----:B------:R-:W-:-:S02]  /*4600*/  FSEL R159, R13, RZ, !P2 ;  /* 0x000000ff0d9f7208 */ /* 0x000fc40005000000 */
[----:B------:R-:W3:Y:S01]  /*4610*/  LDS.U16 R13, [R0+0x10] ;  /* 0x00001000000d7984 */ /* 0x000ee20000000400 */
[----:B------:R-:W-:-:S03]  /*4620*/  ISETP.GE.U32.AND P1, PT, R12, R99, PT ;  /* 0x000000630c00720c */ /* 0x000fc60003f26070 */
[----:B------:R-:W3:Y:S01]  /*4630*/  LDS.U16 R12, [R0+0xe] ;  /* 0x00000e00000c7984 */ /* 0x000ee20000000400 */
[----:B-1----:R-:W-:Y:S01]  /*4640*/  PRMT R14, RZ, 0x5410, R131 ;  /* 0x00005410ff0e7816 */ /* 0x002fe20000000083 */
[----:B------:R-:W-:Y:S01]  /*4650*/  FMUL.FTZ R142, R17, R20 ;  /* 0x00000014118e7220 */ /* 0x000fe20000410000 */
[----:B------:R-:W1:Y:S03]  /*4660*/  MUFU.EX2 R155, R155 ;  /* 0x0000009b009b7308 */ /* 0x000e660000000800 */
[----:B------:R-:W-:Y:S02]  /*4670*/  FMUL.FTZ R14, R117, R14 ;  /* 0x0000000e750e7220 */ /* 0x000fe40000410000 */
[----:B------:R-:W-:-:S03]  /*4680*/  FMUL.FTZ R144, R17, R21 ;  /* 0x0000001511907220 */ /* 0x000fc60000410000 */
[----:B------:R-:W0:Y:S01]  /*4690*/  MUFU.EX2 R142, R142 ;  /* 0x0000008e008e7308 */ /* 0x000e220000000800 */
[----:B------:R-:W-:Y:S01]  /*46a0*/  FSEL R139, R14, RZ, !P4 ;  /* 0x000000ff0e8b7208 */ /* 0x000fe20006000000 */
[C---:B------:R-:W-:Y:S01]  /*46b0*/  FMUL.FTZ R146, R17.reuse, R23 ;  /* 0x0000001711927220 */ /* 0x040fe20000410000 */
[----:B--2---:R-:W-:Y:S02]  /*46c0*/  PRMT R14, RZ, 0x5410, R129 ;  /* 0x00005410ff0e7816 */ /* 0x004fe40000000081 */
[----:B------:R-:W2:Y:S01]  /*46d0*/  LDS.U16 R129, [R0+0x12] ;  /* 0x0000120000817984 */ /* 0x000ea20000000400 */
[C---:B------:R-:W-:Y:S02]  /*46e0*/  FMUL.FTZ R148, R17.reuse, R98 ;  /* 0x0000006211947220 */ /* 0x040fe40000410000 */
[----:B------:R-:W0:Y:S01]  /*46f0*/  MUFU.EX2 R144, R144 ;  /* 0x0000009000907308 */ /* 0x000e220000000800 */
[----:B------:R-:W-:Y:S01]  /*4700*/  FMUL.FTZ R150, R17, R100 ;  /* 0x0000006411967220 */ /* 0x000fe20000410000 */
[----:B------:R-:W-:-:S02]  /*4710*/  FSEL R160, R160, 1, !P2 ;  /* 0x3f800000a0a07808 */ /* 0x000fc40005000000 */
[----:B-1----:R-:W-:-:S04]  /*4720*/  FSEL R155, R155, 1, !P3 ;  /* 0x3f8000009b9b7808 */ /* 0x002fc80005800000 */
[----:B------:R-:W1:Y:S01]  /*4730*/  MUFU.EX2 R146, R146 ;  /* 0x0000009200927308 */ /* 0x000e620000000800 */
[----:B----4-:R-:W-:Y:S02]  /*4740*/  PRMT R130, RZ, 0x5410, R130 ;  /* 0x00005410ff827816 */ /* 0x010fe40000000082 */
[----:B------:R-:W-:-:S05]  /*4750*/  PRMT R15, RZ, 0x5410, R132 ;  /* 0x00005410ff0f7816 */ /* 0x000fca0000000084 */
[----:B------:R-:W4:Y:S01]  /*4760*/  MUFU.EX2 R148, R148 ;  /* 0x0000009400947308 */ /* 0x000f220000000800 */
[----:B0-----:R-:W-:Y:S01]  /*4770*/  FSEL R142, R142, 1, !P4 ;  /* 0x3f8000008e8e7808 */ /* 0x001fe20006000000 */
[----:B------:R-:W-:Y:S01]  /*4780*/  FMUL.FTZ R131, R160, R155 ;  /* 0x0000009ba0837220 */ /* 0x000fe20000410000 */
[----:B------:R-:W-:Y:S01]  /*4790*/  PRMT R16, RZ, 0x5410, R16 ;  /* 0x00005410ff107816 */ /* 0x000fe20000000010 */
[----:B------:R-:W-:Y:S01]  /*47a0*/  FMUL.FTZ R152, R17, R101 ;  /* 0x0000006511987220 */ /* 0x000fe20000410000 */
[----:B---3--:R-:W-:-:S03]  /*47b0*/  PRMT R13, RZ, 0x5410, R13 ;  /* 0x00005410ff0d7816 */ /* 0x008fc6000000000d */
[----:B------:R-:W0:Y:S01]  /*47c0*/  MUFU.EX2 R150, R150 ;  /* 0x0000009600967308 */ /* 0x000e220000000800 */
[----:B------:R-:W-:Y:S01]  /*47d0*/  FMUL.FTZ R130, R119, R130 ;  /* 0x0000008277827220 */ /* 0x000fe20000410000 */
[----:B------:R-:W-:Y:S01]  /*47e0*/  FSEL R144, R144, 1, !P5 ;  /* 0x3f80000090907808 */ /* 0x000fe20006800000 */
[----:B------:R-:W-:Y:S01]  /*47f0*/  FMUL.FTZ R15, R120, R15 ;  /* 0x0000000f780f7220 */ /* 0x000fe20000410000 */
[----:B------:R-:W-:Y:S01]  /*4800*/  ISETP.GE.U32.AND P2, PT, R65, R99, PT ;  /* 0x000000634100720c */ /* 0x000fe20003f46070 */
[----:B------:R-:W-:Y:S02]  /*4810*/  FMUL.FTZ R16, R115, R16 ;  /* 0x0000001073107220 */ /* 0x000fe40000410000 */
[----:B------:R-:W-:Y:S01]  /*4820*/  FMUL.FTZ R131, R142, R131 ;  /* 0x000000838e837220 */ /* 0x000fe20000410000 */
[----:B------:R-:W-:Y:S01]  /*4830*/  PRMT R133, RZ, 0x5410, R133 ;  /* 0x00005410ff857816 */ /* 0x000fe20000000085 */
[----:B------:R-:W-:Y:S01]  /*4840*/  FMUL.FTZ R154, R17, R102 ;  /* 0x00000066119a7220 */ /* 0x000fe20000410000 */
[----:B------:R-:W3:Y:S01]  /*4850*/  MUFU.EX2 R152, R152 ;  /* 0x0000009800987308 */ /* 0x000ee20000000800 */
[----:B------:R-:W-:Y:S01]  /*4860*/  FMUL.FTZ R13, R114, R13 ;  /* 0x0000000d720d7220 */ /* 0x000fe20000410000 */
[----:B------:R-:W-:Y:S01]  /*4870*/  FSEL R158, R130, RZ, !P3 ;  /* 0x000000ff829e7208 */ /* 0x000fe20005800000 */
[----:B------:R-:W-:Y:S01]  /*4880*/  FMUL.FTZ R131, R144, R131 ;  /* 0x0000008390837220 */ /* 0x000fe20000410000 */
[----:B------:R-:W-:Y:S01]  /*4890*/  ISETP.GE.U32.AND P4, PT, R63, R99, PT ;  /* 0x000000633f00720c */ /* 0x000fe20003f86070 */
[----:B------:R-:W2:Y:S01]  /*48a0*/  LDS.U16 R130, [R0+0x14] ;  /* 0x0000140000827984 */ /* 0x000ea20000000400 */
[----:B-1----:R-:W-:Y:S01]  /*48b0*/  FSEL R146, R146, 1, !P6 ;  /* 0x3f80000092927808 */ /* 0x002fe20007000000 */
[----:B------:R-:W-:Y:S01]  /*48c0*/  FMUL.FTZ R162, R17, R103 ;  /* 0x0000006711a27220 */ /* 0x000fe20000410000 */
[----:B------:R-:W-:Y:S01]  /*48d0*/  FSEL R141, R15, RZ, !P5 ;  /* 0x000000ff0f8d7208 */ /* 0x000fe20006800000 */
[----:B------:R-:W-:Y:S01]  /*48e0*/  FMUL.FTZ R14, R121, R14 ;  /* 0x0000000e790e7220 */ /* 0x000fe20000410000 */
[----:B------:R-:W-:-:S02]  /*48f0*/  FSEL R147, R16, RZ, !P2 ;  /* 0x000000ff10937208 */ /* 0x000fc40005000000 */
[----:B------:R-:W-:Y:S01]  /*4900*/  PRMT R15, RZ, 0x5410, R12 ;  /* 0x00005410ff0f7816 */ /* 0x000fe2000000000c */
[----:B------:R-:W1:Y:S01]  /*4910*/  LDS.U16 R16, [R0+0x16] ;  /* 0x0000160000107984 */ /* 0x000e620000000400 */
[----:B------:R-:W2:Y:S01]  /*4920*/  MUFU.EX2 R154, R154 ;  /* 0x0000009a009a7308 */ /* 0x000ea20000000800 */
[----:B------:R-:W-:Y:S01]  /*4930*/  FMUL.FTZ R133, R116, R133 ;  /* 0x0000008574857220 */ /* 0x000fe20000410000 */
[----:B----4-:R-:W-:Y:S02]  /*4940*/  FSEL R148, R148, 1, !P1 ;  /* 0x3f80000094947808 */ /* 0x010fe40004800000 */
[----:B------:R-:W-:Y:S01]  /*4950*/  FSEL R151, R13, RZ, !P4 ;  /* 0x000000ff0d977208 */ /* 0x000fe20006000000 */
[----:B------:R-:W-:Y:S02]  /*4960*/  FMUL.FTZ R13, R146, R131 ;  /* 0x00000083920d7220 */ /* 0x000fe40000410000 */
[----:B------:R-:W-:Y:S01]  /*4970*/  FMUL.FTZ R153, R17, R104 ;  /* 0x0000006811997220 */ /* 0x000fe20000410000 */
[----:B------:R-:W-:Y:S01]  /*4980*/  ISETP.GE.U32.AND P3, PT, R64, R99, PT ;  /* 0x000000634000720c */ /* 0x000fe20003f66070 */
[----:B------:R-:W-:Y:S01]  /*4990*/  FMUL.FTZ R15, R122, R15 ;  /* 0x0000000f7a0f7220 */ /* 0x000fe20000410000 */
[----:B------:R-:W4:Y:S01]  /*49a0*/  MUFU.EX2 R162, R162 ;  /* 0x000000a200a27308 */ /* 0x000f220000000800 */
[----:B------:R-:W-:Y:S01]  /*49b0*/  FSEL R145, R14, RZ, !P1 ;  /* 0x000000ff0e917208 */ /* 0x000fe20004800000 */
[----:B------:R-:W-:Y:S01]  /*49c0*/  FMUL.FTZ R13, R148, R13 ;  /* 0x0000000d940d7220 */ /* 0x000fe20000410000 */
[----:B0-----:R-:W-:Y:S01]  /*49d0*/  FSEL R150, R150, 1, !P2 ;  /* 0x3f80000096967808 */ /* 0x001fe20005000000 */
[----:B------:R-:W0:Y:S01]  /*49e0*/  LDS.U16 R14, [R0+0x18] ;  /* 0x00001800000e7984 */ /* 0x000e220000000400 */
[----:B------:R-:W-:Y:S01]  /*49f0*/  FSEL R143, R133, RZ, !P6 ;  /* 0x000000ff858f7208 */ /* 0x000fe20007000000 */
[----:B------:R-:W-:Y:S01]  /*4a00*/  FMUL.FTZ R133, R17, R105 ;  /* 0x0000006911857220 */ /* 0x000fe20000410000 */
[----:B------:R-:W-:Y:S01]  /*4a10*/  FSEL R149, R15, RZ, !P3 ;  /* 0x000000ff0f957208 */ /* 0x000fe20005800000 */
[----:B------:R-:W1:Y:S01]  /*4a20*/  MUFU.EX2 R153, R153 ;  /* 0x0000009900997308 */ /* 0x000e620000000800 */
[----:B------:R-:W0:Y:S01]  /*4a30*/  LDS.U16 R15, [R0+0x1a] ;  /* 0x00001a00000f7984 */ /* 0x000e220000000400 */
[----:B------:R-:W-:-:S02]  /*4a40*/  FMUL.FTZ R135, R150, R13 ;  /* 0x0000000d96877220 */ /* 0x000fc40000410000 */
[----:B------:R-:W-:Y:S01]  /*4a50*/  FMUL.FTZ R134, R17, R106 ;  /* 0x0000006a11867220 */ /* 0x000fe20000410000 */
[----:B------:R-:W0:Y:S01]  /*4a60*/  LDS.U16 R12, [R0+0x1c] ;  /* 0x00001c00000c7984 */ /* 0x000e220000000400 */
[----:B------:R-:W-:Y:S01]  /*4a70*/  FFMA.FTZ R13, R159, R155, R158 ;  /* 0x0000009b9f0d7223 */ /* 0x000fe2000001009e */
[----:B---3--:R-:W-:Y:S01]  /*4a80*/  FSEL R152, R152, 1, !P3 ;  /* 0x3f80000098987808 */ /* 0x008fe20005800000 */
[----:B------:R-:W3:Y:S01]  /*4a90*/  MUFU.EX2 R133, R133 ;  /* 0x0000008500857308 */ /* 0x000ee20000000800 */
[C---:B------:R-:W-:Y:S01]  /*4aa0*/  FMUL.FTZ R132, R17.reuse, R108 ;  /* 0x0000006c11847220 */ /* 0x040fe20000410000 */
[----:B--2---:R-:W-:Y:S01]  /*4ab0*/  PRMT R136, RZ, 0x5410, R129 ;  /* 0x00005410ff887816 */ /* 0x004fe20000000081 */
[C---:B------:R-:W-:Y:S02]  /*4ac0*/  FMUL.FTZ R131, R17.reuse, R109 ;  /* 0x0000006d11837220 */ /* 0x040fe40000410000 */
[----:B------:R-:W-:Y:S02]  /*4ad0*/  FMUL.FTZ R138, R17, R110 ;  /* 0x0000006e118a7220 */ /* 0x000fe40000410000 */
[----:B------:R-:W-:Y:S01]  /*4ae0*/  FFMA.FTZ R17, R142, R13, R139 ;  /* 0x0000000d8e117223 */ /* 0x000fe2000001008b */
[----:B------:R-:W-:Y:S01]  /*4af0*/  ISETP.GE.U32.AND P5, PT, R62, R99, PT ;  /* 0x000000633e00720c */ /* 0x000fe20003fa6070 */
[----:B------:R-:W2:Y:S01]  /*4b00*/  MUFU.EX2 R134, R134 ;  /* 0x0000008600867308 */ /* 0x000ea20000000800 */
[----:B------:R-:W-:Y:S01]  /*4b10*/  FSEL R154, R154, 1, !P4 ;  /* 0x3f8000009a9a7808 */ /* 0x000fe20006000000 */
[----:B------:R-:W0:Y:S01]  /*4b20*/  LDS.U16 R13, [R0+0x1e] ;  /* 0x00001e00000d7984 */ /* 0x000e220000000400 */
[----:B------:R-:W-:-:S02]  /*4b30*/  FMUL.FTZ R135, R152, R135 ;  /* 0x0000008798877220 */ /* 0x000fc40000410000 */
[----:B------:R-:W-:Y:S01]  /*4b40*/  FFMA.FTZ R17, R144, R17, R141 ;  /* 0x0000001190117223 */ /* 0x000fe2000001008d */
[----:B------:R-:W-:Y:S01]  /*4b50*/  ISETP.GE.U32.AND P6, PT, R61, R99, PT ;  /* 0x000000633d00720c */ /* 0x000fe20003fc6070 */
[----:B------:R-:W-:Y:S01]  /*4b60*/  FMUL.FTZ R136, R123, R136 ;  /* 0x000000887b887220 */ /* 0x000fe20000410000 */
[----:B----4-:R-:W-:Y:S01]  /*4b70*/  FSEL R162, R162, 1, !P5 ;  /* 0x3f800000a2a27808 */ /* 0x010fe20006800000 */
[----:B------:R-:W-:Y:S02]  /*4b80*/  FMUL.FTZ R135, R154, R135 ;  /* 0x000000879a877220 */ /* 0x000fe40000410000 */
[----:B------:R-:W-:Y:S01]  /*4b90*/  FFMA.FTZ R17, R146, R17, R143 ;  /* 0x0000001192117223 */ /* 0x000fe2000001008f */
[----:B------:R-:W-:Y:S02]  /*4ba0*/  ISETP.GE.U32.AND P1, PT, R60, R99, PT ;  /* 0x000000633c00720c */ /* 0x000fe40003f26070 */
[----:B------:R-:W-:Y:S01]  /*4bb0*/  FSEL R157, R136, RZ, !P5 ;  /* 0x000000ff889d7208 */ /* 0x000fe20006800000 */
[----:B------:R-:W-:Y:S01]  /*4bc0*/  FMUL.FTZ R136, R162, R135 ;  /* 0x00000087a2887220 */ /* 0x000fe20000410000 */
[----:B-1----:R-:W-:Y:S01]  /*4bd0*/  FSEL R153, R153, 1, !P6 ;  /* 0x3f80000099997808 */ /* 0x002fe20007000000 */
[----:B------:R-:W-:Y:S01]  /*4be0*/  FFMA.FTZ R17, R148, R17, R145 ;  /* 0x0000001194117223 */ /* 0x000fe20000010091 */
[----:B------:R-:W-:-:S02]  /*4bf0*/  ISETP.GE.U32.AND P2, PT, R59, R99, PT ;  /* 0x000000633b00720c */ /* 0x000fc40003f46070 */
[----:B---3--:R-:W-:Y:S01]  /*4c00*/  FSEL R133, R133, 1, !P1 ;  /* 0x3f80000085857808 */ /* 0x008fe20004800000 */
[----:B------:R-:W-:Y:S02]  /*4c10*/  FMUL.FTZ R136, R153, R136 ;  /* 0x0000008899887220 */ /* 0x000fe40000410000 */
[----:B------:R-:W-:Y:S01]  /*4c20*/  FFMA.FTZ R17, R150, R17, R147 ;  /* 0x0000001196117223 */ /* 0x000fe20000010093 */
[----:B--2---:R-:W-:Y:S01]  /*4c30*/  FSEL R134, R134, 1, !P2 ;  /* 0x3f80000086867808 */ /* 0x004fe20005000000 */
[----:B------:R-:W-:Y:S02]  /*4c40*/  FMUL.FTZ R135, R133, R136 ;  /* 0x0000008885877220 */ /* 0x000fe40000410000 */
[----:B------:R-:W-:Y:S01]  /*4c50*/  FFMA.FTZ R129, R152, R17, R149 ;  /* 0x0000001198817223 */ /* 0x000fe20000010095 */
[----:B------:R-:W-:Y:S01]  /*4c60*/  PRMT R130, RZ, 0x5410, R130 ;  /* 0x00005410ff827816 */ /* 0x000fe20000000082 */
[----:B------:R-:W-:Y:S02]  /*4c70*/  FMUL.FTZ R17, R134, R135 ;  /* 0x0000008786117220 */ /* 0x000fe40000410000 */
[----:B------:R-:W-:Y:S01]  /*4c80*/  FFMA.FTZ R135, R154, R129, R151 ;  /* 0x000000819a877223 */ /* 0x000fe20000010097 */
[----:B------:R-:W-:Y:S01]  /*4c90*/  PRMT R129, RZ, 0x5410, R16 ;  /* 0x00005410ff817816 */ /* 0x000fe20000000010 */
[----:B------:R-:W-:Y:S01]  /*4ca0*/  FMUL.FTZ R130, R113, R130 ;  /* 0x0000008271827220 */ /* 0x000fe20000410000 */
[----:B------:R-:W1:Y:S03]  /*4cb0*/  MUFU.EX2 R132, R132 ;  /* 0x0000008400847308 */ /* 0x000e660000000800 */
[----:B------:R-:W-:Y:S01]  /*4cc0*/  FMUL.FTZ R16, R124, R129 ;  /* 0x000000817c107220 */ /* 0x000fe20000410000 */
[----:B0-----:R-:W-:Y:S01]  /*4cd0*/  PRMT R129, RZ, 0x5410, R14 ;  /* 0x00005410ff817816 */ /* 0x001fe2000000000e */
[----:B------:R-:W-:Y:S01]  /*4ce0*/  FFMA.FTZ R135, R162, R135, R157 ;  /* 0x00000087a2877223 */ /* 0x000fe2000001009d */
[----:B------:R-:W-:-:S02]  /*4cf0*/  FSEL R156, R130, RZ, !P6 ;  /* 0x000000ff829c7208 */ /* 0x000fc40007000000 */
[----:B------:R-:W0:Y:S01]  /*4d00*/  MUFU.EX2 R131, R131 ;  /* 0x0000008300837308 */ /* 0x000e220000000800 */
[----:B------:R-:W-:Y:S01]  /*4d10*/  PRMT R14, RZ, 0x5410, R15 ;  /* 0x00005410ff0e7816 */ /* 0x000fe2000000000f */
[----:B------:R-:W-:Y:S01]  /*4d20*/  FMUL.FTZ R129, R112, R129 ;  /* 0x0000008170817220 */ /* 0x000fe20000410000 */
[----:B------:R-:W-:Y:S01]  /*4d30*/  FSEL R130, R16, RZ, !P1 ;  /* 0x000000ff10827208 */ /* 0x000fe20004800000 */
[----:B------:R-:W-:Y:S01]  /*4d40*/  FFMA.FTZ R135, R153, R135, R156 ;  /* 0x0000008799877223 */ /* 0x000fe2000001009c */
[----:B------:R-:W-:-:S03]  /*4d50*/  PRMT R12, RZ, 0x5410, R12 ;  /* 0x00005410ff0c7816 */ /* 0x000fc6000000000c */
[----:B------:R-:W2:Y:S01]  /*4d60*/  MUFU.EX2 R138, R138 ;  /* 0x0000008a008a7308 */ /* 0x000ea20000000800 */
[----:B------:R-:W-:Y:S01]  /*4d70*/  FMUL.FTZ R14, R125, R14 ;  /* 0x0000000e7d0e7220 */ /* 0x000fe20000410000 */
[----:B------:R-:W-:Y:S01]  /*4d80*/  ISETP.GE.U32.AND P3, PT, R58, R99, PT ;  /* 0x000000633a00720c */ /* 0x000fe20003f66070 */
[----:B------:R-:W-:Y:S01]  /*4d90*/  FFMA.FTZ R15, R133, R135, R130 ;  /* 0x00000087850f7223 */ /* 0x000fe20000010082 */
[----:B------:R-:W-:Y:S01]  /*4da0*/  FSEL R129, R129, RZ, !P2 ;  /* 0x000000ff81817208 */ /* 0x000fe20005000000 */
[----:B------:R-:W-:Y:S01]  /*4db0*/  FMUL.FTZ R12, R111, R12 ;  /* 0x0000000c6f0c7220 */ /* 0x000fe20000410000 */
[----:B------:R-:W-:Y:S02]  /*4dc0*/  PRMT R13, RZ, 0x5410, R13 ;  /* 0x00005410ff0d7816 */ /* 0x000fe4000000000d */
[----:B------:R-:W-:Y:S01]  /*4dd0*/  ISETP.GE.U32.AND P4, PT, R57, R99, PT ;  /* 0x000000633900720c */ /* 0x000fe20003f86070 */
[----:B------:R-:W-:Y:S01]  /*4de0*/  FFMA.FTZ R15, R134, R15, R129 ;  /* 0x0000000f860f7223 */ /* 0x000fe20000010081 */
[----:B-1----:R-:W-:-:S02]  /*4df0*/  FSEL R132, R132, 1, !P3 ;  /* 0x3f80000084847808 */ /* 0x002fc40005800000 */
[----:B------:R-:W-:Y:S01]  /*4e00*/  FSEL R135, R14, RZ, !P3 ;  /* 0x000000ff0e877208 */ /* 0x000fe20005800000 */
[----:B------:R-:W-:Y:S01]  /*4e10*/  FMUL.FTZ R13, R126, R13 ;  /* 0x0000000d7e0d7220 */ /* 0x000fe20000410000 */
[----:B------:R-:W-:Y:S02]  /*4e20*/  ISETP.GE.U32.AND P5, PT, R56, R99, PT ;  /* 0x000000633800720c */ /* 0x000fe40003fa6070 */
[----:B0-----:R-:W-:Y:S01]  /*4e30*/  FSEL R131, R131, 1, !P4 ;  /* 0x3f80000083837808 */ /* 0x001fe20006000000 */
[----:B------:R-:W-:Y:S01]  /*4e40*/  FFMA.FTZ R15, R132, R15, R135 ;  /* 0x0000000f840f7223 */ /* 0x000fe20000010087 */
[----:B------:R-:W-:Y:S01]  /*4e50*/  FSEL R140, R12, RZ, !P4 ;  /* 0x000000ff0c8c7208 */ /* 0x000fe20006000000 */
[----:B------:R-:W-:Y:S01]  /*4e60*/  FMUL.FTZ R12, R132, R17 ;  /* 0x00000011840c7220 */ /* 0x000fe20000410000 */
[----:B--2---:R-:W-:Y:S02]  /*4e70*/  FSEL R138, R138, 1, !P5 ;  /* 0x3f8000008a8a7808 */ /* 0x004fe40006800000 */
[----:B------:R-:W-:Y:S01]  /*4e80*/  FSEL R137, R13, RZ, !P5 ;  /* 0x000000ff0d897208 */ /* 0x000fe20006800000 */
[----:B------:R-:W-:-:S02]  /*4e90*/  FFMA.FTZ R13, R131, R15, R140 ;  /* 0x0000000f830d7223 */ /* 0x000fc4000001008c */
        /* <DEDUP_REMOVED lines=22> */
[----:B------:R-:W-:Y:S01]  /*5000*/  MOV R14, 0x3f800000 ;  /* 0x3f800000000e7802 */ /* 0x000fe20000000f00 */
[----:B------:R-:W-:Y:S01]  /*5010*/  IMAD.SHL.U32 R136, R127, 0x8, RZ ;  /* 0x000000087f887824 */ /* 0x000fe200078e00ff */
[----:B------:R-:W-:-:S04]  /*5020*/  ISETP.NE.AND P2, PT, R74, 0x1f, PT ;  /* 0x0000001f4a00780c */ /* 0x000fc80003f45270 */
[----:B------:R-:W-:Y:S05]  /*5030*/  @!P0 LDS.64 R14, [R136+0x450] ;  /* 0x00045000880e8984 */ /* 0x000fea0000000a00 */
        /* <DEDUP_REMOVED lines=16> */
[----:B------:R-:W-:Y:S01]  /*5140*/  ISETP.NE.AND P1, PT, R96, RZ, PT ;  /* 0x000000ff6000720c */ /* 0x000fe20003f25270 */
[----:B0-----:R-:W-:-:S02]  /*5150*/  @!P3 IMAD.MOV.U32 R163, RZ, RZ, R15 ;  /* 0x000000ffffa3b224 */ /* 0x001fc400078e000f */
        /* <DEDUP_REMOVED lines=14> */
[C---:B------:R-:W-:Y:S02]  /*5240*/  FFMA.FTZ R17, R16.reuse, R15, R17 ;  /* 0x0000000f10117223 */ /* 0x040fe40000010011 */
        /* <DEDUP_REMOVED lines=11> */
.L_x_4279:
[----:B------:R-:W-:Y:S05]  /*5300*/  BSYNC B0 ;  /* 0x0000000000007941 */ /* 0x000fea0003800000 */
.L_x_4278:
[----:B------:R-:W-:Y:S01]  /*5310*/  FFMA.FTZ R130, R133, R153, R130 ;  /* 0x0000009985827223 */ /* 0x000fe20000010082 */
[----:B------:R-:W-:Y:S01]  /*5320*/  IADD3 R127, R127, 0x1, RZ ;  /* 0x000000017f7f7810 */ /* 0x000fe20007ffe0ff */
[----:B-----5:R-:W-:Y:S02]  /*5330*/  FFMA.FTZ R80, R128, R159, R80 ;  /* 0x0000009f80507223 */ /* 0x020fe40000010050 */
        /* <DEDUP_REMOVED lines=22> */
.L_x_4277:
        /* <DEDUP_REMOVED lines=38> */
[----:B------:R1:W-:Y:S04]  /*5700*/  STS.U16 [R0+0x16], R16 ;  /* 0x0000161000007388 */ /* 0x0003e80000000400 */
[----:B------:R2:W-:Y:S01]  /*5710*/  STS.U16 [R0+0x18], R12 ;  /* 0x0000180c00007388 */ /* 0x0005e20000000400 */
[----:B0-----:R-:W-:-:S03]  /*5720*/  IMAD.WIDE.U32 R14, R77, c[0x0][0x200], RZ ;  /* 0x000080004d0e7a25 */ /* 0x001fc600078e00ff */
[----:B------:R0:W-:Y:S01]  /*5730*/  STS.U16 [R0+0x1a], R17 ;  /* 0x00001a1100007388 */ /* 0x0001e20000000400 */
[----:B-1----:R-:W-:-:S03]  /*5740*/  IMAD R16, R79, c[0x0][0x208], RZ ;  /* 0x000082004f107a24 */ /* 0x002fc600078e02ff */
[----:B------:R1:W-:Y:S01]  /*5750*/  STS.U16 [R0+0x1c], R13 ;  /* 0x00001c0d00007388 */ /* 0x0003e20000000400 */
[----:B--2---:R-:W-:-:S03]  /*5760*/  IMAD R12, R107, c[0x0][0x200], RZ ;  /* 0x000080006b0c7a24 */ /* 0x004fc600078e02ff */
[----:B------:R2:W-:Y:S01]  /*5770*/  STS.U16 [R0+0x1e], R18 ;  /* 0x00001e1200007388 */ /* 0x0005e20000000400 */
[----:B------:R-:W-:-:S06]  /*5780*/  NOP ;  /* 0x0000000000007918 */ /* 0x000fcc0000000000 */
[----:B------:R-:W-:Y:S01]  /*5790*/  LDS.U16 R101, [R39] ;  /* 0x0000000027657984 */ /* 0x000fe20000000400 */
[----:B------:R-:W-:Y:S02]  /*57a0*/  IMAD R23, R77, c[0x0][0x204], R12 ;  /* 0x000081004d177a24 */ /* 0x000fe400078e020c */
[----:B------:R-:W-:Y:S01]  /*57b0*/  IMAD.SHL.U32 R12, R72, 0x200, RZ ;  /* 0x00000200480c7824 */ /* 0x000fe200078e00ff */
[----:B------:R-:W-:Y:S01]  /*57c0*/  LDS.U16 R103, [R38+0x40] ;  /* 0x0000400026677984 */ /* 0x000fe20000000400 */
[----:B0-----:R-:W-:Y:S01]  /*57d0*/  IMAD.MOV.U32 R17, RZ, RZ, 0x2 ;  /* 0x00000002ff117424 */ /* 0x001fe200078e00ff */
[----:B------:R-:W-:Y:S01]  /*57e0*/  IADD3 R15, R15, R23, RZ ;  /* 0x000000170f0f7210 */ /* 0x000fe20007ffe0ff */
[----:B------:R-:W-:Y:S01]  /*57f0*/  IMAD R21, R81, c[0x0][0x20c], R16 ;  /* 0x0000830051157a24 */ /* 0x000fe200078e0210 */
[----:B------:R-:W-:Y:S01]  /*5800*/  LDS.U16 R105, [R37+0x80] ;  /* 0x0000800025697984 */ /* 0x000fe20000000400 */
[----:B------:R-:W-:Y:S01]  /*5810*/  IMAD.WIDE R16, R6, R17, c[0x0][0x258] ;  /* 0x0000960006107625 */ /* 0x000fe200078e0211 */
[----:B-1----:R-:W-:-:S02]  /*5820*/  SHF.R.S32.HI R13, RZ, 0x1f, R12 ;  /* 0x0000001fff0d7819 */ /* 0x002fc4000001140c */
[----:B------:R-:W-:Y:S01]  /*5830*/  LDS.U16 R109, [R36+0xc0] ;  /* 0x0000c000246d7984 */ /* 0x000fe20000000400 */
[----:B------:R-:W-:-:S03]  /*5840*/  IMAD.WIDE.U32 R14, R81, c[0x0][0x208], R14 ;  /* 0x00008200510e7a25 */ /* 0x000fc600078e000e */
[----:B------:R-:W-:Y:S02]  /*5850*/  LDS.U16 R111, [R35+0x100] ;  /* 0x00010000236f7984 */ /* 0x000fe40000000400 */
[----:B------:R-:W-:Y:S02]  /*5860*/  IADD3 R19, P2, R12, R14, RZ ;  /* 0x0000000e0c137210 */ /* 0x000fe40007f5e0ff */
[----:B------:R-:W-:Y:S01]  /*5870*/  LDS.U16 R113, [R34+0x140] ;  /* 0x0001400022717984 */ /* 0x000fe20000000400 */
[----:B------:R-:W-:Y:S02]  /*5880*/  IADD3 R14, P3, R6, R12, RZ ;  /* 0x0000000c060e7210 */ /* 0x000fe40007f7e0ff */
[----:B--2---:R-:W-:Y:S01]  /*5890*/  IADD3.X R18, R13, R21, R15, P2, !PT ;  /* 0x000000150d127210 */ /* 0x004fe200017fe40f */
[----:B------:R-:W-:Y:S01]  /*58a0*/  LDS.U16 R115, [R33+0x180] ;  /* 0x0001800021737984 */ /* 0x000fe20000000400 */
[----:B------:R-:W-:Y:S02]  /*58b0*/  LEA R16, P5, R19, R16, 0x1 ;  /* 0x0000001013107211 */ /* 0x000fe400078a08ff */
[----:B------:R-:W-:Y:S01]  /*58c0*/  IADD3.X R15, R7, R13, RZ, P3, !PT ;  /* 0x0000000d070f7210 */ /* 0x000fe20001ffe4ff */
[----:B------:R-:W-:Y:S01]  /*58d0*/  LDS.U16 R117, [R32+0x1c0] ;  /* 0x0001c00020757984 */ /* 0x000fe20000000400 */
[----:B------:R-:W-:Y:S01]  /*58e0*/  LEA.HI.X R17, R19, R17, R18, 0x1, P5 ;  /* 0x0000001113117211 */ /* 0x000fe200028f0c12 */
[----:B------:R-:W-:-:S02]  /*58f0*/  @!P1 IMAD.WIDE.U32 R18, R77, c[0x0][0x1f0], R12 ;  /* 0x00007c004d129a25 */ /* 0x000fc400078e000c */
        /* <DEDUP_REMOVED lines=25> */
.L_x_4282:
[----:B------:R-:W-:Y:S05]  /*5a90*/  BSYNC B0 ;  /* 0x0000000000007941 */ /* 0x000fea0003800000 */
.L_x_4281:
[----:B------:R-:W-:Y:S01]  /*5aa0*/  @!P2 STG.E.U16 [R16.64+0x40], R103 ;  /* 0x000040671000a986 */ /* 0x000fe2000c101504 */
[-C--:B------:R-:W-:Y:S01]  /*5ab0*/  ISETP.GE.AND P4, PT, R53, R135.reuse, PT ;  /* 0x000000873500720c */ /* 0x080fe20003f86270 */
[----:B0-----:R-:W-:Y:S01]  /*5ac0*/  IMAD R22, R79, c[0x0][0x1f8], RZ ;  /* 0x00007e004f167a24 */ /* 0x001fe200078e02ff */
[-C--:B------:R-:W-:Y:S01]  /*5ad0*/  ISETP.GE.AND P5, PT, R52, R135.reuse, PT ;  /* 0x000000873400720c */ /* 0x080fe20003fa6270 */
[----:B------:R-:W-:Y:S01]  /*5ae0*/  @!P3 STG.E.U16 [R16.64+0x80], R105 ;  /* 0x000080691000b986 */ /* 0x000fe2000c101504 */
[-C--:B------:R-:W-:Y:S01]  /*5af0*/  ISETP.GE.AND P2, PT, R51, R135.reuse, PT ;  /* 0x000000873300720c */ /* 0x080fe20003f46270 */
[----:B------:R-:W-:Y:S01]  /*5b00*/  IMAD R139, R81, c[0x0][0x1fc], R22 ;  /* 0x00007f00518b7a24 */ /* 0x000fe200078e0216 */
[----:B------:R-:W-:Y:S01]  /*5b10*/  ISETP.GE.AND P3, PT, R50, R135, PT ;  /* 0x000000873200720c */ /* 0x000fe20003f66270 */
[----:B------:R-:W-:Y:S01]  /*5b20*/  @!P6 STG.E.U16 [R16.64+0xc0], R109 ;  /* 0x0000c06d1000e986 */ /* 0x000fe2000c101504 */
[----:B------:R-:W-:Y:S01]  /*5b30*/  @!P1 IADD3 R19, R137, R19, RZ ;  /* 0x0000001389139210 */ /* 0x000fe20007ffe0ff */
[----:B------:R-:W-:Y:S01]  /*5b40*/  IMAD.WIDE.U32 R20, R77, c[0x0][0x1f0], RZ ;  /* 0x00007c004d147a25 */ /* 0x000fe200078e00ff */
[----:B------:R-:W-:-:S03]  /*5b50*/  PRMT R100, RZ, 0x7610, R100 ;  /* 0x00007610ff647816 */ /* 0x000fc60000000064 */
[----:B------:R-:W-:Y:S01]  /*5b60*/  @!P4 STG.E.U16 [R16.64+0x100], R111 ;  /* 0x0001006f1000c986 */ /* 0x000fe2000c101504 */
[-C--:B------:R-:W-:Y:S01]  /*5b70*/  ISETP.GE.AND P4, PT, R49, R135.reuse, PT ;  /* 0x000000873100720c */ /* 0x080fe20003f86270 */
[----:B------:R-:W-:Y:S02]  /*5b80*/  @!P1 IMAD.WIDE.U32 R18, R81, c[0x0][0x1f8], R18 ;  /* 0x00007e0051129a25 */ /* 0x000fe400078e0012 */
[----:B------:R-:W-:Y:S01]  /*5b90*/  @!P5 STG.E.U16 [R16.64+0x140], R113 ;  /* 0x000140711000d986 */ /* 0x000fe2000c101504 */
[-C--:B------:R-:W-:Y:S01]  /*5ba0*/  ISETP.GE.AND P5, PT, R48, R135.reuse, PT ;  /* 0x000000873000720c */ /* 0x080fe20003fa6270 */
[----:B------:R-:W-:Y:S01]  /*5bb0*/  IMAD.IADD R21, R21, 0x1, R137 ;  /* 0x0000000115157824 */ /* 0x000fe200078e0289 */
[----:B------:R-:W-:Y:S01]  /*5bc0*/  @!P1 IADD3 R22, P6, R6, R18, RZ ;  /* 0x0000001206169210 */ /* 0x000fe20007fde0ff */
[----:B------:R-:W-:Y:S01]  /*5bd0*/  @!P2 STG.E.U16 [R16.64+0x180], R115 ;  /* 0x000180731000a986 */ /* 0x000fe2000c101504 */
[----:B------:R-:W-:Y:S01]  /*5be0*/  ISETP.GE.AND P2, PT, R47, R135, PT ;  /* 0x000000872f00720c */ /* 0x000fe20003f46270 */
[----:B------:R-:W-:Y:S01]  /*5bf0*/  IMAD.WIDE.U32 R20, R81, c[0x0][0x1f8], R20 ;  /* 0x00007e0051147a25 */ /* 0x000fe200078e0014 */
[----:B------:R-:W-:Y:S01]  /*5c00*/  @!P1 IADD3.X R19, R7, R19, R139, P6, !PT ;  /* 0x0000001307139210 */ /* 0x000fe200037fe48b */
[----:B------:R-:W-:Y:S01]  /*5c10*/  @!P3 STG.E.U16 [R16.64+0x1c0], R117 ;  /* 0x0001c0751000b986 */ /* 0x000fe2000c101504 */
[----:B------:R-:W-:-:S02]  /*5c20*/  ISETP.GE.AND P3, PT, R46, R135, PT ;  /* 0x000000872e00720c */ /* 0x000fc40003f66270 */
[C---:B------:R-:W-:Y:S01]  /*5c30*/  @!P1 LEA R18, P6, R22.reuse, c[0x0][0x268], 0x1 ;  /* 0x00009a0016129a11 */ /* 0x040fe200078c08ff */
[----:B------:R-:W-:Y:S01]  /*5c40*/  @!P4 STG.E.U16 [R16.64+0x200], R119 ;  /* 0x000200771000c986 */ /* 0x000fe2000c101504 */
[-C--:B------:R-:W-:Y:S02]  /*5c50*/  ISETP.GE.AND P4, PT, R45, R135.reuse, PT ;  /* 0x000000872d00720c */ /* 0x080fe40003f86270 */
        /* <DEDUP_REMOVED lines=9> */
[C---:B------:R-:W-:Y:S01]  /*5cf0*/  IMAD.SHL.U32 R23, R22.reuse, 0x2, RZ ;  /* 0x0000000216177824 */ /* 0x040fe200078e00ff */
[C---:B------:R-:W-:Y:S01]  /*5d00*/  SHF.L.U64.HI R98, R22.reuse, 0x1, R7 ;  /* 0x0000000116627819 */ /* 0x040fe20000010207 */
[----:B------:R-:W-:Y:S01]  /*5d10*/  @!P4 STG.E.U16 [R16.64+0x300], R127 ;  /* 0x0003007f1000c986 */ /* 0x000fe2000c101504 */
[----:B------:R-:W-:Y:S02]  /*5d20*/  IADD3.X R102, R13, R139, R21, P6, !PT ;  /* 0x0000008b0d667210 */ /* 0x000fe400037fe415 */
[----:B------:R-:W-:Y:S01]  /*5d30*/  IADD3 R20, P4, R23, c[0x0][0x268], RZ ;  /* 0x00009a0017147a10 */ /* 0x000fe20007f9e0ff */
[----:B------:R-:W-:Y:S01]  /*5d40*/  @!P5 STG.E.U16 [R16.64+0x380], R131 ;  /* 0x000380831000d986 */ /* 0x000fe2000c101504 */
[----:B------:R-:W-:-:S02]  /*5d50*/  ISETP.GE.AND P5, PT, R22, R99, PT ;  /* 0x000000631600720c */ /* 0x000fc40003fa6270 */
[----:B------:R-:W-:Y:S01]  /*5d60*/  ISETP.GE.AND P6, PT, R55, R99, PT ;  /* 0x000000633700720c */ /* 0x000fe20003fc6270 */
[----:B------:R-:W-:Y:S01]  /*5d70*/  @!P2 STG.E.U16 [R16.64+0x340], R129 ;  /* 0x000340811000a986 */ /* 0x000fe2000c101504 */
[C---:B------:R-:W-:Y:S02]  /*5d80*/  LEA R20, P2, R101.reuse, R20, 0x1 ;  /* 0x0000001465147211 */ /* 0x040fe400078408ff */
[----:B------:R-:W-:Y:S01]  /*5d90*/  IADD3.X R21, R98, c[0x0][0x26c], RZ, P4, !PT ;  /* 0x00009b0062157a10 */ /* 0x000fe200027fe4ff */
[----:B------:R0:W-:Y:S03]  /*5da0*/  @!P3 STG.E.U16 [R16.64+0x3c0], R133 ;  /* 0x0003c0851000b986 */ /* 0x0001e6000c101504 */
[----:B------:R-:W-:Y:S01]  /*5db0*/  LEA.HI.X R21, R101, R21, R102, 0x1, P2 ;  /* 0x0000001565157211 */ /* 0x000fe200010f0c66 */
[----:B------:R-:W-:Y:S01]  /*5dc0*/  BAR.SYNC.DEFER_BLOCKING 0x0 ;  /* 0x0000000000007b1d */ /* 0x000fe20000010000 */
[----:B------:R-:W-:-:S02]  /*5dd0*/  PRMT R101, RZ, 0x7610, R101 ;  /* 0x00007610ff657816 */ /* 0x000fc40000000065 */
[-C--:B------:R-:W-:Y:S02]  /*5de0*/  ISETP.GE.AND P2, PT, R53, R99.reuse, PT ;  /* 0x000000633500720c */ /* 0x080fe40003f46270 */
[----:B0-----:R-:W-:Y:S02]  /*5df0*/  PRMT R16, RZ, 0x7610, R16 ;  /* 0x00007610ff107816 */ /* 0x001fe40000000010 */
[----:B------:R-:W-:Y:S02]  /*5e00*/  PRMT R17, RZ, 0x7610, R17 ;  /* 0x00007610ff117816 */ /* 0x000fe40000000011 */
[-C--:B------:R-:W-:Y:S01]  /*5e10*/  ISETP.GE.AND P3, PT, R52, R99.reuse, PT ;  /* 0x000000633400720c */ /* 0x080fe20003f66270 */
[----:B------:R0:W2:Y:S01]  /*5e20*/  @!P1 LDG.E.U16 R100, [R18.64] ;  /* 0x0000000412649981 */ /* 0x0000a2000c1e1500 */
[-C--:B------:R-:W-:Y:S02]  /*5e30*/  ISETP.GE.AND P1, PT, R54, R99.reuse, PT ;  /* 0x000000633600720c */ /* 0x080fe40003f26270 */
[-C--:B------:R-:W-:Y:S01]  /*5e40*/  ISETP.GE.AND P4, PT, R51, R99.reuse, PT ;  /* 0x000000633300720c */ /* 0x080fe20003f86270 */
[----:B------:R-:W3:Y:S01]  /*5e50*/  @!P5 LDG.E.U16 R101, [R20.64] ;  /* 0x000000041465d981 */ /* 0x000ee2000c1e1500 */
[----:B------:R-:W-:-:S02]  /*5e60*/  ISETP.GE.AND P5, PT, R50, R99, PT ;  /* 0x000000633200720c */ /* 0x000fc40003fa6270 */
[----:B------:R-:W-:Y:S01]  /*5e70*/  PRMT R102, RZ, 0x7610, R102 ;  /* 0x00007610ff667816 */ /* 0x000fe20000000066 */
[----:B------:R-:W4:Y:S01]  /*5e80*/  @!P6 LDG.E.U16 R16, [R20.64+0x40] ;  /* 0x000040041410e981 */ /* 0x000f22000c1e1500 */
[-C--:B------:R-:W-:Y:S02]  /*5e90*/  ISETP.GE.AND P6, PT, R49, R99.reuse, PT ;  /* 0x000000633100720c */ /* 0x080fe40003fc6270 */
[----:B0-----:R-:W-:Y:S02]  /*5ea0*/  PRMT R19, RZ, 0x7610, R19 ;  /* 0x00007610ff137816 */ /* 0x001fe40000000013 */
[----:B------:R-:W-:Y:S01]  /*5eb0*/  PRMT R18, RZ, 0x7610, R18 ;  /* 0x00007610ff127816 */ /* 0x000fe20000000012 */
[----:B------:R-:W5:Y:S01]  /*5ec0*/  @!P1 LDG.E.U16 R17, [R20.64+0x80] ;  /* 0x0000800414119981 */ /* 0x000f62000c1e1500 */
[----:B------:R-:W-:Y:S02]  /*5ed0*/  ISETP.GE.AND P1, PT, R48, R99, PT ;  /* 0x000000633000720c */ /* 0x000fe40003f26270 */
[----:B------:R-:W-:Y:S01]  /*5ee0*/  PRMT R103, RZ, 0x7610, R103 ;  /* 0x00007610ff677816 */ /* 0x000fe20000000067 */
[----:B------:R-:W5:Y:S01]  /*5ef0*/  @!P2 LDG.E.U16 R102, [R20.64+0xc0] ;  /* 0x0000c0041466a981 */ /* 0x000f62000c1e1500 */
[----:B------:R-:W-:-:S02]  /*5f00*/  PRMT R104, RZ, 0x7610, R104 ;  /* 0x00007610ff687816 */ /* 0x000fc40000000068 */
        /* <DEDUP_REMOVED lines=44> */
[----:B------:R-:W3:Y:S04]  /*61d0*/  LDS.U16 R102, [R0+0x6] ;  /* 0x0000060000667984 */ /* 0x000ee80000000400 */
[----:B------:R-:W4:Y:S04]  /*61e0*/  LDS.U16 R105, [R0+0xe] ;  /* 0x00000e0000697984 */ /* 0x000f280000000400 */
[----:B------:R-:W5:Y:S04]  /*61f0*/  LDS.U16 R104, [R0+0x16] ;  /* 0x0000160000687984 */ /* 0x000f680000000400 */
[----:B------:R-:W3:Y:S04]  /*6200*/  LDS.U16 R101, [R0+0xc] ;  /* 0x00000c0000657984 */ /* 0x000ee80000000400 */
[----:B------:R-:W3:Y:S04]  /*6210*/  LDS.U16 R106, [R0+0x8] ;  /* 0x00000800006a7984 */ /* 0x000ee80000000400 */
[----:B------:R-:W3:Y:S04]  /*6220*/  LDS.U16 R19, [R0+0xa] ;  /* 0x00000a0000137984 */ /* 0x000ee80000000400 */
[----:B------:R-:W3:Y:S01]  /*6230*/  LDS.U16 R18, [R0+0x12] ;  /* 0x0000120000127984 */ /* 0x000ee20000000400 */
[----:B0-----:R-:W-:-:S03]  /*6240*/  PRMT R21, RZ, 0x5410, R21 ;  /* 0x00005410ff157816 */ /* 0x001fc60000000015 */
[----:B------:R-:W0:Y:S01]  /*6250*/  LDS.U16 R109, [R0+0x18] ;  /* 0x00001800006d7984 */ /* 0x000e220000000400 */
[----:B-1----:R-:W-:Y:S01]  /*6260*/  PRMT R20, RZ, 0x5410, R20 ;  /* 0x00005410ff147816 */ /* 0x002fe20000000014 */
[----:B------:R-:W-:Y:S02]  /*6270*/  FMUL.FTZ R103, R21, -1.4426950216293334961 ;  /* 0xbfb8aa3b15677820 */ /* 0x000fe40000410000 */
[----:B------:R-:W-:Y:S01]  /*6280*/  LDS.U16 R110, [R0+0x10] ;  /* 0x00001000006e7984 */ /* 0x000fe20000000400 */
[----:B--2---:R-:W-:Y:S01]  /*6290*/  PRMT R16, RZ, 0x5410, R16 ;  /* 0x00005410ff107816 */ /* 0x004fe20000000010 */
[----:B------:R-:W-:Y:S01]  /*62a0*/  FMUL.FTZ R108, R20, -1.4426950216293334961 ;  /* 0xbfb8aa3b146c7820 */ /* 0x000fe20000410000 */
[----:B------:R1:W-:Y:S01]  /*62b0*/  MUFU.EX2 R113, R103 ;  /* 0x0000006700717308 */ /* 0x0003e20000000800 */
[----:B------:R-:W-:Y:S02]  /*62c0*/  LDS.U16 R100, [R0+0x14] ;  /* 0x0000140000647984 */ /* 0x000fe40000000400 */
[----:B------:R-:W-:-:S05]  /*62d0*/  FMUL.FTZ R17, R16, -1.4426950216293334961 ;  /* 0xbfb8aa3b10117820 */ /* 0x000fca0000410000 */
[----:B------:R2:W-:Y:S01]  /*62e0*/  MUFU.EX2 R114, R108 ;  /* 0x0000006c00727308 */ /* 0x0005e20000000800 */
[----:B-1----:R-:W1:Y:S07]  /*62f0*/  LDS.U16 R103, [R0+0x1c] ;  /* 0x00001c0000677984 */ /* 0x002e6e0000000400 */
[----:B------:R4:W0:Y:S01]  /*6300*/  MUFU.EX2 R112, R17 ;  /* 0x0000001100707308 */ /* 0x0008220000000800 */
[----:B--2---:R-:W2:Y:S04]  /*6310*/  LDS.U16 R108, [R0+0x1e] ;  /* 0x00001e00006c7984 */ /* 0x004ea80000000400 */
[----:B----4-:R-:W4:Y:S01]  /*6320*/  LDS.U16 R17, [R0+0x1a] ;  /* 0x00001a0000117984 */ /* 0x010f220000000400 */
[----:B---3--:R-:W-:-:S02]  /*6330*/  PRMT R102, RZ, 0x5410, R102 ;  /* 0x00005410ff667816 */ /* 0x008fc40000000066 */
[----:B------:R-:W-:-:S03]  /*6340*/  PRMT R105, RZ, 0x5410, R105 ;  /* 0x00005410ff697816 */ /* 0x000fc60000000069 */
[----:B------:R-:W-:Y:S01]  /*6350*/  FMUL.FTZ R111, R102, -1.4426950216293334961 ;  /* 0xbfb8aa3b666f7820 */ /* 0x000fe20000410000 */
[----:B-----5:R-:W-:-:S03]  /*6360*/  PRMT R104, RZ, 0x5410, R104 ;  /* 0x00005410ff687816 */ /* 0x020fc60000000068 */
[----:B------:R3:W5:Y:S01]  /*6370*/  MUFU.EX2 R115, R111 ;  /* 0x0000006f00737308 */ /* 0x0007620000000800 */
[----:B------:R-:W-:Y:S02]  /*6380*/  PRMT R101, RZ, 0x5410, R101 ;  /* 0x00005410ff657816 */ /* 0x000fe40000000065 */
[----:B------:R-:W-:Y:S01]  /*6390*/  PRMT R106, RZ, 0x5410, R106 ;  /* 0x00005410ff6a7816 */ /* 0x000fe2000000006a */
[----:B---3--:R-:W-:Y:S01]  /*63a0*/  FMUL.FTZ R111, R105, -1.4426950216293334961 ;  /* 0xbfb8aa3b696f7820 */ /* 0x008fe20000410000 */
[----:B------:R-:W-:Y:S02]  /*63b0*/  PRMT R19, RZ, 0x5410, R19 ;  /* 0x00005410ff137816 */ /* 0x000fe40000000013 */
[----:B------:R-:W-:Y:S01]  /*63c0*/  PRMT R18, RZ, 0x5410, R18 ;  /* 0x00005410ff127816 */ /* 0x000fe20000000012 */
[----:B------:R3:W-:Y:S01]  /*63d0*/  MUFU.EX2 R119, R111 ;  /* 0x0000006f00777308 */ /* 0x0007e20000000800 */
[----:B0-----:R-:W-:Y:S02]  /*63e0*/  PRMT R109, RZ, 0x5410, R109 ;  /* 0x00005410ff6d7816 */ /* 0x001fe4000000006d */
[----:B-1----:R-:W-:Y:S01]  /*63f0*/  PRMT R103, RZ, 0x5410, R103 ;  /* 0x00005410ff677816 */ /* 0x002fe20000000067 */
[----:B------:R-:W-:Y:S01]  /*6400*/  FMUL.FTZ R118, R101, -1.4426950216293334961 ;  /* 0xbfb8aa3b65767820 */ /* 0x000fe20000410000 */
[----:B------:R-:W-:-:S02]  /*6410*/  PRMT R110, RZ, 0x5410, R110 ;  /* 0x00005410ff6e7816 */ /* 0x000fc4000000006e */
[----:B------:R-:W-:Y:S01]  /*6420*/  PRMT R100, RZ, 0x5410, R100 ;  /* 0x00005410ff647816 */ /* 0x000fe20000000064 */
[----:B---3--:R-:W-:Y:S01]  /*6430*/  FMUL.FTZ R111, R104, -1.4426950216293334961 ;  /* 0xbfb8aa3b686f7820 */ /* 0x008fe20000410000 */
[----:B--2---:R-:W-:Y:S01]  /*6440*/  PRMT R108, RZ, 0x5410, R108 ;  /* 0x00005410ff6c7816 */ /* 0x004fe2000000006c */
[----:B------:R-:W-:Y:S02]  /*6450*/  FMUL.FTZ R116, R106, -1.4426950216293334961 ;  /* 0xbfb8aa3b6a747820 */ /* 0x000fe40000410000 */
[----:B------:R0:W-:Y:S01]  /*6460*/  MUFU.EX2 R123, R111 ;  /* 0x0000006f007b7308 */ /* 0x0001e20000000800 */
[----:B------:R-:W-:Y:S01]  /*6470*/  FMUL.FTZ R117, R19, -1.4426950216293334961 ;  /* 0xbfb8aa3b13757820 */ /* 0x000fe20000410000 */
[----:B----4-:R-:W-:Y:S01]  /*6480*/  PRMT R17, RZ, 0x5410, R17 ;  /* 0x00005410ff117816 */ /* 0x010fe20000000011 */
[----:B------:R-:W-:Y:S02]  /*6490*/  FMUL.FTZ R121, R18, -1.4426950216293334961 ;  /* 0xbfb8aa3b12797820 */ /* 0x000fe40000410000 */
[----:B------:R-:W-:-:S02]  /*64a0*/  FMUL.FTZ R124, R109, -1.4426950216293334961 ;  /* 0xbfb8aa3b6d7c7820 */ /* 0x000fc40000410000 */
[----:B------:R-:W-:Y:S02]  /*64b0*/  FMUL.FTZ R126, R103, -1.4426950216293334961 ;  /* 0xbfb8aa3b677e7820 */ /* 0x000fe40000410000 */
[----:B0-----:R-:W-:Y:S02]  /*64c0*/  FMUL.FTZ R111, R108, -1.4426950216293334961 ;  /* 0xbfb8aa3b6c6f7820 */ /* 0x001fe40000410000 */
        /* <DEDUP_REMOVED lines=8> */
[----:B------:R-:W0:Y:S08]  /*6550*/  MUFU.EX2 R126, R126 ;  /* 0x0000007e007e7308 */ /* 0x000e300000000800 */
[----:B------:R-:W0:Y:S08]  /*6560*/  MUFU.EX2 R111, R111 ;  /* 0x0000006f006f7308 */ /* 0x000e300000000800 */
[----:B------:R-:W0:Y:S08]  /*6570*/  MUFU.EX2 R120, R120 ;  /* 0x0000007800787308 */ /* 0x000e300000000800 */
[----:B------:R-:W0:Y:S08]  /*6580*/  MUFU.EX2 R122, R122 ;  /* 0x0000007a007a7308 */ /* 0x000e300000000800 */
[----:B------:R-:W3:Y:S01]  /*6590*/  MUFU.EX2 R125, R125 ;  /* 0x0000007d007d7308 */ /* 0x000ee20000000800 */
[----:B------:R-:W-:-:S02]  /*65a0*/  FADD.FTZ R112, R112, 1 ;  /* 0x3f80000070707421 */ /* 0x000fc40000010000 */
[----:B------:R-:W-:Y:S02]  /*65b0*/  FADD.FTZ R113, R113, 1 ;  /* 0x3f80000071717421 */ /* 0x000fe40000010000 */
[----:B-----5:R-:W-:Y:S02]  /*65c0*/  FADD.FTZ R115, R115, 1 ;  /* 0x3f80000073737421 */ /* 0x020fe40000010000 */
[----:B------:R-:W-:Y:S01]  /*65d0*/  FADD.FTZ R114, R114, 1 ;  /* 0x3f80000072727421 */ /* 0x000fe20000010000 */
[----:B------:R-:W5:Y:S01]  /*65e0*/  MUFU.RCP R127, R112 ;  /* 0x00000070007f7308 */ /* 0x000f620000001000 */
[----:B0-----:R-:W-:Y:S02]  /*65f0*/  FADD.FTZ R118, R118, 1 ;  /* 0x3f80000076767421 */ /* 0x001fe40000010000 */
[----:B-1----:R-:W-:Y:S02]  /*6600*/  FADD.FTZ R116, R116, 1 ;  /* 0x3f80000074747421 */ /* 0x002fe40000010000 */
[----:B--2---:R-:W-:-:S02]  /*6610*/  FADD.FTZ R117, R117, 1 ;  /* 0x3f80000075757421 */ /* 0x004fc40000010000 */
[----:B------:R-:W-:Y:S01]  /*6620*/  FADD.FTZ R119, R119, 1 ;  /* 0x3f80000077777421 */ /* 0x000fe20000010000 */
[----:B------:R5:W0:Y:S01]  /*6630*/  MUFU.RCP R128, R113 ;  /* 0x0000007100807308 */ /* 0x000a220000001000 */
[----:B---3--:R-:W-:Y:S02]  /*6640*/  FADD.FTZ R121, R121, 1 ;  /* 0x3f80000079797421 */ /* 0x008fe40000010000 */
[----:B------:R-:W-:Y:S02]  /*6650*/  FADD.FTZ R123, R123, 1 ;  /* 0x3f8000007b7b7421 */ /* 0x000fe40000010000 */
[----:B----4-:R-:W-:Y:S02]  /*6660*/  FADD.FTZ R124, R124, 1 ;  /* 0x3f8000007c7c7421 */ /* 0x010fe40000010000 */
[----:B------:R-:W-:Y:S01]  /*6670*/  FADD.FTZ R126, R126, 1 ;  /* 0x3f8000007e7e7421 */ /* 0x000fe20000010000 */
[----:B------:R-:W1:Y:S01]  /*6680*/  MUFU.RCP R129, R114 ;  /* 0x0000007200817308 */ /* 0x000e620000001000 */
[----:B------:R-:W-:-:S02]  /*6690*/  FADD.FTZ R111, R111, 1 ;  /* 0x3f8000006f6f7421 */ /* 0x000fc40000010000 */
[----:B------:R-:W-:Y:S02]  /*66a0*/  FADD.FTZ R120, R120, 1 ;  /* 0x3f80000078787421 */ /* 0x000fe40000010000 */
[----:B------:R-:W-:Y:S02]  /*66b0*/  FADD.FTZ R122, R122, 1 ;  /* 0x3f8000007a7a7421 */ /* 0x000fe40000010000 */
[----:B------:R-:W-:Y:S01]  /*66c0*/  FADD.FTZ R125, R125, 1 ;  /* 0x3f8000007d7d7421 */ /* 0x000fe20000010000 */
[----:B------:R-:W2:Y:S08]  /*66d0*/  MUFU.RCP R115, R115 ;  /* 0x0000007300737308 */ /* 0x000eb00000001000 */
[----:B------:R-:W3:Y:S08]  /*66e0*/  MUFU.RCP R131, R116 ;  /* 0x0000007400837308 */ /* 0x000ef00000001000 */
[----:B------:R-:W4:Y:S08]  /*66f0*/  MUFU.RCP R130, R117 ;  /* 0x0000007500827308 */ /* 0x000f300000001000 */
[----:B------:R-:W0:Y:S08]  /*6700*/  MUFU.RCP R118, R118 ;  /* 0x0000007600767308 */ /* 0x000e300000001000 */
        /* <DEDUP_REMOVED lines=8> */
[----:B------:R-:W4:Y:S01]  /*6790*/  MUFU.RCP R111, R111 ;  /* 0x0000006f006f7308 */ /* 0x000f220000001000 */
[----:B-----5:R-:W-:-:S02]  /*67a0*/  FMUL.FTZ R113, R16, R127 ;  /* 0x0000007f10717220 */ /* 0x020fc40000410000 */
[----:B0-----:R-:W-:Y:S02]  /*67b0*/  FMUL.FTZ R16, R21, R128 ;  /* 0x0000008015107220 */ /* 0x001fe40000410000 */
[----:B-1----:R-:W-:Y:S02]  /*67c0*/  FMUL.FTZ R21, R20, R129 ;  /* 0x0000008114157220 */ /* 0x002fe40000410000 */
[----:B--2---:R-:W-:Y:S02]  /*67d0*/  FMUL.FTZ R102, R102, R115 ;  /* 0x0000007366667220 */ /* 0x004fe40000410000 */
[----:B------:R-:W-:Y:S02]  /*67e0*/  FMUL.FTZ R113, R113, R80 ;  /* 0x0000005071717220 */ /* 0x000fe40000410000 */
[----:B------:R-:W-:Y:S02]  /*67f0*/  FMUL.FTZ R16, R16, R83 ;  /* 0x0000005310107220 */ /* 0x000fe40000410000 */
[----:B---3--:R-:W-:-:S02]  /*6800*/  FMUL.FTZ R83, R106, R131 ;  /* 0x000000836a537220 */ /* 0x008fc40000410000 */
[----:B----4-:R-:W-:Y:S02]  /*6810*/  FMUL.FTZ R20, R19, R130 ;  /* 0x0000008213147220 */ /* 0x010fe40000410000 */
        /* <DEDUP_REMOVED lines=26> */
[----:B------:R-:W-:Y:S02]  /*69c0*/  PRMT R17, R16, 0x7632, R17 ;  /* 0x0000763210117816 */ /* 0x000fe40000000011 */
[----:B------:R-:W-:Y:S02]  /*69d0*/  F2FP.BF16.PACK_AB R20, R20, R83 ;  /* 0x000000531414723e */ /* 0x000fe400000010ff */
[----:B------:R-:W-:Y:S02]  /*69e0*/  F2FP.BF16.PACK_AB R80, R80, R101 ;  /* 0x000000655050723e */ /* 0x000fe400000010ff */
[----:B------:R-:W-:Y:S02]  /*69f0*/  F2FP.BF16.PACK_AB R21, R102, R21 ;  /* 0x000000156615723e */ /* 0x000fe400000010ff */
[----:B------:R-:W-:Y:S02]  /*6a00*/  F2FP.BF16.PACK_AB R18, R18, R19 ;  /* 0x000000131212723e */ /* 0x000fe400000010ff */
[----:B------:R-:W-:-:S02]  /*6a10*/  F2FP.BF16.PACK_AB R85, R104, R85 ;  /* 0x000000556855723e */ /* 0x000fc400000010ff */
[----:B------:R-:W-:Y:S02]  /*6a20*/  F2FP.BF16.PACK_AB R82, R82, R109 ;  /* 0x0000006d5252723e */ /* 0x000fe400000010ff */
[----:B------:R-:W-:Y:S01]  /*6a30*/  F2FP.BF16.PACK_AB R103, R108, R103 ;  /* 0x000000676c67723e */ /* 0x000fe200000010ff */
[----:B------:R0:W-:Y:S01]  /*6a40*/  STS.U16 [R0], R16 ;  /* 0x0000001000007388 */ /* 0x0001e20000000400 */
[----:B------:R-:W-:Y:S02]  /*6a50*/  PRMT R84, R20, 0x7632, R84 ;  /* 0x0000763214547816 */ /* 0x000fe40000000054 */
        /* <DEDUP_REMOVED lines=42> */
[C---:B------:R-:W-:Y:S01]  /*6d00*/  IMAD.WIDE.U32 R16, R77.reuse, c[0x0][0x210], RZ ;  /* 0x000084004d107a25 */ /* 0x040fe200078e00ff */
[----:B------:R-:W-:Y:S03]  /*6d10*/  BSSY B0, `(.L_x_4283) ;  /* 0x000000e000007945 */ /* 0x000fe60003800000 */
[----:B------:R-:W-:-:S05]  /*6d20*/  IMAD R19, R77, c[0x0][0x214], R0 ;  /* 0x000085004d137a24 */ /* 0x000fca00078e0200 */
[----:B------:R-:W-:Y:S02]  /*6d30*/  IADD3 R101, R17, R19, RZ ;  /* 0x0000001311657210 */ /* 0x000fe40007ffe0ff */
[----:B-1----:R-:W-:-:S13]  /*6d40*/  ISETP.GE.AND P0, PT, R6, R97, PT ;  /* 0x000000610600720c */ /* 0x002fda0003f06270 */
        /* <DEDUP_REMOVED lines=10> */
.L_x_4284:
[----:B------:R-:W-:Y:S05]  /*6df0*/  BSYNC B0 ;  /* 0x0000000000007941 */ /* 0x000fea0003800000 */
.L_x_4283:
[----:B------:R-:W-:Y:S01]  /*6e00*/  MOV R14, R16 ;  /* 0x00000010000e7202 */ /* 0x000fe20000000f00 */
[----:B------:R-:W-:Y:S01]  /*6e10*/  IMAD.MOV.U32 R15, RZ, RZ, R101 ;  /* 0x000000ffff0f7224 */ /* 0x000fe200078e0065 */
[----:B------:R-:W-:Y:S01]  /*6e20*/  IADD3 R23, P1, R23, c[0x0][0x270], RZ ;  /* 0x00009c0017177a10 */ /* 0x000fe20007f3e0ff */
[----:B------:R-:W-:Y:S01]  /*6e30*/  IMAD R0, R79, c[0x0][0x218], RZ ;  /* 0x000086004f007a24 */ /* 0x000fe200078e02ff */
[-C--:B------:R-:W-:Y:S01]  /*6e40*/  ISETP.GE.AND P2, PT, R22, R97.reuse, PT ;  /* 0x000000611600720c */ /* 0x080fe20003f46270 */
[----:B------:R-:W-:Y:S01]  /*6e50*/  IMAD.WIDE.U32 R14, R81, c[0x0][0x218], R14 ;  /* 0x00008600510e7a25 */ /* 0x000fe200078e000e */
[----:B------:R-:W-:Y:S02]  /*6e60*/  IADD3.X R98, R98, c[0x0][0x274], RZ, P1, !PT ;  /* 0x00009d0062627a10 */ /* 0x000fe40000ffe4ff */
[----:B------:R-:W-:Y:S01]  /*6e70*/  ISETP.GE.AND P4, PT, R51, R97, PT ;  /* 0x000000613300720c */ /* 0x000fe20003f86270 */
[----:B------:R-:W-:Y:S01]  /*6e80*/  IMAD R17, R81, c[0x0][0x21c], R0 ;  /* 0x0000870051117a24 */ /* 0x000fe200078e0200 */
[----:B------:R-:W-:-:S02]  /*6e90*/  IADD3 R0, P0, R12, R14, RZ ;  /* 0x0000000e0c007210 */ /* 0x000fc40007f1e0ff */
[----:B------:R-:W-:Y:S02]  /*6ea0*/  ISETP.GE.AND P5, PT, R50, R97, PT ;  /* 0x000000613200720c */ /* 0x000fe40003fa6270 */
[----:B------:R-:W-:Y:S02]  /*6eb0*/  IADD3.X R13, R13, R17, R15, P0, !PT ;  /* 0x000000110d0d7210 */ /* 0x000fe400007fe40f */
[C---:B------:R-:W-:Y:S02]  /*6ec0*/  LEA R12, P0, R0.reuse, R23, 0x1 ;  /* 0x00000017000c7211 */ /* 0x040fe400078008ff */
[-C--:B------:R-:W-:Y:S02]  /*6ed0*/  ISETP.GE.AND P6, PT, R49, R97.reuse, PT ;  /* 0x000000613100720c */ /* 0x080fe40003fc6270 */
[----:B------:R-:W-:Y:S02]  /*6ee0*/  LEA.HI.X R13, R0, R98, R13, 0x1, P0 ;  /* 0x00000062000d7211 */ /* 0x000fe400000f0c0d */
[----:B------:R-:W-:-:S02]  /*6ef0*/  ISETP.GE.AND P0, PT, R54, R97, PT ;  /* 0x000000613600720c */ /* 0x000fc40003f06270 */
[-C--:B------:R-:W-:Y:S01]  /*6f00*/  ISETP.GE.AND P1, PT, R55, R97.reuse, PT ;  /* 0x000000613700720c */ /* 0x080fe20003f26270 */
[----:B------:R-:W-:Y:S01]  /*6f10*/  @!P2 STG.E.U16 [R12.64], R21 ;  /* 0x000000150c00a986 */ /* 0x000fe2000c101504 */
[-C--:B------:R-:W-:Y:S02]  /*6f20*/  ISETP.GE.AND P2, PT, R53, R97.reuse, PT ;  /* 0x000000613500720c */ /* 0x080fe40003f46270 */
[-C--:B------:R-:W-:Y:S01]  /*6f30*/  ISETP.GE.AND P3, PT, R52, R97.reuse, PT ;  /* 0x000000613400720c */ /* 0x080fe20003f66270 */
[----:B------:R-:W-:Y:S01]  /*6f40*/  @!P4 STG.E.U16 [R12.64+0x140], R33 ;  /* 0x000140210c00c986 */ /* 0x000fe2000c101504 */
        /* <DEDUP_REMOVED lines=26> */
[----:B-1----:R-:W-:Y:S02]  /*70f0*/  IADD3.X R87, RZ, R11, RZ, P1, !PT ;  /* 0x0000000bff577210 */ /* 0x002fe40000ffe4ff */
[----:B------:R-:W-:Y:S01]  /*7100*/  IADD3.X R41, RZ, R41, RZ, P3, !PT ;  /* 0x00000029ff297210 */ /* 0x000fe20001ffe4ff */
[----:B------:R-:W-:Y:S01]  /*7110*/  @P0 CALL.REL.NOINC `(.L_x_4285) ;  /* 0x0000001000000944 */ /* 0x000fe20003c00000 */
[----:B------:R-:W-:Y:S05]  /*7120*/  BRA `(.L_x_4286) ;  /* 0xffff96a000007947 */ /* 0x000fea000383ffff */
.L_x_4285:
[----:B------:R-:W-:Y:S05]  /*7130*/  EXIT ;  /* 0x000000000000794d */ /* 0x000fea0003800000 */
.L_x_4287:
        /* <DEDUP_REMOVED lines=12> */
.L_x_5437:


//--------------------- .text._Z25selective_scan_fwd_kernelI32Selective_Scan_fwd_kernel_traitsILi32ELi16ELi1ELb0ELb1ELb1ELb0EN3c108BFloat16EfEEv13SSMParamsBase --------------------------
	.section	.text._Z25selective_scan_fwd_kernelI32Selective_Scan_fwd_kernel_traitsILi32ELi16ELi1ELb0ELb1ELb1ELb0EN3c108BFloat16EfEEv13SSMParamsBase,"ax",@progbits
	.sectioninfo	@"SHI_REGISTERS=162"
	.align	128
        .global         _Z25selective_scan_fwd_kernelI32Selective_Scan_fwd_kernel_traitsILi32ELi16ELi1ELb0ELb1ELb1ELb0EN3c108BFloat16EfEEv13SSMParamsBase
        .type           _Z25selective_scan_fwd_kernelI32Selective_Scan_fwd_kernel_traitsILi32ELi16ELi1ELb0ELb1ELb1ELb0EN3c108BFloat16EfEEv13SSMParamsBase,@function
        .size           _Z25selective_scan_fwd_kernelI32Selective_Scan_fwd_kernel_traitsILi32ELi16ELi1ELb0ELb1ELb1ELb0EN3c108BFloat16EfEEv13SSMParamsBase,(.L_x_5438 - _Z25selective_scan_fwd_kernelI32Selective_Scan_fwd_kernel_traitsILi32ELi16ELi1ELb0ELb1ELb1ELb0EN3c108BFloat16EfEEv13SSMParamsBase)
        .other          _Z25selective_scan_fwd_kernelI32Selective_Scan_fwd_kernel_traitsILi32ELi16ELi1ELb0ELb1ELb1ELb0EN3c108BFloat16EfEEv13SSMParamsBase,@"STO_CUDA_ENTRY STV_DEFAULT"
_Z25selective_scan_fwd_kernelI32Selective_Scan_fwd_kernel_traitsILi32ELi16ELi1ELb0ELb1ELb1ELb0EN3c108BFloat16EfEEv13SSMParamsBase:
.text._Z25selective_scan_fwd_kernelI32Selective_Scan_fwd_kernel_traitsILi32ELi16ELi1ELb0ELb1ELb1ELb0EN3c108BFloat16EfEEv13SSMParamsBase:
        /* <DEDUP_REMOVED lines=20> */
[----:B------:R2:W5:Y:S01]  /*0140*/  @P0 LDG.E R100, [R2.64] ;  /* 0x0000000402640981 */ /* 0x000562000c1e1900 */
[----:B------:R-:W3:Y:S03]  /*0150*/  S2UR UR6, SR_CTAID.X ;  /* 0x00000000000679c3 */ /* 0x000ee60000002500 */
[----:B------:R4:W5:Y:S01]  /*0160*/  @P1 LDG.E R99, [R4.64] ;  /* 0x0000000404631981 */ /* 0x000962000c1e1900 */
[----:B0-----:R-:W-:Y:S01]  /*0170*/  IMAD.MOV.U32 R6, RZ, RZ, RZ ;  /* 0x000000ffff067224 */ /* 0x001fe200078e00ff */
[----:B--2---:R-:W-:Y:S01]  /*0180*/  IABS R2, R102 ;  /* 0x0000006600027213 */ /* 0x004fe20000000000 */
[----:B------:R-:W-:Y:S02]  /*0190*/  IMAD.MOV.U32 R3, RZ, RZ, c[0x0][0x174] ;  /* 0x00005d00ff037624 */ /* 0x000fe400078e00ff */
[----:B-1----:R-:W-:-:S03]  /*01a0*/  IMAD.MOV R8, RZ, RZ, -R7 ;  /* 0x000000ffff087224 */ /* 0x002fc600078e0a07 */
[----:B------:R-:W-:Y:S01]  /*01b0*/  ISETP.GE.AND P0, PT, R3, 0x1, PT ;  /* 0x000000010300780c */ /* 0x000fe20003f06270 */
[----:B------:R-:W-:-:S04]  /*01c0*/  IMAD R11, R8, R9, RZ ;  /* 0x00000009080b7224 */ /* 0x000fc800078e02ff */
[----:B------:R-:W-:-:S06]  /*01d0*/  IMAD.HI.U32 R7, R7, R11, R6 ;  /* 0x0000000b07077227 */ /* 0x000fcc00078e0006 */
[----:B------:R-:W-:-:S05]  /*01e0*/  IMAD.HI.U32 R14, R7, R2, RZ ;  /* 0x00000002070e7227 */ /* 0x000fca00078e00ff */
[----:B------:R-:W-:-:S05]  /*01f0*/  IADD3 R0, -R14, RZ, RZ ;  /* 0x000000ff0e007210 */ /* 0x000fca0007ffe1ff */
[----:B------:R-:W-:-:S05]  /*0200*/  IMAD R0, R9, R0, R2 ;  /* 0x0000000009007224 */ /* 0x000fca00078e0202 */
[----:B------:R-:W-:Y:S01]  /*0210*/  ISETP.GT.U32.AND P1, PT, R9, R0, PT ;  /* 0x000000000900720c */ /* 0x000fe20003f24070 */
[----:B---3--:R-:W-:-:S12]  /*0220*/  @!P0 EXIT ;  /* 0x000000000000894d */ /* 0x008fd80003800000 */
[----:B----4-:R-:W0:Y:S01]  /*0230*/  S2R R106, SR_TID.X ;  /* 0x00000000006a7919 */ /* 0x010e220000002100 */
[----:B------:R-:W-:Y:S01]  /*0240*/  @!P1 IMAD.IADD R0, R0, 0x1, -R9 ;  /* 0x0000000100009824 */ /* 0x000fe200078e0a09 */
[----:B------:R-:W-:Y:S01]  /*0250*/  LOP3.LUT R4, R102, c[0x0][0x178], RZ, 0x3c, !PT ;  /* 0x00005e0066047a12 */ /* 0x000fe200078e3cff */
[C---:B------:R-:W-:Y:S01]  /*0260*/  IMAD R5, R101.reuse, c[0x0][0x1d8], RZ ;  /* 0x0000760065057a24 */ /* 0x040fe200078e02ff */
[----:B------:R-:W-:Y:S01]  /*0270*/  @!P1 IADD3 R14, R14, 0x1, RZ ;  /* 0x000000010e0e9810 */ /* 0x000fe20007ffe0ff */
[----:B------:R-:W-:Y:S01]  /*0280*/  IMAD.U32 R98, RZ, RZ, UR6 ;  /* 0x00000006ff627e24 */ /* 0x000fe2000f8e00ff */
[----:B------:R-:W-:Y:S01]  /*0290*/  ISETP.GE.U32.AND P0, PT, R0, R9, PT ;  /* 0x000000090000720c */ /* 0x000fe20003f06070 */
[----:B------:R-:W-:Y:S01]  /*02a0*/  IMAD.WIDE.U32 R2, R102, c[0x0][0x1d8], RZ ;  /* 0x0000760066027a25 */ /* 0x000fe200078e00ff */
[----:B------:R-:W-:Y:S01]  /*02b0*/  ISETP.GE.AND P2, PT, R4, RZ, PT ;  /* 0x000000ff0400720c */ /* 0x000fe20003f46270 */
[----:B------:R-:W1:Y:S01]  /*02c0*/  S2R R95, SR_LANEID ;  /* 0x00000000005f7919 */ /* 0x000e620000000000 */
[----:B------:R-:W-:Y:S01]  /*02d0*/  SHF.R.S32.HI R143, RZ, 0x1f, R98 ;  /* 0x0000001fff8f7819 */ /* 0x000fe20000011462 */
[----:B------:R-:W-:Y:S01]  /*02e0*/  IMAD R5, R102, c[0x0][0x1dc], R5 ;  /* 0x0000770066057a24 */ /* 0x000fe200078e0205 */
[----:B------:R-:W-:Y:S01]  /*02f0*/  ISETP.NE.AND P1, PT, RZ, c[0x0][0x178], PT ;  /* 0x00005e00ff007a0c */ /* 0x000fe20003f25270 */
[----:B------:R-:W-:-:S02]  /*0300*/  IMAD R7, R101, c[0x0][0x1e8], RZ ;  /* 0x00007a0065077a24 */ /* 0x000fc400078e02ff */
[----:B------:R-:W-:Y:S02]  /*0310*/  IMAD.IADD R11, R3, 0x1, R5 ;  /* 0x00000001030b7824 */ /* 0x000fe400078e0205 */
[----:B------:R-:W-:Y:S02]  /*0320*/  IMAD.WIDE.U32 R4, R102, c[0x0][0x1e8], RZ ;  /* 0x00007a0066047a25 */ /* 0x000fe400078e00ff */
[----:B------:R-:W-:Y:S02]  /*0330*/  @P0 IADD3 R14, R14, 0x1, RZ ;  /* 0x000000010e0e0810 */ /* 0x000fe40007ffe0ff */
[----:B------:R-:W-:Y:S02]  /*0340*/  IMAD R7, R102, c[0x0][0x1ec], R7 ;  /* 0x00007b0066077a24 */ /* 0x000fe400078e0207 */
[C---:B------:R-:W-:Y:S01]  /*0350*/  IMAD R3, R143.reuse, c[0x0][0x190], RZ ;  /* 0x000064008f037a24 */ /* 0x040fe200078e02ff */
[----:B0-----:R-:W-:Y:S01]  /*0360*/  LOP3.LUT R97, R106, 0x1f, RZ, 0xc0, !PT ;  /* 0x0000001f6a617812 */ /* 0x001fe200078ec0ff */
[----:B------:R-:W-:-:S02]  /*0370*/  IMAD R15, R143, c[0x0][0x1b0], RZ ;  /* 0x00006c008f0f7a24 */ /* 0x000fc400078e02ff */
[----:B------:R-:W-:Y:S02]  /*0380*/  IMAD.IADD R13, R5, 0x1, R7 ;  /* 0x00000001050d7824 */ /* 0x000fe400078e0207 */
[----:B------:R-:W-:Y:S02]  /*0390*/  IMAD.MOV.U32 R10, RZ, RZ, R2 ;  /* 0x000000ffff0a7224 */ /* 0x000fe400078e0002 */
[----:B------:R-:W-:-:S04]  /*03a0*/  IMAD.WIDE.U32 R6, R98, c[0x0][0x190], RZ ;  /* 0x0000640062067a25 */ /* 0x000fc800078e00ff */
[----:B------:R-:W-:Y:S02]  /*03b0*/  IMAD R3, R98, c[0x0][0x194], R3 ;  /* 0x0000650062037a24 */ /* 0x000fe400078e0203 */
[----:B------:R-:W-:Y:S02]  /*03c0*/  IMAD.MOV.U32 R12, RZ, RZ, R4 ;  /* 0x000000ffff0c7224 */ /* 0x000fe400078e0004 */
[----:B------:R-:W-:Y:S02]  /*03d0*/  IMAD.SHL.U32 R2, R106, 0x10, RZ ;  /* 0x000000106a027824 */ /* 0x000fe400078e00ff */
[----:B------:R-:W-:-:S03]  /*03e0*/  IMAD.WIDE.U32 R8, R98, c[0x0][0x1b0], RZ ;  /* 0x00006c0062087a25 */ /* 0x000fc600078e00ff */
[----:B------:R-:W-:Y:S01]  /*03f0*/  LOP3.LUT R2, R97, 0xfffffe00, R2, 0xf8, !PT ;  /* 0xfffffe0061027812 */ /* 0x000fe200078ef802 */
[----:B------:R-:W-:Y:S02]  /*0400*/  IMAD R15, R98, c[0x0][0x1b4], R15 ;  /* 0x00006d00620f7a24 */ /* 0x000fe400078e020f */
[----:B------:R-:W-:Y:S01]  /*0410*/  IMAD.IADD R7, R7, 0x1, R3 ;  /* 0x0000000107077824 */ /* 0x000fe200078e0203 */
[----:B------:R-:W-:Y:S01]  /*0420*/  LOP3.LUT R94, R2, 0x60, RZ, 0xfc, !PT ;  /* 0x00000060025e7812 */ /* 0x000fe200078efcff */
[----:B------:R-:W-:Y:S01]  /*0430*/  IMAD.WIDE.U32 R4, R98, c[0x0][0x1d0], R10 ;  /* 0x0000740062047a25 */ /* 0x000fe200078e000a */
[----:B------:R-:W-:Y:S02]  /*0440*/  IADD3 R9, R9, R15, RZ ;  /* 0x0000000f09097210 */ /* 0x000fe40007ffe0ff */
[C---:B------:R-:W-:Y:S01]  /*0450*/  LOP3.LUT R93, R2.reuse, 0x80, RZ, 0xfc, !PT ;  /* 0x00000080025d7812 */ /* 0x040fe200078efcff */
[C---:B------:R-:W-:Y:S01]  /*0460*/  IMAD R3, R143.reuse, c[0x0][0x1d0], RZ ;  /* 0x000074008f037a24 */ /* 0x040fe200078e02ff */
[C---:B------:R-:W-:Y:S01]  /*0470*/  LOP3.LUT R92, R2.reuse, 0xa0, RZ, 0xfc, !PT ;  /* 0x000000a0025c7812 */ /* 0x040fe200078efcff */
[----:B------:R-:W-:Y:S01]  /*0480*/  IMAD R17, R143, c[0x0][0x1e0], RZ ;  /* 0x000078008f117a24 */ /* 0x000fe200078e02ff */
[----:B------:R-:W-:Y:S01]  /*0490*/  LOP3.LUT R91, R2, 0xc0, RZ, 0xfc, !PT ;  /* 0x000000c0025b7812 */ /* 0x000fe200078efcff */
[----:B------:R-:W-:Y:S01]  /*04a0*/  @!P2 IMAD.MOV R14, RZ, RZ, -R14 ;  /* 0x000000ffff0ea224 */ /* 0x000fe200078e0a0e */
[----:B------:R-:W-:Y:S01]  /*04b0*/  @!P1 LOP3.LUT R14, RZ, c[0x0][0x178], RZ, 0x33, !PT ;  /* 0x00005e00ff0e9a12 */ /* 0x000fe200078e33ff */
[----:B------:R-:W-:Y:S01]  /*04c0*/  IMAD.WIDE.U32 R10, R98, c[0x0][0x1e0], R12 ;  /* 0x00007800620a7a25 */ /* 0x000fe200078e000c */
[----:B------:R-:W-:-:S02]  /*04d0*/  IADD3 R12, P0, R2, R4, RZ ;  /* 0x00000004020c7210 */ /* 0x000fc40007f1e0ff */
[----:B------:R-:W-:Y:S01]  /*04e0*/  SHF.R.S32.HI R0, RZ, 0x1f, R14 ;  /* 0x0000001fff007819 */ /* 0x000fe2000001140e */
[C---:B------:R-:W-:Y:S01]  /*04f0*/  IMAD R15, R98.reuse, c[0x0][0x1d4], R3 ;  /* 0x00007500620f7a24 */ /* 0x040fe200078e0203 */
[----:B------:R-:W-:Y:S01]  /*0500*/  SHF.R.S32.HI R3, RZ, 0x1f, R2 ;  /* 0x0000001fff037819 */ /* 0x000fe20000011402 */
[----:B------:R-:W-:Y:S01]  /*0510*/  IMAD R17, R98, c[0x0][0x1e4], R17 ;  /* 0x0000790062117a24 */ /* 0x000fe200078e0211 */
[----:B------:R-:W-:Y:S01]  /*0520*/  IADD3 R30, P1, R2, R10, RZ ;  /* 0x0000000a021e7210 */ /* 0x000fe20007f3e0ff */
[----:B------:R-:W-:Y:S01]  /*0530*/  IMAD.MOV.U32 R96, RZ, RZ, RZ ;  /* 0x000000ffff607224 */ /* 0x000fe200078e00ff */
[C---:B------:R-:W-:Y:S01]  /*0540*/  IADD3.X R13, R3.reuse, R5, R15, P0, !PT ;  /* 0x00000005030d7210 */ /* 0x040fe200007fe40f */
[C---:B------:R-:W-:Y:S01]  /*0550*/  IMAD R15, R0.reuse, c[0x0][0x1a8], RZ ;  /* 0x00006a00000f7a24 */ /* 0x040fe200078e02ff */
[----:B------:R-:W-:Y:S01]  /*0560*/  IADD3.X R11, R3, R11, R17, P1, !PT ;  /* 0x0000000b030b7210 */ /* 0x000fe20000ffe411 */
[----:B------:R-:W-:Y:S01]  /*0570*/  IMAD R17, R0, c[0x0][0x1c8], RZ ;  /* 0x0000720000117a24 */ /* 0x000fe200078e02ff */
[----:B------:R-:W-:Y:S01]  /*0580*/  LEA R0, P2, R12, c[0x0][0x240], 0x1 ;  /* 0x000090000c007a11 */ /* 0x000fe200078408ff */
[----:B------:R-:W-:Y:S01]  /*0590*/  IMAD.WIDE.U32 R4, R14, c[0x0][0x1a8], R6 ;  /* 0x00006a000e047a25 */ /* 0x000fe200078e0006 */
[----:B------:R-:W-:-:S02]  /*05a0*/  LEA R23, P3, R30, c[0x0][0x248], 0x1 ;  /* 0x000092001e177a11 */ /* 0x000fc400078608ff */
[----:B------:R-:W-:Y:S01]  /*05b0*/  LOP3.LUT R90, R2, 0xe0, RZ, 0xfc, !PT ;  /* 0x000000e0025a7812 */ /* 0x000fe200078efcff */
[----:B------:R-:W-:Y:S01]  /*05c0*/  IMAD.WIDE.U32 R6, R14, c[0x0][0x1c8], R8 ;  /* 0x000072000e067a25 */ /* 0x000fe200078e0008 */
[----:B------:R-:W-:Y:S02]  /*05d0*/  LEA R85, P0, R4, c[0x0][0x228], 0x1 ;  /* 0x00008a0004557a11 */ /* 0x000fe400078008ff */
[----:B------:R-:W-:Y:S01]  /*05e0*/  LEA.HI.X R30, R30, c[0x0][0x24c], R11, 0x1, P3 ;  /* 0x000093001e1e7a11 */ /* 0x000fe200018f0c0b */
[----:B------:R-:W-:Y:S01]  /*05f0*/  IMAD R15, R14, c[0x0][0x1ac], R15 ;  /* 0x00006b000e0f7a24 */ /* 0x000fe200078e020f */
[----:B------:R-:W-:Y:S01]  /*0600*/  LEA R83, P1, R6, c[0x0][0x230], 0x1 ;  /* 0x00008c0006537a11 */ /* 0x000fe200078208ff */
[----:B------:R-:W-:Y:S01]  /*0610*/  IMAD R17, R14, c[0x0][0x1cc], R17 ;  /* 0x000073000e117a24 */ /* 0x000fe200078e0211 */
[----:B------:R-:W-:Y:S01]  /*0620*/  LOP3.LUT R89, R2, 0x100, RZ, 0xfc, !PT ;  /* 0x0000010002597812 */ /* 0x000fe200078efcff */
[----:B------:R-:W-:Y:S01]  /*0630*/  IMAD.IADD R81, R5, 0x1, R15 ;  /* 0x0000000105517824 */ /* 0x000fe200078e020f */
[----:B------:R-:W-:Y:S01]  /*0640*/  LEA.HI.X R5, R12, c[0x0][0x244], R13, 0x1, P2 ;  /* 0x000091000c057a11 */ /* 0x000fe200010f0c0d */
[----:B------:R-:W-:Y:S01]  /*0650*/  IMAD.IADD R79, R7, 0x1, R17 ;  /* 0x00000001074f7824 */ /* 0x000fe200078e0211 */
[----:B------:R-:W-:-:S02]  /*0660*/  LOP3.LUT R88, R2, 0x120, RZ, 0xfc, !PT ;  /* 0x0000012002587812 */ /* 0x000fc400078efcff */
[----:B------:R-:W-:Y:S02]  /*0670*/  LEA.HI.X R81, R4, c[0x0][0x22c], R81, 0x1, P0 ;  /* 0x00008b0004517a11 */ /* 0x000fe400000f0c51 */
[----:B------:R-:W-:Y:S02]  /*0680*/  LEA.HI.X R79, R6, c[0x0][0x234], R79, 0x1, P1 ;  /* 0x00008d00064f7a11 */ /* 0x000fe400008f0c4f */
[C---:B------:R-:W-:Y:S02]  /*0690*/  LOP3.LUT R87, R2.reuse, 0x140, RZ, 0xfc, !PT ;  /* 0x0000014002577812 */ /* 0x040fe400078efcff */
[C---:B------:R-:W-:Y:S02]  /*06a0*/  LOP3.LUT R86, R2.reuse, 0x160, RZ, 0xfc, !PT ;  /* 0x0000016002567812 */ /* 0x040fe400078efcff */
[C---:B------:R-:W-:Y:S02]  /*06b0*/  LOP3.LUT R84, R2.reuse, 0x1a0, RZ, 0xfc, !PT ;  /* 0x000001a002547812 */ /* 0x040fe400078efcff */
[----:B------:R-:W-:-:S02]  /*06c0*/  LOP3.LUT R82, R2, 0x1c0, RZ, 0xfc, !PT ;  /* 0x000001c002527812 */ /* 0x000fc400078efcff */
[----:B-1----:R-:W-:Y:S02]  /*06d0*/  LOP3.LUT R80, R2, 0x1e0, RZ, 0xfc, !PT ;  /* 0x000001e002507812 */ /* 0x002fe400078efcff */
.L_x_4327:
[----:B------:R-:W-:Y:S01]  /*06e0*/  BAR.SYNC.DEFER_BLOCKING 0x0 ;  /* 0x0000000000007b1d */ /* 0x000fe20000010000 */
[----:B------:R-:W-:Y:S01]  /*06f0*/  IMAD.MOV.U32 R107, RZ, RZ, -0x200 ;  /* 0xfffffe00ff6b7424 */ /* 0x000fe200078e00ff */
[----:B------:R-:W-:Y:S01]  /*0700*/  PRMT R7, RZ, 0x7610, R7 ;  /* 0x00007610ff077816 */ /* 0x000fe20000000007 */
[----:B------:R-:W-:Y:S01]  /*0710*/  IMAD.MOV.U32 R4, RZ, RZ, R0 ;  /* 0x000000ffff047224 */ /* 0x000fe200078e0000 */
[----:B------:R-:W-:Y:S01]  /*0720*/  LOP3.LUT R105, R2, 0x20, RZ, 0xfc, !PT ;  /* 0x0000002002697812 */ /* 0x000fe200078efcff */
[----:B------:R-:W-:Y:S01]  /*0730*/  IMAD R107, R96, R107, c[0x0][0x168] ;  /* 0x00005a00606b7624 */ /* 0x000fe200078e026b */
[----:B------:R-:W-:-:S04]  /*0740*/  LOP3.LUT R104, R2, 0x40, RZ, 0xfc, !PT ;  /* 0x0000004002687812 */ /* 0x000fc800078efcff */
        /* <DEDUP_REMOVED lines=8> */
[----:B-1----:R-:W-:Y:S02]  /*07d0*/  PRMT R9, RZ, 0x7610, R9 ;  /* 0x00007610ff097816 */ /* 0x002fe40000000009 */
        /* <DEDUP_REMOVED lines=19> */
[----:B------:R-:W-:Y:S01]  /*0910*/  LOP3.LUT R103, R2, 0x180, RZ, 0xfc, !PT ;  /* 0x0000018002677812 */ /* 0x000fe200078efcff */
[----:B------:R-:W3:Y:S01]  /*0920*/  @!P1 LDG.E.U16 R10, [R4.64+0x1c0] ;  /* 0x0001c004040a9981 */ /* 0x000ee2000c1e1500 */
[-C--:B------:R-:W-:Y:S02]  /*0930*/  ISETP.GE.AND P0, PT, R86, R107.reuse, PT ;  /* 0x0000006b5600720c */ /* 0x080fe40003f06270 */
[-C--:B------:R-:W-:Y:S01]  /*0940*/  ISETP.GE.AND P1, PT, R103, R107.reuse, PT ;  /* 0x0000006b6700720c */ /* 0x080fe20003f26270 */
        /* <DEDUP_REMOVED lines=17> */
[CC--:B------:R-:W-:Y:S02]  /*0a60*/  LEA.HI.SX32 R78, R95.reuse, R95.reuse, 0x1b ;  /* 0x0000005f5f4e7211 */ /* 0x0c0fe400078fdaff */
[C---:B------:R-:W-:Y:S02]  /*0a70*/  IADD3 R22, R95.reuse, 0x40, RZ ;  /* 0x000000405f167810 */ /* 0x040fe40007ffe0ff */
[----:B------:R-:W-:Y:S02]  /*0a80*/  LEA.HI.SX32 R20, R20, R95, 0x1b ;  /* 0x0000005f14147211 */ /* 0x000fe400078fdaff */
[C---:B------:R-:W-:Y:S02]  /*0a90*/  IADD3 R24, R95.reuse, 0x60, RZ ;  /* 0x000000605f187810 */ /* 0x040fe40007ffe0ff */
[C---:B------:R-:W-:Y:S02]  /*0aa0*/  IADD3 R26, R95.reuse, 0x80, RZ ;  /* 0x000000805f1a7810 */ /* 0x040fe40007ffe0ff */
[----:B------:R-:W-:Y:S01]  /*0ab0*/  IADD3 R28, R95, 0xa0, RZ ;  /* 0x000000a05f1c7810 */ /* 0x000fe20007ffe0ff */
[----:B------:R-:W-:Y:S01]  /*0ac0*/  IMAD.SHL.U32 R77, R20, 0x2, RZ ;  /* 0x00000002144d7824 */ /* 0x000fe200078e00ff */
[----:B------:R-:W-:-:S02]  /*0ad0*/  SHF.L.U32 R78, R78, 0x1, RZ ;  /* 0x000000014e4e7819 */ /* 0x000fc400000006ff */
[-C--:B------:R-:W-:Y:S02]  /*0ae0*/  LEA.HI.SX32 R22, R22, R95.reuse, 0x1b ;  /* 0x0000005f16167211 */ /* 0x080fe400078fdaff */
[-C--:B------:R-:W-:Y:S02]  /*0af0*/  LEA.HI.SX32 R24, R24, R95.reuse, 0x1b ;  /* 0x0000005f18187211 */ /* 0x080fe400078fdaff */
[-C--:B------:R-:W-:Y:S02]  /*0b00*/  LEA.HI.SX32 R26, R26, R95.reuse, 0x1b ;  /* 0x0000005f1a1a7211 */ /* 0x080fe400078fdaff */
[-C--:B------:R-:W-:Y:S01]  /*0b10*/  LEA.HI.SX32 R28, R28, R95.reuse, 0x1b ;  /* 0x0000005f1c1c7211 */ /* 0x080fe200078fdaff */
[----:B------:R-:W-:Y:S01]  /*0b20*/  IMAD.SHL.U32 R76, R22, 0x2, RZ ;  /* 0x00000002164c7824 */ /* 0x000fe200078e00ff */
[C---:B------:R-:W-:Y:S01]  /*0b30*/  IADD3 R20, R95.reuse, 0xc0, RZ ;  /* 0x000000c05f147810 */ /* 0x040fe20007ffe0ff */
[----:B------:R-:W-:Y:S01]  /*0b40*/  IMAD.SHL.U32 R75, R24, 0x2, RZ ;  /* 0x00000002184b7824 */ /* 0x000fe200078e00ff */
[C---:B------:R-:W-:Y:S01]  /*0b50*/  IADD3 R22, R95.reuse, 0xe0, RZ ;  /* 0x000000e05f167810 */ /* 0x040fe20007ffe0ff */
[----:B------:R-:W-:Y:S01]  /*0b60*/  IMAD.SHL.U32 R74, R26, 0x2, RZ ;  /* 0x000000021a4a7824 */ /* 0x000fe200078e00ff */
[----:B------:R-:W-:Y:S01]  /*0b70*/  LEA.HI.SX32 R20, R20, R95, 0x1b ;  /* 0x0000005f14147211 */ /* 0x000fe200078fdaff */
[----:B------:R-:W-:Y:S01]  /*0b80*/  IMAD.SHL.U32 R73, R28, 0x2, RZ ;  /* 0x000000021c497824 */ /* 0x000fe200078e00ff */
[----:B------:R-:W-:-:S02]  /*0b90*/  IADD3 R24, R95, 0x100, RZ ;  /* 0x000001005f187810 */ /* 0x000fc40007ffe0ff */
[C---:B------:R-:W-:Y:S02]  /*0ba0*/  IADD3 R26, R95.reuse, 0x120, RZ ;  /* 0x000001205f1a7810 */ /* 0x040fe40007ffe0ff */
[----:B------:R-:W-:Y:S02]  /*0bb0*/  IADD3 R28, R95, 0x140, RZ ;  /* 0x000001405f1c7810 */ /* 0x000fe40007ffe0ff */
[-C--:B------:R-:W-:Y:S01]  /*0bc0*/  LEA.HI.SX32 R22, R22, R95.reuse, 0x1b ;  /* 0x0000005f16167211 */ /* 0x080fe200078fdaff */
[----:B------:R-:W-:Y:S01]  /*0bd0*/  IMAD.SHL.U32 R72, R20, 0x2, RZ ;  /* 0x0000000214487824 */ /* 0x000fe200078e00ff */
[-C--:B------:R-:W-:Y:S02]  /*0be0*/  LEA.HI.SX32 R24, R24, R95.reuse, 0x1b ;  /* 0x0000005f18187211 */ /* 0x080fe400078fdaff */
[-C--:B------:R-:W-:Y:S01]  /*0bf0*/  LEA.HI.SX32 R26, R26, R95.reuse, 0x1b ;  /* 0x0000005f1a1a7211 */ /* 0x080fe200078fdaff */
[----:B------:R-:W-:Y:S01]  /*0c00*/  IMAD.SHL.U32 R71, R22, 0x2, RZ ;  /* 0x0000000216477824 */ /* 0x000fe200078e00ff */
[----:B------:R-:W-:-:S02]  /*0c10*/  LEA.HI.SX32 R28, R28, R95, 0x1b ;  /* 0x0000005f1c1c7211 */ /* 0x000fc400078fdaff */
[C---:B------:R-:W-:Y:S02]  /*0c20*/  IADD3 R20, R95.reuse, 0x1c0, RZ ;  /* 0x000001c05f147810 */ /* 0x040fe40007ffe0ff */
[----:B------:R-:W-:Y:S01]  /*0c30*/  IADD3 R22, R95, 0x1e0, RZ ;  /* 0x000001e05f167810 */ /* 0x000fe20007ffe0ff */
[----:B------:R-:W-:Y:S01]  /*0c40*/  IMAD.SHL.U32 R69, R26, 0x2, RZ ;  /* 0x000000021a457824 */ /* 0x000fe200078e00ff */
[----:B------:R-:W-:Y:S01]  /*0c50*/  SHF.L.U32 R70, R24, 0x1, RZ ;  /* 0x0000000118467819 */ /* 0x000fe200000006ff */
[----:B------:R-:W-:Y:S01]  /*0c60*/  IMAD.SHL.U32 R68, R28, 0x2, RZ ;  /* 0x000000021c447824 */ /* 0x000fe200078e00ff */
[-C--:B------:R-:W-:Y:S02]  /*0c70*/  LEA.HI.SX32 R20, R20, R95.reuse, 0x1b ;  /* 0x0000005f14147211 */ /* 0x080fe400078fdaff */
[----:B------:R-:W-:-:S03]  /*0c80*/  LEA.HI.SX32 R22, R22, R95, 0x1b ;  /* 0x0000005f16167211 */ /* 0x000fc600078fdaff */
[----:B------:R-:W-:Y:S01]  /*0c90*/  IMAD.SHL.U32 R64, R20, 0x2, RZ ;  /* 0x0000000214407824 */ /* 0x000fe200078e00ff */
[----:B------:R-:W-:Y:S02]  /*0ca0*/  SHF.L.U32 R63, R22, 0x1, RZ ;  /* 0x00000001163f7819 */ /* 0x000fe400000006ff */
[-C--:B------:R-:W-:Y:S02]  /*0cb0*/  ISETP.GE.AND P2, PT, R2, R107.reuse, PT ;  /* 0x0000006b0200720c */ /* 0x080fe40003f46270 */
[-C--:B------:R-:W-:Y:S02]  /*0cc0*/  ISETP.GE.AND P1, PT, R105, R107.reuse, PT ;  /* 0x0000006b6900720c */ /* 0x080fe40003f26270 */
[----:B------:R-:W-:Y:S02]  /*0cd0*/  PRMT R24, RZ, 0x7610, R24 ;  /* 0x00007610ff187816 */ /* 0x000fe40000000018 */
        /* <DEDUP_REMOVED lines=19> */
[----:B----4-:R0:W-:Y:S04]  /*0e10*/  STS.U16 [R77+0x40], R0 ;  /* 0x000040004d007388 */ /* 0x0101e80000000400 */
[----:B---3--:R-:W-:Y:S01]  /*0e20*/  STS.U16 [R76+0x80], R9 ;  /* 0x000080094c007388 */ /* 0x008fe20000000400 */
[----:B0-----:R-:W-:-:S03]  /*0e30*/  IADD3 R0, R95, 0x160, RZ ;  /* 0x000001605f007810 */ /* 0x001fc60007ffe0ff */
[----:B------:R0:W-:Y:S01]  /*0e40*/  STS.U16 [R75+0xc0], R6 ;  /* 0x0000c0064b007388 */ /* 0x0001e20000000400 */
[----:B------:R-:W-:-:S03]  /*0e50*/  LEA.HI.SX32 R0, R0, R95, 0x1b ;  /* 0x0000005f00007211 */ /* 0x000fc600078fdaff */
[----:B------:R-:W-:Y:S04]  /*0e60*/  STS.U16 [R74+0x100], R11 ;  /* 0x0001000b4a007388 */ /* 0x000fe80000000400 */
[----:B------:R1:W-:Y:S01]  /*0e70*/  STS.U16 [R73+0x140], R8 ;  /* 0x0001400849007388 */ /* 0x0003e20000000400 */
[C---:B0-----:R-:W-:Y:S01]  /*0e80*/  IADD3 R6, R95.reuse, 0x180, RZ ;  /* 0x000001805f067810 */ /* 0x041fe20007ffe0ff */
[----:B------:R-:W-:Y:S02]  /*0e90*/  IMAD.SHL.U32 R67, R0, 0x2, RZ ;  /* 0x0000000200437824 */ /* 0x000fe400078e00ff */
[C---:B------:R-:W-:Y:S01]  /*0ea0*/  IMAD.SHL.U32 R0, R95.reuse, 0x10, RZ ;  /* 0x000000105f007824 */ /* 0x040fe200078e00ff */
[-C--:B------:R-:W-:Y:S02]  /*0eb0*/  LEA.HI.SX32 R6, R6, R95.reuse, 0x1b ;  /* 0x0000005f06067211 */ /* 0x080fe400078fdaff */
[----:B-1----:R-:W-:Y:S01]  /*0ec0*/  IADD3 R8, R95, 0x1a0, RZ ;  /* 0x000001a05f087810 */ /* 0x002fe20007ffe0ff */
[----:B------:R-:W-:Y:S03]  /*0ed0*/  STS.U16 [R72+0x180], R13 ;  /* 0x0001800d48007388 */ /* 0x000fe60000000400 */
[----:B------:R-:W-:Y:S01]  /*0ee0*/  LEA.HI.SX32 R8, R8, R95, 0x1b ;  /* 0x0000005f08087211 */ /* 0x000fe200078fdaff */
[----:B------:R-:W-:Y:S01]  /*0ef0*/  STS.U16 [R71+0x1c0], R10 ;  /* 0x0001c00a47007388 */ /* 0x000fe20000000400 */
[----:B------:R-:W-:Y:S01]  /*0f00*/  IMAD.SHL.U32 R66, R6, 0x2, RZ ;  /* 0x0000000206427824 */ /* 0x000fe200078e00ff */
[----:B------:R-:W-:-:S02]  /*0f10*/  LEA.HI.SX32 R0, R0, R0, 0x1b ;  /* 0x0000000000007211 */ /* 0x000fc400078fdaff */
[----:B------:R-:W-:Y:S01]  /*0f20*/  STS.U16 [R70+0x200], R15 ;  /* 0x0002000f46007388 */ /* 0x000fe20000000400 */
[----:B------:R-:W-:-:S03]  /*0f30*/  IMAD.SHL.U32 R65, R8, 0x2, RZ ;  /* 0x0000000208417824 */ /* 0x000fc600078e00ff */
[----:B------:R-:W-:Y:S01]  /*0f40*/  STS.U16 [R69+0x240], R12 ;  /* 0x0002400c45007388 */ /* 0x000fe20000000400 */
[----:B------:R-:W-:-:S03]  /*0f50*/  IMAD.SHL.U32 R62, R0, 0x2, RZ ;  /* 0x00000002003e7824 */ /* 0x000fc600078e00ff */
        /* <DEDUP_REMOVED lines=24> */
[----:B------:R-:W-:Y:S01]  /*10e0*/  PRMT R23, RZ, 0x7610, R23 ;  /* 0x00007610ff177816 */ /* 0x000fe20000000017 */
[--C-:B------:R-:W-:Y:S01]  /*10f0*/  IMAD.MOV.U32 R7, RZ, RZ, R30.reuse ;  /* 0x000000ffff077224 */ /* 0x100fe200078e001e */
[----:B------:R-:W-:Y:S01]  /*1100*/  BAR.SYNC.DEFER_BLOCKING 0x0 ;  /* 0x0000000000007b1d */ /* 0x000fe20000010000 */
[----:B------:R-:W-:-:S05]  /*1110*/  PRMT R30, RZ, 0x7610, R30 ;  /* 0x00007610ff1e7816 */ /* 0x000fca000000001e */
        /* <DEDUP_REMOVED lines=116> */
.L_x_4289:
[----:B0-----:R-:W-:Y:S05]  /*1860*/  BSYNC B0 ;  /* 0x0000000000007941 */ /* 0x001fea0003800000 */
.L_x_4288:
        /* <DEDUP_REMOVED lines=36> */
.L_x_4291:
[----:B------:R-:W-:Y:S05]  /*1ab0*/  BSYNC B0 ;  /* 0x0000000000007941 */ /* 0x000fea0003800000 */
.L_x_4290:
        /* <DEDUP_REMOVED lines=38> */
.L_x_4293:
[----:B------:R-:W-:Y:S05]  /*1d20*/  BSYNC B0 ;  /* 0x0000000000007941 */ /* 0x000fea0003800000 */
.L_x_4292:
        /* <DEDUP_REMOVED lines=36> */
.L_x_4295:
[----:B------:R-:W-:Y:S05]  /*1f70*/  BSYNC B0 ;  /* 0x0000000000007941 */ /* 0x000fea0003800000 */
.L_x_4294:
        /* <DEDUP_REMOVED lines=38> */
.L_x_4297:
[----:B------:R-:W-:Y:S05]  /*21e0*/  BSYNC B0 ;  /* 0x0000000000007941 */ /* 0x000fea0003800000 */
.L_x_4296:
        /* <DEDUP_REMOVED lines=36> */
.L_x_4299:
[----:B------:R-:W-:Y:S05]  /*2430*/  BSYNC B0 ;  /* 0x0000000000007941 */ /* 0x000fea0003800000 */
.L_x_4298:
        /* <DEDUP_REMOVED lines=38> */
.L_x_4301:
[----:B------:R-:W-:Y:S05]  /*26a0*/  BSYNC B0 ;  /* 0x0000000000007941 */ /* 0x000fea0003800000 */
.L_x_4300:
        /* <DEDUP_REMOVED lines=36> */
.L_x_4303:
[----:B------:R-:W-:Y:S05]  /*28f0*/  BSYNC B0 ;  /* 0x0000000000007941 */ /* 0x000fea0003800000 */
.L_x_4302:
        /* <DEDUP_REMOVED lines=41> */
.L_x_4305:
[----:B------:R-:W-:Y:S05]  /*2b90*/  BSYNC B0 ;  /* 0x0000000000007941 */ /* 0x000fea0003800000 */
.L_x_4304:
        /* <DEDUP_REMOVED lines=41> */
.L_x_4307:
[----:B------:R-:W-:Y:S05]  /*2e30*/  BSYNC B0 ;  /* 0x0000000000007941 */ /* 0x000fea0003800000 */
.L_x_4306:
        /* <DEDUP_REMOVED lines=47> */
.L_x_4309:
[----:B------:R-:W-:Y:S05]  /*3130*/  BSYNC B0 ;  /* 0x0000000000007941 */ /* 0x000fea0003800000 */
.L_x_4308:
        /* <DEDUP_REMOVED lines=33> */
.L_x_4311:
[----:B------:R-:W-:Y:S05]  /*3350*/  BSYNC B0 ;  /* 0x0000000000007941 */ /* 0x000fea0003800000 */
.L_x_4310:
        /* <DEDUP_REMOVED lines=33> */
.L_x_4313:
[----:B------:R-:W-:Y:S05]  /*3570*/  BSYNC B0 ;  /* 0x0000000000007941 */ /* 0x000fea0003800000 */
.L_x_4312:
        /* <DEDUP_REMOVED lines=33> */
.L_x_4315:
[----:B------:R-:W-:Y:S05]  /*3790*/  BSYNC B0 ;  /* 0x0000000000007941 */ /* 0x000fea0003800000 */
.L_x_4314:
        /* <DEDUP_REMOVED lines=33> */
.L_x_4317:
[----:B------:R-:W-:Y:S05]  /*39b0*/  BSYNC B0 ;  /* 0x0000000000007941 */ /* 0x000fea0003800000 */
.L_x_4316:
        /* <DEDUP_REMOVED lines=33> */
.L_x_4319:
[----:B------:R-:W-:Y:S05]  /*3bd0*/  BSYNC B0 ;  /* 0x0000000000007941 */ /* 0x000fea0003800000 */
.L_x_4318:
        /* <DEDUP_REMOVED lines=36> */
.L_x_4323:
[----:B------:R-:W-:Y:S01]  /*3e20*/  SHF.R.S32.HI R122, RZ, 0x1f, R15 ;  /* 0x0000001fff7a7819 */ /* 0x000fe2000001140f */
[----:B------:R-:W-:Y:S01]  /*3e30*/  IMAD.MOV.U32 R107, RZ, RZ, -0x200 ;  /* 0xfffffe00ff6b7424 */ /* 0x000fe200078e00ff */
[C---:B------:R-:W-:Y:S01]  /*3e40*/  LOP3.LUT R105, R2.reuse, 0x20, RZ, 0xfc, !PT ;  /* 0x0000002002697812 */ /* 0x040fe200078efcff */
[C---:B------:R-:W-:Y:S01]  /*3e50*/  IMAD.WIDE.U32 R8, R15.reuse, c[0x0][0x1a0], R2 ;  /* 0x000068000f087a25 */ /* 0x040fe200078e0002 */
[----:B------:R-:W-:Y:S02]  /*3e60*/  LOP3.LUT R104, R2, 0x40, RZ, 0xfc, !PT ;  /* 0x0000004002687812 */ /* 0x000fe400078efcff */
[----:B------:R-:W-:Y:S01]  /*3e70*/  PRMT R109, RZ, 0x7610, R109 ;  /* 0x00007610ff6d7816 */ /* 0x000fe2000000006d */
[----:B------:R-:W-:Y:S01]  /*3e80*/  IMAD R10, R122, c[0x0][0x1a0], RZ ;  /* 0x000068007a0a7a24 */ /* 0x000fe200078e02ff */
[----:B------:R-:W-:Y:S01]  /*3e90*/  PRMT R106, RZ, 0x7610, R106 ;  /* 0x00007610ff6a7816 */ /* 0x000fe2000000006a */
[----:B------:R-:W-:Y:S01]  /*3ea0*/  IMAD R107, R96, R107, c[0x0][0x168] ;  /* 0x00005a00606b7624 */ /* 0x000fe200078e026b */
[----:B------:R-:W-:Y:S01]  /*3eb0*/  PRMT R111, RZ, 0x7610, R111 ;  /* 0x00007610ff6f7816 */ /* 0x000fe2000000006f */
[----:B------:R-:W-:Y:S01]  /*3ec0*/  IMAD R11, R15, c[0x0][0x1a4], R10 ;  /* 0x000069000f0b7a24 */ /* 0x000fe200078e020a */
[----:B------:R-:W-:-:S02]  /*3ed0*/  LEA R10, P0, R8, R85, 0x1 ;  /* 0x00000055080a7211 */ /* 0x000fc400078008ff */
[-C--:B------:R-:W-:Y:S01]  /*3ee0*/  ISETP.GE.AND P2, PT, R2, R107.reuse, PT ;  /* 0x0000006b0200720c */ /* 0x080fe20003f46270 */
[----:B------:R-:W-:Y:S01]  /*3ef0*/  IMAD.IADD R9, R9, 0x1, R11 ;  /* 0x0000000109097824 */ /* 0x000fe200078e020b */
[-C--:B------:R-:W-:Y:S02]  /*3f00*/  ISETP.GE.AND P1, PT, R105, R107.reuse, PT ;  /* 0x0000006b6900720c */ /* 0x080fe40003f26270 */
[----:B------:R-:W-:Y:S02]  /*3f10*/  ISETP.GE.AND P4, PT, R94, R107, PT ;  /* 0x0000006b5e00720c */ /* 0x000fe40003f86270 */
[----:B------:R-:W-:Y:S02]  /*3f20*/  LEA.HI.X R11, R8, R81, R9, 0x1, P0 ;  /* 0x00000051080b7211 */ /* 0x000fe400000f0c09 */
[-C--:B------:R-:W-:Y:S02]  /*3f30*/  ISETP.GE.AND P0, PT, R104, R107.reuse, PT ;  /* 0x0000006b6800720c */ /* 0x080fe40003f06270 */
[----:B------:R-:W-:-:S02]  /*3f40*/  ISETP.GE.AND P6, PT, R93, R107, PT ;  /* 0x0000006b5d00720c */ /* 0x000fc40003fc6270 */
[-C--:B------:R-:W-:Y:S01]  /*3f50*/  ISETP.GE.AND P5, PT, R92, R107.reuse, PT ;  /* 0x0000006b5c00720c */ /* 0x080fe20003fa6270 */
[----:B------:R0:W2:Y:S01]  /*3f60*/  @!P2 LDG.E.U16 R109, [R10.64] ;  /* 0x000000040a6da981 */ /* 0x0000a2000c1e1500 */
[-C--:B------:R-:W-:Y:S02]  /*3f70*/  ISETP.GE.AND P3, PT, R91, R107.reuse, PT ;  /* 0x0000006b5b00720c */ /* 0x080fe40003f66270 */
[-C--:B------:R-:W-:Y:S01]  /*3f80*/  ISETP.GE.AND P2, PT, R90, R107.reuse, PT ;  /* 0x0000006b5a00720c */ /* 0x080fe20003f46270 */
[----:B------:R0:W3:Y:S01]  /*3f90*/  @!P1 LDG.E.U16 R106, [R10.64+0x40] ;  /* 0x000040040a6a9981 */ /* 0x0000e2000c1e1500 */
[----:B------:R-:W-:Y:S02]  /*3fa0*/  ISETP.GE.AND P1, PT, R89, R107, PT ;  /* 0x0000006b5900720c */ /* 0x000fe40003f26270 */
[----:B------:R-:W-:Y:S01]  /*3fb0*/  PRMT R108, RZ, 0x7610, R108 ;  /* 0x00007610ff6c7816 */ /* 0x000fe2000000006c */
[----:B------:R0:W4:Y:S01]  /*3fc0*/  @!P0 LDG.E.U16 R111, [R10.64+0x80] ;  /* 0x000080040a6f8981 */ /* 0x000122000c1e1500 */
[----:B------:R-:W-:-:S02]  /*3fd0*/  PRMT R113, RZ, 0x7610, R113 ;  /* 0x00007610ff717816 */ /* 0x000fc40000000071 */
[----:B------:R-:W-:Y:S02]  /*3fe0*/  PRMT R110, RZ, 0x7610, R110 ;  /* 0x00007610ff6e7816 */ /* 0x000fe4000000006e */
[----:B------:R-:W-:Y:S01]  /*3ff0*/  PRMT R115, RZ, 0x7610, R115 ;  /* 0x00007610ff737816 */ /* 0x000fe20000000073 */
[----:B------:R0:W5:Y:S01]  /*4000*/  @!P4 LDG.E.U16 R108, [R10.64+0xc0] ;  /* 0x0000c0040a6cc981 */ /* 0x000162000c1e1500 */
[----:B------:R-:W-:Y:S02]  /*4010*/  PRMT R112, RZ, 0x7610, R112 ;  /* 0x00007610ff707816 */ /* 0x000fe40000000070 */
[----:B------:R-:W-:Y:S01]  /*4020*/  PRMT R117, RZ, 0x7610, R117 ;  /* 0x00007610ff757816 */ /* 0x000fe20000000075 */
[----:B------:R0:W5:Y:S01]  /*4030*/  @!P6 LDG.E.U16 R113, [R10.64+0x100] ;  /* 0x000100040a71e981 */ /* 0x000162000c1e1500 */
[----:B------:R-:W-:Y:S02]  /*4040*/  LOP3.LUT R103, R2, 0x180, RZ, 0xfc, !PT ;  /* 0x0000018002677812 */ /* 0x000fe400078efcff */
        /* <DEDUP_REMOVED lines=39> */
[----:B------:R-:W-:-:S03]  /*42c0*/  LEA R10, P0, R8, R83, 0x1 ;  /* 0x00000053080a7211 */ /* 0x000fc600078008ff */
[----:B------:R-:W-:Y:S01]  /*42d0*/  IMAD.IADD R9, R9, 0x1, R11 ;  /* 0x0000000109097824 */ /* 0x000fe200078e020b */
[----:B------:R-:W-:-:S04]  /*42e0*/  ISETP.GE.AND P1, PT, R105, R107, PT ;  /* 0x0000006b6900720c */ /* 0x000fc80003f26270 */
[----:B------:R-:W-:Y:S02]  /*42f0*/  LEA.HI.X R11, R8, R79, R9, 0x1, P0 ;  /* 0x0000004f080b7211 */ /* 0x000fe400000f0c09 */
[-C--:B------:R-:W-:Y:S02]  /*4300*/  ISETP.GE.AND P0, PT, R2, R107.reuse, PT ;  /* 0x0000006b0200720c */ /* 0x080fe40003f06270 */
[-C--:B------:R-:W-:Y:S02]  /*4310*/  ISETP.GE.AND P2, PT, R104, R107.reuse, PT ;  /* 0x0000006b6800720c */ /* 0x080fe40003f46270 */
[----:B------:R-:W-:Y:S02]  /*4320*/  ISETP.GE.AND P3, PT, R91, R107, PT ;  /* 0x0000006b5b00720c */ /* 0x000fe40003f66270 */
[----:B------:R-:W-:Y:S02]  /*4330*/  PRMT R142, RZ, 0x7610, R142 ;  /* 0x00007610ff8e7816 */ /* 0x000fe4000000008e */
[----:B------:R-:W-:-:S02]  /*4340*/  PRMT R141, RZ, 0x7610, R141 ;  /* 0x00007610ff8d7816 */ /* 0x000fc4000000008d */
[----:B------:R-:W-:Y:S02]  /*4350*/  ISETP.GE.AND P4, PT, R80, R107, PT ;  /* 0x0000006b5000720c */ /* 0x000fe40003f86270 */
[----:B------:R-:W-:Y:S02]  /*4360*/  PRMT R140, RZ, 0x7610, R140 ;  /* 0x00007610ff8c7816 */ /* 0x000fe4000000008c */
[----:B-1----:R-:W-:Y:S02]  /*4370*/  PRMT R13, RZ, 0x7610, R13 ;  /* 0x00007610ff0d7816 */ /* 0x002fe4000000000d */
        /* <DEDUP_REMOVED lines=8> */
[----:B------:R2:W-:Y:S04]  /*4400*/  STS.U16 [R71+0x1c0], R112 ;  /* 0x0001c07047007388 */ /* 0x0005e80000000400 */
[----:B------:R3:W-:Y:S01]  /*4410*/  STS.U16 [R70+0x200], R117 ;  /* 0x0002007546007388 */ /* 0x0007e20000000400 */
[----:B0-----:R-:W-:-:S03]  /*4420*/  PRMT R73, RZ, 0x7610, R73 ;  /* 0x00007610ff497816 */ /* 0x001fc60000000049 */
[----:B------:R0:W-:Y:S01]  /*4430*/  STS.U16 [R69+0x240], R114 ;  /* 0x0002407245007388 */ /* 0x0001e20000000400 */
[----:B-1----:R-:W-:-:S03]  /*4440*/  PRMT R72, RZ, 0x7610, R72 ;  /* 0x00007610ff487816 */ /* 0x002fc60000000048 */
[----:B------:R1:W-:Y:S04]  /*4450*/  STS.U16 [R68+0x280], R119 ;  /* 0x0002807744007388 */ /* 0x0003e80000000400 */
[----:B------:R4:W-:Y:S04]  /*4460*/  STS.U16 [R67+0x2c0], R116 ;  /* 0x0002c07443007388 */ /* 0x0009e80000000400 */
[----:B------:R2:W-:Y:S04]  /*4470*/  STS.U16 [R66+0x300], R121 ;  /* 0x0003007942007388 */ /* 0x0005e80000000400 */
[----:B------:R-:W-:Y:S04]  /*4480*/  STS.U16 [R65+0x340], R118 ;  /* 0x0003407641007388 */ /* 0x000fe80000000400 */
[----:B------:R-:W-:Y:S04]  /*4490*/  STS.U16 [R64+0x380], R123 ;  /* 0x0003807b40007388 */ /* 0x000fe80000000400 */
[----:B------:R0:W-:Y:S01]  /*44a0*/  STS.U16 [R63+0x3c0], R120 ;  /* 0x0003c0783f007388 */ /* 0x0001e20000000400 */
[----:B------:R-:W-:-:S06]  /*44b0*/  NOP ;  /* 0x0000000000007918 */ /* 0x000fcc0000000000 */
[----:B------:R1:W5:Y:S01]  /*44c0*/  @!P0 LDG.E.U16 R73, [R10.64] ;  /* 0x000000040a498981 */ /* 0x000362000c1e1500 */
[-C--:B------:R-:W-:Y:S02]  /*44d0*/  ISETP.GE.AND P0, PT, R94, R107.reuse, PT ;  /* 0x0000006b5e00720c */ /* 0x080fe40003f06270 */
[----:B--2---:R-:W-:Y:S01]  /*44e0*/  PRMT R71, RZ, 0x7610, R71 ;  /* 0x00007610ff477816 */ /* 0x004fe20000000047 */
[----:B------:R2:W5:Y:S01]  /*44f0*/  @!P1 LDG.E.U16 R72, [R10.64+0x40] ;  /* 0x000040040a489981 */ /* 0x000562000c1e1500 */
[----:B------:R-:W-:Y:S02]  /*4500*/  ISETP.GE.AND P1, PT, R93, R107, PT ;  /* 0x0000006b5d00720c */ /* 0x000fe40003f26270 */
[----:B---3--:R-:W-:Y:S01]  /*4510*/  PRMT R70, RZ, 0x7610, R70 ;  /* 0x00007610ff467816 */ /* 0x008fe20000000046 */
[----:B------:R-:W3:Y:S01]  /*4520*/  S2R R106, SR_TID.X ;  /* 0x00000000006a7919 */ /* 0x000ee20000002100 */
[----:B0-----:R-:W-:-:S03]  /*4530*/  PRMT R69, RZ, 0x7610, R69 ;  /* 0x00007610ff457816 */ /* 0x001fc60000000045 */
[----:B------:R2:W5:Y:S01]  /*4540*/  @!P2 LDG.E.U16 R71, [R10.64+0x80] ;  /* 0x000080040a47a981 */ /* 0x000562000c1e1500 */
[----:B------:R-:W-:-:S03]  /*4550*/  ISETP.GE.AND P2, PT, R92, R107, PT ;  /* 0x0000006b5c00720c */ /* 0x000fc60003f46270 */
[----:B------:R2:W5:Y:S01]  /*4560*/  @!P0 LDG.E.U16 R70, [R10.64+0xc0] ;  /* 0x0000c0040a468981 */ /* 0x000562000c1e1500 */
[-C--:B------:R-:W-:Y:S02]  /*4570*/  ISETP.GE.AND P0, PT, R90, R107.reuse, PT ;  /* 0x0000006b5a00720c */ /* 0x080fe40003f06270 */
[----:B-1----:R-:W-:Y:S01]  /*4580*/  PRMT R68, RZ, 0x7610, R68 ;  /* 0x00007610ff447816 */ /* 0x002fe20000000044 */
[----:B------:R2:W5:Y:S01]  /*4590*/  @!P1 LDG.E.U16 R69, [R10.64+0x100] ;  /* 0x000100040a459981 */ /* 0x000562000c1e1500 */
[----:B----4-:R-:W-:Y:S02]  /*45a0*/  PRMT R67, RZ, 0x7610, R67 ;  /* 0x00007610ff437816 */ /* 0x010fe40000000043 */
[----:B------:R-:W-:Y:S01]  /*45b0*/  ISETP.GE.AND P1, PT, R89, R107, PT ;  /* 0x0000006b5900720c */ /* 0x000fe20003f26270 */
[----:B------:R-:W0:Y:S01]  /*45c0*/  LDS.U16 R9, [R62] ;  /* 0x000000003e097984 */ /* 0x000e220000000400 */
[----:B------:R-:W-:-:S03]  /*45d0*/  PRMT R66, RZ, 0x7610, R66 ;  /* 0x00007610ff427816 */ /* 0x000fc60000000042 */
[----:B------:R2:W4:Y:S01]  /*45e0*/  @!P2 LDG.E.U16 R68, [R10.64+0x140] ;  /* 0x000140040a44a981 */ /* 0x000522000c1e1500 */
[-C--:B------:R-:W-:Y:S02]  /*45f0*/  ISETP.GE.AND P2, PT, R88, R107.reuse, PT ;  /* 0x0000006b5800720c */ /* 0x080fe40003f46270 */
[----:B------:R-:W-:Y:S01]  /*4600*/  PRMT R63, RZ, 0x7610, R63 ;  /* 0x00007610ff3f7816 */ /* 0x000fe2000000003f */
[----:B------:R2:W4:Y:S01]  /*4610*/  @!P3 LDG.E.U16 R67, [R10.64+0x180] ;  /* 0x000180040a43b981 */ /* 0x000522000c1e1500 */
[----:B------:R-:W-:-:S03]  /*4620*/  ISETP.GE.AND P3, PT, R87, R107, PT ;  /* 0x0000006b5700720c */ /* 0x000fc60003f66270 */
[----:B------:R2:W4:Y:S01]  /*4630*/  @!P0 LDG.E.U16 R66, [R10.64+0x1c0] ;  /* 0x0001c0040a428981 */ /* 0x000522000c1e1500 */
[----:B------:R-:W-:Y:S02]  /*4640*/  PRMT R64, RZ, 0x7610, R64 ;  /* 0x00007610ff407816 */ /* 0x000fe40000000040 */
[-C--:B------:R-:W-:Y:S01]  /*4650*/  ISETP.GE.AND P0, PT, R86, R107.reuse, PT ;  /* 0x0000006b5600720c */ /* 0x080fe20003f06270 */
[----:B------:R2:W4:Y:S01]  /*4660*/  @!P1 LDG.E.U16 R63, [R10.64+0x200] ;  /* 0x000200040a3f9981 */ /* 0x000522000c1e1500 */
[----:B------:R-:W-:Y:S02]  /*4670*/  PRMT R65, RZ, 0x7610, R65 ;  /* 0x00007610ff417816 */ /* 0x000fe40000000041 */
[-C--:B------:R-:W-:Y:S01]  /*4680*/  ISETP.GE.AND P1, PT, R103, R107.reuse, PT ;  /* 0x0000006b6700720c */ /* 0x080fe20003f26270 */
[----:B------:R2:W4:Y:S01]  /*4690*/  @!P2 LDG.E.U16 R64, [R10.64+0x240] ;  /* 0x000240040a40a981 */ /* 0x000522000c1e1500 */
[----:B------:R-:W-:-:S03]  /*46a0*/  ISETP.GE.AND P2, PT, R84, R107, PT ;  /* 0x0000006b5400720c */ /* 0x000fc60003f46270 */
[----:B------:R2:W4:Y:S01]  /*46b0*/  @!P3 LDG.E.U16 R65, [R10.64+0x280] ;  /* 0x000280040a41b981 */ /* 0x000522000c1e1500 */
[----:B------:R-:W-:-:S03]  /*46c0*/  ISETP.GE.AND P3, PT, R82, R107, PT ;  /* 0x0000006b5200720c */ /* 0x000fc60003f66270 */
[----:B------:R2:W4:Y:S04]  /*46d0*/  @!P0 LDG.E.U16 R142, [R10.64+0x2c0] ;  /* 0x0002c0040a8e8981 */ /* 0x000528000c1e1500 */
[----:B------:R2:W4:Y:S04]  /*46e0*/  @!P1 LDG.E.U16 R141, [R10.64+0x300] ;  /* 0x000300040a8d9981 */ /* 0x000528000c1e1500 */
[----:B------:R-:W1:Y:S01]  /*46f0*/  LDS.U16 R75, [R62+0x2] ;  /* 0x000002003e4b7984 */ /* 0x000e620000000400 */
[----:B---3--:R-:W-:-:S03]  /*4700*/  IMAD.SHL.U32 R74, R106, 0x10, RZ ;  /* 0x000000106a4a7824 */ /* 0x008fc600078e00ff */
[----:B------:R2:W3:Y:S04]  /*4710*/  @!P2 LDG.E.U16 R140, [R10.64+0x340] ;  /* 0x000340040a8ca981 */ /* 0x0004e8000c1e1500 */
[----:B------:R2:W3:Y:S04]  /*4720*/  @!P3 LDG.E.U16 R13, [R10.64+0x380] ;  /* 0x000380040a0db981 */ /* 0x0004e8000c1e1500 */
[----:B------:R2:W3:Y:S01]  /*4730*/  @!P4 LDG.E.U16 R12, [R10.64+0x3c0] ;  /* 0x0003c0040a0cc981 */ /* 0x0004e2000c1e1500 */
[----:B------:R-:W-:Y:S01]  /*4740*/  IADD3 R76, R74, 0x1, RZ ;  /* 0x000000014a4c7810 */ /* 0x000fe20007ffe0ff */
[----:B------:R-:W-:-:S02]  /*4750*/  FMUL.FTZ R8, R124, 1.4426950216293334961 ;  /* 0x3fb8aa3b7c087820 */ /* 0x000fc40000410000 */
[----:B--2---:R-:W2:Y:S01]  /*4760*/  LDS.U16 R10, [R62+0x6] ;  /* 0x000006003e0a7984 */ /* 0x004ea20000000400 */
[----:B------:R-:W-:-:S03]  /*4770*/  ISETP.GE.U32.AND P1, PT, R76, R107, PT ;  /* 0x0000006b4c00720c */ /* 0x000fc60003f26070 */
[----:B------:R-:W2:Y:S01]  /*4780*/  LDS.U16 R76, [R62+0x4] ;  /* 0x000004003e4c7984 */ /* 0x000ea20000000400 */
[C---:B------:R-:W-:Y:S01]  /*4790*/  FMUL.FTZ R77, R8.reuse, R61 ;  /* 0x0000003d084d7220 */ /* 0x040fe20000410000 */
[----:B0-----:R-:W-:Y:S01]  /*47a0*/  PRMT R9, RZ, 0x5410, R9 ;  /* 0x00005410ff097816 */ /* 0x001fe20000000009 */
[----:B------:R-:W-:Y:S01]  /*47b0*/  FMUL.FTZ R78, R8, R60 ;  /* 0x0000003c084e7220 */ /* 0x000fe20000410000 */
[----:B------:R-:W-:Y:S01]  /*47c0*/  ISETP.GE.U32.AND P2, PT, R74, R107, PT ;  /* 0x0000006b4a00720c */ /* 0x000fe20003f46070 */
[----:B------:R-:W-:Y:S02]  /*47d0*/  LDS.U16 R11, [R62+0x8] ;  /* 0x000008003e0b7984 */ /* 0x000fe40000000400 */
[----:B------:R-:W0:Y:S01]  /*47e0*/  MUFU.EX2 R77, R77 ;  /* 0x0000004d004d7308 */ /* 0x000e220000000800 */
[----:B------:R-:W-:Y:S02]  /*47f0*/  FMUL.FTZ R128, R22, R9 ;  /* 0x0000000916807220 */ /* 0x000fe40000410000 */
[----:B------:R-:W2:Y:S05]  /*4800*/  LDS.U16 R9, [R62+0xa] ;  /* 0x00000a003e097984 */ /* 0x000eaa0000000400 */
[----:B------:R0:W-:Y:S02]  /*4810*/  MUFU.EX2 R130, R78 ;  /* 0x0000004e00827308 */ /* 0x0001e40000000800 */
[----:B0-----:R-:W-:-:S06]  /*4820*/  FMUL.FTZ R78, R8, R58 ;  /* 0x0000003a084e7220 */ /* 0x001fcc0000410000 */
[----:B------:R1:W0:Y:S01]  /*4830*/  MUFU.EX2 R135, R78 ;  /* 0x0000004e00877308 */ /* 0x0002220000000800 */
[----:B------:R-:W-:Y:S01]  /*4840*/  FSEL R129, R77, 1, !P2 ;  /* 0x3f8000004d817808 */ /* 0x000fe20005000000 */
[----:B------:R-:W-:Y:S01]  /*4850*/  FMUL.FTZ R109, R8, R57 ;  /* 0x00000039086d7220 */ /* 0x000fe20000410000 */
[----:B------:R-:W-:Y:S01]  /*4860*/  LDS.U16 R77, [R62+0xe] ;  /* 0x00000e003e4d7984 */ /* 0x000fe20000000400 */
[----:B-1----:R-:W-:-:S03]  /*4870*/  PRMT R78, RZ, 0x5410, R75 ;  /* 0x00005410ff4e7816 */ /* 0x002fc6000000004b */
[----:B------:R-:W1:Y:S01]  /*4880*/  LDS.U16 R75, [R62+0xc] ;  /* 0x00000c003e4b7984 */ /* 0x000e620000000400 */
[----:B------:R2:W0:Y:S01]  /*4890*/  MUFU.EX2 R137, R109 ;  /* 0x0000006d00897308 */ /* 0x0004220000000800 */
[C---:B------:R-:W-:Y:S02]  /*48a0*/  IADD3 R112, R74.reuse, 0x3, RZ ;  /* 0x000000034a707810 */ /* 0x040fe40007ffe0ff */
[----:B------:R-:W-:Y:S02]  /*48b0*/  IADD3 R110, R74, 0x2, RZ ;  /* 0x000000024a6e7810 */ /* 0x000fe40007ffe0ff */
[----:B--2---:R-:W-:Y:S02]  /*48c0*/  PRMT R109, RZ, 0x5410, R10 ;  /* 0x00005410ff6d7816 */ /* 0x004fe4000000000a */
[----:B------:R-:W-:Y:S02]  /*48d0*/  ISETP.GE.U32.AND P4, PT, R112, R107, PT ;  /* 0x0000006b7000720c */ /* 0x000fe40003f86070 */
[----:B------:R-:W-:Y:S01]  /*48e0*/  IADD3 R10, R74, 0xa, RZ ;  /* 0x0000000a4a0a7810 */ /* 0x000fe20007ffe0ff */
[----:B------:R-:W-:Y:S01]  /*48f0*/  FMUL.FTZ R109, R20, R109 ;  /* 0x0000006d146d7220 */ /* 0x000fe20000410000 */
[----:B------:R-:W-:-:S02]  /*4900*/  PRMT R76, RZ, 0x5410, R76 ;  /* 0x00005410ff4c7816 */ /* 0x000fc4000000004c */
[-C--:B------:R-:W-:Y:S02]  /*4910*/  ISETP.GE.U32.AND P0, PT, R110, R107.reuse, PT ;  /* 0x0000006b6e00720c */ /* 0x080fe40003f06070 */
[----:B------:R-:W-:Y:S02]  /*4920*/  IADD3 R110, R74, 0x4, RZ ;  /* 0x000000044a6e7810 */ /* 0x000fe40007ffe0ff */
[----:B------:R-:W-:Y:S02]  /*4930*/  FSEL R134, R109, RZ, !P4 ;  /* 0x000000ff6d867208 */ /* 0x000fe40006000000 */
[----:B0-----:R-:W-:Y:S01]  /*4940*/  FSEL R135, R135, 1, !P4 ;  /* 0x3f80000087877808 */ /* 0x001fe20006000000 */
[----:B------:R-:W-:Y:S01]  /*4950*/  FMUL.FTZ R76, R23, R76 ;  /* 0x0000004c174c7220 */ /* 0x000fe20000410000 */
[-C--:B------:R-:W-:Y:S02]  /*4960*/  ISETP.GE.U32.AND P4, PT, R10, R107.reuse, PT ;  /* 0x0000006b0a00720c */ /* 0x080fe40003f86070 */
[----:B------:R-:W0:Y:S01]  /*4970*/  LDS.U16 R10, [R62+0x10] ;  /* 0x000010003e0a7984 */ /* 0x000e220000000400 */
[----:B------:R-:W-:Y:S01]  /*4980*/  ISETP.GE.U32.AND P6, PT, R110, R107, PT ;  /* 0x0000006b6e00720c */ /* 0x000fe20003fc6070 */
[----:B------:R-:W-:Y:S01]  /*4990*/  FMUL.FTZ R78, R21, R78 ;  /* 0x0000004e154e7220 */ /* 0x000fe20000410000 */
[----:B------:R-:W-:Y:S01]  /*49a0*/  IADD3 R110, R74, 0x6, RZ ;  /* 0x000000064a6e7810 */ /* 0x000fe20007ffe0ff */
[----:B------:R-:W-:Y:S01]  /*49b0*/  FMUL.FTZ R108, R8, R59 ;  /* 0x0000003b086c7220 */ /* 0x000fe20000410000 */
[----:B------:R-:W-:-:S02]  /*49c0*/  FSEL R132, R76, RZ, !P0 ;  /* 0x000000ff4c847208 */ /* 0x000fc40004000000 */
[----:B------:R-:W-:Y:S01]  /*49d0*/  ISETP.GE.U32.AND P3, PT, R110, R107, PT ;  /* 0x0000006b6e00720c */ /* 0x000fe20003f66070 */
[----:B------:R-:W-:Y:S01]  /*49e0*/  FMUL.FTZ R110, R8, R56 ;  /* 0x00000038086e7220 */ /* 0x000fe20000410000 */
[----:B------:R-:W-:Y:S02]  /*49f0*/  PRMT R76, RZ, 0x5410, R9 ;  /* 0x00005410ff4c7816 */ /* 0x000fe40000000009 */
[----:B------:R-:W-:Y:S02]  /*4a00*/  IADD3 R112, R74, 0x5, RZ ;  /* 0x000000054a707810 */ /* 0x000fe40007ffe0ff */
[----:B------:R-:W-:Y:S01]  /*4a10*/  FSEL R131, R78, RZ, !P1 ;  /* 0x000000ff4e837208 */ /* 0x000fe20004800000 */
[C---:B------:R-:W-:Y:S02]  /*4a20*/  FMUL.FTZ R78, R8.reuse, R55 ;  /* 0x00000037084e7220 */ /* 0x040fe40000410000 */
[----:B------:R-:W-:Y:S01]  /*4a30*/  FMUL.FTZ R111, R8, R54 ;  /* 0x00000036086f7220 */ /* 0x000fe20000410000 */
[----:B------:R-:W2:Y:S01]  /*4a40*/  MUFU.EX2 R108, R108 ;  /* 0x0000006c006c7308 */ /* 0x000ea20000000800 */
[----:B------:R-:W-:Y:S01]  /*4a50*/  FMUL.FTZ R76, R19, R76 ;  /* 0x0000004c134c7220 */ /* 0x000fe20000410000 */
[----:B------:R-:W-:-:S02]  /*4a60*/  ISETP.GE.U32.AND P5, PT, R112, R107, PT ;  /* 0x0000006b7000720c */ /* 0x000fc40003fa6070 */
[----:B------:R-:W-:-:S04]  /*4a70*/  IADD3 R112, R74, 0x7, RZ ;  /* 0x000000074a707810 */ /* 0x000fc80007ffe0ff */
[----:B------:R-:W0:Y:S01]  /*4a80*/  MUFU.EX2 R110, R110 ;  /* 0x0000006e006e7308 */ /* 0x000e220000000800 */
[----:B------:R-:W-:Y:S02]  /*4a90*/  FSEL R138, R76, RZ, !P5 ;  /* 0x000000ff4c8a7208 */ /* 0x000fe40006800000 */
[----:B-1----:R-:W-:Y:S02]  /*4aa0*/  PRMT R76, RZ, 0x5410, R75 ;  /* 0x00005410ff4c7816 */ /* 0x002fe4000000004b */
[----:B------:R-:W-:Y:S02]  /*4ab0*/  FSEL R128, R128, RZ, !P2 ;  /* 0x000000ff80807208 */ /* 0x000fe40005000000 */
[----:B------:R-:W-:Y:S01]  /*4ac0*/  PRMT R77, RZ, 0x5410, R77 ;  /* 0x00005410ff4d7816 */ /* 0x000fe2000000004d */
[----:B------:R-:W1:Y:S01]  /*4ad0*/  MUFU.EX2 R78, R78 ;  /* 0x0000004e004e7308 */ /* 0x000e620000000800 */
[----:B------:R-:W-:Y:S02]  /*4ae0*/  ISETP.GE.U32.AND P2, PT, R112, R107, PT ;  /* 0x0000006b7000720c */ /* 0x000fe40003f46070 */
[----:B------:R-:W-:-:S02]  /*4af0*/  FSEL R130, R130, 1, !P1 ;  /* 0x3f80000082827808 */ /* 0x000fc40004800000 */
[----:B------:R-:W-:Y:S02]  /*4b00*/  PRMT R11, RZ, 0x5410, R11 ;  /* 0x00005410ff0b7816 */ /* 0x000fe4000000000b */
[----:B------:R-:W-:Y:S01]  /*4b10*/  FSEL R137, R137, 1, !P6 ;  /* 0x3f80000089897808 */ /* 0x000fe20007000000 */
[----:B------:R-:W1:Y:S01]  /*4b20*/  MUFU.EX2 R111, R111 ;  /* 0x0000006f006f7308 */ /* 0x000e620000000800 */
[----:B------:R-:W-:Y:S01]  /*4b30*/  IADD3 R112, R74, 0x8, RZ ;  /* 0x000000084a707810 */ /* 0x000fe20007ffe0ff */
[----:B------:R-:W-:Y:S01]  /*4b40*/  FMUL.FTZ R76, R25, R76 ;  /* 0x0000004c194c7220 */ /* 0x000fe20000410000 */
[----:B--2---:R-:W-:Y:S01]  /*4b50*/  FSEL R133, R108, 1, !P0 ;  /* 0x3f8000006c857808 */ /* 0x004fe20004000000 */
[----:B------:R-:W-:Y:S01]  /*4b60*/  FMUL.FTZ R9, R8, R50 ;  /* 0x0000003208097220 */ /* 0x000fe20000410000 */
[----:B------:R-:W-:Y:S01]  /*4b70*/  ISETP.GE.U32.AND P1, PT, R112, R107, PT ;  /* 0x0000006b7000720c */ /* 0x000fe20003f26070 */
[----:B------:R-:W-:Y:S01]  /*4b80*/  FMUL.FTZ R120, R8, R52 ;  /* 0x0000003408787220 */ /* 0x000fe20000410000 */
[----:B------:R-:W-:Y:S01]  /*4b90*/  IADD3 R112, R74, 0x9, RZ ;  /* 0x000000094a707810 */ /* 0x000fe20007ffe0ff */
[----:B------:R-:W-:Y:S01]  /*4ba0*/  FMUL.FTZ R77, R18, R77 ;  /* 0x0000004d124d7220 */ /* 0x000fe20000410000 */
[----:B------:R-:W-:Y:S01]  /*4bb0*/  FSEL R126, R76, RZ, !P3 ;  /* 0x000000ff4c7e7208 */ /* 0x000fe20005800000 */
[----:B------:R-:W-:Y:S01]  /*4bc0*/  FMUL.FTZ R11, R24, R11 ;  /* 0x0000000b180b7220 */ /* 0x000fe20000410000 */
[----:B------:R-:W-:Y:S01]  /*4bd0*/  IADD3 R76, R74, 0xe, RZ ;  /* 0x0000000e4a4c7810 */ /* 0x000fe20007ffe0ff */
[----:B------:R-:W-:Y:S01]  /*4be0*/  LDS.U16 R75, [R62+0x14] ;  /* 0x000014003e4b7984 */ /* 0x000fe20000000400 */
[----:B------:R-:W-:-:S02]  /*4bf0*/  ISETP.GE.U32.AND P0, PT, R112, R107, PT ;  /* 0x0000006b7000720c */ /* 0x000fc40003f06070 */
[----:B0-----:R-:W-:Y:S02]  /*4c00*/  FSEL R139, R110, 1, !P5 ;  /* 0x3f8000006e8b7808 */ /* 0x001fe40006800000 */
[C---:B------:R-:W-:Y:S02]  /*4c10*/  IADD3 R112, R74.reuse, 0xb, RZ ;  /* 0x0000000b4a707810 */ /* 0x040fe40007ffe0ff */
[----:B------:R-:W-:Y:S02]  /*4c20*/  IADD3 R110, R74, 0xd, RZ ;  /* 0x0000000d4a6e7810 */ /* 0x000fe40007ffe0ff */
[----:B-1----:R-:W-:Y:S01]  /*4c30*/  FSEL R127, R78, 1, !P3 ;  /* 0x3f8000004e7f7808 */ /* 0x002fe20005800000 */
[----:B------:R-:W-:Y:S01]  /*4c40*/  FMUL.FTZ R78, R129, R130 ;  /* 0x00000082814e7220 */ /* 0x000fe20000410000 */
[----:B------:R-:W-:Y:S02]  /*4c50*/  FSEL R125, R77, RZ, !P2 ;  /* 0x000000ff4d7d7208 */ /* 0x000fe40005000000 */
[----:B------:R-:W-:Y:S01]  /*4c60*/  FSEL R124, R111, 1, !P2 ;  /* 0x3f8000006f7c7808 */ /* 0x000fe20005000000 */
[----:B------:R-:W-:Y:S01]  /*4c70*/  FMUL.FTZ R108, R8, R53 ;  /* 0x00000035086c7220 */ /* 0x000fe20000410000 */
[----:B------:R-:W-:-:S02]  /*4c80*/  FSEL R136, R11, RZ, !P6 ;  /* 0x000000ff0b887208 */ /* 0x000fc40007000000 */
[-C--:B------:R-:W-:Y:S02]  /*4c90*/  ISETP.GE.U32.AND P2, PT, R76, R107.reuse, PT ;  /* 0x0000006b4c00720c */ /* 0x080fe40003f46070 */
[-C--:B------:R-:W-:Y:S01]  /*4ca0*/  ISETP.GE.U32.AND P6, PT, R112, R107.reuse, PT ;  /* 0x0000006b7000720c */ /* 0x080fe20003fc6070 */
[----:B------:R-:W0:Y:S01]  /*4cb0*/  LDS.U16 R76, [R62+0x12] ;  /* 0x000012003e4c7984 */ /* 0x000e220000000400 */
[-C--:B------:R-:W-:Y:S02]  /*4cc0*/  ISETP.GE.U32.AND P3, PT, R110, R107.reuse, PT ;  /* 0x0000006b6e00720c */ /* 0x080fe40003f66070 */
[C---:B------:R-:W-:Y:S02]  /*4cd0*/  IADD3 R112, R74.reuse, 0xc, RZ ;  /* 0x0000000c4a707810 */ /* 0x040fe40007ffe0ff */
[----:B------:R-:W-:Y:S01]  /*4ce0*/  IADD3 R110, R74, 0xf, RZ ;  /* 0x0000000f4a6e7810 */ /* 0x000fe20007ffe0ff */
[----:B------:R-:W-:Y:S01]  /*4cf0*/  FMUL.FTZ R74, R133, R78 ;  /* 0x0000004e854a7220 */ /* 0x000fe20000410000 */
[----:B------:R1:W-:Y:S01]  /*4d00*/  MUFU.EX2 R118, R9 ;  /* 0x0000000900767308 */ /* 0x0003e20000000800 */
[----:B------:R-:W-:Y:S01]  /*4d10*/  ISETP.GE.U32.AND P5, PT, R112, R107, PT ;  /* 0x0000006b7000720c */ /* 0x000fe20003fa6070 */
[----:B------:R-:W-:-:S02]  /*4d20*/  FMUL.FTZ R121, R8, R51 ;  /* 0x0000003308797220 */ /* 0x000fc40000410000 */
[----:B------:R-:W-:Y:S02]  /*4d30*/  FMUL.FTZ R112, R135, R74 ;  /* 0x0000004a87707220 */ /* 0x000fe40000410000 */
[----:B------:R-:W2:Y:S02]  /*4d40*/  LDS.U16 R74, [R62+0x16] ;  /* 0x000016003e4a7984 */ /* 0x000ea40000000400 */
[----:B------:R-:W0:Y:S01]  /*4d50*/  MUFU.EX2 R108, R108 ;  /* 0x0000006c006c7308 */ /* 0x000e220000000800 */
[----:B-1----:R-:W-:Y:S01]  /*4d60*/  PRMT R9, RZ, 0x5410, R10 ;  /* 0x00005410ff097816 */ /* 0x002fe2000000000a */
[----:B------:R-:W-:Y:S01]  /*4d70*/  FMUL.FTZ R11, R8, R49 ;  /* 0x00000031080b7220 */ /* 0x000fe20000410000 */
[----:B------:R-:W-:Y:S01]  /*4d80*/  LDS.U16 R10, [R62+0x1c] ;  /* 0x00001c003e0a7984 */ /* 0x000fe20000000400 */
[----:B------:R-:W-:Y:S02]  /*4d90*/  FMUL.FTZ R112, R137, R112 ;  /* 0x0000007089707220 */ /* 0x000fe40000410000 */
[----:B------:R-:W-:-:S02]  /*4da0*/  FMUL.FTZ R123, R26, R9 ;  /* 0x000000091a7b7220 */ /* 0x000fc40000410000 */
[----:B------:R-:W1:Y:S01]  /*4db0*/  MUFU.EX2 R120, R120 ;  /* 0x0000007800787308 */ /* 0x000e620000000800 */
[----:B------:R-:W2:Y:S01]  /*4dc0*/  LDS.U16 R9, [R62+0x18] ;  /* 0x000018003e097984 */ /* 0x000ea20000000400 */
[----:B------:R-:W-:-:S06]  /*4dd0*/  FMUL.FTZ R112, R139, R112 ;  /* 0x000000708b707220 */ /* 0x000fcc0000410000 */
[----:B------:R-:W1:Y:S01]  /*4de0*/  MUFU.EX2 R121, R121 ;  /* 0x0000007900797308 */ /* 0x000e620000000800 */
[----:B------:R-:W-:Y:S02]  /*4df0*/  FMUL.FTZ R111, R127, R112 ;  /* 0x000000707f6f7220 */ /* 0x000fe40000410000 */
[----:B------:R-:W-:-:S05]  /*4e00*/  FMUL.FTZ R77, R8, R48 ;  /* 0x00000030084d7220 */ /* 0x000fca0000410000 */
[----:B------:R1:W2:Y:S01]  /*4e10*/  MUFU.EX2 R119, R11 ;  /* 0x0000000b00777308 */ /* 0x0002a20000000800 */
[----:B0-----:R-:W-:Y:S01]  /*4e20*/  FSEL R122, R108, 1, !P1 ;  /* 0x3f8000006c7a7808 */ /* 0x001fe20004800000 */
[----:B------:R-:W-:Y:S01]  /*4e30*/  FMUL.FTZ R78, R8, R47 ;  /* 0x0000002f084e7220 */ /* 0x000fe20000410000 */
[----:B-1----:R-:W0:Y:S01]  /*4e40*/  LDS.U16 R11, [R62+0x1a] ;  /* 0x00001a003e0b7984 */ /* 0x002e220000000400 */
[----:B------:R-:W-:Y:S02]  /*4e50*/  FFMA.FTZ R108, R128, R130, R131 ;  /* 0x00000082806c7223 */ /* 0x000fe40000010083 */
[----:B------:R-:W-:Y:S02]  /*4e60*/  FMUL.FTZ R109, R8, R46 ;  /* 0x0000002e086d7220 */ /* 0x000fe40000410000 */
[----:B------:R-:W-:Y:S01]  /*4e70*/  FMUL.FTZ R111, R124, R111 ;  /* 0x0000006f7c6f7220 */ /* 0x000fe20000410000 */
[----:B------:R1:W5:Y:S01]  /*4e80*/  LDS.U16 R8, [R62+0x1e] ;  /* 0x00001e003e087984 */ /* 0x0003620000000400 */
[----:B------:R-:W1:Y:S01]  /*4e90*/  MUFU.EX2 R77, R77 ;  /* 0x0000004d004d7308 */ /* 0x000e620000000800 */
[----:B------:R-:W-:Y:S01]  /*4ea0*/  FSEL R120, R120, 1, !P0 ;  /* 0x3f80000078787808 */ /* 0x000fe20004000000 */
[----:B------:R-:W-:-:S02]  /*4eb0*/  FFMA.FTZ R108, R133, R108, R132 ;  /* 0x0000006c856c7223 */ /* 0x000fc40000010084 */
[----:B------:R-:W-:Y:S01]  /*4ec0*/  FMUL.FTZ R111, R122, R111 ;  /* 0x0000006f7a6f7220 */ /* 0x000fe20000410000 */
[----:B------:R-:W-:Y:S01]  /*4ed0*/  FSEL R123, R123, RZ, !P1 ;  /* 0x000000ff7b7b7208 */ /* 0x000fe20004800000 */
[----:B------:R-:W-:Y:S01]  /*4ee0*/  FFMA.FTZ R108, R135, R108, R134 ;  /* 0x0000006c876c7223 */ /* 0x000fe20000010086 */
[----:B------:R-:W-:Y:S01]  /*4ef0*/  ISETP.GE.U32.AND P1, PT, R110, R107, PT ;  /* 0x0000006b6e00720c */ /* 0x000fe20003f26070 */
[----:B------:R-:W-:Y:S01]  /*4f00*/  FMUL.FTZ R110, R120, R111 ;  /* 0x0000006f786e7220 */ /* 0x000fe20000410000 */
[----:B------:R-:W-:Y:S01]  /*4f10*/  FSEL R121, R121, 1, !P4 ;  /* 0x3f80000079797808 */ /* 0x000fe20006000000 */
[----:B------:R-:W-:Y:S01]  /*4f20*/  FFMA.FTZ R108, R137, R108, R136 ;  /* 0x0000006c896c7223 */ /* 0x000fe20000010088 */
[----:B------:R-:W-:-:S03]  /*4f30*/  FSEL R118, R118, 1, !P6 ;  /* 0x3f80000076767808 */ /* 0x000fc60007000000 */
[----:B------:R-:W-:Y:S01]  /*4f40*/  FMUL.FTZ R111, R121, R110 ;  /* 0x0000006e796f7220 */ /* 0x000fe20000410000 */
[----:B--2---:R-:W-:Y:S01]  /*4f50*/  FSEL R119, R119, 1, !P5 ;  /* 0x3f80000077777808 */ /* 0x004fe20006800000 */
[----:B------:R-:W-:Y:S01]  /*4f60*/  FFMA.FTZ R108, R139, R108, R138 ;  /* 0x0000006c8b6c7223 */ /* 0x000fe2000001008a */
[----:B------:R-:W-:Y:S01]  /*4f70*/  PRMT R76, RZ, 0x5410, R76 ;  /* 0x00005410ff4c7816 */ /* 0x000fe2000000004c */
[----:B-1----:R-:W-:Y:S01]  /*4f80*/  FMUL.FTZ R62, R118, R111 ;  /* 0x0000006f763e7220 */ /* 0x002fe20000410000 */
[----:B------:R-:W-:Y:S01]  /*4f90*/  FSEL R116, R77, 1, !P3 ;  /* 0x3f8000004d747808 */ /* 0x000fe20005800000 */
[----:B------:R-:W-:Y:S02]  /*4fa0*/  FFMA.FTZ R108, R127, R108, R126 ;  /* 0x0000006c7f6c7223 */ /* 0x000fe4000001007e */
[----:B------:R-:W-:Y:S01]  /*4fb0*/  FMUL.FTZ R77, R119, R62 ;  /* 0x0000003e774d7220 */ /* 0x000fe20000410000 */
[----:B------:R-:W-:Y:S01]  /*4fc0*/  PRMT R62, RZ, 0x5410, R75 ;  /* 0x00005410ff3e7816 */ /* 0x000fe2000000004b */
[----:B------:R-:W-:Y:S01]  /*4fd0*/  FMUL.FTZ R76, R17, R76 ;  /* 0x0000004c114c7220 */ /* 0x000fe20000410000 */
[----:B------:R-:W-:Y:S01]  /*4fe0*/  PRMT R75, RZ, 0x5410, R74 ;  /* 0x00005410ff4b7816 */ /* 0x000fe2000000004a */
[----:B------:R-:W-:-:S02]  /*4ff0*/  FFMA.FTZ R108, R124, R108, R125 ;  /* 0x0000006c7c6c7223 */ /* 0x000fc4000001007d */
[----:B------:R-:W-:Y:S01]  /*5000*/  FMUL.FTZ R62, R27, R62 ;  /* 0x0000003e1b3e7220 */ /* 0x000fe20000410000 */
[----:B------:R-:W-:Y:S01]  /*5010*/  FSEL R115, R76, RZ, !P0 ;  /* 0x000000ff4c737208 */ /* 0x000fe20004000000 */
[----:B------:R-:W-:Y:S01]  /*5020*/  FFMA.FTZ R108, R122, R108, R123 ;  /* 0x0000006c7a6c7223 */ /* 0x000fe2000001007b */
[----:B------:R-:W-:Y:S01]  /*5030*/  PRMT R9, RZ, 0x5410, R9 ;  /* 0x00005410ff097816 */ /* 0x000fe20000000009 */
[----:B------:R-:W-:Y:S01]  /*5040*/  FMUL.FTZ R75, R16, R75 ;  /* 0x0000004b104b7220 */ /* 0x000fe20000410000 */
[----:B------:R-:W1:Y:S01]  /*5050*/  MUFU.EX2 R78, R78 ;  /* 0x0000004e004e7308 */ /* 0x000e620000000800 */
[----:B------:R-:W-:Y:S01]  /*5060*/  FSEL R114, R62, RZ, !P4 ;  /* 0x000000ff3e727208 */ /* 0x000fe20006000000 */
[----:B------:R-:W-:Y:S01]  /*5070*/  FFMA.FTZ R108, R120, R108, R115 ;  /* 0x0000006c786c7223 */ /* 0x000fe20000010073 */
[----:B0-----:R-:W-:Y:S01]  /*5080*/  PRMT R11, RZ, 0x5410, R11 ;  /* 0x00005410ff0b7816 */ /* 0x001fe2000000000b */
[----:B------:R-:W-:Y:S01]  /*5090*/  FMUL.FTZ R9, R28, R9 ;  /* 0x000000091c097220 */ /* 0x000fe20000410000 */
[----:B------:R-:W-:Y:S01]  /*50a0*/  FSEL R113, R75, RZ, !P6 ;  /* 0x000000ff4b717208 */ /* 0x000fe20007000000 */
[----:B------:R-:W-:-:S02]  /*50b0*/  FFMA.FTZ R108, R121, R108, R114 ;  /* 0x0000006c796c7223 */ /* 0x000fc40000010072 */
[----:B------:R-:W0:Y:S01]  /*50c0*/  MUFU.EX2 R109, R109 ;  /* 0x0000006d006d7308 */ /* 0x000e220000000800 */
[----:B------:R-:W-:Y:S01]  /*50d0*/  PRMT R10, RZ, 0x5410, R10 ;  /* 0x00005410ff0a7816 */ /* 0x000fe2000000000a */
[----:B------:R-:W-:Y:S01]  /*50e0*/  FMUL.FTZ R11, R14, R11 ;  /* 0x0000000b0e0b7220 */ /* 0x000fe20000410000 */
[----:B------:R-:W-:Y:S01]  /*50f0*/  FSEL R112, R9, RZ, !P5 ;  /* 0x000000ff09707208 */ /* 0x000fe20006800000 */
[----:B------:R-:W-:Y:S01]  /*5100*/  FFMA.FTZ R108, R118, R108, R113 ;  /* 0x0000006c766c7223 */ /* 0x000fe20000010071 */
[----:B-----5:R-:W-:Y:S01]  /*5110*/  PRMT R9, RZ, 0x5410, R8 ;  /* 0x00005410ff097816 */ /* 0x020fe20000000008 */
[----:B------:R-:W-:Y:S01]  /*5120*/  FMUL.FTZ R10, R29, R10 ;  /* 0x0000000a1d0a7220 */ /* 0x000fe20000410000 */
[----:B------:R-:W-:Y:S01]  /*5130*/  FSEL R111, R11, RZ, !P3 ;  /* 0x000000ff0b6f7208 */ /* 0x000fe20005800000 */
[----:B------:R-:W-:Y:S01]  /*5140*/  FFMA.FTZ R108, R119, R108, R112 ;  /* 0x0000006c776c7223 */ /* 0x000fe20000010070 */
[----:B-1----:R-:W-:Y:S01]  /*5150*/  FSEL R117, R78, 1, !P2 ;  /* 0x3f8000004e757808 */ /* 0x002fe20005000000 */
[----:B------:R-:W-:Y:S01]  /*5160*/  FMUL.FTZ R9, R0, R9 ;  /* 0x0000000900097220 */ /* 0x000fe20000410000 */
[----:B------:R-:W-:Y:S01]  /*5170*/  FSEL R110, R10, RZ, !P2 ;  /* 0x000000ff0a6e7208 */ /* 0x000fe20005000000 */
[----:B------:R-:W-:-:S02]  /*5180*/  FFMA.FTZ R10, R116, R108, R111 ;  /* 0x0000006c740a7223 */ /* 0x000fc4000001006f */
[----:B------:R-:W-:Y:S01]  /*5190*/  FMUL.FTZ R8, R116, R77 ;  /* 0x0000004d74087220 */ /* 0x000fe20000410000 */
[----:B------:R-:W-:Y:S01]  /*51a0*/  FSEL R108, R9, RZ, !P1 ;  /* 0x000000ff096c7208 */ /* 0x000fe20004800000 */
[----:B------:R-:W-:Y:S01]  /*51b0*/  FFMA.FTZ R10, R117, R10, R110 ;  /* 0x0000000a750a7223 */ /* 0x000fe2000001006e */
[----:B0-----:R-:W-:Y:S01]  /*51c0*/  FSEL R109, R109, 1, !P1 ;  /* 0x3f8000006d6d7808 */ /* 0x001fe20004800000 */
        /* <DEDUP_REMOVED lines=10> */
[C---:B------:R-:W-:Y:S02]  /*5270*/  ISETP.GE.AND P0, PT, R95.reuse, 0x2, PT ;  /* 0x000000025f00780c */ /* 0x040fe40003f06270 */
[----:B------:R-:W-:-:S04]  /*5280*/  IADD3 R74, R95, 0x20, RZ ;  /* 0x000000205f4a7810 */ /* 0x000fc80007ffe0ff */
[----:B------:R-:W-:-:S05]  /*5290*/  LEA.HI.SX32 R74, R74, R95, 0x1b ;  /* 0x0000005f4a4a7211 */ /* 0x000fca00078fdaff */
[----:B------:R-:W-:Y:S02]  /*52a0*/  IMAD.SHL.U32 R77, R74, 0x2, RZ ;  /* 0x000000024a4d7824 */ /* 0x000fe400078e00ff */
[C---:B0-----:R-:W-:Y:S01]  /*52b0*/  @P0 FFMA.FTZ R9, R8.reuse, R10, R9 ;  /* 0x0000000a08090223 */ /* 0x041fe20000010009 */
[----:B------:R-:W-:Y:S01]  /*52c0*/  IADD3 R10, R95, 0x80, RZ ;  /* 0x000000805f0a7810 */ /* 0x000fe20007ffe0ff */
[----:B-1----:R-:W-:-:S03]  /*52d0*/  @P0 FMUL.FTZ R8, R8, R11 ;  /* 0x0000000b08080220 */ /* 0x002fc60000410000 */
[-C--:B------:R-:W-:Y:S02]  /*52e0*/  LEA.HI.SX32 R74, R10, R95.reuse, 0x1b ;  /* 0x0000005f0a4a7211 */ /* 0x080fe400078fdaff */
[----:B------:R-:W0:Y:S04]  /*52f0*/  SHFL.UP PT, R10, R9, 0x4, RZ ;  /* 0x04800000090a7989 */ /* 0x000e2800000e00ff */
[----:B------:R-:W1:Y:S01]  /*5300*/  SHFL.UP PT, R11, R8, 0x4, RZ ;  /* 0x04800000080b7989 */ /* 0x000e6200000e00ff */
[C---:B------:R-:W-:Y:S02]  /*5310*/  IADD3 R62, R95.reuse, 0x40, RZ ;  /* 0x000000405f3e7810 */ /* 0x040fe40007ffe0ff */
[----:B------:R-:W-:Y:S02]  /*5320*/  ISETP.GE.AND P0, PT, R95, 0x4, PT ;  /* 0x000000045f00780c */ /* 0x000fe40003f06270 */
[----:B------:R-:W-:-:S02]  /*5330*/  LEA.HI.SX32 R62, R62, R95, 0x1b ;  /* 0x0000005f3e3e7211 */ /* 0x000fc400078fdaff */
[----:B------:R-:W-:-:S03]  /*5340*/  LEA.HI.SX32 R78, R95, R95, 0x1b ;  /* 0x0000005f5f4e7211 */ /* 0x000fc600078fdaff */
[----:B------:R-:W-:Y:S01]  /*5350*/  IMAD.SHL.U32 R76, R62, 0x2, RZ ;  /* 0x000000023e4c7824 */ /* 0x000fe200078e00ff */
[C---:B------:R-:W-:Y:S02]  /*5360*/  IADD3 R62, R95.reuse, 0x60, RZ ;  /* 0x000000605f3e7810 */ /* 0x040fe40007ffe0ff */
[----:B------:R-:W-:Y:S02]  /*5370*/  SHF.L.U32 R78, R78, 0x1, RZ ;  /* 0x000000014e4e7819 */ /* 0x000fe400000006ff */
[----:B------:R-:W-:Y:S02]  /*5380*/  LEA.HI.SX32 R75, R62, R95, 0x1b ;  /* 0x0000005f3e4b7211 */ /* 0x000fe400078fdaff */
[C---:B------:R-:W-:Y:S02]  /*5390*/  IADD3 R62, R95.reuse, 0xa0, RZ ;  /* 0x000000a05f3e7810 */ /* 0x040fe40007ffe0ff */
[----:B------:R-:W-:Y:S01]  /*53a0*/  IADD3 R144, R95, 0xc0, RZ ;  /* 0x000000c05f907810 */ /* 0x000fe20007ffe0ff */
[C---:B0-----:R-:W-:Y:S01]  /*53b0*/  @P0 FFMA.FTZ R9, R8.reuse, R10, R9 ;  /* 0x0000000a08090223 */ /* 0x041fe20000010009 */
[----:B------:R0:W-:Y:S01]  /*53c0*/  STS.U16 [R78+0x420], R73 ;  /* 0x000420494e007388 */ /* 0x0001e20000000400 */
[----:B-1----:R-:W-:Y:S01]  /*53d0*/  @P0 FMUL.FTZ R8, R8, R11 ;  /* 0x0000000b08080220 */ /* 0x002fe20000410000 */
[----:B------:R-:W-:-:S02]  /*53e0*/  LEA.HI.SX32 R144, R144, R95, 0x1b ;  /* 0x0000005f90907211 */ /* 0x000fc400078fdaff */
[----:B------:R-:W1:Y:S01]  /*53f0*/  SHFL.UP PT, R10, R9, 0x8, RZ ;  /* 0x05000000090a7989 */ /* 0x000e6200000e00ff */
[-C--:B0-----:R-:W-:Y:S02]  /*5400*/  LEA.HI.SX32 R73, R62, R95.reuse, 0x1b ;  /* 0x0000005f3e497211 */ /* 0x081fe400078fdaff */
[----:B------:R-:W-:Y:S01]  /*5410*/  IADD3 R62, R95, 0xe0, RZ ;  /* 0x000000e05f3e7810 */ /* 0x000fe20007ffe0ff */
[----:B------:R-:W0:Y:S01]  /*5420*/  SHFL.UP PT, R11, R8, 0x8, RZ ;  /* 0x05000000080b7989 */ /* 0x000e2200000e00ff */
[----:B------:R-:W-:Y:S02]  /*5430*/  IMAD.SHL.U32 R75, R75, 0x2, RZ ;  /* 0x000000024b4b7824 */ /* 0x000fe400078e00ff */
[----:B------:R-:W-:Y:S01]  /*5440*/  LEA.HI.SX32 R62, R62, R95, 0x1b ;  /* 0x0000005f3e3e7211 */ /* 0x000fe200078fdaff */
[----:B------:R2:W-:Y:S01]  /*5450*/  STS.U16 [R77+0x460], R72 ;  /* 0x000460484d007388 */ /* 0x0005e20000000400 */
[----:B------:R-:W-:Y:S01]  /*5460*/  IMAD.SHL.U32 R74, R74, 0x2, RZ ;  /* 0x000000024a4a7824 */ /* 0x000fe200078e00ff */
[----:B------:R-:W-:Y:S01]  /*5470*/  IADD3 R146, R95, 0x100, RZ ;  /* 0x000001005f927810 */ /* 0x000fe20007ffe0ff */
[----:B------:R-:W-:Y:S01]  /*5480*/  IMAD.SHL.U32 R73, R73, 0x2, RZ ;  /* 0x0000000249497824 */ /* 0x000fe200078e00ff */
[----:B------:R5:W-:Y:S01]  /*5490*/  STS.U16 [R76+0x4a0], R71 ;  /* 0x0004a0474c007388 */ /* 0x000be20000000400 */
[----:B--2---:R-:W-:Y:S01]  /*54a0*/  IMAD.SHL.U32 R72, R144, 0x2, RZ ;  /* 0x0000000290487824 */ /* 0x004fe200078e00ff */
[----:B------:R-:W-:-:S02]  /*54b0*/  IADD3 R144, R95, 0x120, RZ ;  /* 0x000001205f907810 */ /* 0x000fc40007ffe0ff */
[----:B------:R-:W-:Y:S01]  /*54c0*/  STS.U16 [R75+0x4e0], R70 ;  /* 0x0004e0464b007388 */ /* 0x000fe20000000400 */
[----:B-----5:R-:W-:Y:S02]  /*54d0*/  SHF.L.U32 R71, R62, 0x1, RZ ;  /* 0x000000013e477819 */ /* 0x020fe400000006ff */
[C---:B------:R-:W-:Y:S01]  /*54e0*/  IADD3 R62, R95.reuse, 0x140, RZ ;  /* 0x000001405f3e7810 */ /* 0x040fe20007ffe0ff */
[----:B------:R2:W-:Y:S01]  /*54f0*/  STS.U16 [R74+0x520], R69 ;  /* 0x000520454a007388 */ /* 0x0005e20000000400 */
[-C--:B------:R-:W-:Y:S02]  /*5500*/  LEA.HI.SX32 R144, R144, R95.reuse, 0x1b ;  /* 0x0000005f90907211 */ /* 0x080fe400078fdaff */
[-C--:B------:R-:W-:Y:S01]  /*5510*/  LEA.HI.SX32 R146, R146, R95.reuse, 0x1b ;  /* 0x0000005f92927211 */ /* 0x080fe200078fdaff */
[----:B----4-:R4:W-:Y:S01]  /*5520*/  STS.U16 [R73+0x560], R68 ;  /* 0x0005604449007388 */ /* 0x0109e20000000400 */
[----:B------:R-:W-:Y:S02]  /*5530*/  ISETP.GE.AND P1, PT, R95, 0x8, PT ;  /* 0x000000085f00780c */ /* 0x000fe40003f26270 */
[----:B------:R-:W-:Y:S01]  /*5540*/  LEA.HI.SX32 R62, R62, R95, 0x1b ;  /* 0x0000005f3e3e7211 */ /* 0x000fe200078fdaff */
[----:B------:R-:W-:Y:S01]  /*5550*/  STS.U16 [R72+0x5a0], R67 ;  /* 0x0005a04348007388 */ /* 0x000fe20000000400 */
[----:B--2---:R-:W-:-:S03]  /*5560*/  IMAD.SHL.U32 R69, R144, 0x2, RZ ;  /* 0x0000000290457824 */ /* 0x004fc600078e00ff */
[----:B------:R2:W-:Y:S01]  /*5570*/  STS.U16 [R71+0x5e0], R66 ;  /* 0x0005e04247007388 */ /* 0x0005e20000000400 */
[C---:B------:R-:W-:Y:S01]  /*5580*/  IADD3 R144, R95.reuse, 0x180, RZ ;  /* 0x000001805f907810 */ /* 0x040fe20007ffe0ff */
[----:B------:R-:W-:Y:S02]  /*5590*/  IMAD.SHL.U32 R70, R146, 0x2, RZ ;  /* 0x0000000292467824 */ /* 0x000fe400078e00ff */
[----:B----4-:R-:W-:Y:S01]  /*55a0*/  IMAD.SHL.U32 R68, R62, 0x2, RZ ;  /* 0x000000023e447824 */ /* 0x010fe200078e00ff */
[C---:B------:R-:W-:Y:S02]  /*55b0*/  IADD3 R62, R95.reuse, 0x1a0, RZ ;  /* 0x000001a05f3e7810 */ /* 0x040fe40007ffe0ff */
[----:B--2---:R-:W-:Y:S02]  /*55c0*/  IADD3 R66, R95, 0x160, RZ ;  /* 0x000001605f427810 */ /* 0x004fe40007ffe0ff */
[-C--:B------:R-:W-:Y:S02]  /*55d0*/  LEA.HI.SX32 R144, R144, R95.reuse, 0x1b ;  /* 0x0000005f90907211 */ /* 0x080fe400078fdaff */
[----:B------:R-:W-:-:S02]  /*55e0*/  LEA.HI.SX32 R67, R66, R95, 0x1b ;  /* 0x0000005f42437211 */ /* 0x000fc400078fdaff */
[----:B------:R-:W-:Y:S01]  /*55f0*/  IADD3 R66, R95, 0x1c0, RZ ;  /* 0x000001c05f427810 */ /* 0x000fe20007ffe0ff */
[----:B------:R2:W-:Y:S01]  /*5600*/  STS.U16 [R70+0x620], R63 ;  /* 0x0006203f46007388 */ /* 0x0005e20000000400 */
[----:B------:R-:W-:Y:S01]  /*5610*/  ISETP.NE.AND P0, PT, R97, RZ, PT ;  /* 0x000000ff6100720c */ /* 0x000fe20003f05270 */
[----:B------:R-:W-:Y:S02]  /*5620*/  IMAD.SHL.U32 R67, R67, 0x2, RZ ;  /* 0x0000000243437824 */ /* 0x000fe400078e00ff */
[----:B------:R4:W-:Y:S01]  /*5630*/  STS.U16 [R69+0x660], R64 ;  /* 0x0006604045007388 */ /* 0x0009e20000000400 */
[----:B-1----:R-:W-:Y:S01]  /*5640*/  @P1 FFMA.FTZ R9, R8, R10, R9 ;  /* 0x0000000a08091223 */ /* 0x002fe20000010009 */
[----:B------:R-:W-:Y:S01]  /*5650*/  ISETP.EQ.OR P0, PT, R96, RZ, P0 ;  /* 0x000000ff6000720c */ /* 0x000fe20000702670 */
[----:B0-----:R-:W-:Y:S01]  /*5660*/  @P1 FMUL.FTZ R8, R8, R11 ;  /* 0x0000000b08081220 */ /* 0x001fe20000410000 */
[----:B--2---:R-:W-:Y:S02]  /*5670*/  LEA.HI.SX32 R63, R62, R95, 0x1b ;  /* 0x0000005f3e3f7211 */ /* 0x004fe400078fdaff */
[----:B------:R-:W-:-:S02]  /*5680*/  IADD3 R62, R95, 0x1e0, RZ ;  /* 0x000001e05f3e7810 */ /* 0x000fc40007ffe0ff */
[-C--:B----4-:R-:W-:Y:S01]  /*5690*/  LEA.HI.SX32 R64, R66, R95.reuse, 0x1b ;  /* 0x0000005f42407211 */ /* 0x090fe200078fdaff */
[----:B------:R-:W-:Y:S01]  /*56a0*/  IMAD.SHL.U32 R66, R144, 0x2, RZ ;  /* 0x0000000290427824 */ /* 0x000fe200078e00ff */
[----:B------:R0:W-:Y:S01]  /*56b0*/  STS.U16 [R68+0x6a0], R65 ;  /* 0x0006a04144007388 */ /* 0x0001e20000000400 */
[----:B------:R-:W-:-:S03]  /*56c0*/  LEA.HI.SX32 R62, R62, R95, 0x1b ;  /* 0x0000005f3e3e7211 */ /* 0x000fc600078fdaff */
[----:B------:R-:W-:Y:S01]  /*56d0*/  STS.U16 [R67+0x6e0], R142 ;  /* 0x0006e08e43007388 */ /* 0x000fe20000000400 */
[----:B------:R-:W-:-:S03]  /*56e0*/  SHF.L.U32 R64, R64, 0x1, RZ ;  /* 0x0000000140407819 */ /* 0x000fc600000006ff */
[----:B------:R-:W-:Y:S01]  /*56f0*/  STS.U16 [R66+0x720], R141 ;  /* 0x0007208d42007388 */ /* 0x000fe20000000400 */
[----:B0-----:R-:W-:-:S03]  /*5700*/  IMAD.SHL.U32 R65, R63, 0x2, RZ ;  /* 0x000000023f417824 */ /* 0x001fc600078e00ff */
[----:B------:R-:W0:Y:S01]  /*5710*/  SHFL.UP PT, R142, R9, 0x10, RZ ;  /* 0x06000000098e7989 */ /* 0x000e2200000e00ff */
[----:B------:R-:W-:-:S03]  /*5720*/  IMAD.SHL.U32 R63, R62, 0x2, RZ ;  /* 0x000000023e3f7824 */ /* 0x000fc600078e00ff */
[----:B------:R-:W1:Y:S01]  /*5730*/  SHFL.UP PT, R141, R8, 0x10, RZ ;  /* 0x06000000088d7989 */ /* 0x000e6200000e00ff */
[----:B------:R-:W-:Y:S02]  /*5740*/  IMAD.MOV.U32 R11, RZ, RZ, RZ ;  /* 0x000000ffff0b7224 */ /* 0x000fe400078e00ff */
[----:B------:R-:W-:Y:S01]  /*5750*/  IMAD.MOV.U32 R10, RZ, RZ, 0x3f800000 ;  /* 0x3f800000ff0a7424 */ /* 0x000fe200078e00ff */
[----:B---3--:R-:W-:Y:S04]  /*5760*/  STS.U16 [R65+0x760], R140 ;  /* 0x0007608c41007388 */ /* 0x008fe80000000400 */
[----:B------:R2:W-:Y:S04]  /*5770*/  STS.U16 [R64+0x7a0], R13 ;  /* 0x0007a00d40007388 */ /* 0x0005e80000000400 */
[----:B------:R-:W-:Y:S01]  /*5780*/  STS.U16 [R63+0x7e0], R12 ;  /* 0x0007e00c3f007388 */ /* 0x000fe20000000400 */
[----:B------:R-:W-:-:S06]  /*5790*/  NOP ;  /* 0x0000000000007918 */ /* 0x000fcc0000000000 */
[----:B------:R-:W3:Y:S01]  /*57a0*/  @!P0 LDS.64 R10, [R15.X8+0x860] ;  /* 0x000860000f0a8984 */ /* 0x000ee20000008a00 */
[C---:B------:R-:W-:Y:S01]  /*57b0*/  ISETP.GE.AND P0, PT, R95.reuse, 0x10, PT ;  /* 0x000000105f00780c */ /* 0x040fe20003f06270 */
[----:B--2---:R-:W-:-:S05]  /*57c0*/  IMAD.SHL.U32 R13, R95, 0x10, RZ ;  /* 0x000000105f0d7824 */ /* 0x004fca00078e00ff */
[----:B------:R-:W-:-:S07]  /*57d0*/  LEA.HI.SX32 R13, R13, R13, 0x1b ;  /* 0x0000000d0d0d7211 */ /* 0x000fce00078fdaff */
[C---:B0-----:R-:W-:Y:S02]  /*57e0*/  @P0 FFMA.FTZ R9, R8.reuse, R142, R9 ;  /* 0x0000008e08090223 */ /* 0x041fe40000010009 */
[----:B-1----:R-:W-:Y:S01]  /*57f0*/  @P0 FMUL.FTZ R8, R8, R141 ;  /* 0x0000008d08080220 */ /* 0x002fe20000410000 */
[----:B------:R-:W-:Y:S01]  /*5800*/  ISETP.NE.AND P0, PT, R95, 0x1f, PT ;  /* 0x0000001f5f00780c */ /* 0x000fe20003f05270 */
[----:B------:R-:W-:-:S05]  /*5810*/  IMAD.SHL.U32 R62, R13, 0x2, RZ ;  /* 0x000000020d3e7824 */ /* 0x000fca00078e00ff */
        /* <DEDUP_REMOVED lines=16> */
[----:B------:R-:W-:Y:S04]  /*5920*/  @!P0 STS.64 [0x840], R8 ;  /* 0x00084008ff008388 */ /* 0x000fe80000000a00 */
[----:B------:R-:W-:Y:S01]  /*5930*/  BAR.SYNC.DEFER_BLOCKING 0x0 ;  /* 0x0000000000007b1d */ /* 0x000fe20000010000 */
[----:B------:R-:W-:-:S13]  /*5940*/  ISETP.NE.AND P1, PT, R95, RZ, PT ;  /* 0x000000ff5f00720c */ /* 0x000fda0003f25270 */
[----:B---3--:R-:W-:Y:S04]  /*5950*/  @!P1 STS.64 [0x850], R10 ;  /* 0x0008500aff009388 */ /* 0x008fe80000000a00 */
[----:B------:R-:W-:Y:S04]  /*5960*/  LDS.64 R12, [0x840] ;  /* 0x00084000ff0c7984 */ /* 0x000fe80000000a00 */
[----:B------:R-:W-:Y:S06]  /*5970*/  BAR.SYNC.DEFER_BLOCKING 0x0 ;  /* 0x0000000000007b1d */ /* 0x000fec0000010000 */
[----:B------:R-:W0:Y:S04]  /*5980*/  SHFL.UP PT, R157, R8, 0x1, RZ ;  /* 0x04200000089d7989 */ /* 0x000e2800000e00ff */
[----:B------:R-:W1:Y:S04]  /*5990*/  SHFL.UP PT, R159, R9, 0x1, RZ ;  /* 0x04200000099f7989 */ /* 0x000e6800000e00ff */
[----:B------:R-:W2:Y:S01]  /*59a0*/  LDS R158, [0x854] ;  /* 0x00085400ff9e7984 */ /* 0x000ea20000000800 */
[----:B------:R-:W-:-:S02]  /*59b0*/  ISETP.NE.AND P0, PT, R106, RZ, PT ;  /* 0x000000ff6a00720c */ /* 0x000fc40003f05270 */
[----:B0-----:R-:W-:Y:S01]  /*59c0*/  @!P1 MOV R157, R10 ;  /* 0x0000000a009d9202 */ /* 0x001fe20000000f00 */
[----:B-1----:R-:W-:Y:S01]  /*59d0*/  @!P1 IMAD.MOV.U32 R159, RZ, RZ, R11 ;  /* 0x000000ffff9f9224 */ /* 0x002fe200078e000b */
[----:B------:R-:W-:Y:S01]  /*59e0*/  BSSY B0, `(.L_x_4321) ;  /* 0x000001d000007945 */ /* 0x000fe20003800000 */
[----:B------:R-:W-:-:S08]  /*59f0*/  FFMA.FTZ R13, R12, R11, R13 ;  /* 0x0000000b0c0d7223 */ /* 0x000fd0000001000d */
[----:B--2---:R-:W-:-:S04]  /*5a00*/  @P0 FFMA.FTZ R159, R158, R157, R159 ;  /* 0x0000009d9e9f0223 */ /* 0x004fc8000001009f */
[----:B------:R-:W-:-:S04]  /*5a10*/  FFMA.FTZ R128, R129, R159, R128 ;  /* 0x0000009f81807223 */ /* 0x000fc80000010080 */
[----:B------:R-:W-:Y:S01]  /*5a20*/  FFMA.FTZ R131, R130, R128, R131 ;  /* 0x0000008082837223 */ /* 0x000fe20000010083 */
[----:B------:R-:W-:-:S03]  /*5a30*/  ISETP.NE.AND P0, PT, R106, RZ, PT ;  /* 0x000000ff6a00720c */ /* 0x000fc60003f05270 */
[----:B------:R-:W-:-:S04]  /*5a40*/  FFMA.FTZ R132, R133, R131, R132 ;  /* 0x0000008385847223 */ /* 0x000fc80000010084 */
[----:B------:R-:W-:-:S04]  /*5a50*/  FFMA.FTZ R135, R135, R132, R134 ;  /* 0x0000008487877223 */ /* 0x000fc80000010086 */
[----:B------:R-:W-:-:S04]  /*5a60*/  FFMA.FTZ R136, R137, R135, R136 ;  /* 0x0000008789887223 */ /* 0x000fc80000010088 */
[----:B------:R-:W-:Y:S01]  /*5a70*/  FFMA.FTZ R139, R139, R136, R138 ;  /* 0x000000888b8b7223 */ /* 0x000fe2000001008a */
[----:B------:R-:W-:Y:S01]  /*5a80*/  PRMT R156, RZ, 0x5410, R156 ;  /* 0x00005410ff9c7816 */ /* 0x000fe2000000009c */
[----:B------:R-:W-:Y:S02]  /*5a90*/  FMUL.FTZ R12, R12, R10 ;  /* 0x0000000a0c0c7220 */ /* 0x000fe40000410000 */
[----:B------:R-:W-:Y:S01]  /*5aa0*/  FFMA.FTZ R126, R127, R139, R126 ;  /* 0x0000008b7f7e7223 */ /* 0x000fe2000001007e */
[----:B------:R-:W-:Y:S05]  /*5ab0*/  @P0 BRA `(.L_x_4322) ;  /* 0x000000f000000947 */ /* 0x000fea0003800000 */
[----:B------:R-:W0:Y:S01]  /*5ac0*/  S2UR UR6, SR_CTAID.Y ;  /* 0x00000000000679c3 */ /* 0x000e220000002600 */
[----:B------:R1:W-:Y:S07]  /*5ad0*/  STS.64 [R15.X8+0x860], R12 ;  /* 0x0008600c0f007388 */ /* 0x0003ee0000008a00 */
[----:B------:R-:W2:Y:S01]  /*5ae0*/  S2UR UR7, SR_CTAID.X ;  /* 0x00000000000779c3 */ /* 0x000ea20000002500 */
[----:B0-----:R-:W-:-:S02]  /*5af0*/  IMAD.U32 R102, RZ, RZ, UR6 ;  /* 0x00000006ff667e24 */ /* 0x001fc4000f8e00ff */
        /* <DEDUP_REMOVED lines=11> */
.L_x_4322:
[----:B------:R-:W-:Y:S05]  /*5bb0*/  BSYNC B0 ;  /* 0x0000000000007941 */ /* 0x000fea0003800000 */
.L_x_4321:
[----:B------:R-:W-:Y:S01]  /*5bc0*/  FFMA.FTZ R124, R124, R126, R125 ;  /* 0x0000007e7c7c7223 */ /* 0x000fe2000001007d */
[----:B-1----:R-:W-:Y:S01]  /*5bd0*/  IADD3 R15, R15, 0x1, RZ ;  /* 0x000000010f0f7810 */ /* 0x002fe20007ffe0ff */
[----:B------:R-:W-:Y:S01]  /*5be0*/  FFMA.FTZ R45, R156, R128, R45 ;  /* 0x000000809c2d7223 */ /* 0x000fe2000001002d */
[----:B------:R-:W-:Y:S01]  /*5bf0*/  PRMT R9, RZ, 0x5410, R142 ;  /* 0x00005410ff097816 */ /* 0x000fe2000000008e */
[----:B------:R-:W-:Y:S01]  /*5c00*/  FFMA.FTZ R122, R122, R124, R123 ;  /* 0x0000007c7a7a7223 */ /* 0x000fe2000001007b */
[----:B------:R-:W-:Y:S02]  /*5c10*/  ISETP.GE.AND P0, PT, R15, c[0x0][0x16c], PT ;  /* 0x00005b000f007a0c */ /* 0x000fe40003f06270 */
[----:B------:R-:W-:Y:S01]  /*5c20*/  PRMT R155, RZ, 0x5410, R155 ;  /* 0x00005410ff9b7816 */ /* 0x000fe2000000009b */
[----:B------:R-:W-:Y:S01]  /*5c30*/  FFMA.FTZ R115, R120, R122, R115 ;  /* 0x0000007a78737223 */ /* 0x000fe20000010073 */
[----:B------:R-:W-:Y:S02]  /*5c40*/  PRMT R154, RZ, 0x5410, R154 ;  /* 0x00005410ff9a7816 */ /* 0x000fe4000000009a */
[----:B------:R-:W-:Y:S01]  /*5c50*/  PRMT R153, RZ, 0x5410, R153 ;  /* 0x00005410ff997816 */ /* 0x000fe20000000099 */
[----:B------:R-:W-:Y:S01]  /*5c60*/  FFMA.FTZ R114, R121, R115, R114 ;  /* 0x0000007379727223 */ /* 0x000fe20000010072 */
        /* <DEDUP_REMOVED lines=15> */
[-C--:B------:R-:W-:Y:S01]  /*5d60*/  FFMA.FTZ R110, R117, R111.reuse, R110 ;  /* 0x0000006f756e7223 */ /* 0x080fe2000001006e */
[----:B------:R-:W-:Y:S01]  /*5d70*/  PRMT R144, RZ, 0x5410, R144 ;  /* 0x00005410ff907816 */ /* 0x000fe20000000090 */
[----:B------:R-:W-:Y:S01]  /*5d80*/  FFMA.FTZ R32, R9, R111, R32 ;  /* 0x0000006f09207223 */ /* 0x000fe20000010020 */
[----:B------:R-:W-:Y:S01]  /*5d90*/  PRMT R8, RZ, 0x5410, R141 ;  /* 0x00005410ff087816 */ /* 0x000fe2000000008d */
[----:B------:R-:W-:Y:S01]  /*5da0*/  FFMA.FTZ R108, R109, R110, R108 ;  /* 0x0000006e6d6c7223 */ /* 0x000fe2000001006c */
[----:B------:R-:W-:Y:S01]  /*5db0*/  PRMT R9, RZ, 0x5410, R140 ;  /* 0x00005410ff097816 */ /* 0x000fe2000000008c */
        /* <DEDUP_REMOVED lines=12> */
.L_x_4320:
[----:B------:R-:W-:Y:S01]  /*5e80*/  BAR.SYNC.DEFER_BLOCKING 0x0 ;  /* 0x0000000000007b1d */ /* 0x000fe20000010000 */
[----:B------:R-:W-:Y:S01]  /*5e90*/  F2FP.BF16.PACK_AB R44, R44, R45 ;  /* 0x0000002d2c2c723e */ /* 0x000fe200000010ff */
[----:B------:R-:W-:Y:S01]  /*5ea0*/  IMAD R11, R143, c[0x0][0x200], RZ ;  /* 0x000080008f0b7a24 */ /* 0x000fe200078e02ff */
[----:B------:R-:W-:Y:S02]  /*5eb0*/  F2FP.BF16.PACK_AB R42, R42, R43 ;  /* 0x0000002b2a2a723e */ /* 0x000fe400000010ff */
[----:B------:R-:W-:Y:S01]  /*5ec0*/  F2FP.BF16.PACK_AB R40, R40, R41 ;  /* 0x000000292828723e */ /* 0x000fe200000010ff */
[----:B------:R-:W-:Y:S01]  /*5ed0*/  IMAD R13, R98, c[0x0][0x204], R11 ;  /* 0x00008100620d7a24 */ /* 0x000fe200078e020b */
[----:B------:R-:W-:Y:S01]  /*5ee0*/  PRMT R0, R44, 0x7632, R0 ;  /* 0x000076322c007816 */ /* 0x000fe20000000000 */
[----:B------:R-:W-:Y:S01]  /*5ef0*/  BSSY B0, `(.L_x_4324) ;  /* 0x0000042000007945 */ /* 0x000fe20003800000 */
        /* <DEDUP_REMOVED lines=58> */
[----:B------:R-:W-:-:S04]  /*62a0*/  IMAD.WIDE.U32 R10, R98, c[0x0][0x200], R10 ;  /* 0x00008000620a7a25 */ /* 0x000fc800078e000a */
[----:B------:R-:W-:-:S04]  /*62b0*/  IMAD.IADD R11, R13, 0x1, R11 ;  /* 0x000000010d0b7824 */ /* 0x000fc800078e020b */
[----:B------:R-:W-:-:S04]  /*62c0*/  IMAD.WIDE.U32 R10, R102, c[0x0][0x208], R10 ;  /* 0x00008200660a7a25 */ /* 0x000fc800078e000a */
[----:B------:R-:W-:Y:S01]  /*62d0*/  IMAD.IADD R11, R11, 0x1, R35 ;  /* 0x000000010b0b7824 */ /* 0x000fe200078e0223 */
[----:B------:R-:W-:-:S04]  /*62e0*/  LEA R12, P0, R10, c[0x0][0x258], 0x1 ;  /* 0x000096000a0c7a11 */ /* 0x000fc800078008ff */
[----:B------:R-:W-:-:S05]  /*62f0*/  LEA.HI.X R13, R10, c[0x0][0x25c], R11, 0x1, P0 ;  /* 0x000097000a0d7a11 */ /* 0x000fca00000f0c0b */
[----:B------:R0:W-:Y:S04]  /*6300*/  STG.E.U16 [R12.64], R15 ;  /* 0x0000000f0c007986 */ /* 0x0001e8000c101504 */
.L_x_4325:
[----:B------:R-:W-:Y:S05]  /*6310*/  BSYNC B0 ;  /* 0x0000000000007941 */ /* 0x000fea0003800000 */
.L_x_4324:
[----:B------:R-:W-:Y:S01]  /*6320*/  MOV R9, R33 ;  /* 0x0000002100097202 */ /* 0x000fe20000000f00 */
[----:B0-----:R-:W-:Y:S01]  /*6330*/  IMAD R15, R101, c[0x0][0x208], RZ ;  /* 0x00008200650f7a24 */ /* 0x001fe200078e02ff */
[----:B------:R-:W-:Y:S01]  /*6340*/  LEA R11, P0, R2, c[0x0][0x258], 0x1 ;  /* 0x00009600020b7a11 */ /* 0x000fe200078008ff */
[----:B------:R-:W-:Y:S01]  /*6350*/  IMAD.SHL.U32 R13, R96, 0x200, RZ ;  /* 0x00000200600d7824 */ /* 0x000fe200078e00ff */
[-C--:B------:R-:W-:Y:S01]  /*6360*/  ISETP.GE.AND P5, PT, R105, R31.reuse, PT ;  /* 0x0000001f6900720c */ /* 0x080fe20003fa6270 */
[----:B------:R-:W-:Y:S01]  /*6370*/  IMAD.WIDE.U32 R8, R102, c[0x0][0x208], R8 ;  /* 0x0000820066087a25 */ /* 0x000fe200078e0008 */
[----:B------:R-:W-:Y:S02]  /*6380*/  LEA.HI.X R10, R2, c[0x0][0x25c], R3, 0x1, P0 ;  /* 0x00009700020a7a11 */ /* 0x000fe400000f0c03 */
[----:B------:R-:W-:Y:S01]  /*6390*/  ISETP.GE.AND P6, PT, R104, R31, PT ;  /* 0x0000001f6800720c */ /* 0x000fe20003fc6270 */
[----:B------:R-:W-:Y:S01]  /*63a0*/  IMAD R12, R102, c[0x0][0x20c], R15 ;  /* 0x00008300660c7a24 */ /* 0x000fe200078e020f */
[----:B------:R-:W-:-:S02]  /*63b0*/  SHF.R.S32.HI R15, RZ, 0x1f, R13 ;  /* 0x0000001fff0f7819 */ /* 0x000fc4000001140d */
[----:B------:R-:W-:Y:S02]  /*63c0*/  IADD3 R0, P1, R13, R8, RZ ;  /* 0x000000080d007210 */ /* 0x000fe40007f3e0ff */
[----:B------:R-:W-:Y:S02]  /*63d0*/  ISETP.GE.AND P2, PT, R92, R31, PT ;  /* 0x0000001f5c00720c */ /* 0x000fe40003f46270 */
[----:B------:R-:W-:Y:S02]  /*63e0*/  IADD3.X R9, R15, R12, R9, P1, !PT ;  /* 0x0000000c0f097210 */ /* 0x000fe40000ffe409 */
[C---:B------:R-:W-:Y:S02]  /*63f0*/  LEA R8, P0, R0.reuse, R11, 0x1 ;  /* 0x0000000b00087211 */ /* 0x040fe400078008ff */
[----:B------:R-:W-:Y:S02]  /*6400*/  ISETP.GE.AND P1, PT, R93, R31, PT ;  /* 0x0000001f5d00720c */ /* 0x000fe40003f26270 */
[----:B------:R-:W-:-:S02]  /*6410*/  LEA.HI.X R9, R0, R10, R9, 0x1, P0 ;  /* 0x0000000a00097211 */ /* 0x000fc400000f0c09 */
[-C--:B------:R-:W-:Y:S02]  /*6420*/  ISETP.GE.AND P0, PT, R94, R31.reuse, PT ;  /* 0x0000001f5e00720c */ /* 0x080fe40003f06270 */
[-C--:B------:R-:W-:Y:S01]  /*6430*/  ISETP.GE.AND P3, PT, R91, R31.reuse, PT ;  /* 0x0000001f5b00720c */ /* 0x080fe20003f66270 */
[----:B------:R-:W-:Y:S01]  /*6440*/  @!P5 STG.E.U16 [R8.64+0x40], R77 ;  /* 0x0000404d0800d986 */ /* 0x000fe2000c101504 */
        /* <DEDUP_REMOVED lines=35> */
.L_x_4326:
[----:B------:R-:W-:Y:S05]  /*6680*/  EXIT ;  /* 0x000000000000794d */ /* 0x000fea0003800000 */
.L_x_4328:
        /* <DEDUP_REMOVED lines=15> */
.L_x_5438:


//--------------------- .text._Z25selective_scan_fwd_kernelI32Selective_Scan_fwd_kernel_traitsILi32ELi16ELi1ELb0ELb1ELb1ELb1EN3c108BFloat16EfEEv13SSMParamsBase --------------------------
	.section	.text._Z25selective_scan_fwd_kernelI32Selective_Scan_fwd_kernel_traitsILi32ELi16ELi1ELb0ELb1ELb1ELb1EN3c108BFloat16EfEEv13SSMParamsBase,"ax",@progbits
	.sectioninfo	@"SHI_REGISTERS=162"
	.align	128
        .global         _Z25selective_scan_fwd_kernelI32Selective_Scan_fwd_kernel_traitsILi32ELi16ELi1ELb0ELb1ELb1ELb1EN3c108BFloat16EfEEv13SSMParamsBase
        .type           _Z25selective_scan_fwd_kernelI32Selective_Scan_fwd_kernel_traitsILi32ELi16ELi1ELb0ELb1ELb1ELb1EN3c108BFloat16EfEEv13SSMParamsBase,@function
        .size           _Z25selective_scan_fwd_kernelI32Selective_Scan_fwd_kernel_traitsILi32ELi16ELi1ELb0ELb1ELb1ELb1EN3c108BFloat16EfEEv13SSMParamsBase,(.L_x_5439 - _Z25selective_scan_fwd_kernelI32Selective_Scan_fwd_kernel_traitsILi32ELi16ELi1ELb0ELb1ELb1ELb1EN3c108BFloat16EfEEv13SSMParamsBase)
        .other          _Z25selective_scan_fwd_kernelI32Selective_Scan_fwd_kernel_traitsILi32ELi16ELi1ELb0ELb1ELb1ELb1EN3c108BFloat16EfEEv13SSMParamsBase,@"STO_CUDA_ENTRY STV_DEFAULT"
_Z25selective_scan_fwd_kernelI32Selective_Scan_fwd_kernel_traitsILi32ELi16ELi1ELb0ELb1ELb1ELb1EN3c108BFloat16EfEEv13SSMParamsBase:
.text._Z25selective_scan_fwd_kernelI32Selective_Scan_fwd_kernel_traitsILi32ELi16ELi1ELb0ELb1ELb1ELb1EN3c108BFloat16EfEEv13SSMParamsBase:
        /* <DEDUP_REMOVED lines=15> */
[----:B------:R-:W-:-:S03]  /*00f0*/  @P0 LEA R2, P2, R68, c[0x0][0x238], 0x2 ;  /* 0x00008e0044020a11 */ /* 0x000fc600078410ff */
[----:B------:R-:W-:Y:S02]  /*0100*/  @P1 LEA R4, P3, R68, c[0x0][0x250], 0x2 ;  /* 0x0000940044041a11 */ /* 0x000fe400078610ff */
[----:B-1----:R-:W-:Y:S02]  /*0110*/  IADD3 R6, R0, 0xffffffe, RZ ;  /* 0x0ffffffe00067810 */ /* 0x002fe40007ffe0ff */
[C-C-:B------:R-:W-:Y:S02]  /*0120*/  @P0 LEA.HI.X R3, R68.reuse, c[0x0][0x23c], R67.reuse, 0x2, P2 ;  /* 0x00008f0044030a11 */ /* 0x140fe400010f1443 */
[----:B------:R0:W1:Y:S01]  /*0130*/  F2I.FTZ.U32.TRUNC.NTZ R7, R6 ;  /* 0x0000000600077305 */ /* 0x000062000021f000 */
[----:B------:R-:W-:Y:S02]  /*0140*/  @P1 LEA.HI.X R5, R68, c[0x0][0x254], R67, 0x2, P3 ;  /* 0x0000950044051a11 */ /* 0x000fe400018f1443 */
[----:B------:R3:W5:Y:S01]  /*0150*/  @P0 LDG.E R66, [R2.64] ;  /* 0x0000000402420981 */ /* 0x000762000c1e1900 */
[----:B--2---:R-:W-:-:S03]  /*0160*/  IMAD.U32 R64, RZ, RZ, UR6 ;  /* 0x00000006ff407e24 */ /* 0x004fc6000f8e00ff */
[----:B------:R2:W5:Y:S01]  /*0170*/  @P1 LDG.E R65, [R4.64] ;  /* 0x0000000404411981 */ /* 0x000562000c1e1900 */
[----:B0-----:R-:W-:Y:S01]  /*0180*/  IMAD.MOV.U32 R6, RZ, RZ, RZ ;  /* 0x000000ffff067224 */ /* 0x001fe200078e00ff */
[----:B------:R-:W-:Y:S02]  /*0190*/  SHF.R.S32.HI R140, RZ, 0x1f, R64 ;  /* 0x0000001fff8c7819 */ /* 0x000fe40000011440 */
[----:B---3--:R-:W-:Y:S01]  /*01a0*/  IABS R2, R68 ;  /* 0x0000004400027213 */ /* 0x008fe20000000000 */
[----:B-1----:R-:W-:-:S04]  /*01b0*/  IMAD.MOV R8, RZ, RZ, -R7 ;  /* 0x000000ffff087224 */ /* 0x002fc800078e0a07 */
[----:B------:R-:W-:-:S04]  /*01c0*/  IMAD R3, R8, R9, RZ ;  /* 0x0000000908037224 */ /* 0x000fc800078e02ff */
[----:B------:R-:W-:-:S06]  /*01d0*/  IMAD.HI.U32 R7, R7, R3, R6 ;  /* 0x0000000307077227 */ /* 0x000fcc00078e0006 */
[----:B------:R-:W-:-:S04]  /*01e0*/  IMAD.HI.U32 R0, R7, R2, RZ ;  /* 0x0000000207007227 */ /* 0x000fc800078e00ff */
[----:B------:R-:W-:Y:S02]  /*01f0*/  IMAD.MOV R3, RZ, RZ, -R0 ;  /* 0x000000ffff037224 */ /* 0x000fe400078e0a00 */
[----:B------:R-:W-:-:S04]  /*0200*/  IMAD.WIDE.U32 R6, R64, c[0x0][0x190], RZ ;  /* 0x0000640040067a25 */ /* 0x000fc800078e00ff */
[----:B------:R-:W-:Y:S02]  /*0210*/  IMAD R2, R9, R3, R2 ;  /* 0x0000000309027224 */ /* 0x000fe400078e0202 */
[----:B------:R-:W-:-:S03]  /*0220*/  IMAD.MOV.U32 R3, RZ, RZ, c[0x0][0x174] ;  /* 0x00005d00ff037624 */ /* 0x000fc600078e00ff */
[----:B------:R-:W-:Y:S02]  /*0230*/  ISETP.GT.U32.AND P1, PT, R9, R2, PT ;  /* 0x000000020900720c */ /* 0x000fe40003f24070 */
[----:B------:R-:W-:Y:S01]  /*0240*/  ISETP.GE.AND P0, PT, R3, 0x1, PT ;  /* 0x000000010300780c */ /* 0x000fe20003f06270 */
[----:B------:R-:W-:-:S04]  /*0250*/  IMAD R3, R140, c[0x0][0x190], RZ ;  /* 0x000064008c037a24 */ /* 0x000fc800078e02ff */
[----:B------:R-:W-:-:S06]  /*0260*/  IMAD R3, R64, c[0x0][0x194], R3 ;  /* 0x0000650040037a24 */ /* 0x000fcc00078e0203 */
[----:B------:R-:W-:Y:S02]  /*0270*/  @!P1 IMAD.IADD R2, R2, 0x1, -R9 ;  /* 0x0000000102029824 */ /* 0x000fe400078e0a09 */
[----:B------:R-:W-:Y:S05]  /*0280*/  @!P0 EXIT ;  /* 0x000000000000894d */ /* 0x000fea0003800000 */
[----:B--2---:R-:W0:Y:S01]  /*0290*/  S2R R107, SR_TID.X ;  /* 0x00000000006b7919 */ /* 0x004e220000002100 */
[----:B------:R-:W-:Y:S01]  /*02a0*/  ISETP.GE.U32.AND P0, PT, R2, R9, PT ;  /* 0x000000090200720c */ /* 0x000fe20003f06070 */
[C---:B------:R-:W-:Y:S01]  /*02b0*/  IMAD R5, R67.reuse, c[0x0][0x1d8], RZ ;  /* 0x0000760043057a24 */ /* 0x040fe200078e02ff */
[----:B------:R-:W-:Y:S01]  /*02c0*/  LOP3.LUT R8, R68, c[0x0][0x178], RZ, 0x3c, !PT ;  /* 0x00005e0044087a12 */ /* 0x000fe200078e3cff */
[----:B------:R-:W-:Y:S01]  /*02d0*/  IMAD R11, R67, c[0x0][0x1e8], RZ ;  /* 0x00007a00430b7a24 */ /* 0x000fe200078e02ff */
[----:B------:R-:W-:Y:S01]  /*02e0*/  @!P1 IADD3 R0, R0, 0x1, RZ ;  /* 0x0000000100009810 */ /* 0x000fe20007ffe0ff */
[----:B------:R-:W-:Y:S01]  /*02f0*/  IMAD.IADD R9, R7, 0x1, R3 ;  /* 0x0000000107097824 */ /* 0x000fe200078e0203 */
[----:B------:R-:W-:Y:S01]  /*0300*/  ISETP.GE.AND P2, PT, R8, RZ, PT ;  /* 0x000000ff0800720c */ /* 0x000fe20003f46270 */
[C---:B------:R-:W-:Y:S01]  /*0310*/  IMAD R7, R68.reuse, c[0x0][0x1dc], R5 ;  /* 0x0000770044077a24 */ /* 0x040fe200078e0205 */
[----:B------:R-:W-:Y:S01]  /*0320*/  ISETP.NE.AND P1, PT, RZ, c[0x0][0x178], PT ;  /* 0x00005e00ff007a0c */ /* 0x000fe20003f25270 */
[C---:B------:R-:W-:Y:S01]  /*0330*/  IMAD.WIDE.U32 R4, R68.reuse, c[0x0][0x1e8], RZ ;  /* 0x00007a0044047a25 */ /* 0x040fe200078e00ff */
[----:B------:R-:W1:Y:S03]  /*0340*/  S2R R62, SR_LANEID ;  /* 0x00000000003e7919 */ /* 0x000e660000000000 */
[----:B------:R-:W-:Y:S01]  /*0350*/  IMAD R11, R68, c[0x0][0x1ec], R11 ;  /* 0x00007b00440b7a24 */ /* 0x000fe200078e020b */
[----:B------:R-:W-:Y:S01]  /*0360*/  @P0 IADD3 R0, R0, 0x1, RZ ;  /* 0x0000000100000810 */ /* 0x000fe20007ffe0ff */
[----:B------:R-:W-:-:S03]  /*0370*/  IMAD.WIDE.U32 R2, R68, c[0x0][0x1d8], RZ ;  /* 0x0000760044027a25 */ /* 0x000fc600078e00ff */
[----:B------:R-:W-:Y:S01]  /*0380*/  IADD3 R5, R5, R11, RZ ;  /* 0x0000000b05057210 */ /* 0x000fe20007ffe0ff */
[----:B------:R-:W-:Y:S02]  /*0390*/  IMAD.MOV.U32 R8, RZ, RZ, R6 ;  /* 0x000000ffff087224 */ /* 0x000fe400078e0006 */
[----:B------:R-:W-:Y:S02]  /*03a0*/  IMAD R13, R140, c[0x0][0x1b0], RZ ;  /* 0x00006c008c0d7a24 */ /* 0x000fe400078e02ff */
[----:B------:R-:W-:Y:S01]  /*03b0*/  IMAD.IADD R3, R3, 0x1, R7 ;  /* 0x0000000103037824 */ /* 0x000fe200078e0207 */
[C---:B0-----:R-:W-:Y:S01]  /*03c0*/  LOP3.LUT R63, R107.reuse, 0x1f, RZ, 0xc0, !PT ;  /* 0x0000001f6b3f7812 */ /* 0x041fe200078ec0ff */
[----:B------:R-:W-:Y:S02]  /*03d0*/  IMAD.SHL.U32 R6, R107, 0x10, RZ ;  /* 0x000000106b067824 */ /* 0x000fe400078e00ff */
[----:B------:R-:W-:-:S03]  /*03e0*/  IMAD.WIDE.U32 R10, R64, c[0x0][0x1b0], RZ ;  /* 0x00006c00400a7a25 */ /* 0x000fc600078e00ff */
[----:B------:R-:W-:Y:S01]  /*03f0*/  LOP3.LUT R6, R63, 0xfffffe00, R6, 0xf8, !PT ;  /* 0xfffffe003f067812 */ /* 0x000fe200078ef806 */
[C---:B------:R-:W-:Y:S02]  /*0400*/  IMAD R13, R64.reuse, c[0x0][0x1b4], R13 ;  /* 0x00006d00400d7a24 */ /* 0x040fe400078e020d */
[----:B------:R-:W-:Y:S01]  /*0410*/  IMAD.WIDE.U32 R2, R64, c[0x0][0x1d0], R2 ;  /* 0x0000740040027a25 */ /* 0x000fe200078e0002 */
[C---:B------:R-:W-:Y:S02]  /*0420*/  LOP3.LUT R60, R6.reuse, 0x80, RZ, 0xfc, !PT ;  /* 0x00000080063c7812 */ /* 0x040fe400078efcff */
[----:B------:R-:W-:Y:S01]  /*0430*/  LOP3.LUT R59, R6, 0xa0, RZ, 0xfc, !PT ;  /* 0x000000a0063b7812 */ /* 0x000fe200078efcff */
[----:B------:R-:W-:Y:S01]  /*0440*/  IMAD R7, R140, c[0x0][0x1d0], RZ ;  /* 0x000074008c077a24 */ /* 0x000fe200078e02ff */
[----:B------:R-:W-:Y:S01]  /*0450*/  LOP3.LUT R58, R6, 0xc0, RZ, 0xfc, !PT ;  /* 0x000000c0063a7812 */ /* 0x000fe200078efcff */
[----:B------:R-:W-:Y:S01]  /*0460*/  IMAD R17, R140, c[0x0][0x1e0], RZ ;  /* 0x000078008c117a24 */ /* 0x000fe200078e02ff */
[----:B------:R-:W-:Y:S01]  /*0470*/  LOP3.LUT R57, R6, 0xe0, RZ, 0xfc, !PT ;  /* 0x000000e006397812 */ /* 0x000fe200078efcff */
[----:B------:R-:W-:Y:S01]  /*0480*/  @!P2 IMAD.MOV R0, RZ, RZ, -R0 ;  /* 0x000000ffff00a224 */ /* 0x000fe200078e0a00 */
[----:B------:R-:W-:Y:S01]  /*0490*/  @!P1 LOP3.LUT R0, RZ, c[0x0][0x178], RZ, 0x33, !PT ;  /* 0x00005e00ff009a12 */ /* 0x000fe200078e33ff */
[----:B------:R-:W-:Y:S01]  /*04a0*/  IMAD.WIDE.U32 R4, R64, c[0x0][0x1e0], R4 ;  /* 0x0000780040047a25 */ /* 0x000fe200078e0004 */
[----:B------:R-:W-:-:S02]  /*04b0*/  LOP3.LUT R56, R6, 0x100, RZ, 0xfc, !PT ;  /* 0x0000010006387812 */ /* 0x000fc400078efcff */
[C---:B------:R-:W-:Y:S01]  /*04c0*/  LOP3.LUT R55, R6.reuse, 0x120, RZ, 0xfc, !PT ;  /* 0x0000012006377812 */ /* 0x040fe200078efcff */
[----:B------:R-:W-:Y:S01]  /*04d0*/  IMAD.IADD R11, R11, 0x1, R13 ;  /* 0x000000010b0b7824 */ /* 0x000fe200078e020d */
[----:B------:R-:W-:Y:S01]  /*04e0*/  IADD3 R13, P0, R6, R2, RZ ;  /* 0x00000002060d7210 */ /* 0x000fe20007f1e0ff */
[C---:B------:R-:W-:Y:S01]  /*04f0*/  IMAD R15, R64.reuse, c[0x0][0x1d4], R7 ;  /* 0x00007500400f7a24 */ /* 0x040fe200078e0207 */
[----:B------:R-:W-:Y:S01]  /*0500*/  SHF.R.S32.HI R7, RZ, 0x1f, R6 ;  /* 0x0000001fff077819 */ /* 0x000fe20000011406 */
[----:B------:R-:W-:Y:S01]  /*0510*/  IMAD R17, R64, c[0x0][0x1e4], R17 ;  /* 0x0000790040117a24 */ /* 0x000fe200078e0211 */
[----:B------:R-:W-:Y:S01]  /*0520*/  IADD3 R77, P1, R6, R4, RZ ;  /* 0x00000004064d7210 */ /* 0x000fe20007f3e0ff */
[----:B------:R-:W-:Y:S01]  /*0530*/  IMAD.MOV.U32 R61, RZ, RZ, RZ ;  /* 0x000000ffff3d7224 */ /* 0x000fe200078e00ff */
[----:B------:R-:W-:Y:S02]  /*0540*/  SHF.R.S32.HI R2, RZ, 0x1f, R0 ;  /* 0x0000001fff027819 */ /* 0x000fe40000011400 */
[----:B------:R-:W-:-:S02]  /*0550*/  IADD3.X R4, R7, R3, R15, P0, !PT ;  /* 0x0000000307047210 */ /* 0x000fc400007fe40f */
[----:B------:R-:W-:Y:S01]  /*0560*/  IADD3.X R14, R7, R5, R17, P1, !PT ;  /* 0x00000005070e7210 */ /* 0x000fe20000ffe411 */
[C---:B------:R-:W-:Y:S01]  /*0570*/  IMAD R5, R2.reuse, c[0x0][0x1a8], RZ ;  /* 0x00006a0002057a24 */ /* 0x040fe200078e02ff */
[----:B------:R-:W-:Y:S01]  /*0580*/  LEA R12, P0, R13, c[0x0][0x240], 0x1 ;  /* 0x000090000d0c7a11 */ /* 0x000fe200078008ff */
[----:B------:R-:W-:Y:S01]  /*0590*/  IMAD R15, R2, c[0x0][0x1c8], RZ ;  /* 0x00007200020f7a24 */ /* 0x000fe200078e02ff */
[----:B------:R-:W-:Y:S01]  /*05a0*/  LEA R20, P2, R77, c[0x0][0x248], 0x1 ;  /* 0x000092004d147a11 */ /* 0x000fe200078408ff */
[C---:B------:R-:W-:Y:S01]  /*05b0*/  IMAD R49, R0.reuse, c[0x0][0x1ac], R5 ;  /* 0x00006b0000317a24 */ /* 0x040fe200078e0205 */
[----:B------:R-:W-:Y:S01]  /*05c0*/  LEA.HI.X R13, R13, c[0x0][0x244], R4, 0x1, P0 ;  /* 0x000091000d0d7a11 */ /* 0x000fe200000f0c04 */
[----:B------:R-:W-:Y:S01]  /*05d0*/  IMAD.WIDE.U32 R2, R0, c[0x0][0x1a8], R8 ;  /* 0x00006a0000027a25 */ /* 0x000fe200078e0008 */
[----:B------:R-:W-:Y:S02]  /*05e0*/  LEA.HI.X R77, R77, c[0x0][0x24c], R14, 0x1, P2 ;  /* 0x000093004d4d7a11 */ /* 0x000fe400010f0c0e */
[----:B------:R-:W-:Y:S01]  /*05f0*/  LOP3.LUT R54, R6, 0x140, RZ, 0xfc, !PT ;  /* 0x0000014006367812 */ /* 0x000fe200078efcff */
[----:B------:R-:W-:Y:S01]  /*0600*/  IMAD.WIDE.U32 R4, R0, c[0x0][0x1c8], R10 ;  /* 0x0000720000047a25 */ /* 0x000fe200078e000a */
[----:B------:R-:W-:-:S02]  /*0610*/  LEA R53, P0, R2, c[0x0][0x228], 0x1 ;  /* 0x00008a0002357a11 */ /* 0x000fc400078008ff */
[----:B------:R-:W-:Y:S01]  /*0620*/  LOP3.LUT R52, R6, 0x160, RZ, 0xfc, !PT ;  /* 0x0000016006347812 */ /* 0x000fe200078efcff */
[----:B------:R-:W-:Y:S01]  /*0630*/  IMAD R15, R0, c[0x0][0x1cc], R15 ;  /* 0x00007300000f7a24 */ /* 0x000fe200078e020f */
[----:B------:R-:W-:Y:S01]  /*0640*/  LEA R51, P1, R4, c[0x0][0x230], 0x1 ;  /* 0x00008c0004337a11 */ /* 0x000fe200078208ff */
[----:B------:R-:W-:Y:S01]  /*0650*/  IMAD.IADD R49, R3, 0x1, R49 ;  /* 0x0000000103317824 */ /* 0x000fe200078e0231 */
[C---:B------:R-:W-:Y:S01]  /*0660*/  LOP3.LUT R50, R6.reuse, 0x180, RZ, 0xfc, !PT ;  /* 0x0000018006327812 */ /* 0x040fe200078efcff */
[----:B------:R-:W-:Y:S01]  /*0670*/  IMAD.IADD R47, R5, 0x1, R15 ;  /* 0x00000001052f7824 */ /* 0x000fe200078e020f */
[----:B------:R-:W-:Y:S02]  /*0680*/  LOP3.LUT R48, R6, 0x1c0, RZ, 0xfc, !PT ;  /* 0x000001c006307812 */ /* 0x000fe400078efcff */
[----:B------:R-:W-:Y:S02]  /*0690*/  LEA.HI.X R49, R2, c[0x0][0x22c], R49, 0x1, P0 ;  /* 0x00008b0002317a11 */ /* 0x000fe400000f0c31 */
[----:B------:R-:W-:-:S02]  /*06a0*/  LEA.HI.X R47, R4, c[0x0][0x234], R47, 0x1, P1 ;  /* 0x00008d00042f7a11 */ /* 0x000fc400008f0c2f */
[----:B-1----:R-:W-:Y:S02]  /*06b0*/  LOP3.LUT R46, R6, 0x1e0, RZ, 0xfc, !PT ;  /* 0x000001e0062e7812 */ /* 0x002fe400078efcff */
.L_x_4370:
[----:B------:R-:W-:Y:S01]  /*06c0*/  BAR.SYNC.DEFER_BLOCKING 0x0 ;  /* 0x0000000000007b1d */ /* 0x000fe20000010000 */
[----:B------:R-:W-:Y:S01]  /*06d0*/  IMAD.MOV.U32 R0, RZ, RZ, -0x200 ;  /* 0xfffffe00ff007424 */ /* 0x000fe200078e00ff */
[C---:B------:R-:W-:Y:S01]  /*06e0*/  LOP3.LUT R72, R6.reuse, 0x20, RZ, 0xfc, !PT ;  /* 0x0000002006487812 */ /* 0x040fe200078efcff */
[----:B------:R-:W-:Y:S01]  /*06f0*/  IMAD.MOV.U32 R4, RZ, RZ, R12 ;  /* 0x000000ffff047224 */ /* 0x000fe200078e000c */
[----:B------:R-:W-:Y:S01]  /*0700*/  LOP3.LUT R71, R6, 0x40, RZ, 0xfc, !PT ;  /* 0x0000004006477812 */ /* 0x000fe200078efcff */
[----:B------:R-:W-:Y:S01]  /*0710*/  IMAD R73, R61, R0, c[0x0][0x168] ;  /* 0x00005a003d497624 */ /* 0x000fe200078e0200 */
[----:B------:R-:W-:Y:S01]  /*0720*/  PRMT R0, RZ, 0x7610, R0 ;  /* 0x00007610ff007816 */ /* 0x000fe20000000000 */
[----:B------:R-:W-:-:S03]  /*0730*/  IMAD.MOV.U32 R5, RZ, RZ, R13 ;  /* 0x000000ffff057224 */ /* 0x000fc600078e000d */
[CC--:B------:R-:W-:Y:S02]  /*0740*/  ISETP.GE.AND P0, PT, R6.reuse, R73.reuse, PT ;  /* 0x000000490600720c */ /* 0x0c0fe40003f06270 */
[----:B------:R-:W-:Y:S02]  /*0750*/  LOP3.LUT R70, R6, 0x60, RZ, 0xfc, !PT ;  /* 0x0000006006467812 */ /* 0x000fe400078efcff */
[-C--:B------:R-:W-:Y:S02]  /*0760*/  ISETP.GE.AND P1, PT, R71, R73.reuse, PT ;  /* 0x000000494700720c */ /* 0x080fe40003f26270 */
[-C--:B------:R-:W-:Y:S02]  /*0770*/  ISETP.GE.AND P2, PT, R70, R73.reuse, PT ;  /* 0x000000494600720c */ /* 0x080fe40003f46270 */
[----:B------:R-:W-:-:S05]  /*0780*/  ISETP.GE.AND P3, PT, R60, R73, PT ;  /* 0x000000493c00720c */ /* 0x000fca0003f66270 */
[----:B------:R-:W2:Y:S01]  /*0790*/  @!P0 LDG.E.U16 R0, [R4.64] ;  /* 0x0000000404008981 */ /* 0x000ea2000c1e1500 */
[-C--:B------:R-:W-:Y:S02]  /*07a0*/  ISETP.GE.AND P0, PT, R72, R73.reuse, PT ;  /* 0x000000494800720c */ /* 0x080fe40003f06270 */
[----:B------:R-:W-:Y:S02]  /*07b0*/  ISETP.GE.AND P4, PT, R59, R73, PT ;  /* 0x000000493b00720c */ /* 0x000fe40003f86270 */
[----:B------:R-:W-:Y:S02]  /*07c0*/  PRMT R3, RZ, 0x7610, R3 ;  /* 0x00007610ff037816 */ /* 0x000fe40000000003 */
[----:B------:R-:W-:Y:S02]  /*07d0*/  PRMT R2, RZ, 0x7610, R2 ;  /* 0x00007610ff027816 */ /* 0x000fe40000000002 */
[----:B-1----:R-:W-:Y:S02]  /*07e0*/  PRMT R9, RZ, 0x7610, R9 ;  /* 0x00007610ff097816 */ /* 0x002fe40000000009 */
[----:B------:R-:W-:-:S02]  /*07f0*/  PRMT R8, RZ, 0x7610, R8 ;  /* 0x00007610ff087816 */ /* 0x000fc40000000008 */
[----:B------:R-:W-:Y:S01]  /*0800*/  PRMT R11, RZ, 0x7610, R11 ;  /* 0x00007610ff0b7816 */ /* 0x000fe2000000000b */
        /* <DEDUP_REMOVED lines=10> */
[----:B------:R-:W-:Y:S02]  /*08b0*/  PRMT R10, RZ, 0x7610, R10 ;  /* 0x00007610ff0a7816 */ /* 0x000fe4000000000a */
[----:B------:R-:W-:Y:S02]  /*08c0*/  PRMT R13, RZ, 0x7610, R13 ;  /* 0x00007610ff0d7816 */ /* 0x000fe4000000000d */
[----:B------:R-:W-:Y:S02]  /*08d0*/  PRMT R12, RZ, 0x7610, R12 ;  /* 0x00007610ff0c7816 */ /* 0x000fe4000000000c */
[----:B0-----:R-:W-:Y:S01]  /*08e0*/  PRMT R15, RZ, 0x7610, R15 ;  /* 0x00007610ff0f7816 */ /* 0x001fe2000000000f */
[----:B------:R-:W4:Y:S01]  /*08f0*/  @!P0 LDG.E.U16 R10, [R4.64+0x180] ;  /* 0x00018004040a8981 */ /* 0x000f22000c1e1500 */
[----:B------:R-:W-:-:S02]  /*0900*/  PRMT R14, RZ, 0x7610, R14 ;  /* 0x00007610ff0e7816 */ /* 0x000fc4000000000e */
[----:B------:R-:W-:Y:S01]  /*0910*/  LOP3.LUT R69, R6, 0x1a0, RZ, 0xfc, !PT ;  /* 0x000001a006457812 */ /* 0x000fe200078efcff */
        /* <DEDUP_REMOVED lines=21> */
[CC--:B------:R-:W-:Y:S02]  /*0a70*/  LEA.HI.SX32 R45, R62.reuse, R62.reuse, 0x1b ;  /* 0x0000003e3e2d7211 */ /* 0x0c0fe400078fdaff */
[C---:B------:R-:W-:Y:S02]  /*0a80*/  IADD3 R27, R62.reuse, 0x60, RZ ;  /* 0x000000603e1b7810 */ /* 0x040fe40007ffe0ff */
[C---:B------:R-:W-:Y:S02]  /*0a90*/  IADD3 R29, R62.reuse, 0x80, RZ ;  /* 0x000000803e1d7810 */ /* 0x040fe40007ffe0ff */
[----:B------:R-:W-:Y:S02]  /*0aa0*/  IADD3 R31, R62, 0xa0, RZ ;  /* 0x000000a03e1f7810 */ /* 0x000fe40007ffe0ff */
[----:B------:R-:W-:-:S02]  /*0ab0*/  LEA.HI.SX32 R23, R23, R62, 0x1b ;  /* 0x0000003e17177211 */ /* 0x000fc400078fdaff */
[-C--:B------:R-:W-:Y:S01]  /*0ac0*/  LEA.HI.SX32 R25, R25, R62.reuse, 0x1b ;  /* 0x0000003e19197211 */ /* 0x080fe200078fdaff */
[----:B------:R-:W-:Y:S01]  /*0ad0*/  IMAD.SHL.U32 R45, R45, 0x2, RZ ;  /* 0x000000022d2d7824 */ /* 0x000fe200078e00ff */
[-C--:B------:R-:W-:Y:S02]  /*0ae0*/  LEA.HI.SX32 R27, R27, R62.reuse, 0x1b ;  /* 0x0000003e1b1b7211 */ /* 0x080fe400078fdaff */
[-C--:B------:R-:W-:Y:S01]  /*0af0*/  LEA.HI.SX32 R29, R29, R62.reuse, 0x1b ;  /* 0x0000003e1d1d7211 */ /* 0x080fe200078fdaff */
[----:B------:R-:W-:Y:S01]  /*0b00*/  IMAD.SHL.U32 R44, R23, 0x2, RZ ;  /* 0x00000002172c7824 */ /* 0x000fe200078e00ff */
[----:B------:R-:W-:Y:S01]  /*0b10*/  LEA.HI.SX32 R31, R31, R62, 0x1b ;  /* 0x0000003e1f1f7211 */ /* 0x000fe200078fdaff */
[----:B------:R-:W-:Y:S01]  /*0b20*/  IMAD.SHL.U32 R43, R25, 0x2, RZ ;  /* 0x00000002192b7824 */ /* 0x000fe200078e00ff */
[C---:B------:R-:W-:Y:S01]  /*0b30*/  IADD3 R23, R62.reuse, 0xc0, RZ ;  /* 0x000000c03e177810 */ /* 0x040fe20007ffe0ff */
[----:B------:R-:W-:Y:S01]  /*0b40*/  IMAD.SHL.U32 R41, R29, 0x2, RZ ;  /* 0x000000021d297824 */ /* 0x000fe200078e00ff */
[----:B------:R-:W-:Y:S01]  /*0b50*/  SHF.L.U32 R42, R27, 0x1, RZ ;  /* 0x000000011b2a7819 */ /* 0x000fe200000006ff */
[----:B------:R-:W-:Y:S01]  /*0b60*/  IMAD.SHL.U32 R40, R31, 0x2, RZ ;  /* 0x000000021f287824 */ /* 0x000fe200078e00ff */
[----:B------:R-:W-:-:S02]  /*0b70*/  IADD3 R25, R62, 0xe0, RZ ;  /* 0x000000e03e197810 */ /* 0x000fc40007ffe0ff */
        /* <DEDUP_REMOVED lines=9> */
[-C--:B------:R-:W-:Y:S02]  /*0c10*/  LEA.HI.SX32 R31, R31, R62.reuse, 0x1b ;  /* 0x0000003e1f1f7211 */ /* 0x080fe400078fdaff */
[C---:B------:R-:W-:Y:S01]  /*0c20*/  IADD3 R23, R62.reuse, 0x1c0, RZ ;  /* 0x000001c03e177810 */ /* 0x040fe20007ffe0ff */
[----:B------:R-:W-:Y:S01]  /*0c30*/  IMAD.SHL.U32 R37, R27, 0x2, RZ ;  /* 0x000000021b257824 */ /* 0x000fe200078e00ff */
[----:B------:R-:W-:Y:S01]  /*0c40*/  IADD3 R25, R62, 0x1e0, RZ ;  /* 0x000001e03e197810 */ /* 0x000fe20007ffe0ff */
[----:B------:R-:W-:Y:S01]  /*0c50*/  IMAD.SHL.U32 R36, R29, 0x2, RZ ;  /* 0x000000021d247824 */ /* 0x000fe200078e00ff */
[-C--:B------:R-:W-:Y:S01]  /*0c60*/  LEA.HI.SX32 R23, R23, R62.reuse, 0x1b ;  /* 0x0000003e17177211 */ /* 0x080fe200078fdaff */
[----:B------:R-:W-:Y:S01]  /*0c70*/  IMAD.SHL.U32 R35, R31, 0x2, RZ ;  /* 0x000000021f237824 */ /* 0x000fe200078e00ff */
[----:B------:R-:W-:-:S03]  /*0c80*/  LEA.HI.SX32 R25, R25, R62, 0x1b ;  /* 0x0000003e19197211 */ /* 0x000fc600078fdaff */
[----:B------:R-:W-:Y:S01]  /*0c90*/  IMAD.SHL.U32 R31, R23, 0x2, RZ ;  /* 0x00000002171f7824 */ /* 0x000fe200078e00ff */
[----:B------:R-:W-:Y:S02]  /*0ca0*/  SHF.L.U32 R30, R25, 0x1, RZ ;  /* 0x00000001191e7819 */ /* 0x000fe400000006ff */
[-C--:B------:R-:W-:Y:S02]  /*0cb0*/  ISETP.GE.AND P2, PT, R6, R73.reuse, PT ;  /* 0x000000490600720c */ /* 0x080fe40003f46270 */
[-C--:B------:R-:W-:Y:S02]  /*0cc0*/  ISETP.GE.AND P1, PT, R72, R73.reuse, PT ;  /* 0x000000494800720c */ /* 0x080fe40003f26270 */
[----:B------:R-:W-:Y:S02]  /*0cd0*/  PRMT R24, RZ, 0x7610, R24 ;  /* 0x00007610ff187816 */ /* 0x000fe40000000018 */
        /* <DEDUP_REMOVED lines=26> */
[C---:B-1----:R-:W-:Y:S01]  /*0e80*/  IADD3 R9, R62.reuse, 0x180, RZ ;  /* 0x000001803e097810 */ /* 0x042fe20007ffe0ff */
[C---:B------:R-:W-:Y:S01]  /*0e90*/  IMAD.SHL.U32 R0, R62.reuse, 0x10, RZ ;  /* 0x000000103e007824 */ /* 0x040fe200078e00ff */
[-C--:B------:R-:W-:Y:S02]  /*0ea0*/  LEA.HI.SX32 R3, R3, R62.reuse, 0x1b ;  /* 0x0000003e03037211 */ /* 0x080fe400078fdaff */
[-C--:B------:R-:W-:Y:S02]  /*0eb0*/  LEA.HI.SX32 R9, R9, R62.reuse, 0x1b ;  /* 0x0000003e09097211 */ /* 0x080fe400078fdaff */
[----:B0-----:R-:W-:Y:S01]  /*0ec0*/  IADD3 R11, R62, 0x1a0, RZ ;  /* 0x000001a03e0b7810 */ /* 0x001fe20007ffe0ff */
[----:B------:R-:W-:Y:S03]  /*0ed0*/  STS.U16 [R39+0x180], R10 ;  /* 0x0001800a27007388 */ /* 0x000fe60000000400 */
[----:B------:R-:W-:Y:S01]  /*0ee0*/  LEA.HI.SX32 R11, R11, R62, 0x1b ;  /* 0x0000003e0b0b7211 */ /* 0x000fe200078fdaff */
[----:B------:R-:W-:Y:S01]  /*0ef0*/  IMAD.SHL.U32 R34, R3, 0x2, RZ ;  /* 0x0000000203227824 */ /* 0x000fe200078e00ff */
[----:B------:R-:W-:Y:S01]  /*0f00*/  STS.U16 [R38+0x1c0], R13 ;  /* 0x0001c00d26007388 */ /* 0x000fe20000000400 */
[----:B------:R-:W-:Y:S01]  /*0f10*/  IMAD.SHL.U32 R33, R9, 0x2, RZ ;  /* 0x0000000209217824 */ /* 0x000fe200078e00ff */
[----:B------:R-:W-:Y:S01]  /*0f20*/  LEA.HI.SX32 R0, R0, R0, 0x1b ;  /* 0x0000000000007211 */ /* 0x000fe200078fdaff */
[----:B------:R-:W-:Y:S01]  /*0f30*/  IMAD.SHL.U32 R32, R11, 0x2, RZ ;  /* 0x000000020b207824 */ /* 0x000fe200078e00ff */
[----:B------:R-:W-:Y:S04]  /*0f40*/  STS.U16 [R37+0x200], R12 ;  /* 0x0002000c25007388 */ /* 0x000fe80000000400 */
[----:B------:R-:W-:Y:S01]  /*0f50*/  STS.U16 [R36+0x240], R15 ;  /* 0x0002400f24007388 */ /* 0x000fe20000000400 */
[----:B------:R-:W-:-:S03]  /*0f60*/  IMAD.SHL.U32 R28, R0, 0x2, RZ ;  /* 0x00000002001c7824 */ /* 0x000fc600078e00ff */
[----:B------:R-:W-:Y:S01]  /*0f70*/  STS.U16 [R35+0x280], R14 ;  /* 0x0002800e23007388 */ /* 0x000fe20000000400 */
[----:B------:R-:W-:-:S03]  /*0f80*/  IMAD.MOV.U32 R2, RZ, RZ, R20 ;  /* 0x000000ffff027224 */ /* 0x000fc600078e0014 */
        /* <DEDUP_REMOVED lines=22> */
[----:B------:R-:W-:-:S03]  /*10f0*/  IMAD.MOV.U32 R3, RZ, RZ, R77 ;  /* 0x000000ffff037224 */ /* 0x000fc600078e004d */
        /* <DEDUP_REMOVED lines=118> */
.L_x_4330:
[----:B------:R-:W-:Y:S05]  /*1860*/  BSYNC B0 ;  /* 0x0000000000007941 */ /* 0x000fea0003800000 */
.L_x_4329:
        /* <DEDUP_REMOVED lines=36> */
.L_x_4332:
[----:B------:R-:W-:Y:S05]  /*1ab0*/  BSYNC B0 ;  /* 0x0000000000007941 */ /* 0x000fea0003800000 */
.L_x_4331:
        /* <DEDUP_REMOVED lines=38> */
.L_x_4334:
[----:B------:R-:W-:Y:S05]  /*1d20*/  BSYNC B0 ;  /* 0x0000000000007941 */ /* 0x000fea0003800000 */
.L_x_4333:
        /* <DEDUP_REMOVED lines=36> */
.L_x_4336:
[----:B------:R-:W-:Y:S05]  /*1f70*/  BSYNC B0 ;  /* 0x0000000000007941 */ /* 0x000fea0003800000 */
.L_x_4335:
        /* <DEDUP_REMOVED lines=38> */
.L_x_4338:
[----:B------:R-:W-:Y:S05]  /*21e0*/  BSYNC B0 ;  /* 0x0000000000007941 */ /* 0x000fea0003800000 */
.L_x_4337:
        /* <DEDUP_REMOVED lines=36> */
.L_x_4340:
[----:B------:R-:W-:Y:S05]  /*2430*/  BSYNC B0 ;  /* 0x0000000000007941 */ /* 0x000fea0003800000 */
.L_x_4339:
        /* <DEDUP_REMOVED lines=38> */
.L_x_4342:
[----:B------:R-:W-:Y:S05]  /*26a0*/  BSYNC B0 ;  /* 0x0000000000007941 */ /* 0x000fea0003800000 */
.L_x_4341:
        /* <DEDUP_REMOVED lines=36> */
.L_x_4344:
[----:B------:R-:W-:Y:S05]  /*28f0*/  BSYNC B0 ;  /* 0x0000000000007941 */ /* 0x000fea0003800000 */
.L_x_4343:
        /* <DEDUP_REMOVED lines=41> */
.L_x_4346:
[----:B------:R-:W-:Y:S05]  /*2b90*/  BSYNC B0 ;  /* 0x0000000000007941 */ /* 0x000fea0003800000 */
.L_x_4345:
        /* <DEDUP_REMOVED lines=41> */
.L_x_4348:
[----:B------:R-:W-:Y:S05]  /*2e30*/  BSYNC B0 ;  /* 0x0000000000007941 */ /* 0x000fea0003800000 */
.L_x_4347:
        /* <DEDUP_REMOVED lines=47> */
.L_x_4350:
[----:B------:R-:W-:Y:S05]  /*3130*/  BSYNC B0 ;  /* 0x0000000000007941 */ /* 0x000fea0003800000 */
.L_x_4349:
        /* <DEDUP_REMOVED lines=33> */
.L_x_4352:
[----:B------:R-:W-:Y:S05]  /*3350*/  BSYNC B0 ;  /* 0x0000000000007941 */ /* 0x000fea0003800000 */
.L_x_4351:
        /* <DEDUP_REMOVED lines=33> */
.L_x_4354:
[----:B------:R-:W-:Y:S05]  /*3570*/  BSYNC B0 ;  /* 0x0000000000007941 */ /* 0x000fea0003800000 */
.L_x_4353:
        /* <DEDUP_REMOVED lines=33> */
.L_x_4356:
[----:B------:R-:W-:Y:S05]  /*3790*/  BSYNC B0 ;  /* 0x0000000000007941 */ /* 0x000fea0003800000 */
.L_x_4355:
        /* <DEDUP_REMOVED lines=33> */
.L_x_4358:
[----:B------:R-:W-:Y:S05]  /*39b0*/  BSYNC B0 ;  /* 0x0000000000007941 */ /* 0x000fea0003800000 */
.L_x_4357:
        /* <DEDUP_REMOVED lines=33> */
.L_x_4360:
[----:B------:R-:W-:Y:S05]  /*3bd0*/  BSYNC B0 ;  /* 0x0000000000007941 */ /* 0x000fea0003800000 */
.L_x_4359:
        /* <DEDUP_REMOVED lines=36> */
.L_x_4364:
[----:B------:R-:W-:Y:S01]  /*3e20*/  SHF.R.S32.HI R123, RZ, 0x1f, R75 ;  /* 0x0000001fff7b7819 */ /* 0x000fe2000001144b */
[----:B------:R-:W-:Y:S01]  /*3e30*/  IMAD.WIDE.U32 R10, R75, c[0x0][0x1a0], R6 ;  /* 0x000068004b0a7a25 */ /* 0x000fe200078e0006 */
[----:B------:R-:W-:Y:S02]  /*3e40*/  MOV R12, 0xfffffe00 ;  /* 0xfffffe00000c7802 */ /* 0x000fe40000000f00 */
[C---:B------:R-:W-:Y:S01]  /*3e50*/  LOP3.LUT R72, R6.reuse, 0x20, RZ, 0xfc, !PT ;  /* 0x0000002006487812 */ /* 0x040fe200078efcff */
[----:B------:R-:W-:Y:S01]  /*3e60*/  IMAD R8, R123, c[0x0][0x1a0], RZ ;  /* 0x000068007b087a24 */ /* 0x000fe200078e02ff */
[C---:B------:R-:W-:Y:S01]  /*3e70*/  LOP3.LUT R71, R6.reuse, 0x40, RZ, 0xfc, !PT ;  /* 0x0000004006477812 */ /* 0x040fe200078efcff */
[----:B------:R-:W-:Y:S01]  /*3e80*/  IMAD R73, R61, R12, c[0x0][0x168] ;  /* 0x00005a003d497624 */ /* 0x000fe200078e020c */
[----:B------:R-:W-:Y:S01]  /*3e90*/  LOP3.LUT R70, R6, 0x60, RZ, 0xfc, !PT ;  /* 0x0000006006467812 */ /* 0x000fe200078efcff */
[----:B------:R-:W-:Y:S01]  /*3ea0*/  IMAD R9, R75, c[0x0][0x1a4], R8 ;  /* 0x000069004b097a24 */ /* 0x000fe200078e0208 */
[----:B------:R-:W-:-:S02]  /*3eb0*/  LEA R8, P0, R10, R53, 0x1 ;  /* 0x000000350a087211 */ /* 0x000fc400078008ff */
[-C--:B------:R-:W-:Y:S01]  /*3ec0*/  ISETP.GE.AND P2, PT, R6, R73.reuse, PT ;  /* 0x000000490600720c */ /* 0x080fe20003f46270 */
[----:B------:R-:W-:Y:S01]  /*3ed0*/  IMAD.IADD R9, R11, 0x1, R9 ;  /* 0x000000010b097824 */ /* 0x000fe200078e0209 */
[----:B------:R-:W-:Y:S02]  /*3ee0*/  ISETP.GE.AND P1, PT, R72, R73, PT ;  /* 0x000000494800720c */ /* 0x000fe40003f26270 */
[----:B------:R-:W-:Y:S02]  /*3ef0*/  PRMT R108, RZ, 0x7610, R108 ;  /* 0x00007610ff6c7816 */ /* 0x000fe4000000006c */
[----:B------:R-:W-:Y:S02]  /*3f00*/  LEA.HI.X R9, R10, R49, R9, 0x1, P0 ;  /* 0x000000310a097211 */ /* 0x000fe400000f0c09 */
[----:B------:R-:W-:Y:S02]  /*3f10*/  PRMT R107, RZ, 0x7610, R107 ;  /* 0x00007610ff6b7816 */ /* 0x000fe4000000006b */
[----:B------:R-:W-:-:S02]  /*3f20*/  ISETP.GE.AND P0, PT, R71, R73, PT ;  /* 0x000000494700720c */ /* 0x000fc40003f06270 */
[-C--:B------:R-:W-:Y:S01]  /*3f30*/  ISETP.GE.AND P4, PT, R70, R73.reuse, PT ;  /* 0x000000494600720c */ /* 0x080fe20003f86270 */
[----:B------:R0:W2:Y:S01]  /*3f40*/  @!P2 LDG.E.U16 R108, [R8.64] ;  /* 0x00000004086ca981 */ /* 0x0000a2000c1e1500 */
[-C--:B------:R-:W-:Y:S02]  /*3f50*/  ISETP.GE.AND P6, PT, R60, R73.reuse, PT ;  /* 0x000000493c00720c */ /* 0x080fe40003fc6270 */
[-C--:B------:R-:W-:Y:S01]  /*3f60*/  ISETP.GE.AND P5, PT, R59, R73.reuse, PT ;  /* 0x000000493b00720c */ /* 0x080fe20003fa6270 */
[----:B------:R0:W3:Y:S01]  /*3f70*/  @!P1 LDG.E.U16 R107, [R8.64+0x40] ;  /* 0x00004004086b9981 */ /* 0x0000e2000c1e1500 */
        /* <DEDUP_REMOVED lines=8> */
[----:B------:R-:W-:Y:S02]  /*4000*/  PRMT R114, RZ, 0x7610, R114 ;  /* 0x00007610ff727816 */ /* 0x000fe40000000072 */
[----:B------:R-:W-:Y:S01]  /*4010*/  PRMT R113, RZ, 0x7610, R113 ;  /* 0x00007610ff717816 */ /* 0x000fe20000000071 */
[----:B------:R0:W5:Y:S01]  /*4020*/  @!P4 LDG.E.U16 R109, [R8.64+0xc0] ;  /* 0x0000c004086dc981 */ /* 0x000162000c1e1500 */
[----:B------:R-:W-:-:S02]  /*4030*/  PRMT R116, RZ, 0x7610, R116 ;  /* 0x00007610ff747816 */ /* 0x000fc40000000074 */
[----:B------:R-:W-:Y:S01]  /*4040*/  LOP3.LUT R69, R6, 0x1a0, RZ, 0xfc, !PT ;  /* 0x000001a006457812 */ /* 0x000fe200078efcff */
[----:B------:R0:W5:Y:S01]  /*4050*/  @!P6 LDG.E.U16 R112, [R8.64+0x100] ;  /* 0x000100040870e981 */ /* 0x000162000c1e1500 */
[-C--:B------:R-:W-:Y:S02]  /*4060*/  ISETP.GE.AND P0, PT, R55, R73.reuse, PT ;  /* 0x000000493700720c */ /* 0x080fe40003f06270 */
        /* <DEDUP_REMOVED lines=35> */
[----:B------:R-:W-:Y:S02]  /*42a0*/  IMAD R10, R123, c[0x0][0x1c0], RZ ;  /* 0x000070007b0a7a24 */ /* 0x000fe400078e02ff */
[----:B0-----:R-:W-:-:S04]  /*42b0*/  IMAD.WIDE.U32 R8, R75, c[0x0][0x1c0], R6 ;  /* 0x000070004b087a25 */ /* 0x001fc800078e0006 */
[----:B------:R-:W-:Y:S01]  /*42c0*/  IMAD R11, R75, c[0x0][0x1c4], R10 ;  /* 0x000071004b0b7a24 */ /* 0x000fe200078e020a */
[----:B------:R-:W-:-:S03]  /*42d0*/  LEA R10, P0, R8, R51, 0x1 ;  /* 0x00000033080a7211 */ /* 0x000fc600078008ff */
[----:B------:R-:W-:-:S05]  /*42e0*/  IMAD.IADD R9, R9, 0x1, R11 ;  /* 0x0000000109097824 */ /* 0x000fca00078e020b */
[----:B------:R-:W-:Y:S02]  /*42f0*/  LEA.HI.X R11, R8, R47, R9, 0x1, P0 ;  /* 0x0000002f080b7211 */ /* 0x000fe400000f0c09 */
[-C--:B------:R-:W-:Y:S02]  /*4300*/  ISETP.GE.AND P0, PT, R6, R73.reuse, PT ;  /* 0x000000490600720c */ /* 0x080fe40003f06270 */
[-C--:B------:R-:W-:Y:S02]  /*4310*/  ISETP.GE.AND P1, PT, R72, R73.reuse, PT ;  /* 0x000000494800720c */ /* 0x080fe40003f26270 */
[-C--:B------:R-:W-:Y:S02]  /*4320*/  ISETP.GE.AND P2, PT, R71, R73.reuse, PT ;  /* 0x000000494700720c */ /* 0x080fe40003f46270 */
[----:B------:R-:W-:Y:S02]  /*4330*/  ISETP.GE.AND P3, PT, R58, R73, PT ;  /* 0x000000493a00720c */ /* 0x000fe40003f66270 */
[----:B------:R-:W-:-:S02]  /*4340*/  PRMT R143, RZ, 0x7610, R143 ;  /* 0x00007610ff8f7816 */ /* 0x000fc4000000008f */
[----:B------:R-:W-:Y:S02]  /*4350*/  PRMT R142, RZ, 0x7610, R142 ;  /* 0x00007610ff8e7816 */ /* 0x000fe4000000008e */
        /* <DEDUP_REMOVED lines=14> */
[----:B------:R0:W-:Y:S04]  /*4440*/  STS.U16 [R36+0x240], R115 ;  /* 0x0002407324007388 */ /* 0x0001e80000000400 */
        /* <DEDUP_REMOVED lines=8> */
[----:B-1----:R-:W-:Y:S02]  /*44d0*/  PRMT R39, RZ, 0x7610, R39 ;  /* 0x00007610ff277816 */ /* 0x002fe40000000027 */
[----:B--2---:R-:W-:Y:S01]  /*44e0*/  PRMT R38, RZ, 0x7610, R38 ;  /* 0x00007610ff267816 */ /* 0x004fe20000000026 */
[----:B------:R-:W1:Y:S01]  /*44f0*/  LDS.U16 R9, [R28] ;  /* 0x000000001c097984 */ /* 0x000e620000000400 */
[----:B------:R-:W-:-:S03]  /*4500*/  ISETP.GE.AND P0, PT, R70, R73, PT ;  /* 0x000000494600720c */ /* 0x000fc60003f06270 */
[----:B------:R2:W5:Y:S01]  /*4510*/  @!P1 LDG.E.U16 R39, [R10.64+0x40] ;  /* 0x000040040a279981 */ /* 0x000562000c1e1500 */
[----:B------:R-:W-:-:S03]  /*4520*/  ISETP.GE.AND P1, PT, R60, R73, PT ;  /* 0x000000493c00720c */ /* 0x000fc60003f26270 */
[----:B------:R2:W5:Y:S01]  /*4530*/  @!P2 LDG.E.U16 R38, [R10.64+0x80] ;  /* 0x000080040a26a981 */ /* 0x000562000c1e1500 */
[-C--:B------:R-:W-:Y:S02]  /*4540*/  ISETP.GE.AND P2, PT, R59, R73.reuse, PT ;  /* 0x000000493b00720c */ /* 0x080fe40003f46270 */
[----:B---3--:R-:W-:Y:S01]  /*4550*/  PRMT R37, RZ, 0x7610, R37 ;  /* 0x00007610ff257816 */ /* 0x008fe20000000025 */
[----:B------:R-:W3:Y:S01]  /*4560*/  S2R R107, SR_TID.X ;  /* 0x00000000006b7919 */ /* 0x000ee20000002100 */
[----:B0-----:R-:W-:Y:S02]  /*4570*/  PRMT R36, RZ, 0x7610, R36 ;  /* 0x00007610ff247816 */ /* 0x001fe40000000024 */
[----:B----4-:R-:W-:Y:S01]  /*4580*/  PRMT R35, RZ, 0x7610, R35 ;  /* 0x00007610ff237816 */ /* 0x010fe20000000023 */
[----:B------:R-:W0:Y:S04]  /*4590*/  LDS.U16 R41, [R28+0x2] ;  /* 0x000002001c297984 */ /* 0x000e280000000400 */
[----:B------:R2:W4:Y:S01]  /*45a0*/  @!P0 LDG.E.U16 R37, [R10.64+0xc0] ;  /* 0x0000c0040a258981 */ /* 0x000522000c1e1500 */
[----:B------:R-:W-:-:S03]  /*45b0*/  ISETP.GE.AND P0, PT, R57, R73, PT ;  /* 0x000000493900720c */ /* 0x000fc60003f06270 */
[----:B------:R2:W4:Y:S01]  /*45c0*/  @!P1 LDG.E.U16 R36, [R10.64+0x100] ;  /* 0x000100040a249981 */ /* 0x000522000c1e1500 */
[-C--:B------:R-:W-:Y:S02]  /*45d0*/  ISETP.GE.AND P1, PT, R56, R73.reuse, PT ;  /* 0x000000493800720c */ /* 0x080fe40003f26270 */
[----:B------:R-:W-:Y:S01]  /*45e0*/  PRMT R34, RZ, 0x7610, R34 ;  /* 0x00007610ff227816 */ /* 0x000fe20000000022 */
[----:B------:R2:W4:Y:S01]  /*45f0*/  @!P2 LDG.E.U16 R35, [R10.64+0x140] ;  /* 0x000140040a23a981 */ /* 0x000522000c1e1500 */
[-C--:B------:R-:W-:Y:S02]  /*4600*/  ISETP.GE.AND P2, PT, R55, R73.reuse, PT ;  /* 0x000000493700720c */ /* 0x080fe40003f46270 */
[----:B------:R-:W-:Y:S01]  /*4610*/  PRMT R33, RZ, 0x7610, R33 ;  /* 0x00007610ff217816 */ /* 0x000fe20000000021 */
[----:B------:R2:W4:Y:S01]  /*4620*/  @!P4 LDG.E.U16 R13, [R10.64+0x3c0] ;  /* 0x0003c0040a0dc981 */ /* 0x000522000c1e1500 */
[----:B------:R-:W-:Y:S02]  /*4630*/  PRMT R30, RZ, 0x7610, R30 ;  /* 0x00007610ff1e7816 */ /* 0x000fe4000000001e */
[----:B------:R-:W-:Y:S01]  /*4640*/  PRMT R31, RZ, 0x7610, R31 ;  /* 0x00007610ff1f7816 */ /* 0x000fe2000000001f */
[----:B------:R2:W4:Y:S01]  /*4650*/  @!P3 LDG.E.U16 R34, [R10.64+0x180] ;  /* 0x000180040a22b981 */ /* 0x000522000c1e1500 */
[----:B------:R-:W-:-:S03]  /*4660*/  ISETP.GE.AND P3, PT, R54, R73, PT ;  /* 0x000000493600720c */ /* 0x000fc60003f66270 */
[----:B------:R2:W4:Y:S01]  /*4670*/  @!P0 LDG.E.U16 R33, [R10.64+0x1c0] ;  /* 0x0001c0040a218981 */ /* 0x000522000c1e1500 */
[----:B------:R-:W-:-:S03]  /*4680*/  ISETP.GE.AND P0, PT, R52, R73, PT ;  /* 0x000000493400720c */ /* 0x000fc60003f06270 */
[----:B------:R2:W4:Y:S01]  /*4690*/  @!P1 LDG.E.U16 R30, [R10.64+0x200] ;  /* 0x000200040a1e9981 */ /* 0x000522000c1e1500 */
[-C--:B------:R-:W-:Y:S02]  /*46a0*/  ISETP.GE.AND P1, PT, R50, R73.reuse, PT ;  /* 0x000000493200720c */ /* 0x080fe40003f26270 */
[----:B------:R-:W-:Y:S01]  /*46b0*/  PRMT R32, RZ, 0x7610, R32 ;  /* 0x00007610ff207816 */ /* 0x000fe20000000020 */
[----:B------:R2:W4:Y:S01]  /*46c0*/  @!P2 LDG.E.U16 R31, [R10.64+0x240] ;  /* 0x000240040a1fa981 */ /* 0x000522000c1e1500 */
[-C--:B------:R-:W-:Y:S01]  /*46d0*/  ISETP.GE.AND P2, PT, R69, R73.reuse, PT ;  /* 0x000000494500720c */ /* 0x080fe20003f46270 */
[----:B------:R-:W-:Y:S02]  /*46e0*/  FMUL.FTZ R8, R124, 1.4426950216293334961 ;  /* 0x3fb8aa3b7c087820 */ /* 0x000fe40000410000 */
[----:B------:R-:W-:Y:S04]  /*46f0*/  LDS.U16 R43, [R28+0x4] ;  /* 0x000004001c2b7984 */ /* 0x000fe80000000400 */
[----:B------:R2:W4:Y:S01]  /*4700*/  @!P3 LDG.E.U16 R32, [R10.64+0x280] ;  /* 0x000280040a20b981 */ /* 0x000522000c1e1500 */
[----:B------:R-:W-:-:S03]  /*4710*/  ISETP.GE.AND P3, PT, R48, R73, PT ;  /* 0x000000493000720c */ /* 0x000fc60003f66270 */
[----:B------:R2:W4:Y:S04]  /*4720*/  @!P0 LDG.E.U16 R143, [R10.64+0x2c0] ;  /* 0x0002c0040a8f8981 */ /* 0x000528000c1e1500 */
[----:B------:R2:W4:Y:S04]  /*4730*/  @!P1 LDG.E.U16 R142, [R10.64+0x300] ;  /* 0x000300040a8e9981 */ /* 0x000528000c1e1500 */
[----:B------:R2:W4:Y:S04]  /*4740*/  @!P2 LDG.E.U16 R141, [R10.64+0x340] ;  /* 0x000340040a8da981 */ /* 0x000528000c1e1500 */
[----:B------:R2:W4:Y:S01]  /*4750*/  @!P3 LDG.E.U16 R12, [R10.64+0x380] ;  /* 0x000380040a0cb981 */ /* 0x000522000c1e1500 */
[----:B------:R-:W-:-:S03]  /*4760*/  FMUL.FTZ R44, R8, R106 ;  /* 0x0000006a082c7220 */ /* 0x000fc60000410000 */
[----:B--2---:R-:W2:Y:S01]  /*4770*/  LDS.U16 R10, [R28+0x6] ;  /* 0x000006001c0a7984 */ /* 0x004ea20000000400 */
[----:B---3--:R-:W-:Y:S01]  /*4780*/  IMAD.SHL.U32 R42, R107, 0x10, RZ ;  /* 0x000000106b2a7824 */ /* 0x008fe200078e00ff */
[----:B------:R3:W-:Y:S02]  /*4790*/  MUFU.EX2 R129, R44 ;  /* 0x0000002c00817308 */ /* 0x0007e40000000800 */
[----:B------:R-:W2:Y:S01]  /*47a0*/  LDS.U16 R11, [R28+0x8] ;  /* 0x000008001c0b7984 */ /* 0x000ea20000000400 */
[----:B------:R-:W-:Y:S01]  /*47b0*/  FMUL.FTZ R45, R8, R105 ;  /* 0x00000069082d7220 */ /* 0x000fe20000410000 */
[----:B---3--:R-:W-:-:S04]  /*47c0*/  IADD3 R44, R42, 0x4, RZ ;  /* 0x000000042a2c7810 */ /* 0x008fc80007ffe0ff */
[-C--:B------:R-:W-:Y:S02]  /*47d0*/  ISETP.GE.U32.AND P6, PT, R44, R73.reuse, PT ;  /* 0x000000492c00720c */ /* 0x080fe40003fc6070 */
[----:B------:R-:W-:Y:S01]  /*47e0*/  IADD3 R44, R42, 0x6, RZ ;  /* 0x000000062a2c7810 */ /* 0x000fe20007ffe0ff */
[----:B------:R-:W3:Y:S03]  /*47f0*/  MUFU.EX2 R45, R45 ;  /* 0x0000002d002d7308 */ /* 0x000ee60000000800 */
[-C--:B------:R-:W-:Y:S02]  /*4800*/  ISETP.GE.U32.AND P3, PT, R44, R73.reuse, PT ;  /* 0x000000492c00720c */ /* 0x080fe40003f66070 */
[----:B-1----:R-:W-:Y:S02]  /*4810*/  PRMT R44, RZ, 0x5410, R9 ;  /* 0x00005410ff2c7816 */ /* 0x002fe40000000009 */
[----:B0-----:R-:W-:Y:S01]  /*4820*/  PRMT R41, RZ, 0x5410, R41 ;  /* 0x00005410ff297816 */ /* 0x001fe20000000029 */
[----:B------:R-:W0:Y:S01]  /*4830*/  LDS.U16 R9, [R28+0xa] ;  /* 0x00000a001c097984 */ /* 0x000e220000000400 */
[C---:B------:R-:W-:Y:S01]  /*4840*/  ISETP.GE.U32.AND P2, PT, R42.reuse, R73, PT ;  /* 0x000000492a00720c */ /* 0x040fe20003f46070 */
[----:B------:R-:W-:Y:S01]  /*4850*/  FMUL.FTZ R44, R83, R44 ;  /* 0x0000002c532c7220 */ /* 0x000fe20000410000 */
[----:B------:R-:W-:Y:S01]  /*4860*/  IADD3 R108, R42, 0x1, RZ ;  /* 0x000000012a6c7810 */ /* 0x000fe20007ffe0ff */
[----:B------:R-:W-:-:S02]  /*4870*/  FMUL.FTZ R131, R82, R41 ;  /* 0x0000002952837220 */ /* 0x000fc40000410000 */
[----:B------:R-:W1:Y:S01]  /*4880*/  LDS.U16 R41, [R28+0xc] ;  /* 0x00000c001c297984 */ /* 0x000e620000000400 */
[----:B------:R-:W-:Y:S02]  /*4890*/  FSEL R128, R44, RZ, !P2 ;  /* 0x000000ff2c807208 */ /* 0x000fe40005000000 */
[-C--:B------:R-:W-:Y:S02]  /*48a0*/  ISETP.GE.U32.AND P1, PT, R108, R73.reuse, PT ;  /* 0x000000496c00720c */ /* 0x080fe40003f26070 */
[----:B------:R-:W-:Y:S02]  /*48b0*/  IADD3 R44, R42, 0x8, RZ ;  /* 0x000000082a2c7810 */ /* 0x000fe40007ffe0ff */
[----:B------:R-:W-:Y:S02]  /*48c0*/  FSEL R131, R131, RZ, !P1 ;  /* 0x000000ff83837208 */ /* 0x000fe40004800000 */
[----:B---3--:R-:W-:Y:S02]  /*48d0*/  FSEL R130, R45, 1, !P1 ;  /* 0x3f8000002d827808 */ /* 0x008fe40004800000 */
[----:B------:R-:W-:-:S02]  /*48e0*/  ISETP.GE.U32.AND P1, PT, R44, R73, PT ;  /* 0x000000492c00720c */ /* 0x000fc40003f26070 */
[----:B------:R-:W3:Y:S01]  /*48f0*/  LDS.U16 R44, [R28+0xe] ;  /* 0x00000e001c2c7984 */ /* 0x000ee20000000400 */
[----:B--2---:R-:W-:Y:S02]  /*4900*/  PRMT R10, RZ, 0x5410, R10 ;  /* 0x00005410ff0a7816 */ /* 0x004fe4000000000a */
[----:B------:R-:W-:Y:S01]  /*4910*/  IADD3 R112, R42, 0x3, RZ ;  /* 0x000000032a707810 */ /* 0x000fe20007ffe0ff */
[----:B------:R-:W-:Y:S01]  /*4920*/  FMUL.FTZ R108, R8, R104 ;  /* 0x00000068086c7220 */ /* 0x000fe20000410000 */
[----:B------:R-:W-:Y:S01]  /*4930*/  IADD3 R110, R42, 0x2, RZ ;  /* 0x000000022a6e7810 */ /* 0x000fe20007ffe0ff */
[----:B------:R-:W-:Y:S01]  /*4940*/  FMUL.FTZ R10, R81, R10 ;  /* 0x0000000a510a7220 */ /* 0x000fe20000410000 */
[----:B------:R-:W-:Y:S01]  /*4950*/  ISETP.GE.U32.AND P4, PT, R112, R73, PT ;  /* 0x000000497000720c */ /* 0x000fe20003f86070 */
[----:B------:R-:W-:Y:S01]  /*4960*/  FMUL.FTZ R109, R8, R103 ;  /* 0x00000067086d7220 */ /* 0x000fe20000410000 */
[----:B------:R-:W-:Y:S02]  /*4970*/  ISETP.GE.U32.AND P0, PT, R110, R73, PT ;  /* 0x000000496e00720c */ /* 0x000fe40003f06070 */
[----:B------:R-:W-:Y:S01]  /*4980*/  IADD3 R110, R42, 0x5, RZ ;  /* 0x000000052a6e7810 */ /* 0x000fe20007ffe0ff */
[----:B------:R-:W2:Y:S01]  /*4990*/  MUFU.EX2 R108, R108 ;  /* 0x0000006c006c7308 */ /* 0x000ea20000000800 */
[----:B------:R-:W-:-:S02]  /*49a0*/  FSEL R134, R10, RZ, !P4 ;  /* 0x000000ff0a867208 */ /* 0x000fc40006000000 */
[----:B------:R-:W-:Y:S02]  /*49b0*/  PRMT R10, RZ, 0x5410, R11 ;  /* 0x00005410ff0a7816 */ /* 0x000fe4000000000b */
[----:B------:R-:W-:Y:S01]  /*49c0*/  ISETP.GE.U32.AND P5, PT, R110, R73, PT ;  /* 0x000000496e00720c */ /* 0x000fe20003fa6070 */
[C---:B------:R-:W-:Y:S02]  /*49d0*/  FMUL.FTZ R110, R8.reuse, R102 ;  /* 0x00000066086e7220 */ /* 0x040fe40000410000 */
[----:B------:R-:W0:Y:S01]  /*49e0*/  MUFU.EX2 R109, R109 ;  /* 0x0000006d006d7308 */ /* 0x000e220000000800 */
[----:B------:R-:W-:Y:S02]  /*49f0*/  FMUL.FTZ R136, R85, R10 ;  /* 0x0000000a55887220 */ /* 0x000fe40000410000 */
[----:B------:R-:W3:Y:S01]  /*4a00*/  LDS.U16 R10, [R28+0x10] ;  /* 0x000010001c0a7984 */ /* 0x000ee20000000400 */
[----:B------:R-:W-:-:S04]  /*4a10*/  FMUL.FTZ R111, R8, R101 ;  /* 0x00000065086f7220 */ /* 0x000fc80000410000 */
[----:B------:R-:W1:Y:S01]  /*4a20*/  MUFU.EX2 R110, R110 ;  /* 0x0000006e006e7308 */ /* 0x000e620000000800 */
[----:B------:R-:W-:Y:S01]  /*4a30*/  IADD3 R112, R42, 0x7, RZ ;  /* 0x000000072a707810 */ /* 0x000fe20007ffe0ff */
[----:B------:R-:W-:Y:S01]  /*4a40*/  FMUL.FTZ R45, R8, R100 ;  /* 0x00000064082d7220 */ /* 0x000fe20000410000 */
[----:B------:R-:W-:Y:S02]  /*4a50*/  FSEL R129, R129, 1, !P2 ;  /* 0x3f80000081817808 */ /* 0x000fe40005000000 */
[----:B--2---:R-:W-:-:S03]  /*4a60*/  FSEL R133, R108, 1, !P0 ;  /* 0x3f8000006c857808 */ /* 0x004fc60004000000 */
[----:B------:R-:W2:Y:S01]  /*4a70*/  MUFU.EX2 R111, R111 ;  /* 0x0000006f006f7308 */ /* 0x000ea20000000800 */
[----:B------:R-:W-:Y:S01]  /*4a80*/  ISETP.GE.U32.AND P2, PT, R112, R73, PT ;  /* 0x000000497000720c */ /* 0x000fe20003f46070 */
[----:B------:R-:W-:Y:S01]  /*4a90*/  FMUL.FTZ R112, R8, R99 ;  /* 0x0000006308707220 */ /* 0x000fe20000410000 */
[----:B------:R-:W-:Y:S02]  /*4aa0*/  IADD3 R108, R42, 0xa, RZ ;  /* 0x0000000a2a6c7810 */ /* 0x000fe40007ffe0ff */
[----:B------:R-:W-:Y:S02]  /*4ab0*/  PRMT R43, RZ, 0x5410, R43 ;  /* 0x00005410ff2b7816 */ /* 0x000fe4000000002b */
[----:B0-----:R-:W-:Y:S01]  /*4ac0*/  FSEL R135, R109, 1, !P4 ;  /* 0x3f8000006d877808 */ /* 0x001fe20006000000 */
[----:B------:R-:W0:Y:S01]  /*4ad0*/  MUFU.EX2 R45, R45 ;  /* 0x0000002d002d7308 */ /* 0x000e220000000800 */
[----:B------:R-:W-:Y:S02]  /*4ae0*/  PRMT R9, RZ, 0x5410, R9 ;  /* 0x00005410ff097816 */ /* 0x000fe40000000009 */
[----:B------:R-:W-:-:S02]  /*4af0*/  ISETP.GE.U32.AND P4, PT, R108, R73, PT ;  /* 0x000000496c00720c */ /* 0x000fc40003f86070 */
[----:B------:R-:W-:Y:S01]  /*4b00*/  IADD3 R108, R42, 0xb, RZ ;  /* 0x0000000b2a6c7810 */ /* 0x000fe20007ffe0ff */
[----:B------:R-:W-:Y:S01]  /*4b10*/  FMUL.FTZ R43, R84, R43 ;  /* 0x0000002b542b7220 */ /* 0x000fe20000410000 */
[----:B------:R-:W-:Y:S01]  /*4b20*/  FSEL R136, R136, RZ, !P6 ;  /* 0x000000ff88887208 */ /* 0x000fe20007000000 */
[----:B------:R-:W0:Y:S01]  /*4b30*/  MUFU.EX2 R112, R112 ;  /* 0x0000007000707308 */ /* 0x000e220000000800 */
[----:B-1----:R-:W-:Y:S01]  /*4b40*/  FSEL R137, R110, 1, !P6 ;  /* 0x3f8000006e897808 */ /* 0x002fe20007000000 */
[----:B------:R-:W-:Y:S01]  /*4b50*/  FMUL.FTZ R9, R80, R9 ;  /* 0x0000000950097220 */ /* 0x000fe20000410000 */
[----:B------:R-:W-:Y:S02]  /*4b60*/  PRMT R41, RZ, 0x5410, R41 ;  /* 0x00005410ff297816 */ /* 0x000fe40000000029 */
[----:B------:R-:W-:Y:S02]  /*4b70*/  ISETP.GE.U32.AND P6, PT, R108, R73, PT ;  /* 0x000000496c00720c */ /* 0x000fe40003fc6070 */
[----:B------:R-:W-:Y:S01]  /*4b80*/  IADD3 R108, R42, 0xc, RZ ;  /* 0x0000000c2a6c7810 */ /* 0x000fe20007ffe0ff */
[----:B------:R-:W-:Y:S01]  /*4b90*/  FMUL.FTZ R41, R86, R41 ;  /* 0x0000002956297220 */ /* 0x000fe20000410000 */
[----:B---3--:R-:W-:-:S02]  /*4ba0*/  PRMT R44, RZ, 0x5410, R44 ;  /* 0x00005410ff2c7816 */ /* 0x008fc4000000002c */
[----:B------:R-:W-:Y:S01]  /*4bb0*/  FSEL R132, R43, RZ, !P0 ;  /* 0x000000ff2b847208 */ /* 0x000fe20004000000 */
[----:B------:R-:W-:Y:S01]  /*4bc0*/  FMUL.FTZ R43, R8, R98 ;  /* 0x00000062082b7220 */ /* 0x000fe20000410000 */
[----:B------:R-:W-:Y:S02]  /*4bd0*/  FSEL R138, R9, RZ, !P5 ;  /* 0x000000ff098a7208 */ /* 0x000fe40006800000 */
[----:B--2---:R-:W-:Y:S02]  /*4be0*/  FSEL R139, R111, 1, !P5 ;  /* 0x3f8000006f8b7808 */ /* 0x004fe40006800000 */
[----:B------:R-:W-:Y:S02]  /*4bf0*/  ISETP.GE.U32.AND P5, PT, R108, R73, PT ;  /* 0x000000496c00720c */ /* 0x000fe40003fa6070 */
[----:B------:R-:W-:Y:S01]  /*4c00*/  IADD3 R108, R42, 0xd, RZ ;  /* 0x0000000d2a6c7810 */ /* 0x000fe20007ffe0ff */
[----:B------:R-:W-:Y:S01]  /*4c10*/  FMUL.FTZ R44, R79, R44 ;  /* 0x0000002c4f2c7220 */ /* 0x000fe20000410000 */
[----:B------:R-:W-:Y:S01]  /*4c20*/  FSEL R126, R41, RZ, !P3 ;  /* 0x000000ff297e7208 */ /* 0x000fe20005800000 */
[----:B------:R1:W2:Y:S01]  /*4c30*/  MUFU.EX2 R122, R43 ;  /* 0x0000002b007a7308 */ /* 0x0002a20000000800 */
[----:B0-----:R-:W-:-:S02]  /*4c40*/  FSEL R127, R45, 1, !P3 ;  /* 0x3f8000002d7f7808 */ /* 0x001fc40005800000 */
[----:B------:R-:W-:Y:S02]  /*4c50*/  FSEL R124, R112, 1, !P2 ;  /* 0x3f800000707c7808 */ /* 0x000fe40005000000 */
[----:B------:R-:W-:Y:S01]  /*4c60*/  IADD3 R114, R42, 0x9, RZ ;  /* 0x000000092a727810 */ /* 0x000fe20007ffe0ff */
[----:B------:R-:W-:Y:S01]  /*4c70*/  FMUL.FTZ R120, R8, R97 ;  /* 0x0000006108787220 */ /* 0x000fe20000410000 */
[----:B------:R-:W-:Y:S01]  /*4c80*/  ISETP.GE.U32.AND P3, PT, R108, R73, PT ;  /* 0x000000496c00720c */ /* 0x000fe20003f66070 */
[----:B------:R-:W-:Y:S01]  /*4c90*/  FMUL.FTZ R9, R8, R95 ;  /* 0x0000005f08097220 */ /* 0x000fe20000410000 */
[----:B------:R-:W-:Y:S01]  /*4ca0*/  IADD3 R108, R42, 0xe, RZ ;  /* 0x0000000e2a6c7810 */ /* 0x000fe20007ffe0ff */
[----:B-1----:R-:W0:Y:S01]  /*4cb0*/  LDS.U16 R43, [R28+0x12] ;  /* 0x000012001c2b7984 */ /* 0x002e220000000400 */
[----:B------:R-:W-:Y:S01]  /*4cc0*/  FSEL R125, R44, RZ, !P2 ;  /* 0x000000ff2c7d7208 */ /* 0x000fe20005000000 */
[----:B------:R-:W-:Y:S01]  /*4cd0*/  FMUL.FTZ R44, R129, R130 ;  /* 0x00000082812c7220 */ /* 0x000fe20000410000 */
[----:B------:R-:W-:Y:S01]  /*4ce0*/  ISETP.GE.U32.AND P2, PT, R108, R73, PT ;  /* 0x000000496c00720c */ /* 0x000fe20003f46070 */
[----:B------:R-:W-:Y:S01]  /*4cf0*/  LDS.U16 R41, [R28+0x16] ;  /* 0x000016001c297984 */ /* 0x000fe20000000400 */
[----:B------:R-:W-:Y:S01]  /*4d00*/  IADD3 R108, R42, 0xf, RZ ;  /* 0x0000000f2a6c7810 */ /* 0x000fe20007ffe0ff */
[----:B------:R-:W-:-:S02]  /*4d10*/  FMUL.FTZ R110, R133, R44 ;  /* 0x0000002c856e7220 */ /* 0x000fc40000410000 */
[----:B------:R-:W1:Y:S01]  /*4d20*/  LDS.U16 R42, [R28+0x14] ;  /* 0x000014001c2a7984 */ /* 0x000e620000000400 */
[----:B------:R-:W-:Y:S01]  /*4d30*/  PRMT R10, RZ, 0x5410, R10 ;  /* 0x00005410ff0a7816 */ /* 0x000fe2000000000a */
[----:B------:R-:W-:Y:S01]  /*4d40*/  FMUL.FTZ R110, R135, R110 ;  /* 0x0000006e876e7220 */ /* 0x000fe20000410000 */
[----:B------:R3:W-:Y:S01]  /*4d50*/  MUFU.EX2 R118, R9 ;  /* 0x0000000900767308 */ /* 0x0007e20000000800 */
[C---:B------:R-:W-:Y:S02]  /*4d60*/  FMUL.FTZ R121, R8.reuse, R96 ;  /* 0x0000006008797220 */ /* 0x040fe40000410000 */
[----:B------:R-:W-:Y:S02]  /*4d70*/  FMUL.FTZ R11, R8, R94 ;  /* 0x0000005e080b7220 */ /* 0x000fe40000410000 */
[----:B------:R-:W-:Y:S02]  /*4d80*/  FMUL.FTZ R10, R87, R10 ;  /* 0x0000000a570a7220 */ /* 0x000fe40000410000 */
[----:B------:R-:W-:Y:S01]  /*4d90*/  FMUL.FTZ R110, R137, R110 ;  /* 0x0000006e896e7220 */ /* 0x000fe20000410000 */
[----:B------:R-:W0:Y:S01]  /*4da0*/  MUFU.EX2 R120, R120 ;  /* 0x0000007800787308 */ /* 0x000e220000000800 */
[----:B---3--:R-:W3:Y:S01]  /*4db0*/  LDS.U16 R9, [R28+0x18] ;  /* 0x000018001c097984 */ /* 0x008ee20000000400 */
[----:B------:R-:W-:Y:S01]  /*4dc0*/  FSEL R123, R10, RZ, !P1 ;  /* 0x000000ff0a7b7208 */ /* 0x000fe20004800000 */
[----:B------:R-:W-:-:S02]  /*4dd0*/  FMUL.FTZ R110, R139, R110 ;  /* 0x0000006e8b6e7220 */ /* 0x000fc40000410000 */
[----:B------:R-:W-:Y:S03]  /*4de0*/  LDS.U16 R10, [R28+0x1c] ;  /* 0x00001c001c0a7984 */ /* 0x000fe60000000400 */
[----:B------:R0:W-:Y:S01]  /*4df0*/  MUFU.EX2 R119, R11 ;  /* 0x0000000b00777308 */ /* 0x0001e20000000800 */
[----:B--2---:R-:W-:Y:S01]  /*4e00*/  FSEL R122, R122, 1, !P1 ;  /* 0x3f8000007a7a7808 */ /* 0x004fe20004800000 */
[----:B------:R-:W-:-:S06]  /*4e10*/  FMUL.FTZ R111, R127, R110 ;  /* 0x0000006e7f6f7220 */ /* 0x000fcc0000410000 */
[----:B------:R-:W2:Y:S01]  /*4e20*/  MUFU.EX2 R121, R121 ;  /* 0x0000007900797308 */ /* 0x000ea20000000800 */
[----:B0-----:R-:W0:Y:S01]  /*4e30*/  LDS.U16 R11, [R28+0x1a] ;  /* 0x00001a001c0b7984 */ /* 0x001e220000000400 */
[----:B------:R-:W-:Y:S01]  /*4e40*/  FMUL.FTZ R45, R8, R92 ;  /* 0x0000005c082d7220 */ /* 0x000fe20000410000 */
[----:B------:R-:W-:Y:S01]  /*4e50*/  ISETP.GE.U32.AND P1, PT, R108, R73, PT ;  /* 0x000000496c00720c */ /* 0x000fe20003f26070 */
[----:B------:R-:W-:Y:S01]  /*4e60*/  FMUL.FTZ R44, R8, R93 ;  /* 0x0000005d082c7220 */ /* 0x000fe20000410000 */
[----:B------:R-:W-:Y:S01]  /*4e70*/  ISETP.GE.U32.AND P0, PT, R114, R73, PT ;  /* 0x000000497200720c */ /* 0x000fe20003f06070 */
[----:B------:R-:W-:Y:S02]  /*4e80*/  FFMA.FTZ R108, R128, R130, R131 ;  /* 0x00000082806c7223 */ /* 0x000fe40000010083 */
[----:B------:R-:W-:Y:S02]  /*4e90*/  FMUL.FTZ R109, R8, R91 ;  /* 0x0000005b086d7220 */ /* 0x000fe40000410000 */
[----:B------:R1:W0:Y:S01]  /*4ea0*/  LDS.U16 R8, [R28+0x1e] ;  /* 0x00001e001c087984 */ /* 0x0002220000000400 */
[----:B------:R-:W-:Y:S01]  /*4eb0*/  FMUL.FTZ R111, R124, R111 ;  /* 0x0000006f7c6f7220 */ /* 0x000fe20000410000 */
[----:B------:R-:W3:Y:S01]  /*4ec0*/  MUFU.EX2 R45, R45 ;  /* 0x0000002d002d7308 */ /* 0x000ee20000000800 */
[----:B------:R-:W-:Y:S01]  /*4ed0*/  FFMA.FTZ R108, R133, R108, R132 ;  /* 0x0000006c856c7223 */ /* 0x000fe20000010084 */
[----:B------:R-:W-:Y:S01]  /*4ee0*/  FSEL R120, R120, 1, !P0 ;  /* 0x3f80000078787808 */ /* 0x000fe20004000000 */
[----:B------:R-:W-:Y:S01]  /*4ef0*/  FMUL.FTZ R111, R122, R111 ;  /* 0x0000006f7a6f7220 */ /* 0x000fe20000410000 */
[----:B--2---:R-:W-:Y:S01]  /*4f00*/  FSEL R121, R121, 1, !P4 ;  /* 0x3f80000079797808 */ /* 0x004fe20006000000 */
[----:B------:R-:W-:-:S02]  /*4f10*/  FFMA.FTZ R108, R135, R108, R134 ;  /* 0x0000006c876c7223 */ /* 0x000fc40000010086 */
[----:B------:R-:W-:Y:S01]  /*4f20*/  FMUL.FTZ R110, R120, R111 ;  /* 0x0000006f786e7220 */ /* 0x000fe20000410000 */
[----:B------:R-:W-:Y:S01]  /*4f30*/  FSEL R118, R118, 1, !P6 ;  /* 0x3f80000076767808 */ /* 0x000fe20007000000 */
[----:B------:R-:W-:Y:S01]  /*4f40*/  FFMA.FTZ R108, R137, R108, R136 ;  /* 0x0000006c896c7223 */ /* 0x000fe20000010088 */
[----:B------:R-:W-:Y:S01]  /*4f50*/  PRMT R43, RZ, 0x5410, R43 ;  /* 0x00005410ff2b7816 */ /* 0x000fe2000000002b */
[----:B------:R-:W-:Y:S01]  /*4f60*/  FMUL.FTZ R111, R121, R110 ;  /* 0x0000006e796f7220 */ /* 0x000fe20000410000 */
[----:B------:R-:W-:Y:S01]  /*4f70*/  FSEL R119, R119, 1, !P5 ;  /* 0x3f80000077777808 */ /* 0x000fe20006800000 */
[----:B------:R-:W-:Y:S02]  /*4f80*/  FFMA.FTZ R108, R139, R108, R138 ;  /* 0x0000006c8b6c7223 */ /* 0x000fe4000001008a */
[----:B-1----:R-:W-:Y:S01]  /*4f90*/  FMUL.FTZ R28, R118, R111 ;  /* 0x0000006f761c7220 */ /* 0x002fe20000410000 */
[----:B---3--:R-:W-:Y:S01]  /*4fa0*/  FSEL R117, R45, 1, !P2 ;  /* 0x3f8000002d757808 */ /* 0x008fe20005000000 */
[----:B------:R-:W-:-:S02]  /*4fb0*/  FFMA.FTZ R108, R127, R108, R126 ;  /* 0x0000006c7f6c7223 */ /* 0x000fc4000001007e */
[----:B------:R-:W-:Y:S01]  /*4fc0*/  FMUL.FTZ R115, R78, R43 ;  /* 0x0000002b4e737220 */ /* 0x000fe20000410000 */
[----:B------:R-:W-:Y:S01]  /*4fd0*/  PRMT R43, RZ, 0x5410, R42 ;  /* 0x00005410ff2b7816 */ /* 0x000fe2000000002a */
[----:B------:R-:W-:Y:S01]  /*4fe0*/  FMUL.FTZ R45, R119, R28 ;  /* 0x0000001c772d7220 */ /* 0x000fe20000410000 */
[----:B------:R-:W-:Y:S01]  /*4ff0*/  PRMT R28, RZ, 0x5410, R41 ;  /* 0x00005410ff1c7816 */ /* 0x000fe20000000029 */
[----:B------:R-:W-:Y:S01]  /*5000*/  FFMA.FTZ R108, R124, R108, R125 ;  /* 0x0000006c7c6c7223 */ /* 0x000fe2000001007d */
[----:B------:R-:W1:Y:S01]  /*5010*/  MUFU.EX2 R44, R44 ;  /* 0x0000002c002c7308 */ /* 0x000e620000000800 */
[----:B------:R-:W-:Y:S01]  /*5020*/  FMUL.FTZ R43, R88, R43 ;  /* 0x0000002b582b7220 */ /* 0x000fe20000410000 */
[----:B------:R-:W-:Y:S01]  /*5030*/  FSEL R115, R115, RZ, !P0 ;  /* 0x000000ff73737208 */ /* 0x000fe20004000000 */
[----:B------:R-:W-:Y:S02]  /*5040*/  FFMA.FTZ R108, R122, R108, R123 ;  /* 0x0000006c7a6c7223 */ /* 0x000fe4000001007b */
[----:B------:R-:W-:Y:S01]  /*5050*/  FMUL.FTZ R113, R77, R28 ;  /* 0x0000001c4d717220 */ /* 0x000fe20000410000 */
[----:B------:R-:W-:Y:S01]  /*5060*/  PRMT R28, RZ, 0x5410, R9 ;  /* 0x00005410ff1c7816 */ /* 0x000fe20000000009 */
[----:B------:R-:W-:Y:S01]  /*5070*/  FFMA.FTZ R108, R120, R108, R115 ;  /* 0x0000006c786c7223 */ /* 0x000fe20000010073 */
[----:B------:R-:W-:-:S02]  /*5080*/  FSEL R114, R43, RZ, !P4 ;  /* 0x000000ff2b727208 */ /* 0x000fc40006000000 */
[----:B0-----:R-:W-:Y:S01]  /*5090*/  PRMT R11, RZ, 0x5410, R11 ;  /* 0x00005410ff0b7816 */ /* 0x001fe2000000000b */
[----:B------:R-:W-:Y:S01]  /*50a0*/  FMUL.FTZ R28, R89, R28 ;  /* 0x0000001c591c7220 */ /* 0x000fe20000410000 */
[----:B------:R-:W0:Y:S01]  /*50b0*/  MUFU.EX2 R109, R109 ;  /* 0x0000006d006d7308 */ /* 0x000e220000000800 */
[----:B------:R-:W-:Y:S01]  /*50c0*/  FSEL R113, R113, RZ, !P6 ;  /* 0x000000ff71717208 */ /* 0x000fe20007000000 */
[----:B------:R-:W-:Y:S01]  /*50d0*/  FFMA.FTZ R108, R121, R108, R114 ;  /* 0x0000006c796c7223 */ /* 0x000fe20000010072 */
[----:B------:R-:W-:Y:S01]  /*50e0*/  PRMT R9, RZ, 0x5410, R10 ;  /* 0x00005410ff097816 */ /* 0x000fe2000000000a */
[----:B------:R-:W-:Y:S01]  /*50f0*/  FMUL.FTZ R11, R76, R11 ;  /* 0x0000000b4c0b7220 */ /* 0x000fe20000410000 */
[----:B------:R-:W-:Y:S01]  /*5100*/  FSEL R112, R28, RZ, !P5 ;  /* 0x000000ff1c707208 */ /* 0x000fe20006800000 */
[----:B------:R-:W-:Y:S02]  /*5110*/  FFMA.FTZ R108, R118, R108, R113 ;  /* 0x0000006c766c7223 */ /* 0x000fe40000010071 */
[----:B------:R-:W-:Y:S01]  /*5120*/  FMUL.FTZ R110, R90, R9 ;  /* 0x000000095a6e7220 */ /* 0x000fe20000410000 */
[----:B------:R-:W-:Y:S01]  /*5130*/  PRMT R9, RZ, 0x5410, R8 ;  /* 0x00005410ff097816 */ /* 0x000fe20000000008 */
[----:B------:R-:W-:Y:S01]  /*5140*/  FFMA.FTZ R108, R119, R108, R112 ;  /* 0x0000006c776c7223 */ /* 0x000fe20000010070 */
[----:B-1----:R-:W-:-:S02]  /*5150*/  FSEL R116, R44, 1, !P3 ;  /* 0x3f8000002c747808 */ /* 0x002fc40005800000 */
[----:B------:R-:W-:Y:S01]  /*5160*/  FSEL R111, R11, RZ, !P3 ;  /* 0x000000ff0b6f7208 */ /* 0x000fe20005800000 */
[----:B------:R-:W-:Y:S01]  /*5170*/  FMUL.FTZ R9, R74, R9 ;  /* 0x000000094a097220 */ /* 0x000fe20000410000 */
[----:B------:R-:W-:Y:S01]  /*5180*/  FSEL R110, R110, RZ, !P2 ;  /* 0x000000ff6e6e7208 */ /* 0x000fe20005000000 */
[C---:B------:R-:W-:Y:S02]  /*5190*/  FMUL.FTZ R8, R116.reuse, R45 ;  /* 0x0000002d74087220 */ /* 0x040fe40000410000 */
[----:B------:R-:W-:Y:S01]  /*51a0*/  FFMA.FTZ R10, R116, R108, R111 ;  /* 0x0000006c740a7223 */ /* 0x000fe2000001006f */
[----:B0-----:R-:W-:Y:S02]  /*51b0*/  FSEL R109, R109, 1, !P1 ;  /* 0x3f8000006d6d7808 */ /* 0x001fe40004800000 */
[----:B------:R-:W-:Y:S01]  /*51c0*/  FSEL R108, R9, RZ, !P1 ;  /* 0x000000ff096c7208 */ /* 0x000fe20004800000 */
[C---:B------:R-:W-:Y:S02]  /*51d0*/  FFMA.FTZ R10, R117.reuse, R10, R110 ;  /* 0x0000000a750a7223 */ /* 0x040fe4000001006e */
[----:B------:R-:W-:-:S02]  /*51e0*/  FMUL.FTZ R8, R117, R8 ;  /* 0x0000000875087220 */ /* 0x000fc40000410000 */
        /* <DEDUP_REMOVED lines=10> */
[----:B------:R-:W-:-:S05]  /*5290*/  LEA.HI.SX32 R45, R62, R62, 0x1b ;  /* 0x0000003e3e2d7211 */ /* 0x000fca00078fdaff */
[----:B------:R-:W-:-:S05]  /*52a0*/  IMAD.SHL.U32 R45, R45, 0x2, RZ ;  /* 0x000000022d2d7824 */ /* 0x000fca00078e00ff */
[----:B-----5:R2:W-:Y:S01]  /*52b0*/  STS.U16 [R45+0x420], R40 ;  /* 0x000420282d007388 */ /* 0x0205e20000000400 */
[C---:B0-----:R-:W-:Y:S02]  /*52c0*/  @P0 FFMA.FTZ R9, R8.reuse, R10, R9 ;  /* 0x0000000a08090223 */ /* 0x041fe40000010009 */
[----:B-1----:R-:W-:Y:S01]  /*52d0*/  @P0 FMUL.FTZ R8, R8, R11 ;  /* 0x0000000b08080220 */ /* 0x002fe20000410000 */
[C---:B------:R-:W-:Y:S02]  /*52e0*/  IADD3 R11, R62.reuse, 0xa0, RZ ;  /* 0x000000a03e0b7810 */ /* 0x040fe40007ffe0ff */
[----:B------:R-:W0:Y:S02]  /*52f0*/  SHFL.UP PT, R10, R9, 0x4, RZ ;  /* 0x04800000090a7989 */ /* 0x000e2400000e00ff */
[----:B--2---:R-:W-:Y:S02]  /*5300*/  LEA.HI.SX32 R40, R11, R62, 0x1b ;  /* 0x0000003e0b287211 */ /* 0x004fe400078fdaff */
[----:B------:R-:W1:Y:S01]  /*5310*/  SHFL.UP PT, R11, R8, 0x4, RZ ;  /* 0x04800000080b7989 */ /* 0x000e6200000e00ff */
[----:B------:R-:W-:-:S02]  /*5320*/  ISETP.GE.AND P0, PT, R62, 0x4, PT ;  /* 0x000000043e00780c */ /* 0x000fc40003f06270 */
[C---:B------:R-:W-:Y:S02]  /*5330*/  IADD3 R43, R62.reuse, 0x20, RZ ;  /* 0x000000203e2b7810 */ /* 0x040fe40007ffe0ff */
[C---:B------:R-:W-:Y:S02]  /*5340*/  IADD3 R41, R62.reuse, 0x40, RZ ;  /* 0x000000403e297810 */ /* 0x040fe40007ffe0ff */
[-C--:B------:R-:W-:Y:S02]  /*5350*/  LEA.HI.SX32 R43, R43, R62.reuse, 0x1b ;  /* 0x0000003e2b2b7211 */ /* 0x080fe400078fdaff */
[-C--:B------:R-:W-:Y:S02]  /*5360*/  LEA.HI.SX32 R41, R41, R62.reuse, 0x1b ;  /* 0x0000003e29297211 */ /* 0x080fe400078fdaff */
[----:B------:R-:W-:Y:S01]  /*5370*/  IADD3 R145, R62, 0x60, RZ ;  /* 0x000000603e917810 */ /* 0x000fe20007ffe0ff */
[----:B------:R-:W-:Y:S02]  /*5380*/  IMAD.SHL.U32 R44, R43, 0x2, RZ ;  /* 0x000000022b2c7824 */ /* 0x000fe400078e00ff */
[----:B------:R-:W-:Y:S01]  /*5390*/  IMAD.SHL.U32 R43, R41, 0x2, RZ ;  /* 0x00000002292b7824 */ /* 0x000fe200078e00ff */
[----:B------:R-:W-:-:S02]  /*53a0*/  LEA.HI.SX32 R42, R145, R62, 0x1b ;  /* 0x0000003e912a7211 */ /* 0x000fc400078fdaff */
[C---:B------:R-:W-:Y:S02]  /*53b0*/  IADD3 R41, R62.reuse, 0x80, RZ ;  /* 0x000000803e297810 */ /* 0x040fe40007ffe0ff */
[----:B------:R-:W-:Y:S01]  /*53c0*/  IADD3 R145, R62, 0xc0, RZ ;  /* 0x000000c03e917810 */ /* 0x000fe20007ffe0ff */
[C---:B0-----:R-:W-:Y:S01]  /*53d0*/  @P0 FFMA.FTZ R9, R8.reuse, R10, R9 ;  /* 0x0000000a08090223 */ /* 0x041fe20000010009 */
[----:B------:R0:W-:Y:S01]  /*53e0*/  STS.U16 [R44+0x460], R39 ;  /* 0x000460272c007388 */ /* 0x0001e20000000400 */
[----:B-1----:R-:W-:Y:S01]  /*53f0*/  @P0 FMUL.FTZ R8, R8, R11 ;  /* 0x0000000b08080220 */ /* 0x002fe20000410000 */
[-C--:B------:R-:W-:Y:S02]  /*5400*/  LEA.HI.SX32 R41, R41, R62.reuse, 0x1b ;  /* 0x0000003e29297211 */ /* 0x080fe400078fdaff */
[----:B------:R-:W1:Y:S01]  /*5410*/  SHFL.UP PT, R10, R9, 0x8, RZ ;  /* 0x05000000090a7989 */ /* 0x000e6200000e00ff */
[----:B------:R-:W-:Y:S01]  /*5420*/  LEA.HI.SX32 R145, R145, R62, 0x1b ;  /* 0x0000003e91917211 */ /* 0x000fe200078fdaff */
[----:B------:R-:W-:Y:S01]  /*5430*/  IMAD.SHL.U32 R42, R42, 0x2, RZ ;  /* 0x000000022a2a7824 */ /* 0x000fe200078e00ff */
[C---:B0-----:R-:W-:Y:S01]  /*5440*/  IADD3 R39, R62.reuse, 0xe0, RZ ;  /* 0x000000e03e277810 */ /* 0x041fe20007ffe0ff */
[----:B------:R-:W0:Y:S01]  /*5450*/  SHFL.UP PT, R11, R8, 0x8, RZ ;  /* 0x05000000080b7989 */ /* 0x000e2200000e00ff */
[----:B------:R-:W-:Y:S01]  /*5460*/  IMAD.SHL.U32 R41, R41, 0x2, RZ ;  /* 0x0000000229297824 */ /* 0x000fe200078e00ff */
[----:B------:R-:W-:-:S02]  /*5470*/  IADD3 R147, R62, 0x100, RZ ;  /* 0x000001003e937810 */ /* 0x000fc40007ffe0ff */
[----:B------:R2:W-:Y:S01]  /*5480*/  STS.U16 [R43+0x4a0], R38 ;  /* 0x0004a0262b007388 */ /* 0x0005e20000000400 */
[----:B------:R-:W-:Y:S01]  /*5490*/  IMAD.SHL.U32 R40, R40, 0x2, RZ ;  /* 0x0000000228287824 */ /* 0x000fe200078e00ff */
[-C--:B------:R-:W-:Y:S02]  /*54a0*/  LEA.HI.SX32 R147, R147, R62.reuse, 0x1b ;  /* 0x0000003e93937211 */ /* 0x080fe400078fdaff */
[----:B----4-:R3:W-:Y:S01]  /*54b0*/  STS.U16 [R42+0x4e0], R37 ;  /* 0x0004e0252a007388 */ /* 0x0107e20000000400 */
[----:B--2---:R-:W-:Y:S01]  /*54c0*/  LEA.HI.SX32 R38, R39, R62, 0x1b ;  /* 0x0000003e27267211 */ /* 0x004fe200078fdaff */
[----:B------:R-:W-:Y:S01]  /*54d0*/  IMAD.SHL.U32 R39, R145, 0x2, RZ ;  /* 0x0000000291277824 */ /* 0x000fe200078e00ff */
[----:B------:R-:W-:Y:S02]  /*54e0*/  IADD3 R145, R62, 0x120, RZ ;  /* 0x000001203e917810 */ /* 0x000fe40007ffe0ff */
[----:B------:R-:W-:Y:S01]  /*54f0*/  SHF.L.U32 R38, R38, 0x1, RZ ;  /* 0x0000000126267819 */ /* 0x000fe200000006ff */
[----:B------:R2:W-:Y:S01]  /*5500*/  STS.U16 [R41+0x520], R36 ;  /* 0x0005202429007388 */ /* 0x0005e20000000400 */
[----:B---3--:R-:W-:-:S02]  /*5510*/  IADD3 R37, R62, 0x140, RZ ;  /* 0x000001403e257810 */ /* 0x008fc40007ffe0ff */
[-C--:B------:R-:W-:Y:S01]  /*5520*/  LEA.HI.SX32 R145, R145, R62.reuse, 0x1b ;  /* 0x0000003e91917211 */ /* 0x080fe200078fdaff */
[----:B------:R3:W-:Y:S01]  /*5530*/  STS.U16 [R40+0x560], R35 ;  /* 0x0005602328007388 */ /* 0x0007e20000000400 */
[C---:B------:R-:W-:Y:S02]  /*5540*/  ISETP.GE.AND P1, PT, R62.reuse, 0x8, PT ;  /* 0x000000083e00780c */ /* 0x040fe40003f26270 */
[-C--:B------:R-:W-:Y:S01]  /*5550*/  LEA.HI.SX32 R28, R37, R62.reuse, 0x1b ;  /* 0x0000003e251c7211 */ /* 0x080fe200078fdaff */
[----:B------:R-:W-:Y:S01]  /*5560*/  STS.U16 [R39+0x5a0], R34 ;  /* 0x0005a02227007388 */ /* 0x000fe20000000400 */
[----:B------:R-:W-:Y:S01]  /*5570*/  IMAD.SHL.U32 R37, R147, 0x2, RZ ;  /* 0x0000000293257824 */ /* 0x000fe200078e00ff */
[C---:B------:R-:W-:Y:S02]  /*5580*/  IADD3 R147, R62.reuse, 0x180, RZ ;  /* 0x000001803e937810 */ /* 0x040fe40007ffe0ff */
[----:B------:R4:W-:Y:S01]  /*5590*/  STS.U16 [R38+0x5e0], R33 ;  /* 0x0005e02126007388 */ /* 0x0009e20000000400 */
[----:B--2---:R-:W-:Y:S01]  /*55a0*/  IMAD.SHL.U32 R36, R145, 0x2, RZ ;  /* 0x0000000291247824 */ /* 0x004fe200078e00ff */
[----:B------:R-:W-:Y:S01]  /*55b0*/  IADD3 R145, R62, 0x1a0, RZ ;  /* 0x000001a03e917810 */ /* 0x000fe20007ffe0ff */
[----:B---3--:R-:W-:Y:S01]  /*55c0*/  IMAD.SHL.U32 R35, R28, 0x2, RZ ;  /* 0x000000021c237824 */ /* 0x008fe200078e00ff */
[----:B------:R-:W-:-:S02]  /*55d0*/  LEA.HI.SX32 R147, R147, R62, 0x1b ;  /* 0x0000003e93937211 */ /* 0x000fc400078fdaff */
[C---:B----4-:R-:W-:Y:S02]  /*55e0*/  IADD3 R33, R62.reuse, 0x160, RZ ;  /* 0x000001603e217810 */ /* 0x050fe40007ffe0ff */
[-C--:B------:R-:W-:Y:S02]  /*55f0*/  LEA.HI.SX32 R145, R145, R62.reuse, 0x1b ;  /* 0x0000003e91917211 */ /* 0x080fe400078fdaff */
[-C--:B------:R-:W-:Y:S02]  /*5600*/  LEA.HI.SX32 R34, R33, R62.reuse, 0x1b ;  /* 0x0000003e21227211 */ /* 0x080fe400078fdaff */
[----:B------:R-:W-:Y:S01]  /*5610*/  IADD3 R33, R62, 0x1c0, RZ ;  /* 0x000001c03e217810 */ /* 0x000fe20007ffe0ff */
[----:B------:R-:W-:Y:S01]  /*5620*/  STS.U16 [R37+0x620], R30 ;  /* 0x0006201e25007388 */ /* 0x000fe20000000400 */
[----:B------:R-:W-:Y:S01]  /*5630*/  ISETP.NE.AND P0, PT, R63, RZ, PT ;  /* 0x000000ff3f00720c */ /* 0x000fe20003f05270 */
[----:B------:R-:W-:Y:S01]  /*5640*/  IMAD.SHL.U32 R34, R34, 0x2, RZ ;  /* 0x0000000222227824 */ /* 0x000fe200078e00ff */
[----:B------:R-:W-:Y:S01]  /*5650*/  LEA.HI.SX32 R28, R33, R62, 0x1b ;  /* 0x0000003e211c7211 */ /* 0x000fe200078fdaff */
[----:B------:R2:W-:Y:S01]  /*5660*/  STS.U16 [R36+0x660], R31 ;  /* 0x0006601f24007388 */ /* 0x0005e20000000400 */
[----:B------:R-:W-:-:S02]  /*5670*/  IMAD.SHL.U32 R33, R147, 0x2, RZ ;  /* 0x0000000293217824 */ /* 0x000fc400078e00ff */
[C---:B-1----:R-:W-:Y:S01]  /*5680*/  @P1 FFMA.FTZ R9, R8.reuse, R10, R9 ;  /* 0x0000000a08091223 */ /* 0x042fe20000010009 */
[----:B------:R1:W-:Y:S01]  /*5690*/  STS.U16 [R35+0x6a0], R32 ;  /* 0x0006a02023007388 */ /* 0x0003e20000000400 */
[----:B0-----:R-:W-:Y:S01]  /*56a0*/  @P1 FMUL.FTZ R8, R8, R11 ;  /* 0x0000000b08081220 */ /* 0x001fe20000410000 */
[----:B------:R-:W-:Y:S02]  /*56b0*/  ISETP.EQ.OR P0, PT, R61, RZ, P0 ;  /* 0x000000ff3d00720c */ /* 0x000fe40000702670 */
[----:B--2---:R-:W-:Y:S01]  /*56c0*/  IADD3 R31, R62, 0x1e0, RZ ;  /* 0x000001e03e1f7810 */ /* 0x004fe20007ffe0ff */
[----:B------:R-:W-:Y:S01]  /*56d0*/  STS.U16 [R34+0x6e0], R143 ;  /* 0x0006e08f22007388 */ /* 0x000fe20000000400 */
[----:B-1----:R-:W-:Y:S02]  /*56e0*/  IMAD.SHL.U32 R32, R145, 0x2, RZ ;  /* 0x0000000291207824 */ /* 0x002fe400078e00ff */
[----:B------:R-:W-:Y:S01]  /*56f0*/  LEA.HI.SX32 R30, R31, R62, 0x1b ;  /* 0x0000003e1f1e7211 */ /* 0x000fe200078fdaff */
[----:B------:R-:W-:Y:S01]  /*5700*/  STS.U16 [R33+0x720], R142 ;  /* 0x0007208e21007388 */ /* 0x000fe20000000400 */
[----:B------:R-:W-:-:S03]  /*5710*/  IMAD.SHL.U32 R31, R28, 0x2, RZ ;  /* 0x000000021c1f7824 */ /* 0x000fc600078e00ff */
[----:B------:R-:W-:Y:S01]  /*5720*/  STS.U16 [R32+0x760], R141 ;  /* 0x0007608d20007388 */ /* 0x000fe20000000400 */
[----:B------:R-:W-:-:S03]  /*5730*/  IMAD.SHL.U32 R30, R30, 0x2, RZ ;  /* 0x000000021e1e7824 */ /* 0x000fc600078e00ff */
[----:B------:R-:W0:Y:S01]  /*5740*/  SHFL.UP PT, R142, R9, 0x10, RZ ;  /* 0x06000000098e7989 */ /* 0x000e2200000e00ff */
[----:B------:R-:W-:-:S03]  /*5750*/  IMAD.MOV.U32 R11, RZ, RZ, RZ ;  /* 0x000000ffff0b7224 */ /* 0x000fc600078e00ff */
[----:B------:R-:W1:Y:S01]  /*5760*/  SHFL.UP PT, R141, R8, 0x10, RZ ;  /* 0x06000000088d7989 */ /* 0x000e6200000e00ff */
[----:B------:R-:W-:-:S03]  /*5770*/  IMAD.MOV.U32 R10, RZ, RZ, 0x3f800000 ;  /* 0x3f800000ff0a7424 */ /* 0x000fc600078e00ff */
        /* <DEDUP_REMOVED lines=9> */
[----:B------:R-:W-:Y:S02]  /*5810*/  ISETP.NE.AND P0, PT, R62, 0x1f, PT ;  /* 0x0000001f3e00780c */ /* 0x000fe40003f05270 */
[----:B------:R-:W-:-:S05]  /*5820*/  SHF.L.U32 R28, R12, 0x1, RZ ;  /* 0x000000010c1c7819 */ /* 0x000fca00000006ff */
        /* <DEDUP_REMOVED lines=25> */
[----:B------:R-:W-:Y:S01]  /*59c0*/  ISETP.NE.AND P0, PT, R107, RZ, PT ;  /* 0x000000ff6b00720c */ /* 0x000fe20003f05270 */
[----:B0-----:R-:W-:-:S02]  /*59d0*/  @!P1 IMAD.MOV.U32 R159, RZ, RZ, R11 ;  /* 0x000000ffff9f9224 */ /* 0x001fc400078e000b */
        /* <DEDUP_REMOVED lines=30> */
.L_x_4363:
[----:B------:R-:W-:Y:S05]  /*5bc0*/  BSYNC B0 ;  /* 0x0000000000007941 */ /* 0x000fea0003800000 */
.L_x_4362:
        /* <DEDUP_REMOVED lines=44> */
.L_x_4361:
        /* <DEDUP_REMOVED lines=32> */
[----:B------:R-:W-:Y:S01]  /*6090*/  STS.U16 [R28+0xe], R11 ;  /* 0x00000e0b1c007388 */ /* 0x000fe20000000400 */
[----:B--2---:R-:W-:-:S03]  /*60a0*/  IMAD R75, R140, c[0x0][0x1f0], RZ ;  /* 0x00007c008c4b7a24 */ /* 0x004fc600078e02ff */
[----:B------:R-:W-:Y:S01]  /*60b0*/  STS.U16 [R28+0x10], R77 ;  /* 0x0000104d1c007388 */ /* 0x000fe20000000400 */
[----:B------:R-:W-:-:S03]  /*60c0*/  IMAD R119, R64, c[0x0][0x1f4], R75 ;  /* 0x00007d0040777a24 */ /* 0x000fc600078e024b */
[----:B------:R-:W-:Y:S04]  /*60d0*/  STS.U16 [R28+0x12], R78 ;  /* 0x0000124e1c007388 */ /* 0x000fe80000000400 */
[----:B------:R0:W-:Y:S04]  /*60e0*/  STS.U16 [R28+0x14], R10 ;  /* 0x0000140a1c007388 */ /* 0x0001e80000000400 */
[----:B------:R1:W-:Y:S04]  /*60f0*/  STS.U16 [R28+0x16], R12 ;  /* 0x0000160c1c007388 */ /* 0x0003e80000000400 */
[----:B------:R2:W-:Y:S01]  /*6100*/  STS.U16 [R28+0x18], R8 ;  /* 0x000018081c007388 */ /* 0x0005e20000000400 */
[----:B0-----:R-:W-:-:S03]  /*6110*/  IMAD.WIDE.U32 R10, R64, c[0x0][0x200], RZ ;  /* 0x00008000400a7a25 */ /* 0x001fc600078e00ff */
[----:B------:R-:W-:Y:S01]  /*6120*/  STS.U16 [R28+0x1a], R13 ;  /* 0x00001a0d1c007388 */ /* 0x000fe20000000400 */
[----:B-1----:R-:W-:-:S03]  /*6130*/  LEA R12, P3, R6, c[0x0][0x258], 0x1 ;  /* 0x00009600060c7a11 */ /* 0x002fc600078608ff */
[----:B------:R0:W-:Y:S01]  /*6140*/  STS.U16 [R28+0x1c], R9 ;  /* 0x00001c091c007388 */ /* 0x0001e20000000400 */
[----:B--2---:R-:W-:-:S03]  /*6150*/  IMAD.SHL.U32 R8, R61, 0x200, RZ ;  /* 0x000002003d087824 */ /* 0x004fc600078e00ff */
[----:B------:R1:W-:Y:S01]  /*6160*/  STS.U16 [R28+0x1e], R74 ;  /* 0x00001e4a1c007388 */ /* 0x0003e20000000400 */
[----:B------:R-:W-:-:S06]  /*6170*/  NOP ;  /* 0x0000000000007918 */ /* 0x000fcc0000000000 */
[----:B------:R-:W-:Y:S01]  /*6180*/  LDS.U16 R81, [R45] ;  /* 0x000000002d517984 */ /* 0x000fe20000000400 */
[----:B0-----:R-:W-:-:S03]  /*6190*/  IMAD R9, R140, c[0x0][0x200], RZ ;  /* 0x000080008c097a24 */ /* 0x001fc600078e02ff */
[----:B------:R-:W-:Y:S01]  /*61a0*/  LDS.U16 R83, [R44+0x40] ;  /* 0x000040002c537984 */ /* 0x000fe20000000400 */
[----:B------:R-:W-:Y:S02]  /*61b0*/  IMAD R79, R64, c[0x0][0x204], R9 ;  /* 0x00008100404f7a24 */ /* 0x000fe400078e0209 */
[----:B------:R-:W-:Y:S01]  /*61c0*/  IMAD R9, R67, c[0x0][0x208], RZ ;  /* 0x0000820043097a24 */ /* 0x000fe200078e02ff */
[----:B------:R-:W-:Y:S01]  /*61d0*/  LDS.U16 R85, [R43+0x80] ;  /* 0x000080002b557984 */ /* 0x000fe20000000400 */
[----:B------:R-:W-:Y:S02]  /*61e0*/  IMAD.IADD R11, R11, 0x1, R79 ;  /* 0x000000010b0b7824 */ /* 0x000fe400078e024f */
[C---:B------:R-:W-:Y:S01]  /*61f0*/  IMAD R77, R68.reuse, c[0x0][0x20c], R9 ;  /* 0x00008300444d7a24 */ /* 0x040fe200078e0209 */
[----:B------:R-:W-:Y:S01]  /*6200*/  LDS.U16 R87, [R42+0xc0] ;  /* 0x0000c0002a577984 */ /* 0x000fe20000000400 */
[----:B------:R-:W-:Y:S01]  /*6210*/  IMAD.WIDE.U32 R10, R68, c[0x0][0x208], R10 ;  /* 0x00008200440a7a25 */ /* 0x000fe200078e000a */
[----:B------:R-:W-:-:S02]  /*6220*/  SHF.R.S32.HI R9, RZ, 0x1f, R8 ;  /* 0x0000001fff097819 */ /* 0x000fc40000011408 */
[----:B------:R-:W-:Y:S02]  /*6230*/  LDS.U16 R89, [R41+0x100] ;  /* 0x0001000029597984 */ /* 0x000fe40000000400 */
[----:B------:R-:W-:Y:S01]  /*6240*/  IADD3 R13, P4, R8, R10, RZ ;  /* 0x0000000a080d7210 */ /* 0x000fe20007f9e0ff */
[----:B-1----:R-:W-:Y:S01]  /*6250*/  @!P1 IMAD.WIDE.U32 R74, R64, c[0x0][0x1f0], R8 ;  /* 0x00007c00404a9a25 */ /* 0x002fe200078e0008 */
[----:B------:R-:W-:Y:S01]  /*6260*/  LDS.U16 R91, [R40+0x140] ;  /* 0x00014000285b7984 */ /* 0x000fe20000000400 */
[C---:B------:R-:W-:Y:S02]  /*6270*/  IADD3 R10, P2, R6.reuse, R8, RZ ;  /* 0x00000008060a7210 */ /* 0x040fe40007f5e0ff */
[----:B------:R-:W-:Y:S01]  /*6280*/  IADD3.X R76, R9, R77, R11, P4, !PT ;  /* 0x0000004d094c7210 */ /* 0x000fe200027fe40b */
[----:B------:R-:W-:Y:S01]  /*6290*/  LDS.U16 R93, [R39+0x180] ;  /* 0x00018000275d7984 */ /* 0x000fe20000000400 */
[----:B------:R-:W-:Y:S01]  /*62a0*/  LEA.HI.X R77, R6, c[0x0][0x25c], R7, 0x1, P3 ;  /* 0x00009700064d7a11 */ /* 0x000fe200018f0c07 */
[----:B------:R-:W-:Y:S01]  /*62b0*/  IMAD.X R11, R7, 0x1, R9, P2 ;  /* 0x00000001070b7824 */ /* 0x000fe200010e0609 */
[----:B------:R-:W-:Y:S01]  /*62c0*/  LEA R12, P6, R13, R12, 0x1 ;  /* 0x0000000c0d0c7211 */ /* 0x000fe200078c08ff */
[----:B------:R-:W-:Y:S01]  /*62d0*/  LDS.U16 R95, [R38+0x1c0] ;  /* 0x0001c000265f7984 */ /* 0x000fe20000000400 */
[----:B------:R-:W-:-:S02]  /*62e0*/  @!P1 IMAD.IADD R75, R119, 0x1, R75 ;  /* 0x00000001774b9824 */ /* 0x000fc400078e024b */
[----:B------:R-:W-:Y:S01]  /*62f0*/  LEA.HI.X R13, R13, R77, R76, 0x1, P6 ;  /* 0x0000004d0d0d7211 */ /* 0x000fe200030f0c4c */
        /* <DEDUP_REMOVED lines=25> */
.L_x_4366:
[----:B------:R-:W-:Y:S05]  /*6490*/  BSYNC B0 ;  /* 0x0000000000007941 */ /* 0x000fea0003800000 */
.L_x_4365:
[-C--:B------:R-:W-:Y:S01]  /*64a0*/  ISETP.GE.AND P5, PT, R58, R115.reuse, PT ;  /* 0x000000733a00720c */ /* 0x080fe20003fa6270 */
[----:B------:R1:W-:Y:S01]  /*64b0*/  @!P3 STG.E.U16 [R12.64+0x80], R85 ;  /* 0x000080550c00b986 */ /* 0x0003e2000c101504 */
[-C--:B------:R-:W-:Y:S01]  /*64c0*/  ISETP.GE.AND P6, PT, R59, R115.reuse, PT ;  /* 0x000000733b00720c */ /* 0x080fe20003fc6270 */
[----:B0-----:R-:W-:Y:S01]  /*64d0*/  IMAD R79, R67, c[0x0][0x1f8], RZ ;  /* 0x00007e00434f7a24 */ /* 0x001fe200078e02ff */
[-C--:B------:R-:W-:Y:S01]  /*64e0*/  ISETP.GE.AND P3, PT, R56, R115.reuse, PT ;  /* 0x000000733800720c */ /* 0x080fe20003f66270 */
[----:B------:R-:W-:Y:S01]  /*64f0*/  @!P4 STG.E.U16 [R12.64+0xc0], R87 ;  /* 0x0000c0570c00c986 */ /* 0x000fe2000c101504 */
[-C--:B------:R-:W-:Y:S01]  /*6500*/  ISETP.GE.AND P4, PT, R57, R115.reuse, PT ;  /* 0x000000733900720c */ /* 0x080fe20003f86270 */
[----:B------:R-:W-:Y:S02]  /*6510*/  @!P1 IMAD.WIDE.U32 R74, R68, c[0x0][0x1f8], R74 ;  /* 0x00007e00444a9a25 */ /* 0x000fe400078e004a */
[----:B------:R-:W-:Y:S02]  /*6520*/  @!P2 STG.E.U16 [R12.64+0x100], R89 ;  /* 0x000100590c00a986 */ /* 0x000fe4000c101504 */
[----:B------:R-:W-:Y:S01]  /*6530*/  IMAD.WIDE.U32 R76, R64, c[0x0][0x1f0], RZ ;  /* 0x00007c00404c7a25 */ /* 0x000fe200078e00ff */
[----:B------:R-:W-:Y:S01]  /*6540*/  @!P1 IADD3 R80, P2, R6, R74, RZ ;  /* 0x0000004a06509210 */ /* 0x000fe20007f5e0ff */
[----:B------:R-:W-:Y:S01]  /*6550*/  @!P5 STG.E.U16 [R12.64+0x180], R93 ;  /* 0x0001805d0c00d986 */ /* 0x000fe2000c101504 */
[----:B------:R-:W-:Y:S01]  /*6560*/  ISETP.GE.AND P5, PT, R55, R115, PT ;  /* 0x000000733700720c */ /* 0x000fe20003fa6270 */
[----:B-1----:R-:W-:-:S02]  /*6570*/  IMAD R85, R68, c[0x0][0x1fc], R79 ;  /* 0x00007f0044557a24 */ /* 0x002fc400078e024f */
[----:B------:R-:W-:Y:S01]  /*6580*/  @!P6 STG.E.U16 [R12.64+0x140], R91 ;  /* 0x0001405b0c00e986 */ /* 0x000fe2000c101504 */
[----:B------:R-:W-:Y:S01]  /*6590*/  IMAD.IADD R77, R77, 0x1, R119 ;  /* 0x000000014d4d7824 */ /* 0x000fe200078e0277 */
        /* <DEDUP_REMOVED lines=15> */
[----:B------:R-:W-:Y:S02]  /*6690*/  IADD3.X R79, R9, R85, R75, P6, !PT ;  /* 0x00000055094f7210 */ /* 0x000fe400037fe44b */
[----:B------:R-:W-:Y:S01]  /*66a0*/  IADD3.X R75, R77, c[0x0][0x26c], RZ, P5, !PT ;  /* 0x00009b004d4b7a10 */ /* 0x000fe20002ffe4ff */
[----:B------:R-:W-:Y:S01]  /*66b0*/  @!P4 STG.E.U16 [R12.64+0x2c0], R103 ;  /* 0x0002c0670c00c986 */ /* 0x000fe2000c101504 */
[-C--:B------:R-:W-:Y:S02]  /*66c0*/  ISETP.GE.AND P5, PT, R69, R115.reuse, PT ;  /* 0x000000734500720c */ /* 0x080fe40003fa6270 */
[-C--:B------:R-:W-:Y:S01]  /*66d0*/  ISETP.GE.AND P4, PT, R48, R115.reuse, PT ;  /* 0x000000733000720c */ /* 0x080fe20003f86270 */
[----:B------:R-:W-:Y:S01]  /*66e0*/  @!P3 STG.E.U16 [R12.64+0x300], R105 ;  /* 0x000300690c00b986 */ /* 0x000fe2000c101504 */
[----:B------:R-:W-:-:S02]  /*66f0*/  ISETP.GE.AND P2, PT, R72, R115, PT ;  /* 0x000000734800720c */ /* 0x000fc40003f46270 */
[----:B------:R-:W-:Y:S02]  /*6700*/  ISETP.GE.AND P3, PT, R46, R115, PT ;  /* 0x000000732e00720c */ /* 0x000fe40003f66270 */
[----:B------:R-:W-:-:S04]  /*6710*/  LEA R74, P6, R78, R74, 0x1 ;  /* 0x0000004a4e4a7211 */ /* 0x000fc800078c08ff */
[----:B------:R-:W-:Y:S01]  /*6720*/  LEA.HI.X R75, R78, R75, R79, 0x1, P6 ;  /* 0x0000004b4e4b7211 */ /* 0x000fe200030f0c4f */
[----:B------:R-:W-:Y:S01]  /*6730*/  @!P5 STG.E.U16 [R12.64+0x340], R109 ;  /* 0x0003406d0c00d986 */ /* 0x000fe2000c101504 */
[----:B------:R-:W-:-:S03]  /*6740*/  @!P1 LEA R78, P6, R80, c[0x0][0x268], 0x1 ;  /* 0x00009a00504e9a11 */ /* 0x000fc600078c08ff */
[----:B------:R-:W-:Y:S01]  /*6750*/  @!P4 STG.E.U16 [R12.64+0x380], R111 ;  /* 0x0003806f0c00c986 */ /* 0x000fe2000c101504 */
[----:B------:R-:W-:Y:S02]  /*6760*/  @!P1 LEA.HI.X R79, R80, c[0x0][0x26c], R81, 0x1, P6 ;  /* 0x00009b00504f9a11 */ /* 0x000fe400030f0c51 */
[----:B------:R-:W-:Y:S01]  /*6770*/  PRMT R80, RZ, 0x7610, R80 ;  /* 0x00007610ff507816 */ /* 0x000fe20000000050 */
[----:B------:R-:W-:Y:S01]  /*6780*/  @!P2 STG.E.U16 [R12.64+0x40], R83 ;  /* 0x000040530c00a986 */ /* 0x000fe2000c101504 */
[-C--:B------:R-:W-:Y:S02]  /*6790*/  ISETP.GE.AND P2, PT, R72, R73.reuse, PT ;  /* 0x000000494800720c */ /* 0x080fe40003f46270 */
[-C--:B------:R-:W-:Y:S01]  /*67a0*/  ISETP.GE.AND P4, PT, R71, R73.reuse, PT ;  /* 0x000000494700720c */ /* 0x080fe20003f86270 */
        /* <DEDUP_REMOVED lines=9> */
[----:B------:R-:W-:-:S03]  /*6840*/  ISETP.GE.AND P1, PT, R59, R73, PT ;  /* 0x000000493b00720c */ /* 0x000fc60003f26270 */
[----:B------:R-:W3:Y:S01]  /*6850*/  @!P2 LDG.E.U16 R81, [R74.64] ;  /* 0x000000044a51a981 */ /* 0x000ee2000c1e1500 */
[----:B------:R-:W-:-:S03]  /*6860*/  ISETP.GE.AND P2, PT, R58, R73, PT ;  /* 0x000000493a00720c */ /* 0x000fc60003f46270 */
[----:B------:R-:W4:Y:S01]  /*6870*/  @!P4 LDG.E.U16 R82, [R74.64+0x40] ;  /* 0x000040044a52c981 */ /* 0x000f22000c1e1500 */
[-C--:B------:R-:W-:Y:S02]  /*6880*/  ISETP.GE.AND P4, PT, R57, R73.reuse, PT ;  /* 0x000000493900720c */ /* 0x080fe40003f86270 */
[----:B0-----:R-:W-:Y:S01]  /*6890*/  PRMT R79, RZ, 0x7610, R79 ;  /* 0x00007610ff4f7816 */ /* 0x001fe2000000004f */
[----:B------:R-:W5:Y:S01]  /*68a0*/  @!P5 LDG.E.U16 R13, [R74.64+0x80] ;  /* 0x000080044a0dd981 */ /* 0x000f62000c1e1500 */
[-C--:B------:R-:W-:Y:S02]  /*68b0*/  ISETP.GE.AND P5, PT, R56, R73.reuse, PT ;  /* 0x000000493800720c */ /* 0x080fe40003fa6270 */
[----:B------:R-:W-:Y:S01]  /*68c0*/  PRMT R78, RZ, 0x7610, R78 ;  /* 0x00007610ff4e7816 */ /* 0x000fe2000000004e */
[----:B------:R-:W5:Y:S01]  /*68d0*/  @!P3 LDG.E.U16 R12, [R74.64+0xc0] ;  /* 0x0000c0044a0cb981 */ /* 0x000f62000c1e1500 */
[----:B------:R-:W-:-:S03]  /*68e0*/  ISETP.GE.AND P3, PT, R55, R73, PT ;  /* 0x000000493700720c */ /* 0x000fc60003f66270 */
[----:B------:R-:W5:Y:S01]  /*68f0*/  @!P1 LDG.E.U16 R79, [R74.64+0x100] ;  /* 0x000100044a4f9981 */ /* 0x000f62000c1e1500 */
[-C--:B------:R-:W-:Y:S02]  /*6900*/  ISETP.GE.AND P1, PT, R54, R73.reuse, PT ;  /* 0x000000493600720c */ /* 0x080fe40003f26270 */
[----:B------:R-:W-:Y:S01]  /*6910*/  PRMT R83, RZ, 0x7610, R83 ;  /* 0x00007610ff537816 */ /* 0x000fe20000000053 */
[----:B------:R-:W5:Y:S01]  /*6920*/  @!P2 LDG.E.U16 R78, [R74.64+0x140] ;  /* 0x000140044a4ea981 */ /* 0x000f62000c1e1500 */
[----:B------:R-:W-:Y:S02]  /*6930*/  PRMT R84, RZ, 0x7610, R84 ;  /* 0x00007610ff547816 */ /* 0x000fe40000000054 */
[----:B------:R-:W-:Y:S02]  /*6940*/  PRMT R85, RZ, 0x7610, R85 ;  /* 0x00007610ff557816 */ /* 0x000fe40000000055 */
[----:B------:R-:W-:Y:S01]  /*6950*/  PRMT R86, RZ, 0x7610, R86 ;  /* 0x00007610ff567816 */ /* 0x000fe20000000056 */
[----:B------:R-:W5:Y:S01]  /*6960*/  @!P4 LDG.E.U16 R83, [R74.64+0x180] ;  /* 0x000180044a53c981 */ /* 0x000f62000c1e1500 */
[----:B------:R-:W-:-:S02]  /*6970*/  ISETP.GE.AND P2, PT, R52, R73, PT ;  /* 0x000000493400720c */ /* 0x000fc40003f46270 */
[-C--:B------:R-:W-:Y:S01]  /*6980*/  ISETP.GE.AND P4, PT, R50, R73.reuse, PT ;  /* 0x000000493200720c */ /* 0x080fe20003f86270 */
        /* <DEDUP_REMOVED lines=41> */
[----:B------:R-:W-:Y:S04]  /*6c20*/  LDS.U16 R79, [R28+0xc] ;  /* 0x00000c001c4f7984 */ /* 0x000fe80000000400 */
[----:B------:R-:W-:Y:S01]  /*6c30*/  LDS.U16 R86, [R28+0x10] ;  /* 0x000010001c567984 */ /* 0x000fe20000000400 */
[----:B0-----:R-:W-:-:S03]  /*6c40*/  PRMT R84, RZ, 0x5410, R84 ;  /* 0x00005410ff547816 */ /* 0x001fc60000000054 */
[----:B------:R-:W-:Y:S01]  /*6c50*/  LDS.U16 R81, [R28+0x16] ;  /* 0x000016001c517984 */ /* 0x000fe20000000400 */
[----:B-1----:R-:W-:Y:S01]  /*6c60*/  PRMT R87, RZ, 0x5410, R12 ;  /* 0x00005410ff577816 */ /* 0x002fe2000000000c */
[----:B------:R-:W-:Y:S01]  /*6c70*/  FMUL.FTZ R85, R84, -1.4426950216293334961 ;  /* 0xbfb8aa3b54557820 */ /* 0x000fe20000410000 */
[----:B--2---:R-:W-:Y:S02]  /*6c80*/  PRMT R89, RZ, 0x5410, R13 ;  /* 0x00005410ff597816 */ /* 0x004fe4000000000d */
[----:B---3--:R-:W-:Y:S01]  /*6c90*/  PRMT R93, RZ, 0x5410, R74 ;  /* 0x00005410ff5d7816 */ /* 0x008fe2000000004a */
[----:B------:R-:W-:Y:S01]  /*6ca0*/  FMUL.FTZ R12, R87, -1.4426950216293334961 ;  /* 0xbfb8aa3b570c7820 */ /* 0x000fe20000410000 */
[----:B------:R0:W-:Y:S01]  /*6cb0*/  MUFU.EX2 R91, R85 ;  /* 0x00000055005b7308 */ /* 0x0001e20000000800 */
[----:B------:R-:W-:Y:S01]  /*6cc0*/  FMUL.FTZ R75, R89, -1.4426950216293334961 ;  /* 0xbfb8aa3b594b7820 */ /* 0x000fe20000410000 */
[----:B------:R-:W-:Y:S01]  /*6cd0*/  LDS.U16 R13, [R28+0x12] ;  /* 0x000012001c0d7984 */ /* 0x000fe20000000400 */
[----:B------:R-:W-:-:S03]  /*6ce0*/  FMUL.FTZ R74, R93, -1.4426950216293334961 ;  /* 0xbfb8aa3b5d4a7820 */ /* 0x000fc60000410000 */
[----:B0-----:R-:W0:Y:S02]  /*6cf0*/  LDS.U16 R85, [R28+0x18] ;  /* 0x000018001c557984 */ /* 0x001e240000000400 */
[----:B------:R1:W-:Y:S08]  /*6d00*/  MUFU.EX2 R88, R12 ;  /* 0x0000000c00587308 */ /* 0x0003f00000000800 */
[----:B------:R2:W3:Y:S01]  /*6d10*/  MUFU.EX2 R90, R75 ;  /* 0x0000004b005a7308 */ /* 0x0004e20000000800 */
[----:B-1----:R-:W1:Y:S07]  /*6d20*/  LDS.U16 R12, [R28+0x1a] ;  /* 0x00001a001c0c7984 */ /* 0x002e6e0000000400 */
[----:B------:R3:W0:Y:S01]  /*6d30*/  MUFU.EX2 R94, R74 ;  /* 0x0000004a005e7308 */ /* 0x0006220000000800 */
[----:B--2---:R-:W2:Y:S04]  /*6d40*/  LDS.U16 R75, [R28+0x1c] ;  /* 0x00001c001c4b7984 */ /* 0x004ea80000000400 */
[----:B---3--:R-:W3:Y:S01]  /*6d50*/  LDS.U16 R74, [R28+0x1e] ;  /* 0x00001e001c4a7984 */ /* 0x008ee20000000400 */
[----:B----4-:R-:W-:-:S02]  /*6d60*/  PRMT R82, RZ, 0x5410, R82 ;  /* 0x00005410ff527816 */ /* 0x010fc40000000052 */
[----:B-----5:R-:W-:Y:S02]  /*6d70*/  PRMT R83, RZ, 0x5410, R83 ;  /* 0x00005410ff537816 */ /* 0x020fe40000000053 */
[----:B------:R-:W-:Y:S01]  /*6d80*/  PRMT R80, RZ, 0x5410, R80 ;  /* 0x00005410ff507816 */ /* 0x000fe20000000050 */
[----:B------:R-:W-:Y:S01]  /*6d90*/  FMUL.FTZ R97, R82, -1.4426950216293334961 ;  /* 0xbfb8aa3b52617820 */ /* 0x000fe20000410000 */
[----:B------:R-:W-:Y:S01]  /*6da0*/  PRMT R78, RZ, 0x5410, R78 ;  /* 0x00005410ff4e7816 */ /* 0x000fe2000000004e */
[----:B------:R-:W-:Y:S01]  /*6db0*/  FMUL.FTZ R92, R83, -1.4426950216293334961 ;  /* 0xbfb8aa3b535c7820 */ /* 0x000fe20000410000 */
[----:B0-----:R-:W-:Y:S01]  /*6dc0*/  PRMT R85, RZ, 0x5410, R85 ;  /* 0x00005410ff557816 */ /* 0x001fe20000000055 */
[----:B------:R-:W-:Y:S01]  /*6dd0*/  FMUL.FTZ R95, R80, -1.4426950216293334961 ;  /* 0xbfb8aa3b505f7820 */ /* 0x000fe20000410000 */
[----:B------:R-:W-:Y:S01]  /*6de0*/  PRMT R79, RZ, 0x5410, R79 ;  /* 0x00005410ff4f7816 */ /* 0x000fe2000000004f */
[----:B------:R-:W0:Y:S02]  /*6df0*/  MUFU.EX2 R97, R97 ;  /* 0x0000006100617308 */ /* 0x000e240000000800 */
[----:B------:R-:W-:Y:S01]  /*6e00*/  FMUL.FTZ R102, R85, -1.4426950216293334961 ;  /* 0xbfb8aa3b55667820 */ /* 0x000fe20000410000 */
[----:B------:R-:W-:Y:S01]  /*6e10*/  PRMT R86, RZ, 0x5410, R86 ;  /* 0x00005410ff567816 */ /* 0x000fe20000000056 */
[----:B------:R-:W-:Y:S01]  /*6e20*/  FMUL.FTZ R100, R78, -1.4426950216293334961 ;  /* 0xbfb8aa3b4e647820 */ /* 0x000fe20000410000 */
[----:B-1----:R-:W-:-:S02]  /*6e30*/  PRMT R12, RZ, 0x5410, R12 ;  /* 0x00005410ff0c7816 */ /* 0x002fc4000000000c */
[----:B------:R-:W-:Y:S02]  /*6e40*/  PRMT R13, RZ, 0x5410, R13 ;  /* 0x00005410ff0d7816 */ /* 0x000fe4000000000d */
[----:B------:R-:W-:Y:S02]  /*6e50*/  PRMT R81, RZ, 0x5410, R81 ;  /* 0x00005410ff517816 */ /* 0x000fe40000000051 */
[----:B--2---:R-:W-:Y:S01]  /*6e60*/  PRMT R75, RZ, 0x5410, R75 ;  /* 0x00005410ff4b7816 */ /* 0x004fe2000000004b */
[----:B------:R-:W-:Y:S01]  /*6e70*/  FMUL.FTZ R103, R12, -1.4426950216293334961 ;  /* 0xbfb8aa3b0c677820 */ /* 0x000fe20000410000 */
[----:B------:R-:W1:Y:S01]  /*6e80*/  MUFU.EX2 R92, R92 ;  /* 0x0000005c005c7308 */ /* 0x000e620000000800 */
[----:B------:R-:W-:Y:S01]  /*6e90*/  FMUL.FTZ R96, R79, -1.4426950216293334961 ;  /* 0xbfb8aa3b4f607820 */ /* 0x000fe20000410000 */
[----:B---3--:R-:W-:Y:S01]  /*6ea0*/  PRMT R74, RZ, 0x5410, R74 ;  /* 0x00005410ff4a7816 */ /* 0x008fe2000000004a */
[----:B------:R-:W-:-:S05]  /*6eb0*/  FMUL.FTZ R104, R75, -1.4426950216293334961 ;  /* 0xbfb8aa3b4b687820 */ /* 0x000fca0000410000 */
[----:B------:R-:W2:Y:S01]  /*6ec0*/  MUFU.EX2 R95, R95 ;  /* 0x0000005f005f7308 */ /* 0x000ea20000000800 */
[----:B------:R-:W-:Y:S02]  /*6ed0*/  FMUL.FTZ R98, R86, -1.4426950216293334961 ;  /* 0xbfb8aa3b56627820 */ /* 0x000fe40000410000 */
[----:B------:R-:W-:Y:S02]  /*6ee0*/  FMUL.FTZ R105, R74, -1.4426950216293334961 ;  /* 0xbfb8aa3b4a697820 */ /* 0x000fe40000410000 */
[----:B------:R-:W-:-:S03]  /*6ef0*/  FMUL.FTZ R99, R13, -1.4426950216293334961 ;  /* 0xbfb8aa3b0d637820 */ /* 0x000fc60000410000 */
[----:B------:R-:W3:Y:S01]  /*6f00*/  MUFU.EX2 R102, R102 ;  /* 0x0000006600667308 */ /* 0x000ee20000000800 */
[----:B------:R-:W-:Y:S02]  /*6f10*/  FMUL.FTZ R101, R81, -1.4426950216293334961 ;  /* 0xbfb8aa3b51657820 */ /* 0x000fe40000410000 */
[----:B------:R-:W-:Y:S02]  /*6f20*/  FADD.FTZ R90, R90, 1 ;  /* 0x3f8000005a5a7421 */ /* 0x000fe40000010000 */
[----:B------:R-:W-:-:S03]  /*6f30*/  FADD.FTZ R91, R91, 1 ;  /* 0x3f8000005b5b7421 */ /* 0x000fc60000010000 */
[----:B------:R-:W4:Y:S01]  /*6f40*/  MUFU.EX2 R100, R100 ;  /* 0x0000006400647308 */ /* 0x000f220000000800 */
[----:B------:R-:W-:-:S07]  /*6f50*/  FADD.FTZ R94, R94, 1 ;  /* 0x3f8000005e5e7421 */ /* 0x000fce0000010000 */
[----:B------:R-:W5:Y:S01]  /*6f60*/  MUFU.EX2 R103, R103 ;  /* 0x0000006700677308 */ /* 0x000f620000000800 */
[----:B0-----:R-:W-:-:S07]  /*6f70*/  FADD.FTZ R97, R97, 1 ;  /* 0x3f80000061617421 */ /* 0x001fce0000010000 */
[----:B------:R-:W0:Y:S08]  /*6f80*/  MUFU.EX2 R96, R96 ;  /* 0x0000006000607308 */ /* 0x000e300000000800 */
[----:B------:R-:W0:Y:S08]  /*6f90*/  MUFU.EX2 R104, R104 ;  /* 0x0000006800687308 */ /* 0x000e300000000800 */
[----:B------:R-:W0:Y:S08]  /*6fa0*/  MUFU.EX2 R105, R105 ;  /* 0x0000006900697308 */ /* 0x000e300000000800 */
[----:B------:R-:W0:Y:S08]  /*6fb0*/  MUFU.EX2 R98, R98 ;  /* 0x0000006200627308 */ /* 0x000e300000000800 */
[----:B------:R-:W0:Y:S08]  /*6fc0*/  MUFU.EX2 R99, R99 ;  /* 0x0000006300637308 */ /* 0x000e300000000800 */
[----:B------:R-:W0:Y:S01]  /*6fd0*/  MUFU.EX2 R101, R101 ;  /* 0x0000006500657308 */ /* 0x000e220000000800 */
[----:B------:R-:W-:-:S02]  /*6fe0*/  FADD.FTZ R88, R88, 1 ;  /* 0x3f80000058587421 */ /* 0x000fc40000010000 */
[----:B-1----:R-:W-:-:S05]  /*6ff0*/  FADD.FTZ R92, R92, 1 ;  /* 0x3f8000005c5c7421 */ /* 0x002fca0000010000 */
[----:B------:R-:W1:Y:S01]  /*7000*/  MUFU.RCP R90, R90 ;  /* 0x0000005a005a7308 */ /* 0x000e620000001000 */
[----:B--2---:R-:W-:Y:S02]  /*7010*/  FADD.FTZ R95, R95, 1 ;  /* 0x3f8000005f5f7421 */ /* 0x004fe40000010000 */
[----:B---3--:R-:W-:-:S05]  /*7020*/  FADD.FTZ R102, R102, 1 ;  /* 0x3f80000066667421 */ /* 0x008fca0000010000 */
[----:B------:R-:W2:Y:S01]  /*7030*/  MUFU.RCP R91, R91 ;  /* 0x0000005b005b7308 */ /* 0x000ea20000001000 */
[----:B----4-:R-:W-:Y:S02]  /*7040*/  FADD.FTZ R100, R100, 1 ;  /* 0x3f80000064647421 */ /* 0x010fe40000010000 */
[----:B-----5:R-:W-:-:S05]  /*7050*/  FADD.FTZ R103, R103, 1 ;  /* 0x3f80000067677421 */ /* 0x020fca0000010000 */
[----:B------:R-:W3:Y:S01]  /*7060*/  MUFU.RCP R94, R94 ;  /* 0x0000005e005e7308 */ /* 0x000ee20000001000 */
[----:B0-----:R-:W-:Y:S02]  /*7070*/  FADD.FTZ R96, R96, 1 ;  /* 0x3f80000060607421 */ /* 0x001fe40000010000 */
[----:B------:R-:W-:-:S05]  /*7080*/  FADD.FTZ R104, R104, 1 ;  /* 0x3f80000068687421 */ /* 0x000fca0000010000 */
[----:B------:R-:W0:Y:S01]  /*7090*/  MUFU.RCP R97, R97 ;  /* 0x0000006100617308 */ /* 0x000e220000001000 */
[----:B------:R-:W-:Y:S02]  /*70a0*/  FADD.FTZ R105, R105, 1 ;  /* 0x3f80000069697421 */ /* 0x000fe40000010000 */
[----:B------:R-:W-:Y:S02]  /*70b0*/  FADD.FTZ R98, R98, 1 ;  /* 0x3f80000062627421 */ /* 0x000fe40000010000 */
[----:B------:R-:W-:-:S03]  /*70c0*/  FADD.FTZ R99, R99, 1 ;  /* 0x3f80000063637421 */ /* 0x000fc60000010000 */
[----:B------:R-:W4:Y:S01]  /*70d0*/  MUFU.RCP R88, R88 ;  /* 0x0000005800587308 */ /* 0x000f220000001000 */
[----:B------:R-:W-:-:S07]  /*70e0*/  FADD.FTZ R101, R101, 1 ;  /* 0x3f80000065657421 */ /* 0x000fce0000010000 */
[----:B------:R-:W5:Y:S01]  /*70f0*/  MUFU.RCP R92, R92 ;  /* 0x0000005c005c7308 */ /* 0x000f620000001000 */
[----:B-1----:R-:W-:-:S07]  /*7100*/  FMUL.FTZ R89, R89, R90 ;  /* 0x0000005a59597220 */ /* 0x002fce0000410000 */
[----:B------:R-:W1:Y:S01]  /*7110*/  MUFU.RCP R95, R95 ;  /* 0x0000005f005f7308 */ /* 0x000e620000001000 */
[----:B--2---:R-:W-:-:S07]  /*7120*/  FMUL.FTZ R84, R84, R91 ;  /* 0x0000005b54547220 */ /* 0x004fce0000410000 */
[----:B------:R-:W2:Y:S08]  /*7130*/  MUFU.RCP R102, R102 ;  /* 0x0000006600667308 */ /* 0x000eb00000001000 */
[----:B------:R-:W1:Y:S01]  /*7140*/  MUFU.RCP R111, R100 ;  /* 0x00000064006f7308 */ /* 0x000e620000001000 */
[----:B------:R-:W-:Y:S02]  /*7150*/  FMUL.FTZ R89, R89, R26 ;  /* 0x0000001a59597220 */ /* 0x000fe40000410000 */
[----:B------:R-:W-:-:S05]  /*7160*/  FMUL.FTZ R84, R84, R27 ;  /* 0x0000001b54547220 */ /* 0x000fca0000410000 */
[----:B------:R-:W1:Y:S01]  /*7170*/  MUFU.RCP R103, R103 ;  /* 0x0000006700677308 */ /* 0x000e620000001000 */
[----:B---3--:R-:W-:Y:S02]  /*7180*/  FMUL.FTZ R26, R93, R94 ;  /* 0x0000005e5d1a7220 */ /* 0x008fe40000410000 */
[----:B0-----:R-:W-:-:S05]  /*7190*/  FMUL.FTZ R27, R82, R97 ;  /* 0x00000061521b7220 */ /* 0x001fca0000410000 */
[----:B------:R-:W0:Y:S08]  /*71a0*/  MUFU.RCP R96, R96 ;  /* 0x0000006000607308 */ /* 0x000e300000001000 */
[----:B------:R-:W3:Y:S08]  /*71b0*/  MUFU.RCP R109, R98 ;  /* 0x00000062006d7308 */ /* 0x000ef00000001000 */
[----:B------:R-:W0:Y:S08]  /*71c0*/  MUFU.RCP R106, R99 ;  /* 0x00000063006a7308 */ /* 0x000e300000001000 */
[----:B------:R-:W0:Y:S08]  /*71d0*/  MUFU.RCP R108, R101 ;  /* 0x00000065006c7308 */ /* 0x000e300000001000 */
[----:B------:R-:W0:Y:S08]  /*71e0*/  MUFU.RCP R104, R104 ;  /* 0x0000006800687308 */ /* 0x000e300000001000 */
[----:B------:R-:W0:Y:S01]  /*71f0*/  MUFU.RCP R105, R105 ;  /* 0x0000006900697308 */ /* 0x000e220000001000 */
[----:B------:R-:W-:-:S02]  /*7200*/  FMUL.FTZ R26, R26, R25 ;  /* 0x000000191a1a7220 */ /* 0x000fc40000410000 */
[----:B------:R-:W-:Y:S02]  /*7210*/  FMUL.FTZ R27, R27, R20 ;  /* 0x000000141b1b7220 */ /* 0x000fe40000410000 */
[----:B----4-:R-:W-:Y:S02]  /*7220*/  FMUL.FTZ R88, R87, R88 ;  /* 0x0000005857587220 */ /* 0x010fe40000410000 */
[----:B-----5:R-:W-:Y:S02]  /*7230*/  FMUL.FTZ R83, R83, R92 ;  /* 0x0000005c53537220 */ /* 0x020fe40000410000 */
[----:B-1----:R-:W-:Y:S02]  /*7240*/  FMUL.FTZ R25, R80, R95 ;  /* 0x0000005f50197220 */ /* 0x002fe40000410000 */
[----:B--2---:R-:W-:Y:S02]  /*7250*/  FMUL.FTZ R20, R85, R102 ;  /* 0x0000006655147220 */ /* 0x004fe40000410000 */
[----:B------:R-:W-:-:S02]  /*7260*/  FMUL.FTZ R78, R78, R111 ;  /* 0x0000006f4e4e7220 */ /* 0x000fc40000410000 */
[----:B------:R-:W-:Y:S01]  /*7270*/  FMUL.FTZ R88, R88, R29 ;  /* 0x0000001d58587220 */ /* 0x000fe20000410000 */
[----:B------:R-:W-:Y:S01]  /*7280*/  BAR.SYNC.DEFER_BLOCKING 0x0 ;  /* 0x0000000000007b1d */ /* 0x000fe20000010000 */
[----:B------:R-:W-:Y:S02]  /*7290*/  FMUL.FTZ R83, R83, R24 ;  /* 0x0000001853537220 */ /* 0x000fe40000410000 */
[----:B------:R-:W-:Y:S02]  /*72a0*/  FMUL.FTZ R25, R25, R22 ;  /* 0x0000001619197220 */ /* 0x000fe40000410000 */
[----:B------:R-:W-:Y:S02]  /*72b0*/  FMUL.FTZ R20, R20, R17 ;  /* 0x0000001114147220 */ /* 0x000fe40000410000 */
[----:B------:R-:W-:Y:S02]  /*72c0*/  FMUL.FTZ R78, R78, R19 ;  /* 0x000000134e4e7220 */ /* 0x000fe40000410000 */
[----:B------:R-:W-:-:S02]  /*72d0*/  FMUL.FTZ R17, R12, R103 ;  /* 0x000000670c117220 */ /* 0x000fc40000410000 */
[----:B0-----:R-:W-:Y:S02]  /*72e0*/  FMUL.FTZ R24, R79, R96 ;  /* 0x000000604f187220 */ /* 0x001fe40000410000 */
[----:B---3--:R-:W-:Y:S02]  /*72f0*/  FMUL.FTZ R86, R86, R109 ;  /* 0x0000006d56567220 */ /* 0x008fe40000410000 */
[----:B------:R-:W-:Y:S02]  /*7300*/  FMUL.FTZ R13, R13, R106 ;  /* 0x0000006a0d0d7220 */ /* 0x000fe40000410000 */
[----:B------:R-:W-:Y:S02]  /*7310*/  FMUL.FTZ R81, R81, R108 ;  /* 0x0000006c51517220 */ /* 0x000fe40000410000 */
[----:B------:R-:W-:Y:S02]  /*7320*/  FMUL.FTZ R12, R75, R104 ;  /* 0x000000684b0c7220 */ /* 0x000fe40000410000 */
[----:B------:R-:W-:Y:S01]  /*7330*/  FMUL.FTZ R19, R74, R105 ;  /* 0x000000694a137220 */ /* 0x000fe20000410000 */
[----:B------:R-:W-:Y:S01]  /*7340*/  F2FP.BF16.PACK_AB R88, R89, R88 ;  /* 0x000000585958723e */ /* 0x000fe200000010ff */
        /* <DEDUP_REMOVED lines=8> */
[----:B------:R-:W-:Y:S01]  /*73d0*/  FMUL.FTZ R19, R19, R0 ;  /* 0x0000000013137220 */ /* 0x000fe20000410000 */
[----:B------:R-:W-:Y:S02]  /*73e0*/  PRMT R14, R88, 0x7632, R14 ;  /* 0x00007632580e7816 */ /* 0x000fe4000000000e */
[----:B------:R-:W-:Y:S02]  /*73f0*/  PRMT R0, R83, 0x7632, R0 ;  /* 0x0000763253007816 */ /* 0x000fe40000000000 */
        /* <DEDUP_REMOVED lines=50> */
[----:B-1----:R-:W-:-:S04]  /*7720*/  IMAD.WIDE.U32 R12, R64, c[0x0][0x210], RZ ;  /* 0x00008400400c7a25 */ /* 0x002fc800078e00ff */
[----:B------:R-:W-:-:S04]  /*7730*/  IMAD R15, R64, c[0x0][0x214], R15 ;  /* 0x00008500400f7a24 */ /* 0x000fc800078e020f */
[----:B------:R-:W-:Y:S01]  /*7740*/  IMAD.IADD R81, R13, 0x1, R15 ;  /* 0x000000010d517824 */ /* 0x000fe200078e020f */
        /* <DEDUP_REMOVED lines=11> */
.L_x_4368:
[----:B------:R-:W-:Y:S05]  /*7800*/  BSYNC B0 ;  /* 0x0000000000007941 */ /* 0x000fea0003800000 */
.L_x_4367:
[----:B------:R-:W-:Y:S01]  /*7810*/  IMAD.MOV.U32 R10, RZ, RZ, R12 ;  /* 0x000000ffff0a7224 */ /* 0x000fe200078e000c */
[----:B------:R-:W-:Y:S01]  /*7820*/  IADD3 R76, P1, R76, c[0x0][0x270], RZ ;  /* 0x00009c004c4c7a10 */ /* 0x000fe20007f3e0ff */
[----:B------:R-:W-:Y:S01]  /*7830*/  IMAD.MOV.U32 R11, RZ, RZ, R81 ;  /* 0x000000ffff0b7224 */ /* 0x000fe200078e0051 */
[-C--:B------:R-:W-:Y:S01]  /*7840*/  ISETP.GE.AND P5, PT, R72, R79.reuse, PT ;  /* 0x0000004f4800720c */ /* 0x080fe20003fa6270 */
[----:B------:R-:W-:Y:S01]  /*7850*/  IMAD R13, R67, c[0x0][0x218], RZ ;  /* 0x00008600430d7a24 */ /* 0x000fe200078e02ff */
[----:B------:R-:W-:Y:S01]  /*7860*/  IADD3.X R77, R77, c[0x0][0x274], RZ, P1, !PT ;  /* 0x00009d004d4d7a10 */ /* 0x000fe20000ffe4ff */
[C---:B------:R-:W-:Y:S01]  /*7870*/  IMAD.WIDE.U32 R10, R68.reuse, c[0x0][0x218], R10 ;  /* 0x00008600440a7a25 */ /* 0x040fe200078e000a */
[-C--:B------:R-:W-:Y:S02]  /*7880*/  ISETP.GE.AND P6, PT, R71, R79.reuse, PT ;  /* 0x0000004f4700720c */ /* 0x080fe40003fc6270 */
[----:B------:R-:W-:Y:S01]  /*7890*/  ISETP.GE.AND P2, PT, R59, R79, PT ;  /* 0x0000004f3b00720c */ /* 0x000fe20003f46270 */
[----:B------:R-:W-:Y:S01]  /*78a0*/  IMAD R13, R68, c[0x0][0x21c], R13 ;  /* 0x00008700440d7a24 */ /* 0x000fe200078e020d */
[----:B------:R-:W-:-:S02]  /*78b0*/  IADD3 R0, P0, R8, R10, RZ ;  /* 0x0000000a08007210 */ /* 0x000fc40007f1e0ff */
[----:B------:R-:W-:Y:S02]  /*78c0*/  ISETP.GE.AND P3, PT, R58, R79, PT ;  /* 0x0000004f3a00720c */ /* 0x000fe40003f66270 */
[----:B------:R-:W-:Y:S02]  /*78d0*/  IADD3.X R9, R9, R13, R11, P0, !PT ;  /* 0x0000000d09097210 */ /* 0x000fe400007fe40b */
[----:B------:R-:W-:Y:S02]  /*78e0*/  LEA R8, P1, R0, R76, 0x1 ;  /* 0x0000004c00087211 */ /* 0x000fe400078208ff */
[----:B------:R-:W-:Y:S02]  /*78f0*/  ISETP.GE.AND P0, PT, R70, R79, PT ;  /* 0x0000004f4600720c */ /* 0x000fe40003f06270 */
[----:B------:R-:W-:Y:S02]  /*7900*/  LEA.HI.X R9, R0, R77, R9, 0x1, P1 ;  /* 0x0000004d00097211 */ /* 0x000fe400008f0c09 */
[----:B------:R-:W-:-:S02]  /*7910*/  ISETP.GE.AND P1, PT, R60, R79, PT ;  /* 0x0000004f3c00720c */ /* 0x000fc40003f26270 */
        /* <DEDUP_REMOVED lines=36> */
.L_x_4369:
[----:B------:R-:W-:Y:S05]  /*7b60*/  EXIT ;  /* 0x000000000000794d */ /* 0x000fea0003800000 */
.L_x_4371:
        /* <DEDUP_REMOVED lines=9> */
.L_x_5439:


//--------------------- .text._Z25selective_scan_fwd_kernelI32Selective_Scan_fwd_kernel_traitsILi32ELi16ELi1ELb1ELb0ELb0ELb0EN3c108BFloat16EfEEv13SSMParamsBase --------------------------
	.section	.text._Z25selective_scan_fwd_kernelI32Selective_Scan_fwd_kernel_traitsILi32ELi16ELi1ELb1ELb0ELb0ELb0EN3c108BFloat16EfEEv13SSMParamsBase,"ax",@progbits
	.sectioninfo	@"SHI_REGISTERS=103"
	.align	128
        .global         _Z25selective_scan_fwd_kernelI32Selective_Scan_fwd_kernel_traitsILi32ELi16ELi1ELb1ELb0ELb0ELb0EN3c108BFloat16EfEEv13SSMParamsBase
        .type           _Z25selective_scan_fwd_kernelI32Selective_Scan_fwd_kernel_traitsILi32ELi16ELi1ELb1ELb0ELb0ELb0EN3c108BFloat16EfEEv13SSMParamsBase,@function
        .size           _Z25selective_scan_fwd_kernelI32Selective_Scan_fwd_kernel_traitsILi32ELi16ELi1ELb1ELb0ELb0ELb0EN3c108BFloat16EfEEv13SSMParamsBase,(.L_x_5440 - _Z25selective_scan_fwd_kernelI32Selective_Scan_fwd_kernel_traitsILi32ELi16ELi1ELb1ELb0ELb0ELb0EN3c108BFloat16EfEEv13SSMParamsBase)
        .other          _Z25selective_scan_fwd_kernelI32Selective_Scan_fwd_kernel_traitsILi32ELi16ELi1ELb1ELb0ELb0ELb0EN3c108BFloat16EfEEv13SSMParamsBase,@"STO_CUDA_ENTRY STV_DEFAULT"
_Z25selective_scan_fwd_kernelI32Selective_Scan_fwd_kernel_traitsILi32ELi16ELi1ELb1ELb0ELb0ELb0EN3c108BFloat16EfEEv13SSMParamsBase:
.text._Z25selective_scan_fwd_kernelI32Selective_Scan_fwd_kernel_traitsILi32ELi16ELi1ELb1ELb0ELb0ELb0EN3c108BFloat16EfEEv13SSMParamsBase:
[----:B------:R-:W-:Y:S02]  /*0000*/  MOV R1, c[0x0][0x28] ;  /* 0x00000a0000017a02 */ /* 0x000fe40000000f00 */
[----:B------:R-:W0:Y:S01]  /*0010*/  S2R R29, SR_CTAID.Y ;  /* 0x00000000001d7919 */ /* 0x000e220000002600 */
[----:B------:R-:W-:Y:S01]  /*0020*/  ISETP.NE.U32.AND P1, PT, RZ, c[0x0][0x250], PT ;  /* 0x00009400ff007a0c */ /* 0x000fe20003f25070 */
[----:B------:R-:W-:Y:S01]  /*0030*/  CS2R R26, SRZ ;  /* 0x00000000001a7805 */ /* 0x000fe2000001ff00 */
[----:B------:R-:W-:Y:S01]  /*0040*/  ULDC.64 UR6, c[0x0][0x118] ;  /* 0x0000460000067ab9 */ /* 0x000fe20000000a00 */
[----:B------:R-:W-:Y:S02]  /*0050*/  ISETP.NE.U32.AND P0, PT, RZ, c[0x0][0x238], PT ;  /* 0x00008e00ff007a0c */ /* 0x000fe40003f05070 */
[----:B------:R-:W-:Y:S02]  /*0060*/  ISETP.NE.AND.EX P1, PT, RZ, c[0x0][0x254], PT, P1 ;  /* 0x00009500ff007a0c */ /* 0x000fe40003f25310 */
[----:B------:R-:W-:Y:S02]  /*0070*/  ISETP.NE.AND.EX P0, PT, RZ, c[0x0][0x23c], PT, P0 ;  /* 0x00008f00ff007a0c */ /* 0x000fe40003f05300 */
[----:B0-----:R-:W-:-:S09]  /*0080*/  SHF.R.S32.HI R28, RZ, 0x1f, R29 ;  /* 0x0000001fff1c7819 */ /* 0x001fd2000001141d */
        /* <DEDUP_REMOVED lines=38> */
[----:B-1----:R-:W-:-:S04]  /*02f0*/  LOP3.LUT R21, R0, 0x1f, R7, 0xf8, !PT ;  /* 0x0000001f00157812 */ /* 0x002fc800078ef807 */
.L_x_4407:
        /* <DEDUP_REMOVED lines=77> */
.L_x_4373:
[----:B-12---:R-:W-:Y:S05]  /*07d0*/  BSYNC B0 ;  /* 0x0000000000007941 */ /* 0x006fea0003800000 */
.L_x_4372:
        /* <DEDUP_REMOVED lines=36> */
.L_x_4375:
[----:B------:R-:W-:Y:S05]  /*0a20*/  BSYNC B0 ;  /* 0x0000000000007941 */ /* 0x000fea0003800000 */
.L_x_4374:
        /* <DEDUP_REMOVED lines=38> */
.L_x_4377:
[----:B------:R-:W-:Y:S05]  /*0c90*/  BSYNC B0 ;  /* 0x0000000000007941 */ /* 0x000fea0003800000 */
.L_x_4376:
        /* <DEDUP_REMOVED lines=36> */
.L_x_4379:
[----:B------:R-:W-:Y:S05]  /*0ee0*/  BSYNC B0 ;  /* 0x0000000000007941 */ /* 0x000fea0003800000 */
.L_x_4378:
        /* <DEDUP_REMOVED lines=38> */
.L_x_4381:
[----:B------:R-:W-:Y:S05]  /*1150*/  BSYNC B0 ;  /* 0x0000000000007941 */ /* 0x000fea0003800000 */
.L_x_4380:
        /* <DEDUP_REMOVED lines=9> */
[----:B------:R-:W-:Y:S01]  /*11f0*/  MOV R43, 0x3e800000 ;  /* 0x3e800000002b7802 */ /* 0x000fe20000000f00 */
[----:B------:R-:W-:-:S02]  /*1200*/  HFMA2.MMA R42, -RZ, RZ, 1.3056640625, -1.8671875 ;  /* 0x3d39bf78ff2a7435 */ /* 0x000fc400000001ff */
        /* <DEDUP_REMOVED lines=28> */
.L_x_4383:
[----:B------:R-:W-:Y:S05]  /*13d0*/  BSYNC B0 ;  /* 0x0000000000007941 */ /* 0x000fea0003800000 */
.L_x_4382:
[----:B------:R-:W-:Y:S01]  /*13e0*/  ISETP.EQ.OR P4, PT, RZ, UR4, P4 ;  /* 0x00000004ff007c0c */ /* 0x000fe2000a782670 */
[----:B------:R-:W-:Y:S01]  /*13f0*/  BSSY B0, `(.L_x_4384) ;  /* 0x000002a000007945 */ /* 0x000fe20003800000 */
[----:B------:R-:W-:Y:S02]  /*1400*/  PRMT R3, RZ, 0x5410, R10 ;  /* 0x00005410ff037816 */ /* 0x000fe4000000000a */
[--C-:B------:R-:W-:Y:S02]  /*1410*/  PRMT R60, RZ, 0x5410, R6.reuse ;  /* 0x00005410ff3c7816 */ /* 0x100fe40000000006 */
[----:B------:R-:W-:Y:S01]  /*1420*/  PRMT R8, RZ, 0x7610, R6 ;  /* 0x00007610ff087816 */ /* 0x000fe20000000006 */
[----:B------:R-:W-:Y:S01]  /*1430*/  FADD.FTZ R42, R3, R26 ;  /* 0x0000001a032a7221 */ /* 0x000fe20000010000 */
[----:B------:R-:W-:Y:S02]  /*1440*/  FSETP.GTU.FTZ.AND P0, PT, R41, 20, PT ;  /* 0x41a000002900780b */ /* 0x000fe40003f1c000 */
[----:B------:R-:W-:-:S02]  /*1450*/  ISETP.EQ.OR P5, PT, RZ, UR4, P5 ;  /* 0x00000004ff007c0c */ /* 0x000fc4000afa2670 */
[----:B------:R-:W-:Y:S02]  /*1460*/  PRMT R62, RZ, 0x7610, R5 ;  /* 0x00007610ff3e7816 */ /* 0x000fe40000000005 */
[--C-:B------:R-:W-:Y:S02]  /*1470*/  PRMT R2, RZ, 0x5410, R7.reuse ;  /* 0x00005410ff027816 */ /* 0x100fe40000000007 */
        /* <DEDUP_REMOVED lines=33> */
.L_x_4385:
[----:B------:R-:W-:Y:S05]  /*1690*/  BSYNC B0 ;  /* 0x0000000000007941 */ /* 0x000fea0003800000 */
.L_x_4384:
[----:B------:R-:W-:Y:S01]  /*16a0*/  PRMT R47, RZ, 0x7610, R10 ;  /* 0x00007610ff2f7816 */ /* 0x000fe2000000000a */
[----:B------:R-:W-:Y:S01]  /*16b0*/  BSSY B0, `(.L_x_4386) ;  /* 0x0000028000007945 */ /* 0x000fe20003800000 */
[----:B------:R-:W-:Y:S02]  /*16c0*/  FSETP.GTU.FTZ.AND P4, PT, R42, 20, PT ;  /* 0x41a000002a00780b */ /* 0x000fe40003f9c000 */
[--C-:B------:R-:W-:Y:S01]  /*16d0*/  PRMT R43, RZ, 0x5410, R11.reuse ;  /* 0x00005410ff2b7816 */ /* 0x100fe2000000000b */
[----:B------:R-:W-:Y:S01]  /*16e0*/  FADD.FTZ R47, R47, R26 ;  /* 0x0000001a2f2f7221 */ /* 0x000fe20000010000 */
[----:B------:R-:W-:Y:S02]  /*16f0*/  PRMT R59, RZ, 0x7610, R11 ;  /* 0x00007610ff3b7816 */ /* 0x000fe4000000000b */
[--C-:B------:R-:W-:Y:S02]  /*1700*/  PRMT R5, RZ, 0x5410, R12.reuse ;  /* 0x00005410ff057816 */ /* 0x100fe4000000000c */
        /* <DEDUP_REMOVED lines=34> */
.L_x_4387:
[----:B------:R-:W-:Y:S05]  /*1930*/  BSYNC B0 ;  /* 0x0000000000007941 */ /* 0x000fea0003800000 */
.L_x_4386:
        /* <DEDUP_REMOVED lines=43> */
.L_x_4389:
[----:B------:R-:W-:Y:S05]  /*1bf0*/  BSYNC B0 ;  /* 0x0000000000007941 */ /* 0x000fea0003800000 */
.L_x_4388:
        /* <DEDUP_REMOVED lines=41> */
.L_x_4391:
[----:B------:R-:W-:Y:S05]  /*1e90*/  BSYNC B0 ;  /* 0x0000000000007941 */ /* 0x000fea0003800000 */
.L_x_4390:
        /* <DEDUP_REMOVED lines=47> */
.L_x_4393:
[----:B------:R-:W-:Y:S05]  /*2190*/  BSYNC B0 ;  /* 0x0000000000007941 */ /* 0x000fea0003800000 */
.L_x_4392:
        /* <DEDUP_REMOVED lines=33> */
.L_x_4395:
[----:B------:R-:W-:Y:S05]  /*23b0*/  BSYNC B0 ;  /* 0x0000000000007941 */ /* 0x000fea0003800000 */
.L_x_4394:
        /* <DEDUP_REMOVED lines=33> */
.L_x_4397:
[----:B------:R-:W-:Y:S05]  /*25d0*/  BSYNC B0 ;  /* 0x0000000000007941 */ /* 0x000fea0003800000 */
.L_x_4396:
        /* <DEDUP_REMOVED lines=33> */
.L_x_4399:
[----:B------:R-:W-:Y:S05]  /*27f0*/  BSYNC B0 ;  /* 0x0000000000007941 */ /* 0x000fea0003800000 */
.L_x_4398:
        /* <DEDUP_REMOVED lines=33> */
.L_x_4401:
[----:B------:R-:W-:Y:S05]  /*2a10*/  BSYNC B0 ;  /* 0x0000000000007941 */ /* 0x000fea0003800000 */
.L_x_4400:
        /* <DEDUP_REMOVED lines=33> */
.L_x_4403:
[----:B------:R-:W-:Y:S05]  /*2c30*/  BSYNC B0 ;  /* 0x0000000000007941 */ /* 0x000fea0003800000 */
.L_x_4402:
[----:B------:R-:W-:Y:S01]  /*2c40*/  BAR.SYNC.DEFER_BLOCKING 0x0 ;  /* 0x0000000000007b1d */ /* 0x000fe20000010000 */
[----:B------:R-:W-:Y:S02]  /*2c50*/  FMUL.FTZ R59, R62, R33 ;  /* 0x000000213e3b7220 */ /* 0x000fe40000410000 */
        /* <DEDUP_REMOVED lines=18> */
[----:B------:R-:W-:Y:S01]  /*2d80*/  MOV R9, 0x8 ;  /* 0x0000000800097802 */ /* 0x000fe20000000f00 */
[C---:B------:R-:W-:Y:S01]  /*2d90*/  IMAD R4, R28.reuse, c[0x0][0x180], RZ ;  /* 0x000060001c047a24 */ /* 0x040fe200078e02ff */
[----:B------:R-:W-:Y:S01]  /*2da0*/  HFMA2.MMA R95, -RZ, RZ, 0, 0 ;  /* 0x00000000ff5f7435 */ /* 0x000fe200000001ff */
[----:B------:R-:W1:Y:S01]  /*2db0*/  S2R R25, SR_CTAID.X ;  /* 0x0000000000197919 */ /* 0x000e620000002500 */
[C---:B------:R-:W-:Y:S01]  /*2dc0*/  IMAD R6, R28.reuse, c[0x0][0x1b8], RZ ;  /* 0x00006e001c067a24 */ /* 0x040fe200078e02ff */
[----:B------:R-:W-:Y:S01]  /*2dd0*/  UMOV UR4, URZ ;  /* 0x0000003f00047c82 */ /* 0x000fe20008000000 */
[----:B------:R-:W-:-:S02]  /*2de0*/  IMAD R72, R28, c[0x0][0x198], RZ ;  /* 0x000066001c487a24 */ /* 0x000fc400078e02ff */
[----:B------:R-:W-:Y:S02]  /*2df0*/  IMAD R73, R22, c[0x0][0x16c], RZ ;  /* 0x00005b0016497a24 */ /* 0x000fe400078e02ff */
[----:B------:R-:W-:Y:S02]  /*2e00*/  FMUL.FTZ R63, R63, R54 ;  /* 0x000000363f3f7220 */ /* 0x000fe40000410000 */
[C---:B0-----:R-:W-:Y:S02]  /*2e10*/  IMAD R75, R29.reuse, c[0x0][0x184], R4 ;  /* 0x000061001d4b7a24 */ /* 0x041fe400078e0204 */
[----:B------:R-:W-:Y:S02]  /*2e20*/  IMAD R77, R29, c[0x0][0x1bc], R6 ;  /* 0x00006f001d4d7a24 */ /* 0x000fe400078e0206 */
[----:B-1----:R-:W-:Y:S02]  /*2e30*/  IMAD R2, R25, c[0x0][0x164], R29 ;  /* 0x0000590019027a24 */ /* 0x002fe400078e021d */
[----:B------:R-:W-:-:S04]  /*2e40*/  IMAD.WIDE.U32 R4, R29, c[0x0][0x1b8], RZ ;  /* 0x00006e001d047a25 */ /* 0x000fc800078e00ff */
[----:B------:R-:W-:Y:S02]  /*2e50*/  IMAD R2, R2, c[0x0][0x174], RZ ;  /* 0x00005d0002027a24 */ /* 0x000fe400078e02ff */
[C---:B------:R-:W-:Y:S01]  /*2e60*/  IMAD R79, R29.reuse, c[0x0][0x19c], R72 ;  /* 0x000067001d4f7a24 */ /* 0x040fe200078e0248 */
[----:B------:R-:W-:Y:S01]  /*2e70*/  LEA R72, P1, R4, c[0x0][0x230], 0x2 ;  /* 0x00008c0004487a11 */ /* 0x000fe200078210ff */
[----:B------:R-:W-:Y:S02]  /*2e80*/  IMAD R2, R2, c[0x0][0x16c], RZ ;  /* 0x00005b0002027a24 */ /* 0x000fe400078e02ff */
[----:B------:R-:W-:-:S04]  /*2e90*/  IMAD.WIDE.U32 R6, R29, c[0x0][0x198], RZ ;  /* 0x000066001d067a25 */ /* 0x000fc800078e00ff */
[----:B------:R-:W-:Y:S01]  /*2ea0*/  IMAD.WIDE R8, R2, R9, c[0x0][0x260] ;  /* 0x0000980002087625 */ /* 0x000fe200078e0209 */
[----:B------:R-:W-:-:S03]  /*2eb0*/  LEA R74, P2, R6, c[0x0][0x228], 0x2 ;  /* 0x00008a00064a7a11 */ /* 0x000fc600078410ff */
        /* <DEDUP_REMOVED lines=9> */
.L_x_4405:
[----:B------:R-:W-:Y:S02]  /*2f50*/  MOV R2, R73 ;  /* 0x0000004900027202 */ /* 0x000fe40000000f00 */
[----:B------:R-:W-:-:S05]  /*2f60*/  MOV R3, R76 ;  /* 0x0000004c00037202 */ /* 0x000fca0000000f00 */
[----:B------:R0:W2:Y:S02]  /*2f70*/  LDG.E R5, [R2.64] ;  /* 0x0000000602057981 */ /* 0x0000a4000c1e1900 */
[----:B0-----:R-:W-:Y:S02]  /*2f80*/  MOV R2, R74 ;  /* 0x0000004a00027202 */ /* 0x001fe40000000f00 */
[----:B------:R-:W-:-:S05]  /*2f90*/  MOV R3, R77 ;  /* 0x0000004d00037202 */ /* 0x000fca0000000f00 */
[----:B------:R0:W3:Y:S02]  /*2fa0*/  LDG.E R85, [R2.64] ;  /* 0x0000000602557981 */ /* 0x0000e4000c1e1900 */
[----:B0-----:R-:W-:Y:S02]  /*2fb0*/  MOV R2, R72 ;  /* 0x0000004800027202 */ /* 0x001fe40000000f00 */
[----:B------:R-:W-:-:S05]  /*2fc0*/  MOV R3, R75 ;  /* 0x0000004b00037202 */ /* 0x000fca0000000f00 */
[----:B------:R0:W3:Y:S01]  /*2fd0*/  LDG.E R92, [R2.64] ;  /* 0x00000006025c7981 */ /* 0x0000e2000c1e1900 */
[C---:B------:R-:W-:Y:S02]  /*2fe0*/  ISETP.GE.AND P0, PT, R23.reuse, 0x1, PT ;  /* 0x000000011700780c */ /* 0x040fe40003f06270 */
[C---:B------:R-:W-:Y:S02]  /*2ff0*/  ISETP.GE.AND P1, PT, R23.reuse, 0x8, PT ;  /* 0x000000081700780c */ /* 0x040fe40003f26270 */
[----:B------:R-:W-:Y:S01]  /*3000*/  ISETP.NE.AND P2, PT, R23, RZ, PT ;  /* 0x000000ff1700720c */ /* 0x000fe20003f45270 */
        /* <DEDUP_REMOVED lines=9> */
[----:B------:R-:W2:Y:S01]  /*30a0*/  MUFU.EX2 R78, R78 ;  /* 0x0000004e004e7308 */ /* 0x000ea20000000800 */
[C---:B------:R-:W-:Y:S02]  /*30b0*/  FMUL.FTZ R88, R5.reuse, R37 ;  /* 0x0000002505587220 */ /* 0x040fe40000410000 */
[----:B------:R-:W-:-:S05]  /*30c0*/  FMUL.FTZ R86, R5, R38 ;  /* 0x0000002605567220 */ /* 0x000fca0000410000 */
[----:B------:R-:W4:Y:S08]  /*30d0*/  MUFU.EX2 R80, R80 ;  /* 0x0000005000507308 */ /* 0x000f300000000800 */
[----:B------:R-:W5:Y:S01]  /*30e0*/  MUFU.EX2 R82, R82 ;  /* 0x0000005200527308 */ /* 0x000f620000000800 */
[-C--:B-1----:R-:W-:Y:S02]  /*30f0*/  FFMA.FTZ R4, R55, R79.reuse, R58 ;  /* 0x0000004f37047223 */ /* 0x082fe4000001003a */
[----:B--2---:R-:W-:-:S05]  /*3100*/  FMUL.FTZ R7, R78, R79 ;  /* 0x0000004f4e077220 */ /* 0x004fca0000410000 */
[----:B------:R-:W1:Y:S01]  /*3110*/  MUFU.EX2 R81, R81 ;  /* 0x0000005100517308 */ /* 0x000e620000000800 */
[C---:B----4-:R-:W-:Y:S02]  /*3120*/  FFMA.FTZ R4, R80.reuse, R4, R57 ;  /* 0x0000000450047223 */ /* 0x050fe40000010039 */
[----:B------:R-:W-:-:S05]  /*3130*/  FMUL.FTZ R7, R80, R7 ;  /* 0x0000000750077220 */ /* 0x000fca0000410000 */
[----:B------:R-:W2:Y:S01]  /*3140*/  MUFU.EX2 R84, R84 ;  /* 0x0000005400547308 */ /* 0x000ea20000000800 */
[C---:B-----5:R-:W-:Y:S02]  /*3150*/  FFMA.FTZ R4, R82.reuse, R4, R59 ;  /* 0x0000000452047223 */ /* 0x060fe4000001003b */
[----:B0-----:R-:W-:-:S05]  /*3160*/  FMUL.FTZ R2, R82, R7 ;  /* 0x0000000752027220 */ /* 0x001fca0000410000 */
[----:B------:R-:W0:Y:S01]  /*3170*/  MUFU.EX2 R83, R83 ;  /* 0x0000005300537308 */ /* 0x000e220000000800 */
[----:B------:R-:W-:Y:S02]  /*3180*/  FMUL.FTZ R87, R5, R39 ;  /* 0x0000002705577220 */ /* 0x000fe40000410000 */
[----:B-1----:R-:W-:-:S05]  /*3190*/  FFMA.FTZ R4, R81, R4, R60 ;  /* 0x0000000451047223 */ /* 0x002fca000001003c */
[----:B------:R-:W1:Y:S01]  /*31a0*/  MUFU.EX2 R88, R88 ;  /* 0x0000005800587308 */ /* 0x000e620000000800 */
[----:B------:R-:W-:Y:S02]  /*31b0*/  FMUL.FTZ R3, R81, R2 ;  /* 0x0000000251037220 */ /* 0x000fe40000410000 */
[----:B------:R-:W-:-:S05]  /*31c0*/  FMUL.FTZ R90, R5, R40 ;  /* 0x00000028055a7220 */ /* 0x000fca0000410000 */
[----:B------:R-:W4:Y:S01]  /*31d0*/  MUFU.EX2 R86, R86 ;  /* 0x0000005600567308 */ /* 0x000f220000000800 */
[C---:B--2---:R-:W-:Y:S02]  /*31e0*/  FFMA.FTZ R4, R84.reuse, R4, R61 ;  /* 0x0000000454047223 */ /* 0x044fe4000001003d */
[----:B------:R-:W-:Y:S02]  /*31f0*/  FMUL.FTZ R2, R84, R3 ;  /* 0x0000000354027220 */ /* 0x000fe40000410000 */
[----:B------:R-:W-:-:S03]  /*3200*/  FMUL.FTZ R89, R5, R41 ;  /* 0x0000002905597220 */ /* 0x000fc60000410000 */
[----:B------:R-:W2:Y:S01]  /*3210*/  MUFU.EX2 R87, R87 ;  /* 0x0000005700577308 */ /* 0x000ea20000000800 */
[C---:B0-----:R-:W-:Y:S02]  /*3220*/  FFMA.FTZ R4, R83.reuse, R4, R62 ;  /* 0x0000000453047223 */ /* 0x041fe4000001003e */
[----:B------:R-:W-:Y:S02]  /*3230*/  FMUL.FTZ R3, R83, R2 ;  /* 0x0000000253037220 */ /* 0x000fe40000410000 */
[----:B------:R-:W-:-:S03]  /*3240*/  FMUL.FTZ R91, R5, R42 ;  /* 0x0000002a055b7220 */ /* 0x000fc60000410000 */
[----:B------:R-:W0:Y:S01]  /*3250*/  MUFU.EX2 R90, R90 ;  /* 0x0000005a005a7308 */ /* 0x000e220000000800 */
[C---:B-1----:R-:W-:Y:S02]  /*3260*/  FFMA.FTZ R4, R88.reuse, R4, R65 ;  /* 0x0000000458047223 */ /* 0x042fe40000010041 */
[----:B------:R-:W-:Y:S02]  /*3270*/  FMUL.FTZ R3, R88, R3 ;  /* 0x0000000358037220 */ /* 0x000fe40000410000 */
[----:B------:R-:W-:-:S03]  /*3280*/  FMUL.FTZ R93, R5, R47 ;  /* 0x0000002f055d7220 */ /* 0x000fc60000410000 */
[----:B------:R-:W1:Y:S01]  /*3290*/  MUFU.EX2 R89, R89 ;  /* 0x0000005900597308 */ /* 0x000e620000000800 */
[C---:B----4-:R-:W-:Y:S02]  /*32a0*/  FFMA.FTZ R4, R86.reuse, R4, R67 ;  /* 0x0000000456047223 */ /* 0x050fe40000010043 */
[----:B------:R-:W-:Y:S02]  /*32b0*/  FMUL.FTZ R2, R86, R3 ;  /* 0x0000000356027220 */ /* 0x000fe40000410000 */
[----:B------:R-:W-:-:S03]  /*32c0*/  FMUL.FTZ R94, R5, R50 ;  /* 0x00000032055e7220 */ /* 0x000fc60000410000 */
[----:B------:R-:W4:Y:S01]  /*32d0*/  MUFU.EX2 R91, R91 ;  /* 0x0000005b005b7308 */ /* 0x000f220000000800 */
[C---:B--2---:R-:W-:Y:S02]  /*32e0*/  FFMA.FTZ R4, R87.reuse, R4, R64 ;  /* 0x0000000457047223 */ /* 0x044fe40000010040 */
[----:B------:R-:W-:Y:S02]  /*32f0*/  FMUL.FTZ R3, R87, R2 ;  /* 0x0000000257037220 */ /* 0x000fe40000410000 */
        /* <DEDUP_REMOVED lines=8> */
[C---:B----4-:R-:W-:Y:S02]  /*3380*/  FFMA.FTZ R4, R91.reuse, R4, R70 ;  /* 0x000000045b047223 */ /* 0x050fe40000010046 */
[----:B------:R-:W-:Y:S02]  /*3390*/  FMUL.FTZ R2, R91, R2 ;  /* 0x000000025b027220 */ /* 0x000fe40000410000 */
[C---:B--2---:R-:W-:Y:S02]  /*33a0*/  FFMA.FTZ R4, R93.reuse, R4, R66 ;  /* 0x000000045d047223 */ /* 0x044fe40000010042 */
[----:B------:R-:W-:Y:S02]  /*33b0*/  FMUL.FTZ R3, R93, R2 ;  /* 0x000000025d037220 */ /* 0x000fe40000410000 */
[C---:B0-----:R-:W-:Y:S02]  /*33c0*/  FFMA.FTZ R4, R94.reuse, R4, R71 ;  /* 0x000000045e047223 */ /* 0x041fe40000010047 */
[----:B------:R-:W-:-:S02]  /*33d0*/  FMUL.FTZ R5, R94, R3 ;  /* 0x000000035e057220 */ /* 0x000fc40000410000 */
[C---:B-1----:R-:W-:Y:S02]  /*33e0*/  FFMA.FTZ R3, R96.reuse, R4, R63 ;  /* 0x0000000460037223 */ /* 0x042fe4000001003f */
[----:B------:R-:W-:-:S03]  /*33f0*/  FMUL.FTZ R2, R96, R5 ;  /* 0x0000000560027220 */ /* 0x000fc60000410000 */
[----:B------:R-:W0:Y:S04]  /*3400*/  SHFL.UP PT, R4, R3, 0x1, RZ ;  /* 0x0420000003047989 */ /* 0x000e2800000e00ff */
[----:B------:R-:W1:Y:S01]  /*3410*/  SHFL.UP PT, R5, R2, 0x1, RZ ;  /* 0x0420000002057989 */ /* 0x000e6200000e00ff */
        /* <DEDUP_REMOVED lines=14> */
[----:B------:R-:W-:-:S04]  /*3500*/  ISETP.NE.AND P0, PT, R20, RZ, PT ;  /* 0x000000ff1400720c */ /* 0x000fc80003f05270 */
[----:B------:R-:W-:Y:S02]  /*3510*/  ISETP.EQ.OR P0, PT, R22, RZ, P0 ;  /* 0x000000ff1600720c */ /* 0x000fe40000702670 */
[----:B------:R-:W-:Y:S02]  /*3520*/  MOV R5, RZ ;  /* 0x000000ff00057202 */ /* 0x000fe40000000f00 */
[----:B------:R-:W-:-:S09]  /*3530*/  MOV R4, 0x3f800000 ;  /* 0x3f80000000047802 */ /* 0x000fd20000000f00 */
[----:B------:R-:W-:Y:S01]  /*3540*/  @!P0 LDS.64 R4, [UR4+0x450] ;  /* 0x00045004ff048984 */ /* 0x000fe20008000a00 */
[C---:B0-----:R-:W-:Y:S02]  /*3550*/  @P1 FFMA.FTZ R3, R2.reuse, R6, R3 ;  /* 0x0000000602031223 */ /* 0x041fe40000010003 */
[----:B-1----:R-:W-:-:S03]  /*3560*/  @P1 FMUL.FTZ R2, R2, R7 ;  /* 0x0000000702021220 */ /* 0x002fc60000410000 */
[----:B------:R-:W0:Y:S04]  /*3570*/  SHFL.UP PT, R6, R3, 0x10, RZ ;  /* 0x0600000003067989 */ /* 0x000e2800000e00ff */
[----:B------:R-:W1:Y:S01]  /*3580*/  SHFL.UP PT, R7, R2, 0x10, RZ ;  /* 0x0600000002077989 */ /* 0x000e6200000e00ff */
[C---:B------:R-:W-:Y:S02]  /*3590*/  ISETP.GE.AND P0, PT, R23.reuse, 0x10, PT ;  /* 0x000000101700780c */ /* 0x040fe40003f06270 */
[----:B------:R-:W-:-:S11]  /*35a0*/  ISETP.NE.AND P1, PT, R23, 0x1f, PT ;  /* 0x0000001f1700780c */ /* 0x000fd60003f25270 */
[C---:B0-----:R-:W-:Y:S02]  /*35b0*/  @P0 FFMA.FTZ R3, R2.reuse, R6, R3 ;  /* 0x0000000602030223 */ /* 0x041fe40000010003 */
[----:B-1----:R-:W-:-:S05]  /*35c0*/  @P0 FMUL.FTZ R2, R2, R7 ;  /* 0x0000000702020220 */ /* 0x002fca0000410000 */
[----:B------:R-:W-:Y:S04]  /*35d0*/  @!P1 STS.64 [0x430], R2 ;  /* 0x00043002ff009388 */ /* 0x000fe80000000a00 */
[----:B------:R-:W-:Y:S06]  /*35e0*/  BAR.SYNC.DEFER_BLOCKING 0x0 ;  /* 0x0000000000007b1d */ /* 0x000fec0000010000 */
[----:B------:R-:W-:Y:S04]  /*35f0*/  @!P2 STS.64 [0x440], R4 ;  /* 0x00044004ff00a388 */ /* 0x000fe80000000a00 */
[----:B------:R-:W-:Y:S04]  /*3600*/  LDS.64 R6, [0x430] ;  /* 0x00043000ff067984 */ /* 0x000fe80000000a00 */
[----:B------:R-:W-:Y:S06]  /*3610*/  BAR.SYNC.DEFER_BLOCKING 0x0 ;  /* 0x0000000000007b1d */ /* 0x000fec0000010000 */
[----:B------:R-:W0:Y:S04]  /*3620*/  S2R R100, SR_TID.X ;  /* 0x0000000000647919 */ /* 0x000e280000002100 */
[----:B------:R-:W1:Y:S04]  /*3630*/  SHFL.UP PT, R99, R3, 0x1, RZ ;  /* 0x0420000003637989 */ /* 0x000e6800000e00ff */
[----:B------:R-:W-:Y:S04]  /*3640*/  LDS R98, [0x444] ;  /* 0x00044400ff627984 */ /* 0x000fe80000000800 */
[----:B------:R-:W2:Y:S01]  /*3650*/  SHFL.UP PT, R97, R2, 0x1, RZ ;  /* 0x0420000002617989 */ /* 0x000ea200000e00ff */
[----:B0-----:R-:W-:-:S02]  /*3660*/  ISETP.NE.AND P0, PT, R100, RZ, PT ;  /* 0x000000ff6400720c */ /* 0x001fc40003f05270 */
[----:B-1----:R-:W-:Y:S02]  /*3670*/  @!P2 MOV R99, R5 ;  /* 0x000000050063a202 */ /* 0x002fe40000000f00 */
[----:B--2---:R-:W-:-:S09]  /*3680*/  @!P2 MOV R97, R4 ;  /* 0x000000040061a202 */ /* 0x004fd20000000f00 */
[----:B------:R-:W-:-:S04]  /*3690*/  @P0 FFMA.FTZ R99, R98, R97, R99 ;  /* 0x0000006162630223 */ /* 0x000fc80000010063 */
[----:B------:R-:W-:-:S04]  /*36a0*/  FFMA.FTZ R99, R78, R99, R55 ;  /* 0x000000634e637223 */ /* 0x000fc80000010037 */
[----:B------:R-:W-:-:S04]  /*36b0*/  FFMA.FTZ R98, R79, R99, R58 ;  /* 0x000000634f627223 */ /* 0x000fc8000001003a */
[----:B------:R-:W-:Y:S01]  /*36c0*/  FFMA.FTZ R79, R80, R98, R57 ;  /* 0x00000062504f7223 */ /* 0x000fe20000010039 */
[----:B------:R-:W-:-:S03]  /*36d0*/  MOV R78, c[0x0][0x1a0] ;  /* 0x00006800004e7a02 */ /* 0x000fc60000000f00 */
[----:B------:R-:W-:Y:S01]  /*36e0*/  FFMA.FTZ R82, R82, R79, R59 ;  /* 0x0000004f52527223 */ /* 0x000fe2000001003b */
[----:B------:R-:W-:-:S03]  /*36f0*/  MOV R2, c[0x0][0x1a4] ;  /* 0x0000690000027a02 */ /* 0x000fc60000000f00 */
[----:B------:R-:W-:Y:S01]  /*3700*/  FFMA.FTZ R81, R81, R82, R60 ;  /* 0x0000005251517223 */ /* 0x000fe2000001003c */
[----:B------:R-:W-:-:S03]  /*3710*/  LEA R74, P1, R78, R74, 0x2 ;  /* 0x0000004a4e4a7211 */ /* 0x000fc600078210ff */
[----:B------:R-:W-:Y:S01]  /*3720*/  FFMA.FTZ R84, R84, R81, R61 ;  /* 0x0000005154547223 */ /* 0x000fe2000001003d */
[----:B------:R-:W-:-:S03]  /*3730*/  LEA.HI.X R77, R78, R77, R2, 0x2, P1 ;  /* 0x0000004d4e4d7211 */ /* 0x000fc600008f1402 */
[----:B------:R-:W-:Y:S01]  /*3740*/  FFMA.FTZ R78, R83, R84, R62 ;  /* 0x00000054534e7223 */ /* 0x000fe2000001003e */
[----:B------:R-:W-:Y:S02]  /*3750*/  MOV R3, c[0x0][0x1c0] ;  /* 0x0000700000037a02 */ /* 0x000fe40000000f00 */
[----:B------:R-:W-:Y:S01]  /*3760*/  ISETP.NE.AND P0, PT, R100, RZ, PT ;  /* 0x000000ff6400720c */ /* 0x000fe20003f05270 */
[----:B------:R-:W-:Y:S01]  /*3770*/  FFMA.FTZ R88, R88, R78, R65 ;  /* 0x0000004e58587223 */ /* 0x000fe20000010041 */
[----:B------:R-:W-:Y:S02]  /*3780*/  MOV R80, c[0x0][0x1c4] ;  /* 0x0000710000507a02 */ /* 0x000fe40000000f00 */
[C---:B------:R-:W-:Y:S01]  /*3790*/  LEA R72, P2, R3.reuse, R72, 0x2 ;  /* 0x0000004803487211 */ /* 0x040fe200078410ff */
[----:B------:R-:W-:Y:S01]  /*37a0*/  FFMA.FTZ R86, R86, R88, R67 ;  /* 0x0000005856567223 */ /* 0x000fe20000010043 */
[----:B------:R-:W-:Y:S02]  /*37b0*/  MOV R2, c[0x0][0x188] ;  /* 0x0000620000027a02 */ /* 0x000fe40000000f00 */
[----:B------:R-:W-:Y:S01]  /*37c0*/  LEA.HI.X R75, R3, R75, R80, 0x2, P2 ;  /* 0x0000004b034b7211 */ /* 0x000fe200010f1450 */
[----:B------:R-:W-:Y:S01]  /*37d0*/  FFMA.FTZ R87, R87, R86, R64 ;  /* 0x0000005657577223 */ /* 0x000fe20000010040 */
[----:B------:R-:W-:-:S02]  /*37e0*/  MOV R3, c[0x0][0x18c] ;  /* 0x0000630000037a02 */ /* 0x000fc40000000f00 */
[----:B------:R-:W-:Y:S01]  /*37f0*/  LEA R73, P1, R2, R73, 0x2 ;  /* 0x0000004902497211 */ /* 0x000fe200078210ff */
[----:B------:R-:W-:Y:S02]  /*3800*/  FFMA.FTZ R90, R90, R87, R69 ;  /* 0x000000575a5a7223 */ /* 0x000fe40000010045 */
[----:B------:R-:W-:Y:S01]  /*3810*/  FFMA.FTZ R7, R6, R5, R7 ;  /* 0x0000000506077223 */ /* 0x000fe20000010007 */
[----:B------:R-:W-:Y:S01]  /*3820*/  LEA.HI.X R76, R2, R76, R3, 0x2, P1 ;  /* 0x0000004c024c7211 */ /* 0x000fe200008f1403 */
[----:B------:R-:W-:Y:S01]  /*3830*/  FMUL.FTZ R6, R6, R4 ;  /* 0x0000000406067220 */ /* 0x000fe20000410000 */
[----:B------:R-:W-:Y:S02]  /*3840*/  @!P0 MOV R2, R8 ;  /* 0x0000000800028202 */ /* 0x000fe40000000f00 */
[----:B------:R-:W-:Y:S01]  /*3850*/  @!P0 MOV R3, R9 ;  /* 0x0000000900038202 */ /* 0x000fe20000000f00 */
[----:B------:R-:W-:Y:S01]  /*3860*/  FFMA.FTZ R4, R89, R90, R68 ;  /* 0x0000005a59047223 */ /* 0x000fe20000010044 */
[----:B------:R-:W-:Y:S01]  /*3870*/  IADD3 R95, R95, 0x1, RZ ;  /* 0x000000015f5f7810 */ /* 0x000fe20007ffe0ff */
[----:B------:R-:W-:Y:S04]  /*3880*/  @!P0 STS.64 [UR4+0x450], R6 ;  /* 0x00045006ff008988 */ /* 0x000fe80008000a04 */
[----:B------:R0:W-:Y:S01]  /*3890*/  @!P0 STG.E.64 [R2.64], R6 ;  /* 0x0000000602008986 */ /* 0x0001e2000c101b06 */
[----:B------:R-:W-:Y:S01]  /*38a0*/  ISETP.GE.AND P0, PT, R95, c[0x0][0x16c], PT ;  /* 0x00005b005f007a0c */ /* 0x000fe20003f06270 */
[----:B---3--:R-:W-:-:S02]  /*38b0*/  FMUL.FTZ R85, R85, R92 ;  /* 0x0000005c55557220 */ /* 0x008fc40000410000 */
[----:B0-----:R-:W-:-:S04]  /*38c0*/  FFMA.FTZ R2, R91, R4, R70 ;  /* 0x000000045b027223 */ /* 0x001fc80000010046 */
[----:B------:R-:W-:-:S04]  /*38d0*/  FFMA.FTZ R93, R93, R2, R66 ;  /* 0x000000025d5d7223 */ /* 0x000fc80000010042 */
[----:B------:R-:W-:Y:S01]  /*38e0*/  FFMA.FTZ R94, R94, R93, R71 ;  /* 0x0000005d5e5e7223 */ /* 0x000fe20000010047 */
[----:B------:R-:W-:Y:S01]  /*38f0*/  IADD3 R8, P1, R8, 0x8, RZ ;  /* 0x0000000808087810 */ /* 0x000fe20007f3e0ff */
[----:B------:R-:W-:Y:S02]  /*3900*/  UIADD3 UR4, UR4, 0x8, URZ ;  /* 0x0000000804047890 */ /* 0x000fe4000fffe03f */
[----:B------:R-:W-:Y:S01]  /*3910*/  FFMA.FTZ R96, R96, R94, R63 ;  /* 0x0000005e60607223 */ /* 0x000fe2000001003f */
[----:B------:R-:W-:Y:S01]  /*3920*/  IADD3.X R9, RZ, R9, RZ, P1, !PT ;  /* 0x00000009ff097210 */ /* 0x000fe20000ffe4ff */
        /* <DEDUP_REMOVED lines=15> */
[----:B------:R-:W-:Y:S01]  /*3a20*/  FFMA.FTZ R48, R85, R96, R48 ;  /* 0x0000006055307223 */ /* 0x000fe20000010030 */
[----:B------:R-:W-:Y:S05]  /*3a30*/  @!P0 BRA `(.L_x_4405) ;  /* 0xfffff51000008947 */ /* 0x000fea000383ffff */
.L_x_4404:
[----:B------:R-:W-:Y:S01]  /*3a40*/  BAR.SYNC.DEFER_BLOCKING 0x0 ;  /* 0x0000000000007b1d */ /* 0x000fe20000010000 */
[----:B------:R-:W-:Y:S01]  /*3a50*/  F2FP.BF16.PACK_AB R7, R56, R53 ;  /* 0x000000353807723e */ /* 0x000fe200000010ff */
[----:B------:R-:W-:Y:S01]  /*3a60*/  IMAD R30, R24, c[0x0][0x200], RZ ;  /* 0x00008000181e7a24 */ /* 0x000fe200078e02ff */
[----:B------:R-:W-:Y:S02]  /*3a70*/  F2FP.BF16.PACK_AB R6, R51, R52 ;  /* 0x000000343306723e */ /* 0x000fe400000010ff */
[----:B------:R-:W-:Y:S01]  /*3a80*/  F2FP.BF16.PACK_AB R5, R49, R46 ;  /* 0x0000002e3105723e */ /* 0x000fe200000010ff */
[----:B------:R-:W-:Y:S01]  /*3a90*/  IMAD R31, R25, c[0x0][0x204], R30 ;  /* 0x00008100191f7a24 */ /* 0x000fe200078e021e */
[----:B------:R-:W-:Y:S01]  /*3aa0*/  F2FP.BF16.PACK_AB R4, R45, R10 ;  /* 0x0000000a2d04723e */ /* 0x000fe200000010ff */
[----:B------:R-:W-:Y:S01]  /*3ab0*/  IMAD R30, R28, c[0x0][0x208], RZ ;  /* 0x000082001c1e7a24 */ /* 0x000fe200078e02ff */
        /* <DEDUP_REMOVED lines=8> */
[----:B------:R0:W-:Y:S01]  /*3b40*/  STS.128 [R0], R4 ;  /* 0x0000000400007388 */ /* 0x0001e20000000c00 */
[----:B------:R-:W-:Y:S01]  /*3b50*/  IADD3 R16, P2, R16, 0x400, RZ ;  /* 0x0000040010107810 */ /* 0x000fe20007f5e0ff */
[----:B------:R-:W-:Y:S01]  /*3b60*/  IMAD.WIDE.U32 R2, R25, c[0x0][0x200], R2 ;  /* 0x0000800019027a25 */ /* 0x000fe200078e0002 */
[----:B------:R-:W-:Y:S01]  /*3b70*/  IADD3.X R19, RZ, R19, RZ, P1, !PT ;  /* 0x00000013ff137210 */ /* 0x000fe20000ffe4ff */
[----:B------:R-:W-:Y:S01]  /*3b80*/  STS.128 [R0+0x10], R12 ;  /* 0x0000100c00007388 */ /* 0x000fe20000000c00 */
[----:B------:R-:W-:-:S06]  /*3b90*/  NOP ;  /* 0x0000000000007918 */ /* 0x000fcc0000000000 */
[----:B------:R-:W1:Y:S01]  /*3ba0*/  LDS.128 R8, [R23.X16] ;  /* 0x0000000017087984 */ /* 0x000e62000000cc00 */
[----:B------:R-:W-:Y:S02]  /*3bb0*/  IADD3 R3, R3, R31, RZ ;  /* 0x0000001f03037210 */ /* 0x000fe40007ffe0ff */
[----:B------:R-:W-:Y:S01]  /*3bc0*/  IADD3.X R17, RZ, R17, RZ, P2, !PT ;  /* 0x00000011ff117210 */ /* 0x000fe200017fe4ff */
[----:B------:R-:W2:Y:S01]  /*3bd0*/  LDS.128 R32, [R23.X16+0x200] ;  /* 0x0002000017207984 */ /* 0x000ea2000000cc00 */
[C---:B0-----:R-:W-:Y:S02]  /*3be0*/  IMAD R5, R29.reuse, c[0x0][0x20c], R30 ;  /* 0x000083001d057a24 */ /* 0x041fe400078e021e */
        /* <DEDUP_REMOVED lines=10> */
.L_x_4406:
[----:B------:R-:W-:Y:S05]  /*3c90*/  EXIT ;  /* 0x000000000000794d */ /* 0x000fea0003800000 */
.L_x_4408:
        /* <DEDUP_REMOVED lines=14> */
.L_x_5440:


//--------------------- .text._Z25selective_scan_fwd_kernelI32Selective_Scan_fwd_kernel_traitsILi32ELi16ELi1ELb1ELb0ELb0ELb1EN3c108BFloat16EfEEv13SSMParamsBase --------------------------
	.section	.text._Z25selective_scan_fwd_kernelI32Selective_Scan_fwd_kernel_traitsILi32ELi16ELi1ELb1ELb0ELb0ELb1EN3c108BFloat16EfEEv13SSMParamsBase,"ax",@progbits
	.sectioninfo	@"SHI_REGISTERS=103"
	.align	128
        .global         _Z25selective_scan_fwd_kernelI32Selective_Scan_fwd_kernel_traitsILi32ELi16ELi1ELb1ELb0ELb0ELb1EN3c108BFloat16EfEEv13SSMParamsBase
        .type           _Z25selective_scan_fwd_kernelI32Selective_Scan_fwd_kernel_traitsILi32ELi16ELi1ELb1ELb0ELb0ELb1EN3c108BFloat16EfEEv13SSMParamsBase,@function
        .size           _Z25selective_scan_fwd_kernelI32Selective_Scan_fwd_kernel_traitsILi32ELi16ELi1ELb1ELb0ELb0ELb1EN3c108BFloat16EfEEv13SSMParamsBase,(.L_x_5441 - _Z25selective_scan_fwd_kernelI32Selective_Scan_fwd_kernel_traitsILi32ELi16ELi1ELb1ELb0ELb0ELb1EN3c108BFloat16EfEEv13SSMParamsBase)
        .other          _Z25selective_scan_fwd_kernelI32Selective_Scan_fwd_kernel_traitsILi32ELi16ELi1ELb1ELb0ELb0ELb1EN3c108BFloat16EfEEv13SSMParamsBase,@"STO_CUDA_ENTRY STV_DEFAULT"
_Z25selective_scan_fwd_kernelI32Selective_Scan_fwd_kernel_traitsILi32ELi16ELi1ELb1ELb0ELb0ELb1EN3c108BFloat16EfEEv13SSMParamsBase:
.text._Z25selective_scan_fwd_kernelI32Selective_Scan_fwd_kernel_traitsILi32ELi16ELi1ELb1ELb0ELb0ELb1EN3c108BFloat16EfEEv13SSMParamsBase:
        /* <DEDUP_REMOVED lines=28> */
[----:B------:R-:W-:-:S04]  /*01c0*/  IMAD.WIDE.U32 R6, R25, c[0x0][0x1e0], RZ ;  /* 0x0000780019067a25 */ /* 0x000fc800078e00ff */
[C---:B------:R-:W-:Y:S02]  /*01d0*/  IMAD R11, R25.reuse, c[0x0][0x1d4], R8 ;  /* 0x00007500190b7a24 */ /* 0x040fe400078e0208 */
[----:B------:R-:W-:-:S03]  /*01e0*/  IMAD R13, R25, c[0x0][0x1e4], R10 ;  /* 0x00007900190d7a24 */ /* 0x000fc600078e020a */
[----:B------:R-:W-:Y:S01]  /*01f0*/  IADD3 R5, R5, R11, RZ ;  /* 0x0000000b05057210 */ /* 0x000fe20007ffe0ff */
[----:B------:R-:W-:Y:S01]  /*0200*/  IMAD R11, R3, c[0x0][0x1d8], RZ ;  /* 0x00007600030b7a24 */ /* 0x000fe200078e02ff */
[----:B------:R-:W-:Y:S01]  /*0210*/  IADD3 R7, R7, R13, RZ ;  /* 0x0000000d07077210 */ /* 0x000fe20007ffe0ff */
[----:B------:R-:W-:Y:S02]  /*0220*/  IMAD R13, R3, c[0x0][0x1e8], RZ ;  /* 0x00007a00030d7a24 */ /* 0x000fe400078e02ff */
[C---:B------:R-:W-:Y:S01]  /*0230*/  IMAD R11, R0.reuse, c[0x0][0x1dc], R11 ;  /* 0x00007700000b7a24 */ /* 0x040fe200078e020b */
[C---:B0-----:R-:W-:Y:S01]  /*0240*/  SHF.L.U32 R8, R9.reuse, 0x1, RZ ;  /* 0x0000000109087819 */ /* 0x041fe200000006ff */
[C---:B------:R-:W-:Y:S01]  /*0250*/  IMAD R13, R0.reuse, c[0x0][0x1ec], R13 ;  /* 0x00007b00000d7a24 */ /* 0x040fe200078e020d */
[----:B------:R-:W-:Y:S01]  /*0260*/  LOP3.LUT R30, R9, 0x1f, RZ, 0xc0, !PT ;  /* 0x0000001f091e7812 */ /* 0x000fe200078ec0ff */
[----:B------:R-:W-:Y:S01]  /*0270*/  IMAD.WIDE.U32 R4, R0, c[0x0][0x1d8], R4 ;  /* 0x0000760000047a25 */ /* 0x000fe200078e0004 */
[----:B------:R-:W-:-:S03]  /*0280*/  LOP3.LUT R8, R8, 0xffffffc0, RZ, 0xc0, !PT ;  /* 0xffffffc008087812 */ /* 0x000fc600078ec0ff */
[----:B------:R-:W-:Y:S01]  /*0290*/  IMAD.WIDE.U32 R6, R0, c[0x0][0x1e8], R6 ;  /* 0x00007a0000067a25 */ /* 0x000fe200078e0006 */
[----:B------:R-:W-:Y:S02]  /*02a0*/  IADD3 R33, R5, R11, RZ ;  /* 0x0000000b05217210 */ /* 0x000fe40007ffe0ff */
[----:B------:R-:W-:Y:S02]  /*02b0*/  LEA R32, P0, R4, c[0x0][0x240], 0x1 ;  /* 0x0000900004207a11 */ /* 0x000fe400078008ff */
[----:B------:R-:W-:Y:S02]  /*02c0*/  IADD3 R35, R7, R13, RZ ;  /* 0x0000000d07237210 */ /* 0x000fe40007ffe0ff */
[----:B------:R-:W-:Y:S02]  /*02d0*/  LEA R34, P1, R6, c[0x0][0x248], 0x1 ;  /* 0x0000920006227a11 */ /* 0x000fe400078208ff */
[----:B------:R-:W-:Y:S02]  /*02e0*/  LEA.HI.X R33, R4, c[0x0][0x244], R33, 0x1, P0 ;  /* 0x0000910004217a11 */ /* 0x000fe400000f0c21 */
[----:B------:R-:W-:-:S02]  /*02f0*/  LEA.HI.X R35, R6, c[0x0][0x24c], R35, 0x1, P1 ;  /* 0x0000930006237a11 */ /* 0x000fc400008f0c23 */
[----:B-1----:R-:W-:-:S04]  /*0300*/  LOP3.LUT R29, R8, 0x1f, R9, 0xf8, !PT ;  /* 0x0000001f081d7812 */ /* 0x002fc800078ef809 */
.L_x_4444:
        /* <DEDUP_REMOVED lines=23> */
[----:B0-----:R-:W-:Y:S02]  /*0480*/  PRMT R17, RZ, 0x5410, R20 ;  /* 0x00005410ff117816 */ /* 0x001fe40000000014 */
[--C-:B------:R-:W-:Y:S02]  /*0490*/  PRMT R41, RZ, 0x5410, R22.reuse ;  /* 0x00005410ff297816 */ /* 0x100fe40000000016 */
[----:B------:R-:W-:Y:S01]  /*04a0*/  PRMT R43, RZ, 0x7610, R22 ;  /* 0x00007610ff2b7816 */ /* 0x000fe20000000016 */
[----:B-----5:R-:W-:Y:S01]  /*04b0*/  FADD.FTZ R22, R17, R24 ;  /* 0x0000001811167221 */ /* 0x020fe20000010000 */
[----:B------:R-:W-:Y:S01]  /*04c0*/  PRMT R19, RZ, 0x7610, R20 ;  /* 0x00007610ff137816 */ /* 0x000fe20000000014 */
[--C-:B------:R-:W-:Y:S01]  /*04d0*/  FADD.FTZ R18, R41, R24.reuse ;  /* 0x0000001829127221 */ /* 0x100fe20000010000 */
[----:B------:R-:W-:Y:S01]  /*04e0*/  PRMT R37, RZ, 0x5410, R21 ;  /* 0x00005410ff257816 */ /* 0x000fe20000000015 */
[----:B------:R-:W-:Y:S01]  /*04f0*/  FADD.FTZ R17, R43, R24 ;  /* 0x000000182b117221 */ /* 0x000fe20000010000 */
[----:B------:R-:W-:-:S02]  /*0500*/  FSETP.GTU.FTZ.AND P4, PT, R22, 20, PT ;  /* 0x41a000001600780b */ /* 0x000fc40003f9c000 */
[----:B------:R-:W-:Y:S01]  /*0510*/  PRMT R39, RZ, 0x7610, R21 ;  /* 0x00007610ff277816 */ /* 0x000fe20000000015 */
[--C-:B------:R-:W-:Y:S01]  /*0520*/  FADD.FTZ R21, R19, R24.reuse ;  /* 0x0000001813157221 */ /* 0x100fe20000010000 */
[----:B------:R-:W-:Y:S01]  /*0530*/  ISETP.EQ.OR P4, PT, RZ, UR4, P4 ;  /* 0x00000004ff007c0c */ /* 0x000fe2000a782670 */
[--C-:B------:R-:W-:Y:S01]  /*0540*/  FADD.FTZ R20, R37, R24.reuse ;  /* 0x0000001825147221 */ /* 0x100fe20000010000 */
        /* <DEDUP_REMOVED lines=41> */
.L_x_4410:
[----:B-12---:R-:W-:Y:S05]  /*07e0*/  BSYNC B0 ;  /* 0x0000000000007941 */ /* 0x006fea0003800000 */
.L_x_4409:
        /* <DEDUP_REMOVED lines=36> */
.L_x_4412:
[----:B------:R-:W-:Y:S05]  /*0a30*/  BSYNC B0 ;  /* 0x0000000000007941 */ /* 0x000fea0003800000 */
.L_x_4411:
        /* <DEDUP_REMOVED lines=38> */
.L_x_4414:
[----:B------:R-:W-:Y:S05]  /*0ca0*/  BSYNC B0 ;  /* 0x0000000000007941 */ /* 0x000fea0003800000 */
.L_x_4413:
        /* <DEDUP_REMOVED lines=36> */
.L_x_4416:
[----:B------:R-:W-:Y:S05]  /*0ef0*/  BSYNC B0 ;  /* 0x0000000000007941 */ /* 0x000fea0003800000 */
.L_x_4415:
        /* <DEDUP_REMOVED lines=38> */
.L_x_4418:
[----:B------:R-:W-:Y:S05]  /*1160*/  BSYNC B0 ;  /* 0x0000000000007941 */ /* 0x000fea0003800000 */
.L_x_4417:
        /* <DEDUP_REMOVED lines=39> */
.L_x_4420:
[----:B------:R-:W-:Y:S05]  /*13e0*/  BSYNC B0 ;  /* 0x0000000000007941 */ /* 0x000fea0003800000 */
.L_x_4419:
[----:B------:R-:W-:Y:S01]  /*13f0*/  ISETP.EQ.OR P4, PT, RZ, UR4, P4 ;  /* 0x00000004ff007c0c */ /* 0x000fe2000a782670 */
[----:B------:R-:W-:Y:S01]  /*1400*/  BSSY B0, `(.L_x_4421) ;  /* 0x000002a000007945 */ /* 0x000fe20003800000 */
[----:B------:R-:W-:Y:S02]  /*1410*/  PRMT R37, RZ, 0x5410, R14 ;  /* 0x00005410ff257816 */ /* 0x000fe4000000000e */
[----:B------:R-:W-:Y:S02]  /*1420*/  PRMT R60, RZ, 0x7610, R9 ;  /* 0x00007610ff3c7816 */ /* 0x000fe40000000009 */
[----:B------:R-:W-:Y:S01]  /*1430*/  PRMT R61, RZ, 0x5410, R10 ;  /* 0x00005410ff3d7816 */ /* 0x000fe2000000000a */
[----:B------:R-:W-:Y:S01]  /*1440*/  FADD.FTZ R54, R37, R24 ;  /* 0x0000001825367221 */ /* 0x000fe20000010000 */
[----:B------:R-:W-:Y:S02]  /*1450*/  PRMT R9, RZ, 0x5410, R11 ;  /* 0x00005410ff097816 */ /* 0x000fe4000000000b */
[----:B------:R-:W-:-:S02]  /*1460*/  FSETP.GTU.FTZ.AND P0, PT, R13, 20, PT ;  /* 0x41a000000d00780b */ /* 0x000fc40003f1c000 */
[----:B------:R-:W-:Y:S02]  /*1470*/  ISETP.EQ.OR P5, PT, RZ, UR4, P5 ;  /* 0x00000004ff007c0c */ /* 0x000fe4000afa2670 */
        /* <DEDUP_REMOVED lines=34> */
.L_x_4422:
[----:B------:R-:W-:Y:S05]  /*16a0*/  BSYNC B0 ;  /* 0x0000000000007941 */ /* 0x000fea0003800000 */
.L_x_4421:
        /* <DEDUP_REMOVED lines=41> */
.L_x_4424:
[----:B------:R-:W-:Y:S05]  /*1940*/  BSYNC B0 ;  /* 0x0000000000007941 */ /* 0x000fea0003800000 */
.L_x_4423:
        /* <DEDUP_REMOVED lines=43> */
.L_x_4426:
[----:B------:R-:W-:Y:S05]  /*1c00*/  BSYNC B0 ;  /* 0x0000000000007941 */ /* 0x000fea0003800000 */
.L_x_4425:
        /* <DEDUP_REMOVED lines=41> */
.L_x_4428:
[----:B------:R-:W-:Y:S05]  /*1ea0*/  BSYNC B0 ;  /* 0x0000000000007941 */ /* 0x000fea0003800000 */
.L_x_4427:
        /* <DEDUP_REMOVED lines=47> */
.L_x_4430:
[----:B------:R-:W-:Y:S05]  /*21a0*/  BSYNC B0 ;  /* 0x0000000000007941 */ /* 0x000fea0003800000 */
.L_x_4429:
        /* <DEDUP_REMOVED lines=33> */
.L_x_4432:
[----:B------:R-:W-:Y:S05]  /*23c0*/  BSYNC B0 ;  /* 0x0000000000007941 */ /* 0x000fea0003800000 */
.L_x_4431:
        /* <DEDUP_REMOVED lines=33> */
.L_x_4434:
[----:B------:R-:W-:Y:S05]  /*25e0*/  BSYNC B0 ;  /* 0x0000000000007941 */ /* 0x000fea0003800000 */
.L_x_4433:
        /* <DEDUP_REMOVED lines=33> */
.L_x_4436:
[----:B------:R-:W-:Y:S05]  /*2800*/  BSYNC B0 ;  /* 0x0000000000007941 */ /* 0x000fea0003800000 */
.L_x_4435:
        /* <DEDUP_REMOVED lines=33> */
.L_x_4438:
[----:B------:R-:W-:Y:S05]  /*2a20*/  BSYNC B0 ;  /* 0x0000000000007941 */ /* 0x000fea0003800000 */
.L_x_4437:
        /* <DEDUP_REMOVED lines=33> */
.L_x_4440:
[----:B------:R-:W-:Y:S05]  /*2c40*/  BSYNC B0 ;  /* 0x0000000000007941 */ /* 0x000fea0003800000 */
.L_x_4439:
[----:B------:R-:W-:Y:S01]  /*2c50*/  BAR.SYNC.DEFER_BLOCKING 0x0 ;  /* 0x0000000000007b1d */ /* 0x000fe20000010000 */
[----:B------:R-:W-:Y:S02]  /*2c60*/  FMUL.FTZ R58, R59, R20 ;  /* 0x000000143b3a7220 */ /* 0x000fe40000410000 */
[----:B------:R-:W-:Y:S02]  /*2c70*/  FMUL.FTZ R59, R60, R19 ;  /* 0x000000133c3b7220 */ /* 0x000fe40000410000 */
[----:B------:R-:W-:Y:S02]  /*2c80*/  FMUL.FTZ R56, R57, R22 ;  /* 0x0000001639387220 */ /* 0x000fe40000410000 */
[----:B------:R-:W-:Y:S02]  /*2c90*/  FMUL.FTZ R60, R61, R18 ;  /* 0x000000123d3c7220 */ /* 0x000fe40000410000 */
[-C--:B------:R-:W-:Y:S02]  /*2ca0*/  FMUL.FTZ R50, R6, R2.reuse ;  /* 0x0000000206327220 */ /* 0x080fe40000410000 */
        /* <DEDUP_REMOVED lines=14> */
[----:B------:R-:W-:Y:S01]  /*2d90*/  HFMA2.MMA R11, -RZ, RZ, 0, 4.76837158203125e-07 ;  /* 0x00000008ff0b7435 */ /* 0x000fe200000001ff */
[C---:B------:R-:W-:Y:S01]  /*2da0*/  IMAD R5, R3.reuse, c[0x0][0x180], RZ ;  /* 0x0000600003057a24 */ /* 0x040fe200078e02ff */
[----:B------:R-:W-:Y:S01]  /*2db0*/  MOV R96, RZ ;  /* 0x000000ff00607202 */ /* 0x000fe20000000f00 */
[----:B------:R-:W1:Y:S01]  /*2dc0*/  S2R R25, SR_CTAID.X ;  /* 0x0000000000197919 */ /* 0x000e620000002500 */
[C---:B------:R-:W-:Y:S01]  /*2dd0*/  IMAD R7, R3.reuse, c[0x0][0x1b8], RZ ;  /* 0x00006e0003077a24 */ /* 0x040fe200078e02ff */
[----:B------:R-:W-:Y:S01]  /*2de0*/  UMOV UR4, URZ ;  /* 0x0000003f00047c82 */ /* 0x000fe20008000000 */
[----:B------:R-:W-:-:S02]  /*2df0*/  IMAD R9, R3, c[0x0][0x198], RZ ;  /* 0x0000660003097a24 */ /* 0x000fc400078e02ff */
[----:B------:R-:W-:Y:S02]  /*2e00*/  IMAD R73, R28, c[0x0][0x16c], RZ ;  /* 0x00005b001c497a24 */ /* 0x000fe400078e02ff */
[----:B------:R-:W-:Y:S02]  /*2e10*/  FMUL.FTZ R64, R64, R55 ;  /* 0x0000003740407220 */ /* 0x000fe40000410000 */
[C---:B0-----:R-:W-:Y:S02]  /*2e20*/  IMAD R75, R0.reuse, c[0x0][0x184], R5 ;  /* 0x00006100004b7a24 */ /* 0x041fe400078e0205 */
[C---:B------:R-:W-:Y:S02]  /*2e30*/  IMAD R77, R0.reuse, c[0x0][0x1bc], R7 ;  /* 0x00006f00004d7a24 */ /* 0x040fe400078e0207 */
[----:B-1----:R-:W-:Y:S02]  /*2e40*/  IMAD R4, R25, c[0x0][0x164], R0 ;  /* 0x0000590019047a24 */ /* 0x002fe400078e0200 */
[----:B------:R-:W-:-:S02]  /*2e50*/  IMAD R79, R0, c[0x0][0x19c], R9 ;  /* 0x00006700004f7a24 */ /* 0x000fc400078e0209 */
[----:B------:R-:W-:Y:S02]  /*2e60*/  IMAD R4, R4, c[0x0][0x174], RZ ;  /* 0x00005d0004047a24 */ /* 0x000fe400078e02ff */
[----:B------:R-:W-:-:S04]  /*2e70*/  IMAD.WIDE.U32 R6, R0, c[0x0][0x1b8], RZ ;  /* 0x00006e0000067a25 */ /* 0x000fc800078e00ff */
[----:B------:R-:W-:Y:S01]  /*2e80*/  IMAD R4, R4, c[0x0][0x16c], RZ ;  /* 0x00005b0004047a24 */ /* 0x000fe200078e02ff */
[----:B------:R-:W-:Y:S01]  /*2e90*/  LEA R72, P1, R6, c[0x0][0x230], 0x2 ;  /* 0x00008c0006487a11 */ /* 0x000fe200078210ff */
        /* <DEDUP_REMOVED lines=12> */
.L_x_4442:
        /* <DEDUP_REMOVED lines=119> */
[----:B------:R-:W-:-:S04]  /*36d0*/  FFMA.FTZ R81, R81, R97, R58 ;  /* 0x0000006151517223 */ /* 0x000fc8000001003a */
[----:B------:R-:W-:-:S04]  /*36e0*/  FFMA.FTZ R98, R80, R81, R59 ;  /* 0x0000005150627223 */ /* 0x000fc8000001003b */
[----:B------:R-:W-:-:S04]  /*36f0*/  FFMA.FTZ R83, R83, R98, R60 ;  /* 0x0000006253537223 */ /* 0x000fc8000001003c */
[----:B------:R-:W-:Y:S01]  /*3700*/  FFMA.FTZ R82, R82, R83, R61 ;  /* 0x0000005352527223 */ /* 0x000fe2000001003d */
[----:B------:R-:W-:-:S03]  /*3710*/  MOV R78, c[0x0][0x1a0] ;  /* 0x00006800004e7a02 */ /* 0x000fc60000000f00 */
[----:B------:R-:W-:Y:S01]  /*3720*/  FFMA.FTZ R85, R85, R82, R66 ;  /* 0x0000005255557223 */ /* 0x000fe20000010042 */
[----:B------:R-:W-:Y:S02]  /*3730*/  MOV R4, c[0x0][0x1a4] ;  /* 0x0000690000047a02 */ /* 0x000fe40000000f00 */
[----:B------:R-:W-:Y:S01]  /*3740*/  MOV R5, c[0x0][0x1c0] ;  /* 0x0000700000057a02 */ /* 0x000fe20000000f00 */
[----:B------:R-:W-:Y:S01]  /*3750*/  FFMA.FTZ R87, R87, R85, R68 ;  /* 0x0000005557577223 */ /* 0x000fe20000010044 */
[----:B------:R-:W-:Y:S01]  /*3760*/  LEA R74, P1, R78, R74, 0x2 ;  /* 0x0000004a4e4a7211 */ /* 0x000fe200078210ff */
[----:B------:R-:W-:Y:S01]  /*3770*/  FFMA.FTZ R9, R8, R7, R9 ;  /* 0x0000000708097223 */ /* 0x000fe20000010009 */
[----:B------:R-:W-:Y:S01]  /*3780*/  ISETP.NE.AND P0, PT, R100, RZ, PT ;  /* 0x000000ff6400720c */ /* 0x000fe20003f05270 */
[----:B------:R-:W-:Y:S01]  /*3790*/  FFMA.FTZ R7, R84, R87, R63 ;  /* 0x0000005754077223 */ /* 0x000fe2000001003f */
[----:B------:R-:W-:Y:S02]  /*37a0*/  MOV R80, c[0x0][0x1c4] ;  /* 0x0000710000507a02 */ /* 0x000fe40000000f00 */
[----:B------:R-:W-:-:S02]  /*37b0*/  LEA R72, P2, R5, R72, 0x2 ;  /* 0x0000004805487211 */ /* 0x000fc400078410ff */
[----:B------:R-:W-:Y:S01]  /*37c0*/  LEA.HI.X R77, R78, R77, R4, 0x2, P1 ;  /* 0x0000004d4e4d7211 */ /* 0x000fe200008f1404 */
[----:B---3--:R-:W-:Y:S01]  /*37d0*/  FMUL.FTZ R86, R86, R89 ;  /* 0x0000005956567220 */ /* 0x008fe20000410000 */
[----:B------:R-:W-:Y:S01]  /*37e0*/  MOV R4, c[0x0][0x188] ;  /* 0x0000620000047a02 */ /* 0x000fe20000000f00 */
[----:B------:R-:W-:Y:S01]  /*37f0*/  FFMA.FTZ R88, R88, R7, R65 ;  /* 0x0000000758587223 */ /* 0x000fe20000010041 */
[----:B------:R-:W-:Y:S01]  /*3800*/  LEA.HI.X R75, R5, R75, R80, 0x2, P2 ;  /* 0x0000004b054b7211 */ /* 0x000fe200010f1450 */
[----:B------:R-:W-:Y:S01]  /*3810*/  FFMA.FTZ R38, R86, R79, R38 ;  /* 0x0000004f56267223 */ /* 0x000fe20000010026 */
[----:B------:R-:W-:Y:S02]  /*3820*/  MOV R5, c[0x0][0x18c] ;  /* 0x0000630000057a02 */ /* 0x000fe40000000f00 */
[----:B------:R-:W-:Y:S01]  /*3830*/  LEA R73, P1, R4, R73, 0x2 ;  /* 0x0000004904497211 */ /* 0x000fe200078210ff */
[----:B------:R-:W-:Y:S02]  /*3840*/  FFMA.FTZ R79, R90, R88, R69 ;  /* 0x000000585a4f7223 */ /* 0x000fe40000010045 */
[----:B------:R-:W-:Y:S01]  /*3850*/  FMUL.FTZ R8, R8, R6 ;  /* 0x0000000608087220 */ /* 0x000fe20000410000 */
[----:B------:R-:W-:Y:S01]  /*3860*/  LEA.HI.X R76, R4, R76, R5, 0x2, P1 ;  /* 0x0000004c044c7211 */ /* 0x000fe200008f1405 */
[----:B------:R-:W-:Y:S01]  /*3870*/  FFMA.FTZ R91, R91, R79, R62 ;  /* 0x0000004f5b5b7223 */ /* 0x000fe2000001003e */
[----:B------:R-:W-:-:S02]  /*3880*/  @!P0 MOV R4, R10 ;  /* 0x0000000a00048202 */ /* 0x000fc40000000f00 */
[----:B------:R-:W-:Y:S02]  /*3890*/  @!P0 MOV R5, R11 ;  /* 0x0000000b00058202 */ /* 0x000fe40000000f00 */
[----:B------:R-:W-:Y:S01]  /*38a0*/  IADD3 R96, R96, 0x1, RZ ;  /* 0x0000000160607810 */ /* 0x000fe20007ffe0ff */
[----:B------:R-:W-:Y:S01]  /*38b0*/  @!P0 STS.64 [UR4+0x450], R8 ;  /* 0x00045008ff008988 */ /* 0x000fe20008000a04 */
[----:B------:R-:W-:-:S03]  /*38c0*/  FFMA.FTZ R93, R93, R91, R70 ;  /* 0x0000005b5d5d7223 */ /* 0x000fc60000010046 */
[----:B------:R0:W-:Y:S01]  /*38d0*/  @!P0 STG.E.64 [R4.64], R8 ;  /* 0x0000000804008986 */ /* 0x0001e2000c101b06 */
[----:B------:R-:W-:Y:S01]  /*38e0*/  ISETP.GE.AND P0, PT, R96, c[0x0][0x16c], PT ;  /* 0x00005b0060007a0c */ /* 0x000fe20003f06270 */
[----:B------:R-:W-:Y:S01]  /*38f0*/  FFMA.FTZ R92, R92, R93, R67 ;  /* 0x0000005d5c5c7223 */ /* 0x000fe20000010043 */
[----:B------:R-:W-:Y:S01]  /*3900*/  IADD3 R10, P1, R10, 0x8, RZ ;  /* 0x000000080a0a7810 */ /* 0x000fe20007f3e0ff */
[----:B------:R-:W-:Y:S01]  /*3910*/  UIADD3 UR4, UR4, 0x8, URZ ;  /* 0x0000000804047890 */ /* 0x000fe2000fffe03f */
[----:B------:R-:W-:Y:S02]  /*3920*/  FFMA.FTZ R37, R86, R97, R37 ;  /* 0x0000006156257223 */ /* 0x000fe40000010025 */
[----:B0-----:R-:W-:-:S04]  /*3930*/  FFMA.FTZ R5, R94, R92, R71 ;  /* 0x0000005c5e057223 */ /* 0x001fc80000010047 */
[----:B------:R-:W-:Y:S01]  /*3940*/  FFMA.FTZ R95, R95, R5, R64 ;  /* 0x000000055f5f7223 */ /* 0x000fe20000010040 */
[----:B------:R-:W-:Y:S01]  /*3950*/  IADD3.X R11, RZ, R11, RZ, P1, !PT ;  /* 0x0000000bff0b7210 */ /* 0x000fe20000ffe4ff */
        /* <DEDUP_REMOVED lines=15> */
.L_x_4441:
        /* <DEDUP_REMOVED lines=85> */
[----:B------:R-:W-:-:S02]  /*3fa0*/  FMUL.FTZ R59, R13, -1.4426950216293334961 ;  /* 0xbfb8aa3b0d3b7820 */ /* 0x000fc40000410000 */
[----:B------:R-:W-:Y:S02]  /*3fb0*/  FMUL.FTZ R14, R62, -1.4426950216293334961 ;  /* 0xbfb8aa3b3e0e7820 */ /* 0x000fe40000410000 */
[----:B------:R-:W-:Y:S02]  /*3fc0*/  FMUL.FTZ R65, R15, -1.4426950216293334961 ;  /* 0xbfb8aa3b0f417820 */ /* 0x000fe40000410000 */
[----:B0-----:R-:W-:Y:S01]  /*3fd0*/  FADD.FTZ R18, R18, 1 ;  /* 0x3f80000012127421 */ /* 0x001fe20000010000 */
        /* <DEDUP_REMOVED lines=27> */
[----:B------:R-:W-:Y:S01]  /*4190*/  MUFU.RCP R18, R18 ;  /* 0x0000001200127308 */ /* 0x000fe20000001000 */
[----:B0-----:R-:W-:-:S07]  /*41a0*/  FADD.FTZ R14, R14, 1 ;  /* 0x3f8000000e0e7421 */ /* 0x001fce0000010000 */
[----:B------:R-:W0:Y:S01]  /*41b0*/  MUFU.RCP R67, R58 ;  /* 0x0000003a00437308 */ /* 0x000e220000001000 */
[----:B--2---:R-:W-:-:S07]  /*41c0*/  FADD.FTZ R65, R65, 1 ;  /* 0x3f80000041417421 */ /* 0x004fce0000010000 */
[----:B------:R0:W1:Y:S08]  /*41d0*/  MUFU.RCP R71, R5 ;  /* 0x0000000500477308 */ /* 0x0000700000001000 */
[----:B------:R1:W2:Y:S01]  /*41e0*/  MUFU.RCP R66, R7 ;  /* 0x0000000700427308 */ /* 0x0002a20000001000 */
[----:B0-----:R-:W-:-:S04]  /*41f0*/  FMUL.FTZ R5, R4, R67 ;  /* 0x0000004304057220 */ /* 0x001fc80000410000 */
[----:B------:R-:W-:-:S03]  /*4200*/  FMUL.FTZ R4, R5, R38 ;  /* 0x0000002605047220 */ /* 0x000fc60000410000 */
[----:B------:R-:W0:Y:S01]  /*4210*/  MUFU.RCP R9, R9 ;  /* 0x0000000900097308 */ /* 0x000e220000001000 */
[----:B-1----:R-:W-:-:S04]  /*4220*/  FMUL.FTZ R7, R6, R71 ;  /* 0x0000004706077220 */ /* 0x002fc80000410000 */
[----:B------:R-:W-:-:S03]  /*4230*/  FMUL.FTZ R5, R7, R36 ;  /* 0x0000002407057220 */ /* 0x000fc60000410000 */
[----:B------:R-:W1:Y:S01]  /*4240*/  MUFU.RCP R58, R17 ;  /* 0x00000011003a7308 */ /* 0x000e620000001000 */
[----:B--2---:R-:W-:-:S07]  /*4250*/  FMUL.FTZ R6, R21, R66 ;  /* 0x0000004215067220 */ /* 0x004fce0000410000 */
[----:B------:R-:W2:Y:S01]  /*4260*/  MUFU.RCP R69, R16 ;  /* 0x0000001000457308 */ /* 0x000ea20000001000 */
[----:B0-----:R-:W-:Y:S02]  /*4270*/  FMUL.FTZ R9, R8, R9 ;  /* 0x0000000908097220 */ /* 0x001fe40000410000 */
[----:B------:R-:W-:Y:S02]  /*4280*/  FMUL.FTZ R8, R6, R39 ;  /* 0x0000002706087220 */ /* 0x000fe40000410000 */
[----:B------:R-:W-:-:S03]  /*4290*/  FMUL.FTZ R6, R9, R40 ;  /* 0x0000002809067220 */ /* 0x000fc60000410000 */
[----:B------:R0:W3:Y:S01]  /*42a0*/  MUFU.RCP R73, R10 ;  /* 0x0000000a00497308 */ /* 0x0000e20000001000 */
[----:B-1----:R-:W-:Y:S01]  /*42b0*/  FMUL.FTZ R11, R11, R58 ;  /* 0x0000003a0b0b7220 */ /* 0x002fe20000410000 */
[----:B------:R-:W-:-:S03]  /*42c0*/  F2FP.BF16.PACK_AB R5, R8, R5 ;  /* 0x000000050805723e */ /* 0x000fc600000010ff */
[----:B------:R-:W-:-:S03]  /*42d0*/  FMUL.FTZ R7, R11, R42 ;  /* 0x0000002a0b077220 */ /* 0x000fc60000410000 */
[----:B------:R-:W-:Y:S01]  /*42e0*/  MUFU.RCP R16, R59 ;  /* 0x0000003b00107308 */ /* 0x000fe20000001000 */
[----:B0-----:R-:W-:Y:S02]  /*42f0*/  FMUL.FTZ R10, R23, R18 ;  /* 0x00000012170a7220 */ /* 0x001fe40000410000 */
[----:B--2---:R-:W-:Y:S02]  /*4300*/  FMUL.FTZ R20, R20, R69 ;  /* 0x0000004514147220 */ /* 0x004fe40000410000 */
[----:B------:R-:W-:Y:S02]  /*4310*/  FMUL.FTZ R10, R10, R43 ;  /* 0x0000002b0a0a7220 */ /* 0x000fe40000410000 */
[----:B------:R-:W-:Y:S01]  /*4320*/  FMUL.FTZ R37, R20, R37 ;  /* 0x0000002514257220 */ /* 0x000fe20000410000 */
[----:B------:R-:W0:Y:S01]  /*4330*/  MUFU.RCP R54, R54 ;  /* 0x0000003600367308 */ /* 0x000e220000001000 */
[----:B---3--:R-:W-:Y:S01]  /*4340*/  FMUL.FTZ R22, R22, R73 ;  /* 0x0000004916167220 */ /* 0x008fe20000410000 */
[----:B------:R-:W-:-:S02]  /*4350*/  F2FP.BF16.PACK_AB R7, R10, R7 ;  /* 0x000000070a07723e */ /* 0x000fc400000010ff */
[----:B------:R-:W-:Y:S01]  /*4360*/  F2FP.BF16.PACK_AB R4, R37, R4 ;  /* 0x000000042504723e */ /* 0x000fe200000010ff */
[----:B------:R-:W-:-:S03]  /*4370*/  FMUL.FTZ R41, R22, R41 ;  /* 0x0000002916297220 */ /* 0x000fc60000410000 */
[----:B------:R-:W1:Y:S02]  /*4380*/  MUFU.RCP R55, R55 ;  /* 0x0000003700377308 */ /* 0x000e640000001000 */
[----:B------:R-:W-:Y:S01]  /*4390*/  F2FP.BF16.PACK_AB R6, R41, R6 ;  /* 0x000000062906723e */ /* 0x000fe200000010ff */
[----:B------:R-:W-:Y:S01]  /*43a0*/  BAR.SYNC.DEFER_BLOCKING 0x0 ;  /* 0x0000000000007b1d */ /* 0x000fe20000010000 */
[----:B0-----:R-:W-:-:S05]  /*43b0*/  FMUL.FTZ R19, R19, R54 ;  /* 0x0000003613137220 */ /* 0x001fca0000410000 */
[----:B------:R-:W0:Y:S01]  /*43c0*/  MUFU.RCP R57, R57 ;  /* 0x0000003900397308 */ /* 0x000e220000001000 */
[----:B------:R-:W-:Y:S02]  /*43d0*/  FMUL.FTZ R19, R19, R44 ;  /* 0x0000002c13137220 */ /* 0x000fe40000410000 */
[----:B-1----:R-:W-:-:S05]  /*43e0*/  FMUL.FTZ R12, R12, R55 ;  /* 0x000000370c0c7220 */ /* 0x002fca0000410000 */
[----:B------:R-:W1:Y:S01]  /*43f0*/  MUFU.RCP R61, R61 ;  /* 0x0000003d003d7308 */ /* 0x000e620000001000 */
[----:B------:R-:W-:-:S07]  /*4400*/  FMUL.FTZ R12, R12, R45 ;  /* 0x0000002d0c0c7220 */ /* 0x000fce0000410000 */
[----:B------:R2:W3:Y:S01]  /*4410*/  MUFU.RCP R17, R14 ;  /* 0x0000000e00117308 */ /* 0x0004e20000001000 */
[----:B0-----:R-:W-:Y:S01]  /*4420*/  FMUL.FTZ R9, R56, R57 ;  /* 0x0000003938097220 */ /* 0x001fe20000410000 */
[----:B------:R0:W-:Y:S03]  /*4430*/  STS.128 [R31], R4 ;  /* 0x000000041f007388 */ /* 0x0001e60000000c00 */
[----:B------:R-:W-:-:S03]  /*4440*/  FMUL.FTZ R9, R9, R46 ;  /* 0x0000002e09097220 */ /* 0x000fc60000410000 */
[----:B------:R-:W4:Y:S01]  /*4450*/  MUFU.RCP R64, R64 ;  /* 0x0000004000407308 */ /* 0x000f220000001000 */
[----:B--2---:R-:W-:Y:S02]  /*4460*/  FMUL.FTZ R14, R13, R16 ;  /* 0x000000100d0e7220 */ /* 0x004fe40000410000 */
[----:B-1----:R-:W-:Y:S01]  /*4470*/  FMUL.FTZ R11, R60, R61 ;  /* 0x0000003d3c0b7220 */ /* 0x002fe20000410000 */
[----:B------:R-:W-:Y:S01]  /*4480*/  F2FP.BF16.PACK_AB R60, R12, R19 ;  /* 0x000000130c3c723e */ /* 0x000fe200000010ff */
[----:B------:R-:W-:Y:S02]  /*4490*/  FMUL.FTZ R14, R14, R47 ;  /* 0x0000002f0e0e7220 */ /* 0x000fe40000410000 */
[----:B------:R-:W-:Y:S01]  /*44a0*/  FMUL.FTZ R11, R11, R48 ;  /* 0x000000300b0b7220 */ /* 0x000fe20000410000 */
[----:B------:R-:W1:Y:S01]  /*44b0*/  MUFU.RCP R18, R65 ;  /* 0x0000004100127308 */ /* 0x000e620000001000 */
[----:B---3--:R-:W-:Y:S01]  /*44c0*/  FMUL.FTZ R62, R62, R17 ;  /* 0x000000113e3e7220 */ /* 0x008fe20000410000 */
[----:B------:R-:W-:-:S03]  /*44d0*/  F2FP.BF16.PACK_AB R61, R14, R9 ;  /* 0x000000090e3d723e */ /* 0x000fc600000010ff */
[----:B------:R-:W-:Y:S02]  /*44e0*/  FMUL.FTZ R62, R62, R49 ;  /* 0x000000313e3e7220 */ /* 0x000fe40000410000 */
[----:B----4-:R-:W-:-:S03]  /*44f0*/  FMUL.FTZ R63, R63, R64 ;  /* 0x000000403f3f7220 */ /* 0x010fc60000410000 */
[----:B------:R-:W-:Y:S01]  /*4500*/  F2FP.BF16.PACK_AB R62, R62, R11 ;  /* 0x0000000b3e3e723e */ /* 0x000fe200000010ff */
[----:B------:R-:W-:Y:S02]  /*4510*/  FMUL.FTZ R63, R63, R50 ;  /* 0x000000323f3f7220 */ /* 0x000fe40000410000 */
[----:B-1----:R-:W-:-:S04]  /*4520*/  FMUL.FTZ R16, R15, R18 ;  /* 0x000000120f107220 */ /* 0x002fc80000410000 */
[----:B------:R-:W-:-:S05]  /*4530*/  FMUL.FTZ R16, R16, R51 ;  /* 0x0000003310107220 */ /* 0x000fca0000410000 */
[----:B------:R-:W-:Y:S01]  /*4540*/  F2FP.BF16.PACK_AB R63, R16, R63 ;  /* 0x0000003f103f723e */ /* 0x000fe200000010ff */
[----:B------:R-:W-:-:S04]  /*4550*/  IMAD R16, R26, c[0x0][0x210], RZ ;  /* 0x000084001a107a24 */ /* 0x000fc800078e02ff */
[----:B------:R-:W-:Y:S01]  /*4560*/  STS.128 [R31+0x10], R60 ;  /* 0x0000103c1f007388 */ /* 0x000fe20000000c00 */
[----:B------:R-:W-:-:S06]  /*4570*/  NOP ;  /* 0x0000000000007918 */ /* 0x000fcc0000000000 */
[----:B------:R-:W1:Y:S01]  /*4580*/  LDS.128 R8, [R27.X16] ;  /* 0x000000001b087984 */ /* 0x000e62000000cc00 */
[----:B------:R-:W-:-:S03]  /*4590*/  IMAD R17, R25, c[0x0][0x214], R16 ;  /* 0x0000850019117a24 */ /* 0x000fc600078e0210 */
[----:B------:R-:W2:Y:S02]  /*45a0*/  LDS.128 R12, [R27.X16+0x200] ;  /* 0x000200001b0c7984 */ /* 0x000ea4000000cc00 */
[----:B------:R-:W-:Y:S01]  /*45b0*/  IADD3 R53, R53, R17, RZ ;  /* 0x0000001135357210 */ /* 0x000fe20007ffe0ff */
[----:B------:R-:W-:-:S04]  /*45c0*/  IMAD R17, R3, c[0x0][0x218], RZ ;  /* 0x0000860003117a24 */ /* 0x000fc800078e02ff */
[C---:B------:R-:W-:Y:S02]  /*45d0*/  IMAD R17, R0.reuse, c[0x0][0x21c], R17 ;  /* 0x0000870000117a24 */ /* 0x040fe400078e0211 */
        /* <DEDUP_REMOVED lines=10> */
.L_x_4443:
[----:B------:R-:W-:Y:S05]  /*4680*/  EXIT ;  /* 0x000000000000794d */ /* 0x000fea0003800000 */
.L_x_4445:
        /* <DEDUP_REMOVED lines=15> */
.L_x_5441:


//--------------------- .text._Z25selective_scan_fwd_kernelI32Selective_Scan_fwd_kernel_traitsILi32ELi16ELi1ELb1ELb0ELb1ELb0EN3c108BFloat16EfEEv13SSMParamsBase --------------------------
	.section	.text._Z25selective_scan_fwd_kernelI32Selective_Scan_fwd_kernel_traitsILi32ELi16ELi1ELb1ELb0ELb1ELb0EN3c108BFloat16EfEEv13SSMParamsBase,"ax",@progbits
	.sectioninfo	@"SHI_REGISTERS=128"
	.align	128
        .global         _Z25selective_scan_fwd_kernelI32Selective_Scan_fwd_kernel_traitsILi32ELi16ELi1ELb1ELb0ELb1ELb0EN3c108BFloat16EfEEv13SSMParamsBase
        .type           _Z25selective_scan_fwd_kernelI32Selective_Scan_fwd_kernel_traitsILi32ELi16ELi1ELb1ELb0ELb1ELb0EN3c108BFloat16EfEEv13SSMParamsBase,@function
        .size           _Z25selective_scan_fwd_kernelI32Selective_Scan_fwd_kernel_traitsILi32ELi16ELi1ELb1ELb0ELb1ELb0EN3c108BFloat16EfEEv13SSMParamsBase,(.L_x_5442 - _Z25selective_scan_fwd_kernelI32Selective_Scan_fwd_kernel_traitsILi32ELi16ELi1ELb1ELb0ELb1ELb0EN3c108BFloat16EfEEv13SSMParamsBase)
        .other          _Z25selective_scan_fwd_kernelI32Selective_Scan_fwd_kernel_traitsILi32ELi16ELi1ELb1ELb0ELb1ELb0EN3c108BFloat16EfEEv13SSMParamsBase,@"STO_CUDA_ENTRY STV_DEFAULT"
_Z25selective_scan_fwd_kernelI32Selective_Scan_fwd_kernel_traitsILi32ELi16ELi1ELb1ELb0ELb1ELb0EN3c108BFloat16EfEEv13SSMParamsBase:
.text._Z25selective_scan_fwd_kernelI32Selective_Scan_fwd_kernel_traitsILi32ELi16ELi1ELb1ELb0ELb1ELb0EN3c108BFloat16EfEEv13SSMParamsBase:
        /* <DEDUP_REMOVED lines=25> */
[----:B0-----:R-:W-:-:S03]  /*0190*/  IABS R2, R30 ;  /* 0x0000001e00027213 */ /* 0x001fc60000000000 */
[----:B------:R0:W5:Y:S01]  /*01a0*/  @P1 LDG.E R27, [R4.64] ;  /* 0x00000004041b1981 */ /* 0x000162000c1e1900 */
[----:B--2---:R-:W-:-:S05]  /*01b0*/  IADD3 R8, RZ, -R7, RZ ;  /* 0x80000007ff087210 */ /* 0x004fca0007ffe0ff */
[----:B------:R-:W-:-:S04]  /*01c0*/  IMAD R11, R8, R9, RZ ;  /* 0x00000009080b7224 */ /* 0x000fc800078e02ff */
        /* <DEDUP_REMOVED lines=28> */
[----:B------:R-:W-:-:S02]  /*0390*/  IADD3 R7, R7, R15, RZ ;  /* 0x0000000f07077210 */ /* 0x000fc40007ffe0ff */
[----:B------:R-:W-:Y:S02]  /*03a0*/  SHF.R.S32.HI R0, RZ, 0x1f, R8 ;  /* 0x0000001fff007819 */ /* 0x000fe40000011408 */
[----:B------:R-:W-:Y:S01]  /*03b0*/  IADD3 R3, R3, R11, RZ ;  /* 0x0000000b03037210 */ /* 0x000fe20007ffe0ff */
[----:B------:R-:W-:Y:S01]  /*03c0*/  IMAD R11, R29, c[0x0][0x1d8], RZ ;  /* 0x000076001d0b7a24 */ /* 0x000fe200078e02ff */
[----:B------:R-:W-:Y:S01]  /*03d0*/  IADD3 R5, R5, R13, RZ ;  /* 0x0000000d05057210 */ /* 0x000fe20007ffe0ff */
[----:B------:R-:W-:Y:S01]  /*03e0*/  IMAD R13, R29, c[0x0][0x1e8], RZ ;  /* 0x00007a001d0d7a24 */ /* 0x000fe200078e02ff */
[----:B------:R-:W-:Y:S01]  /*03f0*/  MOV R18, RZ ;  /* 0x000000ff00127202 */ /* 0x000fe20000000f00 */
[----:B------:R-:W-:Y:S02]  /*0400*/  IMAD R15, R0, c[0x0][0x1c8], RZ ;  /* 0x00007200000f7a24 */ /* 0x000fe400078e02ff */
[C---:B------:R-:W-:Y:S02]  /*0410*/  IMAD R11, R30.reuse, c[0x0][0x1dc], R11 ;  /* 0x000077001e0b7a24 */ /* 0x040fe400078e020b */
[----:B------:R-:W-:-:S02]  /*0420*/  IMAD R13, R30, c[0x0][0x1ec], R13 ;  /* 0x00007b001e0d7a24 */ /* 0x000fc400078e020d */
        /* <DEDUP_REMOVED lines=15> */
[----:B------:R-:W-:Y:S02]  /*0520*/  LOP3.LUT R25, R0, 0x1f, R9, 0xf8, !PT ;  /* 0x0000001f00197812 */ /* 0x000fe400078ef809 */
[----:B-1----:R-:W-:-:S02]  /*0530*/  LOP3.LUT R16, R9, 0x1f, RZ, 0xc0, !PT ;  /* 0x0000001f09107812 */ /* 0x002fc400078ec0ff */
.L_x_4483:
        /* <DEDUP_REMOVED lines=77> */
.L_x_4447:
[----:B-12---:R-:W-:Y:S05]  /*0a10*/  BSYNC B0 ;  /* 0x0000000000007941 */ /* 0x006fea0003800000 */
.L_x_4446:
        /* <DEDUP_REMOVED lines=36> */
.L_x_4449:
[----:B------:R-:W-:Y:S05]  /*0c60*/  BSYNC B0 ;  /* 0x0000000000007941 */ /* 0x000fea0003800000 */
.L_x_4448:
        /* <DEDUP_REMOVED lines=38> */
.L_x_4451:
[----:B------:R-:W-:Y:S05]  /*0ed0*/  BSYNC B0 ;  /* 0x0000000000007941 */ /* 0x000fea0003800000 */
.L_x_4450:
        /* <DEDUP_REMOVED lines=36> */
.L_x_4453:
[----:B------:R-:W-:Y:S05]  /*1120*/  BSYNC B0 ;  /* 0x0000000000007941 */ /* 0x000fea0003800000 */
.L_x_4452:
        /* <DEDUP_REMOVED lines=38> */
.L_x_4455:
[----:B------:R-:W-:Y:S05]  /*1390*/  BSYNC B0 ;  /* 0x0000000000007941 */ /* 0x000fea0003800000 */
.L_x_4454:
        /* <DEDUP_REMOVED lines=39> */
.L_x_4457:
[----:B------:R-:W-:Y:S05]  /*1610*/  BSYNC B0 ;  /* 0x0000000000007941 */ /* 0x000fea0003800000 */
.L_x_4456:
        /* <DEDUP_REMOVED lines=43> */
.L_x_4459:
[----:B------:R-:W-:Y:S05]  /*18d0*/  BSYNC B0 ;  /* 0x0000000000007941 */ /* 0x000fea0003800000 */
.L_x_4458:
        /* <DEDUP_REMOVED lines=41> */
.L_x_4461:
[----:B------:R-:W-:Y:S05]  /*1b70*/  BSYNC B0 ;  /* 0x0000000000007941 */ /* 0x000fea0003800000 */
.L_x_4460:
        /* <DEDUP_REMOVED lines=43> */
.L_x_4463:
[----:B------:R-:W-:Y:S05]  /*1e30*/  BSYNC B0 ;  /* 0x0000000000007941 */ /* 0x000fea0003800000 */
.L_x_4462:
        /* <DEDUP_REMOVED lines=41> */
.L_x_4465:
[----:B------:R-:W-:Y:S05]  /*20d0*/  BSYNC B0 ;  /* 0x0000000000007941 */ /* 0x000fea0003800000 */
.L_x_4464:
        /* <DEDUP_REMOVED lines=47> */
.L_x_4467:
[----:B------:R-:W-:Y:S05]  /*23d0*/  BSYNC B0 ;  /* 0x0000000000007941 */ /* 0x000fea0003800000 */
.L_x_4466:
        /* <DEDUP_REMOVED lines=33> */
.L_x_4469:
[----:B------:R-:W-:Y:S05]  /*25f0*/  BSYNC B0 ;  /* 0x0000000000007941 */ /* 0x000fea0003800000 */
.L_x_4468:
        /* <DEDUP_REMOVED lines=33> */
.L_x_4471:
[----:B------:R-:W-:Y:S05]  /*2810*/  BSYNC B0 ;  /* 0x0000000000007941 */ /* 0x000fea0003800000 */
.L_x_4470:
        /* <DEDUP_REMOVED lines=33> */
.L_x_4473:
[----:B------:R-:W-:Y:S05]  /*2a30*/  BSYNC B0 ;  /* 0x0000000000007941 */ /* 0x000fea0003800000 */
.L_x_4472:
        /* <DEDUP_REMOVED lines=33> */
.L_x_4475:
[----:B------:R-:W-:Y:S05]  /*2c50*/  BSYNC B0 ;  /* 0x0000000000007941 */ /* 0x000fea0003800000 */
.L_x_4474:
        /* <DEDUP_REMOVED lines=33> */
.L_x_4477:
[----:B------:R-:W-:Y:S05]  /*2e70*/  BSYNC B0 ;  /* 0x0000000000007941 */ /* 0x000fea0003800000 */
.L_x_4476:
        /* <DEDUP_REMOVED lines=21> */
.L_x_4481:
        /* <DEDUP_REMOVED lines=21> */
[----:B0-----:R-:W-:Y:S02]  /*3120*/  IMAD R15, R29, c[0x0][0x198], RZ ;  /* 0x000066001d0f7a24 */ /* 0x001fe400078e02ff */
[----:B------:R-:W-:-:S04]  /*3130*/  IMAD.WIDE.U32 R2, R30, c[0x0][0x198], RZ ;  /* 0x000066001e027a25 */ /* 0x000fc800078e00ff */
[----:B------:R-:W-:Y:S02]  /*3140*/  IMAD R15, R30, c[0x0][0x19c], R15 ;  /* 0x000067001e0f7a24 */ /* 0x000fe400078e020f */
[----:B-1----:R-:W-:-:S03]  /*3150*/  IMAD R12, R81, c[0x0][0x1a0], RZ ;  /* 0x00006800510c7a24 */ /* 0x002fc600078e02ff */
[----:B------:R-:W-:Y:S01]  /*3160*/  IADD3 R3, R3, R15, RZ ;  /* 0x0000000f03037210 */ /* 0x000fe20007ffe0ff */
[----:B------:R-:W-:-:S04]  /*3170*/  IMAD R13, R79, c[0x0][0x1a4], R12 ;  /* 0x000069004f0d7a24 */ /* 0x000fc800078e020c */
[----:B------:R-:W-:-:S05]  /*3180*/  IMAD.WIDE.U32 R2, R79, c[0x0][0x1a0], R2 ;  /* 0x000068004f027a25 */ /* 0x000fca00078e0002 */
[----:B------:R-:W-:Y:S02]  /*3190*/  IADD3 R3, R3, R13, RZ ;  /* 0x0000000d03037210 */ /* 0x000fe40007ffe0ff */
[----:B------:R-:W-:-:S04]  /*31a0*/  LEA R12, P0, R2, c[0x0][0x228], 0x2 ;  /* 0x00008a00020c7a11 */ /* 0x000fc800078010ff */
[----:B------:R-:W-:Y:S02]  /*31b0*/  LEA.HI.X R13, R2, c[0x0][0x22c], R3, 0x2, P0 ;  /* 0x00008b00020d7a11 */ /* 0x000fe400000f1403 */
[C---:B------:R-:W-:Y:S02]  /*31c0*/  ISETP.GE.AND P0, PT, R24.reuse, 0x1, PT ;  /* 0x000000011800780c */ /* 0x040fe40003f06270 */
        /* <DEDUP_REMOVED lines=9> */
[----:B------:R-:W-:Y:S01]  /*3260*/  FMUL.FTZ R96, R87, R33 ;  /* 0x0000002157607220 */ /* 0x000fe20000410000 */
[----:B------:R-:W1:Y:S08]  /*3270*/  MUFU.EX2 R89, R89 ;  /* 0x0000005900597308 */ /* 0x000e700000000800 */
[----:B------:R-:W2:Y:S01]  /*3280*/  MUFU.EX2 R92, R92 ;  /* 0x0000005c005c7308 */ /* 0x000ea20000000800 */
[----:B---3--:R2:W-:Y:S04]  /*3290*/  STS.128 [R24.X16], R4 ;  /* 0x0000000418007388 */ /* 0x0085e8000000cc00 */
[----:B----4-:R-:W-:Y:S01]  /*32a0*/  STS.128 [R24.X16+0x200], R8 ;  /* 0x0002000818007388 */ /* 0x010fe2000000cc00 */
[----:B0-----:R-:W-:Y:S01]  /*32b0*/  FFMA.FTZ R2, R63, R94, R64 ;  /* 0x0000005e3f027223 */ /* 0x001fe20000010040 */
[----:B------:R-:W-:-:S06]  /*32c0*/  NOP ;  /* 0x0000000000007918 */ /* 0x000fcc0000000000 */
[----:B------:R-:W0:Y:S01]  /*32d0*/  MUFU.EX2 R95, R95 ;  /* 0x0000005f005f7308 */ /* 0x000e220000000800 */
[----:B-1----:R-:W-:Y:S01]  /*32e0*/  FMUL.FTZ R3, R89, R94 ;  /* 0x0000005e59037220 */ /* 0x002fe20000410000 */
[----:B------:R1:W3:Y:S06]  /*32f0*/  LDG.E R88, [R12.64] ;  /* 0x000000040c587981 */ /* 0x0002ec000c1e1900 */
[----:B------:R-:W4:Y:S01]  /*3300*/  MUFU.EX2 R90, R90 ;  /* 0x0000005a005a7308 */ /* 0x000f220000000800 */
[----:B------:R-:W-:Y:S01]  /*3310*/  FMUL.FTZ R93, R87, R32 ;  /* 0x00000020575d7220 */ /* 0x000fe20000410000 */
[----:B------:R-:W-:Y:S01]  /*3320*/  LDS.128 R8, [R0+0x10] ;  /* 0x0000100000087984 */ /* 0x000fe20000000c00 */
[----:B--2---:R-:W-:-:S05]  /*3330*/  FFMA.FTZ R4, R92, R2, R65 ;  /* 0x000000025c047223 */ /* 0x004fca0000010041 */
[----:B------:R-:W2:Y:S01]  /*3340*/  MUFU.EX2 R97, R97 ;  /* 0x0000006100617308 */ /* 0x000ea20000000800 */
[----:B------:R-:W-:Y:S02]  /*3350*/  FMUL.FTZ R2, R92, R3 ;  /* 0x000000035c027220 */ /* 0x000fe40000410000 */
[----:B------:R-:W-:-:S05]  /*3360*/  FMUL.FTZ R86, R87, R31 ;  /* 0x0000001f57567220 */ /* 0x000fca0000410000 */
[----:B------:R-:W5:Y:S01]  /*3370*/  MUFU.EX2 R96, R96 ;  /* 0x0000006000607308 */ /* 0x000f620000000800 */
[C---:B0-----:R-:W-:Y:S02]  /*3380*/  FFMA.FTZ R4, R95.reuse, R4, R66 ;  /* 0x000000045f047223 */ /* 0x041fe40000010042 */
[----:B------:R-:W-:Y:S02]  /*3390*/  FMUL.FTZ R3, R95, R2 ;  /* 0x000000025f037220 */ /* 0x000fe40000410000 */
[----:B------:R-:W-:-:S03]  /*33a0*/  FMUL.FTZ R91, R87, R41 ;  /* 0x00000029575b7220 */ /* 0x000fc60000410000 */
[----:B------:R-:W0:Y:S01]  /*33b0*/  MUFU.EX2 R93, R93 ;  /* 0x0000005d005d7308 */ /* 0x000e220000000800 */
        /* <DEDUP_REMOVED lines=8> */
[C---:B-----5:R-:W-:Y:S02]  /*3440*/  FFMA.FTZ R4, R96.reuse, R4, R69 ;  /* 0x0000000460047223 */ /* 0x060fe40000010045 */
[----:B------:R-:W-:Y:S02]  /*3450*/  FMUL.FTZ R2, R96, R3 ;  /* 0x0000000360027220 */ /* 0x000fe40000410000 */
[----:B------:R-:W-:-:S03]  /*3460*/  FMUL.FTZ R83, R87, R43 ;  /* 0x0000002b57537220 */ /* 0x000fc60000410000 */
        /* <DEDUP_REMOVED lines=14> */
[----:B------:R-:W-:-:S05]  /*3550*/  FMUL.FTZ R2, R84, R3 ;  /* 0x0000000354027220 */ /* 0x000fca0000410000 */
[----:B------:R-:W5:Y:S01]  /*3560*/  MUFU.EX2 R85, R85 ;  /* 0x0000005500557308 */ /* 0x000f620000000800 */
[C---:B0-----:R-:W-:Y:S02]  /*3570*/  FFMA.FTZ R4, R81.reuse, R4, R74 ;  /* 0x0000000451047223 */ /* 0x041fe4000001004a */
[----:B------:R-:W-:-:S05]  /*3580*/  FMUL.FTZ R2, R81, R2 ;  /* 0x0000000251027220 */ /* 0x000fca0000410000 */
[----:B------:R-:W0:Y:S01]  /*3590*/  MUFU.EX2 R87, R87 ;  /* 0x0000005700577308 */ /* 0x000e220000000800 */
[C---:B----4-:R-:W-:Y:S02]  /*35a0*/  FFMA.FTZ R4, R83.reuse, R4, R76 ;  /* 0x0000000453047223 */ /* 0x050fe4000001004c */
[----:B------:R-:W-:Y:S02]  /*35b0*/  FMUL.FTZ R3, R83, R2 ;  /* 0x0000000253037220 */ /* 0x000fe40000410000 */
[C---:B--2---:R-:W-:Y:S02]  /*35c0*/  FFMA.FTZ R4, R82.reuse, R4, R77 ;  /* 0x0000000452047223 */ /* 0x044fe4000001004d */
[----:B------:R-:W-:Y:S02]  /*35d0*/  FMUL.FTZ R2, R82, R3 ;  /* 0x0000000352027220 */ /* 0x000fe40000410000 */
[C---:B-----5:R-:W-:Y:S02]  /*35e0*/  FFMA.FTZ R4, R85.reuse, R4, R78 ;  /* 0x0000000455047223 */ /* 0x060fe4000001004e */
[----:B------:R-:W-:-:S02]  /*35f0*/  FMUL.FTZ R2, R85, R2 ;  /* 0x0000000255027220 */ /* 0x000fc40000410000 */
[C---:B0-----:R-:W-:Y:S02]  /*3600*/  FFMA.FTZ R3, R87.reuse, R4, R80 ;  /* 0x0000000457037223 */ /* 0x041fe40000010050 */
[----:B------:R-:W-:-:S03]  /*3610*/  FMUL.FTZ R2, R87, R2 ;  /* 0x0000000257027220 */ /* 0x000fc60000410000 */
[----:B------:R-:W0:Y:S04]  /*3620*/  SHFL.UP PT, R4, R3, 0x1, RZ ;  /* 0x0420000003047989 */ /* 0x000e2800000e00ff */
[----:B------:R-:W2:Y:S01]  /*3630*/  SHFL.UP PT, R5, R2, 0x1, RZ ;  /* 0x0420000002057989 */ /* 0x000ea200000e00ff */
[C---:B0-----:R-:W-:Y:S02]  /*3640*/  @P0 FFMA.FTZ R3, R2.reuse, R4, R3 ;  /* 0x0000000402030223 */ /* 0x041fe40000010003 */
[----:B--2---:R-:W-:-:S03]  /*3650*/  @P0 FMUL.FTZ R2, R2, R5 ;  /* 0x0000000502020220 */ /* 0x004fc60000410000 */
[----:B------:R-:W0:Y:S04]  /*3660*/  SHFL.UP PT, R4, R3, 0x2, RZ ;  /* 0x0440000003047989 */ /* 0x000e2800000e00ff */
[----:B------:R-:W2:Y:S01]  /*3670*/  SHFL.UP PT, R5, R2, 0x2, RZ ;  /* 0x0440000002057989 */ /* 0x000ea200000e00ff */
[----:B------:R-:W-:-:S13]  /*3680*/  ISETP.GE.AND P0, PT, R24, 0x2, PT ;  /* 0x000000021800780c */ /* 0x000fda0003f06270 */
        /* <DEDUP_REMOVED lines=9> */
[----:B------:R-:W-:-:S04]  /*3720*/  ISETP.NE.AND P0, PT, R16, RZ, PT ;  /* 0x000000ff1000720c */ /* 0x000fc80003f05270 */
[----:B------:R-:W-:Y:S02]  /*3730*/  ISETP.EQ.OR P0, PT, R18, RZ, P0 ;  /* 0x000000ff1200720c */ /* 0x000fe40000702670 */
[----:B-1----:R-:W-:Y:S02]  /*3740*/  MOV R13, RZ ;  /* 0x000000ff000d7202 */ /* 0x002fe40000000f00 */
[----:B------:R-:W-:-:S09]  /*3750*/  MOV R12, 0x3f800000 ;  /* 0x3f800000000c7802 */ /* 0x000fd20000000f00 */
[----:B------:R-:W-:Y:S01]  /*3760*/  @!P0 LDS.64 R12, [R79.X8+0x450] ;  /* 0x000450004f0c8984 */ /* 0x000fe20000008a00 */
[C---:B0-----:R-:W-:Y:S02]  /*3770*/  @P1 FFMA.FTZ R3, R2.reuse, R4, R3 ;  /* 0x0000000402031223 */ /* 0x041fe40000010003 */
[----:B--2---:R-:W-:-:S03]  /*3780*/  @P1 FMUL.FTZ R2, R2, R5 ;  /* 0x0000000502021220 */ /* 0x004fc60000410000 */
[----:B------:R-:W0:Y:S04]  /*3790*/  SHFL.UP PT, R4, R3, 0x10, RZ ;  /* 0x0600000003047989 */ /* 0x000e2800000e00ff */
[----:B------:R-:W1:Y:S01]  /*37a0*/  SHFL.UP PT, R5, R2, 0x10, RZ ;  /* 0x0600000002057989 */ /* 0x000e6200000e00ff */
[C---:B------:R-:W-:Y:S02]  /*37b0*/  ISETP.GE.AND P0, PT, R24.reuse, 0x10, PT ;  /* 0x000000101800780c */ /* 0x040fe40003f06270 */
[----:B------:R-:W-:-:S11]  /*37c0*/  ISETP.NE.AND P1, PT, R24, 0x1f, PT ;  /* 0x0000001f1800780c */ /* 0x000fd60003f25270 */
[C---:B0-----:R-:W-:Y:S02]  /*37d0*/  @P0 FFMA.FTZ R3, R2.reuse, R4, R3 ;  /* 0x0000000402030223 */ /* 0x041fe40000010003 */
[----:B-1----:R-:W-:Y:S02]  /*37e0*/  @P0 FMUL.FTZ R2, R2, R5 ;  /* 0x0000000502020220 */ /* 0x002fe40000410000 */
[----:B------:R-:W-:Y:S04]  /*37f0*/  LDS.128 R4, [R0] ;  /* 0x0000000000047984 */ /* 0x000fe80000000c00 */
[----:B------:R-:W-:Y:S04]  /*3800*/  @!P1 STS.64 [0x430], R2 ;  /* 0x00043002ff009388 */ /* 0x000fe80000000a00 */
[----:B------:R-:W-:Y:S01]  /*3810*/  BAR.SYNC.DEFER_BLOCKING 0x0 ;  /* 0x0000000000007b1d */ /* 0x000fe20000010000 */
[----:B------:R-:W-:-:S13]  /*3820*/  ISETP.NE.AND P2, PT, R24, RZ, PT ;  /* 0x000000ff1800720c */ /* 0x000fda0003f45270 */
        /* <DEDUP_REMOVED lines=9> */
[----:B------:R-:W-:Y:S02]  /*38c0*/  PRMT R3, RZ, 0x5410, R4 ;  /* 0x00005410ff037816 */ /* 0x000fe40000000004 */
[----:B--2---:R-:W-:-:S07]  /*38d0*/  @!P2 MOV R98, R12 ;  /* 0x0000000c0062a202 */ /* 0x004fce0000000f00 */
[----:B------:R-:W-:Y:S01]  /*38e0*/  @P0 FFMA.FTZ R100, R99, R98, R100 ;  /* 0x0000006263640223 */ /* 0x000fe20000010064 */
[----:B------:R-:W-:-:S03]  /*38f0*/  PRMT R99, RZ, 0x7610, R4 ;  /* 0x00007610ff637816 */ /* 0x000fc60000000004 */
[----:B------:R-:W-:Y:S01]  /*3900*/  FFMA.FTZ R89, R89, R100, R63 ;  /* 0x0000006459597223 */ /* 0x000fe2000001003f */
[----:B------:R-:W-:-:S03]  /*3910*/  ISETP.NE.AND P0, PT, R101, RZ, PT ;  /* 0x000000ff6500720c */ /* 0x000fc60003f05270 */
[----:B------:R-:W-:Y:S01]  /*3920*/  FFMA.FTZ R4, R94, R89, R64 ;  /* 0x000000595e047223 */ /* 0x000fe20000010040 */
[--C-:B------:R-:W-:Y:S02]  /*3930*/  PRMT R101, RZ, 0x5410, R5.reuse ;  /* 0x00005410ff657816 */ /* 0x100fe40000000005 */
[----:B------:R-:W-:Y:S01]  /*3940*/  PRMT R103, RZ, 0x7610, R5 ;  /* 0x00007610ff677816 */ /* 0x000fe20000000005 */
[----:B------:R-:W-:Y:S01]  /*3950*/  FFMA.FTZ R5, R92, R4, R65 ;  /* 0x000000045c057223 */ /* 0x000fe20000010041 */
[--C-:B------:R-:W-:Y:S02]  /*3960*/  PRMT R105, RZ, 0x5410, R6.reuse ;  /* 0x00005410ff697816 */ /* 0x100fe40000000006 */
[----:B------:R-:W-:Y:S01]  /*3970*/  PRMT R107, RZ, 0x7610, R6 ;  /* 0x00007610ff6b7816 */ /* 0x000fe20000000006 */
[----:B------:R-:W-:Y:S01]  /*3980*/  FFMA.FTZ R6, R95, R5, R66 ;  /* 0x000000055f067223 */ /* 0x000fe20000010042 */
[--C-:B------:R-:W-:Y:S02]  /*3990*/  PRMT R109, RZ, 0x5410, R7.reuse ;  /* 0x00005410ff6d7816 */ /* 0x100fe40000000007 */
[----:B------:R-:W-:Y:S01]  /*39a0*/  PRMT R111, RZ, 0x7610, R7 ;  /* 0x00007610ff6f7816 */ /* 0x000fe20000000007 */
[----:B------:R-:W-:Y:S01]  /*39b0*/  FFMA.FTZ R7, R90, R6, R67 ;  /* 0x000000065a077223 */ /* 0x000fe20000010043 */
[----:B------:R-:W-:-:S02]  /*39c0*/  PRMT R121, RZ, 0x5410, R10 ;  /* 0x00005410ff797816 */ /* 0x000fc4000000000a */
[----:B------:R-:W-:Y:S01]  /*39d0*/  PRMT R123, RZ, 0x7610, R10 ;  /* 0x00007610ff7b7816 */ /* 0x000fe2000000000a */
[----:B------:R-:W-:-:S04]  /*39e0*/  FFMA.FTZ R10, R97, R7, R68 ;  /* 0x00000007610a7223 */ /* 0x000fc80000010044 */
[----:B------:R-:W-:Y:S01]  /*39f0*/  FFMA.FTZ R95, R96, R10, R69 ;  /* 0x0000000a605f7223 */ /* 0x000fe20000010045 */
[----:B------:R-:W-:-:S03]  /*3a00*/  PRMT R125, RZ, 0x5410, R11 ;  /* 0x00005410ff7d7816 */ /* 0x000fc6000000000b */
[----:B------:R-:W-:Y:S01]  /*3a10*/  FFMA.FTZ R93, R93, R95, R70 ;  /* 0x0000005f5d5d7223 */ /* 0x000fe20000010046 */
[----:B------:R-:W-:Y:S01]  /*3a20*/  PRMT R2, RZ, 0x7610, R11 ;  /* 0x00007610ff027816 */ /* 0x000fe2000000000b */
[-C--:B---3--:R-:W-:Y:S02]  /*3a30*/  FMUL.FTZ R11, R101, R88.reuse ;  /* 0x00000058650b7220 */ /* 0x088fe40000410000 */
[----:B------:R-:W-:Y:S01]  /*3a40*/  FFMA.FTZ R101, R86, R93, R71 ;  /* 0x0000005d56657223 */ /* 0x000fe20000010047 */
[--C-:B------:R-:W-:Y:S01]  /*3a50*/  PRMT R113, RZ, 0x5410, R8.reuse ;  /* 0x00005410ff717816 */ /* 0x100fe20000000008 */
[-C--:B------:R-:W-:Y:S01]  /*3a60*/  FMUL.FTZ R90, R103, R88.reuse ;  /* 0x00000058675a7220 */ /* 0x080fe20000410000 */
[----:B------:R-:W-:Y:S01]  /*3a70*/  PRMT R115, RZ, 0x7610, R8 ;  /* 0x00007610ff737816 */ /* 0x000fe20000000008 */
[----:B------:R-:W-:Y:S01]  /*3a80*/  FFMA.FTZ R103, R91, R101, R72 ;  /* 0x000000655b677223 */ /* 0x000fe20000010048 */
[--C-:B------:R-:W-:Y:S02]  /*3a90*/  PRMT R117, RZ, 0x5410, R9.reuse ;  /* 0x00005410ff757816 */ /* 0x100fe40000000009 */
[----:B------:R-:W-:Y:S01]  /*3aa0*/  PRMT R119, RZ, 0x7610, R9 ;  /* 0x00007610ff777816 */ /* 0x000fe20000000009 */
[----:B------:R-:W-:Y:S01]  /*3ab0*/  BSSY B0, `(.L_x_4479) ;  /* 0x0000022000007945 */ /* 0x000fe20003800000 */
[----:B------:R-:W-:-:S02]  /*3ac0*/  FMUL.FTZ R9, R99, R88 ;  /* 0x0000005863097220 */ /* 0x000fc40000410000 */
[----:B------:R-:W-:Y:S02]  /*3ad0*/  FFMA.FTZ R15, R14, R13, R15 ;  /* 0x0000000d0e0f7223 */ /* 0x000fe4000001000f */
        /* <DEDUP_REMOVED lines=12> */
[----:B------:R-:W-:Y:S02]  /*3ba0*/  FMUL.FTZ R91, R2, R88 ;  /* 0x00000058025b7220 */ /* 0x000fe40000410000 */
[----:B------:R-:W-:Y:S02]  /*3bb0*/  FFMA.FTZ R84, R84, R103, R73 ;  /* 0x0000006754547223 */ /* 0x000fe40000010049 */
[----:B------:R-:W-:Y:S01]  /*3bc0*/  FMUL.FTZ R14, R14, R12 ;  /* 0x0000000c0e0e7220 */ /* 0x000fe20000410000 */
        /* <DEDUP_REMOVED lines=16> */
.L_x_4480:
[----:B------:R-:W-:Y:S05]  /*3cd0*/  BSYNC B0 ;  /* 0x0000000000007941 */ /* 0x000fea0003800000 */
.L_x_4479:
[----:B------:R-:W-:Y:S01]  /*3ce0*/  FFMA.FTZ R81, R81, R84, R74 ;  /* 0x0000005451517223 */ /* 0x000fe2000001004a */
[----:B-1----:R-:W-:Y:S01]  /*3cf0*/  IADD3 R79, R79, 0x1, RZ ;  /* 0x000000014f4f7810 */ /* 0x002fe20007ffe0ff */
        /* <DEDUP_REMOVED lines=21> */
[----:B------:R-:W-:Y:S05]  /*3e50*/  @!P0 BRA `(.L_x_4481) ;  /* 0xfffff17000008947 */ /* 0x000fea000383ffff */
.L_x_4478:
[----:B------:R-:W-:Y:S01]  /*3e60*/  BAR.SYNC.DEFER_BLOCKING 0x0 ;  /* 0x0000000000007b1d */ /* 0x000fe20000010000 */
[----:B------:R-:W-:Y:S01]  /*3e70*/  F2FP.BF16.PACK_AB R7, R61, R60 ;  /* 0x0000003c3d07723e */ /* 0x000fe200000010ff */
[----:B------:R-:W-:Y:S01]  /*3e80*/  IMAD R31, R75, c[0x0][0x200], RZ ;  /* 0x000080004b1f7a24 */ /* 0x000fe200078e02ff */
[----:B------:R-:W-:Y:S02]  /*3e90*/  F2FP.BF16.PACK_AB R6, R59, R58 ;  /* 0x0000003a3b06723e */ /* 0x000fe400000010ff */
[----:B------:R-:W-:Y:S01]  /*3ea0*/  F2FP.BF16.PACK_AB R5, R57, R52 ;  /* 0x000000343905723e */ /* 0x000fe200000010ff */
[----:B------:R-:W-:Y:S01]  /*3eb0*/  IMAD R31, R26, c[0x0][0x204], R31 ;  /* 0x000081001a1f7a24 */ /* 0x000fe200078e021f */
[----:B------:R-:W-:-:S02]  /*3ec0*/  F2FP.BF16.PACK_AB R4, R45, R44 ;  /* 0x0000002c2d04723e */ /* 0x000fc400000010ff */
[----:B------:R-:W-:Y:S02]  /*3ed0*/  F2FP.BF16.PACK_AB R11, R54, R53 ;  /* 0x00000035360b723e */ /* 0x000fe400000010ff */
[----:B------:R-:W-:Y:S02]  /*3ee0*/  F2FP.BF16.PACK_AB R10, R51, R50 ;  /* 0x00000032330a723e */ /* 0x000fe400000010ff */
[----:B------:R-:W-:Y:S02]  /*3ef0*/  F2FP.BF16.PACK_AB R9, R49, R48 ;  /* 0x000000303109723e */ /* 0x000fe400000010ff */
[----:B------:R-:W-:Y:S02]  /*3f00*/  F2FP.BF16.PACK_AB R8, R47, R46 ;  /* 0x0000002e2f08723e */ /* 0x000fe400000010ff */
[C---:B------:R-:W-:Y:S02]  /*3f10*/  SHF.L.U32 R2, R18.reuse, 0x9, RZ ;  /* 0x0000000912027819 */ /* 0x040fe400000006ff */
[----:B------:R-:W-:-:S02]  /*3f20*/  IADD3 R18, R18, 0x1, RZ ;  /* 0x0000000112127810 */ /* 0x000fc40007ffe0ff */
        /* <DEDUP_REMOVED lines=26> */
.L_x_4482:
[----:B------:R-:W-:Y:S05]  /*40d0*/  EXIT ;  /* 0x000000000000794d */ /* 0x000fea0003800000 */
.L_x_4484:
        /* <DEDUP_REMOVED lines=10> */
.L_x_5442:


//--------------------- .text._Z25selective_scan_fwd_kernelI32Selective_Scan_fwd_kernel_traitsILi32ELi16ELi1ELb1ELb0ELb1ELb1EN3c108BFloat16EfEEv13SSMParamsBase --------------------------
	.section	.text._Z25selective_scan_fwd_kernelI32Selective_Scan_fwd_kernel_traitsILi32ELi16ELi1ELb1ELb0ELb1ELb1EN3c108BFloat16EfEEv13SSMParamsBase,"ax",@progbits
	.sectioninfo	@"SHI_REGISTERS=128"
	.align	128
        .global         _Z25selective_scan_fwd_kernelI32Selective_Scan_fwd_kernel_traitsILi32ELi16ELi1ELb1ELb0ELb1ELb1EN3c108BFloat16EfEEv13SSMParamsBase
        .type           _Z25selective_scan_fwd_kernelI32Selective_Scan_fwd_kernel_traitsILi32ELi16ELi1ELb1ELb0ELb1ELb1EN3c108BFloat16EfEEv13SSMParamsBase,@function
        .size           _Z25selective_scan_fwd_kernelI32Selective_Scan_fwd_kernel_traitsILi32ELi16ELi1ELb1ELb0ELb1ELb1EN3c108BFloat16EfEEv13SSMParamsBase,(.L_x_5443 - _Z25selective_scan_fwd_kernelI32Selective_Scan_fwd_kernel_traitsILi32ELi16ELi1ELb1ELb0ELb1ELb1EN3c108BFloat16EfEEv13SSMParamsBase)
        .other          _Z25selective_scan_fwd_kernelI32Selective_Scan_fwd_kernel_traitsILi32ELi16ELi1ELb1ELb0ELb1ELb1EN3c108BFloat16EfEEv13SSMParamsBase,@"STO_CUDA_ENTRY STV_DEFAULT"
_Z25selective_scan_fwd_kernelI32Selective_Scan_fwd_kernel_traitsILi32ELi16ELi1ELb1ELb0ELb1ELb1EN3c108BFloat16EfEEv13SSMParamsBase:
.text._Z25selective_scan_fwd_kernelI32Selective_Scan_fwd_kernel_traitsILi32ELi16ELi1ELb1ELb0ELb1ELb1EN3c108BFloat16EfEEv13SSMParamsBase:
        /* <DEDUP_REMOVED lines=55> */
[----:B------:R-:W-:Y:S01]  /*0370*/  IMAD R13, R32, c[0x0][0x1e4], R13 ;  /* 0x00007900200d7a24 */ /* 0x000fe200078e020d */
[----:B------:R-:W1:Y:S01]  /*0380*/  S2R R31, SR_LANEID ;  /* 0x00000000001f7919 */ /* 0x000e620000000000 */
        /* <DEDUP_REMOVED lines=27> */
.L_x_4522:
        /* <DEDUP_REMOVED lines=25> */
[----:B------:R-:W-:Y:S01]  /*06d0*/  PRMT R20, RZ, 0x7610, R17 ;  /* 0x00007610ff147816 */ /* 0x000fe20000000011 */
[--C-:B-----5:R-:W-:Y:S01]  /*06e0*/  FADD.FTZ R56, R56, R33.reuse ;  /* 0x0000002138387221 */ /* 0x120fe20000010000 */
[--C-:B------:R-:W-:Y:S01]  /*06f0*/  PRMT R22, RZ, 0x5410, R18.reuse ;  /* 0x00005410ff167816 */ /* 0x100fe20000000012 */
        /* <DEDUP_REMOVED lines=49> */
.L_x_4486:
[----:B-12---:R-:W-:Y:S05]  /*0a10*/  BSYNC B0 ;  /* 0x0000000000007941 */ /* 0x006fea0003800000 */
.L_x_4485:
        /* <DEDUP_REMOVED lines=36> */
.L_x_4488:
[----:B------:R-:W-:Y:S05]  /*0c60*/  BSYNC B0 ;  /* 0x0000000000007941 */ /* 0x000fea0003800000 */
.L_x_4487:
        /* <DEDUP_REMOVED lines=38> */
.L_x_4490:
[----:B------:R-:W-:Y:S05]  /*0ed0*/  BSYNC B0 ;  /* 0x0000000000007941 */ /* 0x000fea0003800000 */
.L_x_4489:
        /* <DEDUP_REMOVED lines=36> */
.L_x_4492:
[----:B------:R-:W-:Y:S05]  /*1120*/  BSYNC B0 ;  /* 0x0000000000007941 */ /* 0x000fea0003800000 */
.L_x_4491:
        /* <DEDUP_REMOVED lines=38> */
.L_x_4494:
[----:B------:R-:W-:Y:S05]  /*1390*/  BSYNC B0 ;  /* 0x0000000000007941 */ /* 0x000fea0003800000 */
.L_x_4493:
        /* <DEDUP_REMOVED lines=39> */
.L_x_4496:
[----:B------:R-:W-:Y:S05]  /*1610*/  BSYNC B0 ;  /* 0x0000000000007941 */ /* 0x000fea0003800000 */
.L_x_4495:
        /* <DEDUP_REMOVED lines=43> */
.L_x_4498:
[----:B------:R-:W-:Y:S05]  /*18d0*/  BSYNC B0 ;  /* 0x0000000000007941 */ /* 0x000fea0003800000 */
.L_x_4497:
        /* <DEDUP_REMOVED lines=41> */
.L_x_4500:
[----:B------:R-:W-:Y:S05]  /*1b70*/  BSYNC B0 ;  /* 0x0000000000007941 */ /* 0x000fea0003800000 */
.L_x_4499:
[----:B------:R-:W-:Y:S01]  /*1b80*/  ISETP.EQ.OR P3, PT, RZ, UR6, P3 ;  /* 0x00000006ff007c0c */ /* 0x000fe20009f62670 */
[----:B------:R-:W-:Y:S01]  /*1b90*/  BSSY B0, `(.L_x_4501) ;  /* 0x000002a000007945 */ /* 0x000fe20003800000 */
[----:B------:R-:W-:Y:S01]  /*1ba0*/  PRMT R75, RZ, 0x7610, R5 ;  /* 0x00007610ff4b7816 */ /* 0x000fe20000000005 */
[-C--:B------:R-:W-:Y:S01]  /*1bb0*/  FMUL.FTZ R37, R17, R34.reuse ;  /* 0x0000002211257220 */ /* 0x080fe20000410000 */
[--C-:B------:R-:W-:Y:S01]  /*1bc0*/  PRMT R5, RZ, 0x5410, R6.reuse ;  /* 0x00005410ff057816 */ /* 0x100fe20000000006 */
[-C--:B------:R-:W-:Y:S01]  /*1bd0*/  FMUL.FTZ R38, R12, R34.reuse ;  /* 0x000000220c267220 */ /* 0x080fe20000410000 */
[----:B------:R-:W-:Y:S01]  /*1be0*/  FSETP.GTU.FTZ.AND P5, PT, R61, 20, PT ;  /* 0x41a000003d00780b */ /* 0x000fe20003fbc000 */
[----:B------:R-:W-:Y:S01]  /*1bf0*/  FMUL.FTZ R39, R9, R34 ;  /* 0x0000002209277220 */ /* 0x000fe20000410000 */
[----:B------:R-:W-:Y:S01]  /*1c00*/  ISETP.EQ.OR P2, PT, RZ, UR6, P2 ;  /* 0x00000006ff007c0c */ /* 0x000fe20009742670 */
        /* <DEDUP_REMOVED lines=34> */
.L_x_4502:
[----:B------:R-:W-:Y:S05]  /*1e30*/  BSYNC B0 ;  /* 0x0000000000007941 */ /* 0x000fea0003800000 */
.L_x_4501:
        /* <DEDUP_REMOVED lines=41> */
.L_x_4504:
[----:B------:R-:W-:Y:S05]  /*20d0*/  BSYNC B0 ;  /* 0x0000000000007941 */ /* 0x000fea0003800000 */
.L_x_4503:
        /* <DEDUP_REMOVED lines=47> */
.L_x_4506:
[----:B------:R-:W-:Y:S05]  /*23d0*/  BSYNC B0 ;  /* 0x0000000000007941 */ /* 0x000fea0003800000 */
.L_x_4505:
        /* <DEDUP_REMOVED lines=33> */
.L_x_4508:
[----:B------:R-:W-:Y:S05]  /*25f0*/  BSYNC B0 ;  /* 0x0000000000007941 */ /* 0x000fea0003800000 */
.L_x_4507:
        /* <DEDUP_REMOVED lines=33> */
.L_x_4510:
[----:B------:R-:W-:Y:S05]  /*2810*/  BSYNC B0 ;  /* 0x0000000000007941 */ /* 0x000fea0003800000 */
.L_x_4509:
        /* <DEDUP_REMOVED lines=33> */
.L_x_4512:
[----:B------:R-:W-:Y:S05]  /*2a30*/  BSYNC B0 ;  /* 0x0000000000007941 */ /* 0x000fea0003800000 */
.L_x_4511:
        /* <DEDUP_REMOVED lines=33> */
.L_x_4514:
[----:B------:R-:W-:Y:S05]  /*2c50*/  BSYNC B0 ;  /* 0x0000000000007941 */ /* 0x000fea0003800000 */
.L_x_4513:
        /* <DEDUP_REMOVED lines=33> */
.L_x_4516:
[----:B------:R-:W-:Y:S05]  /*2e70*/  BSYNC B0 ;  /* 0x0000000000007941 */ /* 0x000fea0003800000 */
.L_x_4515:
        /* <DEDUP_REMOVED lines=21> */
.L_x_4520:
        /* <DEDUP_REMOVED lines=11> */
[----:B------:R-:W-:-:S04]  /*3080*/  IMAD R6, R17, c[0x0][0x1c0], RZ ;  /* 0x0000700011067a24 */ /* 0x000fc800078e02ff */
[----:B------:R-:W2:Y:S01]  /*3090*/  LDG.E R12, [R12.64] ;  /* 0x000000040c0c7981 */ /* 0x000ea2000c1e1900 */
        /* <DEDUP_REMOVED lines=10> */
[----:B0-----:R-:W-:-:S04]  /*3140*/  IMAD R14, R17, c[0x0][0x1a0], RZ ;  /* 0x00006800110e7a24 */ /* 0x001fc800078e02ff */
[----:B------:R-:W-:Y:S01]  /*3150*/  IMAD R15, R79, c[0x0][0x1a4], R14 ;  /* 0x000069004f0f7a24 */ /* 0x000fe200078e020e */
[C---:B------:R-:W-:Y:S02]  /*3160*/  ISETP.GE.AND P1, PT, R31.reuse, 0x8, PT ;  /* 0x000000081f00780c */ /* 0x040fe40003f26270 */
[----:B------:R-:W-:Y:S01]  /*3170*/  ISETP.NE.AND P2, PT, R31, RZ, PT ;  /* 0x000000ff1f00720c */ /* 0x000fe20003f45270 */
[----:B--2---:R-:W-:Y:S02]  /*3180*/  FMUL.FTZ R16, R12, 1.4426950216293334961 ;  /* 0x3fb8aa3b0c107820 */ /* 0x004fe40000410000 */
[----:B------:R-:W-:-:S04]  /*3190*/  IMAD.WIDE.U32 R12, R36, c[0x0][0x198], RZ ;  /* 0x00006600240c7a25 */ /* 0x000fc800078e00ff */
[C---:B------:R-:W-:Y:S01]  /*31a0*/  FMUL.FTZ R95, R16.reuse, R55 ;  /* 0x00000037105f7220 */ /* 0x040fe20000410000 */
[----:B------:R-:W-:Y:S01]  /*31b0*/  IADD3 R13, R13, R81, RZ ;  /* 0x000000510d0d7210 */ /* 0x000fe20007ffe0ff */
        /* <DEDUP_REMOVED lines=9> */
[----:B---3--:R0:W-:Y:S01]  /*3250*/  STS.128 [R31.X16], R4 ;  /* 0x000000041f007388 */ /* 0x0081e2000000cc00 */
[C---:B------:R-:W-:Y:S02]  /*3260*/  FMUL.FTZ R89, R16.reuse, R18 ;  /* 0x0000001210597220 */ /* 0x040fe40000410000 */
[----:B------:R-:W-:-:S03]  /*3270*/  FMUL.FTZ R88, R16, R58 ;  /* 0x0000003a10587220 */ /* 0x000fc60000410000 */
[----:B------:R-:W2:Y:S01]  /*3280*/  MUFU.EX2 R93, R93 ;  /* 0x0000005d005d7308 */ /* 0x000ea20000000800 */
[----:B------:R-:W-:Y:S01]  /*3290*/  FMUL.FTZ R87, R16, R57 ;  /* 0x0000003910577220 */ /* 0x000fe20000410000 */
[----:B----4-:R-:W-:Y:S01]  /*32a0*/  STS.128 [R31.X16+0x200], R8 ;  /* 0x000200081f007388 */ /* 0x010fe2000000cc00 */
[----:B------:R-:W-:Y:S01]  /*32b0*/  IMAD.WIDE.U32 R12, R79, c[0x0][0x1a0], R12 ;  /* 0x000068004f0c7a25 */ /* 0x000fe200078e000c */
[----:B------:R-:W-:-:S06]  /*32c0*/  NOP ;  /* 0x0000000000007918 */ /* 0x000fcc0000000000 */
[----:B------:R-:W3:Y:S01]  /*32d0*/  MUFU.EX2 R94, R94 ;  /* 0x0000005e005e7308 */ /* 0x000ee20000000800 */
[----:B------:R-:W-:Y:S01]  /*32e0*/  FMUL.FTZ R82, R16, R59 ;  /* 0x0000003b10527220 */ /* 0x000fe20000410000 */
[----:B------:R-:W-:Y:S01]  /*32f0*/  IADD3 R13, R13, R15, RZ ;  /* 0x0000000f0d0d7210 */ /* 0x000fe20007ffe0ff */
[----:B0-----:R-:W-:Y:S01]  /*3300*/  FFMA.FTZ R4, R64, R95, R65 ;  /* 0x0000005f40047223 */ /* 0x001fe20000010041 */
[----:B------:R-:W-:-:S04]  /*3310*/  LEA R14, P0, R12, c[0x0][0x228], 0x2 ;  /* 0x00008a000c0e7a11 */ /* 0x000fc800078010ff */
[----:B------:R-:W0:Y:S01]  /*3320*/  MUFU.EX2 R91, R91 ;  /* 0x0000005b005b7308 */ /* 0x000e220000000800 */
[----:B-1----:R-:W-:Y:S01]  /*3330*/  FMUL.FTZ R6, R86, R95 ;  /* 0x0000005f56067220 */ /* 0x002fe20000410000 */
[----:B------:R-:W-:Y:S01]  /*3340*/  LEA.HI.X R15, R12, c[0x0][0x22c], R13, 0x2, P0 ;  /* 0x00008b000c0f7a11 */ /* 0x000fe200000f140d */
[C---:B--2---:R-:W-:Y:S01]  /*3350*/  FFMA.FTZ R4, R93.reuse, R4, R66 ;  /* 0x000000045d047223 */ /* 0x044fe20000010042 */
[----:B------:R-:W1:Y:S04]  /*3360*/  LDS.128 R8, [R0+0x10] ;  /* 0x0000100000087984 */ /* 0x000e680000000c00 */
[----:B------:R-:W2:Y:S01]  /*3370*/  MUFU.EX2 R96, R96 ;  /* 0x0000006000607308 */ /* 0x000ea20000000800 */
[----:B------:R-:W-:Y:S01]  /*3380*/  FMUL.FTZ R5, R93, R6 ;  /* 0x000000065d057220 */ /* 0x000fe20000410000 */
[----:B------:R4:W5:Y:S01]  /*3390*/  LDG.E R90, [R14.64] ;  /* 0x000000040e5a7981 */ /* 0x000962000c1e1900 */
[C---:B---3--:R-:W-:Y:S01]  /*33a0*/  FFMA.FTZ R6, R94.reuse, R4, R67 ;  /* 0x000000045e067223 */ /* 0x048fe20000010043 */
[----:B------:R-:W-:Y:S01]  /*33b0*/  ISETP.GE.AND P0, PT, R31, 0x1, PT ;  /* 0x000000011f00780c */ /* 0x000fe20003f06270 */
[----:B------:R-:W-:Y:S01]  /*33c0*/  FMUL.FTZ R4, R94, R5 ;  /* 0x000000055e047220 */ /* 0x000fe20000410000 */
[----:B------:R-:W3:Y:S01]  /*33d0*/  S2R R100, SR_TID.X ;  /* 0x0000000000647919 */ /* 0x000ee20000002100 */
[C---:B------:R-:W-:Y:S01]  /*33e0*/  FMUL.FTZ R81, R16.reuse, R60 ;  /* 0x0000003c10517220 */ /* 0x040fe20000410000 */
[----:B------:R-:W3:Y:S01]  /*33f0*/  MUFU.EX2 R97, R97 ;  /* 0x0000006100617308 */ /* 0x000ee20000000800 */
[C---:B0-----:R-:W-:Y:S01]  /*3400*/  FFMA.FTZ R6, R91.reuse, R6, R68 ;  /* 0x000000065b067223 */ /* 0x041fe20000010044 */
[----:B------:R-:W-:Y:S01]  /*3410*/  BSSY B0, `(.L_x_4518) ;  /* 0x000008c000007945 */ /* 0x000fe20003800000 */
[----:B------:R-:W-:Y:S01]  /*3420*/  FMUL.FTZ R5, R91, R4 ;  /* 0x000000045b057220 */ /* 0x000fe20000410000 */
[----:B----4-:R-:W-:Y:S01]  /*3430*/  MOV R15, RZ ;  /* 0x000000ff000f7202 */ /* 0x010fe20000000f00 */
[C---:B------:R-:W-:Y:S01]  /*3440*/  FMUL.FTZ R84, R16.reuse, R61 ;  /* 0x0000003d10547220 */ /* 0x040fe20000410000 */
[----:B------:R-:W-:Y:S01]  /*3450*/  MOV R14, 0x3f800000 ;  /* 0x3f800000000e7802 */ /* 0x000fe20000000f00 */
[----:B------:R-:W-:Y:S01]  /*3460*/  FMUL.FTZ R83, R16, R62 ;  /* 0x0000003e10537220 */ /* 0x000fe20000410000 */
[----:B------:R-:W0:Y:S01]  /*3470*/  MUFU.EX2 R92, R92 ;  /* 0x0000005c005c7308 */ /* 0x000e220000000800 */
[----:B--2---:R-:W-:-:S02]  /*3480*/  FFMA.FTZ R6, R96, R6, R69 ;  /* 0x0000000660067223 */ /* 0x004fc40000010045 */
[----:B------:R-:W-:Y:S02]  /*3490*/  FMUL.FTZ R4, R96, R5 ;  /* 0x0000000560047220 */ /* 0x000fe40000410000 */
[----:B------:R-:W-:-:S03]  /*34a0*/  FMUL.FTZ R85, R16, R63 ;  /* 0x0000003f10557220 */ /* 0x000fc60000410000 */
[----:B------:R-:W2:Y:S01]  /*34b0*/  MUFU.EX2 R89, R89 ;  /* 0x0000005900597308 */ /* 0x000ea20000000800 */
[C---:B---3--:R-:W-:Y:S02]  /*34c0*/  FFMA.FTZ R6, R97.reuse, R6, R70 ;  /* 0x0000000661067223 */ /* 0x048fe40000010046 */
[----:B------:R-:W-:-:S05]  /*34d0*/  FMUL.FTZ R5, R97, R4 ;  /* 0x0000000461057220 */ /* 0x000fca0000410000 */
[----:B------:R-:W3:Y:S01]  /*34e0*/  MUFU.EX2 R88, R88 ;  /* 0x0000005800587308 */ /* 0x000ee20000000800 */
[C---:B0-----:R-:W-:Y:S02]  /*34f0*/  FFMA.FTZ R6, R92.reuse, R6, R71 ;  /* 0x000000065c067223 */ /* 0x041fe40000010047 */
[----:B------:R-:W-:Y:S01]  /*3500*/  FMUL.FTZ R4, R92, R5 ;  /* 0x000000055c047220 */ /* 0x000fe20000410000 */
[--C-:B-1----:R-:W-:Y:S02]  /*3510*/  PRMT R113, RZ, 0x5410, R8.reuse ;  /* 0x00005410ff717816 */ /* 0x102fe40000000008 */
[----:B------:R-:W-:Y:S02]  /*3520*/  PRMT R115, RZ, 0x7610, R8 ;  /* 0x00007610ff737816 */ /* 0x000fe40000000008 */
[----:B------:R-:W0:Y:S01]  /*3530*/  MUFU.EX2 R87, R87 ;  /* 0x0000005700577308 */ /* 0x000e220000000800 */
[C---:B--2---:R-:W-:Y:S01]  /*3540*/  FFMA.FTZ R6, R89.reuse, R6, R72 ;  /* 0x0000000659067223 */ /* 0x044fe20000010048 */
[----:B------:R-:W-:Y:S01]  /*3550*/  PRMT R125, RZ, 0x5410, R11 ;  /* 0x00005410ff7d7816 */ /* 0x000fe2000000000b */
[----:B------:R-:W-:Y:S01]  /*3560*/  FMUL.FTZ R5, R89, R4 ;  /* 0x0000000459057220 */ /* 0x000fe20000410000 */
[----:B------:R-:W-:-:S02]  /*3570*/  PRMT R121, RZ, 0x5410, R10 ;  /* 0x00005410ff797816 */ /* 0x000fc4000000000a */
[----:B------:R-:W-:Y:S02]  /*3580*/  PRMT R123, RZ, 0x7610, R10 ;  /* 0x00007610ff7b7816 */ /* 0x000fe4000000000a */
[----:B------:R-:W1:Y:S01]  /*3590*/  MUFU.EX2 R82, R82 ;  /* 0x0000005200527308 */ /* 0x000e620000000800 */
[C---:B---3--:R-:W-:Y:S01]  /*35a0*/  FFMA.FTZ R6, R88.reuse, R6, R73 ;  /* 0x0000000658067223 */ /* 0x048fe20000010049 */
[--C-:B------:R-:W-:Y:S01]  /*35b0*/  PRMT R117, RZ, 0x5410, R9.reuse ;  /* 0x00005410ff757816 */ /* 0x100fe20000000009 */
[----:B------:R-:W-:Y:S01]  /*35c0*/  FMUL.FTZ R4, R88, R5 ;  /* 0x0000000558047220 */ /* 0x000fe20000410000 */
[----:B------:R-:W-:-:S04]  /*35d0*/  PRMT R119, RZ, 0x7610, R9 ;  /* 0x00007610ff777816 */ /* 0x000fc80000000009 */
        /* <DEDUP_REMOVED lines=14> */
[C---:B--2---:R-:W-:Y:S02]  /*36c0*/  FFMA.FTZ R13, R85.reuse, R6, R80 ;  /* 0x00000006550d7223 */ /* 0x044fe40000010050 */
        /* <DEDUP_REMOVED lines=20> */
[----:B------:R-:W-:Y:S01]  /*3810*/  ISETP.GE.AND P0, PT, R31, 0x10, PT ;  /* 0x000000101f00780c */ /* 0x000fe20003f06270 */
[C---:B0-----:R-:W-:Y:S02]  /*3820*/  @P1 FFMA.FTZ R13, R12.reuse, R4, R13 ;  /* 0x000000040c0d1223 */ /* 0x041fe4000001000d */
[----:B-1----:R-:W-:-:S03]  /*3830*/  @P1 FMUL.FTZ R12, R12, R5 ;  /* 0x000000050c0c1220 */ /* 0x002fc60000410000 */
[----:B------:R-:W0:Y:S01]  /*3840*/  SHFL.UP PT, R4, R13, 0x10, RZ ;  /* 0x060000000d047989 */ /* 0x000e2200000e00ff */
[----:B------:R-:W-:-:S03]  /*3850*/  ISETP.NE.AND P1, PT, R31, 0x1f, PT ;  /* 0x0000001f1f00780c */ /* 0x000fc60003f25270 */
[----:B------:R-:W1:Y:S03]  /*3860*/  SHFL.UP PT, R5, R12, 0x10, RZ ;  /* 0x060000000c057989 */ /* 0x000e6600000e00ff */
[C---:B0-----:R-:W-:Y:S02]  /*3870*/  @P0 FFMA.FTZ R13, R12.reuse, R4, R13 ;  /* 0x000000040c0d0223 */ /* 0x041fe4000001000d */
[----:B-1----:R-:W-:-:S03]  /*3880*/  @P0 FMUL.FTZ R12, R12, R5 ;  /* 0x000000050c0c0220 */ /* 0x002fc60000410000 */
[----:B------:R-:W0:Y:S01]  /*3890*/  SHFL.UP PT, R101, R13, 0x1, RZ ;  /* 0x042000000d657989 */ /* 0x000e2200000e00ff */
[----:B------:R-:W-:-:S03]  /*38a0*/  ISETP.NE.AND P0, PT, R100, RZ, PT ;  /* 0x000000ff6400720c */ /* 0x000fc60003f05270 */
[----:B------:R-:W-:Y:S04]  /*38b0*/  LDS.128 R4, [R0] ;  /* 0x0000000000047984 */ /* 0x000fe80000000c00 */
[----:B------:R-:W-:Y:S04]  /*38c0*/  @!P1 STS.64 [0x430], R12 ;  /* 0x0004300cff009388 */ /* 0x000fe80000000a00 */
[----:B------:R-:W-:Y:S06]  /*38d0*/  BAR.SYNC.DEFER_BLOCKING 0x0 ;  /* 0x0000000000007b1d */ /* 0x000fec0000010000 */
[----:B------:R-:W1:Y:S01]  /*38e0*/  SHFL.UP PT, R98, R12, 0x1, RZ ;  /* 0x042000000c627989 */ /* 0x000e6200000e00ff */
[----:B0-----:R-:W-:-:S03]  /*38f0*/  @!P2 MOV R101, R15 ;  /* 0x0000000f0065a202 */ /* 0x001fc60000000f00 */
[----:B------:R-:W-:Y:S04]  /*3900*/  @!P2 STS.64 [0x440], R14 ;  /* 0x0004400eff00a388 */ /* 0x000fe80000000a00 */
[----:B------:R-:W0:Y:S01]  /*3910*/  LDS.64 R16, [0x430] ;  /* 0x00043000ff107984 */ /* 0x000e220000000a00 */
[----:B-1----:R-:W-:-:S03]  /*3920*/  @!P2 MOV R98, R14 ;  /* 0x0000000e0062a202 */ /* 0x002fc60000000f00 */
[----:B------:R-:W-:Y:S01]  /*3930*/  BAR.SYNC.DEFER_BLOCKING 0x0 ;  /* 0x0000000000007b1d */ /* 0x000fe20000010000 */
[--C-:B------:R-:W-:Y:S02]  /*3940*/  PRMT R105, RZ, 0x5410, R6.reuse ;  /* 0x00005410ff697816 */ /* 0x100fe40000000006 */
[----:B------:R-:W-:Y:S02]  /*3950*/  PRMT R107, RZ, 0x7610, R6 ;  /* 0x00007610ff6b7816 */ /* 0x000fe40000000006 */
[--C-:B------:R-:W-:Y:S02]  /*3960*/  PRMT R109, RZ, 0x5410, R7.reuse ;  /* 0x00005410ff6d7816 */ /* 0x100fe40000000007 */
[----:B------:R-:W-:Y:S02]  /*3970*/  PRMT R111, RZ, 0x7610, R7 ;  /* 0x00007610ff6f7816 */ /* 0x000fe40000000007 */
[--C-:B------:R-:W-:Y:S02]  /*3980*/  PRMT R103, RZ, 0x5410, R5.reuse ;  /* 0x00005410ff677816 */ /* 0x100fe40000000005 */
[----:B------:R-:W-:Y:S01]  /*3990*/  PRMT R5, RZ, 0x7610, R5 ;  /* 0x00007610ff057816 */ /* 0x000fe20000000005 */
[----:B-----5:R-:W-:-:S02]  /*39a0*/  FMUL.FTZ R119, R119, R90 ;  /* 0x0000005a77777220 */ /* 0x020fc40000410000 */
[-C--:B------:R-:W-:Y:S02]  /*39b0*/  FMUL.FTZ R12, R103, R90.reuse ;  /* 0x0000005a670c7220 */ /* 0x080fe40000410000 */
[-C--:B------:R-:W-:Y:S02]  /*39c0*/  FMUL.FTZ R102, R121, R90.reuse ;  /* 0x0000005a79667220 */ /* 0x080fe40000410000 */
[----:B------:R-:W-:Y:S01]  /*39d0*/  FMUL.FTZ R123, R123, R90 ;  /* 0x0000005a7b7b7220 */ /* 0x000fe20000410000 */
[----:B------:R-:W1:Y:S01]  /*39e0*/  LDS R99, [0x444] ;  /* 0x00044400ff637984 */ /* 0x000e620000000800 */
[C---:B0-----:R-:W-:Y:S02]  /*39f0*/  FFMA.FTZ R17, R16.reuse, R15, R17 ;  /* 0x0000000f10117223 */ /* 0x041fe40000010011 */
[----:B------:R-:W-:Y:S02]  /*3a00*/  FMUL.FTZ R16, R16, R14 ;  /* 0x0000000e10107220 */ /* 0x000fe40000410000 */
[----:B-1----:R-:W-:Y:S01]  /*3a10*/  @P0 FFMA.FTZ R101, R99, R98, R101 ;  /* 0x0000006263650223 */ /* 0x002fe20000010065 */
[----:B------:R-:W-:Y:S01]  /*3a20*/  PRMT R99, RZ, 0x5410, R4 ;  /* 0x00005410ff637816 */ /* 0x000fe20000000004 */
[-C--:B------:R-:W-:Y:S01]  /*3a30*/  FMUL.FTZ R98, R113, R90.reuse ;  /* 0x0000005a71627220 */ /* 0x080fe20000410000 */
[----:B------:R-:W-:Y:S01]  /*3a40*/  ISETP.NE.AND P0, PT, R100, RZ, PT ;  /* 0x000000ff6400720c */ /* 0x000fe20003f05270 */
[----:B------:R-:W-:Y:S01]  /*3a50*/  FFMA.FTZ R86, R86, R101, R64 ;  /* 0x0000006556567223 */ /* 0x000fe20000010040 */
[----:B------:R-:W-:Y:S01]  /*3a60*/  PRMT R101, RZ, 0x7610, R4 ;  /* 0x00007610ff657816 */ /* 0x000fe20000000004 */
[----:B------:R-:W-:Y:S01]  /*3a70*/  FMUL.FTZ R9, R99, R90 ;  /* 0x0000005a63097220 */ /* 0x000fe20000410000 */
[----:B------:R-:W-:Y:S01]  /*3a80*/  PRMT R4, RZ, 0x7610, R11 ;  /* 0x00007610ff047816 */ /* 0x000fe2000000000b */
[----:B------:R-:W-:-:S02]  /*3a90*/  FFMA.FTZ R13, R95, R86, R65 ;  /* 0x000000565f0d7223 */ /* 0x000fc40000010041 */
[-C--:B------:R-:W-:Y:S02]  /*3aa0*/  FMUL.FTZ R10, R101, R90.reuse ;  /* 0x0000005a650a7220 */ /* 0x080fe40000410000 */
[----:B------:R-:W-:Y:S02]  /*3ab0*/  FFMA.FTZ R6, R93, R13, R66 ;  /* 0x0000000d5d067223 */ /* 0x000fe40000010042 */
[----:B------:R-:W-:Y:S02]  /*3ac0*/  FMUL.FTZ R93, R105, R90 ;  /* 0x0000005a695d7220 */ /* 0x000fe40000410000 */
[----:B------:R-:W-:Y:S02]  /*3ad0*/  FFMA.FTZ R7, R94, R6, R67 ;  /* 0x000000065e077223 */ /* 0x000fe40000010043 */
[----:B------:R-:W-:Y:S02]  /*3ae0*/  FMUL.FTZ R95, R107, R90 ;  /* 0x0000005a6b5f7220 */ /* 0x000fe40000410000 */
[----:B------:R-:W-:-:S02]  /*3af0*/  FFMA.FTZ R8, R91, R7, R68 ;  /* 0x000000075b087223 */ /* 0x000fc40000010044 */
[----:B------:R-:W-:Y:S02]  /*3b00*/  FMUL.FTZ R91, R5, R90 ;  /* 0x0000005a055b7220 */ /* 0x000fe40000410000 */
[----:B------:R-:W-:Y:S02]  /*3b10*/  FFMA.FTZ R11, R96, R8, R69 ;  /* 0x00000008600b7223 */ /* 0x000fe40000010045 */
[-C--:B------:R-:W-:Y:S02]  /*3b20*/  FMUL.FTZ R96, R109, R90.reuse ;  /* 0x0000005a6d607220 */ /* 0x080fe40000410000 */
[----:B------:R-:W-:Y:S02]  /*3b30*/  FFMA.FTZ R94, R97, R11, R70 ;  /* 0x0000000b615e7223 */ /* 0x000fe40000010046 */
[----:B------:R-:W-:Y:S02]  /*3b40*/  FMUL.FTZ R97, R111, R90 ;  /* 0x0000005a6f617220 */ /* 0x000fe40000410000 */
[----:B------:R-:W-:-:S02]  /*3b50*/  FFMA.FTZ R92, R92, R94, R71 ;  /* 0x0000005e5c5c7223 */ /* 0x000fc40000010047 */
[----:B------:R-:W-:Y:S02]  /*3b60*/  FMUL.FTZ R99, R115, R90 ;  /* 0x0000005a73637220 */ /* 0x000fe40000410000 */
[----:B------:R-:W-:Y:S02]  /*3b70*/  FFMA.FTZ R101, R89, R92, R72 ;  /* 0x0000005c59657223 */ /* 0x000fe40000010048 */
[-C--:B------:R-:W-:Y:S02]  /*3b80*/  FMUL.FTZ R100, R117, R90.reuse ;  /* 0x0000005a75647220 */ /* 0x080fe40000410000 */
[----:B------:R-:W-:Y:S02]  /*3b90*/  FFMA.FTZ R103, R88, R101, R73 ;  /* 0x0000006558677223 */ /* 0x000fe40000010049 */
[-C--:B------:R-:W-:Y:S02]  /*3ba0*/  FMUL.FTZ R88, R125, R90.reuse ;  /* 0x0000005a7d587220 */ /* 0x080fe40000410000 */
[----:B------:R-:W-:-:S02]  /*3bb0*/  FMUL.FTZ R89, R4, R90 ;  /* 0x0000005a04597220 */ /* 0x000fc40000410000 */
        /* <DEDUP_REMOVED lines=17> */
.L_x_4519:
[----:B------:R-:W-:Y:S05]  /*3cd0*/  BSYNC B0 ;  /* 0x0000000000007941 */ /* 0x000fea0003800000 */
.L_x_4518:
        /* <DEDUP_REMOVED lines=24> */
.L_x_4517:
        /* <DEDUP_REMOVED lines=67> */
[----:B------:R0:W2:Y:S01]  /*4290*/  MUFU.EX2 R7, R4 ;  /* 0x0000000400077308 */ /* 0x0000a20000000800 */
[----:B-1----:R-:W-:-:S02]  /*42a0*/  PRMT R65, RZ, 0x5410, R15 ;  /* 0x00005410ff417816 */ /* 0x002fc4000000000f */
[----:B------:R-:W-:Y:S01]  /*42b0*/  PRMT R22, RZ, 0x7610, R22 ;  /* 0x00007610ff167816 */ /* 0x000fe20000000016 */
[----:B------:R-:W-:Y:S01]  /*42c0*/  FMUL.FTZ R11, R10, -1.4426950216293334961 ;  /* 0xbfb8aa3b0a0b7820 */ /* 0x000fe20000410000 */
[--C-:B------:R-:W-:Y:S01]  /*42d0*/  PRMT R62, RZ, 0x5410, R14.reuse ;  /* 0x00005410ff3e7816 */ /* 0x100fe2000000000e */
[----:B------:R-:W-:Y:S01]  /*42e0*/  FMUL.FTZ R66, R65, -1.4426950216293334961 ;  /* 0xbfb8aa3b41427820 */ /* 0x000fe20000410000 */
[----:B------:R-:W-:Y:S01]  /*42f0*/  PRMT R15, RZ, 0x7610, R15 ;  /* 0x00007610ff0f7816 */ /* 0x000fe2000000000f */
[----:B------:R-:W1:Y:S01]  /*4300*/  MUFU.EX2 R16, R16 ;  /* 0x0000001000107308 */ /* 0x000e620000000800 */
[----:B0-----:R-:W-:Y:S01]  /*4310*/  FMUL.FTZ R4, R18, -1.4426950216293334961 ;  /* 0xbfb8aa3b12047820 */ /* 0x001fe20000410000 */
[----:B------:R-:W-:Y:S01]  /*4320*/  PRMT R14, RZ, 0x7610, R14 ;  /* 0x00007610ff0e7816 */ /* 0x000fe2000000000e */
[----:B------:R-:W-:Y:S02]  /*4330*/  FMUL.FTZ R17, R22, -1.4426950216293334961 ;  /* 0xbfb8aa3b16117820 */ /* 0x000fe40000410000 */
[----:B------:R-:W-:-:S02]  /*4340*/  FMUL.FTZ R63, R62, -1.4426950216293334961 ;  /* 0xbfb8aa3b3e3f7820 */ /* 0x000fc40000410000 */
[----:B------:R-:W-:Y:S01]  /*4350*/  FMUL.FTZ R67, R15, -1.4426950216293334961 ;  /* 0xbfb8aa3b0f437820 */ /* 0x000fe20000410000 */
[----:B------:R0:W3:Y:S01]  /*4360*/  MUFU.EX2 R9, R5 ;  /* 0x0000000500097308 */ /* 0x0000e20000000800 */
[----:B------:R-:W-:Y:S02]  /*4370*/  FMUL.FTZ R64, R14, -1.4426950216293334961 ;  /* 0xbfb8aa3b0e407820 */ /* 0x000fe40000410000 */
[----:B--2---:R-:W-:-:S05]  /*4380*/  FADD.FTZ R7, R7, 1 ;  /* 0x3f80000007077421 */ /* 0x004fca0000010000 */
[----:B------:R2:W4:Y:S01]  /*4390*/  MUFU.EX2 R19, R4 ;  /* 0x0000000400137308 */ /* 0x0005220000000800 */
[----:B0-----:R-:W-:Y:S02]  /*43a0*/  FMUL.FTZ R5, R23, -1.4426950216293334961 ;  /* 0xbfb8aa3b17057820 */ /* 0x001fe40000410000 */
[----:B-1----:R-:W-:-:S05]  /*43b0*/  FADD.FTZ R16, R16, 1 ;  /* 0x3f80000010107421 */ /* 0x002fca0000010000 */
[----:B------:R0:W1:Y:S01]  /*43c0*/  MUFU.EX2 R56, R5 ;  /* 0x0000000500387308 */ /* 0x0000620000000800 */
[--C-:B--2---:R-:W-:Y:S01]  /*43d0*/  PRMT R4, RZ, 0x5410, R12.reuse ;  /* 0x00005410ff047816 */ /* 0x104fe2000000000c */
[----:B---3--:R-:W-:Y:S01]  /*43e0*/  FADD.FTZ R9, R9, 1 ;  /* 0x3f80000009097421 */ /* 0x008fe20000010000 */
        /* <DEDUP_REMOVED lines=8> */
[----:B------:R-:W0:Y:S01]  /*4470*/  MUFU.EX2 R60, R60 ;  /* 0x0000003c003c7308 */ /* 0x000e220000000800 */
[----:B------:R-:W-:-:S02]  /*4480*/  FMUL.FTZ R61, R13, -1.4426950216293334961 ;  /* 0xbfb8aa3b0d3d7820 */ /* 0x000fc40000410000 */
        /* <DEDUP_REMOVED lines=19> */
[----:B------:R-:W-:Y:S01]  /*45c0*/  MUFU.RCP R71, R16 ;  /* 0x0000001000477308 */ /* 0x000fe20000001000 */
[----:B--2---:R-:W-:-:S07]  /*45d0*/  FADD.FTZ R61, R61, 1 ;  /* 0x3f8000003d3d7421 */ /* 0x004fce0000010000 */
[----:B------:R-:W1:Y:S01]  /*45e0*/  MUFU.RCP R69, R60 ;  /* 0x0000003c00457308 */ /* 0x000e620000001000 */
[----:B0-----:R-:W-:-:S07]  /*45f0*/  FADD.FTZ R64, R64, 1 ;  /* 0x3f80000040407421 */ /* 0x001fce0000010000 */
        /* <DEDUP_REMOVED lines=25> */
[----:B0-----:R-:W-:Y:S01]  /*4790*/  FMUL.FTZ R21, R21, R68 ;  /* 0x0000004415157220 */ /* 0x001fe20000410000 */
[----:B------:R-:W-:-:S03]  /*47a0*/  F2FP.BF16.PACK_AB R15, R15, R12 ;  /* 0x0000000c0f0f723e */ /* 0x000fc600000010ff */
[----:B------:R-:W-:-:S03]  /*47b0*/  FMUL.FTZ R21, R21, R40 ;  /* 0x0000002815157220 */ /* 0x000fc60000410000 */
[----:B------:R-:W0:Y:S01]  /*47c0*/  MUFU.RCP R56, R56 ;  /* 0x0000003800387308 */ /* 0x000e220000001000 */
[----:B--2---:R-:W-:-:S04]  /*47d0*/  FMUL.FTZ R9, R22, R17 ;  /* 0x0000001116097220 */ /* 0x004fc80000410000 */
[----:B------:R-:W-:-:S03]  /*47e0*/  FMUL.FTZ R9, R9, R42 ;  /* 0x0000002a09097220 */ /* 0x000fc60000410000 */
[----:B------:R-:W2:Y:S01]  /*47f0*/  MUFU.RCP R57, R57 ;  /* 0x0000003900397308 */ /* 0x000ea20000001000 */
[----:B-1----:R-:W-:Y:S01]  /*4800*/  FMUL.FTZ R18, R18, R19 ;  /* 0x0000001312127220 */ /* 0x002fe20000410000 */
[----:B------:R-:W-:-:S03]  /*4810*/  F2FP.BF16.PACK_AB R6, R9, R6 ;  /* 0x000000060906723e */ /* 0x000fc600000010ff */
[----:B------:R-:W-:Y:S01]  /*4820*/  FMUL.FTZ R7, R18, R43 ;  /* 0x0000002b12077220 */ /* 0x000fe20000410000 */
[----:B------:R-:W-:Y:S01]  /*4830*/  BAR.SYNC.DEFER_BLOCKING 0x0 ;  /* 0x0000000000007b1d */ /* 0x000fe20000010000 */
[----:B0-----:R-:W-:-:S05]  /*4840*/  FMUL.FTZ R23, R23, R56 ;  /* 0x0000003817177220 */ /* 0x001fca0000410000 */
[----:B------:R-:W0:Y:S01]  /*4850*/  MUFU.RCP R60, R61 ;  /* 0x0000003d003c7308 */ /* 0x000e220000001000 */
[----:B------:R-:W-:Y:S02]  /*4860*/  FMUL.FTZ R44, R23, R44 ;  /* 0x0000002c172c7220 */ /* 0x000fe40000410000 */
[----:B--2---:R-:W-:-:S03]  /*4870*/  FMUL.FTZ R4, R4, R57 ;  /* 0x0000003904047220 */ /* 0x004fc60000410000 */
[----:B------:R-:W-:Y:S02]  /*4880*/  F2FP.BF16.PACK_AB R7, R44, R7 ;  /* 0x000000072c07723e */ /* 0x000fe400000010ff */
[----:B------:R-:W1:Y:S01]  /*4890*/  MUFU.RCP R63, R63 ;  /* 0x0000003f003f7308 */ /* 0x000e620000001000 */
[----:B------:R-:W-:Y:S01]  /*48a0*/  FMUL.FTZ R45, R4, R45 ;  /* 0x0000002d042d7220 */ /* 0x000fe20000410000 */
[----:B------:R-:W-:-:S04]  /*48b0*/  F2FP.BF16.PACK_AB R4, R38, R37 ;  /* 0x000000252604723e */ /* 0x000fc800000010ff */
[----:B------:R-:W-:Y:S02]  /*48c0*/  F2FP.BF16.PACK_AB R12, R46, R45 ;  /* 0x0000002d2e0c723e */ /* 0x000fe400000010ff */
[----:B------:R-:W2:Y:S01]  /*48d0*/  MUFU.RCP R77, R64 ;  /* 0x00000040004d7308 */ /* 0x000ea20000001000 */
[----:B0-----:R-:W-:-:S04]  /*48e0*/  FMUL.FTZ R13, R13, R60 ;  /* 0x0000003c0d0d7220 */ /* 0x001fc80000410000 */
[----:B------:R-:W-:Y:S02]  /*48f0*/  FMUL.FTZ R13, R13, R48 ;  /* 0x000000300d0d7220 */ /* 0x000fe40000410000 */
[----:B-1----:R-:W-:-:S03]  /*4900*/  FMUL.FTZ R62, R62, R63 ;  /* 0x0000003f3e3e7220 */ /* 0x002fc60000410000 */
[----:B------:R-:W-:Y:S01]  /*4910*/  F2FP.BF16.PACK_AB R13, R13, R10 ;  /* 0x0000000a0d0d723e */ /* 0x000fe200000010ff */
[----:B------:R-:W-:Y:S02]  /*4920*/  FMUL.FTZ R62, R62, R49 ;  /* 0x000000313e3e7220 */ /* 0x000fe40000410000 */
[----:B--2---:R-:W-:-:S04]  /*4930*/  FMUL.FTZ R5, R14, R77 ;  /* 0x0000004d0e057220 */ /* 0x004fc80000410000 */
[----:B------:R-:W-:Y:S01]  /*4940*/  FMUL.FTZ R11, R5, R50 ;  /* 0x00000032050b7220 */ /* 0x000fe20000410000 */
[----:B------:R-:W-:Y:S01]  /*4950*/  F2FP.BF16.PACK_AB R5, R21, R8 ;  /* 0x000000081505723e */ /* 0x000fe200000010ff */
[----:B------:R-:W-:-:S03]  /*4960*/  IMAD R21, R53, c[0x0][0x210], RZ ;  /* 0x0000840035157a24 */ /* 0x000fc600078e02ff */
[----:B------:R-:W-:Y:S01]  /*4970*/  F2FP.BF16.PACK_AB R14, R11, R62 ;  /* 0x0000003e0b0e723e */ /* 0x000fe200000010ff */
[----:B------:R0:W-:Y:S01]  /*4980*/  STS.128 [R0], R4 ;  /* 0x0000000400007388 */ /* 0x0001e20000000c00 */
[----:B------:R-:W-:-:S03]  /*4990*/  IMAD R21, R32, c[0x0][0x214], R21 ;  /* 0x0000850020157a24 */ /* 0x000fc600078e0215 */
[----:B------:R-:W-:Y:S01]  /*49a0*/  STS.128 [R0+0x10], R12 ;  /* 0x0000100c00007388 */ /* 0x000fe20000000c00 */
[----:B------:R-:W-:-:S06]  /*49b0*/  NOP ;  /* 0x0000000000007918 */ /* 0x000fcc0000000000 */
[----:B------:R-:W1:Y:S01]  /*49c0*/  LDS.128 R8, [R31.X16] ;  /* 0x000000001f087984 */ /* 0x000e62000000cc00 */
[----:B------:R-:W-:Y:S01]  /*49d0*/  IADD3 R55, R55, R21, RZ ;  /* 0x0000001537377210 */ /* 0x000fe20007ffe0ff */
[----:B------:R-:W-:Y:S02]  /*49e0*/  IMAD R21, R35, c[0x0][0x218], RZ ;  /* 0x0000860023157a24 */ /* 0x000fe400078e02ff */
[----:B------:R-:W2:Y:S02]  /*49f0*/  LDS.128 R16, [R31.X16+0x200] ;  /* 0x000200001f107984 */ /* 0x000ea4000000cc00 */
        /* <DEDUP_REMOVED lines=11> */
.L_x_4521:
[----:B------:R-:W-:Y:S05]  /*4ab0*/  EXIT ;  /* 0x000000000000794d */ /* 0x000fea0003800000 */
.L_x_4523:
        /* <DEDUP_REMOVED lines=12> */
.L_x_5443:


//--------------------- .text._Z25selective_scan_fwd_kernelI32Selective_Scan_fwd_kernel_traitsILi32ELi16ELi1ELb1ELb1ELb0ELb0EN3c108BFloat16EfEEv13SSMParamsBase --------------------------
	.section	.text._Z25selective_scan_fwd_kernelI32Selective_Scan_fwd_kernel_traitsILi32ELi16ELi1ELb1ELb1ELb0ELb0EN3c108BFloat16EfEEv13SSMParamsBase,"ax",@progbits
	.sectioninfo	@"SHI_REGISTERS=112"
	.align	128
        .global         _Z25selective_scan_fwd_kernelI32Selective_Scan_fwd_kernel_traitsILi32ELi16ELi1ELb1ELb1ELb0ELb0EN3c108BFloat16EfEEv13SSMParamsBase
        .type           _Z25selective_scan_fwd_kernelI32Selective_Scan_fwd_kernel_traitsILi32ELi16ELi1ELb1ELb1ELb0ELb0EN3c108BFloat16EfEEv13SSMParamsBase,@function
        .size           _Z25selective_scan_fwd_kernelI32Selective_Scan_fwd_kernel_traitsILi32ELi16ELi1ELb1ELb1ELb0ELb0EN3c108BFloat16EfEEv13SSMParamsBase,(.L_x_5444 - _Z25selective_scan_fwd_kernelI32Selective_Scan_fwd_kernel_traitsILi32ELi16ELi1ELb1ELb1ELb0ELb0EN3c108BFloat16EfEEv13SSMParamsBase)
        .other          _Z25selective_scan_fwd_kernelI32Selective_Scan_fwd_kernel_traitsILi32ELi16ELi1ELb1ELb1ELb0ELb0EN3c108BFloat16EfEEv13SSMParamsBase,@"STO_CUDA_ENTRY STV_DEFAULT"
_Z25selective_scan_fwd_kernelI32Selective_Scan_fwd_kernel_traitsILi32ELi16ELi1ELb1ELb1ELb0ELb0EN3c108BFloat16EfEEv13SSMParamsBase:
.text._Z25selective_scan_fwd_kernelI32Selective_Scan_fwd_kernel_traitsILi32ELi16ELi1ELb1ELb1ELb0ELb0EN3c108BFloat16EfEEv13SSMParamsBase:
        /* <DEDUP_REMOVED lines=84> */
.L_x_4561:
        /* <DEDUP_REMOVED lines=77> */
.L_x_4525:
[----:B-12---:R-:W-:Y:S05]  /*0a10*/  BSYNC B0 ;  /* 0x0000000000007941 */ /* 0x006fea0003800000 */
.L_x_4524:
        /* <DEDUP_REMOVED lines=36> */
.L_x_4527:
[----:B------:R-:W-:Y:S05]  /*0c60*/  BSYNC B0 ;  /* 0x0000000000007941 */ /* 0x000fea0003800000 */
.L_x_4526:
        /* <DEDUP_REMOVED lines=38> */
.L_x_4529:
[----:B------:R-:W-:Y:S05]  /*0ed0*/  BSYNC B0 ;  /* 0x0000000000007941 */ /* 0x000fea0003800000 */
.L_x_4528:
        /* <DEDUP_REMOVED lines=36> */
.L_x_4531:
[----:B------:R-:W-:Y:S05]  /*1120*/  BSYNC B0 ;  /* 0x0000000000007941 */ /* 0x000fea0003800000 */
.L_x_4530:
        /* <DEDUP_REMOVED lines=38> */
.L_x_4533:
[----:B------:R-:W-:Y:S05]  /*1390*/  BSYNC B0 ;  /* 0x0000000000007941 */ /* 0x000fea0003800000 */
.L_x_4532:
        /* <DEDUP_REMOVED lines=36> */
.L_x_4535:
[----:B------:R-:W-:Y:S05]  /*15e0*/  BSYNC B0 ;  /* 0x0000000000007941 */ /* 0x000fea0003800000 */
.L_x_4534:
        /* <DEDUP_REMOVED lines=38> */
.L_x_4537:
[----:B------:R-:W-:Y:S05]  /*1850*/  BSYNC B0 ;  /* 0x0000000000007941 */ /* 0x000fea0003800000 */
.L_x_4536:
        /* <DEDUP_REMOVED lines=36> */
.L_x_4539:
[----:B------:R-:W-:Y:S05]  /*1aa0*/  BSYNC B0 ;  /* 0x0000000000007941 */ /* 0x000fea0003800000 */
.L_x_4538:
        /* <DEDUP_REMOVED lines=41> */
.L_x_4541:
[----:B------:R-:W-:Y:S05]  /*1d40*/  BSYNC B0 ;  /* 0x0000000000007941 */ /* 0x000fea0003800000 */
.L_x_4540:
        /* <DEDUP_REMOVED lines=41> */
.L_x_4543:
[----:B------:R-:W-:Y:S05]  /*1fe0*/  BSYNC B0 ;  /* 0x0000000000007941 */ /* 0x000fea0003800000 */
.L_x_4542:
        /* <DEDUP_REMOVED lines=47> */
.L_x_4545:
[----:B------:R-:W-:Y:S05]  /*22e0*/  BSYNC B0 ;  /* 0x0000000000007941 */ /* 0x000fea0003800000 */
.L_x_4544:
        /* <DEDUP_REMOVED lines=33> */
.L_x_4547:
[----:B------:R-:W-:Y:S05]  /*2500*/  BSYNC B0 ;  /* 0x0000000000007941 */ /* 0x000fea0003800000 */
.L_x_4546:
        /* <DEDUP_REMOVED lines=33> */
.L_x_4549:
[----:B------:R-:W-:Y:S05]  /*2720*/  BSYNC B0 ;  /* 0x0000000000007941 */ /* 0x000fea0003800000 */
.L_x_4548:
        /* <DEDUP_REMOVED lines=33> */
.L_x_4551:
[----:B------:R-:W-:Y:S05]  /*2940*/  BSYNC B0 ;  /* 0x0000000000007941 */ /* 0x000fea0003800000 */
.L_x_4550:
        /* <DEDUP_REMOVED lines=33> */
.L_x_4553:
[----:B------:R-:W-:Y:S05]  /*2b60*/  BSYNC B0 ;  /* 0x0000000000007941 */ /* 0x000fea0003800000 */
.L_x_4552:
        /* <DEDUP_REMOVED lines=33> */
.L_x_4555:
[----:B------:R-:W-:Y:S05]  /*2d80*/  BSYNC B0 ;  /* 0x0000000000007941 */ /* 0x000fea0003800000 */
.L_x_4554:
        /* <DEDUP_REMOVED lines=36> */
.L_x_4559:
        /* <DEDUP_REMOVED lines=8> */
[----:B------:R-:W-:-:S05]  /*3050*/  IMAD.WIDE.U32 R4, R79, c[0x0][0x188], R2 ;  /* 0x000062004f047a25 */ /* 0x000fca00078e0002 */
[----:B------:R-:W-:Y:S01]  /*3060*/  IADD3 R3, R5, R7, RZ ;  /* 0x0000000705037210 */ /* 0x000fe20007ffe0ff */
[----:B------:R-:W-:Y:S01]  /*3070*/  IMAD R7, R79, c[0x0][0x1a4], R6 ;  /* 0x000069004f077a24 */ /* 0x000fe200078e0206 */
[----:B------:R-:W-:-:S04]  /*3080*/  LEA R2, P0, R4, c[0x0][0x220], 0x2 ;  /* 0x0000880004027a11 */ /* 0x000fc800078010ff */
[----:B------:R-:W-:Y:S01]  /*3090*/  LEA.HI.X R3, R4, c[0x0][0x224], R3, 0x2, P0 ;  /* 0x0000890004037a11 */ /* 0x000fe200000f1403 */
[----:B------:R-:W-:-:S04]  /*30a0*/  IMAD.WIDE.U32 R4, R79, c[0x0][0x1a0], RZ ;  /* 0x000068004f047a25 */ /* 0x000fc800078e00ff */
[----:B------:R-:W2:Y:S01]  /*30b0*/  LDG.E R2, [R2.64] ;  /* 0x0000000402027981 */ /* 0x000ea2000c1e1900 */
[----:B------:R-:W-:Y:S02]  /*30c0*/  LEA R6, P0, R4, R19, 0x1 ;  /* 0x0000001304067211 */ /* 0x000fe400078008ff */
[----:B------:R-:W-:-:S04]  /*30d0*/  IADD3 R5, R5, R7, RZ ;  /* 0x0000000705057210 */ /* 0x000fc80007ffe0ff */
[----:B------:R-:W-:-:S05]  /*30e0*/  LEA.HI.X R7, R4, R17, R5, 0x1, P0 ;  /* 0x0000001104077211 */ /* 0x000fca00000f0c05 */
[----:B------:R-:W-:-:S05]  /*30f0*/  IMAD.WIDE R4, R25, 0x10, R6 ;  /* 0x0000001019047825 */ /* 0x000fca00078e0206 */
[----:B------:R-:W3:Y:S04]  /*3100*/  LDG.E.128 R8, [R4.64] ;  /* 0x0000000404087981 */ /* 0x000ee8000c1e1d00 */
[----:B------:R-:W4:Y:S01]  /*3110*/  LDG.E.128 R12, [R4.64+0x200] ;  /* 0x00020004040c7981 */ /* 0x000f22000c1e1d00 */
[----:B------:R-:W-:-:S04]  /*3120*/  IMAD R89, R29, c[0x0][0x1b8], RZ ;  /* 0x00006e001d597a24 */ /* 0x000fc800078e02ff */
[----:B------:R-:W-:Y:S01]  /*3130*/  IMAD R89, R30, c[0x0][0x1bc], R89 ;  /* 0x00006f001e597a24 */ /* 0x000fe200078e0259 */
[C---:B------:R-:W-:Y:S02]  /*3140*/  ISETP.GE.AND P1, PT, R24.reuse, 0x8, PT ;  /* 0x000000081800780c */ /* 0x040fe40003f26270 */
[----:B------:R-:W-:Y:S01]  /*3150*/  ISETP.NE.AND P2, PT, R24, RZ, PT ;  /* 0x000000ff1800720c */ /* 0x000fe20003f45270 */
[----:B--2---:R-:W-:Y:S02]  /*3160*/  FMUL.FTZ R91, R2, 1.4426950216293334961 ;  /* 0x3fb8aa3b025b7820 */ /* 0x004fe40000410000 */
[----:B------:R-:W-:-:S04]  /*3170*/  IMAD.WIDE.U32 R2, R30, c[0x0][0x1b8], RZ ;  /* 0x00006e001e027a25 */ /* 0x000fc800078e00ff */
[----:B------:R-:W-:Y:S01]  /*3180*/  FMUL.FTZ R82, R91, R38 ;  /* 0x000000265b527220 */ /* 0x000fe20000410000 */
[----:B------:R-:W-:Y:S01]  /*3190*/  IADD3 R3, R3, R89, RZ ;  /* 0x0000005903037210 */ /* 0x000fe20007ffe0ff */
[C---:B------:R-:W-:Y:S02]  /*31a0*/  FMUL.FTZ R81, R91.reuse, R39 ;  /* 0x000000275b517220 */ /* 0x040fe40000410000 */
[C---:B------:R-:W-:Y:S02]  /*31b0*/  FMUL.FTZ R83, R91.reuse, R37 ;  /* 0x000000255b537220 */ /* 0x040fe40000410000 */
[----:B------:R-:W-:Y:S01]  /*31c0*/  MUFU.EX2 R82, R82 ;  /* 0x0000005200527308 */ /* 0x000fe20000000800 */
[C---:B------:R-:W-:Y:S02]  /*31d0*/  FMUL.FTZ R85, R91.reuse, R36 ;  /* 0x000000245b557220 */ /* 0x040fe40000410000 */
[C---:B------:R-:W-:Y:S01]  /*31e0*/  FMUL.FTZ R84, R91.reuse, R35 ;  /* 0x000000235b547220 */ /* 0x040fe20000410000 */
[----:B---3--:R0:W-:Y:S01]  /*31f0*/  STS.128 [R24.X16], R8 ;  /* 0x0000000818007388 */ /* 0x0081e2000000cc00 */
[----:B------:R-:W-:-:S03]  /*3200*/  FMUL.FTZ R86, R91, R34 ;  /* 0x000000225b567220 */ /* 0x000fc60000410000 */
[----:B------:R-:W1:Y:S01]  /*3210*/  MUFU.EX2 R81, R81 ;  /* 0x0000005100517308 */ /* 0x000e620000000800 */
[----:B----4-:R2:W-:Y:S01]  /*3220*/  STS.128 [R24.X16+0x200], R12 ;  /* 0x0002000c18007388 */ /* 0x0105e2000000cc00 */
[----:B------:R-:W-:-:S06]  /*3230*/  NOP ;  /* 0x0000000000007918 */ /* 0x000fcc0000000000 */
[----:B------:R-:W3:Y:S01]  /*3240*/  LDS.128 R4, [R0] ;  /* 0x0000000000047984 */ /* 0x000ee20000000c00 */
[----:B------:R-:W4:Y:S01]  /*3250*/  MUFU.EX2 R83, R83 ;  /* 0x0000005300537308 */ /* 0x000f220000000800 */
[----:B0-----:R-:W-:Y:S02]  /*3260*/  IMAD R8, R87, c[0x0][0x1c0], RZ ;  /* 0x0000700057087a24 */ /* 0x001fe400078e02ff */
[----:B------:R-:W-:Y:S02]  /*3270*/  FMUL.FTZ R87, R91, R40 ;  /* 0x000000285b577220 */ /* 0x000fe40000410000 */
[----:B------:R-:W-:-:S03]  /*3280*/  IMAD R11, R79, c[0x0][0x1c4], R8 ;  /* 0x000071004f0b7a24 */ /* 0x000fc600078e0208 */
[----:B------:R-:W0:Y:S01]  /*3290*/  MUFU.EX2 R85, R85 ;  /* 0x0000005500557308 */ /* 0x000e220000000800 */
[----:B------:R-:W-:-:S04]  /*32a0*/  IMAD.WIDE.U32 R8, R79, c[0x0][0x1c0], R2 ;  /* 0x000070004f087a25 */ /* 0x000fc800078e0002 */
[----:B--2---:R-:W-:Y:S01]  /*32b0*/  FMUL.FTZ R12, R91, R33 ;  /* 0x000000215b0c7220 */ /* 0x004fe20000410000 */
[----:B------:R-:W-:Y:S02]  /*32c0*/  IADD3 R3, R9, R11, RZ ;  /* 0x0000000b09037210 */ /* 0x000fe40007ffe0ff */
[----:B------:R-:W2:Y:S01]  /*32d0*/  MUFU.EX2 R84, R84 ;  /* 0x0000005400547308 */ /* 0x000ea20000000800 */
[C---:B------:R-:W-:Y:S01]  /*32e0*/  LEA R2, P0, R8.reuse, c[0x0][0x230], 0x2 ;  /* 0x00008c0008027a11 */ /* 0x040fe200078010ff */
[----:B-1----:R-:W-:Y:S02]  /*32f0*/  FMUL.FTZ R98, R81, R82 ;  /* 0x0000005251627220 */ /* 0x002fe40000410000 */
[C---:B------:R-:W-:Y:S01]  /*3300*/  FMUL.FTZ R15, R91.reuse, R32 ;  /* 0x000000205b0f7220 */ /* 0x040fe20000410000 */
[----:B------:R-:W-:Y:S01]  /*3310*/  LEA.HI.X R3, R8, c[0x0][0x234], R3, 0x2, P0 ;  /* 0x00008d0008037a11 */ /* 0x000fe200000f1403 */
[----:B------:R-:W-:Y:S01]  /*3320*/  FMUL.FTZ R14, R91, R31 ;  /* 0x0000001f5b0e7220 */ /* 0x000fe20000410000 */
[----:B------:R-:W1:Y:S01]  /*3330*/  LDS.128 R8, [R0+0x10] ;  /* 0x0000100000087984 */ /* 0x000e620000000c00 */
[----:B------:R-:W0:Y:S03]  /*3340*/  MUFU.EX2 R86, R86 ;  /* 0x0000005600567308 */ /* 0x000e260000000800 */
[----:B------:R3:W5:Y:S01]  /*3350*/  LDG.E R13, [R2.64] ;  /* 0x00000004020d7981 */ /* 0x000762000c1e1900 */
[----:B----4-:R-:W-:-:S04]  /*3360*/  FMUL.FTZ R98, R83, R98 ;  /* 0x0000006253627220 */ /* 0x010fc80000410000 */
[----:B------:R-:W4:Y:S01]  /*3370*/  MUFU.EX2 R12, R12 ;  /* 0x0000000c000c7308 */ /* 0x000f220000000800 */
[--C-:B---3--:R-:W-:Y:S02]  /*3380*/  PRMT R3, RZ, 0x5410, R4.reuse ;  /* 0x00005410ff037816 */ /* 0x108fe40000000004 */
[----:B------:R-:W-:-:S05]  /*3390*/  PRMT R4, RZ, 0x7610, R4 ;  /* 0x00007610ff047816 */ /* 0x000fca0000000004 */
[----:B------:R-:W3:Y:S01]  /*33a0*/  MUFU.EX2 R15, R15 ;  /* 0x0000000f000f7308 */ /* 0x000ee20000000800 */
[--C-:B------:R-:W-:Y:S01]  /*33b0*/  PRMT R94, RZ, 0x5410, R5.reuse ;  /* 0x00005410ff5e7816 */ /* 0x100fe20000000005 */
[----:B------:R-:W-:Y:S02]  /*33c0*/  FMUL.FTZ R92, R70, R3 ;  /* 0x00000003465c7220 */ /* 0x000fe40000410000 */
[----:B------:R-:W-:Y:S01]  /*33d0*/  FMUL.FTZ R93, R71, R4 ;  /* 0x00000004475d7220 */ /* 0x000fe20000410000 */
[----:B------:R-:W-:Y:S01]  /*33e0*/  PRMT R5, RZ, 0x7610, R5 ;  /* 0x00007610ff057816 */ /* 0x000fe20000000005 */
[----:B------:R-:W-:Y:S02]  /*33f0*/  FMUL.FTZ R94, R69, R94 ;  /* 0x0000005e455e7220 */ /* 0x000fe40000410000 */
[----:B------:R-:W-:Y:S01]  /*3400*/  FFMA.FTZ R97, R92, R82, R93 ;  /* 0x000000525c617223 */ /* 0x000fe2000001005d */
[----:B------:R-:W-:Y:S01]  /*3410*/  PRMT R95, RZ, 0x5410, R6 ;  /* 0x00005410ff5f7816 */ /* 0x000fe20000000006 */
[----:B------:R-:W-:Y:S01]  /*3420*/  FMUL.FTZ R96, R72, R5 ;  /* 0x0000000548607220 */ /* 0x000fe20000410000 */
[----:B------:R-:W1:Y:S01]  /*3430*/  MUFU.EX2 R14, R14 ;  /* 0x0000000e000e7308 */ /* 0x000e620000000800 */
[----:B------:R-:W-:Y:S01]  /*3440*/  FFMA.FTZ R97, R83, R97, R94 ;  /* 0x0000006153617223 */ /* 0x000fe2000001005e */
[----:B------:R-:W-:Y:S01]  /*3450*/  PRMT R6, RZ, 0x7610, R6 ;  /* 0x00007610ff067816 */ /* 0x000fe20000000006 */
[----:B------:R-:W-:-:S02]  /*3460*/  FMUL.FTZ R95, R68, R95 ;  /* 0x0000005f445f7220 */ /* 0x000fc40000410000 */
[C---:B0-----:R-:W-:Y:S02]  /*3470*/  FFMA.FTZ R100, R85.reuse, R97, R96 ;  /* 0x0000006155647223 */ /* 0x041fe40000010060 */
[----:B------:R-:W-:Y:S01]  /*3480*/  FMUL.FTZ R99, R85, R98 ;  /* 0x0000006255637220 */ /* 0x000fe20000410000 */
[----:B------:R-:W-:Y:S01]  /*3490*/  PRMT R2, RZ, 0x5410, R7 ;  /* 0x00005410ff027816 */ /* 0x000fe20000000007 */
[----:B------:R-:W-:Y:S01]  /*34a0*/  FMUL.FTZ R97, R73, R6 ;  /* 0x0000000649617220 */ /* 0x000fe20000410000 */
[----:B------:R-:W0:Y:S01]  /*34b0*/  MUFU.EX2 R87, R87 ;  /* 0x0000005700577308 */ /* 0x000e220000000800 */
[C---:B--2---:R-:W-:Y:S02]  /*34c0*/  FFMA.FTZ R100, R84.reuse, R100, R95 ;  /* 0x0000006454647223 */ /* 0x044fe4000001005f */
[----:B------:R-:W-:Y:S01]  /*34d0*/  FMUL.FTZ R103, R84, R99 ;  /* 0x0000006354677220 */ /* 0x000fe20000410000 */
[----:B------:R-:W-:Y:S01]  /*34e0*/  PRMT R7, RZ, 0x7610, R7 ;  /* 0x00007610ff077816 */ /* 0x000fe20000000007 */
[----:B------:R-:W-:-:S02]  /*34f0*/  FMUL.FTZ R89, R91, R41 ;  /* 0x000000295b597220 */ /* 0x000fc40000410000 */
[----:B------:R-:W-:Y:S02]  /*3500*/  FMUL.FTZ R99, R67, R2 ;  /* 0x0000000243637220 */ /* 0x000fe40000410000 */
[C---:B------:R-:W-:Y:S02]  /*3510*/  FFMA.FTZ R100, R86.reuse, R100, R97 ;  /* 0x0000006456647223 */ /* 0x040fe40000010061 */
[C---:B------:R-:W-:Y:S02]  /*3520*/  FMUL.FTZ R3, R91.reuse, R44 ;  /* 0x0000002c5b037220 */ /* 0x040fe40000410000 */
[----:B------:R-:W-:Y:S01]  /*3530*/  FMUL.FTZ R103, R86, R103 ;  /* 0x0000006756677220 */ /* 0x000fe20000410000 */
[----:B-1----:R-:W-:Y:S01]  /*3540*/  PRMT R101, RZ, 0x5410, R8 ;  /* 0x00005410ff657816 */ /* 0x002fe20000000008 */
[C---:B------:R-:W-:Y:S01]  /*3550*/  FMUL.FTZ R88, R91.reuse, R42 ;  /* 0x0000002a5b587220 */ /* 0x040fe20000410000 */
[----:B------:R-:W1:Y:S01]  /*3560*/  MUFU.EX2 R89, R89 ;  /* 0x0000005900597308 */ /* 0x000e620000000800 */
[----:B------:R-:W-:-:S02]  /*3570*/  FMUL.FTZ R90, R91, R43 ;  /* 0x0000002b5b5a7220 */ /* 0x000fc40000410000 */
[C---:B------:R-:W-:Y:S02]  /*3580*/  FMUL.FTZ R4, R91.reuse, R45 ;  /* 0x0000002d5b047220 */ /* 0x040fe40000410000 */
[----:B------:R-:W-:Y:S02]  /*3590*/  FMUL.FTZ R5, R91, R46 ;  /* 0x0000002e5b057220 */ /* 0x000fe40000410000 */
[----:B------:R-:W-:Y:S01]  /*35a0*/  FMUL.FTZ R98, R74, R7 ;  /* 0x000000074a627220 */ /* 0x000fe20000410000 */
[----:B------:R2:W-:Y:S01]  /*35b0*/  MUFU.EX2 R91, R3 ;  /* 0x00000003005b7308 */ /* 0x0005e20000000800 */
[C---:B----4-:R-:W-:Y:S02]  /*35c0*/  FFMA.FTZ R100, R12.reuse, R100, R99 ;  /* 0x000000640c647223 */ /* 0x050fe40000010063 */
[----:B------:R-:W-:Y:S02]  /*35d0*/  FMUL.FTZ R2, R12, R103 ;  /* 0x000000670c027220 */ /* 0x000fe40000410000 */
[----:B------:R-:W-:-:S02]  /*35e0*/  FMUL.FTZ R101, R66, R101 ;  /* 0x0000006542657220 */ /* 0x000fc40000410000 */
[C---:B---3--:R-:W-:Y:S01]  /*35f0*/  FFMA.FTZ R6, R15.reuse, R100, R98 ;  /* 0x000000640f067223 */ /* 0x048fe20000010062 */
[----:B--2---:R-:W-:Y:S01]  /*3600*/  PRMT R3, RZ, 0x7610, R8 ;  /* 0x00007610ff037816 */ /* 0x004fe20000000008 */
[----:B------:R-:W2:Y:S01]  /*3610*/  MUFU.EX2 R88, R88 ;  /* 0x0000005800587308 */ /* 0x000ea20000000800 */
[----:B------:R-:W-:Y:S01]  /*3620*/  FMUL.FTZ R7, R15, R2 ;  /* 0x000000020f077220 */ /* 0x000fe20000410000 */
[----:B------:R-:W-:Y:S02]  /*3630*/  PRMT R102, RZ, 0x5410, R9 ;  /* 0x00005410ff667816 */ /* 0x000fe40000000009 */
[----:B------:R-:W-:Y:S02]  /*3640*/  FMUL.FTZ R100, R76, R3 ;  /* 0x000000034c647220 */ /* 0x000fe40000410000 */
[C---:B------:R-:W-:Y:S01]  /*3650*/  FFMA.FTZ R3, R14.reuse, R6, R101 ;  /* 0x000000060e037223 */ /* 0x040fe20000010065 */
[----:B------:R-:W-:Y:S01]  /*3660*/  PRMT R2, RZ, 0x7610, R9 ;  /* 0x00007610ff027816 */ /* 0x000fe20000000009 */
[----:B------:R-:W-:Y:S01]  /*3670*/  FMUL.FTZ R6, R14, R7 ;  /* 0x000000070e067220 */ /* 0x000fe20000410000 */
[----:B------:R-:W3:Y:S01]  /*3680*/  MUFU.EX2 R90, R90 ;  /* 0x0000005a005a7308 */ /* 0x000ee20000000800 */
[----:B------:R-:W-:-:S02]  /*3690*/  FMUL.FTZ R102, R65, R102 ;  /* 0x0000006641667220 */ /* 0x000fc40000410000 */
[C---:B0-----:R-:W-:Y:S02]  /*36a0*/  FFMA.FTZ R3, R87.reuse, R3, R100 ;  /* 0x0000000357037223 */ /* 0x041fe40000010064 */
[----:B------:R-:W-:Y:S02]  /*36b0*/  FMUL.FTZ R6, R87, R6 ;  /* 0x0000000657067220 */ /* 0x000fe40000410000 */
[----:B------:R-:W-:Y:S02]  /*36c0*/  FMUL.FTZ R103, R77, R2 ;  /* 0x000000024d677220 */ /* 0x000fe40000410000 */
[C---:B-1----:R-:W-:Y:S02]  /*36d0*/  FFMA.FTZ R2, R89.reuse, R3, R102 ;  /* 0x0000000359027223 */ /* 0x042fe40000010066 */
[----:B------:R-:W-:Y:S01]  /*36e0*/  FMUL.FTZ R3, R89, R6 ;  /* 0x0000000659037220 */ /* 0x000fe20000410000 */
[--C-:B------:R-:W-:Y:S01]  /*36f0*/  PRMT R105, RZ, 0x5410, R10.reuse ;  /* 0x00005410ff697816 */ /* 0x100fe2000000000a */
[----:B------:R0:W1:Y:S02]  /*3700*/  MUFU.EX2 R8, R4 ;  /* 0x0000000400087308 */ /* 0x0000640000000800 */
[----:B--2---:R-:W-:Y:S01]  /*3710*/  FMUL.FTZ R7, R88, R3 ;  /* 0x0000000358077220 */ /* 0x004fe20000410000 */
[----:B------:R-:W-:Y:S01]  /*3720*/  PRMT R3, RZ, 0x7610, R10 ;  /* 0x00007610ff037816 */ /* 0x000fe2000000000a */
[----:B------:R-:W-:-:S02]  /*3730*/  FMUL.FTZ R105, R64, R105 ;  /* 0x0000006940697220 */ /* 0x000fc40000410000 */
[----:B------:R-:W-:Y:S02]  /*3740*/  FFMA.FTZ R2, R88, R2, R103 ;  /* 0x0000000258027223 */ /* 0x000fe40000010067 */
[----:B------:R-:W2:Y:S01]  /*3750*/  MUFU.EX2 R9, R5 ;  /* 0x0000000500097308 */ /* 0x000ea20000000800 */
[----:B------:R-:W-:Y:S02]  /*3760*/  FMUL.FTZ R10, R80, R3 ;  /* 0x00000003500a7220 */ /* 0x000fe40000410000 */
[C---:B---3--:R-:W-:Y:S01]  /*3770*/  FFMA.FTZ R3, R90.reuse, R2, R105 ;  /* 0x000000025a037223 */ /* 0x048fe20000010069 */
[--C-:B------:R-:W-:Y:S01]  /*3780*/  PRMT R2, RZ, 0x5410, R11.reuse ;  /* 0x00005410ff027816 */ /* 0x100fe2000000000b */
[----:B0-----:R-:W-:Y:S01]  /*3790*/  FMUL.FTZ R4, R90, R7 ;  /* 0x000000075a047220 */ /* 0x001fe20000410000 */
[----:B------:R-:W-:-:S03]  /*37a0*/  PRMT R11, RZ, 0x7610, R11 ;  /* 0x00007610ff0b7816 */ /* 0x000fc6000000000b */
[----:B------:R-:W-:Y:S02]  /*37b0*/  FMUL.FTZ R107, R63, R2 ;  /* 0x000000023f6b7220 */ /* 0x000fe40000410000 */
[C---:B------:R-:W-:Y:S02]  /*37c0*/  FFMA.FTZ R2, R91.reuse, R3, R10 ;  /* 0x000000035b027223 */ /* 0x040fe4000001000a */
[----:B------:R-:W-:Y:S02]  /*37d0*/  FMUL.FTZ R3, R91, R4 ;  /* 0x000000045b037220 */ /* 0x000fe40000410000 */
[----:B------:R-:W-:Y:S02]  /*37e0*/  FMUL.FTZ R104, R78, R11 ;  /* 0x0000000b4e687220 */ /* 0x000fe40000410000 */
[C---:B-1----:R-:W-:Y:S02]  /*37f0*/  FFMA.FTZ R4, R8.reuse, R2, R107 ;  /* 0x0000000208047223 */ /* 0x042fe4000001006b */
[----:B------:R-:W-:-:S02]  /*3800*/  FMUL.FTZ R2, R8, R3 ;  /* 0x0000000308027220 */ /* 0x000fc40000410000 */
[C---:B--2---:R-:W-:Y:S02]  /*3810*/  FFMA.FTZ R3, R9.reuse, R4, R104 ;  /* 0x0000000409037223 */ /* 0x044fe40000010068 */
        /* <DEDUP_REMOVED lines=22> */
[----:B------:R-:W-:Y:S01]  /*3980*/  @!P0 LDS.64 R4, [R79.X8+0x450] ;  /* 0x000450004f048984 */ /* 0x000fe20000008a00 */
        /* <DEDUP_REMOVED lines=52> */
.L_x_4558:
[----:B------:R-:W-:Y:S05]  /*3cd0*/  BSYNC B0 ;  /* 0x0000000000007941 */ /* 0x000fea0003800000 */
.L_x_4557:
[----:B------:R-:W-:Y:S01]  /*3ce0*/  FFMA.FTZ R88, R88, R102, R103 ;  /* 0x0000006658587223 */ /* 0x000fe20000010067 */
[----:B-1----:R-:W-:Y:S01]  /*3cf0*/  IADD3 R79, R79, 0x1, RZ ;  /* 0x000000014f4f7810 */ /* 0x002fe20007ffe0ff */
        /* <DEDUP_REMOVED lines=22> */
.L_x_4556:
        /* <DEDUP_REMOVED lines=39> */
.L_x_4560:
[----:B------:R-:W-:Y:S05]  /*40d0*/  EXIT ;  /* 0x000000000000794d */ /* 0x000fea0003800000 */
.L_x_4562:
        /* <DEDUP_REMOVED lines=10> */
.L_x_5444:


//--------------------- .text._Z25selective_scan_fwd_kernelI32Selective_Scan_fwd_kernel_traitsILi32ELi16ELi1ELb1ELb1ELb0ELb1EN3c108BFloat16EfEEv13SSMParamsBase --------------------------
	.section	.text._Z25selective_scan_fwd_kernelI32Selective_Scan_fwd_kernel_traitsILi32ELi16ELi1ELb1ELb1ELb0ELb1EN3c108BFloat16EfEEv13SSMParamsBase,"ax",@progbits
	.sectioninfo	@"SHI_REGISTERS=112"
	.align	128
        .global         _Z25selective_scan_fwd_kernelI32Selective_Scan_fwd_kernel_traitsILi32ELi16ELi1ELb1ELb1ELb0ELb1EN3c108BFloat16EfEEv13SSMParamsBase
        .type           _Z25selective_scan_fwd_kernelI32Selective_Scan_fwd_kernel_traitsILi32ELi16ELi1ELb1ELb1ELb0ELb1EN3c108BFloat16EfEEv13SSMParamsBase,@function
        .size           _Z25selective_scan_fwd_kernelI32Selective_Scan_fwd_kernel_traitsILi32ELi16ELi1ELb1ELb1ELb0ELb1EN3c108BFloat16EfEEv13SSMParamsBase,(.L_x_5445 - _Z25selective_scan_fwd_kernelI32Selective_Scan_fwd_kernel_traitsILi32ELi16ELi1ELb1ELb1ELb0ELb1EN3c108BFloat16EfEEv13SSMParamsBase)
        .other          _Z25selective_scan_fwd_kernelI32Selective_Scan_fwd_kernel_traitsILi32ELi16ELi1ELb1ELb1ELb0ELb1EN3c108BFloat16EfEEv13SSMParamsBase,@"STO_CUDA_ENTRY STV_DEFAULT"
_Z25selective_scan_fwd_kernelI32Selective_Scan_fwd_kernel_traitsILi32ELi16ELi1ELb1ELb1ELb0ELb1EN3c108BFloat16EfEEv13SSMParamsBase:
.text._Z25selective_scan_fwd_kernelI32Selective_Scan_fwd_kernel_traitsILi32ELi16ELi1ELb1ELb1ELb0ELb1EN3c108BFloat16EfEEv13SSMParamsBase:
        /* <DEDUP_REMOVED lines=84> */
.L_x_4600:
        /* <DEDUP_REMOVED lines=77> */
.L_x_4564:
[----:B-12---:R-:W-:Y:S05]  /*0a10*/  BSYNC B0 ;  /* 0x0000000000007941 */ /* 0x006fea0003800000 */
.L_x_4563:
        /* <DEDUP_REMOVED lines=36> */
.L_x_4566:
[----:B------:R-:W-:Y:S05]  /*0c60*/  BSYNC B0 ;  /* 0x0000000000007941 */ /* 0x000fea0003800000 */
.L_x_4565:
        /* <DEDUP_REMOVED lines=38> */
.L_x_4568:
[----:B------:R-:W-:Y:S05]  /*0ed0*/  BSYNC B0 ;  /* 0x0000000000007941 */ /* 0x000fea0003800000 */
.L_x_4567:
        /* <DEDUP_REMOVED lines=36> */
.L_x_4570:
[----:B------:R-:W-:Y:S05]  /*1120*/  BSYNC B0 ;  /* 0x0000000000007941 */ /* 0x000fea0003800000 */
.L_x_4569:
        /* <DEDUP_REMOVED lines=38> */
.L_x_4572:
[----:B------:R-:W-:Y:S05]  /*1390*/  BSYNC B0 ;  /* 0x0000000000007941 */ /* 0x000fea0003800000 */
.L_x_4571:
        /* <DEDUP_REMOVED lines=36> */
.L_x_4574:
[----:B------:R-:W-:Y:S05]  /*15e0*/  BSYNC B0 ;  /* 0x0000000000007941 */ /* 0x000fea0003800000 */
.L_x_4573:
        /* <DEDUP_REMOVED lines=38> */
.L_x_4576:
[----:B------:R-:W-:Y:S05]  /*1850*/  BSYNC B0 ;  /* 0x0000000000007941 */ /* 0x000fea0003800000 */
.L_x_4575:
        /* <DEDUP_REMOVED lines=36> */
.L_x_4578:
[----:B------:R-:W-:Y:S05]  /*1aa0*/  BSYNC B0 ;  /* 0x0000000000007941 */ /* 0x000fea0003800000 */
.L_x_4577:
        /* <DEDUP_REMOVED lines=41> */
.L_x_4580:
[----:B------:R-:W-:Y:S05]  /*1d40*/  BSYNC B0 ;  /* 0x0000000000007941 */ /* 0x000fea0003800000 */
.L_x_4579:
        /* <DEDUP_REMOVED lines=41> */
.L_x_4582:
[----:B------:R-:W-:Y:S05]  /*1fe0*/  BSYNC B0 ;  /* 0x0000000000007941 */ /* 0x000fea0003800000 */
.L_x_4581:
        /* <DEDUP_REMOVED lines=47> */
.L_x_4584:
[----:B------:R-:W-:Y:S05]  /*22e0*/  BSYNC B0 ;  /* 0x0000000000007941 */ /* 0x000fea0003800000 */
.L_x_4583:
        /* <DEDUP_REMOVED lines=33> */
.L_x_4586:
[----:B------:R-:W-:Y:S05]  /*2500*/  BSYNC B0 ;  /* 0x0000000000007941 */ /* 0x000fea0003800000 */
.L_x_4585:
        /* <DEDUP_REMOVED lines=33> */
.L_x_4588:
[----:B------:R-:W-:Y:S05]  /*2720*/  BSYNC B0 ;  /* 0x0000000000007941 */ /* 0x000fea0003800000 */
.L_x_4587:
        /* <DEDUP_REMOVED lines=33> */
.L_x_4590:
[----:B------:R-:W-:Y:S05]  /*2940*/  BSYNC B0 ;  /* 0x0000000000007941 */ /* 0x000fea0003800000 */
.L_x_4589:
        /* <DEDUP_REMOVED lines=33> */
.L_x_4592:
[----:B------:R-:W-:Y:S05]  /*2b60*/  BSYNC B0 ;  /* 0x0000000000007941 */ /* 0x000fea0003800000 */
.L_x_4591:
        /* <DEDUP_REMOVED lines=33> */
.L_x_4594:
[----:B------:R-:W-:Y:S05]  /*2d80*/  BSYNC B0 ;  /* 0x0000000000007941 */ /* 0x000fea0003800000 */
.L_x_4593:
        /* <DEDUP_REMOVED lines=36> */
.L_x_4598:
[----:B------:R-:W-:Y:S01]  /*2fd0*/  IMAD R7, R35, c[0x0][0x180], RZ ;  /* 0x0000600023077a24 */ /* 0x000fe200078e02ff */
[----:B------:R-:W-:Y:S01]  /*2fe0*/  SHF.R.S32.HI R87, RZ, 0x1f, R79 ;  /* 0x0000001fff577819 */ /* 0x000fe2000001144f */
[----:B------:R-:W-:-:S04]  /*2ff0*/  IMAD.WIDE.U32 R4, R36, c[0x0][0x180], RZ ;  /* 0x0000600024047a25 */ /* 0x000fc800078e00ff */
[----:B------:R-:W-:Y:S02]  /*3000*/  IMAD R7, R36, c[0x0][0x184], R7 ;  /* 0x0000610024077a24 */ /* 0x000fe400078e0207 */
[----:B------:R-:W-:-:S03]  /*3010*/  IMAD R6, R87, c[0x0][0x188], RZ ;  /* 0x0000620057067a24 */ /* 0x000fc600078e02ff */
[----:B------:R-:W-:Y:S01]  /*3020*/  IADD3 R5, R5, R7, RZ ;  /* 0x0000000705057210 */ /* 0x000fe20007ffe0ff */
[----:B------:R-:W-:Y:S02]  /*3030*/  IMAD R7, R79, c[0x0][0x18c], R6 ;  /* 0x000063004f077a24 */ /* 0x000fe400078e0206 */
[----:B------:R-:W-:Y:S02]  /*3040*/  IMAD R6, R87, c[0x0][0x1a0], RZ ;  /* 0x0000680057067a24 */ /* 0x000fe400078e02ff */
        /* <DEDUP_REMOVED lines=13> */
[----:B------:R-:W-:Y:S02]  /*3120*/  IMAD R91, R35, c[0x0][0x1b8], RZ ;  /* 0x00006e00235b7a24 */ /* 0x000fe400078e02ff */
[----:B------:R-:W-:-:S04]  /*3130*/  IMAD.WIDE.U32 R16, R36, c[0x0][0x1b8], RZ ;  /* 0x00006e0024107a25 */ /* 0x000fc800078e00ff */
[----:B------:R-:W-:-:S05]  /*3140*/  IMAD R91, R36, c[0x0][0x1bc], R91 ;  /* 0x00006f00245b7a24 */ /* 0x000fca00078e025b */
[----:B------:R-:W-:Y:S02]  /*3150*/  IADD3 R17, R17, R91, RZ ;  /* 0x0000005b11117210 */ /* 0x000fe40007ffe0ff */
[----:B------:R-:W-:Y:S01]  /*3160*/  ISETP.GE.AND P1, PT, R31, 0x8, PT ;  /* 0x000000081f00780c */ /* 0x000fe20003f26270 */
[----:B--2---:R-:W-:-:S04]  /*3170*/  FMUL.FTZ R89, R12, 1.4426950216293334961 ;  /* 0x3fb8aa3b0c597820 */ /* 0x004fc80000410000 */
[C---:B------:R-:W-:Y:S02]  /*3180*/  FMUL.FTZ R82, R89.reuse, R55 ;  /* 0x0000003759527220 */ /* 0x040fe40000410000 */
[C---:B------:R-:W-:Y:S02]  /*3190*/  FMUL.FTZ R81, R89.reuse, R56 ;  /* 0x0000003859517220 */ /* 0x040fe40000410000 */
[C---:B------:R-:W-:Y:S02]  /*31a0*/  FMUL.FTZ R83, R89.reuse, R54 ;  /* 0x0000003659537220 */ /* 0x040fe40000410000 */
[----:B------:R-:W-:Y:S01]  /*31b0*/  MUFU.EX2 R82, R82 ;  /* 0x0000005200527308 */ /* 0x000fe20000000800 */
[C---:B------:R-:W-:Y:S02]  /*31c0*/  FMUL.FTZ R85, R89.reuse, R23 ;  /* 0x0000001759557220 */ /* 0x040fe40000410000 */
[C---:B------:R-:W-:Y:S02]  /*31d0*/  FMUL.FTZ R84, R89.reuse, R22 ;  /* 0x0000001659547220 */ /* 0x040fe40000410000 */
[----:B------:R-:W-:Y:S01]  /*31e0*/  FMUL.FTZ R86, R89, R21 ;  /* 0x0000001559567220 */ /* 0x000fe20000410000 */
[----:B---3--:R0:W-:Y:S02]  /*31f0*/  STS.128 [R31.X16], R4 ;  /* 0x000000041f007388 */ /* 0x0081e4000000cc00 */
[----:B------:R-:W1:Y:S02]  /*3200*/  MUFU.EX2 R81, R81 ;  /* 0x0000005100517308 */ /* 0x000e640000000800 */
[----:B----4-:R2:W-:Y:S01]  /*3210*/  STS.128 [R31.X16+0x200], R8 ;  /* 0x000200081f007388 */ /* 0x0105e2000000cc00 */
[----:B------:R-:W-:-:S06]  /*3220*/  NOP ;  /* 0x0000000000007918 */ /* 0x000fcc0000000000 */
[----:B------:R-:W3:Y:S01]  /*3230*/  LDS.128 R12, [R0] ;  /* 0x00000000000c7984 */ /* 0x000ee20000000c00 */
[----:B------:R-:W4:Y:S01]  /*3240*/  MUFU.EX2 R83, R83 ;  /* 0x0000005300537308 */ /* 0x000f220000000800 */
[----:B0-----:R-:W-:-:S07]  /*3250*/  IMAD R4, R87, c[0x0][0x1c0], RZ ;  /* 0x0000700057047a24 */ /* 0x001fce00078e02ff */
[----:B------:R-:W0:Y:S01]  /*3260*/  MUFU.EX2 R85, R85 ;  /* 0x0000005500557308 */ /* 0x000e220000000800 */
[C---:B------:R-:W-:Y:S02]  /*3270*/  IMAD R7, R79.reuse, c[0x0][0x1c4], R4 ;  /* 0x000071004f077a24 */ /* 0x040fe400078e0204 */
[----:B------:R-:W-:-:S04]  /*3280*/  IMAD.WIDE.U32 R4, R79, c[0x0][0x1c0], R16 ;  /* 0x000070004f047a25 */ /* 0x000fc800078e0010 */
[----:B--2---:R-:W-:Y:S01]  /*3290*/  FMUL.FTZ R10, R89, R20 ;  /* 0x00000014590a7220 */ /* 0x004fe20000410000 */
[----:B------:R-:W-:Y:S01]  /*32a0*/  IADD3 R5, R5, R7, RZ ;  /* 0x0000000705057210 */ /* 0x000fe20007ffe0ff */
[----:B------:R-:W2:Y:S01]  /*32b0*/  MUFU.EX2 R84, R84 ;  /* 0x0000005400547308 */ /* 0x000ea20000000800 */
[C---:B------:R-:W-:Y:S01]  /*32c0*/  LEA R8, P0, R4.reuse, c[0x0][0x230], 0x2 ;  /* 0x00008c0004087a11 */ /* 0x040fe200078010ff */
[----:B-1----:R-:W-:Y:S02]  /*32d0*/  FMUL.FTZ R98, R81, R82 ;  /* 0x0000005251627220 */ /* 0x002fe40000410000 */
[C---:B------:R-:W-:Y:S01]  /*32e0*/  FMUL.FTZ R17, R89.reuse, R19 ;  /* 0x0000001359117220 */ /* 0x040fe20000410000 */
[----:B------:R-:W-:Y:S01]  /*32f0*/  LEA.HI.X R9, R4, c[0x0][0x234], R5, 0x2, P0 ;  /* 0x00008d0004097a11 */ /* 0x000fe200000f1405 */
[C---:B------:R-:W-:Y:S01]  /*3300*/  FMUL.FTZ R16, R89.reuse, R18 ;  /* 0x0000001259107220 */ /* 0x040fe20000410000 */
[----:B------:R-:W1:Y:S01]  /*3310*/  LDS.128 R4, [R0+0x10] ;  /* 0x0000100000047984 */ /* 0x000e620000000c00 */
[----:B------:R-:W0:Y:S01]  /*3320*/  MUFU.EX2 R86, R86 ;  /* 0x0000005600567308 */ /* 0x000e220000000800 */
[----:B------:R-:W-:-:S02]  /*3330*/  FMUL.FTZ R87, R89, R57 ;  /* 0x0000003959577220 */ /* 0x000fc40000410000 */
[----:B------:R3:W5:Y:S01]  /*3340*/  LDG.E R11, [R8.64] ;  /* 0x00000004080b7981 */ /* 0x000762000c1e1900 */
[----:B----4-:R-:W-:-:S04]  /*3350*/  FMUL.FTZ R98, R83, R98 ;  /* 0x0000006253627220 */ /* 0x010fc80000410000 */
[----:B------:R-:W4:Y:S01]  /*3360*/  MUFU.EX2 R10, R10 ;  /* 0x0000000a000a7308 */ /* 0x000f220000000800 */
[--C-:B---3--:R-:W-:Y:S02]  /*3370*/  PRMT R8, RZ, 0x5410, R12.reuse ;  /* 0x00005410ff087816 */ /* 0x108fe4000000000c */
[----:B------:R-:W-:-:S05]  /*3380*/  PRMT R9, RZ, 0x7610, R12 ;  /* 0x00007610ff097816 */ /* 0x000fca000000000c */
[----:B------:R-:W3:Y:S01]  /*3390*/  MUFU.EX2 R17, R17 ;  /* 0x0000001100117308 */ /* 0x000ee20000000800 */
[----:B------:R-:W-:Y:S02]  /*33a0*/  PRMT R91, RZ, 0x5410, R13 ;  /* 0x00005410ff5b7816 */ /* 0x000fe4000000000d */
[--C-:B------:R-:W-:Y:S02]  /*33b0*/  PRMT R94, RZ, 0x5410, R14.reuse ;  /* 0x00005410ff5e7816 */ /* 0x100fe4000000000e */
[----:B------:R-:W-:Y:S01]  /*33c0*/  PRMT R93, RZ, 0x7610, R14 ;  /* 0x00007610ff5d7816 */ /* 0x000fe2000000000e */
[----:B------:R-:W-:Y:S01]  /*33d0*/  FMUL.FTZ R14, R71, R8 ;  /* 0x00000008470e7220 */ /* 0x000fe20000410000 */
[--C-:B------:R-:W-:Y:S02]  /*33e0*/  PRMT R95, RZ, 0x5410, R15.reuse ;  /* 0x00005410ff5f7816 */ /* 0x100fe4000000000f */
[----:B------:R-:W-:Y:S01]  /*33f0*/  PRMT R96, RZ, 0x7610, R15 ;  /* 0x00007610ff607816 */ /* 0x000fe2000000000f */
[----:B------:R-:W-:Y:S01]  /*3400*/  FMUL.FTZ R15, R72, R9 ;  /* 0x00000009480f7220 */ /* 0x000fe20000410000 */
[----:B------:R-:W-:Y:S01]  /*3410*/  PRMT R92, RZ, 0x7610, R13 ;  /* 0x00007610ff5c7816 */ /* 0x000fe2000000000d */
[----:B------:R-:W-:Y:S01]  /*3420*/  FMUL.FTZ R90, R70, R91 ;  /* 0x0000005b465a7220 */ /* 0x000fe20000410000 */
[----:B------:R-:W1:Y:S01]  /*3430*/  MUFU.EX2 R16, R16 ;  /* 0x0000001000107308 */ /* 0x000e620000000800 */
[----:B------:R-:W-:-:S02]  /*3440*/  FFMA.FTZ R9, R14, R82, R15 ;  /* 0x000000520e097223 */ /* 0x000fc4000001000f */
[----:B------:R-:W-:Y:S02]  /*3450*/  FMUL.FTZ R92, R73, R92 ;  /* 0x0000005c495c7220 */ /* 0x000fe40000410000 */
[----:B------:R-:W-:Y:S02]  /*3460*/  FFMA.FTZ R9, R83, R9, R90 ;  /* 0x0000000953097223 */ /* 0x000fe4000001005a */
[----:B------:R-:W-:Y:S01]  /*3470*/  FMUL.FTZ R91, R69, R94 ;  /* 0x0000005e455b7220 */ /* 0x000fe20000410000 */
[----:B------:R-:W1:Y:S01]  /*3480*/  MUFU.EX2 R87, R87 ;  /* 0x0000005700577308 */ /* 0x000e620000000800 */
[C---:B0-----:R-:W-:Y:S02]  /*3490*/  FFMA.FTZ R94, R85.reuse, R9, R92 ;  /* 0x00000009555e7223 */ /* 0x041fe4000001005c */
[----:B------:R-:W-:Y:S02]  /*34a0*/  FMUL.FTZ R9, R85, R98 ;  /* 0x0000006255097220 */ /* 0x000fe40000410000 */
[----:B------:R-:W-:-:S02]  /*34b0*/  FMUL.FTZ R97, R89, R59 ;  /* 0x0000003b59617220 */ /* 0x000fc40000410000 */
[----:B------:R-:W-:Y:S02]  /*34c0*/  FMUL.FTZ R93, R74, R93 ;  /* 0x0000005d4a5d7220 */ /* 0x000fe40000410000 */
[C---:B--2---:R-:W-:Y:S02]  /*34d0*/  FFMA.FTZ R94, R84.reuse, R94, R91 ;  /* 0x0000005e545e7223 */ /* 0x044fe4000001005b */
[C---:B------:R-:W-:Y:S02]  /*34e0*/  FMUL.FTZ R8, R89.reuse, R61 ;  /* 0x0000003d59087220 */ /* 0x040fe40000410000 */
[----:B------:R-:W-:Y:S01]  /*34f0*/  FMUL.FTZ R9, R84, R9 ;  /* 0x0000000954097220 */ /* 0x000fe20000410000 */
[----:B------:R0:W-:Y:S01]  /*3500*/  MUFU.EX2 R12, R97 ;  /* 0x00000061000c7308 */ /* 0x0001e20000000800 */
[C---:B------:R-:W-:Y:S02]  /*3510*/  FMUL.FTZ R88, R89.reuse, R58 ;  /* 0x0000003a59587220 */ /* 0x040fe40000410000 */
[----:B------:R-:W-:-:S02]  /*3520*/  FMUL.FTZ R13, R89, R60 ;  /* 0x0000003c590d7220 */ /* 0x000fc40000410000 */
[C---:B------:R-:W-:Y:S02]  /*3530*/  FMUL.FTZ R99, R89.reuse, R62 ;  /* 0x0000003e59637220 */ /* 0x040fe40000410000 */
[----:B------:R-:W-:Y:S02]  /*3540*/  FMUL.FTZ R104, R89, R63 ;  /* 0x0000003f59687220 */ /* 0x000fe40000410000 */
[----:B------:R-:W-:Y:S01]  /*3550*/  FMUL.FTZ R95, R68, R95 ;  /* 0x0000005f445f7220 */ /* 0x000fe20000410000 */
[----:B------:R2:W-:Y:S01]  /*3560*/  MUFU.EX2 R89, R8 ;  /* 0x0000000800597308 */ /* 0x0005e20000000800 */
[C---:B------:R-:W-:Y:S02]  /*3570*/  FFMA.FTZ R94, R86.reuse, R94, R93 ;  /* 0x0000005e565e7223 */ /* 0x040fe4000001005d */
[----:B0-----:R-:W-:Y:S01]  /*3580*/  FMUL.FTZ R97, R86, R9 ;  /* 0x0000000956617220 */ /* 0x001fe20000410000 */
[----:B-1----:R-:W-:Y:S01]  /*3590*/  PRMT R9, RZ, 0x7610, R4 ;  /* 0x00007610ff097816 */ /* 0x002fe20000000004 */
[----:B------:R-:W-:-:S02]  /*35a0*/  FMUL.FTZ R96, R75, R96 ;  /* 0x000000604b607220 */ /* 0x000fc40000410000 */
[C---:B----4-:R-:W-:Y:S01]  /*35b0*/  FFMA.FTZ R98, R10.reuse, R94, R95 ;  /* 0x0000005e0a627223 */ /* 0x050fe2000001005f */
[----:B--2---:R-:W-:Y:S01]  /*35c0*/  PRMT R8, RZ, 0x5410, R4 ;  /* 0x00005410ff087816 */ /* 0x004fe20000000004 */
[----:B------:R-:W0:Y:S01]  /*35d0*/  MUFU.EX2 R88, R88 ;  /* 0x0000005800587308 */ /* 0x000e220000000800 */
[----:B------:R-:W-:-:S03]  /*35e0*/  FMUL.FTZ R4, R10, R97 ;  /* 0x000000610a047220 */ /* 0x000fc60000410000 */
[----:B------:R-:W-:Y:S02]  /*35f0*/  FMUL.FTZ R97, R67, R8 ;  /* 0x0000000843617220 */ /* 0x000fe40000410000 */
[C---:B---3--:R-:W-:Y:S02]  /*3600*/  FFMA.FTZ R8, R17.reuse, R98, R96 ;  /* 0x0000006211087223 */ /* 0x048fe40000010060 */
[----:B------:R-:W-:Y:S02]  /*3610*/  FMUL.FTZ R103, R17, R4 ;  /* 0x0000000411677220 */ /* 0x000fe40000410000 */
[----:B------:R-:W-:Y:S02]  /*3620*/  FMUL.FTZ R98, R76, R9 ;  /* 0x000000094c627220 */ /* 0x000fe40000410000 */
[C---:B------:R-:W-:Y:S01]  /*3630*/  FFMA.FTZ R9, R16.reuse, R8, R97 ;  /* 0x0000000810097223 */ /* 0x040fe20000010061 */
[--C-:B------:R-:W-:Y:S01]  /*3640*/  PRMT R101, RZ, 0x5410, R5.reuse ;  /* 0x00005410ff657816 */ /* 0x100fe20000000005 */
[----:B------:R-:W-:Y:S01]  /*3650*/  FMUL.FTZ R8, R16, R103 ;  /* 0x0000006710087220 */ /* 0x000fe20000410000 */
[----:B------:R-:W1:Y:S01]  /*3660*/  MUFU.EX2 R13, R13 ;  /* 0x0000000d000d7308 */ /* 0x000e620000000800 */
[----:B------:R-:W-:-:S02]  /*3670*/  PRMT R4, RZ, 0x7610, R5 ;  /* 0x00007610ff047816 */ /* 0x000fc40000000005 */
[C---:B------:R-:W-:Y:S02]  /*3680*/  FMUL.FTZ R5, R87.reuse, R8 ;  /* 0x0000000857057220 */ /* 0x040fe40000410000 */
[----:B------:R-:W-:Y:S02]  /*3690*/  FMUL.FTZ R101, R66, R101 ;  /* 0x0000006542657220 */ /* 0x000fe40000410000 */
[----:B------:R-:W-:Y:S01]  /*36a0*/  FFMA.FTZ R9, R87, R9, R98 ;  /* 0x0000000957097223 */ /* 0x000fe20000010062 */
[----:B------:R-:W-:Y:S01]  /*36b0*/  PRMT R100, RZ, 0x5410, R6 ;  /* 0x00005410ff647816 */ /* 0x000fe20000000006 */
[C---:B0-----:R-:W-:Y:S01]  /*36c0*/  FMUL.FTZ R5, R88.reuse, R5 ;  /* 0x0000000558057220 */ /* 0x041fe20000410000 */
[----:B------:R-:W0:Y:S01]  /*36d0*/  MUFU.EX2 R94, R99 ;  /* 0x00000063005e7308 */ /* 0x000e220000000800 */
[----:B------:R-:W-:Y:S02]  /*36e0*/  FMUL.FTZ R103, R77, R4 ;  /* 0x000000044d677220 */ /* 0x000fe40000410000 */
[----:B------:R-:W-:-:S02]  /*36f0*/  FFMA.FTZ R9, R88, R9, R101 ;  /* 0x0000000958097223 */ /* 0x000fc40000010065 */
[C---:B------:R-:W-:Y:S01]  /*3700*/  FMUL.FTZ R4, R12.reuse, R5 ;  /* 0x000000050c047220 */ /* 0x040fe20000410000 */
[----:B------:R-:W-:Y:S01]  /*3710*/  PRMT R5, RZ, 0x7610, R6 ;  /* 0x00007610ff057816 */ /* 0x000fe20000000006 */
[----:B------:R-:W-:Y:S01]  /*3720*/  FMUL.FTZ R100, R65, R100 ;  /* 0x0000006441647220 */ /* 0x000fe20000410000 */
[----:B------:R2:W3:Y:S01]  /*3730*/  MUFU.EX2 R99, R104 ;  /* 0x0000006800637308 */ /* 0x0004e20000000800 */
[----:B------:R-:W-:Y:S01]  /*3740*/  FFMA.FTZ R9, R12, R9, R103 ;  /* 0x000000090c097223 */ /* 0x000fe20000010067 */
[--C-:B------:R-:W-:Y:S01]  /*3750*/  PRMT R105, RZ, 0x5410, R7.reuse ;  /* 0x00005410ff697816 */ /* 0x100fe20000000007 */
[----:B------:R-:W-:Y:S02]  /*3760*/  FMUL.FTZ R102, R80, R5 ;  /* 0x0000000550667220 */ /* 0x000fe40000410000 */
[C---:B-1----:R-:W-:Y:S02]  /*3770*/  FFMA.FTZ R9, R13.reuse, R9, R100 ;  /* 0x000000090d097223 */ /* 0x042fe40000010064 */
[----:B------:R-:W-:Y:S01]  /*3780*/  FMUL.FTZ R4, R13, R4 ;  /* 0x000000040d047220 */ /* 0x000fe20000410000 */
[----:B------:R-:W-:Y:S01]  /*3790*/  PRMT R7, RZ, 0x7610, R7 ;  /* 0x00007610ff077816 */ /* 0x000fe20000000007 */
[----:B------:R-:W-:-:S02]  /*37a0*/  FMUL.FTZ R105, R64, R105 ;  /* 0x0000006940697220 */ /* 0x000fc40000410000 */
[C---:B------:R-:W-:Y:S02]  /*37b0*/  FFMA.FTZ R9, R89.reuse, R9, R102 ;  /* 0x0000000959097223 */ /* 0x040fe40000010066 */
[----:B------:R-:W-:Y:S02]  /*37c0*/  FMUL.FTZ R5, R89, R4 ;  /* 0x0000000459057220 */ /* 0x000fe40000410000 */
[----:B--2---:R-:W-:Y:S02]  /*37d0*/  FMUL.FTZ R104, R78, R7 ;  /* 0x000000074e687220 */ /* 0x004fe40000410000 */
[C---:B0-----:R-:W-:Y:S02]  /*37e0*/  FFMA.FTZ R9, R94.reuse, R9, R105 ;  /* 0x000000095e097223 */ /* 0x041fe40000010069 */
[----:B------:R-:W-:Y:S02]  /*37f0*/  FMUL.FTZ R4, R94, R5 ;  /* 0x000000055e047220 */ /* 0x000fe40000410000 */
[----:B---3--:R-:W-:-:S02]  /*3800*/  FFMA.FTZ R5, R99, R9, R104 ;  /* 0x0000000963057223 */ /* 0x008fc40000010068 */
        /* <DEDUP_REMOVED lines=76> */
.L_x_4597:
[----:B------:R-:W-:Y:S05]  /*3cd0*/  BSYNC B0 ;  /* 0x0000000000007941 */ /* 0x000fea0003800000 */
.L_x_4596:
        /* <DEDUP_REMOVED lines=24> */
.L_x_4595:
        /* <DEDUP_REMOVED lines=197> */
.L_x_4599:
[----:B------:R-:W-:Y:S05]  /*4ab0*/  EXIT ;  /* 0x000000000000794d */ /* 0x000fea0003800000 */
.L_x_4601:
        /* <DEDUP_REMOVED lines=12> */
.L_x_5445:


//--------------------- .text._Z25selective_scan_fwd_kernelI32Selective_Scan_fwd_kernel_traitsILi32ELi16ELi1ELb1ELb1ELb1ELb0EN3c108BFloat16EfEEv13SSMParamsBase --------------------------
	.section	.text._Z25selective_scan_fwd_kernelI32Selective_Scan_fwd_kernel_traitsILi32ELi16ELi1ELb1ELb1ELb1ELb0EN3c108BFloat16EfEEv13SSMParamsBase,"ax",@progbits
	.sectioninfo	@"SHI_REGISTERS=121"
	.align	128
        .global         _Z25selective_scan_fwd_kernelI32Selective_Scan_fwd_kernel_traitsILi32ELi16ELi1ELb1ELb1ELb1ELb0EN3c108BFloat16EfEEv13SSMParamsBase
        .type           _Z25selective_scan_fwd_kernelI32Selective_Scan_fwd_kernel_traitsILi32ELi16ELi1ELb1ELb1ELb1ELb0EN3c108BFloat16EfEEv13SSMParamsBase,@function
        .size           _Z25selective_scan_fwd_kernelI32Selective_Scan_fwd_kernel_traitsILi32ELi16ELi1ELb1ELb1ELb1ELb0EN3c108BFloat16EfEEv13SSMParamsBase,(.L_x_5446 - _Z25selective_scan_fwd_kernelI32Selective_Scan_fwd_kernel_traitsILi32ELi16ELi1ELb1ELb1ELb1ELb0EN3c108BFloat16EfEEv13SSMParamsBase)
        .other          _Z25selective_scan_fwd_kernelI32Selective_Scan_fwd_kernel_traitsILi32ELi16ELi1ELb1ELb1ELb1ELb0EN3c108BFloat16EfEEv13SSMParamsBase,@"STO_CUDA_ENTRY STV_DEFAULT"
_Z25selective_scan_fwd_kernelI32Selective_Scan_fwd_kernel_traitsILi32ELi16ELi1ELb1ELb1ELb1ELb0EN3c108BFloat16EfEEv13SSMParamsBase:
.text._Z25selective_scan_fwd_kernelI32Selective_Scan_fwd_kernel_traitsILi32ELi16ELi1ELb1ELb1ELb1ELb0EN3c108BFloat16EfEEv13SSMParamsBase:
        /* <DEDUP_REMOVED lines=20> */
[----:B------:R1:W2:Y:S01]  /*0140*/  F2I.FTZ.U32.TRUNC.NTZ R11, R10 ;  /* 0x0000000a000b7305 */ /* 0x0002a2000021f000 */
[----:B------:R-:W3:Y:S02]  /*0150*/  S2UR UR6, SR_CTAID.X ;  /* 0x00000000000679c3 */ /* 0x000ee40000002500 */
[----:B------:R4:W5:Y:S01]  /*0160*/  @P1 LDG.E R4, [R8.64] ;  /* 0x0000000408041981 */ /* 0x000962000c1e1900 */
[----:B------:R-:W-:Y:S01]  /*0170*/  MOV R14, c[0x0][0x174] ;  /* 0x00005d00000e7a02 */ /* 0x000fe20000000f00 */
[----:B------:R-:W-:Y:S01]  /*0180*/  IMAD R17, R3, c[0x0][0x1d8], RZ ;  /* 0x0000760003117a24 */ /* 0x000fe200078e02ff */
[----:B------:R-:W-:-:S02]  /*0190*/  ISETP.NE.AND P1, PT, RZ, c[0x0][0x178], PT ;  /* 0x00005e00ff007a0c */ /* 0x000fc40003f25270 */
[----:B------:R-:W-:Y:S01]  /*01a0*/  ISETP.GE.AND P4, PT, R14, 0x1, PT ;  /* 0x000000010e00780c */ /* 0x000fe20003f86270 */
[----:B-1----:R-:W-:Y:S01]  /*01b0*/  HFMA2.MMA R10, -RZ, RZ, 0, 0 ;  /* 0x00000000ff0a7435 */ /* 0x002fe200000001ff */
[----:B0-----:R-:W-:Y:S01]  /*01c0*/  IABS R6, R0 ;  /* 0x0000000000067213 */ /* 0x001fe20000000000 */
[----:B------:R-:W-:Y:S01]  /*01d0*/  IMAD R17, R0, c[0x0][0x1dc], R17 ;  /* 0x0000770000117a24 */ /* 0x000fe200078e0211 */
[----:B--2---:R-:W-:-:S05]  /*01e0*/  IADD3 R12, RZ, -R11, RZ ;  /* 0x8000000bff0c7210 */ /* 0x004fca0007ffe0ff */
[----:B------:R-:W-:-:S04]  /*01f0*/  IMAD R7, R12, R13, RZ ;  /* 0x0000000d0c077224 */ /* 0x000fc800078e02ff */
[----:B------:R-:W-:Y:S01]  /*0200*/  IMAD.HI.U32 R11, R11, R7, R10 ;  /* 0x000000070b0b7227 */ /* 0x000fe200078e000a */
[----:B---3--:R-:W-:-:S05]  /*0210*/  MOV R5, UR6 ;  /* 0x0000000600057c02 */ /* 0x008fca0008000f00 */
[----:B------:R-:W-:-:S04]  /*0220*/  IMAD.HI.U32 R7, R11, R6, RZ ;  /* 0x000000060b077227 */ /* 0x000fc800078e00ff */
[----:B------:R-:W-:Y:S01]  /*0230*/  IMAD.WIDE.U32 R14, R5, c[0x0][0x1b0], RZ ;  /* 0x00006c00050e7a25 */ /* 0x000fe200078e00ff */
[----:B----4-:R-:W-:-:S05]  /*0240*/  IADD3 R8, -R7, RZ, RZ ;  /* 0x000000ff07087210 */ /* 0x010fca0007ffe1ff */
[----:B------:R-:W-:Y:S01]  /*0250*/  IMAD R10, R13, R8, R6 ;  /* 0x000000080d0a7224 */ /* 0x000fe200078e0206 */
[----:B------:R-:W-:Y:S01]  /*0260*/  SHF.R.S32.HI R6, RZ, 0x1f, R5 ;  /* 0x0000001fff067819 */ /* 0x000fe20000011405 */
[----:B------:R-:W-:-:S03]  /*0270*/  IMAD.WIDE.U32 R8, R5, c[0x0][0x1d0], RZ ;  /* 0x0000740005087a25 */ /* 0x000fc600078e00ff */
        /* <DEDUP_REMOVED lines=10> */
[----:B------:R-:W-:Y:S01]  /*0320*/  IMAD R21, R5, c[0x0][0x1b4], R20 ;  /* 0x00006d0005157a24 */ /* 0x000fe200078e0214 */
[----:B------:R-:W-:-:S02]  /*0330*/  @!P2 IADD3 R10, R10, -R13, RZ ;  /* 0x8000000d0a0aa210 */ /* 0x000fc40007ffe0ff */
[----:B------:R-:W-:Y:S02]  /*0340*/  @!P2 IADD3 R7, R7, 0x1, RZ ;  /* 0x000000010707a810 */ /* 0x000fe40007ffe0ff */
[----:B------:R-:W-:Y:S01]  /*0350*/  ISETP.GE.U32.AND P0, PT, R10, R13, PT ;  /* 0x0000000d0a00720c */ /* 0x000fe20003f06070 */
[----:B------:R-:W-:-:S04]  /*0360*/  IMAD.WIDE.U32 R12, R5, c[0x0][0x190], RZ ;  /* 0x00006400050c7a25 */ /* 0x000fc800078e00ff */
[----:B------:R-:W-:-:S08]  /*0370*/  IMAD.WIDE.U32 R10, R5, c[0x0][0x1e0], RZ ;  /* 0x00007800050a7a25 */ /* 0x000fd000078e00ff */
[----:B------:R-:W-:Y:S01]  /*0380*/  @P0 IADD3 R7, R7, 0x1, RZ ;  /* 0x0000000107070810 */ /* 0x000fe20007ffe0ff */
[----:B------:R-:W-:Y:S06]  /*0390*/  @!P4 EXIT ;  /* 0x000000000000c94d */ /* 0x000fec0003800000 */
[----:B------:R-:W-:Y:S01]  /*03a0*/  IMAD.WIDE.U32 R8, R0, c[0x0][0x1d8], R8 ;  /* 0x0000760000087a25 */ /* 0x000fe200078e0008 */
[----:B------:R-:W-:Y:S01]  /*03b0*/  IADD3 R13, R13, R19, RZ ;  /* 0x000000130d0d7210 */ /* 0x000fe20007ffe0ff */
[----:B------:R-:W0:Y:S01]  /*03c0*/  S2R R16, SR_TID.X ;  /* 0x0000000000107919 */ /* 0x000e220000002100 */
[----:B------:R-:W-:Y:S01]  /*03d0*/  @!P3 IADD3 R7, -R7, RZ, RZ ;  /* 0x000000ff0707b210 */ /* 0x000fe20007ffe1ff */
[----:B------:R-:W-:Y:S01]  /*03e0*/  IMAD R19, R5, c[0x0][0x1e4], R18 ;  /* 0x0000790005137a24 */ /* 0x000fe200078e0212 */
[----:B------:R-:W-:Y:S02]  /*03f0*/  @!P1 LOP3.LUT R7, RZ, c[0x0][0x178], RZ, 0x33, !PT ;  /* 0x00005e00ff079a12 */ /* 0x000fe400078e33ff */
[----:B------:R-:W-:Y:S02]  /*0400*/  IADD3 R9, R9, R17, RZ ;  /* 0x0000001109097210 */ /* 0x000fe40007ffe0ff */
[----:B------:R-:W-:-:S02]  /*0410*/  SHF.R.S32.HI R17, RZ, 0x1f, R7 ;  /* 0x0000001fff117819 */ /* 0x000fc40000011407 */
[----:B------:R-:W-:Y:S01]  /*0420*/  IADD3 R11, R11, R19, RZ ;  /* 0x000000130b0b7210 */ /* 0x000fe20007ffe0ff */
[----:B------:R-:W-:Y:S01]  /*0430*/  IMAD R19, R3, c[0x0][0x1e8], RZ ;  /* 0x00007a0003137a24 */ /* 0x000fe200078e02ff */
[C---:B------:R-:W-:Y:S01]  /*0440*/  LEA R23, P0, R8.reuse, c[0x0][0x240], 0x1 ;  /* 0x0000900008177a11 */ /* 0x040fe200078008ff */
[----:B------:R-:W-:Y:S01]  /*0450*/  IMAD R18, R17, c[0x0][0x1a8], RZ ;  /* 0x00006a0011127a24 */ /* 0x000fe200078e02ff */
[----:B------:R-:W-:Y:S01]  /*0460*/  IADD3 R15, R15, R21, RZ ;  /* 0x000000150f0f7210 */ /* 0x000fe20007ffe0ff */
[----:B------:R-:W-:Y:S01]  /*0470*/  IMAD R20, R17, c[0x0][0x1c8], RZ ;  /* 0x0000720011147a24 */ /* 0x000fe200078e02ff */
[----:B------:R-:W-:Y:S01]  /*0480*/  LEA.HI.X R24, R8, c[0x0][0x244], R9, 0x1, P0 ;  /* 0x0000910008187a11 */ /* 0x000fe200000f0c09 */
[----:B------:R-:W-:-:S04]  /*0490*/  IMAD.WIDE.U32 R8, R0, c[0x0][0x1e8], R10 ;  /* 0x00007a0000087a25 */ /* 0x000fc800078e000a */
[----:B------:R-:W-:Y:S01]  /*04a0*/  IMAD.WIDE.U32 R10, R7, c[0x0][0x1a8], R12 ;  /* 0x00006a00070a7a25 */ /* 0x000fe200078e000c */
[----:B------:R-:W-:-:S03]  /*04b0*/  LEA R21, P0, R8, c[0x0][0x248], 0x1 ;  /* 0x0000920008157a11 */ /* 0x000fc600078008ff */
[----:B------:R-:W-:Y:S01]  /*04c0*/  IMAD.WIDE.U32 R12, R7, c[0x0][0x1c8], R14 ;  /* 0x00007200070c7a25 */ /* 0x000fe200078e000e */
[----:B0-----:R-:W-:-:S03]  /*04d0*/  SHF.L.U32 R14, R16, 0x1, RZ ;  /* 0x00000001100e7819 */ /* 0x001fc600000006ff */
[C---:B------:R-:W-:Y:S01]  /*04e0*/  IMAD R15, R7.reuse, c[0x0][0x1ac], R18 ;  /* 0x00006b00070f7a24 */ /* 0x040fe200078e0212 */
[----:B------:R-:W-:Y:S01]  /*04f0*/  LEA R17, P2, R12, c[0x0][0x230], 0x1 ;  /* 0x00008c000c117a11 */ /* 0x000fe200078408ff */
[----:B------:R-:W-:Y:S02]  /*0500*/  IMAD R25, R7, c[0x0][0x1cc], R20 ;  /* 0x0000730007197a24 */ /* 0x000fe400078e0214 */
[----:B------:R-:W0:Y:S01]  /*0510*/  S2R R7, SR_LANEID ;  /* 0x0000000000077919 */ /* 0x000e220000000000 */
[----:B------:R-:W-:Y:S01]  /*0520*/  IMAD R19, R0, c[0x0][0x1ec], R19 ;  /* 0x00007b0000137a24 */ /* 0x000fe200078e0213 */
[----:B------:R-:W-:Y:S02]  /*0530*/  IADD3 R15, R11, R15, RZ ;  /* 0x0000000f0b0f7210 */ /* 0x000fe40007ffe0ff */
[----:B------:R-:W-:Y:S02]  /*0540*/  IADD3 R11, R13, R25, RZ ;  /* 0x000000190d0b7210 */ /* 0x000fe40007ffe0ff */
[----:B------:R-:W-:-:S02]  /*0550*/  IADD3 R9, R9, R19, RZ ;  /* 0x0000001309097210 */ /* 0x000fc40007ffe0ff */
[----:B------:R-:W-:Y:S02]  /*0560*/  LEA R19, P1, R10, c[0x0][0x228], 0x1 ;  /* 0x00008a000a137a11 */ /* 0x000fe400078208ff */
[----:B------:R-:W-:Y:S02]  /*0570*/  LEA.HI.X R22, R8, c[0x0][0x24c], R9, 0x1, P0 ;  /* 0x0000930008167a11 */ /* 0x000fe400000f0c09 */
[----:B------:R-:W-:Y:S02]  /*0580*/  LOP3.LUT R9, R14, 0xffffffc0, RZ, 0xc0, !PT ;  /* 0xffffffc00e097812 */ /* 0x000fe400078ec0ff */
[----:B------:R-:W-:Y:S02]  /*0590*/  LEA.HI.X R20, R10, c[0x0][0x22c], R15, 0x1, P1 ;  /* 0x00008b000a147a11 */ /* 0x000fe400008f0c0f */
[----:B------:R-:W-:Y:S02]  /*05a0*/  LOP3.LUT R9, R9, 0x1f, R16, 0xf8, !PT ;  /* 0x0000001f09097812 */ /* 0x000fe400078ef810 */
[----:B------:R-:W-:-:S02]  /*05b0*/  LOP3.LUT R10, R16, 0x1f, RZ, 0xc0, !PT ;  /* 0x0000001f100a7812 */ /* 0x000fc400078ec0ff */
[----:B------:R-:W-:Y:S02]  /*05c0*/  LEA.HI.X R18, R12, c[0x0][0x234], R11, 0x1, P2 ;  /* 0x00008d000c127a11 */ /* 0x000fe400010f0c0b */
[----:B------:R-:W-:Y:S02]  /*05d0*/  MOV R16, R17 ;  /* 0x0000001100107202 */ /* 0x000fe40000000f00 */
[----:B------:R-:W-:Y:S02]  /*05e0*/  MOV R8, RZ ;  /* 0x000000ff00087202 */ /* 0x000fe40000000f00 */
[----:B------:R-:W-:Y:S02]  /*05f0*/  MOV R12, R23 ;  /* 0x00000017000c7202 */ /* 0x000fe40000000f00 */
[----:B------:R-:W-:Y:S02]  /*0600*/  MOV R14, R21 ;  /* 0x00000015000e7202 */ /* 0x000fe40000000f00 */
[----:B------:R-:W-:-:S02]  /*0610*/  MOV R13, R24 ;  /* 0x00000018000d7202 */ /* 0x000fc40000000f00 */
[----:B------:R-:W-:Y:S02]  /*0620*/  MOV R15, R22 ;  /* 0x00000016000f7202 */ /* 0x000fe40000000f00 */
[----:B------:R-:W-:Y:S02]  /*0630*/  MOV R11, R19 ;  /* 0x00000013000b7202 */ /* 0x000fe40000000f00 */
[----:B0-----:R-:W-:Y:S02]  /*0640*/  MOV R17, R20 ;  /* 0x0000001400117202 */ /* 0x001fe40000000f00 */
.L_x_4639:
        /* <DEDUP_REMOVED lines=77> */
.L_x_4603:
[----:B-12---:R-:W-:Y:S05]  /*0b20*/  BSYNC B0 ;  /* 0x0000000000007941 */ /* 0x006fea0003800000 */
.L_x_4602:
        /* <DEDUP_REMOVED lines=36> */
.L_x_4605:
[----:B------:R-:W-:Y:S05]  /*0d70*/  BSYNC B0 ;  /* 0x0000000000007941 */ /* 0x000fea0003800000 */
.L_x_4604:
        /* <DEDUP_REMOVED lines=38> */
.L_x_4607:
[----:B------:R-:W-:Y:S05]  /*0fe0*/  BSYNC B0 ;  /* 0x0000000000007941 */ /* 0x000fea0003800000 */
.L_x_4606:
        /* <DEDUP_REMOVED lines=36> */
.L_x_4609:
[----:B------:R-:W-:Y:S05]  /*1230*/  BSYNC B0 ;  /* 0x0000000000007941 */ /* 0x000fea0003800000 */
.L_x_4608:
        /* <DEDUP_REMOVED lines=38> */
.L_x_4611:
[----:B------:R-:W-:Y:S05]  /*14a0*/  BSYNC B0 ;  /* 0x0000000000007941 */ /* 0x000fea0003800000 */
.L_x_4610:
        /* <DEDUP_REMOVED lines=36> */
.L_x_4613:
[----:B------:R-:W-:Y:S05]  /*16f0*/  BSYNC B0 ;  /* 0x0000000000007941 */ /* 0x000fea0003800000 */
.L_x_4612:
        /* <DEDUP_REMOVED lines=38> */
.L_x_4615:
[----:B------:R-:W-:Y:S05]  /*1960*/  BSYNC B0 ;  /* 0x0000000000007941 */ /* 0x000fea0003800000 */
.L_x_4614:
        /* <DEDUP_REMOVED lines=36> */
.L_x_4617:
[----:B------:R-:W-:Y:S05]  /*1bb0*/  BSYNC B0 ;  /* 0x0000000000007941 */ /* 0x000fea0003800000 */
.L_x_4616:
        /* <DEDUP_REMOVED lines=41> */
.L_x_4619:
[----:B------:R-:W-:Y:S05]  /*1e50*/  BSYNC B0 ;  /* 0x0000000000007941 */ /* 0x000fea0003800000 */
.L_x_4618:
        /* <DEDUP_REMOVED lines=41> */
.L_x_4621:
[----:B------:R-:W-:Y:S05]  /*20f0*/  BSYNC B0 ;  /* 0x0000000000007941 */ /* 0x000fea0003800000 */
.L_x_4620:
        /* <DEDUP_REMOVED lines=10> */
[--C-:B------:R-:W-:Y:S02]  /*21a0*/  PRMT R71, RZ, 0x5410, R32.reuse ;  /* 0x00005410ff477816 */ /* 0x100fe40000000020 */
        /* <DEDUP_REMOVED lines=36> */
.L_x_4623:
[----:B------:R-:W-:Y:S05]  /*23f0*/  BSYNC B0 ;  /* 0x0000000000007941 */ /* 0x000fea0003800000 */
.L_x_4622:
        /* <DEDUP_REMOVED lines=33> */
.L_x_4625:
[----:B------:R-:W-:Y:S05]  /*2610*/  BSYNC B0 ;  /* 0x0000000000007941 */ /* 0x000fea0003800000 */
.L_x_4624:
        /* <DEDUP_REMOVED lines=33> */
.L_x_4627:
[----:B------:R-:W-:Y:S05]  /*2830*/  BSYNC B0 ;  /* 0x0000000000007941 */ /* 0x000fea0003800000 */
.L_x_4626:
        /* <DEDUP_REMOVED lines=33> */
.L_x_4629:
[----:B------:R-:W-:Y:S05]  /*2a50*/  BSYNC B0 ;  /* 0x0000000000007941 */ /* 0x000fea0003800000 */
.L_x_4628:
        /* <DEDUP_REMOVED lines=33> */
.L_x_4631:
[----:B------:R-:W-:Y:S05]  /*2c70*/  BSYNC B0 ;  /* 0x0000000000007941 */ /* 0x000fea0003800000 */
.L_x_4630:
        /* <DEDUP_REMOVED lines=33> */
.L_x_4633:
[----:B------:R-:W-:Y:S05]  /*2e90*/  BSYNC B0 ;  /* 0x0000000000007941 */ /* 0x000fea0003800000 */
.L_x_4632:
        /* <DEDUP_REMOVED lines=36> */
.L_x_4637:
[----:B------:R-:W-:Y:S01]  /*30e0*/  SHF.R.S32.HI R34, RZ, 0x1f, R87 ;  /* 0x0000001fff227819 */ /* 0x000fe20000011457 */
[----:B------:R-:W-:-:S04]  /*30f0*/  IMAD.WIDE.U32 R28, R87, c[0x0][0x1a0], RZ ;  /* 0x00006800571c7a25 */ /* 0x000fc800078e00ff */
[----:B------:R-:W-:Y:S01]  /*3100*/  IMAD R30, R34, c[0x0][0x1a0], RZ ;  /* 0x00006800221e7a24 */ /* 0x000fe200078e02ff */
[----:B------:R-:W-:-:S03]  /*3110*/  LEA R32, P0, R28, R11, 0x1 ;  /* 0x0000000b1c207211 */ /* 0x000fc600078008ff */
[----:B------:R-:W-:-:S05]  /*3120*/  IMAD R31, R87, c[0x0][0x1a4], R30 ;  /* 0x00006900571f7a24 */ /* 0x000fca00078e021e */
[----:B------:R-:W-:-:S04]  /*3130*/  IADD3 R29, R29, R31, RZ ;  /* 0x0000001f1d1d7210 */ /* 0x000fc80007ffe0ff */
[----:B------:R-:W-:-:S05]  /*3140*/  LEA.HI.X R33, R28, R17, R29, 0x1, P0 ;  /* 0x000000111c217211 */ /* 0x000fca00000f0c1d */
[----:B------:R-:W-:-:S05]  /*3150*/  IMAD.WIDE R32, R9, 0x10, R32 ;  /* 0x0000001009207825 */ /* 0x000fca00078e0220 */
[----:B------:R0:W2:Y:S04]  /*3160*/  LDG.E.128 R36, [R32.64] ;  /* 0x0000000420247981 */ /* 0x0000a8000c1e1d00 */
[----:B------:R0:W3:Y:S01]  /*3170*/  LDG.E.128 R40, [R32.64+0x200] ;  /* 0x0002000420287981 */ /* 0x0000e2000c1e1d00 */
[----:B------:R-:W-:Y:S02]  /*3180*/  IMAD R31, R3, c[0x0][0x180], RZ ;  /* 0x00006000031f7a24 */ /* 0x000fe400078e02ff */
        /* <DEDUP_REMOVED lines=11> */
[----:B------:R-:W-:-:S04]  /*3240*/  IMAD.WIDE.U32 R28, R87, c[0x0][0x1c0], RZ ;  /* 0x00007000571c7a25 */ /* 0x000fc800078e00ff */
[----:B0-----:R-:W-:Y:S01]  /*3250*/  IMAD R33, R87, c[0x0][0x1c4], R34 ;  /* 0x0000710057217a24 */ /* 0x001fe200078e0222 */
        /* <DEDUP_REMOVED lines=8> */
[----:B-1----:R0:W2:Y:S04]  /*32e0*/  LDG.E.128 R28, [R76.64] ;  /* 0x000000044c1c7981 */ /* 0x0020a8000c1e1d00 */
[----:B------:R0:W3:Y:S01]  /*32f0*/  LDG.E.128 R32, [R76.64+0x200] ;  /* 0x000200044c207981 */ /* 0x0000e2000c1e1d00 */
[C---:B------:R-:W-:Y:S01]  /*3300*/  ISETP.GE.AND P1, PT, R7.reuse, 0x8, PT ;  /* 0x000000080700780c */ /* 0x040fe20003f26270 */
[----:B------:R-:W-:Y:S01]  /*3310*/  BSSY B0, `(.L_x_4635) ;  /* 0x00000c0000007945 */ /* 0x000fe20003800000 */
[----:B------:R-:W-:Y:S01]  /*3320*/  ISETP.NE.AND P2, PT, R7, RZ, PT ;  /* 0x000000ff0700720c */ /* 0x000fe20003f45270 */
[----:B------:R-:W1:Y:S04]  /*3330*/  LDS.128 R36, [R19] ;  /* 0x0000000013247984 */ /* 0x000e680000000c00 */
[----:B------:R-:W5:Y:S01]  /*3340*/  LDS.128 R40, [R19+0x10] ;  /* 0x0000100013287984 */ /* 0x000f620000000c00 */
        /* <DEDUP_REMOVED lines=30> */
[----:B-----5:R-:W-:Y:S01]  /*3530*/  PRMT R105, RZ, 0x7610, R42 ;  /* 0x00007610ff697816 */ /* 0x020fe2000000002a */
[----:B------:R-:W-:Y:S01]  /*3540*/  FMUL.FTZ R86, R98, R48 ;  /* 0x0000003062567220 */ /* 0x000fe20000410000 */
[----:B------:R-:W4:Y:S01]  /*3550*/  MUFU.EX2 R90, R90 ;  /* 0x0000005a005a7308 */ /* 0x000f220000000800 */
[----:B-1----:R-:W-:-:S02]  /*3560*/  FFMA.FTZ R103, R97, R100, R104 ;  /* 0x0000006461677223 */ /* 0x002fc40000010068 */
[----:B------:R-:W-:Y:S02]  /*3570*/  FMUL.FTZ R100, R97, R102 ;  /* 0x0000006661647220 */ /* 0x000fe40000410000 */
[C---:B------:R-:W-:Y:S02]  /*3580*/  FMUL.FTZ R38, R98.reuse, R47 ;  /* 0x0000002f62267220 */ /* 0x040fe40000410000 */
[C---:B------:R-:W-:Y:S01]  /*3590*/  FMUL.FTZ R39, R98.reuse, R49 ;  /* 0x0000003162277220 */ /* 0x040fe20000410000 */
[----:B------:R-:W1:Y:S01]  /*35a0*/  MUFU.EX2 R91, R91 ;  /* 0x0000005b005b7308 */ /* 0x000e620000000800 */
[C---:B------:R-:W-:Y:S02]  /*35b0*/  FMUL.FTZ R37, R98.reuse, R50 ;  /* 0x0000003262257220 */ /* 0x040fe40000410000 */
[----:B------:R-:W-:Y:S02]  /*35c0*/  FMUL.FTZ R102, R98, R51 ;  /* 0x0000003362667220 */ /* 0x000fe40000410000 */
[----:B------:R-:W-:-:S02]  /*35d0*/  FMUL.FTZ R109, R73, R76 ;  /* 0x0000004c496d7220 */ /* 0x000fc40000410000 */
[C---:B0-----:R-:W-:Y:S01]  /*35e0*/  FFMA.FTZ R98, R89.reuse, R103, R106 ;  /* 0x0000006759627223 */ /* 0x041fe2000001006a */
[----:B------:R-:W0:Y:S01]  /*35f0*/  MUFU.EX2 R92, R92 ;  /* 0x0000005c005c7308 */ /* 0x000e220000000800 */
[----:B------:R-:W-:Y:S02]  /*3600*/  FMUL.FTZ R103, R89, R100 ;  /* 0x0000006459677220 */ /* 0x000fe40000410000 */
[----:B------:R-:W-:Y:S02]  /*3610*/  FMUL.FTZ R108, R80, R101 ;  /* 0x00000065506c7220 */ /* 0x000fe40000410000 */
[C---:B----4-:R-:W-:Y:S02]  /*3620*/  FFMA.FTZ R100, R90.reuse, R98, R109 ;  /* 0x000000625a647223 */ /* 0x050fe4000001006d */
        /* <DEDUP_REMOVED lines=8> */
[C---:B0-----:R-:W-:Y:S01]  /*36b0*/  FFMA.FTZ R100, R92.reuse, R100, R111 ;  /* 0x000000645c647223 */ /* 0x041fe2000001006f */
[----:B------:R-:W-:Y:S01]  /*36c0*/  PRMT R36, RZ, 0x7610, R41 ;  /* 0x00007610ff247816 */ /* 0x000fe20000000029 */
[----:B------:R-:W-:Y:S02]  /*36d0*/  FMUL.FTZ R101, R92, R101 ;  /* 0x000000655c657220 */ /* 0x000fe40000410000 */
[----:B------:R-:W-:Y:S02]  /*36e0*/  FMUL.FTZ R105, R84, R105 ;  /* 0x0000006954697220 */ /* 0x000fe40000410000 */
[----:B------:R-:W-:Y:S01]  /*36f0*/  FMUL.FTZ R103, R68, R103 ;  /* 0x0000006744677220 */ /* 0x000fe20000410000 */
[----:B------:R-:W0:Y:S01]  /*3700*/  MUFU.EX2 R93, R93 ;  /* 0x0000005d005d7308 */ /* 0x000e220000000800 */
[----:B----4-:R-:W-:-:S02]  /*3710*/  FFMA.FTZ R100, R94, R100, R113 ;  /* 0x000000645e647223 */ /* 0x010fc40000010071 */
[----:B------:R-:W-:-:S05]  /*3720*/  FMUL.FTZ R101, R94, R101 ;  /* 0x000000655e657220 */ /* 0x000fca0000410000 */
[----:B------:R4:W-:Y:S08]  /*3730*/  MUFU.EX2 R77, R38 ;  /* 0x00000026004d7308 */ /* 0x0009f00000000800 */
[----:B------:R-:W5:Y:S01]  /*3740*/  MUFU.EX2 R99, R99 ;  /* 0x0000006300637308 */ /* 0x000f620000000800 */
[----:B----4-:R-:W-:-:S05]  /*3750*/  PRMT R38, RZ, 0x5410, R40 ;  /* 0x00005410ff267816 */ /* 0x010fca0000000028 */
[----:B------:R-:W-:Y:S02]  /*3760*/  FMUL.FTZ R115, R71, R38 ;  /* 0x0000002647737220 */ /* 0x000fe40000410000 */
[----:B------:R4:W-:Y:S01]  /*3770*/  MUFU.EX2 R76, R39 ;  /* 0x00000027004c7308 */ /* 0x0009e20000000800 */
[C---:B-1----:R-:W-:Y:S02]  /*3780*/  FMUL.FTZ R38, R88.reuse, R101 ;  /* 0x0000006558267220 */ /* 0x042fe40000410000 */
[----:B------:R-:W-:Y:S02]  /*3790*/  FFMA.FTZ R100, R88, R100, R115 ;  /* 0x0000006458647223 */ /* 0x000fe40000010073 */
[----:B0-----:R-:W-:Y:S02]  /*37a0*/  FMUL.FTZ R38, R93, R38 ;  /* 0x000000265d267220 */ /* 0x001fe40000410000 */
[----:B------:R-:W-:Y:S01]  /*37b0*/  FMUL.FTZ R101, R83, R36 ;  /* 0x0000002453657220 */ /* 0x000fe20000410000 */
[----:B------:R-:W0:Y:S01]  /*37c0*/  MUFU.EX2 R86, R86 ;  /* 0x0000005600567308 */ /* 0x000e220000000800 */
[----:B----4-:R-:W-:-:S05]  /*37d0*/  PRMT R39, RZ, 0x7610, R40 ;  /* 0x00007610ff277816 */ /* 0x010fca0000000028 */
[----:B------:R-:W-:Y:S02]  /*37e0*/  FMUL.FTZ R112, R82, R39 ;  /* 0x0000002752707220 */ /* 0x000fe40000410000 */
[----:B------:R1:W4:Y:S02]  /*37f0*/  MUFU.EX2 R98, R37 ;  /* 0x0000002500627308 */ /* 0x0003240000000800 */
[----:B------:R-:W-:-:S06]  /*3800*/  FFMA.FTZ R100, R93, R100, R112 ;  /* 0x000000645d647223 */ /* 0x000fcc0000010070 */
[----:B------:R-:W4:Y:S01]  /*3810*/  MUFU.EX2 R102, R102 ;  /* 0x0000006600667308 */ /* 0x000f220000000800 */
[----:B-1----:R-:W-:-:S05]  /*3820*/  PRMT R37, RZ, 0x5410, R41 ;  /* 0x00005410ff257816 */ /* 0x002fca0000000029 */
[----:B------:R-:W-:Y:S02]  /*3830*/  FMUL.FTZ R114, R70, R37 ;  /* 0x0000002546727220 */ /* 0x000fe40000410000 */
[C---:B-----5:R-:W-:Y:S02]  /*3840*/  FMUL.FTZ R37, R99.reuse, R38 ;  /* 0x0000002663257220 */ /* 0x060fe40000410000 */
[----:B------:R-:W-:Y:S01]  /*3850*/  FFMA.FTZ R36, R99, R100, R114 ;  /* 0x0000006463247223 */ /* 0x000fe20000010072 */
[----:B------:R-:W-:Y:S02]  /*3860*/  PRMT R100, RZ, 0x5410, R42 ;  /* 0x00005410ff647816 */ /* 0x000fe4000000002a */
[----:B------:R-:W1:Y:S01]  /*3870*/  S2R R42, SR_TID.X ;  /* 0x00000000002a7919 */ /* 0x000e620000002100 */
[----:B0-----:R-:W-:Y:S02]  /*3880*/  FFMA.FTZ R38, R86, R36, R101 ;  /* 0x0000002456267223 */ /* 0x001fe40000010065 */
[----:B------:R-:W-:-:S02]  /*3890*/  FMUL.FTZ R100, R69, R100 ;  /* 0x0000006445647220 */ /* 0x000fc40000410000 */
[----:B------:R-:W-:Y:S02]  /*38a0*/  FMUL.FTZ R36, R86, R37 ;  /* 0x0000002556247220 */ /* 0x000fe40000410000 */
[C---:B------:R-:W-:Y:S02]  /*38b0*/  FFMA.FTZ R38, R77.reuse, R38, R100 ;  /* 0x000000264d267223 */ /* 0x040fe40000010064 */
[----:B------:R-:W-:Y:S01]  /*38c0*/  FMUL.FTZ R37, R77, R36 ;  /* 0x000000244d257220 */ /* 0x000fe20000410000 */
[----:B------:R-:W-:Y:S01]  /*38d0*/  PRMT R36, RZ, 0x7610, R43 ;  /* 0x00007610ff247816 */ /* 0x000fe2000000002b */
[C---:B------:R-:W-:Y:S02]  /*38e0*/  FFMA.FTZ R38, R76.reuse, R38, R105 ;  /* 0x000000264c267223 */ /* 0x040fe40000010069 */
[----:B------:R-:W-:Y:S02]  /*38f0*/  FMUL.FTZ R37, R76, R37 ;  /* 0x000000254c257220 */ /* 0x000fe40000410000 */
[----:B------:R-:W-:-:S02]  /*3900*/  FMUL.FTZ R43, R85, R36 ;  /* 0x00000024552b7220 */ /* 0x000fc40000410000 */
[C---:B----4-:R-:W-:Y:S02]  /*3910*/  FFMA.FTZ R38, R98.reuse, R38, R103 ;  /* 0x0000002662267223 */ /* 0x050fe40000010067 */
[----:B------:R-:W-:Y:S02]  /*3920*/  FMUL.FTZ R39, R98, R37 ;  /* 0x0000002562277220 */ /* 0x000fe40000410000 */
[C---:B------:R-:W-:Y:S02]  /*3930*/  FFMA.FTZ R37, R102.reuse, R38, R43 ;  /* 0x0000002666257223 */ /* 0x040fe4000001002b */
[----:B------:R-:W-:-:S03]  /*3940*/  FMUL.FTZ R36, R102, R39 ;  /* 0x0000002766247220 */ /* 0x000fc60000410000 */
[----:B------:R-:W0:Y:S04]  /*3950*/  SHFL.UP PT, R38, R37, 0x1, RZ ;  /* 0x0420000025267989 */ /* 0x000e2800000e00ff */
[----:B------:R-:W4:Y:S01]  /*3960*/  SHFL.UP PT, R39, R36, 0x1, RZ ;  /* 0x0420000024277989 */ /* 0x000f2200000e00ff */
[C---:B0-----:R-:W-:Y:S02]  /*3970*/  @P0 FFMA.FTZ R37, R36.reuse, R38, R37 ;  /* 0x0000002624250223 */ /* 0x041fe40000010025 */
[----:B----4-:R-:W-:-:S03]  /*3980*/  @P0 FMUL.FTZ R36, R36, R39 ;  /* 0x0000002724240220 */ /* 0x010fc60000410000 */
[----:B------:R-:W0:Y:S01]  /*3990*/  SHFL.UP PT, R38, R37, 0x2, RZ ;  /* 0x0440000025267989 */ /* 0x000e2200000e00ff */
[----:B------:R-:W-:-:S03]  /*39a0*/  ISETP.GE.AND P0, PT, R7, 0x2, PT ;  /* 0x000000020700780c */ /* 0x000fc60003f06270 */
[----:B------:R-:W4:Y:S10]  /*39b0*/  SHFL.UP PT, R39, R36, 0x2, RZ ;  /* 0x0440000024277989 */ /* 0x000f3400000e00ff */
[----:B0-----:R-:W-:-:S02]  /*39c0*/  @P0 FFMA.FTZ R37, R36, R38, R37 ;  /* 0x0000002624250223 */ /* 0x001fc40000010025 */
[----:B----4-:R-:W-:-:S03]  /*39d0*/  @P0 FMUL.FTZ R36, R36, R39 ;  /* 0x0000002724240220 */ /* 0x010fc60000410000 */
[----:B------:R-:W0:Y:S01]  /*39e0*/  SHFL.UP PT, R38, R37, 0x4, RZ ;  /* 0x0480000025267989 */ /* 0x000e2200000e00ff */
[----:B------:R-:W-:-:S03]  /*39f0*/  ISETP.GE.AND P0, PT, R7, 0x4, PT ;  /* 0x000000040700780c */ /* 0x000fc60003f06270 */
[----:B------:R-:W4:Y:S10]  /*3a00*/  SHFL.UP PT, R39, R36, 0x4, RZ ;  /* 0x0480000024277989 */ /* 0x000f3400000e00ff */
[C---:B0-----:R-:W-:Y:S01]  /*3a10*/  @P0 FFMA.FTZ R37, R36.reuse, R38, R37 ;  /* 0x0000002624250223 */ /* 0x041fe20000010025 */
[----:B------:R-:W-:Y:S01]  /*3a20*/  MOV R38, 0x3f800000 ;  /* 0x3f80000000267802 */ /* 0x000fe20000000f00 */
[----:B----4-:R-:W-:-:S03]  /*3a30*/  @P0 FMUL.FTZ R36, R36, R39 ;  /* 0x0000002724240220 */ /* 0x010fc60000410000 */
[----:B------:R-:W0:Y:S01]  /*3a40*/  SHFL.UP PT, R40, R37, 0x8, RZ ;  /* 0x0500000025287989 */ /* 0x000e2200000e00ff */
[----:B------:R-:W-:Y:S02]  /*3a50*/  ISETP.NE.AND P0, PT, R10, RZ, PT ;  /* 0x000000ff0a00720c */ /* 0x000fe40003f05270 */
[----:B------:R-:W-:Y:S01]  /*3a60*/  MOV R39, RZ ;  /* 0x000000ff00277202 */ /* 0x000fe20000000f00 */
[----:B------:R-:W4:Y:S01]  /*3a70*/  SHFL.UP PT, R41, R36, 0x8, RZ ;  /* 0x0500000024297989 */ /* 0x000f2200000e00ff */
[----:B------:R-:W-:-:S03]  /*3a80*/  ISETP.EQ.OR P0, PT, R8, RZ, P0 ;  /* 0x000000ff0800720c */ /* 0x000fc60000702670 */
[----:B--2---:R-:W-:Y:S04]  /*3a90*/  STS.128 [R7.X16+0x420], R28 ;  /* 0x0004201c07007388 */ /* 0x004fe8000000cc00 */
[----:B---3--:R-:W-:Y:S01]  /*3aa0*/  STS.128 [R7.X16+0x620], R32 ;  /* 0x0006202007007388 */ /* 0x008fe2000000cc00 */
[----:B------:R-:W-:-:S06]  /*3ab0*/  NOP ;  /* 0x0000000000007918 */ /* 0x000fcc0000000000 */
[C---:B0-----:R-:W-:Y:S01]  /*3ac0*/  @P1 FFMA.FTZ R37, R36.reuse, R40, R37 ;  /* 0x0000002824251223 */ /* 0x041fe20000010025 */
[----:B------:R-:W-:Y:S01]  /*3ad0*/  @!P0 LDS.64 R38, [R87.X8+0x860] ;  /* 0x0008600057268984 */ /* 0x000fe20000008a00 */
[----:B----4-:R-:W-:Y:S01]  /*3ae0*/  @P1 FMUL.FTZ R36, R36, R41 ;  /* 0x0000002924241220 */ /* 0x010fe20000410000 */
[C---:B------:R-:W-:Y:S02]  /*3af0*/  ISETP.GE.AND P0, PT, R7.reuse, 0x10, PT ;  /* 0x000000100700780c */ /* 0x040fe40003f06270 */
[----:B------:R-:W0:Y:S01]  /*3b00*/  SHFL.UP PT, R40, R37, 0x10, RZ ;  /* 0x0600000025287989 */ /* 0x000e2200000e00ff */
[----:B------:R-:W-:-:S03]  /*3b10*/  ISETP.NE.AND P1, PT, R7, 0x1f, PT ;  /* 0x0000001f0700780c */ /* 0x000fc60003f25270 */
[----:B------:R-:W2:Y:S04]  /*3b20*/  SHFL.UP PT, R41, R36, 0x10, RZ ;  /* 0x0600000024297989 */ /* 0x000ea800000e00ff */
[----:B------:R-:W3:Y:S04]  /*3b30*/  LDS.128 R28, [R19+0x420] ;  /* 0x00042000131c7984 */ /* 0x000ee80000000c00 */
[----:B------:R-:W-:Y:S01]  /*3b40*/  LDS.128 R32, [R19+0x430] ;  /* 0x0004300013207984 */ /* 0x000fe20000000c00 */
[C---:B0-----:R-:W-:Y:S02]  /*3b50*/  @P0 FFMA.FTZ R37, R36.reuse, R40, R37 ;  /* 0x0000002824250223 */ /* 0x041fe40000010025 */
[----:B--2---:R-:W-:-:S03]  /*3b60*/  @P0 FMUL.FTZ R36, R36, R41 ;  /* 0x0000002924240220 */ /* 0x004fc60000410000 */
[----:B------:R-:W0:Y:S01]  /*3b70*/  SHFL.UP PT, R118, R37, 0x1, RZ ;  /* 0x0420000025767989 */ /* 0x000e2200000e00ff */
[----:B-1----:R-:W-:-:S03]  /*3b80*/  ISETP.NE.AND P0, PT, R42, RZ, PT ;  /* 0x000000ff2a00720c */ /* 0x002fc60003f05270 */
[----:B------:R3:W-:Y:S04]  /*3b90*/  @!P1 STS.64 [0x840], R36 ;  /* 0x00084024ff009388 */ /* 0x0007e80000000a00 */
[----:B------:R-:W-:Y:S06]  /*3ba0*/  BAR.SYNC.DEFER_BLOCKING 0x0 ;  /* 0x0000000000007b1d */ /* 0x000fec0000010000 */
[----:B------:R1:W2:Y:S01]  /*3bb0*/  SHFL.UP PT, R116, R36, 0x1, RZ ;  /* 0x0420000024747989 */ /* 0x0002a200000e00ff */
[----:B---3--:R-:W-:-:S02]  /*3bc0*/  PRMT R37, RZ, 0x7610, R28 ;  /* 0x00007610ff257816 */ /* 0x008fc4000000001c */
[----:B-1----:R-:W-:Y:S02]  /*3bd0*/  PRMT R36, RZ, 0x5410, R28 ;  /* 0x00005410ff247816 */ /* 0x002fe4000000001c */
[----:B0-----:R-:W-:Y:S01]  /*3be0*/  @!P2 MOV R118, R39 ;  /* 0x000000270076a202 */ /* 0x001fe20000000f00 */
[----:B------:R-:W-:Y:S04]  /*3bf0*/  @!P2 STS.64 [0x850], R38 ;  /* 0x00085026ff00a388 */ /* 0x000fe80000000a00 */
[----:B------:R-:W0:Y:S01]  /*3c00*/  LDS.64 R40, [0x840] ;  /* 0x00084000ff287984 */ /* 0x000e220000000a00 */
[----:B--2---:R-:W-:-:S03]  /*3c10*/  @!P2 MOV R116, R38 ;  /* 0x000000260074a202 */ /* 0x004fc60000000f00 */
[----:B------:R-:W-:Y:S06]  /*3c20*/  BAR.SYNC.DEFER_BLOCKING 0x0 ;  /* 0x0000000000007b1d */ /* 0x000fec0000010000 */
[----:B------:R-:W1:Y:S01]  /*3c30*/  LDS R117, [0x854] ;  /* 0x00085400ff757984 */ /* 0x000e620000000800 */
[C---:B0-----:R-:W-:Y:S02]  /*3c40*/  FFMA.FTZ R41, R40.reuse, R39, R41 ;  /* 0x0000002728297223 */ /* 0x041fe40000010029 */
[----:B------:R-:W-:Y:S02]  /*3c50*/  FMUL.FTZ R40, R40, R38 ;  /* 0x0000002628287220 */ /* 0x000fe40000410000 */
[----:B-1----:R-:W-:Y:S01]  /*3c60*/  @P0 FFMA.FTZ R118, R117, R116, R118 ;  /* 0x0000007475760223 */ /* 0x002fe20000010076 */
[----:B------:R-:W-:-:S02]  /*3c70*/  ISETP.NE.AND P0, PT, R42, RZ, PT ;  /* 0x000000ff2a00720c */ /* 0x000fc40003f05270 */
[----:B------:R-:W-:Y:S01]  /*3c80*/  PRMT R42, RZ, 0x5410, R29 ;  /* 0x00005410ff2a7816 */ /* 0x000fe2000000001d */
[----:B------:R-:W-:-:S04]  /*3c90*/  FFMA.FTZ R110, R95, R118, R110 ;  /* 0x000000765f6e7223 */ /* 0x000fc8000001006e */
[----:B------:R-:W-:Y:S01]  /*3ca0*/  FFMA.FTZ R107, R96, R110, R107 ;  /* 0x0000006e606b7223 */ /* 0x000fe2000001006b */
[----:B------:R-:W-:-:S03]  /*3cb0*/  PRMT R96, RZ, 0x7610, R32 ;  /* 0x00007610ff607816 */ /* 0x000fc60000000020 */
[----:B------:R-:W-:Y:S01]  /*3cc0*/  FFMA.FTZ R104, R97, R107, R104 ;  /* 0x0000006b61687223 */ /* 0x000fe20000010068 */
[----:B------:R-:W-:-:S03]  /*3cd0*/  PRMT R97, RZ, 0x7610, R34 ;  /* 0x00007610ff617816 */ /* 0x000fc60000000022 */
[----:B------:R-:W-:Y:S01]  /*3ce0*/  FFMA.FTZ R89, R89, R104, R106 ;  /* 0x0000006859597223 */ /* 0x000fe2000001006a */
[----:B------:R-:W-:Y:S02]  /*3cf0*/  PRMT R106, RZ, 0x5410, R34 ;  /* 0x00005410ff6a7816 */ /* 0x000fe40000000022 */
[----:B------:R-:W-:Y:S01]  /*3d00*/  PRMT R34, RZ, 0x5410, R35 ;  /* 0x00005410ff227816 */ /* 0x000fe20000000023 */
[----:B------:R-:W-:Y:S01]  /*3d10*/  FFMA.FTZ R109, R90, R89, R109 ;  /* 0x000000595a6d7223 */ /* 0x000fe2000001006d */
[----:B------:R-:W-:Y:S02]  /*3d20*/  PRMT R90, RZ, 0x7610, R29 ;  /* 0x00007610ff5a7816 */ /* 0x000fe4000000001d */
        /* <DEDUP_REMOVED lines=8> */
[----:B------:R-:W-:-:S04]  /*3db0*/  FFMA.FTZ R88, R88, R94, R115 ;  /* 0x0000005e58587223 */ /* 0x000fc80000010073 */
[----:B------:R-:W-:Y:S01]  /*3dc0*/  FFMA.FTZ R95, R93, R88, R112 ;  /* 0x000000585d5f7223 */ /* 0x000fe20000010070 */
[----:B------:R-:W-:Y:S02]  /*3dd0*/  PRMT R93, RZ, 0x5410, R32 ;  /* 0x00005410ff5d7816 */ /* 0x000fe40000000020 */
[--C-:B------:R-:W-:Y:S01]  /*3de0*/  PRMT R32, RZ, 0x5410, R33.reuse ;  /* 0x00005410ff207816 */ /* 0x100fe20000000021 */
[----:B------:R-:W-:Y:S01]  /*3df0*/  FFMA.FTZ R99, R99, R95, R114 ;  /* 0x0000005f63637223 */ /* 0x000fe20000010072 */
        /* <DEDUP_REMOVED lines=17> */
.L_x_4636:
[----:B------:R-:W-:Y:S05]  /*3f10*/  BSYNC B0 ;  /* 0x0000000000007941 */ /* 0x000fea0003800000 */
.L_x_4635:
        /* <DEDUP_REMOVED lines=25> */
.L_x_4634:
        /* <DEDUP_REMOVED lines=19> */
[----:B------:R1:W-:Y:S01]  /*41e0*/  STS.128 [R19+0x10], R36 ;  /* 0x0000102413007388 */ /* 0x0003e20000000c00 */
[----:B------:R-:W-:-:S06]  /*41f0*/  NOP ;  /* 0x0000000000007918 */ /* 0x000fcc0000000000 */
[----:B------:R-:W2:Y:S01]  /*4200*/  LDS.128 R28, [R7.X16] ;  /* 0x00000000071c7984 */ /* 0x000ea2000000cc00 */
[----:B------:R-:W-:Y:S01]  /*4210*/  IADD3 R33, R33, R35, RZ ;  /* 0x0000002321217210 */ /* 0x000fe20007ffe0ff */
[----:B------:R-:W-:Y:S01]  /*4220*/  IMAD R35, R3, c[0x0][0x208], RZ ;  /* 0x0000820003237a24 */ /* 0x000fe200078e02ff */
[----:B------:R-:W-:Y:S01]  /*4230*/  IADD3 R14, P4, R14, 0x400, RZ ;  /* 0x000004000e0e7810 */ /* 0x000fe20007f9e0ff */
[----:B------:R-:W3:Y:S01]  /*4240*/  LDS.128 R24, [R7.X16+0x200] ;  /* 0x0002000007187984 */ /* 0x000ee2000000cc00 */
[----:B------:R-:W-:Y:S01]  /*4250*/  IADD3.X R17, RZ, R17, RZ, P1, !PT ;  /* 0x00000011ff117210 */ /* 0x000fe20000ffe4ff */
[C---:B0-----:R-:W-:Y:S01]  /*4260*/  IMAD.WIDE.U32 R20, R0.reuse, c[0x0][0x208], R32 ;  /* 0x0000820000147a25 */ /* 0x041fe200078e0020 */
[----:B------:R-:W-:Y:S02]  /*4270*/  IADD3.X R18, RZ, R18, RZ, P2, !PT ;  /* 0x00000012ff127210 */ /* 0x000fe400017fe4ff */
[----:B------:R-:W-:Y:S01]  /*4280*/  IADD3.X R13, RZ, R13, RZ, P3, !PT ;  /* 0x0000000dff0d7210 */ /* 0x000fe20001ffe4ff */
[----:B-1----:R-:W-:Y:S01]  /*4290*/  IMAD R19, R0, c[0x0][0x20c], R35 ;  /* 0x0000830000137a24 */ /* 0x002fe200078e0223 */
[----:B------:R-:W-:-:S02]  /*42a0*/  LEA R22, P0, R20, c[0x0][0x258], 0x1 ;  /* 0x0000960014167a11 */ /* 0x000fc400078008ff */
[----:B------:R-:W-:Y:S02]  /*42b0*/  IADD3.X R15, RZ, R15, RZ, P4, !PT ;  /* 0x0000000fff0f7210 */ /* 0x000fe400027fe4ff */
[----:B------:R-:W-:-:S04]  /*42c0*/  IADD3 R19, R21, R19, RZ ;  /* 0x0000001315137210 */ /* 0x000fc80007ffe0ff */
[----:B------:R-:W-:Y:S02]  /*42d0*/  LEA.HI.X R23, R20, c[0x0][0x25c], R19, 0x1, P0 ;  /* 0x0000970014177a11 */ /* 0x000fe400000f0c13 */
[----:B------:R-:W-:-:S03]  /*42e0*/  ISETP.GE.AND P0, PT, R8, c[0x0][0x174], PT ;  /* 0x00005d0008007a0c */ /* 0x000fc60003f06270 */
[----:B------:R-:W-:-:S05]  /*42f0*/  IMAD.WIDE R20, R9, 0x10, R22 ;  /* 0x0000001009147825 */ /* 0x000fca00078e0216 */
[----:B--2---:R0:W-:Y:S04]  /*4300*/  STG.E.128 [R20.64], R28 ;  /* 0x0000001c14007986 */ /* 0x0041e8000c101d04 */
[----:B---3--:R0:W-:Y:S01]  /*4310*/  STG.E.128 [R20.64+0x200], R24 ;  /* 0x0002001814007986 */ /* 0x0081e2000c101d04 */
[----:B------:R-:W-:Y:S01]  /*4320*/  @P0 CALL.REL.NOINC `(.L_x_4638) ;  /* 0x0000001000000944 */ /* 0x000fe20003c00000 */
[----:B------:R-:W-:Y:S05]  /*4330*/  BRA `(.L_x_4639) ;  /* 0xffffc31000007947 */ /* 0x000fea000383ffff */
.L_x_4638:
[----:B------:R-:W-:Y:S05]  /*4340*/  EXIT ;  /* 0x000000000000794d */ /* 0x000fea0003800000 */
.L_x_4640:
        /* <DEDUP_REMOVED lines=11> */
.L_x_5446:


//--------------------- .text._Z25selective_scan_fwd_kernelI32Selective_Scan_fwd_kernel_traitsILi32ELi16ELi1ELb1ELb1ELb1ELb1EN3c108BFloat16EfEEv13SSMParamsBase --------------------------
	.section	.text._Z25selective_scan_fwd_kernelI32Selective_Scan_fwd_kernel_traitsILi32ELi16ELi1ELb1ELb1ELb1ELb1EN3c108BFloat16EfEEv13SSMParamsBase,"ax",@progbits
	.sectioninfo	@"SHI_REGISTERS=121"
	.align	128
        .global         _Z25selective_scan_fwd_kernelI32Selective_Scan_fwd_kernel_traitsILi32ELi16ELi1ELb1ELb1ELb1ELb1EN3c108BFloat16EfEEv13SSMParamsBase
        .type           _Z25selective_scan_fwd_kernelI32Selective_Scan_fwd_kernel_traitsILi32ELi16ELi1ELb1ELb1ELb1ELb1EN3c108BFloat16EfEEv13SSMParamsBase,@function
        .size           _Z25selective_scan_fwd_kernelI32Selective_Scan_fwd_kernel_traitsILi32ELi16ELi1ELb1ELb1ELb1ELb1EN3c108BFloat16EfEEv13SSMParamsBase,(.L_x_5447 - _Z25selective_scan_fwd_kernelI32Selective_Scan_fwd_kernel_traitsILi32ELi16ELi1ELb1ELb1ELb1ELb1EN3c108BFloat16EfEEv13SSMParamsBase)
        .other          _Z25selective_scan_fwd_kernelI32Selective_Scan_fwd_kernel_traitsILi32ELi16ELi1ELb1ELb1ELb1ELb1EN3c108BFloat16EfEEv13SSMParamsBase,@"STO_CUDA_ENTRY STV_DEFAULT"
_Z25selective_scan_fwd_kernelI32Selective_Scan_fwd_kernel_traitsILi32ELi16ELi1ELb1ELb1ELb1ELb1EN3c108BFloat16EfEEv13SSMParamsBase:
.text._Z25selective_scan_fwd_kernelI32Selective_Scan_fwd_kernel_traitsILi32ELi16ELi1ELb1ELb1ELb1ELb1EN3c108BFloat16EfEEv13SSMParamsBase:
        /* <DEDUP_REMOVED lines=99> */
.L_x_4678:
        /* <DEDUP_REMOVED lines=77> */
.L_x_4642:
[----:B-12---:R-:W-:Y:S05]  /*0b00*/  BSYNC B0 ;  /* 0x0000000000007941 */ /* 0x006fea0003800000 */
.L_x_4641:
        /* <DEDUP_REMOVED lines=36> */
.L_x_4644:
[----:B------:R-:W-:Y:S05]  /*0d50*/  BSYNC B0 ;  /* 0x0000000000007941 */ /* 0x000fea0003800000 */
.L_x_4643:
        /* <DEDUP_REMOVED lines=38> */
.L_x_4646:
[----:B------:R-:W-:Y:S05]  /*0fc0*/  BSYNC B0 ;  /* 0x0000000000007941 */ /* 0x000fea0003800000 */
.L_x_4645:
        /* <DEDUP_REMOVED lines=36> */
.L_x_4648:
[----:B------:R-:W-:Y:S05]  /*1210*/  BSYNC B0 ;  /* 0x0000000000007941 */ /* 0x000fea0003800000 */
.L_x_4647:
        /* <DEDUP_REMOVED lines=38> */
.L_x_4650:
[----:B------:R-:W-:Y:S05]  /*1480*/  BSYNC B0 ;  /* 0x0000000000007941 */ /* 0x000fea0003800000 */
.L_x_4649:
        /* <DEDUP_REMOVED lines=36> */
.L_x_4652:
[----:B------:R-:W-:Y:S05]  /*16d0*/  BSYNC B0 ;  /* 0x0000000000007941 */ /* 0x000fea0003800000 */
.L_x_4651:
        /* <DEDUP_REMOVED lines=38> */
.L_x_4654:
[----:B------:R-:W-:Y:S05]  /*1940*/  BSYNC B0 ;  /* 0x0000000000007941 */ /* 0x000fea0003800000 */
.L_x_4653:
        /* <DEDUP_REMOVED lines=36> */
.L_x_4656:
[----:B------:R-:W-:Y:S05]  /*1b90*/  BSYNC B0 ;  /* 0x0000000000007941 */ /* 0x000fea0003800000 */
.L_x_4655:
        /* <DEDUP_REMOVED lines=41> */
.L_x_4658:
[----:B------:R-:W-:Y:S05]  /*1e30*/  BSYNC B0 ;  /* 0x0000000000007941 */ /* 0x000fea0003800000 */
.L_x_4657:
[----:B------:R-:W-:Y:S01]  /*1e40*/  BSSY B0, `(.L_x_4659) ;  /* 0x0000029000007945 */ /* 0x000fe20003800000 */
[----:B------:R-:W-:Y:S01]  /*1e50*/  PRMT R73, RZ, 0x5410, R30 ;  /* 0x00005410ff497816 */ /* 0x000fe2000000001e */
[----:B------:R-:W-:Y:S01]  /*1e60*/  FADD.FTZ R67, R23, R16 ;  /* 0x0000001017437221 */ /* 0x000fe20000010000 */
[----:B------:R-:W-:Y:S02]  /*1e70*/  FSETP.GTU.FTZ.AND P3, PT, R66, 20, PT ;  /* 0x41a000004200780b */ /* 0x000fe40003f7c000 */
        /* <DEDUP_REMOVED lines=37> */
.L_x_4660:
[----:B------:R-:W-:Y:S05]  /*20d0*/  BSYNC B0 ;  /* 0x0000000000007941 */ /* 0x000fea0003800000 */
.L_x_4659:
        /* <DEDUP_REMOVED lines=8> */
[--C-:B------:R-:W-:Y:S02]  /*2160*/  PRMT R71, RZ, 0x5410, R24.reuse ;  /* 0x00005410ff477816 */ /* 0x100fe40000000018 */
[----:B------:R-:W-:Y:S02]  /*2170*/  PRMT R82, RZ, 0x7610, R24 ;  /* 0x00007610ff527816 */ /* 0x000fe40000000018 */
        /* <DEDUP_REMOVED lines=37> */
.L_x_4662:
[----:B------:R-:W-:Y:S05]  /*23d0*/  BSYNC B0 ;  /* 0x0000000000007941 */ /* 0x000fea0003800000 */
.L_x_4661:
        /* <DEDUP_REMOVED lines=33> */
.L_x_4664:
[----:B------:R-:W-:Y:S05]  /*25f0*/  BSYNC B0 ;  /* 0x0000000000007941 */ /* 0x000fea0003800000 */
.L_x_4663:
        /* <DEDUP_REMOVED lines=33> */
.L_x_4666:
[----:B------:R-:W-:Y:S05]  /*2810*/  BSYNC B0 ;  /* 0x0000000000007941 */ /* 0x000fea0003800000 */
.L_x_4665:
        /* <DEDUP_REMOVED lines=33> */
.L_x_4668:
[----:B------:R-:W-:Y:S05]  /*2a30*/  BSYNC B0 ;  /* 0x0000000000007941 */ /* 0x000fea0003800000 */
.L_x_4667:
        /* <DEDUP_REMOVED lines=33> */
.L_x_4670:
[----:B------:R-:W-:Y:S05]  /*2c50*/  BSYNC B0 ;  /* 0x0000000000007941 */ /* 0x000fea0003800000 */
.L_x_4669:
        /* <DEDUP_REMOVED lines=33> */
.L_x_4672:
[----:B------:R-:W-:Y:S05]  /*2e70*/  BSYNC B0 ;  /* 0x0000000000007941 */ /* 0x000fea0003800000 */
.L_x_4671:
        /* <DEDUP_REMOVED lines=36> */
.L_x_4676:
        /* <DEDUP_REMOVED lines=187> */
[----:B------:R-:W-:Y:S01]  /*3c70*/  FFMA.FTZ R110, R95, R118, R110 ;  /* 0x000000765f6e7223 */ /* 0x000fe2000001006e */
[--C-:B------:R-:W-:Y:S02]  /*3c80*/  PRMT R95, RZ, 0x5410, R30.reuse ;  /* 0x00005410ff5f7816 */ /* 0x100fe4000000001e */
[----:B------:R-:W-:Y:S01]  /*3c90*/  PRMT R30, RZ, 0x7610, R30 ;  /* 0x00007610ff1e7816 */ /* 0x000fe2000000001e */
[----:B------:R-:W-:Y:S01]  /*3ca0*/  FFMA.FTZ R107, R96, R110, R107 ;  /* 0x0000006e606b7223 */ /* 0x000fe2000001006b */
[--C-:B------:R-:W-:Y:S02]  /*3cb0*/  PRMT R96, RZ, 0x5410, R31.reuse ;  /* 0x00005410ff607816 */ /* 0x100fe4000000001f */
        /* <DEDUP_REMOVED lines=10> */
[----:B------:R-:W-:-:S03]  /*3d60*/  PRMT R35, RZ, 0x7610, R35 ;  /* 0x00007610ff237816 */ /* 0x000fc60000000023 */
[----:B------:R-:W-:Y:S01]  /*3d70*/  FFMA.FTZ R113, R94, R92, R113 ;  /* 0x0000005c5e717223 */ /* 0x000fe20000010071 */
[----:B------:R-:W-:-:S03]  /*3d80*/  PRMT R94, RZ, 0x7610, R29 ;  /* 0x00007610ff5e7816 */ /* 0x000fc6000000001d */
        /* <DEDUP_REMOVED lines=22> */
.L_x_4675:
[----:B------:R-:W-:Y:S05]  /*3ef0*/  BSYNC B0 ;  /* 0x0000000000007941 */ /* 0x000fea0003800000 */
.L_x_4674:
        /* <DEDUP_REMOVED lines=25> */
.L_x_4673:
        /* <DEDUP_REMOVED lines=65> */
[----:B------:R-:W-:Y:S01]  /*44a0*/  FMUL.FTZ R30, R41, -1.4426950216293334961 ;  /* 0xbfb8aa3b291e7820 */ /* 0x000fe20000410000 */
[----:B------:R-:W-:Y:S01]  /*44b0*/  PRMT R51, RZ, 0x7610, R51 ;  /* 0x00007610ff337816 */ /* 0x000fe20000000033 */
[----:B------:R-:W-:Y:S01]  /*44c0*/  FMUL.FTZ R31, R50, -1.4426950216293334961 ;  /* 0xbfb8aa3b321f7820 */ /* 0x000fe20000410000 */
[--C-:B------:R-:W-:Y:S01]  /*44d0*/  PRMT R32, RZ, 0x5410, R48.reuse ;  /* 0x00005410ff207816 */ /* 0x100fe20000000030 */
[----:B------:R-:W-:Y:S01]  /*44e0*/  FMUL.FTZ R29, R49, -1.4426950216293334961 ;  /* 0xbfb8aa3b311d7820 */ /* 0x000fe20000410000 */
[----:B------:R-:W-:Y:S02]  /*44f0*/  PRMT R48, RZ, 0x7610, R48 ;  /* 0x00007610ff307816 */ /* 0x000fe40000000030 */
[----:B------:R-:W3:Y:S01]  /*4500*/  MUFU.EX2 R42, R30 ;  /* 0x0000001e002a7308 */ /* 0x000ee20000000800 */
[----:B0-----:R-:W-:Y:S01]  /*4510*/  FMUL.FTZ R28, R58, -1.4426950216293334961 ;  /* 0xbfb8aa3b3a1c7820 */ /* 0x001fe20000410000 */
[----:B-1----:R-:W-:Y:S01]  /*4520*/  PRMT R69, RZ, 0x7610, R39 ;  /* 0x00007610ff457816 */ /* 0x002fe20000000027 */
[----:B------:R-:W-:-:S02]  /*4530*/  FMUL.FTZ R40, R48, -1.4426950216293334961 ;  /* 0xbfb8aa3b30287820 */ /* 0x000fc40000410000 */
[----:B------:R-:W-:-:S03]  /*4540*/  FMUL.FTZ R62, R32, -1.4426950216293334961 ;  /* 0xbfb8aa3b203e7820 */ /* 0x000fc60000410000 */
[----:B------:R0:W1:Y:S01]  /*4550*/  MUFU.EX2 R59, R28 ;  /* 0x0000001c003b7308 */ /* 0x0000620000000800 */
[----:B--2---:R-:W-:-:S07]  /*4560*/  FADD.FTZ R33, R33, 1 ;  /* 0x3f80000021217421 */ /* 0x004fce0000010000 */
        /* <DEDUP_REMOVED lines=9> */
[----:B0-----:R-:W-:Y:S02]  /*4600*/  FMUL.FTZ R29, R51, -1.4426950216293334961 ;  /* 0xbfb8aa3b331d7820 */ /* 0x001fe40000410000 */
[----:B----4-:R-:W-:-:S05]  /*4610*/  FADD.FTZ R43, R43, 1 ;  /* 0x3f8000002b2b7421 */ /* 0x010fca0000010000 */
[----:B------:R0:W4:Y:S01]  /*4620*/  MUFU.EX2 R63, R31 ;  /* 0x0000001f003f7308 */ /* 0x0001220000000800 */
[--C-:B-1----:R-:W-:Y:S01]  /*4630*/  PRMT R30, RZ, 0x5410, R38.reuse ;  /* 0x00005410ff1e7816 */ /* 0x102fe20000000026 */
[----:B---3--:R-:W-:Y:S01]  /*4640*/  FADD.FTZ R35, R35, 1 ;  /* 0x3f80000023237421 */ /* 0x008fe20000010000 */
[----:B------:R-:W-:-:S03]  /*4650*/  PRMT R38, RZ, 0x7610, R38 ;  /* 0x00007610ff267816 */ /* 0x000fc60000000026 */
[----:B------:R-:W-:Y:S02]  /*4660*/  FMUL.FTZ R66, R30, -1.4426950216293334961 ;  /* 0xbfb8aa3b1e427820 */ /* 0x000fe40000410000 */
[----:B------:R1:W-:Y:S01]  /*4670*/  MUFU.EX2 R60, R29 ;  /* 0x0000001d003c7308 */ /* 0x0003e20000000800 */
[----:B0-----:R-:W-:Y:S02]  /*4680*/  FMUL.FTZ R31, R38, -1.4426950216293334961 ;  /* 0xbfb8aa3b261f7820 */ /* 0x001fe40000410000 */
[----:B--2---:R-:W-:-:S05]  /*4690*/  FADD.FTZ R61, R61, 1 ;  /* 0x3f8000003d3d7421 */ /* 0x004fca0000010000 */
[----:B------:R0:W2:Y:S01]  /*46a0*/  MUFU.EX2 R67, R31 ;  /* 0x0000001f00437308 */ /* 0x0000a20000000800 */
[--C-:B-1----:R-:W-:Y:S01]  /*46b0*/  PRMT R29, RZ, 0x5410, R37.reuse ;  /* 0x00005410ff1d7816 */ /* 0x102fe20000000025 */
[----:B----4-:R-:W-:Y:S01]  /*46c0*/  FADD.FTZ R63, R63, 1 ;  /* 0x3f8000003f3f7421 */ /* 0x010fe20000010000 */
[----:B------:R-:W-:-:S03]  /*46d0*/  PRMT R37, RZ, 0x7610, R37 ;  /* 0x00007610ff257816 */ /* 0x000fc60000000025 */
[----:B------:R-:W-:Y:S02]  /*46e0*/  FMUL.FTZ R64, R29, -1.4426950216293334961 ;  /* 0xbfb8aa3b1d407820 */ /* 0x000fe40000410000 */
[----:B------:R-:W1:Y:S01]  /*46f0*/  MUFU.EX2 R40, R40 ;  /* 0x0000002800287308 */ /* 0x000e620000000800 */
[----:B0-----:R-:W-:Y:S01]  /*4700*/  PRMT R31, RZ, 0x5410, R39 ;  /* 0x00005410ff1f7816 */ /* 0x001fe20000000027 */
[----:B------:R-:W-:Y:S02]  /*4710*/  FMUL.FTZ R65, R37, -1.4426950216293334961 ;  /* 0xbfb8aa3b25417820 */ /* 0x000fe40000410000 */
[----:B------:R-:W-:Y:S02]  /*4720*/  FMUL.FTZ R39, R69, -1.4426950216293334961 ;  /* 0xbfb8aa3b45277820 */ /* 0x000fe40000410000 */
[----:B------:R-:W-:Y:S02]  /*4730*/  FMUL.FTZ R68, R31, -1.4426950216293334961 ;  /* 0xbfb8aa3b1f447820 */ /* 0x000fe40000410000 */
[----:B------:R-:W0:Y:S01]  /*4740*/  MUFU.EX2 R64, R64 ;  /* 0x0000004000407308 */ /* 0x000e220000000800 */
[----:B--2---:R-:W-:-:S02]  /*4750*/  FADD.FTZ R67, R67, 1 ;  /* 0x3f80000043437421 */ /* 0x004fc40000010000 */
[----:B------:R-:W-:-:S05]  /*4760*/  FADD.FTZ R60, R60, 1 ;  /* 0x3f8000003c3c7421 */ /* 0x000fca0000010000 */
[----:B------:R-:W2:Y:S01]  /*4770*/  MUFU.EX2 R62, R62 ;  /* 0x0000003e003e7308 */ /* 0x000ea20000000800 */
[----:B-1----:R-:W-:-:S07]  /*4780*/  FADD.FTZ R40, R40, 1 ;  /* 0x3f80000028287421 */ /* 0x002fce0000010000 */
[----:B------:R-:W1:Y:S01]  /*4790*/  MUFU.EX2 R68, R68 ;  /* 0x0000004400447308 */ /* 0x000e620000000800 */
[----:B0-----:R-:W-:-:S07]  /*47a0*/  FADD.FTZ R64, R64, 1 ;  /* 0x3f80000040407421 */ /* 0x001fce0000010000 */
[----:B------:R-:W-:Y:S01]  /*47b0*/  MUFU.RCP R42, R42 ;  /* 0x0000002a002a7308 */ /* 0x000fe20000001000 */
[----:B--2---:R-:W-:-:S07]  /*47c0*/  FADD.FTZ R62, R62, 1 ;  /* 0x3f8000003e3e7421 */ /* 0x004fce0000010000 */
[----:B------:R-:W0:Y:S01]  /*47d0*/  MUFU.EX2 R65, R65 ;  /* 0x0000004100417308 */ /* 0x000e220000000800 */
[----:B-1----:R-:W-:-:S07]  /*47e0*/  FADD.FTZ R68, R68, 1 ;  /* 0x3f80000044447421 */ /* 0x002fce0000010000 */
        /* <DEDUP_REMOVED lines=32> */
[----:B------:R-:W-:Y:S01]  /*49f0*/  FMUL.FTZ R29, R29, R22 ;  /* 0x000000161d1d7220 */ /* 0x000fe20000410000 */
[----:B------:R-:W-:Y:S02]  /*4a00*/  F2FP.BF16.PACK_AB R22, R35, R40 ;  /* 0x000000282316723e */ /* 0x000fe400000010ff */
        /* <DEDUP_REMOVED lines=12> */
[----:B------:R-:W-:Y:S01]  /*4ad0*/  BAR.SYNC.DEFER_BLOCKING 0x0 ;  /* 0x0000000000007b1d */ /* 0x000fe20000010000 */
[----:B-1----:R-:W-:-:S05]  /*4ae0*/  FMUL.FTZ R30, R30, R77 ;  /* 0x0000004d1e1e7220 */ /* 0x002fca0000410000 */
[----:B------:R-:W0:Y:S01]  /*4af0*/  MUFU.RCP R42, R41 ;  /* 0x00000029002a7308 */ /* 0x000e220000001000 */
[----:B------:R-:W-:Y:S01]  /*4b00*/  FMUL.FTZ R30, R30, R23 ;  /* 0x000000171e1e7220 */ /* 0x000fe20000410000 */
[----:B------:R-:W-:Y:S01]  /*4b10*/  F2FP.BF16.PACK_AB R23, R51, R58 ;  /* 0x0000003a3317723e */ /* 0x000fe200000010ff */
[----:B--2---:R-:W-:-:S04]  /*4b20*/  FMUL.FTZ R38, R31, R68 ;  /* 0x000000441f267220 */ /* 0x004fc80000410000 */
[----:B------:R-:W-:Y:S01]  /*4b30*/  FMUL.FTZ R38, R38, R21 ;  /* 0x0000001526267220 */ /* 0x000fe20000410000 */
[----:B------:R-:W-:Y:S02]  /*4b40*/  F2FP.BF16.PACK_AB R21, R49, R34 ;  /* 0x000000223115723e */ /* 0x000fe400000010ff */
[----:B------:R-:W-:Y:S01]  /*4b50*/  F2FP.BF16.PACK_AB R34, R29, R30 ;  /* 0x0000001e1d22723e */ /* 0x000fe200000010ff */
[----:B0-----:R-:W-:-:S04]  /*4b60*/  FMUL.FTZ R69, R69, R42 ;  /* 0x0000002a45457220 */ /* 0x001fc80000410000 */
[----:B------:R-:W-:Y:S01]  /*4b70*/  FMUL.FTZ R69, R69, R20 ;  /* 0x0000001445457220 */ /* 0x000fe20000410000 */
[----:B------:R-:W-:Y:S02]  /*4b80*/  F2FP.BF16.PACK_AB R20, R33, R32 ;  /* 0x000000202114723e */ /* 0x000fe400000010ff */
[----:B------:R-:W-:Y:S01]  /*4b90*/  F2FP.BF16.PACK_AB R33, R37, R36 ;  /* 0x000000242521723e */ /* 0x000fe200000010ff */
[----:B------:R-:W-:Y:S01]  /*4ba0*/  IMAD R36, R14, c[0x0][0x210], RZ ;  /* 0x000084000e247a24 */ /* 0x000fe200078e02ff */
[----:B------:R-:W-:Y:S01]  /*4bb0*/  F2FP.BF16.PACK_AB R35, R69, R38 ;  /* 0x000000264523723e */ /* 0x000fe200000010ff */
[----:B------:R0:W-:Y:S01]  /*4bc0*/  STS.128 [R0], R20 ;  /* 0x0000001400007388 */ /* 0x0001e20000000c00 */
[----:B------:R-:W-:Y:S01]  /*4bd0*/  F2FP.BF16.PACK_AB R32, R39, R28 ;  /* 0x0000001c2720723e */ /* 0x000fe200000010ff */
[----:B------:R-:W-:Y:S02]  /*4be0*/  IMAD R37, R15, c[0x0][0x214], R36 ;  /* 0x000085000f257a24 */ /* 0x000fe400078e0224 */
[----:B------:R-:W-:-:S02]  /*4bf0*/  IMAD R36, R18, c[0x0][0x218], RZ ;  /* 0x0000860012247a24 */ /* 0x000fc400078e02ff */
[----:B------:R-:W-:Y:S01]  /*4c00*/  STS.128 [R0+0x10], R32 ;  /* 0x0000102000007388 */ /* 0x000fe20000000c00 */
[----:B------:R-:W-:-:S06]  /*4c10*/  NOP ;  /* 0x0000000000007918 */ /* 0x000fcc0000000000 */
[----:B------:R-:W1:Y:S01]  /*4c20*/  LDS.128 R28, [R13.X16] ;  /* 0x000000000d1c7984 */ /* 0x000e62000000cc00 */
[----:B------:R-:W-:Y:S01]  /*4c30*/  IADD3 R57, R57, R37, RZ ;  /* 0x0000002539397210 */ /* 0x000fe20007ffe0ff */
[C---:B0-----:R-:W-:Y:S02]  /*4c40*/  IMAD R23, R19.reuse, c[0x0][0x21c], R36 ;  /* 0x0000870013177a24 */ /* 0x041fe400078e0224 */
[----:B------:R-:W0:Y:S02]  /*4c50*/  LDS.128 R24, [R13.X16+0x200] ;  /* 0x000200000d187984 */ /* 0x000e24000000cc00 */
[----:B------:R-:W-:-:S05]  /*4c60*/  IMAD.WIDE.U32 R20, R19, c[0x0][0x218], R56 ;  /* 0x0000860013147a25 */ /* 0x000fca00078e0038 */
        /* <DEDUP_REMOVED lines=9> */
.L_x_4677:
[----:B------:R-:W-:Y:S05]  /*4d00*/  EXIT ;  /* 0x000000000000794d */ /* 0x000fea0003800000 */
.L_x_4679:
        /* <DEDUP_REMOVED lines=15> */
.L_x_5447:


//--------------------- .text._Z25selective_scan_fwd_kernelI32Selective_Scan_fwd_kernel_traitsILi32ELi8ELi1ELb0ELb0ELb0ELb0EN3c108BFloat16EfEEv13SSMParamsBase --------------------------
	.section	.text._Z25selective_scan_fwd_kernelI32Selective_Scan_fwd_kernel_traitsILi32ELi8ELi1ELb0ELb0ELb0ELb0EN3c108BFloat16EfEEv13SSMParamsBase,"ax",@progbits
	.sectioninfo	@"SHI_REGISTERS=102"
	.align	128
        .global         _Z25selective_scan_fwd_kernelI32Selective_Scan_fwd_kernel_traitsILi32ELi8ELi1ELb0ELb0ELb0ELb0EN3c108BFloat16EfEEv13SSMParamsBase
        .type           _Z25selective_scan_fwd_kernelI32Selective_Scan_fwd_kernel_traitsILi32ELi8ELi1ELb0ELb0ELb0ELb0EN3c108BFloat16EfEEv13SSMParamsBase,@function
        .size           _Z25selective_scan_fwd_kernelI32Selective_Scan_fwd_kernel_traitsILi32ELi8ELi1ELb0ELb0ELb0ELb0EN3c108BFloat16EfEEv13SSMParamsBase,(.L_x_5448 - _Z25selective_scan_fwd_kernelI32Selective_Scan_fwd_kernel_traitsILi32ELi8ELi1ELb0ELb0ELb0ELb0EN3c108BFloat16EfEEv13SSMParamsBase)
        .other          _Z25selective_scan_fwd_kernelI32Selective_Scan_fwd_kernel_traitsILi32ELi8ELi1ELb0ELb0ELb0ELb0EN3c108BFloat16EfEEv13SSMParamsBase,@"STO_CUDA_ENTRY STV_DEFAULT"
_Z25selective_scan_fwd_kernelI32Selective_Scan_fwd_kernel_traitsILi32ELi8ELi1ELb0ELb0ELb0ELb0EN3c108BFloat16EfEEv13SSMParamsBase:
.text._Z25selective_scan_fwd_kernelI32Selective_Scan_fwd_kernel_traitsILi32ELi8ELi1ELb0ELb0ELb0ELb0EN3c108BFloat16EfEEv13SSMParamsBase:
[----:B------:R-:W-:Y:S02]  /*0000*/  IMAD.MOV.U32 R1, RZ, RZ, c[0x0][0x28] ;  /* 0x00000a00ff017624 */ /* 0x000fe400078e00ff */
[----:B------:R-:W0:Y:S01]  /*0010*/  S2UR UR4, SR_CTAID.Y ;  /* 0x00000000000479c3 */ /* 0x000e220000002600 */
[----:B------:R-:W-:Y:S01]  /*0020*/  ISETP.NE.U32.AND P1, PT, RZ, c[0x0][0x250], PT ;  /* 0x00009400ff007a0c */ /* 0x000fe20003f25070 */
[----:B------:R-:W-:Y:S01]  /*0030*/  HFMA2.MMA R16, -RZ, RZ, 0, 0 ;  /* 0x00000000ff107435 */ /* 0x000fe200000001ff */
[----:B------:R-:W-:Y:S01]  /*0040*/  ULDC.64 UR6, c[0x0][0x118] ;  /* 0x0000460000067ab9 */ /* 0x000fe20000000a00 */
[----:B------:R-:W-:Y:S01]  /*0050*/  ISETP.NE.U32.AND P0, PT, RZ, c[0x0][0x238], PT ;  /* 0x00008e00ff007a0c */ /* 0x000fe20003f05070 */
[----:B------:R-:W-:Y:S01]  /*0060*/  IMAD.MOV.U32 R14, RZ, RZ, RZ ;  /* 0x000000ffff0e7224 */ /* 0x000fe200078e00ff */
[----:B------:R-:W-:Y:S02]  /*0070*/  ISETP.NE.AND.EX P1, PT, RZ, c[0x0][0x254], PT, P1 ;  /* 0x00009500ff007a0c */ /* 0x000fe40003f25310 */
[----:B------:R-:W-:Y:S02]  /*0080*/  ISETP.NE.AND.EX P0, PT, RZ, c[0x0][0x23c], PT, P0 ;  /* 0x00008f00ff007a0c */ /* 0x000fe40003f05300 */
[----:B0-----:R-:W-:-:S04]  /*0090*/  MOV R0, UR4 ;  /* 0x0000000400007c02 */ /* 0x001fc80008000f00 */
[----:B------:R-:W-:-:S05]  /*00a0*/  SHF.R.S32.HI R15, RZ, 0x1f, R0 ;  /* 0x0000001fff0f7819 */ /* 0x000fca0000011400 */
        /* <DEDUP_REMOVED lines=18> */
[----:B------:R-:W-:Y:S02]  /*01d0*/  IMAD R9, R0, c[0x0][0x1ec], R9 ;  /* 0x00007b0000097a24 */ /* 0x000fe400078e0209 */
[----:B------:R-:W-:Y:S02]  /*01e0*/  IMAD.MOV.U32 R36, RZ, RZ, RZ ;  /* 0x000000ffff247224 */ /* 0x000fe400078e00ff */
[----:B------:R-:W-:Y:S01]  /*01f0*/  IMAD.IADD R5, R5, 0x1, R9 ;  /* 0x0000000105057824 */ /* 0x000fe200078e0209 */
        /* <DEDUP_REMOVED lines=18> */
[----:B------:R-:W-:-:S02]  /*0320*/  IADD3 R26, R31, 0x2, RZ ;  /* 0x000000021f1a7810 */ /* 0x000fc40007ffe0ff */
[C---:B------:R-:W-:Y:S02]  /*0330*/  IADD3 R27, R31.reuse, 0x3, RZ ;  /* 0x000000031f1b7810 */ /* 0x040fe40007ffe0ff */
[C---:B------:R-:W-:Y:S02]  /*0340*/  IADD3 R28, R31.reuse, 0x4, RZ ;  /* 0x000000041f1c7810 */ /* 0x040fe40007ffe0ff */
[C---:B------:R-:W-:Y:S02]  /*0350*/  IADD3 R29, R31.reuse, 0x5, RZ ;  /* 0x000000051f1d7810 */ /* 0x040fe40007ffe0ff */
[----:B------:R-:W-:Y:S02]  /*0360*/  IADD3 R30, R31, 0x6, RZ ;  /* 0x000000061f1e7810 */ /* 0x000fe40007ffe0ff */
[----:B------:R-:W-:Y:S02]  /*0370*/  LEA.HI.X R5, R6, c[0x0][0x244], R3, 0x1, P0 ;  /* 0x0000910006057a11 */ /* 0x000fe400000f0c03 */
[----:B------:R-:W-:-:S02]  /*0380*/  LEA.HI.X R47, R47, c[0x0][0x24c], R2, 0x1, P1 ;  /* 0x000093002f2f7a11 */ /* 0x000fc400008f0c02 */
[----:B------:R-:W-:Y:S02]  /*0390*/  IADD3 R31, R31, 0x7, RZ ;  /* 0x000000071f1f7810 */ /* 0x000fe40007ffe0ff */
[C---:B------:R-:W-:Y:S02]  /*03a0*/  LOP3.LUT R32, R19.reuse, 0x20, RZ, 0xfc, !PT ;  /* 0x0000002013207812 */ /* 0x040fe400078efcff */
[C---:B------:R-:W-:Y:S02]  /*03b0*/  LOP3.LUT R33, R19.reuse, 0x40, RZ, 0xfc, !PT ;  /* 0x0000004013217812 */ /* 0x040fe400078efcff */
[C---:B------:R-:W-:Y:S02]  /*03c0*/  LOP3.LUT R34, R19.reuse, 0x60, RZ, 0xfc, !PT ;  /* 0x0000006013227812 */ /* 0x040fe400078efcff */
[C---:B------:R-:W-:Y:S02]  /*03d0*/  LOP3.LUT R35, R19.reuse, 0x80, RZ, 0xfc, !PT ;  /* 0x0000008013237812 */ /* 0x040fe400078efcff */
[----:B------:R-:W-:-:S02]  /*03e0*/  LOP3.LUT R24, R19, 0xa0, RZ, 0xfc, !PT ;  /* 0x000000a013187812 */ /* 0x000fc400078efcff */
[C---:B------:R-:W-:Y:S02]  /*03f0*/  LOP3.LUT R21, R19.reuse, 0xc0, RZ, 0xfc, !PT ;  /* 0x000000c013157812 */ /* 0x040fe400078efcff */
[----:B--2---:R-:W-:Y:S02]  /*0400*/  LOP3.LUT R23, R19, 0xe0, RZ, 0xfc, !PT ;  /* 0x000000e013177812 */ /* 0x004fe400078efcff */
.L_x_4701:
[----:B------:R-:W-:Y:S01]  /*0410*/  BAR.SYNC.DEFER_BLOCKING 0x0 ;  /* 0x0000000000007b1d */ /* 0x000fe20000010000 */
[----:B------:R-:W-:Y:S02]  /*0420*/  MOV R3, 0xffffff00 ;  /* 0xffffff0000037802 */ /* 0x000fe40000000f00 */
[----:B------:R-:W-:Y:S02]  /*0430*/  PRMT R2, RZ, 0x7610, R2 ;  /* 0x00007610ff027816 */ /* 0x000fe40000000002 */
[----:B-1----:R-:W-:Y:S01]  /*0440*/  PRMT R6, RZ, 0x7610, R6 ;  /* 0x00007610ff067816 */ /* 0x002fe20000000006 */
        /* <DEDUP_REMOVED lines=28> */
[----:B------:R-:W-:Y:S01]  /*0610*/  IADD3 R13, R22, 0x60, RZ ;  /* 0x00000060160d7810 */ /* 0x000fe20007ffe0ff */
[----:B------:R-:W-:Y:S01]  /*0620*/  IMAD.SHL.U32 R11, R11, 0x2, RZ ;  /* 0x000000020b0b7824 */ /* 0x000fe200078e00ff */
[----:B------:R-:W-:-:S02]  /*0630*/  LEA.HI.SX32 R37, R37, R22, 0x1b ;  /* 0x0000001625257211 */ /* 0x000fc400078fdaff */
[----:B------:R-:W-:Y:S02]  /*0640*/  LEA.HI.SX32 R13, R13, R22, 0x1b ;  /* 0x000000160d0d7211 */ /* 0x000fe400078fdaff */
[C---:B------:R-:W-:Y:S01]  /*0650*/  IADD3 R39, R22.reuse, 0x80, RZ ;  /* 0x0000008016277810 */ /* 0x040fe20007ffe0ff */
[----:B------:R-:W-:Y:S01]  /*0660*/  IMAD.SHL.U32 R37, R37, 0x2, RZ ;  /* 0x0000000225257824 */ /* 0x000fe200078e00ff */
[C---:B------:R-:W-:Y:S02]  /*0670*/  IADD3 R43, R22.reuse, 0xa0, RZ ;  /* 0x000000a0162b7810 */ /* 0x040fe40007ffe0ff */
[C---:B------:R-:W-:Y:S02]  /*0680*/  IADD3 R45, R22.reuse, 0xc0, RZ ;  /* 0x000000c0162d7810 */ /* 0x040fe40007ffe0ff */
[----:B------:R-:W-:Y:S02]  /*0690*/  SHF.L.U32 R41, R13, 0x1, RZ ;  /* 0x000000010d297819 */ /* 0x000fe400000006ff */
[----:B------:R-:W-:-:S02]  /*06a0*/  IADD3 R13, R22, 0xe0, RZ ;  /* 0x000000e0160d7810 */ /* 0x000fc40007ffe0ff */
[-C--:B------:R-:W-:Y:S02]  /*06b0*/  LEA.HI.SX32 R39, R39, R22.reuse, 0x1b ;  /* 0x0000001627277211 */ /* 0x080fe400078fdaff */
[-C--:B------:R-:W-:Y:S02]  /*06c0*/  LEA.HI.SX32 R43, R43, R22.reuse, 0x1b ;  /* 0x000000162b2b7211 */ /* 0x080fe400078fdaff */
[-C--:B------:R-:W-:Y:S01]  /*06d0*/  LEA.HI.SX32 R42, R45, R22.reuse, 0x1b ;  /* 0x000000162d2a7211 */ /* 0x080fe200078fdaff */
[----:B------:R-:W-:Y:S01]  /*06e0*/  IMAD.SHL.U32 R39, R39, 0x2, RZ ;  /* 0x0000000227277824 */ /* 0x000fe200078e00ff */
[----:B------:R-:W-:Y:S02]  /*06f0*/  LEA.HI.SX32 R13, R13, R22, 0x1b ;  /* 0x000000160d0d7211 */ /* 0x000fe400078fdaff */
[----:B------:R-:W-:Y:S01]  /*0700*/  SHF.L.U32 R43, R43, 0x1, RZ ;  /* 0x000000012b2b7819 */ /* 0x000fe200000006ff */
[----:B------:R-:W-:Y:S01]  /*0710*/  IMAD.SHL.U32 R42, R42, 0x2, RZ ;  /* 0x000000022a2a7824 */ /* 0x000fe200078e00ff */
[-C--:B------:R-:W-:Y:S01]  /*0720*/  ISETP.GE.AND P6, PT, R19, R40.reuse, PT ;  /* 0x000000281300720c */ /* 0x080fe20003fc6270 */
[----:B------:R-:W-:Y:S01]  /*0730*/  IMAD.SHL.U32 R44, R13, 0x2, RZ ;  /* 0x000000020d2c7824 */ /* 0x000fe200078e00ff */
        /* <DEDUP_REMOVED lines=8> */
[----:B---3--:R1:W-:Y:S04]  /*07c0*/  STS.U16 [R38+0x40], R3 ;  /* 0x0000400326007388 */ /* 0x0083e80000000400 */
[----:B----4-:R2:W-:Y:S01]  /*07d0*/  STS.U16 [R37+0x80], R6 ;  /* 0x0000800625007388 */ /* 0x0105e20000000400 */
[----:B0-----:R-:W-:Y:S01]  /*07e0*/  MOV R2, R48 ;  /* 0x0000003000027202 */ /* 0x001fe20000000f00 */
[----:B-1----:R-:W-:Y:S01]  /*07f0*/  IMAD.MOV.U32 R3, RZ, RZ, R47 ;  /* 0x000000ffff037224 */ /* 0x002fe200078e002f */
[----:B--2---:R-:W-:Y:S01]  /*0800*/  SHF.L.U32 R6, R22, 0x3, RZ ;  /* 0x0000000316067819 */ /* 0x004fe200000006ff */
[----:B------:R0:W-:Y:S03]  /*0810*/  STS.U16 [R41+0xc0], R8 ;  /* 0x0000c00829007388 */ /* 0x0001e60000000400 */
[----:B------:R-:W-:Y:S01]  /*0820*/  LEA.HI.SX32 R45, R6, R6, 0x1b ;  /* 0x00000006062d7211 */ /* 0x000fe200078fdaff */
[----:B------:R1:W-:Y:S01]  /*0830*/  STS.U16 [R39+0x100], R10 ;  /* 0x0001000a27007388 */ /* 0x0003e20000000400 */
[----:B------:R-:W-:-:S02]  /*0840*/  PRMT R6, RZ, 0x7610, R6 ;  /* 0x00007610ff067816 */ /* 0x000fc40000000006 */
[----:B------:R-:W-:Y:S01]  /*0850*/  SHF.L.U32 R45, R45, 0x1, RZ ;  /* 0x000000012d2d7819 */ /* 0x000fe200000006ff */
        /* <DEDUP_REMOVED lines=16> */
[----:B------:R-:W-:Y:S02]  /*0960*/  PRMT R48, RZ, 0x7610, R48 ;  /* 0x00007610ff307816 */ /* 0x000fe40000000030 */
[----:B---3--:R-:W-:Y:S02]  /*0970*/  PRMT R7, RZ, 0x7610, R7 ;  /* 0x00007610ff077816 */ /* 0x008fe40000000007 */
[----:B----4-:R-:W-:Y:S01]  /*0980*/  PRMT R9, RZ, 0x7610, R9 ;  /* 0x00007610ff097816 */ /* 0x010fe20000000009 */
        /* <DEDUP_REMOVED lines=16> */
[----:B--2---:R-:W-:Y:S04]  /*0a90*/  STS.U16 [R11], R6 ;  /* 0x000000060b007388 */ /* 0x004fe80000000400 */
[----:B---3--:R-:W-:Y:S04]  /*0aa0*/  STS.U16 [R38+0x40], R13 ;  /* 0x0000400d26007388 */ /* 0x008fe80000000400 */
[----:B----4-:R-:W-:Y:S04]  /*0ab0*/  STS.U16 [R37+0x80], R8 ;  /* 0x0000800825007388 */ /* 0x010fe80000000400 */
[----:B------:R-:W-:Y:S04]  /*0ac0*/  STS.U16 [R41+0xc0], R10 ;  /* 0x0000c00a29007388 */ /* 0x000fe80000000400 */
[----:B------:R-:W-:Y:S04]  /*0ad0*/  STS.U16 [R39+0x100], R46 ;  /* 0x0001002e27007388 */ /* 0x000fe80000000400 */
[----:B------:R-:W-:Y:S04]  /*0ae0*/  STS.U16 [R43+0x140], R48 ;  /* 0x000140302b007388 */ /* 0x000fe80000000400 */
[----:B------:R0:W-:Y:S04]  /*0af0*/  STS.U16 [R42+0x180], R7 ;  /* 0x000180072a007388 */ /* 0x0001e80000000400 */
[----:B------:R-:W-:Y:S01]  /*0b00*/  STS.U16 [R44+0x1c0], R9 ;  /* 0x0001c0092c007388 */ /* 0x000fe20000000400 */
[----:B------:R-:W-:-:S06]  /*0b10*/  NOP ;  /* 0x0000000000007918 */ /* 0x000fcc0000000000 */
[----:B------:R-:W1:Y:S01]  /*0b20*/  LDS.U16 R47, [R45] ;  /* 0x000000002d2f7984 */ /* 0x000e620000000400 */
[----:B0-----:R-:W-:-:S03]  /*0b30*/  IMAD.MOV.U32 R7, RZ, RZ, c[0x0][0x16c] ;  /* 0x00005b00ff077624 */ /* 0x001fc600078e00ff */
[----:B------:R-:W0:Y:S02]  /*0b40*/  LDS.U16 R49, [R45+0x2] ;  /* 0x000002002d317984 */ /* 0x000e240000000400 */
[----:B------:R-:W-:Y:S02]  /*0b50*/  ISETP.GE.AND P6, PT, R7, 0x1, PT ;  /* 0x000000010700780c */ /* 0x000fe40003fc6270 */
        /* <DEDUP_REMOVED lines=16> */
[----:B------:R-:W-:Y:S01]  /*0c60*/  FADD.FTZ R48, R11, R16 ;  /* 0x000000100b307221 */ /* 0x000fe20000010000 */
        /* <DEDUP_REMOVED lines=43> */
.L_x_4681:
[----:B------:R-:W-:Y:S05]  /*0f20*/  BSYNC B0 ;  /* 0x0000000000007941 */ /* 0x000fea0003800000 */
.L_x_4680:
        /* <DEDUP_REMOVED lines=41> */
.L_x_4683:
[----:B------:R-:W-:Y:S05]  /*11c0*/  BSYNC B0 ;  /* 0x0000000000007941 */ /* 0x000fea0003800000 */
.L_x_4682:
        /* <DEDUP_REMOVED lines=47> */
.L_x_4685:
[----:B------:R-:W-:Y:S05]  /*14c0*/  BSYNC B0 ;  /* 0x0000000000007941 */ /* 0x000fea0003800000 */
.L_x_4684:
        /* <DEDUP_REMOVED lines=33> */
.L_x_4687:
[----:B------:R-:W-:Y:S05]  /*16e0*/  BSYNC B0 ;  /* 0x0000000000007941 */ /* 0x000fea0003800000 */
.L_x_4686:
        /* <DEDUP_REMOVED lines=33> */
.L_x_4689:
[----:B------:R-:W-:Y:S05]  /*1900*/  BSYNC B0 ;  /* 0x0000000000007941 */ /* 0x000fea0003800000 */
.L_x_4688:
        /* <DEDUP_REMOVED lines=33> */
.L_x_4691:
[----:B------:R-:W-:Y:S05]  /*1b20*/  BSYNC B0 ;  /* 0x0000000000007941 */ /* 0x000fea0003800000 */
.L_x_4690:
        /* <DEDUP_REMOVED lines=33> */
.L_x_4693:
[----:B------:R-:W-:Y:S05]  /*1d40*/  BSYNC B0 ;  /* 0x0000000000007941 */ /* 0x000fea0003800000 */
.L_x_4692:
        /* <DEDUP_REMOVED lines=33> */
.L_x_4695:
[----:B------:R-:W-:Y:S05]  /*1f60*/  BSYNC B0 ;  /* 0x0000000000007941 */ /* 0x000fea0003800000 */
.L_x_4694:
[----:B------:R-:W-:Y:S06]  /*1f70*/  BAR.SYNC.DEFER_BLOCKING 0x0 ;  /* 0x0000000000007b1d */ /* 0x000fec0000010000 */
[----:B------:R-:W-:Y:S05]  /*1f80*/  @!P6 BRA `(.L_x_4696) ;  /* 0x00000bd00000e947 */ /* 0x000fea0003800000 */
[----:B------:R-:W0:Y:S01]  /*1f90*/  S2R R0, SR_CTAID.Y ;  /* 0x0000000000007919 */ /* 0x000e220000002600 */
[----:B------:R-:W-:Y:S01]  /*1fa0*/  HFMA2.MMA R13, -RZ, RZ, 0, 4.76837158203125e-07 ;  /* 0x00000008ff0d7435 */ /* 0x000fe200000001ff */
[C---:B------:R-:W-:Y:S02]  /*1fb0*/  IMAD R7, R15.reuse, c[0x0][0x180], RZ ;  /* 0x000060000f077a24 */ /* 0x040fe400078e02ff */
[----:B------:R-:W1:Y:S01]  /*1fc0*/  S2R R17, SR_CTAID.X ;  /* 0x0000000000117919 */ /* 0x000e620000002500 */
[----:B------:R-:W-:-:S02]  /*1fd0*/  IMAD R9, R15, c[0x0][0x1b8], RZ ;  /* 0x00006e000f097a24 */ /* 0x000fc400078e02ff */
[----:B------:R-:W-:Y:S02]  /*1fe0*/  IMAD R73, R36, c[0x0][0x16c], RZ ;  /* 0x00005b0024497a24 */ /* 0x000fe400078e02ff */
[----:B------:R-:W-:Y:S02]  /*1ff0*/  IMAD R11, R15, c[0x0][0x198], RZ ;  /* 0x000066000f0b7a24 */ /* 0x000fe400078e02ff */
[----:B------:R-:W-:Y:S02]  /*2000*/  FMUL.FTZ R71, R71, R52 ;  /* 0x0000003447477220 */ /* 0x000fe40000410000 */
[----:B------:R-:W-:Y:S02]  /*2010*/  FMUL.FTZ R66, R66, R47 ;  /* 0x0000002f42427220 */ /* 0x000fe40000410000 */
[----:B------:R-:W-:Y:S02]  /*2020*/  FMUL.FTZ R56, R56, R49 ;  /* 0x0000003138387220 */ /* 0x000fe40000410000 */
[----:B------:R-:W-:-:S02]  /*2030*/  FMUL.FTZ R55, R55, R51 ;  /* 0x0000003337377220 */ /* 0x000fc40000410000 */
[----:B------:R-:W-:Y:S02]  /*2040*/  FMUL.FTZ R57, R57, R50 ;  /* 0x0000003239397220 */ /* 0x000fe40000410000 */
[----:B------:R-:W-:Y:S02]  /*2050*/  FMUL.FTZ R59, R59, R48 ;  /* 0x000000303b3b7220 */ /* 0x000fe40000410000 */
[----:B------:R-:W-:Y:S02]  /*2060*/  FMUL.FTZ R69, R69, R46 ;  /* 0x0000002e45457220 */ /* 0x000fe40000410000 */
[C---:B0-----:R-:W-:Y:S02]  /*2070*/  IMAD R75, R0.reuse, c[0x0][0x184], R7 ;  /* 0x00006100004b7a24 */ /* 0x041fe400078e0207 */
[----:B------:R-:W-:Y:S02]  /*2080*/  IMAD R77, R0, c[0x0][0x1bc], R9 ;  /* 0x00006f00004d7a24 */ /* 0x000fe400078e0209 */
[----:B-1----:R-:W-:-:S02]  /*2090*/  IMAD R6, R17, c[0x0][0x164], R0 ;  /* 0x0000590011067a24 */ /* 0x002fc400078e0200 */
[----:B------:R-:W-:-:S04]  /*20a0*/  IMAD.WIDE.U32 R8, R0, c[0x0][0x1b8], RZ ;  /* 0x00006e0000087a25 */ /* 0x000fc800078e00ff */
[----:B------:R-:W-:Y:S01]  /*20b0*/  IMAD R6, R6, c[0x0][0x174], RZ ;  /* 0x00005d0006067a24 */ /* 0x000fe200078e02ff */
[----:B------:R-:W-:Y:S01]  /*20c0*/  LEA R68, P1, R8, c[0x0][0x230], 0x2 ;  /* 0x00008c0008447a11 */ /* 0x000fe200078210ff */
[----:B------:R-:W-:Y:S02]  /*20d0*/  IMAD R79, R0, c[0x0][0x19c], R11 ;  /* 0x00006700004f7a24 */ /* 0x000fe400078e020b */
[----:B------:R-:W-:Y:S02]  /*20e0*/  IMAD R6, R6, c[0x0][0x16c], RZ ;  /* 0x00005b0006067a24 */ /* 0x000fe400078e02ff */
[----:B------:R-:W-:-:S04]  /*20f0*/  IMAD.WIDE.U32 R10, R0, c[0x0][0x198], RZ ;  /* 0x00006600000a7a25 */ /* 0x000fc800078e00ff */
[----:B------:R-:W-:Y:S01]  /*2100*/  IMAD.WIDE R12, R6, R13, c[0x0][0x260] ;  /* 0x00009800060c7625 */ /* 0x000fe200078e020d */
[----:B------:R-:W-:-:S03]  /*2110*/  LEA R70, P2, R10, c[0x0][0x228], 0x2 ;  /* 0x00008a000a467a11 */ /* 0x000fc600078410ff */
[----:B------:R-:W-:-:S04]  /*2120*/  IMAD.WIDE.U32 R6, R0, c[0x0][0x180], RZ ;  /* 0x0000600000067a25 */ /* 0x000fc800078e00ff */
[----:B------:R-:W-:Y:S01]  /*2130*/  IMAD.WIDE R12, R73, 0x8, R12 ;  /* 0x00000008490c7825 */ /* 0x000fe200078e020c */
[----:B------:R-:W-:-:S03]  /*2140*/  LEA R72, P0, R6, c[0x0][0x220], 0x2 ;  /* 0x0000880006487a11 */ /* 0x000fc600078010ff */
[----:B------:R-:W-:Y:S01]  /*2150*/  IMAD.IADD R73, R7, 0x1, R75 ;  /* 0x0000000107497824 */ /* 0x000fe200078e024b */
[----:B------:R-:W-:Y:S01]  /*2160*/  IADD3 R75, R9, R77, RZ ;  /* 0x0000004d094b7210 */ /* 0x000fe20007ffe0ff */
[----:B------:R-:W-:Y:S01]  /*2170*/  IMAD.IADD R77, R11, 0x1, R79 ;  /* 0x000000010b4d7824 */ /* 0x000fe200078e024f */
[----:B------:R-:W-:Y:S01]  /*2180*/  MOV R74, R12 ;  /* 0x0000000c004a7202 */ /* 0x000fe20000000f00 */
[----:B------:R-:W-:Y:S01]  /*2190*/  FMUL.FTZ R64, R64, R53 ;  /* 0x0000003540407220 */ /* 0x000fe20000410000 */
[----:B------:R-:W-:Y:S01]  /*21a0*/  LEA.HI.X R73, R6, c[0x0][0x224], R73, 0x2, P0 ;  /* 0x0000890006497a11 */ /* 0x000fe200000f1449 */
[----:B------:R-:W-:Y:S01]  /*21b0*/  IMAD.MOV.U32 R76, RZ, RZ, RZ ;  /* 0x000000ffff4c7224 */ /* 0x000fe200078e00ff */
[----:B------:R-:W-:Y:S02]  /*21c0*/  ISETP.NE.AND P0, PT, R18, RZ, PT ;  /* 0x000000ff1200720c */ /* 0x000fe40003f05270 */
[----:B------:R-:W-:Y:S02]  /*21d0*/  LEA.HI.X R75, R8, c[0x0][0x234], R75, 0x2, P1 ;  /* 0x00008d00084b7a11 */ /* 0x000fe400008f144b */
[----:B------:R-:W-:-:S02]  /*21e0*/  LEA.HI.X R77, R10, c[0x0][0x22c], R77, 0x2, P2 ;  /* 0x00008b000a4d7a11 */ /* 0x000fc400010f144d */
[----:B------:R-:W-:Y:S02]  /*21f0*/  ISETP.EQ.OR P0, PT, R36, RZ, P0 ;  /* 0x000000ff2400720c */ /* 0x000fe40000702670 */
.L_x_4697:
[----:B------:R-:W-:Y:S01]  /*2200*/  MOV R6, R72 ;  /* 0x0000004800067202 */ /* 0x000fe20000000f00 */
[----:B------:R-:W-:-:S05]  /*2210*/  IMAD.MOV.U32 R7, RZ, RZ, R73 ;  /* 0x000000ffff077224 */ /* 0x000fca00078e0049 */
[----:B------:R0:W2:Y:S01]  /*2220*/  LDG.E R10, [R6.64] ;  /* 0x00000006060a7981 */ /* 0x0000a2000c1e1900 */
[----:B------:R-:W-:Y:S01]  /*2230*/  MOV R8, R70 ;  /* 0x0000004600087202 */ /* 0x000fe20000000f00 */
[----:B------:R-:W-:Y:S02]  /*2240*/  IMAD.MOV.U32 R9, RZ, RZ, R77 ;  /* 0x000000ffff097224 */ /* 0x000fe400078e004d */
[----:B------:R-:W1:Y:S01]  /*2250*/  S2R R12, SR_TID.X ;  /* 0x00000000000c7919 */ /* 0x000e620000002100 */
[----:B------:R-:W-:-:S03]  /*2260*/  ISETP.GE.U32.AND P1, PT, R25, R40, PT ;  /* 0x000000281900720c */ /* 0x000fc60003f26070 */
[----:B------:R3:W4:Y:S01]  /*2270*/  LDG.E R79, [R8.64] ;  /* 0x00000006084f7981 */ /* 0x000722000c1e1900 */
[----:B0-----:R-:W-:Y:S01]  /*2280*/  MOV R6, R68 ;  /* 0x0000004400067202 */ /* 0x001fe20000000f00 */
[----:B------:R-:W-:-:S05]  /*2290*/  IMAD.MOV.U32 R7, RZ, RZ, R75 ;  /* 0x000000ffff077224 */ /* 0x000fca00078e004b */
[----:B------:R1:W4:Y:S01]  /*22a0*/  LDG.E R78, [R6.64] ;  /* 0x00000006064e7981 */ /* 0x000322000c1e1900 */
[----:B------:R-:W-:Y:S02]  /*22b0*/  ISETP.GE.U32.AND P2, PT, R26, R40, PT ;  /* 0x000000281a00720c */ /* 0x000fe40003f46070 */
[----:B-1----:R-:W-:-:S04]  /*22c0*/  SHF.L.U32 R7, R12, 0x3, RZ ;  /* 0x000000030c077819 */ /* 0x002fc800000006ff */
[-C--:B------:R-:W-:Y:S02]  /*22d0*/  ISETP.GE.U32.AND P6, PT, R7, R40.reuse, PT ;  /* 0x000000280700720c */ /* 0x080fe40003fc6070 */
[-C--:B------:R-:W-:Y:S02]  /*22e0*/  ISETP.GE.U32.AND P3, PT, R27, R40.reuse, PT ;  /* 0x000000281b00720c */ /* 0x080fe40003f66070 */
[-C--:B------:R-:W-:Y:S02]  /*22f0*/  ISETP.GE.U32.AND P4, PT, R28, R40.reuse, PT ;  /* 0x000000281c00720c */ /* 0x080fe40003f86070 */
[----:B------:R-:W-:Y:S02]  /*2300*/  FSEL R84, R59, RZ, !P3 ;  /* 0x000000ff3b547208 */ /* 0x000fe40005800000 */
[----:B------:R-:W-:Y:S02]  /*2310*/  ISETP.GE.U32.AND P5, PT, R29, R40, PT ;  /* 0x000000281d00720c */ /* 0x000fe40003fa6070 */
[----:B------:R-:W-:Y:S01]  /*2320*/  FSEL R87, R66, RZ, !P4 ;  /* 0x000000ff42577208 */ /* 0x000fe20006000000 */
[----:B--2---:R-:W-:-:S04]  /*2330*/  FMUL.FTZ R10, R10, 1.4426950216293334961 ;  /* 0x3fb8aa3b0a0a7820 */ /* 0x004fc80000410000 */
[C---:B------:R-:W-:Y:S02]  /*2340*/  FMUL.FTZ R11, R10.reuse, R51 ;  /* 0x000000330a0b7220 */ /* 0x040fe40000410000 */
[C---:B------:R-:W-:Y:S02]  /*2350*/  FMUL.FTZ R80, R10.reuse, R50 ;  /* 0x000000320a507220 */ /* 0x040fe40000410000 */
[C---:B------:R-:W-:Y:S02]  /*2360*/  FMUL.FTZ R81, R10.reuse, R49 ;  /* 0x000000310a517220 */ /* 0x040fe40000410000 */
[----:B------:R0:W1:Y:S01]  /*2370*/  MUFU.EX2 R86, R80 ;  /* 0x0000005000567308 */ /* 0x0000620000000800 */
[C---:B------:R-:W-:Y:S02]  /*2380*/  FMUL.FTZ R82, R10.reuse, R48 ;  /* 0x000000300a527220 */ /* 0x040fe40000410000 */
[----:B------:R-:W-:-:S05]  /*2390*/  FMUL.FTZ R6, R10, R47 ;  /* 0x0000002f0a067220 */ /* 0x000fca0000410000 */
[----:B------:R-:W2:Y:S01]  /*23a0*/  MUFU.EX2 R11, R11 ;  /* 0x0000000b000b7308 */ /* 0x000ea20000000800 */
[----:B------:R-:W-:-:S07]  /*23b0*/  FMUL.FTZ R7, R10, R46 ;  /* 0x0000002e0a077220 */ /* 0x000fce0000410000 */
[----:B------:R5:W1:Y:S01]  /*23c0*/  MUFU.EX2 R85, R81 ;  /* 0x0000005100557308 */ /* 0x000a620000000800 */
[----:B---3--:R-:W-:-:S07]  /*23d0*/  FMUL.FTZ R8, R10, R52 ;  /* 0x000000340a087220 */ /* 0x008fce0000410000 */
[----:B------:R3:W3:Y:S01]  /*23e0*/  MUFU.EX2 R89, R82 ;  /* 0x0000005200597308 */ /* 0x0006e20000000800 */
[----:B0-----:R-:W-:Y:S02]  /*23f0*/  FSEL R80, R55, RZ, !P6 ;  /* 0x000000ff37507208 */ /* 0x001fe40007000000 */
[----:B-----5:R-:W-:-:S05]  /*2400*/  FSEL R81, R57, RZ, !P1 ;  /* 0x000000ff39517208 */ /* 0x020fca0004800000 */
[----:B------:R-:W0:Y:S01]  /*2410*/  MUFU.EX2 R6, R6 ;  /* 0x0000000600067308 */ /* 0x000e220000000800 */
[----:B-1----:R-:W-:Y:S01]  /*2420*/  FSEL R86, R86, 1, !P1 ;  /* 0x3f80000056567808 */ /* 0x002fe20004800000 */
[----:B------:R-:W-:Y:S01]  /*2430*/  FMUL.FTZ R10, R10, R53 ;  /* 0x000000350a0a7220 */ /* 0x000fe20000410000 */
[----:B--2---:R-:W-:-:S05]  /*2440*/  FSEL R83, R11, 1, !P6 ;  /* 0x3f8000000b537808 */ /* 0x004fca0007000000 */
[----:B------:R-:W1:Y:S01]  /*2450*/  MUFU.EX2 R7, R7 ;  /* 0x0000000700077308 */ /* 0x000e620000000800 */
[----:B---3--:R-:W-:Y:S01]  /*2460*/  FSEL R82, R56, RZ, !P2 ;  /* 0x000000ff38527208 */ /* 0x008fe20005000000 */
[-C--:B------:R-:W-:Y:S01]  /*2470*/  FFMA.FTZ R9, R80, R86.reuse, R81 ;  /* 0x0000005650097223 */ /* 0x080fe20000010051 */
[----:B------:R-:W-:Y:S01]  /*2480*/  FSEL R85, R85, 1, !P2 ;  /* 0x3f80000055557808 */ /* 0x000fe20005000000 */
[----:B------:R-:W-:-:S04]  /*2490*/  FMUL.FTZ R88, R83, R86 ;  /* 0x0000005653587220 */ /* 0x000fc80000410000 */
[----:B------:R-:W2:Y:S01]  /*24a0*/  MUFU.EX2 R8, R8 ;  /* 0x0000000800087308 */ /* 0x000ea20000000800 */
[----:B------:R-:W-:Y:S01]  /*24b0*/  FSEL R89, R89, 1, !P3 ;  /* 0x3f80000059597808 */ /* 0x000fe20005800000 */
[C---:B------:R-:W-:Y:S02]  /*24c0*/  FFMA.FTZ R9, R85.reuse, R9, R82 ;  /* 0x0000000955097223 */ /* 0x040fe40000010052 */
[----:B------:R-:W-:-:S04]  /*24d0*/  FMUL.FTZ R88, R85, R88 ;  /* 0x0000005855587220 */ /* 0x000fc80000410000 */
[----:B------:R-:W3:Y:S01]  /*24e0*/  MUFU.EX2 R10, R10 ;  /* 0x0000000a000a7308 */ /* 0x000ee20000000800 */
[----:B0-----:R-:W-:Y:S01]  /*24f0*/  FSEL R90, R6, 1, !P4 ;  /* 0x3f800000065a7808 */ /* 0x001fe20006000000 */
[C---:B------:R-:W-:Y:S02]  /*2500*/  FFMA.FTZ R6, R89.reuse, R9, R84 ;  /* 0x0000000959067223 */ /* 0x040fe40000010054 */
[----:B------:R-:W-:Y:S01]  /*2510*/  FMUL.FTZ R9, R89, R88 ;  /* 0x0000005859097220 */ /* 0x000fe20000410000 */
[----:B------:R-:W-:Y:S02]  /*2520*/  ISETP.GE.U32.AND P6, PT, R30, R40, PT ;  /* 0x000000281e00720c */ /* 0x000fe40003fc6070 */
[----:B------:R-:W-:Y:S02]  /*2530*/  FSEL R88, R69, RZ, !P5 ;  /* 0x000000ff45587208 */ /* 0x000fe40006800000 */
[----:B-1----:R-:W-:Y:S01]  /*2540*/  FSEL R91, R7, 1, !P5 ;  /* 0x3f800000075b7808 */ /* 0x002fe20006800000 */
[----:B------:R-:W-:-:S02]  /*2550*/  FFMA.FTZ R7, R90, R6, R87 ;  /* 0x000000065a077223 */ /* 0x000fc40000010057 */
[----:B------:R-:W-:Y:S01]  /*2560*/  FMUL.FTZ R6, R90, R9 ;  /* 0x000000095a067220 */ /* 0x000fe20000410000 */
[----:B------:R-:W-:Y:S01]  /*2570*/  ISETP.GE.U32.AND P1, PT, R31, R40, PT ;  /* 0x000000281f00720c */ /* 0x000fe20003f26070 */
[----:B------:R-:W-:Y:S01]  /*2580*/  FFMA.FTZ R7, R91, R7, R88 ;  /* 0x000000075b077223 */ /* 0x000fe20000010058 */
[----:B------:R-:W-:Y:S02]  /*2590*/  FSEL R92, R71, RZ, !P6 ;  /* 0x000000ff475c7208 */ /* 0x000fe40007000000 */
[----:B--2---:R-:W-:Y:S01]  /*25a0*/  FSEL R93, R8, 1, !P6 ;  /* 0x3f800000085d7808 */ /* 0x004fe20007000000 */
[----:B------:R-:W-:Y:S01]  /*25b0*/  FMUL.FTZ R6, R91, R6 ;  /* 0x000000065b067220 */ /* 0x000fe20000410000 */
[----:B------:R-:W-:Y:S02]  /*25c0*/  FSEL R94, R64, RZ, !P1 ;  /* 0x000000ff405e7208 */ /* 0x000fe40004800000 */
[----:B---3--:R-:W-:Y:S01]  /*25d0*/  FSEL R95, R10, 1, !P1 ;  /* 0x3f8000000a5f7808 */ /* 0x008fe20004800000 */
        /* <DEDUP_REMOVED lines=25> */
[----:B------:R-:W-:Y:S05]  /*2770*/  @!P0 LDS.64 R8, [UR4+0x240] ;  /* 0x00024004ff088984 */ /* 0x000fea0008000a00 */
        /* <DEDUP_REMOVED lines=17> */
[-C--:B0-----:R-:W-:Y:S01]  /*2890*/  @!P3 MOV R97, R8.reuse ;  /* 0x000000080061b202 */ /* 0x081fe20000000f00 */
[----:B-1----:R-:W-:Y:S02]  /*28a0*/  @!P3 IMAD.MOV.U32 R99, RZ, RZ, R9 ;  /* 0x000000ffff63b224 */ /* 0x002fe400078e0009 */
[C---:B------:R-:W-:Y:S02]  /*28b0*/  FFMA.FTZ R11, R10.reuse, R9, R11 ;  /* 0x000000090a0b7223 */ /* 0x040fe4000001000b */
[----:B------:R-:W-:Y:S01]  /*28c0*/  FMUL.FTZ R10, R10, R8 ;  /* 0x000000080a0a7220 */ /* 0x000fe20000410000 */
[----:B------:R-:W-:Y:S01]  /*28d0*/  IADD3 R76, R76, 0x1, RZ ;  /* 0x000000014c4c7810 */ /* 0x000fe20007ffe0ff */
[----:B------:R-:W-:-:S04]  /*28e0*/  IMAD.MOV.U32 R9, RZ, RZ, c[0x0][0x188] ;  /* 0x00006200ff097624 */ /* 0x000fc800078e00ff */
[----:B--2---:R-:W-:Y:S01]  /*28f0*/  @P1 FFMA.FTZ R99, R98, R97, R99 ;  /* 0x0000006162631223 */ /* 0x004fe20000010063 */
[----:B------:R-:W-:-:S03]  /*2900*/  ISETP.NE.AND P1, PT, R12, RZ, PT ;  /* 0x000000ff0c00720c */ /* 0x000fc60003f25270 */
[----:B------:R-:W-:-:S04]  /*2910*/  FFMA.FTZ R99, R83, R99, R80 ;  /* 0x0000006353637223 */ /* 0x000fc80000010050 */
[----:B------:R-:W-:-:S04]  /*2920*/  FFMA.FTZ R97, R86, R99, R81 ;  /* 0x0000006356617223 */ /* 0x000fc80000010051 */
[----:B------:R-:W-:Y:S02]  /*2930*/  FFMA.FTZ R85, R85, R97, R82 ;  /* 0x0000006155557223 */ /* 0x000fe40000010052 */
[----:B------:R-:W-:Y:S01]  /*2940*/  @!P1 IMAD.MOV.U32 R6, RZ, RZ, R74 ;  /* 0x000000ffff069224 */ /* 0x000fe200078e004a */
[----:B------:R-:W-:Y:S01]  /*2950*/  @!P1 MOV R7, R13 ;  /* 0x0000000d00079202 */ /* 0x000fe20000000f00 */
[----:B------:R-:W-:Y:S02]  /*2960*/  IMAD.MOV.U32 R80, RZ, RZ, c[0x0][0x1a0] ;  /* 0x00006800ff507624 */ /* 0x000fe400078e00ff */
[----:B------:R-:W-:Y:S01]  /*2970*/  FFMA.FTZ R84, R89, R85, R84 ;  /* 0x0000005559547223 */ /* 0x000fe20000010054 */
[----:B------:R0:W-:Y:S01]  /*2980*/  @!P1 STS.64 [UR4+0x240], R10 ;  /* 0x0002400aff009988 */ /* 0x0001e20008000a04 */
[----:B------:R-:W-:Y:S02]  /*2990*/  MOV R83, c[0x0][0x1a4] ;  /* 0x0000690000537a02 */ /* 0x000fe40000000f00 */
[----:B------:R-:W-:Y:S01]  /*29a0*/  FFMA.FTZ R87, R90, R84, R87 ;  /* 0x000000545a577223 */ /* 0x000fe20000010057 */
[----:B------:R0:W-:Y:S01]  /*29b0*/  @!P1 STG.E.64 [R6.64], R10 ;  /* 0x0000000a06009986 */ /* 0x0001e2000c101b06 */
[----:B------:R-:W-:-:S02]  /*29c0*/  LEA R70, P2, R80, R70, 0x2 ;  /* 0x0000004650467211 */ /* 0x000fc400078410ff */
[----:B------:R-:W-:Y:S01]  /*29d0*/  ISETP.GE.AND P1, PT, R76, c[0x0][0x16c], PT ;  /* 0x00005b004c007a0c */ /* 0x000fe20003f26270 */
[----:B------:R-:W-:Y:S01]  /*29e0*/  FFMA.FTZ R88, R91, R87, R88 ;  /* 0x000000575b587223 */ /* 0x000fe20000010058 */
[----:B------:R-:W-:Y:S01]  /*29f0*/  LEA.HI.X R77, R80, R77, R83, 0x2, P2 ;  /* 0x0000004d504d7211 */ /* 0x000fe200010f1453 */
[----:B------:R-:W-:Y:S01]  /*2a00*/  IMAD.MOV.U32 R81, RZ, RZ, c[0x0][0x1c0] ;  /* 0x00007000ff517624 */ /* 0x000fe200078e00ff */
[----:B------:R-:W-:Y:S02]  /*2a10*/  MOV R8, c[0x0][0x18c] ;  /* 0x0000630000087a02 */ /* 0x000fe40000000f00 */
[----:B------:R-:W-:Y:S01]  /*2a20*/  LEA R72, P2, R9, R72, 0x2 ;  /* 0x0000004809487211 */ /* 0x000fe200078410ff */
[----:B------:R-:W-:Y:S01]  /*2a30*/  FFMA.FTZ R93, R93, R88, R92 ;  /* 0x000000585d5d7223 */ /* 0x000fe2000001005c */
[----:B------:R-:W-:Y:S02]  /*2a40*/  MOV R86, c[0x0][0x1c4] ;  /* 0x0000710000567a02 */ /* 0x000fe40000000f00 */
[----:B------:R-:W-:Y:S01]  /*2a50*/  LEA.HI.X R73, R9, R73, R8, 0x2, P2 ;  /* 0x0000004909497211 */ /* 0x000fe200010f1408 */
[----:B----4-:R-:W-:Y:S01]  /*2a60*/  FMUL.FTZ R78, R78, R79 ;  /* 0x0000004f4e4e7220 */ /* 0x010fe20000410000 */
[----:B------:R-:W-:Y:S01]  /*2a70*/  IADD3 R74, P2, R74, 0x8, RZ ;  /* 0x000000084a4a7810 */ /* 0x000fe20007f5e0ff */
[----:B------:R-:W-:Y:S01]  /*2a80*/  FFMA.FTZ R94, R95, R93, R94 ;  /* 0x0000005d5f5e7223 */ /* 0x000fe2000001005e */
[----:B------:R-:W-:Y:S01]  /*2a90*/  LEA R68, P3, R81, R68, 0x2 ;  /* 0x0000004451447211 */ /* 0x000fe200078610ff */
[----:B------:R-:W-:Y:S01]  /*2aa0*/  UIADD3 UR4, UR4, 0x8, URZ ;  /* 0x0000000804047890 */ /* 0x000fe2000fffe03f */
[----:B------:R-:W-:-:S02]  /*2ab0*/  FFMA.FTZ R54, R78, R99, R54 ;  /* 0x000000634e367223 */ /* 0x000fc40000010036 */
[----:B------:R-:W-:Y:S01]  /*2ac0*/  LEA.HI.X R75, R81, R75, R86, 0x2, P3 ;  /* 0x0000004b514b7211 */ /* 0x000fe200018f1456 */
[C---:B------:R-:W-:Y:S02]  /*2ad0*/  FFMA.FTZ R67, R78.reuse, R97, R67 ;  /* 0x000000614e437223 */ /* 0x040fe40000010043 */
[C---:B------:R-:W-:Y:S02]  /*2ae0*/  FFMA.FTZ R58, R78.reuse, R85, R58 ;  /* 0x000000554e3a7223 */ /* 0x040fe4000001003a */
[C---:B------:R-:W-:Y:S02]  /*2af0*/  FFMA.FTZ R61, R78.reuse, R84, R61 ;  /* 0x000000544e3d7223 */ /* 0x040fe4000001003d */
[C---:B------:R-:W-:Y:S02]  /*2b00*/  FFMA.FTZ R60, R78.reuse, R87, R60 ;  /* 0x000000574e3c7223 */ /* 0x040fe4000001003c */
[C---:B------:R-:W-:Y:S02]  /*2b10*/  FFMA.FTZ R63, R78.reuse, R88, R63 ;  /* 0x000000584e3f7223 */ /* 0x040fe4000001003f */
[----:B------:R-:W-:-:S02]  /*2b20*/  FFMA.FTZ R62, R78, R93, R62 ;  /* 0x0000005d4e3e7223 */ /* 0x000fc4000001003e */
[----:B------:R-:W-:Y:S02]  /*2b30*/  FFMA.FTZ R65, R78, R94, R65 ;  /* 0x0000005e4e417223 */ /* 0x000fe40000010041 */
[----:B------:R-:W-:Y:S01]  /*2b40*/  IMAD.X R13, RZ, RZ, R13, P2 ;  /* 0x000000ffff0d7224 */ /* 0x000fe200010e060d */
[----:B0-----:R-:W-:Y:S05]  /*2b50*/  @!P1 BRA `(.L_x_4697) ;  /* 0xfffff6a000009947 */ /* 0x001fea000383ffff */
.L_x_4696:
[----:B------:R-:W-:Y:S01]  /*2b60*/  BAR.SYNC.DEFER_BLOCKING 0x0 ;  /* 0x0000000000007b1d */ /* 0x000fe20000010000 */
[----:B------:R-:W-:Y:S02]  /*2b70*/  ISETP.NE.AND P0, PT, R12, RZ, PT ;  /* 0x000000ff0c00720c */ /* 0x000fe40003f05270 */
[----:B------:R-:W-:Y:S02]  /*2b80*/  F2FP.BF16.PACK_AB R54, R67, R54 ;  /* 0x000000364336723e */ /* 0x000fe400000010ff */
[----:B------:R-:W-:Y:S01]  /*2b90*/  F2FP.BF16.PACK_AB R58, R61, R58 ;  /* 0x0000003a3d3a723e */ /* 0x000fe200000010ff */
[----:B------:R-:W-:Y:S01]  /*2ba0*/  BSSY B0, `(.L_x_4698) ;  /* 0x0000031000007945 */ /* 0x000fe20003800000 */
[----:B------:R-:W-:-:S02]  /*2bb0*/  F2FP.BF16.PACK_AB R60, R63, R60 ;  /* 0x0000003c3f3c723e */ /* 0x000fc400000010ff */
[----:B------:R-:W-:Y:S02]  /*2bc0*/  F2FP.BF16.PACK_AB R62, R65, R62 ;  /* 0x0000003e413e723e */ /* 0x000fe400000010ff */
[----:B------:R-:W-:Y:S02]  /*2bd0*/  LEA.HI.SX32 R6, R22, R22, 0x1b ;  /* 0x0000001616067211 */ /* 0x000fe400078fdaff */
[----:B------:R-:W-:Y:S02]  /*2be0*/  PRMT R8, R54, 0x7632, R8 ;  /* 0x0000763236087816 */ /* 0x000fe40000000008 */
[----:B------:R-:W-:Y:S01]  /*2bf0*/  @!P0 MOV R7, 0xffffff00 ;  /* 0xffffff0000078802 */ /* 0x000fe20000000f00 */
[----:B------:R-:W-:Y:S01]  /*2c00*/  IMAD.SHL.U32 R13, R6, 0x2, RZ ;  /* 0x00000002060d7824 */ /* 0x000fe200078e00ff */
[----:B------:R-:W-:Y:S01]  /*2c10*/  PRMT R9, R58, 0x7632, R9 ;  /* 0x000076323a097816 */ /* 0x000fe20000000009 */
[----:B------:R-:W-:Y:S01]  /*2c20*/  IMAD R6, R96, c[0x0][0x200], RZ ;  /* 0x0000800060067a24 */ /* 0x000fe200078e02ff */
[----:B------:R-:W-:-:S02]  /*2c30*/  PRMT R10, R60, 0x7632, R10 ;  /* 0x000076323c0a7816 */ /* 0x000fc4000000000a */
[----:B------:R-:W-:Y:S01]  /*2c40*/  PRMT R11, R62, 0x7632, R11 ;  /* 0x000076323e0b7816 */ /* 0x000fe2000000000b */
[----:B------:R0:W-:Y:S04]  /*2c50*/  STS.U16 [R45+0x2], R8 ;  /* 0x000002082d007388 */ /* 0x0001e80000000400 */
[----:B------:R-:W-:Y:S04]  /*2c60*/  STS.U16 [R45], R54 ;  /* 0x000000362d007388 */ /* 0x000fe80000000400 */
[----:B------:R-:W-:Y:S01]  /*2c70*/  STS.U16 [R45+0x4], R58 ;  /* 0x0000043a2d007388 */ /* 0x000fe20000000400 */
[----:B0-----:R-:W-:-:S03]  /*2c80*/  @!P0 IMAD R8, R36, R7, c[0x0][0x168] ;  /* 0x00005a0024088624 */ /* 0x001fc600078e0207 */
[----:B------:R-:W-:Y:S04]  /*2c90*/  STS.U16 [R45+0x6], R9 ;  /* 0x000006092d007388 */ /* 0x000fe80000000400 */
[----:B------:R-:W-:Y:S04]  /*2ca0*/  STS.U16 [R45+0x8], R60 ;  /* 0x0000083c2d007388 */ /* 0x000fe80000000400 */
[----:B------:R-:W-:Y:S04]  /*2cb0*/  STS.U16 [R45+0xa], R10 ;  /* 0x00000a0a2d007388 */ /* 0x000fe80000000400 */
[----:B------:R-:W-:Y:S04]  /*2cc0*/  STS.U16 [R45+0xc], R62 ;  /* 0x00000c3e2d007388 */ /* 0x000fe80000000400 */
[----:B------:R0:W-:Y:S01]  /*2cd0*/  STS.U16 [R45+0xe], R11 ;  /* 0x00000e0b2d007388 */ /* 0x0001e20000000400 */
[----:B------:R-:W-:-:S06]  /*2ce0*/  NOP ;  /* 0x0000000000007918 */ /* 0x000fcc0000000000 */
[----:B------:R-:W-:Y:S01]  /*2cf0*/  LDS.U16 R47, [R38+0x40] ;  /* 0x00004000262f7984 */ /* 0x000fe20000000400 */
[----:B0-----:R-:W-:-:S03]  /*2d00*/  IMAD R11, R17, c[0x0][0x204], R6 ;  /* 0x00008100110b7a24 */ /* 0x001fc600078e0206 */
        /* <DEDUP_REMOVED lines=26> */
.L_x_4699:
[----:B------:R-:W-:Y:S05]  /*2eb0*/  BSYNC B0 ;  /* 0x0000000000007941 */ /* 0x000fea0003800000 */
.L_x_4698:
[----:B------:R-:W-:Y:S01]  /*2ec0*/  MOV R8, R6 ;  /* 0x0000000600087202 */ /* 0x000fe20000000f00 */
[----:B------:R-:W-:Y:S01]  /*2ed0*/  IMAD.MOV.U32 R9, RZ, RZ, R45 ;  /* 0x000000ffff097224 */ /* 0x000fe200078e002d */
[----:B0-----:R-:W-:Y:S01]  /*2ee0*/  SHF.L.U32 R11, R36, 0x8, RZ ;  /* 0x00000008240b7819 */ /* 0x001fe200000006ff */
[----:B------:R-:W-:Y:S01]  /*2ef0*/  IMAD R7, R15, c[0x0][0x208], RZ ;  /* 0x000082000f077a24 */ /* 0x000fe200078e02ff */
[-C--:B------:R-:W-:Y:S01]  /*2f00*/  ISETP.GE.AND P3, PT, R35, R40.reuse, PT ;  /* 0x000000282300720c */ /* 0x080fe20003f66270 */
[----:B------:R-:W-:Y:S01]  /*2f10*/  IMAD.WIDE.U32 R8, R0, c[0x0][0x208], R8 ;  /* 0x0000820000087a25 */ /* 0x000fe200078e0008 */
        /* <DEDUP_REMOVED lines=13> */
[----:B------:R-:W-:Y:S01]  /*2ff0*/  IADD3 R36, R36, 0x1, RZ ;  /* 0x0000000124247810 */ /* 0x000fe20007ffe0ff */
[----:B------:R-:W-:Y:S01]  /*3000*/  @!P3 STG.E.U16 [R6.64+0x100], R39 ;  /* 0x000100270600b986 */ /* 0x000fe2000c101506 */
[----:B------:R-:W-:-:S03]  /*3010*/  ISETP.GE.AND P1, PT, R33, R40, PT ;  /* 0x000000282100720c */ /* 0x000fc60003f26270 */
[----:B------:R-:W-:Y:S04]  /*3020*/  @!P4 STG.E.U16 [R6.64+0x140], R43 ;  /* 0x0001402b0600c986 */ /* 0x000fe8000c101506 */
[----:B------:R-:W-:Y:S04]  /*3030*/  @!P5 STG.E.U16 [R6.64+0x180], R49 ;  /* 0x000180310600d986 */ /* 0x000fe8000c101506 */
[----:B------:R-:W-:Y:S04]  /*3040*/  @!P6 STG.E.U16 [R6.64+0x1c0], R51 ;  /* 0x0001c0330600e986 */ /* 0x000fe8000c101506 */
[----:B------:R0:W-:Y:S01]  /*3050*/  @!P0 STG.E.U16 [R6.64+0x40], R47 ;  /* 0x0000402f06008986 */ /* 0x0001e2000c101506 */
[----:B------:R-:W-:-:S03]  /*3060*/  ISETP.GE.AND P0, PT, R36, c[0x0][0x174], PT ;  /* 0x00005d0024007a0c */ /* 0x000fc60003f06270 */
[----:B------:R1:W-:Y:S01]  /*3070*/  @!P2 STG.E.U16 [R6.64+0xc0], R41 ;  /* 0x0000c0290600a986 */ /* 0x0003e2000c101506 */
[----:B------:R-:W-:-:S03]  /*3080*/  IADD3 R4, P2, R4, 0x200, RZ ;  /* 0x0000020004047810 */ /* 0x000fc60007f5e0ff */
[----:B------:R1:W-:Y:S01]  /*3090*/  @!P1 STG.E.U16 [R6.64+0x80], R37 ;  /* 0x0000802506009986 */ /* 0x0003e2000c101506 */
[----:B------:R-:W-:Y:S01]  /*30a0*/  IADD3 R48, P1, R2, 0x200, RZ ;  /* 0x0000020002307810 */ /* 0x000fe20007f3e0ff */
[----:B------:R-:W-:-:S03]  /*30b0*/  IMAD.X R5, RZ, RZ, R5, P2 ;  /* 0x000000ffff057224 */ /* 0x000fc600010e0605 */
[----:B0-----:R-:W-:Y:S01]  /*30c0*/  IADD3.X R47, RZ, R3, RZ, P1, !PT ;  /* 0x00000003ff2f7210 */ /* 0x001fe20000ffe4ff */
[----:B------:R-:W-:Y:S01]  /*30d0*/  @P0 CALL.REL.NOINC `(.L_x_4700) ;  /* 0x0000001000000944 */ /* 0x000fe20003c00000 */
[----:B------:R-:W-:Y:S05]  /*30e0*/  BRA `(.L_x_4701) ;  /* 0xffffd32000007947 */ /* 0x000fea000383ffff */
.L_x_4700:
[----:B------:R-:W-:Y:S05]  /*30f0*/  EXIT ;  /* 0x000000000000794d */ /* 0x000fea0003800000 */
.L_x_4702:
        /* <DEDUP_REMOVED lines=16> */
.L_x_5448:


//--------------------- .text._Z25selective_scan_fwd_kernelI32Selective_Scan_fwd_kernel_traitsILi32ELi8ELi1ELb0ELb0ELb0ELb1EN3c108BFloat16EfEEv13SSMParamsBase --------------------------
	.section	.text._Z25selective_scan_fwd_kernelI32Selective_Scan_fwd_kernel_traitsILi32ELi8ELi1ELb0ELb0ELb0ELb1EN3c108BFloat16EfEEv13SSMParamsBase,"ax",@progbits
	.sectioninfo	@"SHI_REGISTERS=102"
	.align	128
        .global         _Z25selective_scan_fwd_kernelI32Selective_Scan_fwd_kernel_traitsILi32ELi8ELi1ELb0ELb0ELb0ELb1EN3c108BFloat16EfEEv13SSMParamsBase
        .type           _Z25selective_scan_fwd_kernelI32Selective_Scan_fwd_kernel_traitsILi32ELi8ELi1ELb0ELb0ELb0ELb1EN3c108BFloat16EfEEv13SSMParamsBase,@function
        .size           _Z25selective_scan_fwd_kernelI32Selective_Scan_fwd_kernel_traitsILi32ELi8ELi1ELb0ELb0ELb0ELb1EN3c108BFloat16EfEEv13SSMParamsBase,(.L_x_5449 - _Z25selective_scan_fwd_kernelI32Selective_Scan_fwd_kernel_traitsILi32ELi8ELi1ELb0ELb0ELb0ELb1EN3c108BFloat16EfEEv13SSMParamsBase)
        .other          _Z25selective_scan_fwd_kernelI32Selective_Scan_fwd_kernel_traitsILi32ELi8ELi1ELb0ELb0ELb0ELb1EN3c108BFloat16EfEEv13SSMParamsBase,@"STO_CUDA_ENTRY STV_DEFAULT"
_Z25selective_scan_fwd_kernelI32Selective_Scan_fwd_kernel_traitsILi32ELi8ELi1ELb0ELb0ELb0ELb1EN3c108BFloat16EfEEv13SSMParamsBase:
.text._Z25selective_scan_fwd_kernelI32Selective_Scan_fwd_kernel_traitsILi32ELi8ELi1ELb0ELb0ELb0ELb1EN3c108BFloat16EfEEv13SSMParamsBase:
[----:B------:R-:W-:Y:S02]  /*0000*/  IMAD.MOV.U32 R1, RZ, RZ, c[0x0][0x28] ;  /* 0x00000a00ff017624 */ /* 0x000fe400078e00ff */
[----:B------:R-:W0:Y:S01]  /*0010*/  S2UR UR4, SR_CTAID.Y ;  /* 0x00000000000479c3 */ /* 0x000e220000002600 */
[----:B------:R-:W-:Y:S01]  /*0020*/  ISETP.NE.U32.AND P1, PT, RZ, c[0x0][0x250], PT ;  /* 0x00009400ff007a0c */ /* 0x000fe20003f25070 */
[----:B------:R-:W-:Y:S01]  /*0030*/  IMAD.MOV.U32 R49, RZ, RZ, RZ ;  /* 0x000000ffff317224 */ /* 0x000fe200078e00ff */
[----:B------:R-:W-:Y:S01]  /*0040*/  ULDC.64 UR6, c[0x0][0x118] ;  /* 0x0000460000067ab9 */ /* 0x000fe20000000a00 */
[----:B------:R-:W-:Y:S01]  /*0050*/  ISETP.NE.U32.AND P0, PT, RZ, c[0x0][0x238], PT ;  /* 0x00008e00ff007a0c */ /* 0x000fe20003f05070 */
[----:B------:R-:W-:Y:S01]  /*0060*/  HFMA2.MMA R50, -RZ, RZ, 0, 0 ;  /* 0x00000000ff327435 */ /* 0x000fe200000001ff */
[----:B------:R-:W-:Y:S02]  /*0070*/  ISETP.NE.AND.EX P1, PT, RZ, c[0x0][0x254], PT, P1 ;  /* 0x00009500ff007a0c */ /* 0x000fe40003f25310 */
[----:B------:R-:W-:Y:S01]  /*0080*/  ISETP.NE.AND.EX P0, PT, RZ, c[0x0][0x23c], PT, P0 ;  /* 0x00008f00ff007a0c */ /* 0x000fe20003f05300 */
[----:B0-----:R-:W-:-:S05]  /*0090*/  IMAD.U32 R52, RZ, RZ, UR4 ;  /* 0x00000004ff347e24 */ /* 0x001fca000f8e00ff */
        /* <DEDUP_REMOVED lines=17> */
[C---:B------:R-:W-:Y:S02]  /*01b0*/  IMAD R7, R52.reuse, c[0x0][0x1dc], R7 ;  /* 0x0000770034077a24 */ /* 0x040fe400078e0207 */
[----:B------:R-:W-:-:S03]  /*01c0*/  IMAD.WIDE.U32 R4, R52, c[0x0][0x1e8], RZ ;  /* 0x00007a0034047a25 */ /* 0x000fc600078e00ff */
[----:B------:R-:W-:Y:S01]  /*01d0*/  IADD3 R3, R3, R7, RZ ;  /* 0x0000000703037210 */ /* 0x000fe20007ffe0ff */
[----:B------:R-:W-:-:S04]  /*01e0*/  IMAD R9, R52, c[0x0][0x1ec], R9 ;  /* 0x00007b0034097a24 */ /* 0x000fc800078e0209 */
[----:B------:R-:W-:Y:S01]  /*01f0*/  IMAD.IADD R5, R5, 0x1, R9 ;  /* 0x0000000105057824 */ /* 0x000fe200078e0209 */
        /* <DEDUP_REMOVED lines=13> */
[----:B------:R-:W-:-:S02]  /*02d0*/  IADD3 R55, P1, R46, R4, RZ ;  /* 0x000000042e377210 */ /* 0x000fc40007f3e0ff */
[C---:B------:R-:W-:Y:S02]  /*02e0*/  IADD3.X R3, R45.reuse, R3, R7, P0, !PT ;  /* 0x000000032d037210 */ /* 0x040fe400007fe407 */
[----:B------:R-:W-:Y:S02]  /*02f0*/  IADD3.X R0, R45, R5, R0, P1, !PT ;  /* 0x000000052d007210 */ /* 0x000fe40000ffe400 */
[----:B------:R-:W-:Y:S02]  /*0300*/  LEA R4, P0, R2, c[0x0][0x240], 0x1 ;  /* 0x0000900002047a11 */ /* 0x000fe400078008ff */
[----:B------:R-:W-:Y:S02]  /*0310*/  LEA R10, P1, R55, c[0x0][0x248], 0x1 ;  /* 0x00009200370a7a11 */ /* 0x000fe400078208ff */
[C---:B------:R-:W-:Y:S02]  /*0320*/  IADD3 R41, R36.reuse, 0x2, RZ ;  /* 0x0000000224297810 */ /* 0x040fe40007ffe0ff */
[----:B------:R-:W-:-:S02]  /*0330*/  IADD3 R40, R36, 0x3, RZ ;  /* 0x0000000324287810 */ /* 0x000fc40007ffe0ff */
[C---:B------:R-:W-:Y:S02]  /*0340*/  IADD3 R39, R36.reuse, 0x4, RZ ;  /* 0x0000000424277810 */ /* 0x040fe40007ffe0ff */
[C---:B------:R-:W-:Y:S02]  /*0350*/  IADD3 R38, R36.reuse, 0x5, RZ ;  /* 0x0000000524267810 */ /* 0x040fe40007ffe0ff */
[----:B------:R-:W-:Y:S02]  /*0360*/  IADD3 R37, R36, 0x6, RZ ;  /* 0x0000000624257810 */ /* 0x000fe40007ffe0ff */
[----:B------:R-:W-:Y:S02]  /*0370*/  LEA.HI.X R5, R2, c[0x0][0x244], R3, 0x1, P0 ;  /* 0x0000910002057a11 */ /* 0x000fe400000f0c03 */
[----:B------:R-:W-:Y:S02]  /*0380*/  LEA.HI.X R55, R55, c[0x0][0x24c], R0, 0x1, P1 ;  /* 0x0000930037377a11 */ /* 0x000fe400008f0c00 */
[----:B------:R-:W-:-:S02]  /*0390*/  IADD3 R36, R36, 0x7, RZ ;  /* 0x0000000724247810 */ /* 0x000fc40007ffe0ff */
[C---:B------:R-:W-:Y:S02]  /*03a0*/  LOP3.LUT R54, R46.reuse, 0x20, RZ, 0xfc, !PT ;  /* 0x000000202e367812 */ /* 0x040fe400078efcff */
[C---:B------:R-:W-:Y:S02]  /*03b0*/  LOP3.LUT R35, R46.reuse, 0x40, RZ, 0xfc, !PT ;  /* 0x000000402e237812 */ /* 0x040fe400078efcff */
[C---:B------:R-:W-:Y:S02]  /*03c0*/  LOP3.LUT R34, R46.reuse, 0x60, RZ, 0xfc, !PT ;  /* 0x000000602e227812 */ /* 0x040fe400078efcff */
[C---:B------:R-:W-:Y:S02]  /*03d0*/  LOP3.LUT R33, R46.reuse, 0x80, RZ, 0xfc, !PT ;  /* 0x000000802e217812 */ /* 0x040fe400078efcff */
[C---:B------:R-:W-:Y:S02]  /*03e0*/  LOP3.LUT R32, R46.reuse, 0xa0, RZ, 0xfc, !PT ;  /* 0x000000a02e207812 */ /* 0x040fe400078efcff */
[----:B------:R-:W-:-:S02]  /*03f0*/  LOP3.LUT R31, R46, 0xc0, RZ, 0xfc, !PT ;  /* 0x000000c02e1f7812 */ /* 0x000fc400078efcff */
[----:B--2---:R-:W-:Y:S02]  /*0400*/  LOP3.LUT R30, R46, 0xe0, RZ, 0xfc, !PT ;  /* 0x000000e02e1e7812 */ /* 0x004fe400078efcff */
.L_x_4726:
[----:B------:R-:W-:Y:S01]  /*0410*/  BAR.SYNC.DEFER_BLOCKING 0x0 ;  /* 0x0000000000007b1d */ /* 0x000fe20000010000 */
[----:B------:R-:W-:Y:S01]  /*0420*/  IMAD.MOV.U32 R0, RZ, RZ, -0x100 ;  /* 0xffffff00ff007424 */ /* 0x000fe200078e00ff */
[----:B------:R-:W-:Y:S02]  /*0430*/  PRMT R3, RZ, 0x7610, R3 ;  /* 0x00007610ff037816 */ /* 0x000fe40000000003 */
[----:B------:R-:W-:Y:S01]  /*0440*/  PRMT R2, RZ, 0x7610, R2 ;  /* 0x00007610ff027816 */ /* 0x000fe20000000002 */
[----:B------:R-:W-:Y:S01]  /*0450*/  IMAD R53, R43, R0, c[0x0][0x168] ;  /* 0x00005a002b357624 */ /* 0x000fe200078e0200 */
[----:B------:R-:W-:Y:S02]  /*0460*/  PRMT R0, RZ, 0x7610, R0 ;  /* 0x00007610ff007816 */ /* 0x000fe40000000000 */
[----:B-1----:R-:W-:Y:S02]  /*0470*/  PRMT R7, RZ, 0x7610, R7 ;  /* 0x00007610ff077816 */ /* 0x002fe40000000007 */
[----:B------:R-:W-:-:S02]  /*0480*/  ISETP.GE.AND P0, PT, R46, R53, PT ;  /* 0x000000352e00720c */ /* 0x000fc40003f06270 */
[-C--:B------:R-:W-:Y:S02]  /*0490*/  ISETP.GE.AND P1, PT, R54, R53.reuse, PT ;  /* 0x000000353600720c */ /* 0x080fe40003f26270 */
[-C--:B------:R-:W-:Y:S02]  /*04a0*/  ISETP.GE.AND P2, PT, R35, R53.reuse, PT ;  /* 0x000000352300720c */ /* 0x080fe40003f46270 */
[----:B------:R-:W-:-:S07]  /*04b0*/  ISETP.GE.AND P3, PT, R34, R53, PT ;  /* 0x000000352200720c */ /* 0x000fce0003f66270 */
[----:B------:R-:W2:Y:S01]  /*04c0*/  @!P0 LDG.E.U16 R0, [R4.64] ;  /* 0x0000000604008981 */ /* 0x000ea2000c1e1500 */
[----:B------:R-:W-:-:S03]  /*04d0*/  ISETP.GE.AND P0, PT, R33, R53, PT ;  /* 0x000000352100720c */ /* 0x000fc60003f06270 */
[----:B------:R-:W3:Y:S01]  /*04e0*/  @!P1 LDG.E.U16 R3, [R4.64+0x40] ;  /* 0x0000400604039981 */ /* 0x000ee2000c1e1500 */
        /* <DEDUP_REMOVED lines=13> */
[----:B0-----:R-:W-:-:S02]  /*05c0*/  IADD3 R15, R44, 0x40, RZ ;  /* 0x000000402c0f7810 */ /* 0x001fc40007ffe0ff */
[C---:B------:R-:W-:Y:S02]  /*05d0*/  IADD3 R13, R44.reuse, 0x20, RZ ;  /* 0x000000202c0d7810 */ /* 0x040fe40007ffe0ff */
[C---:B------:R-:W-:Y:S02]  /*05e0*/  IADD3 R17, R44.reuse, 0x60, RZ ;  /* 0x000000602c117810 */ /* 0x040fe40007ffe0ff */
[-C--:B------:R-:W-:Y:S02]  /*05f0*/  LEA.HI.SX32 R29, R44, R44.reuse, 0x1b ;  /* 0x0000002c2c1d7211 */ /* 0x080fe400078fdaff */
[-C--:B------:R-:W-:Y:S02]  /*0600*/  LEA.HI.SX32 R15, R15, R44.reuse, 0x1b ;  /* 0x0000002c0f0f7211 */ /* 0x080fe400078fdaff */
[-C--:B------:R-:W-:Y:S01]  /*0610*/  LEA.HI.SX32 R13, R13, R44.reuse, 0x1b ;  /* 0x0000002c0d0d7211 */ /* 0x080fe200078fdaff */
[----:B------:R-:W-:Y:S01]  /*0620*/  IMAD.SHL.U32 R29, R29, 0x2, RZ ;  /* 0x000000021d1d7824 */ /* 0x000fe200078e00ff */
[----:B------:R-:W-:Y:S01]  /*0630*/  LEA.HI.SX32 R17, R17, R44, 0x1b ;  /* 0x0000002c11117211 */ /* 0x000fe200078fdaff */
[----:B------:R-:W-:Y:S01]  /*0640*/  IMAD.SHL.U32 R27, R15, 0x2, RZ ;  /* 0x000000020f1b7824 */ /* 0x000fe200078e00ff */
[----:B------:R-:W-:-:S02]  /*0650*/  SHF.L.U32 R28, R13, 0x1, RZ ;  /* 0x000000010d1c7819 */ /* 0x000fc400000006ff */
[C---:B------:R-:W-:Y:S01]  /*0660*/  IADD3 R13, R44.reuse, 0x80, RZ ;  /* 0x000000802c0d7810 */ /* 0x040fe20007ffe0ff */
[----:B------:R-:W-:Y:S01]  /*0670*/  IMAD.SHL.U32 R26, R17, 0x2, RZ ;  /* 0x00000002111a7824 */ /* 0x000fe200078e00ff */
[C---:B------:R-:W-:Y:S02]  /*0680*/  IADD3 R15, R44.reuse, 0xa0, RZ ;  /* 0x000000a02c0f7810 */ /* 0x040fe40007ffe0ff */
[C---:B------:R-:W-:Y:S02]  /*0690*/  IADD3 R17, R44.reuse, 0xc0, RZ ;  /* 0x000000c02c117810 */ /* 0x040fe40007ffe0ff */
[----:B------:R-:W-:Y:S02]  /*06a0*/  IADD3 R19, R44, 0xe0, RZ ;  /* 0x000000e02c137810 */ /* 0x000fe40007ffe0ff */
[-C--:B------:R-:W-:Y:S02]  /*06b0*/  LEA.HI.SX32 R13, R13, R44.reuse, 0x1b ;  /* 0x0000002c0d0d7211 */ /* 0x080fe400078fdaff */
[----:B------:R-:W-:-:S02]  /*06c0*/  LEA.HI.SX32 R15, R15, R44, 0x1b ;  /* 0x0000002c0f0f7211 */ /* 0x000fc400078fdaff */
[-C--:B------:R-:W-:Y:S02]  /*06d0*/  LEA.HI.SX32 R17, R17, R44.reuse, 0x1b ;  /* 0x0000002c11117211 */ /* 0x080fe400078fdaff */
[----:B------:R-:W-:Y:S01]  /*06e0*/  LEA.HI.SX32 R19, R19, R44, 0x1b ;  /* 0x0000002c13137211 */ /* 0x000fe200078fdaff */
[----:B------:R-:W-:Y:S01]  /*06f0*/  IMAD.SHL.U32 R24, R15, 0x2, RZ ;  /* 0x000000020f187824 */ /* 0x000fe200078e00ff */
[----:B------:R-:W-:Y:S01]  /*0700*/  SHF.L.U32 R25, R13, 0x1, RZ ;  /* 0x000000010d197819 */ /* 0x000fe200000006ff */
[----:B------:R-:W-:Y:S01]  /*0710*/  IMAD.SHL.U32 R23, R17, 0x2, RZ ;  /* 0x0000000211177824 */ /* 0x000fe200078e00ff */
[-C--:B------:R-:W-:Y:S01]  /*0720*/  ISETP.GE.AND P6, PT, R54, R53.reuse, PT ;  /* 0x000000353600720c */ /* 0x080fe20003fc6270 */
[----:B------:R-:W-:Y:S01]  /*0730*/  IMAD.SHL.U32 R22, R19, 0x2, RZ ;  /* 0x0000000213167824 */ /* 0x000fe200078e00ff */
[-C--:B------:R-:W-:Y:S02]  /*0740*/  ISETP.GE.AND P5, PT, R46, R53.reuse, PT ;  /* 0x000000352e00720c */ /* 0x080fe40003fa6270 */
[----:B------:R-:W-:-:S02]  /*0750*/  ISETP.GE.AND P4, PT, R35, R53, PT ;  /* 0x000000352300720c */ /* 0x000fc40003f86270 */
        /* <DEDUP_REMOVED lines=8> */
[----:B0-----:R-:W-:-:S03]  /*07e0*/  SHF.L.U32 R0, R44, 0x3, RZ ;  /* 0x000000032c007819 */ /* 0x001fc600000006ff */
[----:B------:R0:W-:Y:S01]  /*07f0*/  STS.U16 [R26+0xc0], R7 ;  /* 0x0000c0071a007388 */ /* 0x0001e20000000400 */
[----:B------:R-:W-:Y:S02]  /*0800*/  LEA.HI.SX32 R20, R0, R0, 0x1b ;  /* 0x0000000000147211 */ /* 0x000fe400078fdaff */
[----:B-1----:R-:W-:Y:S01]  /*0810*/  MOV R3, R55 ;  /* 0x0000003700037202 */ /* 0x002fe20000000f00 */
[----:B--2---:R-:W-:Y:S01]  /*0820*/  IMAD.MOV.U32 R2, RZ, RZ, R10 ;  /* 0x000000ffff027224 */ /* 0x004fe200078e000a */
[----:B------:R-:W-:Y:S01]  /*0830*/  PRMT R0, RZ, 0x7610, R0 ;  /* 0x00007610ff007816 */ /* 0x000fe20000000000 */
[----:B------:R-:W-:Y:S01]  /*0840*/  IMAD.SHL.U32 R20, R20, 0x2, RZ ;  /* 0x0000000214147824 */ /* 0x000fe200078e00ff */
[----:B------:R1:W-:Y:S01]  /*0850*/  STS.U16 [R25+0x100], R6 ;  /* 0x0001000619007388 */ /* 0x0003e20000000400 */
[----:B0-----:R-:W-:-:S03]  /*0860*/  PRMT R7, RZ, 0x7610, R7 ;  /* 0x00007610ff077816 */ /* 0x001fc60000000007 */
[----:B------:R0:W-:Y:S04]  /*0870*/  STS.U16 [R24+0x140], R9 ;  /* 0x0001400918007388 */ /* 0x0001e80000000400 */
        /* <DEDUP_REMOVED lines=13> */
[----:B0-----:R-:W-:Y:S02]  /*0950*/  PRMT R9, RZ, 0x7610, R9 ;  /* 0x00007610ff097816 */ /* 0x001fe40000000009 */
[----:B--2---:R-:W-:Y:S02]  /*0960*/  PRMT R8, RZ, 0x7610, R8 ;  /* 0x00007610ff087816 */ /* 0x004fe40000000008 */
[----:B---3--:R-:W-:Y:S02]  /*0970*/  PRMT R11, RZ, 0x7610, R11 ;  /* 0x00007610ff0b7816 */ /* 0x008fe4000000000b */
[----:B------:R-:W-:Y:S01]  /*0980*/  PRMT R10, RZ, 0x7610, R10 ;  /* 0x00007610ff0a7816 */ /* 0x000fe2000000000a */
[----:B------:R-:W2:Y:S01]  /*0990*/  @!P6 LDG.E.U16 R7, [R2.64+0x40] ;  /* 0x000040060207e981 */ /* 0x000ea2000c1e1500 */
[----:B------:R-:W-:-:S03]  /*09a0*/  ISETP.GE.AND P6, PT, R30, R53, PT ;  /* 0x000000351e00720c */ /* 0x000fc60003fc6270 */
[----:B------:R-:W3:Y:S04]  /*09b0*/  @!P5 LDG.E.U16 R0, [R2.64] ;  /* 0x000000060200d981 */ /* 0x000ee8000c1e1500 */
[----:B------:R-:W2:Y:S04]  /*09c0*/  @!P4 LDG.E.U16 R6, [R2.64+0x80] ;  /* 0x000080060206c981 */ /* 0x000ea8000c1e1500 */
[----:B------:R-:W2:Y:S04]  /*09d0*/  @!P3 LDG.E.U16 R9, [R2.64+0xc0] ;  /* 0x0000c0060209b981 */ /* 0x000ea8000c1e1500 */
[----:B------:R-:W2:Y:S04]  /*09e0*/  @!P2 LDG.E.U16 R8, [R2.64+0x100] ;  /* 0x000100060208a981 */ /* 0x000ea8000c1e1500 */
[----:B------:R-:W2:Y:S04]  /*09f0*/  @!P1 LDG.E.U16 R11, [R2.64+0x140] ;  /* 0x00014006020b9981 */ /* 0x000ea8000c1e1500 */
[----:B------:R-:W2:Y:S04]  /*0a00*/  @!P0 LDG.E.U16 R10, [R2.64+0x180] ;  /* 0x00018006020a8981 */ /* 0x000ea8000c1e1500 */
[----:B------:R-:W2:Y:S01]  /*0a10*/  @!P6 LDG.E.U16 R13, [R2.64+0x1c0] ;  /* 0x0001c006020de981 */ /* 0x000ea2000c1e1500 */
[----:B------:R-:W-:Y:S01]  /*0a20*/  ULDC.U8 UR5, c[0x0][0x17e] ;  /* 0x00005f8000057ab9 */ /* 0x000fe20000000000 */
[----:B------:R-:W-:Y:S01]  /*0a30*/  BSSY B0, `(.L_x_4703) ;  /* 0x000004f000007945 */ /* 0x000fe20003800000 */
[----:B------:R-:W-:Y:S01]  /*0a40*/  UMOV UR4, URZ ;  /* 0x0000003f00047c82 */ /* 0x000fe20008000000 */
[----:B----4-:R-:W-:-:S02]  /*0a50*/  PRMT R62, RZ, 0x5410, R62 ;  /* 0x00005410ff3e7816 */ /* 0x010fc4000000003e */
[----:B------:R-:W-:Y:S02]  /*0a60*/  PRMT R63, RZ, 0x5410, R63 ;  /* 0x00005410ff3f7816 */ /* 0x000fe4000000003f */
[----:B------:R-:W-:Y:S02]  /*0a70*/  PRMT R64, RZ, 0x5410, R64 ;  /* 0x00005410ff407816 */ /* 0x000fe40000000040 */
[----:B------:R-:W-:Y:S01]  /*0a80*/  PRMT R65, RZ, 0x5410, R65 ;  /* 0x00005410ff417816 */ /* 0x000fe20000000041 */
[----:B---3--:R-:W-:Y:S04]  /*0a90*/  STS.U16 [R29], R0 ;  /* 0x000000001d007388 */ /* 0x008fe80000000400 */
[----:B--2---:R-:W-:Y:S04]  /*0aa0*/  STS.U16 [R28+0x40], R7 ;  /* 0x000040071c007388 */ /* 0x004fe80000000400 */
        /* <DEDUP_REMOVED lines=24> */
[--C-:B------:R-:W-:Y:S01]  /*0c30*/  FADD.FTZ R57, R0, R49.reuse ;  /* 0x0000003100397221 */ /* 0x100fe20000010000 */
        /* <DEDUP_REMOVED lines=17> */
[----:B------:R-:W-:-:S02]  /*0d50*/  IMAD.MOV.U32 R9, RZ, RZ, 0x3d39bf78 ;  /* 0x3d39bf78ff097424 */ /* 0x000fc400078e00ff */
        /* <DEDUP_REMOVED lines=28> */
.L_x_4704:
[----:B------:R-:W-:Y:S05]  /*0f20*/  BSYNC B0 ;  /* 0x0000000000007941 */ /* 0x000fea0003800000 */
.L_x_4703:
        /* <DEDUP_REMOVED lines=11> */
[----:B------:R-:W-:Y:S01]  /*0fe0*/  MOV R11, 0x3d39bf78 ;  /* 0x3d39bf78000b7802 */ /* 0x000fe20000000f00 */
        /* <DEDUP_REMOVED lines=29> */
.L_x_4706:
[----:B------:R-:W-:Y:S05]  /*11c0*/  BSYNC B0 ;  /* 0x0000000000007941 */ /* 0x000fea0003800000 */
.L_x_4705:
        /* <DEDUP_REMOVED lines=47> */
.L_x_4708:
[----:B------:R-:W-:Y:S05]  /*14c0*/  BSYNC B0 ;  /* 0x0000000000007941 */ /* 0x000fea0003800000 */
.L_x_4707:
        /* <DEDUP_REMOVED lines=33> */
.L_x_4710:
[----:B------:R-:W-:Y:S05]  /*16e0*/  BSYNC B0 ;  /* 0x0000000000007941 */ /* 0x000fea0003800000 */
.L_x_4709:
        /* <DEDUP_REMOVED lines=33> */
.L_x_4712:
[----:B------:R-:W-:Y:S05]  /*1900*/  BSYNC B0 ;  /* 0x0000000000007941 */ /* 0x000fea0003800000 */
.L_x_4711:
        /* <DEDUP_REMOVED lines=33> */
.L_x_4714:
[----:B------:R-:W-:Y:S05]  /*1b20*/  BSYNC B0 ;  /* 0x0000000000007941 */ /* 0x000fea0003800000 */
.L_x_4713:
        /* <DEDUP_REMOVED lines=33> */
.L_x_4716:
[----:B------:R-:W-:Y:S05]  /*1d40*/  BSYNC B0 ;  /* 0x0000000000007941 */ /* 0x000fea0003800000 */
.L_x_4715:
        /* <DEDUP_REMOVED lines=33> */
.L_x_4718:
[----:B------:R-:W-:Y:S05]  /*1f60*/  BSYNC B0 ;  /* 0x0000000000007941 */ /* 0x000fea0003800000 */
.L_x_4717:
        /* <DEDUP_REMOVED lines=27> */
[----:B------:R-:W-:-:S03]  /*2120*/  LEA.HI.X R75, R8, c[0x0][0x234], R75, 0x2, P1 ;  /* 0x00008d00084b7a11 */ /* 0x000fc600008f144b */
[----:B------:R-:W-:-:S04]  /*2130*/  IMAD.WIDE.U32 R6, R52, c[0x0][0x180], RZ ;  /* 0x0000600034067a25 */ /* 0x000fc800078e00ff */
[----:B------:R-:W-:Y:S01]  /*2140*/  IMAD.IADD R73, R7, 0x1, R73 ;  /* 0x0000000107497824 */ /* 0x000fe200078e0249 */
[----:B------:R-:W-:Y:S01]  /*2150*/  LEA R72, P0, R6, c[0x0][0x220], 0x2 ;  /* 0x0000880006487a11 */ /* 0x000fe200078010ff */
[----:B------:R-:W-:Y:S01]  /*2160*/  IMAD.WIDE R12, R71, 0x8, R12 ;  /* 0x00000008470c7825 */ /* 0x000fe200078e020c */
[----:B------:R-:W-:Y:S02]  /*2170*/  LEA R71, P2, R10, c[0x0][0x228], 0x2 ;  /* 0x00008a000a477a11 */ /* 0x000fe400078410ff */
[----:B------:R-:W-:Y:S01]  /*2180*/  LEA.HI.X R73, R6, c[0x0][0x224], R73, 0x2, P0 ;  /* 0x0000890006497a11 */ /* 0x000fe200000f1449 */
[----:B------:R-:W-:Y:S01]  /*2190*/  IMAD.IADD R7, R11, 0x1, R77 ;  /* 0x000000010b077824 */ /* 0x000fe200078e024d */
[----:B------:R-:W-:Y:S01]  /*21a0*/  ISETP.NE.AND P0, PT, R47, RZ, PT ;  /* 0x000000ff2f00720c */ /* 0x000fe20003f05270 */
[----:B------:R-:W-:Y:S01]  /*21b0*/  FMUL.FTZ R66, R66, R61 ;  /* 0x0000003d42427220 */ /* 0x000fe20000410000 */
[----:B------:R-:W-:Y:S01]  /*21c0*/  MOV R76, R12 ;  /* 0x0000000c004c7202 */ /* 0x000fe20000000f00 */
[----:B------:R-:W-:Y:S01]  /*21d0*/  IMAD.MOV.U32 R77, RZ, RZ, RZ ;  /* 0x000000ffff4d7224 */ /* 0x000fe200078e00ff */
[----:B------:R-:W-:-:S02]  /*21e0*/  LEA.HI.X R74, R10, c[0x0][0x22c], R7, 0x2, P2 ;  /* 0x00008b000a4a7a11 */ /* 0x000fc400010f1407 */
[----:B------:R-:W-:Y:S02]  /*21f0*/  ISETP.EQ.OR P0, PT, R43, RZ, P0 ;  /* 0x000000ff2b00720c */ /* 0x000fe40000702670 */
.L_x_4720:
[----:B------:R-:W-:Y:S01]  /*2200*/  MOV R6, R72 ;  /* 0x0000004800067202 */ /* 0x000fe20000000f00 */
[----:B------:R-:W-:-:S05]  /*2210*/  IMAD.MOV.U32 R7, RZ, RZ, R73 ;  /* 0x000000ffff077224 */ /* 0x000fca00078e0049 */
[----:B------:R0:W2:Y:S01]  /*2220*/  LDG.E R10, [R6.64] ;  /* 0x00000006060a7981 */ /* 0x0000a2000c1e1900 */
[----:B------:R-:W-:Y:S01]  /*2230*/  MOV R8, R71 ;  /* 0x0000004700087202 */ /* 0x000fe20000000f00 */
[----:B------:R-:W-:Y:S02]  /*2240*/  IMAD.MOV.U32 R9, RZ, RZ, R74 ;  /* 0x000000ffff097224 */ /* 0x000fe400078e004a */
[----:B------:R-:W1:Y:S04]  /*2250*/  S2R R12, SR_TID.X ;  /* 0x00000000000c7919 */ /* 0x000e680000002100 */
[----:B------:R1:W3:Y:S01]  /*2260*/  LDG.E R79, [R8.64] ;  /* 0x00000006084f7981 */ /* 0x0002e2000c1e1900 */
[----:B0-----:R-:W-:Y:S01]  /*2270*/  MOV R6, R70 ;  /* 0x0000004600067202 */ /* 0x001fe20000000f00 */
[----:B------:R-:W-:-:S05]  /*2280*/  IMAD.MOV.U32 R7, RZ, RZ, R75 ;  /* 0x000000ffff077224 */ /* 0x000fca00078e004b */
[----:B------:R0:W3:Y:S01]  /*2290*/  LDG.E R78, [R6.64] ;  /* 0x00000006064e7981 */ /* 0x0000e2000c1e1900 */
[-C--:B------:R-:W-:Y:S02]  /*22a0*/  ISETP.GE.U32.AND P1, PT, R42, R53.reuse, PT ;  /* 0x000000352a00720c */ /* 0x080fe40003f26070 */
[----:B------:R-:W-:Y:S02]  /*22b0*/  ISETP.GE.U32.AND P2, PT, R41, R53, PT ;  /* 0x000000352900720c */ /* 0x000fe40003f46070 */
[----:B-1----:R-:W-:-:S04]  /*22c0*/  SHF.L.U32 R8, R12, 0x3, RZ ;  /* 0x000000030c087819 */ /* 0x002fc800000006ff */
[-C--:B------:R-:W-:Y:S02]  /*22d0*/  ISETP.GE.U32.AND P6, PT, R8, R53.reuse, PT ;  /* 0x000000350800720c */ /* 0x080fe40003fc6070 */
[-C--:B------:R-:W-:Y:S02]  /*22e0*/  ISETP.GE.U32.AND P3, PT, R40, R53.reuse, PT ;  /* 0x000000352800720c */ /* 0x080fe40003f66070 */
[-C--:B------:R-:W-:Y:S02]  /*22f0*/  ISETP.GE.U32.AND P4, PT, R39, R53.reuse, PT ;  /* 0x000000352700720c */ /* 0x080fe40003f86070 */
[----:B------:R-:W-:Y:S02]  /*2300*/  FSEL R84, R65, RZ, !P3 ;  /* 0x000000ff41547208 */ /* 0x000fe40005800000 */
[----:B------:R-:W-:Y:S01]  /*2310*/  ISETP.GE.U32.AND P5, PT, R38, R53, PT ;  /* 0x000000352600720c */ /* 0x000fe20003fa6070 */
[----:B--2---:R-:W-:-:S04]  /*2320*/  FMUL.FTZ R10, R10, 1.4426950216293334961 ;  /* 0x3fb8aa3b0a0a7820 */ /* 0x004fc80000410000 */
[C---:B------:R-:W-:Y:S02]  /*2330*/  FMUL.FTZ R11, R10.reuse, R59 ;  /* 0x0000003b0a0b7220 */ /* 0x040fe40000410000 */
[C---:B------:R-:W-:Y:S02]  /*2340*/  FMUL.FTZ R80, R10.reuse, R58 ;  /* 0x0000003a0a507220 */ /* 0x040fe40000410000 */
[C---:B------:R-:W-:Y:S02]  /*2350*/  FMUL.FTZ R81, R10.reuse, R57 ;  /* 0x000000390a517220 */ /* 0x040fe40000410000 */
[----:B------:R1:W2:Y:S01]  /*2360*/  MUFU.EX2 R86, R80 ;  /* 0x0000005000567308 */ /* 0x0002a20000000800 */
[C---:B------:R-:W-:Y:S02]  /*2370*/  FMUL.FTZ R82, R10.reuse, R56 ;  /* 0x000000380a527220 */ /* 0x040fe40000410000 */
[----:B0-----:R-:W-:-:S05]  /*2380*/  FMUL.FTZ R6, R10, R55 ;  /* 0x000000370a067220 */ /* 0x001fca0000410000 */
[----:B------:R-:W0:Y:S01]  /*2390*/  MUFU.EX2 R11, R11 ;  /* 0x0000000b000b7308 */ /* 0x000e220000000800 */
[----:B------:R-:W-:-:S07]  /*23a0*/  FMUL.FTZ R7, R10, R54 ;  /* 0x000000360a077220 */ /* 0x000fce0000410000 */
[----:B------:R4:W5:Y:S01]  /*23b0*/  MUFU.EX2 R85, R81 ;  /* 0x0000005100557308 */ /* 0x0009620000000800 */
[----:B------:R-:W-:-:S07]  /*23c0*/  FMUL.FTZ R8, R10, R60 ;  /* 0x0000003c0a087220 */ /* 0x000fce0000410000 */
[----:B------:R0:W3:Y:S01]  /*23d0*/  MUFU.EX2 R89, R82 ;  /* 0x0000005200597308 */ /* 0x0000e20000000800 */
[----:B-1----:R-:W-:Y:S02]  /*23e0*/  FSEL R80, R62, RZ, !P6 ;  /* 0x000000ff3e507208 */ /* 0x002fe40007000000 */
[----:B----4-:R-:W-:-:S05]  /*23f0*/  FSEL R81, R63, RZ, !P1 ;  /* 0x000000ff3f517208 */ /* 0x010fca0004800000 */
[----:B------:R-:W1:Y:S01]  /*2400*/  MUFU.EX2 R6, R6 ;  /* 0x0000000600067308 */ /* 0x000e620000000800 */
[----:B--2---:R-:W-:Y:S01]  /*2410*/  FSEL R86, R86, 1, !P1 ;  /* 0x3f80000056567808 */ /* 0x004fe20004800000 */
[----:B------:R-:W-:Y:S01]  /*2420*/  FMUL.FTZ R10, R10, R61 ;  /* 0x0000003d0a0a7220 */ /* 0x000fe20000410000 */
[----:B0-----:R-:W-:-:S05]  /*2430*/  FSEL R83, R11, 1, !P6 ;  /* 0x3f8000000b537808 */ /* 0x001fca0007000000 */
[----:B------:R-:W0:Y:S01]  /*2440*/  MUFU.EX2 R7, R7 ;  /* 0x0000000700077308 */ /* 0x000e220000000800 */
[----:B------:R-:W-:Y:S01]  /*2450*/  FSEL R82, R64, RZ, !P2 ;  /* 0x000000ff40527208 */ /* 0x000fe20005000000 */
[-C--:B------:R-:W-:Y:S01]  /*2460*/  FFMA.FTZ R9, R80, R86.reuse, R81 ;  /* 0x0000005650097223 */ /* 0x080fe20000010051 */
[----:B-----5:R-:W-:Y:S01]  /*2470*/  FSEL R85, R85, 1, !P2 ;  /* 0x3f80000055557808 */ /* 0x020fe20005000000 */
[----:B------:R-:W-:-:S04]  /*2480*/  FMUL.FTZ R88, R83, R86 ;  /* 0x0000005653587220 */ /* 0x000fc80000410000 */
[----:B------:R-:W2:Y:S01]  /*2490*/  MUFU.EX2 R8, R8 ;  /* 0x0000000800087308 */ /* 0x000ea20000000800 */
[----:B---3--:R-:W-:Y:S01]  /*24a0*/  FSEL R89, R89, 1, !P3 ;  /* 0x3f80000059597808 */ /* 0x008fe20005800000 */
[C---:B------:R-:W-:Y:S02]  /*24b0*/  FFMA.FTZ R9, R85.reuse, R9, R82 ;  /* 0x0000000955097223 */ /* 0x040fe40000010052 */
[----:B------:R-:W-:-:S04]  /*24c0*/  FMUL.FTZ R90, R85, R88 ;  /* 0x00000058555a7220 */ /* 0x000fc80000410000 */
[----:B------:R-:W3:Y:S01]  /*24d0*/  MUFU.EX2 R10, R10 ;  /* 0x0000000a000a7308 */ /* 0x000ee20000000800 */
[----:B------:R-:W-:Y:S01]  /*24e0*/  FSEL R88, R68, RZ, !P4 ;  /* 0x000000ff44587208 */ /* 0x000fe20006000000 */
[C---:B------:R-:W-:Y:S01]  /*24f0*/  FFMA.FTZ R9, R89.reuse, R9, R84 ;  /* 0x0000000959097223 */ /* 0x040fe20000010054 */
[----:B-1----:R-:W-:Y:S01]  /*2500*/  FSEL R91, R6, 1, !P4 ;  /* 0x3f800000065b7808 */ /* 0x002fe20006000000 */
[----:B------:R-:W-:Y:S01]  /*2510*/  FMUL.FTZ R6, R89, R90 ;  /* 0x0000005a59067220 */ /* 0x000fe20000410000 */
[----:B------:R-:W-:Y:S02]  /*2520*/  ISETP.GE.U32.AND P6, PT, R37, R53, PT ;  /* 0x000000352500720c */ /* 0x000fe40003fc6070 */
[----:B------:R-:W-:Y:S01]  /*2530*/  FSEL R90, R67, RZ, !P5 ;  /* 0x000000ff435a7208 */ /* 0x000fe20006800000 */
[----:B------:R-:W-:Y:S01]  /*2540*/  FFMA.FTZ R9, R91, R9, R88 ;  /* 0x000000095b097223 */ /* 0x000fe20000010058 */
[----:B0-----:R-:W-:Y:S01]  /*2550*/  FSEL R93, R7, 1, !P5 ;  /* 0x3f800000075d7808 */ /* 0x001fe20006800000 */
[----:B------:R-:W-:Y:S01]  /*2560*/  FMUL.FTZ R6, R91, R6 ;  /* 0x000000065b067220 */ /* 0x000fe20000410000 */
[----:B------:R-:W-:-:S02]  /*2570*/  ISETP.GE.U32.AND P1, PT, R36, R53, PT ;  /* 0x000000352400720c */ /* 0x000fc40003f26070 */
[----:B------:R-:W-:Y:S01]  /*2580*/  FSEL R92, R69, RZ, !P6 ;  /* 0x000000ff455c7208 */ /* 0x000fe20007000000 */
[C---:B------:R-:W-:Y:S01]  /*2590*/  FFMA.FTZ R9, R93.reuse, R9, R90 ;  /* 0x000000095d097223 */ /* 0x040fe2000001005a */
[----:B--2---:R-:W-:Y:S01]  /*25a0*/  FSEL R95, R8, 1, !P6 ;  /* 0x3f800000085f7808 */ /* 0x004fe20007000000 */
[----:B------:R-:W-:Y:S01]  /*25b0*/  FMUL.FTZ R6, R93, R6 ;  /* 0x000000065d067220 */ /* 0x000fe20000410000 */
[----:B------:R-:W-:Y:S02]  /*25c0*/  FSEL R94, R66, RZ, !P1 ;  /* 0x000000ff425e7208 */ /* 0x000fe40004800000 */
[----:B---3--:R-:W-:Y:S01]  /*25d0*/  FSEL R97, R10, 1, !P1 ;  /* 0x3f8000000a617808 */ /* 0x008fe20004800000 */
        /* <DEDUP_REMOVED lines=72> */
[----:B------:R-:W-:Y:S01]  /*2a60*/  FMUL.FTZ R78, R78, R79 ;  /* 0x0000004f4e4e7220 */ /* 0x000fe20000410000 */
        /* <DEDUP_REMOVED lines=15> */
.L_x_4719:
[----:B------:R-:W-:Y:S01]  /*2b60*/  BAR.SYNC.DEFER_BLOCKING 0x0 ;  /* 0x0000000000007b1d */ /* 0x000fe20000010000 */
[----:B------:R-:W-:Y:S02]  /*2b70*/  ISETP.NE.AND P0, PT, R12, RZ, PT ;  /* 0x000000ff0c00720c */ /* 0x000fe40003f05270 */
[----:B------:R-:W-:Y:S02]  /*2b80*/  F2FP.BF16.PACK_AB R6, R0, R21 ;  /* 0x000000150006723e */ /* 0x000fe400000010ff */
[----:B------:R-:W-:Y:S01]  /*2b90*/  F2FP.BF16.PACK_AB R7, R18, R19 ;  /* 0x000000131207723e */ /* 0x000fe200000010ff */
[----:B------:R-:W-:Y:S01]  /*2ba0*/  BSSY B0, `(.L_x_4721) ;  /* 0x0000036000007945 */ /* 0x000fe20003800000 */
[----:B------:R-:W-:-:S02]  /*2bb0*/  PRMT R10, R6, 0x7610, R10 ;  /* 0x00007610060a7816 */ /* 0x000fc4000000000a */
[----:B------:R-:W-:Y:S02]  /*2bc0*/  PRMT R8, R6, 0x7632, R8 ;  /* 0x0000763206087816 */ /* 0x000fe40000000008 */
[----:B------:R-:W-:Y:S02]  /*2bd0*/  F2FP.BF16.PACK_AB R6, R16, R17 ;  /* 0x000000111006723e */ /* 0x000fe400000010ff */
[C---:B------:R-:W-:Y:S02]  /*2be0*/  PRMT R9, R7.reuse, 0x7610, R9 ;  /* 0x0000761007097816 */ /* 0x040fe40000000009 */
[----:B------:R-:W-:Y:S02]  /*2bf0*/  PRMT R11, R7, 0x7632, R11 ;  /* 0x00007632070b7816 */ /* 0x000fe4000000000b */
[----:B------:R-:W-:Y:S02]  /*2c00*/  F2FP.BF16.PACK_AB R7, R14, R15 ;  /* 0x0000000f0e07723e */ /* 0x000fe400000010ff */
[----:B------:R-:W-:-:S02]  /*2c10*/  PRMT R53, R6, 0x7610, R53 ;  /* 0x0000761006357816 */ /* 0x000fc40000000035 */
[----:B------:R-:W-:Y:S02]  /*2c20*/  PRMT R54, R6, 0x7632, R54 ;  /* 0x0000763206367816 */ /* 0x000fe40000000036 */
[----:B------:R-:W-:Y:S01]  /*2c30*/  @!P0 MOV R6, 0xffffff00 ;  /* 0xffffff0000068802 */ /* 0x000fe20000000f00 */
[----:B------:R0:W-:Y:S01]  /*2c40*/  STS.U16 [R20+0x2], R8 ;  /* 0x0000020814007388 */ /* 0x0001e20000000400 */
[----:B------:R-:W-:-:S03]  /*2c50*/  PRMT R55, R7, 0x7632, R55 ;  /* 0x0000763207377816 */ /* 0x000fc60000000037 */
[----:B------:R-:W-:Y:S04]  /*2c60*/  STS.U16 [R20], R10 ;  /* 0x0000000a14007388 */ /* 0x000fe80000000400 */
[----:B------:R-:W-:Y:S01]  /*2c70*/  STS.U16 [R20+0x4], R9 ;  /* 0x0000040914007388 */ /* 0x000fe20000000400 */
[----:B0-----:R-:W-:-:S03]  /*2c80*/  @!P0 IMAD R8, R43, R6, c[0x0][0x168] ;  /* 0x00005a002b088624 */ /* 0x001fc600078e0206 */
[----:B------:R0:W-:Y:S01]  /*2c90*/  STS.U16 [R20+0x6], R11 ;  /* 0x0000060b14007388 */ /* 0x0001e20000000400 */
[----:B------:R-:W-:-:S03]  /*2ca0*/  IMAD.SHL.U32 R6, R43, 0x100, RZ ;  /* 0x000001002b067824 */ /* 0x000fc600078e00ff */
[----:B------:R-:W-:Y:S04]  /*2cb0*/  STS.U16 [R20+0x8], R53 ;  /* 0x0000083514007388 */ /* 0x000fe80000000400 */
[----:B------:R-:W-:Y:S01]  /*2cc0*/  STS.U16 [R20+0xa], R54 ;  /* 0x00000a3614007388 */ /* 0x000fe20000000400 */
[----:B0-----:R-:W-:-:S03]  /*2cd0*/  IMAD.WIDE.U32 R10, R48, c[0x0][0x200], RZ ;  /* 0x00008000300a7a25 */ /* 0x001fc600078e00ff */
[----:B------:R0:W-:Y:S04]  /*2ce0*/  STS.U16 [R20+0xc], R7 ;  /* 0x00000c0714007388 */ /* 0x0001e80000000400 */
[----:B------:R1:W-:Y:S01]  /*2cf0*/  STS.U16 [R20+0xe], R55 ;  /* 0x00000e3714007388 */ /* 0x0003e20000000400 */
[----:B------:R-:W-:-:S06]  /*2d00*/  NOP ;  /* 0x0000000000007918 */ /* 0x000fcc0000000000 */
[----:B------:R-:W-:Y:S01]  /*2d10*/  LDS.U16 R13, [R29] ;  /* 0x000000001d0d7984 */ /* 0x000fe20000000400 */
[----:B0-----:R-:W-:Y:S02]  /*2d20*/  IMAD R7, R87, c[0x0][0x200], RZ ;  /* 0x0000800057077a24 */ /* 0x001fe400078e02ff */
[----:B------:R-:W-:Y:S01]  /*2d30*/  IMAD.MOV.U32 R54, RZ, RZ, -0x100 ;  /* 0xffffff00ff367424 */ /* 0x000fe200078e00ff */
[----:B------:R-:W-:Y:S01]  /*2d40*/  LDS.U16 R61, [R28+0x40] ;  /* 0x000040001c3d7984 */ /* 0x000fe20000000400 */
[----:B------:R-:W-:Y:S01]  /*2d50*/  IMAD R53, R48, c[0x0][0x204], R7 ;  /* 0x0000810030357a24 */ /* 0x000fe200078e0207 */
[----:B------:R-:W-:Y:S01]  /*2d60*/  SHF.R.S32.HI R7, RZ, 0x1f, R6 ;  /* 0x0000001fff077819 */ /* 0x000fe20000011406 */
[----:B-1----:R-:W-:Y:S01]  /*2d70*/  IMAD R55, R43, R54, c[0x0][0x168] ;  /* 0x00005a002b377624 */ /* 0x002fe200078e0236 */
[----:B------:R-:W-:Y:S01]  /*2d80*/  LDS.U16 R63, [R27+0x80] ;  /* 0x000080001b3f7984 */ /* 0x000fe20000000400 */
[C---:B------:R-:W-:Y:S02]  /*2d90*/  LOP3.LUT R54, R46.reuse, 0x20, RZ, 0xfc, !PT ;  /* 0x000000202e367812 */ /* 0x040fe400078efcff */
[----:B------:R-:W-:Y:S01]  /*2da0*/  IADD3 R11, R11, R53, RZ ;  /* 0x000000350b0b7210 */ /* 0x000fe20007ffe0ff */
        /* <DEDUP_REMOVED lines=21> */
.L_x_4722:
[----:B------:R-:W-:Y:S05]  /*2f00*/  BSYNC B0 ;  /* 0x0000000000007941 */ /* 0x000fea0003800000 */
.L_x_4721:
[----:B------:R-:W-:Y:S01]  /*2f10*/  IMAD R57, R51, c[0x0][0x208], RZ ;  /* 0x0000820033397a24 */ /* 0x000fe200078e02ff */
[----:B------:R-:W-:Y:S01]  /*2f20*/  SHF.L.U64.HI R53, R54, 0x1, R45 ;  /* 0x0000000136357819 */ /* 0x000fe2000001022d */
[----:B------:R-:W-:Y:S01]  /*2f30*/  IMAD.WIDE.U32 R10, R52, c[0x0][0x208], R10 ;  /* 0x00008200340a7a25 */ /* 0x000fe200078e000a */
[----:B------:R-:W-:Y:S02]  /*2f40*/  ISETP.GE.AND P6, PT, R54, R75, PT ;  /* 0x0000004b3600720c */ /* 0x000fe40003fc6270 */
[----:B------:R-:W-:Y:S01]  /*2f50*/  ISETP.GE.AND P1, PT, R46, R55, PT ;  /* 0x000000372e00720c */ /* 0x000fe20003f26270 */
[----:B0-----:R-:W-:Y:S01]  /*2f60*/  IMAD.SHL.U32 R13, R54, 0x2, RZ ;  /* 0x00000002360d7824 */ /* 0x001fe200078e00ff */
[----:B------:R-:W-:Y:S01]  /*2f70*/  IADD3 R58, P2, R6, R10, RZ ;  /* 0x0000000a063a7210 */ /* 0x000fe20007f5e0ff */
[----:B------:R-:W-:Y:S01]  /*2f80*/  IMAD R59, R52, c[0x0][0x20c], R57 ;  /* 0x00008300343b7a24 */ /* 0x000fe200078e0239 */
[----:B------:R-:W-:Y:S02]  /*2f90*/  ISETP.GE.AND P5, PT, R34, R75, PT ;  /* 0x0000004b2200720c */ /* 0x000fe40003fa6270 */
[----:B------:R-:W-:-:S02]  /*2fa0*/  IADD3 R56, P3, R13, c[0x0][0x258], RZ ;  /* 0x000096000d387a10 */ /* 0x000fc40007f7e0ff */
[----:B------:R-:W-:Y:S02]  /*2fb0*/  IADD3.X R11, R7, R59, R11, P2, !PT ;  /* 0x0000003b070b7210 */ /* 0x000fe400017fe40b */
[-C--:B------:R-:W-:Y:S02]  /*2fc0*/  ISETP.GE.AND P2, PT, R35, R75.reuse, PT ;  /* 0x0000004b2300720c */ /* 0x080fe40003f46270 */
[----:B------:R-:W-:Y:S02]  /*2fd0*/  IADD3.X R57, R53, c[0x0][0x25c], RZ, P3, !PT ;  /* 0x0000970035397a10 */ /* 0x000fe40001ffe4ff */
[C---:B------:R-:W-:Y:S02]  /*2fe0*/  LEA R10, P3, R58.reuse, R56, 0x1 ;  /* 0x000000383a0a7211 */ /* 0x040fe400078608ff */
[----:B------:R-:W-:Y:S02]  /*2ff0*/  ISETP.GE.AND P4, PT, R33, R75, PT ;  /* 0x0000004b2100720c */ /* 0x000fe40003f86270 */
[----:B------:R-:W-:Y:S01]  /*3000*/  LEA.HI.X R11, R58, R57, R11, 0x1, P3 ;  /* 0x000000393a0b7211 */ /* 0x000fe200018f0c0b */
[----:B------:R-:W-:Y:S01]  /*3010*/  IMAD R57, R87, c[0x0][0x1f0], RZ ;  /* 0x00007c0057397a24 */ /* 0x000fe200078e02ff */
[----:B------:R-:W-:Y:S01]  /*3020*/  ISETP.GE.AND P3, PT, R32, R75, PT ;  /* 0x0000004b2000720c */ /* 0x000fe20003f66270 */
[----:B------:R-:W-:-:S02]  /*3030*/  IMAD.WIDE.U32 R58, R48, c[0x0][0x1f0], RZ ;  /* 0x00007c00303a7a25 */ /* 0x000fc400078e00ff */
[----:B------:R0:W-:Y:S01]  /*3040*/  @!P2 STG.E.U16 [R10.64+0x40], R63 ;  /* 0x0000403f0a00a986 */ /* 0x0001e2000c101506 */
[-C--:B------:R-:W-:Y:S01]  /*3050*/  ISETP.GE.AND P2, PT, R31, R75.reuse, PT ;  /* 0x0000004b1f00720c */ /* 0x080fe20003f46270 */
[----:B------:R-:W-:Y:S02]  /*3060*/  IMAD R77, R48, c[0x0][0x1f4], R57 ;  /* 0x00007d00304d7a24 */ /* 0x000fe400078e0239 */
[----:B------:R1:W-:Y:S01]  /*3070*/  @!P6 STG.E.U16 [R10.64], R61 ;  /* 0x0000003d0a00e986 */ /* 0x0003e2000c101506 */
[----:B------:R-:W-:Y:S01]  /*3080*/  ISETP.GE.AND P6, PT, R30, R75, PT ;  /* 0x0000004b1e00720c */ /* 0x000fe20003fc6270 */
[----:B------:R-:W-:Y:S01]  /*3090*/  @!P1 IMAD.WIDE.U32 R56, R48, c[0x0][0x1f0], R6 ;  /* 0x00007c0030389a25 */ /* 0x000fe200078e0006 */
[----:B------:R-:W-:Y:S01]  /*30a0*/  IADD3 R59, R59, R77, RZ ;  /* 0x0000004d3b3b7210 */ /* 0x000fe20007ffe0ff */
[----:B------:R-:W-:Y:S02]  /*30b0*/  @!P5 STG.E.U16 [R10.64+0x80], R65 ;  /* 0x000080410a00d986 */ /* 0x000fe4000c101506 */
[----:B------:R-:W-:-:S02]  /*30c0*/  @!P1 IMAD.IADD R57, R77, 0x1, R57 ;  /* 0x000000014d399824 */ /* 0x000fc400078e0239 */
[----:B------:R-:W-:Y:S01]  /*30d0*/  @!P4 STG.E.U16 [R10.64+0xc0], R67 ;  /* 0x0000c0430a00c986 */ /* 0x000fe2000c101506 */
[----:B0-----:R-:W-:Y:S01]  /*30e0*/  IMAD R63, R51, c[0x0][0x1f8], RZ ;  /* 0x00007e00333f7a24 */ /* 0x001fe200078e02ff */
[----:B------:R-:W-:Y:S01]  /*30f0*/  ISETP.GE.AND P4, PT, R54, R55, PT ;  /* 0x000000373600720c */ /* 0x000fe20003f86270 */
[C---:B------:R-:W-:Y:S01]  /*3100*/  @!P1 IMAD.WIDE.U32 R56, R52.reuse, c[0x0][0x1f8], R56 ;  /* 0x00007e0034389a25 */ /* 0x040fe200078e0038 */
[----:B------:R-:W-:Y:S03]  /*3110*/  @!P3 STG.E.U16 [R10.64+0x100], R69 ;  /* 0x000100450a00b986 */ /* 0x000fe6000c101506 */
[----:B------:R-:W-:Y:S01]  /*3120*/  IMAD.WIDE.U32 R58, R52, c[0x0][0x1f8], R58 ;  /* 0x00007e00343a7a25 */ /* 0x000fe200078e003a */
[----:B------:R-:W-:Y:S01]  /*3130*/  @!P2 STG.E.U16 [R10.64+0x140], R71 ;  /* 0x000140470a00a986 */ /* 0x000fe2000c101506 */
[----:B-1----:R-:W-:Y:S02]  /*3140*/  @!P1 IADD3 R61, P2, R46, R56, RZ ;  /* 0x000000382e3d9210 */ /* 0x002fe40007f5e0ff */
[----:B------:R-:W-:Y:S01]  /*3150*/  IMAD R63, R52, c[0x0][0x1fc], R63 ;  /* 0x00007f00343f7a24 */ /* 0x000fe200078e023f */
[----:B------:R0:W-:Y:S01]  /*3160*/  @!P6 STG.E.U16 [R10.64+0x180], R73 ;  /* 0x000180490a00e986 */ /* 0x0001e2000c101506 */
[----:B------:R-:W-:-:S02]  /*3170*/  IADD3 R56, P5, R13, c[0x0][0x268], RZ ;  /* 0x00009a000d387a10 */ /* 0x000fc40007fbe0ff */
[----:B------:R-:W-:Y:S02]  /*3180*/  IADD3 R60, P3, R6, R58, RZ ;  /* 0x0000003a063c7210 */ /* 0x000fe40007f7e0ff */
[----:B------:R-:W-:Y:S02]  /*3190*/  @!P1 IADD3.X R62, R45, R57, R63, P2, !PT ;  /* 0x000000392d3e9210 */ /* 0x000fe400017fe43f */
[----:B------:R-:W-:Y:S02]  /*31a0*/  IADD3.X R57, R53, c[0x0][0x26c], RZ, P5, !PT ;  /* 0x00009b0035397a10 */ /* 0x000fe40002ffe4ff */
[----:B------:R-:W-:Y:S02]  /*31b0*/  ISETP.GE.AND P5, PT, R35, R55, PT ;  /* 0x000000372300720c */ /* 0x000fe40003fa6270 */
[----:B------:R-:W-:Y:S02]  /*31c0*/  IADD3.X R59, R7, R63, R59, P3, !PT ;  /* 0x0000003f073b7210 */ /* 0x000fe40001ffe43b */
[----:B------:R-:W-:-:S02]  /*31d0*/  LEA R56, P3, R60, R56, 0x1 ;  /* 0x000000383c387211 */ /* 0x000fc400078608ff */
[----:B0-----:R-:W-:Y:S02]  /*31e0*/  PRMT R11, RZ, 0x7610, R11 ;  /* 0x00007610ff0b7816 */ /* 0x001fe4000000000b */
[----:B------:R-:W-:Y:S01]  /*31f0*/  LEA.HI.X R57, R60, R57, R59, 0x1, P3 ;  /* 0x000000393c397211 */ /* 0x000fe200018f0c3b */
[----:B------:R-:W-:Y:S01]  /*3200*/  BAR.SYNC.DEFER_BLOCKING 0x0 ;  /* 0x0000000000007b1d */ /* 0x000fe20000010000 */
[C---:B------:R-:W-:Y:S02]  /*3210*/  @!P1 LEA R58, P2, R61.reuse, c[0x0][0x268], 0x1 ;  /* 0x00009a003d3a9a11 */ /* 0x040fe400078408ff */
[----:B------:R-:W-:Y:S02]  /*3220*/  PRMT R60, RZ, 0x7610, R60 ;  /* 0x00007610ff3c7816 */ /* 0x000fe4000000003c */
[----:B------:R-:W-:Y:S02]  /*3230*/  @!P1 LEA.HI.X R59, R61, c[0x0][0x26c], R62, 0x1, P2 ;  /* 0x00009b003d3b9a11 */ /* 0x000fe400010f0c3e */
[----:B------:R-:W-:-:S02]  /*3240*/  ISETP.GE.AND P3, PT, R34, R55, PT ;  /* 0x000000372200720c */ /* 0x000fc40003f66270 */
[-C--:B------:R-:W-:Y:S02]  /*3250*/  ISETP.GE.AND P2, PT, R33, R55.reuse, PT ;  /* 0x000000372100720c */ /* 0x080fe40003f46270 */
[----:B------:R-:W-:Y:S02]  /*3260*/  PRMT R10, RZ, 0x7610, R10 ;  /* 0x00007610ff0a7816 */ /* 0x000fe4000000000a */
[-C--:B------:R-:W-:Y:S02]  /*3270*/  ISETP.GE.AND P6, PT, R30, R55.reuse, PT ;  /* 0x000000371e00720c */ /* 0x080fe40003fc6270 */
        /* <DEDUP_REMOVED lines=48> */
[----:B-1----:R-:W-:Y:S01]  /*3580*/  FADD.FTZ R62, R62, 1 ;  /* 0x3f8000003e3e7421 */ /* 0x002fe20000010000 */
[----:B------:R-:W1:Y:S01]  /*3590*/  MUFU.EX2 R68, R68 ;  /* 0x0000004400447308 */ /* 0x000e620000000800 */
[----:B------:R-:W-:Y:S02]  /*35a0*/  FMUL.FTZ R67, R57, -1.4426950216293334961 ;  /* 0xbfb8aa3b39437820 */ /* 0x000fe40000410000 */
[----:B--2---:R-:W-:-:S05]  /*35b0*/  FADD.FTZ R63, R63, 1 ;  /* 0x3f8000003f3f7421 */ /* 0x004fca0000010000 */
[----:B------:R-:W2:Y:S01]  /*35c0*/  MUFU.EX2 R66, R11 ;  /* 0x0000000b00427308 */ /* 0x000ea20000000800 */
[----:B0-----:R-:W-:-:S07]  /*35d0*/  PRMT R58, RZ, 0x5410, R58 ;  /* 0x00005410ff3a7816 */ /* 0x001fce000000003a */
[----:B------:R-:W0:Y:S01]  /*35e0*/  MUFU.EX2 R69, R69 ;  /* 0x0000004500457308 */ /* 0x000e220000000800 */
[----:B-1----:R-:W-:Y:S02]  /*35f0*/  FADD.FTZ R68, R68, 1 ;  /* 0x3f80000044447421 */ /* 0x002fe40000010000 */
[----:B------:R-:W-:-:S05]  /*3600*/  FMUL.FTZ R70, R58, -1.4426950216293334961 ;  /* 0xbfb8aa3b3a467820 */ /* 0x000fca0000410000 */
[----:B------:R-:W1:Y:S01]  /*3610*/  MUFU.EX2 R10, R10 ;  /* 0x0000000a000a7308 */ /* 0x000e620000000800 */
[----:B--2---:R-:W-:-:S07]  /*3620*/  FADD.FTZ R66, R66, 1 ;  /* 0x3f80000042427421 */ /* 0x004fce0000010000 */
[----:B------:R-:W2:Y:S01]  /*3630*/  MUFU.EX2 R67, R67 ;  /* 0x0000004300437308 */ /* 0x000ea20000000800 */
[----:B0-----:R-:W-:-:S07]  /*3640*/  FADD.FTZ R69, R69, 1 ;  /* 0x3f80000045457421 */ /* 0x001fce0000010000 */
[----:B------:R-:W0:Y:S01]  /*3650*/  MUFU.EX2 R70, R70 ;  /* 0x0000004600467308 */ /* 0x000e220000000800 */
[----:B-1----:R-:W-:-:S07]  /*3660*/  FADD.FTZ R11, R10, 1 ;  /* 0x3f8000000a0b7421 */ /* 0x002fce0000010000 */
[----:B------:R-:W1:Y:S01]  /*3670*/  MUFU.RCP R62, R62 ;  /* 0x0000003e003e7308 */ /* 0x000e620000001000 */
[----:B--2---:R-:W-:-:S07]  /*3680*/  FADD.FTZ R67, R67, 1 ;  /* 0x3f80000043437421 */ /* 0x004fce0000010000 */
[----:B------:R-:W2:Y:S01]  /*3690*/  MUFU.RCP R63, R63 ;  /* 0x0000003f003f7308 */ /* 0x000ea20000001000 */
[----:B0-----:R-:W-:Y:S02]  /*36a0*/  FADD.FTZ R70, R70, 1 ;  /* 0x3f80000046467421 */ /* 0x001fe40000010000 */
[----:B-1----:R-:W-:-:S05]  /*36b0*/  FMUL.FTZ R10, R61, R62 ;  /* 0x0000003e3d0a7220 */ /* 0x002fca0000410000 */
[----:B------:R2:W0:Y:S01]  /*36c0*/  MUFU.RCP R71, R11 ;  /* 0x0000000b00477308 */ /* 0x0004220000001000 */
[----:B------:R-:W-:Y:S01]  /*36d0*/  FMUL.FTZ R10, R10, R21 ;  /* 0x000000150a0a7220 */ /* 0x000fe20000410000 */
[----:B------:R-:W-:Y:S01]  /*36e0*/  BAR.SYNC.DEFER_BLOCKING 0x0 ;  /* 0x0000000000007b1d */ /* 0x000fe20000010000 */
[----:B--2---:R-:W-:-:S05]  /*36f0*/  FMUL.FTZ R11, R56, R63 ;  /* 0x0000003f380b7220 */ /* 0x004fca0000410000 */
[----:B------:R-:W1:Y:S01]  /*3700*/  MUFU.RCP R66, R66 ;  /* 0x0000004200427308 */ /* 0x000e620000001000 */
[----:B------:R-:W-:Y:S02]  /*3710*/  FMUL.FTZ R11, R11, R0 ;  /* 0x000000000b0b7220 */ /* 0x000fe40000410000 */
[----:B0-----:R-:W-:-:S05]  /*3720*/  FMUL.FTZ R64, R64, R71 ;  /* 0x0000004740407220 */ /* 0x001fca0000410000 */
[----:B------:R-:W0:Y:S01]  /*3730*/  MUFU.RCP R72, R67 ;  /* 0x0000004300487308 */ /* 0x000e220000001000 */
[----:B------:R-:W-:Y:S01]  /*3740*/  F2FP.BF16.PACK_AB R10, R11, R10 ;  /* 0x0000000a0b0a723e */ /* 0x000fe200000010ff */
[----:B------:R-:W-:-:S06]  /*3750*/  FMUL.FTZ R64, R64, R19 ;  /* 0x0000001340407220 */ /* 0x000fcc0000410000 */
[----:B------:R-:W2:Y:S01]  /*3760*/  MUFU.RCP R68, R68 ;  /* 0x0000004400447308 */ /* 0x000ea20000001000 */
[----:B-1----:R-:W-:Y:S01]  /*3770*/  FMUL.FTZ R65, R65, R66 ;  /* 0x0000004241417220 */ /* 0x002fe20000410000 */
[----:B------:R-:W-:Y:S03]  /*3780*/  STS.U16 [R20], R10 ;  /* 0x0000000a14007388 */ /* 0x000fe60000000400 */
[----:B------:R-:W-:-:S03]  /*3790*/  FMUL.FTZ R65, R65, R18 ;  /* 0x0000001241417220 */ /* 0x000fc60000410000 */
[----:B------:R-:W1:Y:S01]  /*37a0*/  MUFU.RCP R69, R69 ;  /* 0x0000004500457308 */ /* 0x000e620000001000 */
[----:B0-----:R-:W-:Y:S01]  /*37b0*/  FMUL.FTZ R0, R57, R72 ;  /* 0x0000004839007220 */ /* 0x001fe20000410000 */
[----:B------:R-:W-:-:S03]  /*37c0*/  F2FP.BF16.PACK_AB R64, R65, R64 ;  /* 0x000000404140723e */ /* 0x000fc600000010ff */
[----:B------:R-:W-:Y:S02]  /*37d0*/  FMUL.FTZ R0, R0, R17 ;  /* 0x0000001100007220 */ /* 0x000fe40000410000 */
[----:B------:R-:W-:Y:S01]  /*37e0*/  STS.U16 [R20+0x4], R64 ;  /* 0x0000044014007388 */ /* 0x000fe20000000400 */
[----:B------:R-:W0:Y:S01]  /*37f0*/  MUFU.RCP R61, R70 ;  /* 0x00000046003d7308 */ /* 0x000e220000001000 */
[----:B--2---:R-:W-:-:S04]  /*3800*/  FMUL.FTZ R59, R59, R68 ;  /* 0x000000443b3b7220 */ /* 0x004fc80000410000 */
[----:B------:R-:W-:Y:S02]  /*3810*/  FMUL.FTZ R59, R59, R16 ;  /* 0x000000103b3b7220 */ /* 0x000fe40000410000 */
[----:B-1----:R-:W-:-:S03]  /*3820*/  FMUL.FTZ R60, R60, R69 ;  /* 0x000000453c3c7220 */ /* 0x002fc60000410000 */
[----:B------:R-:W-:Y:S01]  /*3830*/  F2FP.BF16.PACK_AB R0, R59, R0 ;  /* 0x000000003b00723e */ /* 0x000fe200000010ff */
[----:B------:R-:W-:Y:S01]  /*3840*/  FMUL.FTZ R60, R60, R15 ;  /* 0x0000000f3c3c7220 */ /* 0x000fe20000410000 */
[----:B------:R-:W-:Y:S02]  /*3850*/  PRMT R15, R10, 0x7632, R15 ;  /* 0x000076320a0f7816 */ /* 0x000fe4000000000f */
[----:B------:R-:W-:Y:S01]  /*3860*/  PRMT R16, R0, 0x7632, R16 ;  /* 0x0000763200107816 */ /* 0x000fe20000000010 */
[----:B0-----:R-:W-:Y:S01]  /*3870*/  FMUL.FTZ R11, R58, R61 ;  /* 0x0000003d3a0b7220 */ /* 0x001fe20000410000 */
[----:B------:R-:W-:Y:S03]  /*3880*/  STS.U16 [R20+0x8], R0 ;  /* 0x0000080014007388 */ /* 0x000fe60000000400 */
[----:B------:R-:W-:Y:S01]  /*3890*/  FMUL.FTZ R11, R11, R14 ;  /* 0x0000000e0b0b7220 */ /* 0x000fe20000410000 */
[----:B------:R-:W-:Y:S01]  /*38a0*/  PRMT R14, R64, 0x7632, R14 ;  /* 0x00007632400e7816 */ /* 0x000fe2000000000e */
[----:B------:R-:W-:Y:S03]  /*38b0*/  STS.U16 [R20+0x2], R15 ;  /* 0x0000020f14007388 */ /* 0x000fe60000000400 */
[----:B------:R-:W-:Y:S01]  /*38c0*/  F2FP.BF16.PACK_AB R11, R11, R60 ;  /* 0x0000003c0b0b723e */ /* 0x000fe200000010ff */
[----:B------:R-:W-:Y:S03]  /*38d0*/  STS.U16 [R20+0x6], R14 ;  /* 0x0000060e14007388 */ /* 0x000fe60000000400 */
[----:B------:R-:W-:Y:S01]  /*38e0*/  PRMT R18, R11, 0x7632, R18 ;  /* 0x000076320b127816 */ /* 0x000fe20000000012 */
[----:B------:R-:W-:Y:S04]  /*38f0*/  STS.U16 [R20+0xa], R16 ;  /* 0x00000a1014007388 */ /* 0x000fe80000000400 */
[----:B------:R0:W-:Y:S04]  /*3900*/  STS.U16 [R20+0xc], R11 ;  /* 0x00000c0b14007388 */ /* 0x0001e80000000400 */
[----:B------:R-:W-:Y:S01]  /*3910*/  STS.U16 [R20+0xe], R18 ;  /* 0x00000e1214007388 */ /* 0x000fe20000000400 */
[----:B------:R-:W-:-:S06]  /*3920*/  NOP ;  /* 0x0000000000007918 */ /* 0x000fcc0000000000 */
[----:B------:R-:W-:Y:S01]  /*3930*/  LDS.U16 R29, [R29] ;  /* 0x000000001d1d7984 */ /* 0x000fe20000000400 */
[----:B0-----:R-:W-:-:S03]  /*3940*/  IMAD R11, R87, c[0x0][0x210], RZ ;  /* 0x00008400570b7a24 */ /* 0x001fc600078e02ff */
[----:B------:R-:W-:Y:S01]  /*3950*/  LDS.U16 R17, [R28+0x40] ;  /* 0x000040001c117984 */ /* 0x000fe20000000400 */
[C---:B------:R-:W-:Y:S02]  /*3960*/  IMAD R15, R48.reuse, c[0x0][0x214], R11 ;  /* 0x00008500300f7a24 */ /* 0x040fe400078e020b */
[----:B------:R-:W-:Y:S01]  /*3970*/  IMAD.WIDE.U32 R10, R48, c[0x0][0x210], RZ ;  /* 0x00008400300a7a25 */ /* 0x000fe200078e00ff */
[----:B------:R-:W-:Y:S04]  /*3980*/  LDS.U16 R27, [R27+0x80] ;  /* 0x000080001b1b7984 */ /* 0x000fe80000000400 */
[----:B------:R-:W-:Y:S01]  /*3990*/  LDS.U16 R19, [R26+0xc0] ;  /* 0x0000c0001a137984 */ /* 0x000fe20000000400 */
[----:B------:R-:W-:-:S03]  /*39a0*/  IADD3 R61, R11, R15, RZ ;  /* 0x0000000f0b3d7210 */ /* 0x000fc60007ffe0ff */
        /* <DEDUP_REMOVED lines=18> */
.L_x_4724:
[----:B------:R-:W-:Y:S05]  /*3ad0*/  BSYNC B0 ;  /* 0x0000000000007941 */ /* 0x000fea0003800000 */
.L_x_4723:
[----:B------:R-:W-:Y:S01]  /*3ae0*/  MOV R9, R61 ;  /* 0x0000003d00097202 */ /* 0x000fe20000000f00 */
[----:B------:R-:W-:Y:S01]  /*3af0*/  IMAD.MOV.U32 R8, RZ, RZ, R10 ;  /* 0x000000ffff087224 */ /* 0x000fe200078e000a */
[----:B------:R-:W-:Y:S01]  /*3b00*/  IADD3 R13, P1, R13, c[0x0][0x270], RZ ;  /* 0x00009c000d0d7a10 */ /* 0x000fe20007f3e0ff */
[----:B------:R-:W-:Y:S01]  /*3b10*/  IMAD R11, R51, c[0x0][0x218], RZ ;  /* 0x00008600330b7a24 */ /* 0x000fe200078e02ff */
[-C--:B------:R-:W-:Y:S01]  /*3b20*/  ISETP.GE.AND P3, PT, R33, R59.reuse, PT ;  /* 0x0000003b2100720c */ /* 0x080fe20003f66270 */
[----:B------:R-:W-:Y:S01]  /*3b30*/  IMAD.WIDE.U32 R8, R52, c[0x0][0x218], R8 ;  /* 0x0000860034087a25 */ /* 0x000fe200078e0008 */
[-C--:B------:R-:W-:Y:S02]  /*3b40*/  ISETP.GE.AND P4, PT, R32, R59.reuse, PT ;  /* 0x0000003b2000720c */ /* 0x080fe40003f86270 */
[----:B------:R-:W-:Y:S01]  /*3b50*/  ISETP.GE.AND P5, PT, R31, R59, PT ;  /* 0x0000003b1f00720c */ /* 0x000fe20003fa6270 */
[----:B------:R-:W-:Y:S01]  /*3b60*/  IMAD R11, R52, c[0x0][0x21c], R11 ;  /* 0x00008700340b7a24 */ /* 0x000fe200078e020b */
[----:B------:R-:W-:-:S02]  /*3b70*/  IADD3 R0, P0, R6, R8, RZ ;  /* 0x0000000806007210 */ /* 0x000fc40007f1e0ff */
[----:B------:R-:W-:Y:S02]  /*3b80*/  ISETP.GE.AND P6, PT, R30, R59, PT ;  /* 0x0000003b1e00720c */ /* 0x000fe40003fc6270 */
[----:B------:R-:W-:Y:S02]  /*3b90*/  IADD3.X R7, R7, R11, R9, P0, !PT ;  /* 0x0000000b07077210 */ /* 0x000fe400007fe409 */
[----:B------:R-:W-:Y:S02]  /*3ba0*/  IADD3.X R53, R53, c[0x0][0x274], RZ, P1, !PT ;  /* 0x00009d0035357a10 */ /* 0x000fe40000ffe4ff */
[----:B------:R-:W-:Y:S02]  /*3bb0*/  LEA R6, P2, R0, R13, 0x1 ;  /* 0x0000000d00067211 */ /* 0x000fe400078408ff */
[----:B------:R-:W-:Y:S02]  /*3bc0*/  ISETP.GE.AND P0, PT, R54, R59, PT ;  /* 0x0000003b3600720c */ /* 0x000fe40003f06270 */
[----:B------:R-:W-:-:S02]  /*3bd0*/  LEA.HI.X R7, R0, R53, R7, 0x1, P2 ;  /* 0x0000003500077211 */ /* 0x000fc400010f0c07 */
[-C--:B------:R-:W-:Y:S02]  /*3be0*/  ISETP.GE.AND P1, PT, R35, R59.reuse, PT ;  /* 0x0000003b2300720c */ /* 0x080fe40003f26270 */
[----:B------:R-:W-:Y:S01]  /*3bf0*/  IADD3 R43, R43, 0x1, RZ ;  /* 0x000000012b2b7810 */ /* 0x000fe20007ffe0ff */
        /* <DEDUP_REMOVED lines=10> */
[----:B------:R-:W-:Y:S01]  /*3ca0*/  IADD3 R4, P2, R4, 0x200, RZ ;  /* 0x0000020004047810 */ /* 0x000fe20007f5e0ff */
[----:B------:R-:W-:-:S03]  /*3cb0*/  IMAD.X R55, RZ, RZ, R3, P1 ;  /* 0x000000ffff377224 */ /* 0x000fc600008e0603 */
[----:B------:R-:W-:Y:S01]  /*3cc0*/  IADD3.X R5, RZ, R5, RZ, P2, !PT ;  /* 0x00000005ff057210 */ /* 0x000fe200017fe4ff */
[----:B------:R-:W-:Y:S01]  /*3cd0*/  @P0 CALL.REL.NOINC `(.L_x_4725) ;  /* 0x0000001000000944 */ /* 0x000fe20003c00000 */
[----:B------:R-:W-:Y:S05]  /*3ce0*/  BRA `(.L_x_4726) ;  /* 0xffffc72000007947 */ /* 0x000fea000383ffff */
.L_x_4725:
[----:B------:R-:W-:Y:S05]  /*3cf0*/  EXIT ;  /* 0x000000000000794d */ /* 0x000fea0003800000 */
.L_x_4727:
        /* <DEDUP_REMOVED lines=16> */
.L_x_5449:


//--------------------- .text._Z25selective_scan_fwd_kernelI32Selective_Scan_fwd_kernel_traitsILi32ELi8ELi1ELb0ELb0ELb1ELb0EN3c108BFloat16EfEEv13SSMParamsBase --------------------------
	.section	.text._Z25selective_scan_fwd_kernelI32Selective_Scan_fwd_kernel_traitsILi32ELi8ELi1ELb0ELb0ELb1ELb0EN3c108BFloat16EfEEv13SSMParamsBase,"ax",@progbits
	.sectioninfo	@"SHI_REGISTERS=103"
	.align	128
        .global         _Z25selective_scan_fwd_kernelI32Selective_Scan_fwd_kernel_traitsILi32ELi8ELi1ELb0ELb0ELb1ELb0EN3c108BFloat16EfEEv13SSMParamsBase
        .type           _Z25selective_scan_fwd_kernelI32Selective_Scan_fwd_kernel_traitsILi32ELi8ELi1ELb0ELb0ELb1ELb0EN3c108BFloat16EfEEv13SSMParamsBase,@function
        .size           _Z25selective_scan_fwd_kernelI32Selective_Scan_fwd_kernel_traitsILi32ELi8ELi1ELb0ELb0ELb1ELb0EN3c108BFloat16EfEEv13SSMParamsBase,(.L_x_5450 - _Z25selective_scan_fwd_kernelI32Selective_Scan_fwd_kernel_traitsILi32ELi8ELi1ELb0ELb0ELb1ELb0EN3c108BFloat16EfEEv13SSMParamsBase)
        .other          _Z25selective_scan_fwd_kernelI32Selective_Scan_fwd_kernel_traitsILi32ELi8ELi1ELb0ELb0ELb1ELb0EN3c108BFloat16EfEEv13SSMParamsBase,@"STO_CUDA_ENTRY STV_DEFAULT"
_Z25selective_scan_fwd_kernelI32Selective_Scan_fwd_kernel_traitsILi32ELi8ELi1ELb0ELb0ELb1ELb0EN3c108BFloat16EfEEv13SSMParamsBase:
.text._Z25selective_scan_fwd_kernelI32Selective_Scan_fwd_kernel_traitsILi32ELi8ELi1ELb0ELb0ELb1ELb0EN3c108BFloat16EfEEv13SSMParamsBase:
        /* <DEDUP_REMOVED lines=23> */
[----:B-1----:R-:W-:-:S02]  /*0170*/  IMAD.MOV.U32 R6, RZ, RZ, RZ ;  /* 0x000000ffff067224 */ /* 0x002fc400078e00ff */
[----:B---3--:R-:W-:Y:S02]  /*0180*/  IMAD.MOV.U32 R4, RZ, RZ, c[0x0][0x174] ;  /* 0x00005d00ff047624 */ /* 0x008fe400078e00ff */
[----:B--2---:R-:W-:-:S03]  /*0190*/  IMAD.MOV R10, RZ, RZ, -R7 ;  /* 0x000000ffff0a7224 */ /* 0x004fc600078e0a07 */
[----:B------:R-:W-:Y:S01]  /*01a0*/  ISETP.GE.AND P0, PT, R4, 0x1, PT ;  /* 0x000000010400780c */ /* 0x000fe20003f06270 */
        /* <DEDUP_REMOVED lines=8> */
[----:B------:R-:W-:Y:S01]  /*0230*/  @!P1 IMAD.IADD R2, R2, 0x1, -R9 ;  /* 0x0000000102029824 */ /* 0x000fe200078e0a09 */
[----:B------:R-:W-:Y:S01]  /*0240*/  LOP3.LUT R6, R0, c[0x0][0x178], RZ, 0x3c, !PT ;  /* 0x00005e0000067a12 */ /* 0x000fe200078e3cff */
[C---:B------:R-:W-:Y:S01]  /*0250*/  IMAD R5, R17.reuse, c[0x0][0x1d8], RZ ;  /* 0x0000760011057a24 */ /* 0x040fe200078e02ff */
[----:B------:R-:W-:Y:S01]  /*0260*/  SHF.R.S32.HI R89, RZ, 0x1f, R19 ;  /* 0x0000001fff597819 */ /* 0x000fe20000011413 */
[----:B------:R-:W-:Y:S01]  /*0270*/  IMAD R11, R17, c[0x0][0x1e8], RZ ;  /* 0x00007a00110b7a24 */ /* 0x000fe200078e02ff */
[----:B------:R-:W-:Y:S01]  /*0280*/  ISETP.GE.U32.AND P0, PT, R2, R9, PT ;  /* 0x000000090200720c */ /* 0x000fe20003f06070 */
[----:B------:R-:W-:Y:S01]  /*0290*/  IMAD.WIDE.U32 R2, R0, c[0x0][0x1d8], RZ ;  /* 0x0000760000027a25 */ /* 0x000fe200078e00ff */
[----:B------:R-:W-:Y:S02]  /*02a0*/  ISETP.GE.AND P2, PT, R6, RZ, PT ;  /* 0x000000ff0600720c */ /* 0x000fe40003f46270 */
[----:B------:R-:W-:Y:S01]  /*02b0*/  @!P1 IADD3 R7, R7, 0x1, RZ ;  /* 0x0000000107079810 */ /* 0x000fe20007ffe0ff */
[C---:B------:R-:W-:Y:S01]  /*02c0*/  IMAD R9, R0.reuse, c[0x0][0x1dc], R5 ;  /* 0x0000770000097a24 */ /* 0x040fe200078e0205 */
[----:B------:R-:W-:Y:S01]  /*02d0*/  ISETP.NE.AND P1, PT, RZ, c[0x0][0x178], PT ;  /* 0x00005e00ff007a0c */ /* 0x000fe20003f25270 */
[----:B------:R-:W-:-:S03]  /*02e0*/  IMAD.WIDE.U32 R4, R0, c[0x0][0x1e8], RZ ;  /* 0x00007a0000047a25 */ /* 0x000fc600078e00ff */
[----:B------:R-:W-:Y:S01]  /*02f0*/  IADD3 R3, R3, R9, RZ ;  /* 0x0000000903037210 */ /* 0x000fe20007ffe0ff */
[----:B------:R-:W-:Y:S02]  /*0300*/  IMAD R11, R0, c[0x0][0x1ec], R11 ;  /* 0x00007b00000b7a24 */ /* 0x000fe400078e020b */
[----:B------:R-:W-:Y:S01]  /*0310*/  IMAD R6, R89, c[0x0][0x1b0], RZ ;  /* 0x00006c0059067a24 */ /* 0x000fe200078e02ff */
[----:B------:R-:W-:Y:S01]  /*0320*/  @P0 IADD3 R7, R7, 0x1, RZ ;  /* 0x0000000107070810 */ /* 0x000fe20007ffe0ff */
[----:B------:R-:W-:Y:S02]  /*0330*/  IMAD.IADD R5, R5, 0x1, R11 ;  /* 0x0000000105057824 */ /* 0x000fe400078e020b */
[----:B------:R-:W-:Y:S01]  /*0340*/  IMAD.WIDE.U32 R8, R19, c[0x0][0x1b0], RZ ;  /* 0x00006c0013087a25 */ /* 0x000fe200078e00ff */
[----:B0-----:R-:W-:-:S03]  /*0350*/  LOP3.LUT R20, R14, 0x1f, RZ, 0xc0, !PT ;  /* 0x0000001f0e147812 */ /* 0x001fc600078ec0ff */
[----:B------:R-:W-:Y:S02]  /*0360*/  IMAD R11, R19, c[0x0][0x1b4], R6 ;  /* 0x00006d00130b7a24 */ /* 0x000fe400078e0206 */
[----:B------:R-:W-:Y:S02]  /*0370*/  IMAD.SHL.U32 R27, R14, 0x8, RZ ;  /* 0x000000080e1b7824 */ /* 0x000fe400078e00ff */
[----:B------:R-:W-:Y:S01]  /*0380*/  IMAD.IADD R9, R9, 0x1, R11 ;  /* 0x0000000109097824 */ /* 0x000fe200078e020b */
[----:B------:R-:W-:Y:S01]  /*0390*/  MOV R11, R7 ;  /* 0x00000007000b7202 */ /* 0x000fe20000000f00 */
[----:B------:R-:W-:Y:S01]  /*03a0*/  IMAD R12, R89, c[0x0][0x1e0], RZ ;  /* 0x00007800590c7a24 */ /* 0x000fe200078e02ff */
[----:B------:R-:W-:Y:S01]  /*03b0*/  LOP3.LUT R6, R20, 0xffffff00, R27, 0xf8, !PT ;  /* 0xffffff0014067812 */ /* 0x000fe200078ef81b */
[----:B------:R-:W-:Y:S01]  /*03c0*/  IMAD.WIDE.U32 R4, R19, c[0x0][0x1e0], R4 ;  /* 0x0000780013047a25 */ /* 0x000fe200078e0004 */
[----:B------:R-:W-:Y:S02]  /*03d0*/  IADD3 R24, R27, 0x1, RZ ;  /* 0x000000011b187810 */ /* 0x000fe40007ffe0ff */
[----:B------:R-:W-:Y:S01]  /*03e0*/  SHF.R.S32.HI R7, RZ, 0x1f, R6 ;  /* 0x0000001fff077819 */ /* 0x000fe20000011406 */
[----:B------:R-:W-:Y:S01]  /*03f0*/  @!P2 IMAD.MOV R11, RZ, RZ, -R11 ;  /* 0x000000ffff0ba224 */ /* 0x000fe200078e0a0b */
[----:B------:R-:W-:Y:S01]  /*0400*/  @!P1 LOP3.LUT R11, RZ, c[0x0][0x178], RZ, 0x33, !PT ;  /* 0x00005e00ff0b9a12 */ /* 0x000fe200078e33ff */
[C---:B------:R-:W-:Y:S01]  /*0410*/  IMAD R21, R19.reuse, c[0x0][0x1e4], R12 ;  /* 0x0000790013157a24 */ /* 0x040fe200078e020c */
[----:B------:R-:W-:Y:S01]  /*0420*/  IADD3 R47, P1, R6, R4, RZ ;  /* 0x00000004062f7210 */ /* 0x000fe20007f3e0ff */
[----:B------:R-:W-:Y:S01]  /*0430*/  IMAD.WIDE.U32 R2, R19, c[0x0][0x1d0], R2 ;  /* 0x0000740013027a25 */ /* 0x000fe200078e0002 */
[----:B------:R-:W-:-:S02]  /*0440*/  IADD3 R25, R27, 0x2, RZ ;  /* 0x000000021b197810 */ /* 0x000fc40007ffe0ff */
[----:B------:R-:W-:Y:S01]  /*0450*/  IADD3.X R12, R7, R5, R21, P1, !PT ;  /* 0x00000005070c7210 */ /* 0x000fe20000ffe415 */
[----:B------:R-:W-:Y:S01]  /*0460*/  IMAD R10, R89, c[0x0][0x1d0], RZ ;  /* 0x00007400590a7a24 */ /* 0x000fe200078e02ff */
[----:B------:R-:W0:Y:S01]  /*0470*/  S2R R21, SR_LANEID ;  /* 0x0000000000157919 */ /* 0x000e220000000000 */
[----:B------:R-:W-:Y:S02]  /*0480*/  IADD3 R13, P0, R6, R2, RZ ;  /* 0x00000002060d7210 */ /* 0x000fe40007f1e0ff */
[----:B------:R-:W-:Y:S01]  /*0490*/  IMAD R15, R19, c[0x0][0x1d4], R10 ;  /* 0x00007500130f7a24 */ /* 0x000fe200078e020a */
[----:B------:R-:W-:Y:S02]  /*04a0*/  SHF.R.S32.HI R2, RZ, 0x1f, R11 ;  /* 0x0000001fff027819 */ /* 0x000fe4000001140b */
[----:B------:R-:W-:Y:S02]  /*04b0*/  LEA R46, P1, R47, c[0x0][0x248], 0x1 ;  /* 0x000092002f2e7a11 */ /* 0x000fe400078208ff */
[----:B------:R-:W-:Y:S01]  /*04c0*/  IADD3.X R4, R7, R3, R15, P0, !PT ;  /* 0x0000000307047210 */ /* 0x000fe200007fe40f */
[----:B------:R-:W-:Y:S01]  /*04d0*/  IMAD R22, R2, c[0x0][0x1c8], RZ ;  /* 0x0000720002167a24 */ /* 0x000fe200078e02ff */
[----:B------:R-:W-:Y:S01]  /*04e0*/  LEA R10, P0, R13, c[0x0][0x240], 0x1 ;  /* 0x000090000d0a7a11 */ /* 0x000fe200078008ff */
[----:B------:R-:W-:Y:S01]  /*04f0*/  IMAD.WIDE.U32 R2, R11, c[0x0][0x1c8], R8 ;  /* 0x000072000b027a25 */ /* 0x000fe200078e0008 */
[----:B------:R-:W-:-:S02]  /*0500*/  IADD3 R26, R27, 0x3, RZ ;  /* 0x000000031b1a7810 */ /* 0x000fc40007ffe0ff */
[----:B------:R-:W-:Y:S01]  /*0510*/  LEA.HI.X R5, R13, c[0x0][0x244], R4, 0x1, P0 ;  /* 0x000091000d057a11 */ /* 0x000fe200000f0c04 */
[----:B------:R-:W-:Y:S01]  /*0520*/  IMAD R37, R11, c[0x0][0x1cc], R22 ;  /* 0x000073000b257a24 */ /* 0x000fe200078e0216 */
[----:B------:R-:W-:Y:S01]  /*0530*/  LEA R35, P0, R2, c[0x0][0x230], 0x1 ;  /* 0x00008c0002237a11 */ /* 0x000fe200078008ff */
[----:B------:R-:W-:Y:S01]  /*0540*/  IMAD R4, R19, c[0x0][0x164], R0 ;  /* 0x0000590013047a24 */ /* 0x000fe200078e0200 */
[----:B------:R-:W-:Y:S01]  /*0550*/  LEA.HI.X R47, R47, c[0x0][0x24c], R12, 0x1, P1 ;  /* 0x000093002f2f7a11 */ /* 0x000fe200008f0c0c */
[----:B------:R-:W-:Y:S01]  /*0560*/  IMAD.MOV.U32 R22, RZ, RZ, RZ ;  /* 0x000000ffff167224 */ /* 0x000fe200078e00ff */
[----:B------:R-:W-:Y:S01]  /*0570*/  IADD3 R37, R3, R37, RZ ;  /* 0x0000002503257210 */ /* 0x000fe20007ffe0ff */
[----:B------:R-:W-:Y:S01]  /*0580*/  IMAD R4, R4, c[0x0][0x174], RZ ;  /* 0x00005d0004047a24 */ /* 0x000fe200078e02ff */
[----:B------:R-:W-:Y:S02]  /*0590*/  IADD3 R27, R27, 0x4, RZ ;  /* 0x000000041b1b7810 */ /* 0x000fe40007ffe0ff */
[----:B------:R-:W-:Y:S01]  /*05a0*/  LEA.HI.X R37, R2, c[0x0][0x234], R37, 0x1, P0 ;  /* 0x00008d0002257a11 */ /* 0x000fe200000f0c25 */
[----:B------:R-:W-:Y:S01]  /*05b0*/  IMAD R23, R4, c[0x0][0x16c], RZ ;  /* 0x00005b0004177a24 */ /* 0x000fe200078e02ff */
[----:B------:R-:W-:-:S02]  /*05c0*/  LOP3.LUT R28, R6, 0x20, RZ, 0xfc, !PT ;  /* 0x00000020061c7812 */ /* 0x000fc400078efcff */
[C---:B------:R-:W-:Y:S02]  /*05d0*/  LOP3.LUT R29, R6.reuse, 0x40, RZ, 0xfc, !PT ;  /* 0x00000040061d7812 */ /* 0x040fe400078efcff */
[C---:B------:R-:W-:Y:S02]  /*05e0*/  LOP3.LUT R30, R6.reuse, 0x60, RZ, 0xfc, !PT ;  /* 0x00000060061e7812 */ /* 0x040fe400078efcff */
[C---:B------:R-:W-:Y:S02]  /*05f0*/  LOP3.LUT R31, R6.reuse, 0x80, RZ, 0xfc, !PT ;  /* 0x00000080061f7812 */ /* 0x040fe400078efcff */
[C---:B------:R-:W-:Y:S02]  /*0600*/  LOP3.LUT R32, R6.reuse, 0xa0, RZ, 0xfc, !PT ;  /* 0x000000a006207812 */ /* 0x040fe400078efcff */
[C---:B------:R-:W-:Y:S02]  /*0610*/  LOP3.LUT R33, R6.reuse, 0xc0, RZ, 0xfc, !PT ;  /* 0x000000c006217812 */ /* 0x040fe400078efcff */
[----:B0-----:R-:W-:-:S02]  /*0620*/  LOP3.LUT R34, R6, 0xe0, RZ, 0xfc, !PT ;  /* 0x000000e006227812 */ /* 0x001fc400078efcff */
.L_x_4751:
[----:B------:R-:W-:Y:S01]  /*0630*/  BAR.SYNC.DEFER_BLOCKING 0x0 ;  /* 0x0000000000007b1d */ /* 0x000fe20000010000 */
[----:B------:R-:W-:Y:S01]  /*0640*/  IMAD.MOV.U32 R43, RZ, RZ, -0x100 ;  /* 0xffffff00ff2b7424 */ /* 0x000fe200078e00ff */
[----:B------:R-:W-:-:S02]  /*0650*/  PRMT R2, RZ, 0x7610, R2 ;  /* 0x00007610ff027816 */ /* 0x000fc40000000002 */
[----:B------:R-:W-:Y:S01]  /*0660*/  MOV R4, R10 ;  /* 0x0000000a00047202 */ /* 0x000fe20000000f00 */
[----:B------:R-:W-:Y:S01]  /*0670*/  IMAD R43, R22, R43, c[0x0][0x168] ;  /* 0x00005a00162b7624 */ /* 0x000fe200078e022b */
[----:B------:R-:W-:Y:S02]  /*0680*/  PRMT R3, RZ, 0x7610, R3 ;  /* 0x00007610ff037816 */ /* 0x000fe40000000003 */
[----:B-1----:R-:W-:Y:S02]  /*0690*/  PRMT R9, RZ, 0x7610, R9 ;  /* 0x00007610ff097816 */ /* 0x002fe40000000009 */
[-C--:B------:R-:W-:Y:S02]  /*06a0*/  ISETP.GE.AND P0, PT, R6, R43.reuse, PT ;  /* 0x0000002b0600720c */ /* 0x080fe40003f06270 */
[-C--:B------:R-:W-:Y:S02]  /*06b0*/  ISETP.GE.AND P1, PT, R28, R43.reuse, PT ;  /* 0x0000002b1c00720c */ /* 0x080fe40003f26270 */
[----:B------:R-:W-:-:S02]  /*06c0*/  ISETP.GE.AND P2, PT, R29, R43, PT ;  /* 0x0000002b1d00720c */ /* 0x000fc40003f46270 */
        /* <DEDUP_REMOVED lines=22> */
[----:B------:R-:W-:Y:S01]  /*0830*/  LEA.HI.SX32 R36, R36, R21, 0x1b ;  /* 0x0000001524247211 */ /* 0x000fe200078fdaff */
[----:B------:R-:W-:Y:S01]  /*0840*/  IMAD.SHL.U32 R38, R12, 0x2, RZ ;  /* 0x000000020c267824 */ /* 0x000fe200078e00ff */
[----:B------:R-:W-:Y:S01]  /*0850*/  IADD3 R12, R21, 0x60, RZ ;  /* 0x00000060150c7810 */ /* 0x000fe20007ffe0ff */
[----:B------:R-:W-:Y:S01]  /*0860*/  IMAD.SHL.U32 R39, R39, 0x2, RZ ;  /* 0x0000000227277824 */ /* 0x000fe200078e00ff */
[----:B------:R-:W-:-:S02]  /*0870*/  SHF.L.U32 R36, R36, 0x1, RZ ;  /* 0x0000000124247819 */ /* 0x000fc400000006ff */
[-C--:B------:R-:W-:Y:S02]  /*0880*/  LEA.HI.SX32 R12, R12, R21.reuse, 0x1b ;  /* 0x000000150c0c7211 */ /* 0x080fe400078fdaff */
[C---:B------:R-:W-:Y:S02]  /*0890*/  IADD3 R40, R21.reuse, 0x80, RZ ;  /* 0x0000008015287810 */ /* 0x040fe40007ffe0ff */
[C---:B------:R-:W-:Y:S01]  /*08a0*/  IADD3 R42, R21.reuse, 0xa0, RZ ;  /* 0x000000a0152a7810 */ /* 0x040fe20007ffe0ff */
[----:B------:R-:W-:Y:S01]  /*08b0*/  IMAD.SHL.U32 R41, R12, 0x2, RZ ;  /* 0x000000020c297824 */ /* 0x000fe200078e00ff */
[C---:B------:R-:W-:Y:S02]  /*08c0*/  IADD3 R44, R21.reuse, 0xc0, RZ ;  /* 0x000000c0152c7810 */ /* 0x040fe40007ffe0ff */
[----:B------:R-:W-:Y:S02]  /*08d0*/  LEA.HI.SX32 R40, R40, R21, 0x1b ;  /* 0x0000001528287211 */ /* 0x000fe400078fdaff */
[----:B------:R-:W-:-:S02]  /*08e0*/  IADD3 R12, R21, 0xe0, RZ ;  /* 0x000000e0150c7810 */ /* 0x000fc40007ffe0ff */
[-C--:B------:R-:W-:Y:S01]  /*08f0*/  LEA.HI.SX32 R42, R42, R21.reuse, 0x1b ;  /* 0x000000152a2a7211 */ /* 0x080fe200078fdaff */
[----:B------:R-:W-:Y:S01]  /*0900*/  IMAD.SHL.U32 R40, R40, 0x2, RZ ;  /* 0x0000000228287824 */ /* 0x000fe200078e00ff */
[-C--:B------:R-:W-:Y:S02]  /*0910*/  LEA.HI.SX32 R44, R44, R21.reuse, 0x1b ;  /* 0x000000152c2c7211 */ /* 0x080fe400078fdaff */
[----:B------:R-:W-:Y:S02]  /*0920*/  LEA.HI.SX32 R12, R12, R21, 0x1b ;  /* 0x000000150c0c7211 */ /* 0x000fe400078fdaff */
[----:B------:R-:W-:Y:S01]  /*0930*/  SHF.L.U32 R42, R42, 0x1, RZ ;  /* 0x000000012a2a7819 */ /* 0x000fe200000006ff */
[----:B------:R-:W-:Y:S01]  /*0940*/  IMAD.SHL.U32 R44, R44, 0x2, RZ ;  /* 0x000000022c2c7824 */ /* 0x000fe200078e00ff */
[----:B------:R-:W-:Y:S02]  /*0950*/  SHF.L.U32 R45, R12, 0x1, RZ ;  /* 0x000000010c2d7819 */ /* 0x000fe400000006ff */
[----:B------:R-:W-:-:S02]  /*0960*/  ISETP.GE.AND P6, PT, R6, R43, PT ;  /* 0x0000002b0600720c */ /* 0x000fc40003fc6270 */
[----:B------:R-:W-:Y:S02]  /*0970*/  PRMT R48, RZ, 0x7610, R48 ;  /* 0x00007610ff307816 */ /* 0x000fe40000000030 */
        /* <DEDUP_REMOVED lines=15> */
[----:B0-----:R-:W-:-:S02]  /*0a70*/  IMAD.MOV.U32 R2, RZ, RZ, R46 ;  /* 0x000000ffff027224 */ /* 0x001fc400078e002e */
[--C-:B-1----:R-:W-:Y:S01]  /*0a80*/  IMAD.MOV.U32 R3, RZ, RZ, R47.reuse ;  /* 0x000000ffff037224 */ /* 0x102fe200078e002f */
[----:B------:R-:W-:Y:S01]  /*0a90*/  PRMT R47, RZ, 0x7610, R47 ;  /* 0x00007610ff2f7816 */ /* 0x000fe2000000002f */
[----:B--2---:R-:W-:Y:S01]  /*0aa0*/  IMAD.SHL.U32 R9, R21, 0x8, RZ ;  /* 0x0000000815097824 */ /* 0x004fe200078e00ff */
[----:B------:R-:W-:Y:S04]  /*0ab0*/  STS.U16 [R41+0xc0], R8 ;  /* 0x0000c00829007388 */ /* 0x000fe80000000400 */
[----:B------:R-:W-:Y:S01]  /*0ac0*/  LEA.HI.SX32 R46, R9, R9, 0x1b ;  /* 0x00000009092e7211 */ /* 0x000fe200078fdaff */
[----:B------:R-:W-:Y:S03]  /*0ad0*/  STS.U16 [R40+0x100], R11 ;  /* 0x0001000b28007388 */ /* 0x000fe60000000400 */
[----:B------:R-:W-:Y:S01]  /*0ae0*/  SHF.L.U32 R46, R46, 0x1, RZ ;  /* 0x000000012e2e7819 */ /* 0x000fe200000006ff */
        /* <DEDUP_REMOVED lines=44> */
[----:B--2---:R-:W-:-:S04]  /*0db0*/  PRMT R61, RZ, 0x5410, R48 ;  /* 0x00005410ff3d7816 */ /* 0x004fc80000000030 */
[----:B------:R-:W-:Y:S02]  /*0dc0*/  FSETP.GTU.FTZ.AND P2, PT, R54, 20, PT ;  /* 0x41a000003600780b */ /* 0x000fe40003f5c000 */
[----:B---3--:R-:W-:Y:S01]  /*0dd0*/  PRMT R63, RZ, 0x5410, R47 ;  /* 0x00005410ff3f7816 */ /* 0x008fe2000000002f */
[--C-:B------:R-:W-:Y:S01]  /*0de0*/  FADD.FTZ R47, R59, R18.reuse ;  /* 0x000000123b2f7221 */ /* 0x100fe20000010000 */
[----:B------:R-:W-:Y:S01]  /*0df0*/  ISETP.EQ.OR P4, PT, RZ, UR6, P2 ;  /* 0x00000006ff007c0c */ /* 0x000fe20009782670 */
[--C-:B------:R-:W-:Y:S01]  /*0e00*/  FADD.FTZ R48, R61, R18.reuse ;  /* 0x000000123d307221 */ /* 0x100fe20000010000 */
        /* <DEDUP_REMOVED lines=17> */
[----:B------:R-:W-:Y:S01]  /*0f20*/  HFMA2.MMA R60, -RZ, RZ, 1.3056640625, -1.8671875 ;  /* 0x3d39bf78ff3c7435 */ /* 0x000fe200000001ff */
        /* <DEDUP_REMOVED lines=29> */
.L_x_4729:
[----:B------:R-:W-:Y:S05]  /*1100*/  BSYNC B0 ;  /* 0x0000000000007941 */ /* 0x000fea0003800000 */
.L_x_4728:
[----:B------:R-:W-:Y:S01]  /*1110*/  ISETP.EQ.OR P5, PT, RZ, UR6, P5 ;  /* 0x00000006ff007c0c */ /* 0x000fe2000afa2670 */
[----:B------:R-:W-:Y:S01]  /*1120*/  BSSY B0, `(.L_x_4730) ;  /* 0x0000029000007945 */ /* 0x000fe20003800000 */
[----:B------:R-:W-:Y:S01]  /*1130*/  FSETP.GTU.FTZ.AND P4, PT, R53, 20, PT ;  /* 0x41a000003500780b */ /* 0x000fe20003f9c000 */
[----:B------:R-:W-:Y:S01]  /*1140*/  IMAD.MOV.U32 R59, RZ, RZ, c[0x0][0x16c] ;  /* 0x00005b00ff3b7624 */ /* 0x000fe200078e00ff */
[----:B------:R-:W-:Y:S02]  /*1150*/  ISETP.EQ.OR P1, PT, RZ, UR6, P1 ;  /* 0x00000006ff007c0c */ /* 0x000fe40008f22670 */
[----:B------:R-:W-:Y:S02]  /*1160*/  ISETP.EQ.OR P0, PT, RZ, UR6, P0 ;  /* 0x00000006ff007c0c */ /* 0x000fe40008702670 */
[----:B------:R-:W-:Y:S02]  /*1170*/  ISETP.EQ.OR P6, PT, RZ, UR6, P6 ;  /* 0x00000006ff007c0c */ /* 0x000fe4000b7c2670 */
[----:B------:R-:W-:-:S02]  /*1180*/  ISETP.EQ.OR P3, PT, RZ, UR6, P3 ;  /* 0x00000006ff007c0c */ /* 0x000fc40009f62670 */
[----:B------:R-:W-:Y:S02]  /*1190*/  ISETP.EQ.OR P2, PT, RZ, UR6, P2 ;  /* 0x00000006ff007c0c */ /* 0x000fe40009742670 */
        /* <DEDUP_REMOVED lines=33> */
.L_x_4731:
[----:B------:R-:W-:Y:S05]  /*13b0*/  BSYNC B0 ;  /* 0x0000000000007941 */ /* 0x000fea0003800000 */
.L_x_4730:
        /* <DEDUP_REMOVED lines=33> */
.L_x_4733:
[----:B------:R-:W-:Y:S05]  /*15d0*/  BSYNC B0 ;  /* 0x0000000000007941 */ /* 0x000fea0003800000 */
.L_x_4732:
        /* <DEDUP_REMOVED lines=33> */
.L_x_4735:
[----:B------:R-:W-:Y:S05]  /*17f0*/  BSYNC B0 ;  /* 0x0000000000007941 */ /* 0x000fea0003800000 */
.L_x_4734:
        /* <DEDUP_REMOVED lines=33> */
.L_x_4737:
[----:B------:R-:W-:Y:S05]  /*1a10*/  BSYNC B0 ;  /* 0x0000000000007941 */ /* 0x000fea0003800000 */
.L_x_4736:
        /* <DEDUP_REMOVED lines=33> */
.L_x_4739:
[----:B------:R-:W-:Y:S05]  /*1c30*/  BSYNC B0 ;  /* 0x0000000000007941 */ /* 0x000fea0003800000 */
.L_x_4738:
        /* <DEDUP_REMOVED lines=33> */
.L_x_4741:
[----:B------:R-:W-:Y:S05]  /*1e50*/  BSYNC B0 ;  /* 0x0000000000007941 */ /* 0x000fea0003800000 */
.L_x_4740:
        /* <DEDUP_REMOVED lines=33> */
.L_x_4743:
[----:B------:R-:W-:Y:S05]  /*2070*/  BSYNC B0 ;  /* 0x0000000000007941 */ /* 0x000fea0003800000 */
.L_x_4742:
        /* <DEDUP_REMOVED lines=20> */
[----:B------:R-:W-:-:S03]  /*21c0*/  IMAD.MOV.U32 R71, RZ, RZ, RZ ;  /* 0x000000ffff477224 */ /* 0x000fc600078e00ff */
[----:B------:R-:W-:Y:S02]  /*21d0*/  ISETP.EQ.OR P0, PT, R22, RZ, P0 ;  /* 0x000000ff1600720c */ /* 0x000fe40000702670 */
.L_x_4747:
[----:B------:R-:W-:Y:S01]  /*21e0*/  IMAD R11, R17, c[0x0][0x180], RZ ;  /* 0x00006000110b7a24 */ /* 0x000fe200078e02ff */
[----:B------:R-:W-:Y:S01]  /*21f0*/  SHF.R.S32.HI R76, RZ, 0x1f, R71 ;  /* 0x0000001fff4c7819 */ /* 0x000fe20000011447 */
[----:B0-----:R-:W-:-:S04]  /*2200*/  IMAD.WIDE.U32 R8, R0, c[0x0][0x180], RZ ;  /* 0x0000600000087a25 */ /* 0x001fc800078e00ff */
[----:B------:R-:W-:Y:S02]  /*2210*/  IMAD R11, R0, c[0x0][0x184], R11 ;  /* 0x00006100000b7a24 */ /* 0x000fe400078e020b */
[C---:B------:R-:W-:Y:S02]  /*2220*/  IMAD R10, R76.reuse, c[0x0][0x188], RZ ;  /* 0x000062004c0a7a24 */ /* 0x040fe400078e02ff */
[----:B------:R-:W-:Y:S01]  /*2230*/  IMAD R12, R76, c[0x0][0x1c0], RZ ;  /* 0x000070004c0c7a24 */ /* 0x000fe200078e02ff */
[----:B------:R-:W-:Y:S01]  /*2240*/  IADD3 R9, R9, R11, RZ ;  /* 0x0000000b09097210 */ /* 0x000fe20007ffe0ff */
[C---:B------:R-:W-:Y:S02]  /*2250*/  IMAD R13, R71.reuse, c[0x0][0x18c], R10 ;  /* 0x00006300470d7a24 */ /* 0x040fe400078e020a */
[----:B------:R-:W-:Y:S02]  /*2260*/  IMAD.MOV.U32 R43, RZ, RZ, -0x100 ;  /* 0xffffff00ff2b7424 */ /* 0x000fe400078e00ff */
[----:B------:R-:W-:-:S04]  /*2270*/  IMAD.WIDE.U32 R8, R71, c[0x0][0x188], R8 ;  /* 0x0000620047087a25 */ /* 0x000fc800078e0008 */
[----:B------:R-:W-:Y:S01]  /*2280*/  IMAD.WIDE.U32 R10, R71, c[0x0][0x1c0], R6 ;  /* 0x00007000470a7a25 */ /* 0x000fe200078e0006 */
[----:B------:R-:W-:-:S03]  /*2290*/  IADD3 R13, R9, R13, RZ ;  /* 0x0000000d090d7210 */ /* 0x000fc60007ffe0ff */
[----:B------:R-:W-:Y:S01]  /*22a0*/  IMAD R15, R71, c[0x0][0x1c4], R12 ;  /* 0x00007100470f7a24 */ /* 0x000fe200078e020c */
[----:B------:R-:W-:Y:S01]  /*22b0*/  LEA R12, P1, R8, c[0x0][0x220], 0x2 ;  /* 0x00008800080c7a11 */ /* 0x000fe200078210ff */
[----:B------:R-:W-:Y:S01]  /*22c0*/  IMAD R43, R22, R43, c[0x0][0x168] ;  /* 0x00005a00162b7624 */ /* 0x000fe200078e022b */
[----:B------:R-:W-:Y:S01]  /*22d0*/  LEA R14, P2, R10, R35, 0x1 ;  /* 0x000000230a0e7211 */ /* 0x000fe200078408ff */
[----:B------:R-:W-:Y:S01]  /*22e0*/  IMAD.IADD R9, R11, 0x1, R15 ;  /* 0x000000010b097824 */ /* 0x000fe200078e020f */
[----:B------:R-:W-:Y:S02]  /*22f0*/  LEA.HI.X R13, R8, c[0x0][0x224], R13, 0x2, P1 ;  /* 0x00008900080d7a11 */ /* 0x000fe400008f140d */
[-C--:B------:R-:W-:Y:S02]  /*2300*/  ISETP.GE.AND P6, PT, R6, R43.reuse, PT ;  /* 0x0000002b0600720c */ /* 0x080fe40003fc6270 */
[----:B------:R-:W-:Y:S01]  /*2310*/  ISETP.GE.AND P1, PT, R28, R43, PT ;  /* 0x0000002b1c00720c */ /* 0x000fe20003f26270 */
[----:B------:R0:W2:Y:S01]  /*2320*/  LDG.E R78, [R12.64] ;  /* 0x000000040c4e7981 */ /* 0x0000a2000c1e1900 */
[----:B------:R-:W-:-:S02]  /*2330*/  LEA.HI.X R15, R10, R37, R9, 0x1, P2 ;  /* 0x000000250a0f7211 */ /* 0x000fc400010f0c09 */
[-C--:B------:R-:W-:Y:S02]  /*2340*/  ISETP.GE.AND P2, PT, R29, R43.reuse, PT ;  /* 0x0000002b1d00720c */ /* 0x080fe40003f46270 */
[-C--:B------:R-:W-:Y:S02]  /*2350*/  ISETP.GE.AND P3, PT, R30, R43.reuse, PT ;  /* 0x0000002b1e00720c */ /* 0x080fe40003f66270 */
[----:B------:R-:W-:Y:S02]  /*2360*/  PRMT R72, RZ, 0x7610, R72 ;  /* 0x00007610ff487816 */ /* 0x000fe40000000048 */
[----:B------:R-:W-:Y:S02]  /*2370*/  PRMT R73, RZ, 0x7610, R73 ;  /* 0x00007610ff497816 */ /* 0x000fe40000000049 */
[----:B------:R-:W-:Y:S02]  /*2380*/  ISETP.GE.AND P4, PT, R31, R43, PT ;  /* 0x0000002b1f00720c */ /* 0x000fe40003f86270 */
[----:B------:R-:W-:Y:S01]  /*2390*/  PRMT R75, RZ, 0x7610, R75 ;  /* 0x00007610ff4b7816 */ /* 0x000fe2000000004b */
[----:B------:R1:W3:Y:S01]  /*23a0*/  @!P6 LDG.E.U16 R72, [R14.64] ;  /* 0x000000040e48e981 */ /* 0x0002e2000c1e1500 */
[----:B0-----:R-:W-:-:S02]  /*23b0*/  PRMT R12, RZ, 0x7610, R12 ;  /* 0x00007610ff0c7816 */ /* 0x001fc4000000000c */
[-C--:B------:R-:W-:Y:S01]  /*23c0*/  ISETP.GE.AND P5, PT, R32, R43.reuse, PT ;  /* 0x0000002b2000720c */ /* 0x080fe20003fa6270 */
[----:B------:R1:W4:Y:S01]  /*23d0*/  @!P1 LDG.E.U16 R73, [R14.64+0x40] ;  /* 0x000040040e499981 */ /* 0x000322000c1e1500 */
[-C--:B------:R-:W-:Y:S02]  /*23e0*/  ISETP.GE.AND P6, PT, R33, R43.reuse, PT ;  /* 0x0000002b2100720c */ /* 0x080fe40003fc6270 */
[----:B------:R-:W-:Y:S01]  /*23f0*/  ISETP.GE.AND P1, PT, R34, R43, PT ;  /* 0x0000002b2200720c */ /* 0x000fe20003f26270 */
[----:B------:R1:W5:Y:S01]  /*2400*/  @!P2 LDG.E.U16 R75, [R14.64+0x80] ;  /* 0x000080040e4ba981 */ /* 0x000362000c1e1500 */
[----:B------:R-:W-:-:S03]  /*2410*/  PRMT R13, RZ, 0x7610, R13 ;  /* 0x00007610ff0d7816 */ /* 0x000fc6000000000d */
[----:B------:R1:W5:Y:S01]  /*2420*/  @!P3 LDG.E.U16 R12, [R14.64+0xc0] ;  /* 0x0000c0040e0cb981 */ /* 0x000362000c1e1500 */
[----:B------:R-:W-:Y:S02]  /*2430*/  PRMT R77, RZ, 0x7610, R77 ;  /* 0x00007610ff4d7816 */ /* 0x000fe4000000004d */
[----:B------:R-:W-:Y:S01]  /*2440*/  PRMT R79, RZ, 0x7610, R79 ;  /* 0x00007610ff4f7816 */ /* 0x000fe2000000004f */
[----:B------:R1:W5:Y:S01]  /*2450*/  @!P4 LDG.E.U16 R13, [R14.64+0x100] ;  /* 0x000100040e0dc981 */ /* 0x000362000c1e1500 */
[----:B------:R-:W-:-:S03]  /*2460*/  PRMT R74, RZ, 0x7610, R74 ;  /* 0x00007610ff4a7816 */ /* 0x000fc6000000004a */
[----:B------:R1:W5:Y:S04]  /*2470*/  @!P5 LDG.E.U16 R77, [R14.64+0x140] ;  /* 0x000140040e4dd981 */ /* 0x000368000c1e1500 */
[----:B------:R1:W5:Y:S04]  /*2480*/  @!P6 LDG.E.U16 R79, [R14.64+0x180] ;  /* 0x000180040e4fe981 */ /* 0x000368000c1e1500 */
[----:B------:R1:W5:Y:S01]  /*2490*/  @!P1 LDG.E.U16 R74, [R14.64+0x1c0] ;  /* 0x0001c0040e4a9981 */ /* 0x000362000c1e1500 */
[----:B------:R-:W-:Y:S02]  /*24a0*/  IMAD R11, R17, c[0x0][0x198], RZ ;  /* 0x00006600110b7a24 */ /* 0x000fe400078e02ff */
[----:B------:R-:W-:-:S04]  /*24b0*/  IMAD.WIDE.U32 R8, R0, c[0x0][0x198], RZ ;  /* 0x0000660000087a25 */ /* 0x000fc800078e00ff */
[----:B------:R-:W-:Y:S02]  /*24c0*/  IMAD R11, R0, c[0x0][0x19c], R11 ;  /* 0x00006700000b7a24 */ /* 0x000fe400078e020b */
[----:B------:R-:W-:-:S03]  /*24d0*/  IMAD R76, R76, c[0x0][0x1a0], RZ ;  /* 0x000068004c4c7a24 */ /* 0x000fc600078e02ff */
[----:B------:R-:W-:Y:S01]  /*24e0*/  IADD3 R9, R9, R11, RZ ;  /* 0x0000000b09097210 */ /* 0x000fe20007ffe0ff */
[----:B-1----:R-:W0:Y:S01]  /*24f0*/  S2R R14, SR_TID.X ;  /* 0x00000000000e7919 */ /* 0x002e220000002100 */
[----:B------:R-:W-:-:S03]  /*2500*/  IMAD R81, R71, c[0x0][0x1a4], R76 ;  /* 0x0000690047517a24 */ /* 0x000fc600078e024c */
[----:B------:R-:W-:-:S04]  /*2510*/  IMAD.WIDE.U32 R10, R71, c[0x0][0x1a0], R8 ;  /* 0x00006800470a7a25 */ /* 0x000fc800078e0008 */
[----:B------:R-:W-:Y:S01]  /*2520*/  IMAD.IADD R9, R11, 0x1, R81 ;  /* 0x000000010b097824 */ /* 0x000fe200078e0251 */
[----:B------:R-:W-:-:S04]  /*2530*/  LEA R8, P1, R10, c[0x0][0x228], 0x2 ;  /* 0x00008a000a087a11 */ /* 0x000fc800078210ff */
[----:B------:R-:W-:Y:S02]  /*2540*/  LEA.HI.X R9, R10, c[0x0][0x22c], R9, 0x2, P1 ;  /* 0x00008b000a097a11 */ /* 0x000fe400008f1409 */
[----:B0-----:R-:W-:Y:S02]  /*2550*/  SHF.L.U32 R76, R14, 0x3, RZ ;  /* 0x000000030e4c7819 */ /* 0x001fe400000006ff */
[-C--:B------:R-:W-:Y:S02]  /*2560*/  ISETP.GE.U32.AND P4, PT, R24, R43.reuse, PT ;  /* 0x0000002b1800720c */ /* 0x080fe40003f86070 */
[-C--:B------:R-:W-:Y:S02]  /*2570*/  ISETP.GE.U32.AND P6, PT, R76, R43.reuse, PT ;  /* 0x0000002b4c00720c */ /* 0x080fe40003fc6070 */
[----:B------:R-:W-:Y:S01]  /*2580*/  ISETP.GE.U32.AND P5, PT, R25, R43, PT ;  /* 0x0000002b1900720c */ /* 0x000fe20003fa6070 */
[----:B------:R-:W-:Y:S02]  /*2590*/  FMUL.FTZ R81, R58, R49 ;  /* 0x000000313a517220 */ /* 0x000fe40000410000 */
[----:B------:R-:W-:-:S02]  /*25a0*/  FMUL.FTZ R82, R61, R52 ;  /* 0x000000343d527220 */ /* 0x000fc40000410000 */
[----:B------:R-:W-:Y:S02]  /*25b0*/  FMUL.FTZ R86, R62, R53 ;  /* 0x000000353e567220 */ /* 0x000fe40000410000 */
[----:B------:R-:W-:Y:S02]  /*25c0*/  IMAD.SHL.U32 R88, R71, 0x8, RZ ;  /* 0x0000000847587824 */ /* 0x000fe400078e00ff */
[----:B--2---:R-:W-:-:S04]  /*25d0*/  FMUL.FTZ R10, R78, 1.4426950216293334961 ;  /* 0x3fb8aa3b4e0a7820 */ /* 0x004fc80000410000 */
[C---:B------:R-:W-:Y:S01]  /*25e0*/  FMUL.FTZ R11, R10.reuse, R54 ;  /* 0x000000360a0b7220 */ /* 0x040fe20000410000 */
[----:B---3--:R-:W-:Y:S04]  /*25f0*/  STS.U16 [R39], R72 ;  /* 0x0000004827007388 */ /* 0x008fe80000000400 */
[----:B----4-:R-:W-:Y:S04]  /*2600*/  STS.U16 [R38+0x40], R73 ;  /* 0x0000404926007388 */ /* 0x010fe80000000400 */
[----:B-----5:R-:W-:Y:S04]  /*2610*/  STS.U16 [R36+0x80], R75 ;  /* 0x0000804b24007388 */ /* 0x020fe80000000400 */
[----:B------:R0:W-:Y:S04]  /*2620*/  STS.U16 [R41+0xc0], R12 ;  /* 0x0000c00c29007388 */ /* 0x0001e80000000400 */
[----:B------:R1:W-:Y:S01]  /*2630*/  STS.U16 [R40+0x100], R13 ;  /* 0x0001000d28007388 */ /* 0x0003e20000000400 */
[----:B0-----:R-:W-:-:S03]  /*2640*/  FMUL.FTZ R12, R10, R47 ;  /* 0x0000002f0a0c7220 */ /* 0x001fc60000410000 */
[----:B------:R-:W-:Y:S01]  /*2650*/  STS.U16 [R42+0x140], R77 ;  /* 0x0001404d2a007388 */ /* 0x000fe20000000400 */
[C---:B-1----:R-:W-:Y:S01]  /*2660*/  FMUL.FTZ R13, R10.reuse, R48 ;  /* 0x000000300a0d7220 */ /* 0x042fe20000410000 */
[----:B------:R-:W-:Y:S02]  /*2670*/  MUFU.EX2 R11, R11 ;  /* 0x0000000b000b7308 */ /* 0x000fe40000000800 */
[----:B------:R-:W-:Y:S01]  /*2680*/  STS.U16 [R44+0x180], R79 ;  /* 0x0001804f2c007388 */ /* 0x000fe20000000400 */
[----:B------:R-:W-:-:S03]  /*2690*/  FMUL.FTZ R73, R10, R49 ;  /* 0x000000310a497220 */ /* 0x000fc60000410000 */
[----:B------:R0:W-:Y:S01]  /*26a0*/  STS.U16 [R45+0x1c0], R74 ;  /* 0x0001c04a2d007388 */ /* 0x0001e20000000400 */
[----:B------:R-:W-:-:S06]  /*26b0*/  NOP ;  /* 0x0000000000007918 */ /* 0x000fcc0000000000 */
[----:B------:R-:W1:Y:S01]  /*26c0*/  MUFU.EX2 R12, R12 ;  /* 0x0000000c000c7308 */ /* 0x000e620000000800 */
[----:B------:R2:W3:Y:S01]  /*26d0*/  LDG.E R15, [R8.64] ;  /* 0x00000004080f7981 */ /* 0x0004e2000c1e1900 */
[----:B------:R-:W-:-:S06]  /*26e0*/  IADD3 R72, R76, 0x5, RZ ;  /* 0x000000054c487810 */ /* 0x000fcc0007ffe0ff */
[----:B------:R-:W4:Y:S01]  /*26f0*/  MUFU.EX2 R13, R13 ;  /* 0x0000000d000d7308 */ /* 0x000f220000000800 */
[----:B0-----:R-:W-:Y:S01]  /*2700*/  IADD3 R74, R76, 0x6, RZ ;  /* 0x000000064c4a7810 */ /* 0x001fe20007ffe0ff */
[----:B------:R-:W-:Y:S01]  /*2710*/  FMUL.FTZ R75, R56, R47 ;  /* 0x0000002f384b7220 */ /* 0x000fe20000410000 */
[----:B------:R-:W-:Y:S01]  /*2720*/  LDS.U16 R90, [R46] ;  /* 0x000000002e5a7984 */ /* 0x000fe20000000400 */
[----:B--2---:R-:W-:Y:S01]  /*2730*/  FMUL.FTZ R8, R10, R50 ;  /* 0x000000320a087220 */ /* 0x004fe20000410000 */
[----:B------:R-:W-:Y:S01]  /*2740*/  ISETP.GE.U32.AND P1, PT, R72, R43, PT ;  /* 0x0000002b4800720c */ /* 0x000fe20003f26070 */
[----:B------:R-:W-:Y:S02]  /*2750*/  FMUL.FTZ R9, R10, R51 ;  /* 0x000000330a097220 */ /* 0x000fe40000410000 */
[----:B------:R0:W2:Y:S01]  /*2760*/  MUFU.EX2 R84, R73 ;  /* 0x0000004900547308 */ /* 0x0000a20000000800 */
[----:B------:R-:W-:Y:S01]  /*2770*/  IADD3 R76, R76, 0x7, RZ ;  /* 0x000000074c4c7810 */ /* 0x000fe20007ffe0ff */
[----:B------:R-:W-:Y:S01]  /*2780*/  FMUL.FTZ R72, R55, R54 ;  /* 0x0000003637487220 */ /* 0x000fe20000410000 */
[----:B------:R-:W-:Y:S01]  /*2790*/  FSEL R75, R75, RZ, !P4 ;  /* 0x000000ff4b4b7208 */ /* 0x000fe20006000000 */
[----:B------:R-:W-:Y:S01]  /*27a0*/  FMUL.FTZ R78, R57, R48 ;  /* 0x00000030394e7220 */ /* 0x000fe20000410000 */
[----:B------:R-:W-:Y:S01]  /*27b0*/  ISETP.GE.U32.AND P3, PT, R76, R43, PT ;  /* 0x0000002b4c00720c */ /* 0x000fe20003f66070 */
[----:B------:R-:W-:Y:S01]  /*27c0*/  FMUL.FTZ R79, R10, R52 ;  /* 0x000000340a4f7220 */ /* 0x000fe20000410000 */
[----:B------:R-:W-:Y:S01]  /*27d0*/  LDS.U16 R91, [R46+0x2] ;  /* 0x000002002e5b7984 */ /* 0x000fe20000000400 */
[----:B------:R-:W5:Y:S01]  /*27e0*/  MUFU.EX2 R8, R8 ;  /* 0x0000000800087308 */ /* 0x000f620000000800 */
[----:B------:R-:W-:-:S02]  /*27f0*/  FSEL R72, R72, RZ, !P6 ;  /* 0x000000ff48487208 */ /* 0x000fc40007000000 */
[----:B-1----:R-:W-:Y:S01]  /*2800*/  FSEL R76, R12, 1, !P4 ;  /* 0x3f8000000c4c7808 */ /* 0x002fe20006000000 */
[----:B------:R-:W-:Y:S01]  /*2810*/  FMUL.FTZ R10, R10, R53 ;  /* 0x000000350a0a7220 */ /* 0x000fe20000410000 */
[----:B0-----:R-:W-:Y:S01]  /*2820*/  FSEL R73, R11, 1, !P6 ;  /* 0x3f8000000b497808 */ /* 0x001fe20007000000 */
[----:B------:R-:W-:Y:S01]  /*2830*/  FMUL.FTZ R77, R59, R50 ;  /* 0x000000323b4d7220 */ /* 0x000fe20000410000 */
[----:B------:R-:W-:Y:S01]  /*2840*/  LDS.U16 R92, [R46+0x4] ;  /* 0x000004002e5c7984 */ /* 0x000fe20000000400 */
[----:B------:R-:W0:Y:S01]  /*2850*/  MUFU.EX2 R9, R9 ;  /* 0x0000000900097308 */ /* 0x000e220000000800 */
[----:B------:R-:W-:Y:S01]  /*2860*/  ISETP.GE.U32.AND P6, PT, R26, R43, PT ;  /* 0x0000002b1a00720c */ /* 0x000fe20003fc6070 */
[-C--:B------:R-:W-:Y:S01]  /*2870*/  FFMA.FTZ R11, R72, R76.reuse, R75 ;  /* 0x0000004c480b7223 */ /* 0x080fe2000001004b */
[----:B------:R-:W-:Y:S01]  /*2880*/  FSEL R78, R78, RZ, !P5 ;  /* 0x000000ff4e4e7208 */ /* 0x000fe20006800000 */
[----:B------:R-:W-:Y:S01]  /*2890*/  LDS.U16 R93, [R46+0x6] ;  /* 0x000006002e5d7984 */ /* 0x000fe20000000400 */
[----:B----4-:R-:W-:Y:S01]  /*28a0*/  FSEL R83, R13, 1, !P5 ;  /* 0x3f8000000d537808 */ /* 0x010fe20006800000 */
[----:B------:R-:W-:-:S02]  /*28b0*/  FMUL.FTZ R12, R73, R76 ;  /* 0x0000004c490c7220 */ /* 0x000fc40000410000 */
[----:B------:R0:W1:Y:S01]  /*28c0*/  MUFU.EX2 R85, R79 ;  /* 0x0000004f00557308 */ /* 0x0000620000000800 */
[----:B------:R-:W-:Y:S01]  /*28d0*/  ISETP.GE.U32.AND P4, PT, R27, R43, PT ;  /* 0x0000002b1b00720c */ /* 0x000fe20003f86070 */
[----:B------:R-:W-:Y:S01]  /*28e0*/  FFMA.FTZ R13, R83, R11, R78 ;  /* 0x0000000b530d7223 */ /* 0x000fe2000001004e */
[----:B------:R-:W-:Y:S01]  /*28f0*/  FSEL R81, R81, RZ, !P6 ;  /* 0x000000ff51517208 */ /* 0x000fe20007000000 */
[----:B------:R-:W-:Y:S01]  /*2900*/  LDS.U16 R94, [R46+0x8] ;  /* 0x000008002e5e7984 */ /* 0x000fe20000000400 */
[----:B--2---:R-:W-:Y:S01]  /*2910*/  FSEL R84, R84, 1, !P6 ;  /* 0x3f80000054547808 */ /* 0x004fe20007000000 */
[----:B------:R-:W-:Y:S02]  /*2920*/  FMUL.FTZ R11, R83, R12 ;  /* 0x0000000c530b7220 */ /* 0x000fe40000410000 */
[----:B------:R-:W2:Y:S01]  /*2930*/  MUFU.EX2 R10, R10 ;  /* 0x0000000a000a7308 */ /* 0x000ea20000000800 */
[----:B------:R-:W-:Y:S01]  /*2940*/  ISETP.GE.U32.AND P2, PT, R74, R43, PT ;  /* 0x0000002b4a00720c */ /* 0x000fe20003f46070 */
[----:B------:R-:W-:Y:S01]  /*2950*/  FMUL.FTZ R74, R60, R51 ;  /* 0x000000333c4a7220 */ /* 0x000fe20000410000 */
[----:B------:R-:W-:Y:S01]  /*2960*/  FSEL R77, R77, RZ, !P4 ;  /* 0x000000ff4d4d7208 */ /* 0x000fe20006000000 */
[----:B------:R-:W-:Y:S01]  /*2970*/  FFMA.FTZ R13, R84, R13, R81 ;  /* 0x0000000d540d7223 */ /* 0x000fe20000010051 */
[----:B-----5:R-:W-:Y:S01]  /*2980*/  FSEL R80, R8, 1, !P4 ;  /* 0x3f80000008507808 */ /* 0x020fe20006000000 */
[----:B------:R-:W-:Y:S01]  /*2990*/  FMUL.FTZ R11, R84, R11 ;  /* 0x0000000b540b7220 */ /* 0x000fe20000410000 */
[----:B------:R-:W-:Y:S01]  /*29a0*/  FSEL R74, R74, RZ, !P1 ;  /* 0x000000ff4a4a7208 */ /* 0x000fe20004800000 */
[----:B------:R-:W-:Y:S01]  /*29b0*/  LDS.U16 R95, [R46+0xa] ;  /* 0x00000a002e5f7984 */ /* 0x000fe20000000400 */
[----:B0-----:R-:W-:Y:S01]  /*29c0*/  FSEL R79, R9, 1, !P1 ;  /* 0x3f800000094f7808 */ /* 0x001fe20004800000 */
[----:B------:R-:W-:-:S02]  /*29d0*/  FFMA.FTZ R13, R80, R13, R77 ;  /* 0x0000000d500d7223 */ /* 0x000fc4000001004d */
[----:B------:R-:W-:Y:S01]  /*29e0*/  FMUL.FTZ R8, R80, R11 ;  /* 0x0000000b50087220 */ /* 0x000fe20000410000 */
[----:B------:R-:W-:Y:S01]  /*29f0*/  FSEL R82, R82, RZ, !P2 ;  /* 0x000000ff52527208 */ /* 0x000fe20005000000 */
[----:B------:R-:W-:Y:S01]  /*2a00*/  FFMA.FTZ R13, R79, R13, R74 ;  /* 0x0000000d4f0d7223 */ /* 0x000fe2000001004a */
[----:B-1----:R-:W-:Y:S01]  /*2a10*/  FSEL R85, R85, 1, !P2 ;  /* 0x3f80000055557808 */ /* 0x002fe20005000000 */
[----:B------:R-:W-:Y:S01]  /*2a20*/  FMUL.FTZ R8, R79, R8 ;  /* 0x000000084f087220 */ /* 0x000fe20000410000 */
[----:B------:R-:W-:Y:S01]  /*2a30*/  FSEL R86, R86, RZ, !P3 ;  /* 0x000000ff56567208 */ /* 0x000fe20005800000 */
[----:B------:R-:W-:Y:S01]  /*2a40*/  LDS.U16 R96, [R46+0xc] ;  /* 0x00000c002e607984 */ /* 0x000fe20000000400 */
[----:B--2---:R-:W-:Y:S01]  /*2a50*/  FSEL R87, R10, 1, !P3 ;  /* 0x3f8000000a577808 */ /* 0x004fe20005800000 */
[C---:B------:R-:W-:Y:S02]  /*2a60*/  FFMA.FTZ R13, R85.reuse, R13, R82 ;  /* 0x0000000d550d7223 */ /* 0x040fe40000010052 */
[----:B------:R-:W-:Y:S01]  /*2a70*/  FMUL.FTZ R8, R85, R8 ;  /* 0x0000000855087220 */ /* 0x000fe20000410000 */
[----:B------:R-:W-:Y:S01]  /*2a80*/  LDS.U16 R97, [R46+0xe] ;  /* 0x00000e002e617984 */ /* 0x000fe20000000400 */
        /* <DEDUP_REMOVED lines=43> */
[----:B------:R-:W-:Y:S02]  /*2d40*/  PRMT R90, RZ, 0x5410, R90 ;  /* 0x00005410ff5a7816 */ /* 0x000fe4000000005a */
[----:B------:R-:W-:Y:S02]  /*2d50*/  PRMT R8, RZ, 0x5410, R91 ;  /* 0x00005410ff087816 */ /* 0x000fe4000000005b */
[----:B------:R-:W-:Y:S02]  /*2d60*/  PRMT R92, RZ, 0x5410, R92 ;  /* 0x00005410ff5c7816 */ /* 0x000fe4000000005c */
[----:B------:R-:W-:Y:S02]  /*2d70*/  PRMT R94, RZ, 0x5410, R94 ;  /* 0x00005410ff5e7816 */ /* 0x000fe4000000005e */
[----:B------:R-:W-:Y:S01]  /*2d80*/  PRMT R96, RZ, 0x5410, R96 ;  /* 0x00005410ff607816 */ /* 0x000fe20000000060 */
[----:B------:R-:W-:Y:S01]  /*2d90*/  BSSY B0, `(.L_x_4745) ;  /* 0x000001e000007945 */ /* 0x000fe20003800000 */
[----:B---3--:R-:W-:-:S02]  /*2da0*/  FMUL.FTZ R90, R90, R15 ;  /* 0x0000000f5a5a7220 */ /* 0x008fc40000410000 */
[----:B--2---:R-:W-:Y:S01]  /*2db0*/  @P1 FFMA.FTZ R100, R99, R98, R100 ;  /* 0x0000006263641223 */ /* 0x004fe20000010064 */
[----:B------:R-:W-:-:S03]  /*2dc0*/  ISETP.NE.AND P1, PT, R14, RZ, PT ;  /* 0x000000ff0e00720c */ /* 0x000fc60003f25270 */
[----:B------:R-:W-:-:S04]  /*2dd0*/  FFMA.FTZ R100, R73, R100, R72 ;  /* 0x0000006449647223 */ /* 0x000fc80000010048 */
[----:B------:R-:W-:Y:S01]  /*2de0*/  FFMA.FTZ R98, R76, R100, R75 ;  /* 0x000000644c627223 */ /* 0x000fe2000001004b */
[----:B------:R-:W-:-:S03]  /*2df0*/  PRMT R72, RZ, 0x5410, R93 ;  /* 0x00005410ff487816 */ /* 0x000fc6000000005d */
[----:B------:R-:W-:Y:S01]  /*2e00*/  FFMA.FTZ R83, R83, R98, R78 ;  /* 0x0000006253537223 */ /* 0x000fe2000001004e */
[----:B------:R-:W-:Y:S02]  /*2e10*/  PRMT R76, RZ, 0x5410, R95 ;  /* 0x00005410ff4c7816 */ /* 0x000fe4000000005f */
[----:B------:R-:W-:Y:S01]  /*2e20*/  PRMT R78, RZ, 0x5410, R97 ;  /* 0x00005410ff4e7816 */ /* 0x000fe20000000061 */
[----:B------:R-:W-:Y:S02]  /*2e30*/  FFMA.FTZ R84, R84, R83, R81 ;  /* 0x0000005354547223 */ /* 0x000fe40000010051 */
[-C--:B------:R-:W-:Y:S02]  /*2e40*/  FMUL.FTZ R73, R8, R15.reuse ;  /* 0x0000000f08497220 */ /* 0x080fe40000410000 */
[-C--:B------:R-:W-:Y:S02]  /*2e50*/  FMUL.FTZ R92, R92, R15.reuse ;  /* 0x0000000f5c5c7220 */ /* 0x080fe40000410000 */
[----:B------:R-:W-:-:S02]  /*2e60*/  FMUL.FTZ R75, R72, R15 ;  /* 0x0000000f484b7220 */ /* 0x000fc40000410000 */
[-C--:B------:R-:W-:Y:S02]  /*2e70*/  FMUL.FTZ R94, R94, R15.reuse ;  /* 0x0000000f5e5e7220 */ /* 0x080fe40000410000 */
[-C--:B------:R-:W-:Y:S02]  /*2e80*/  FMUL.FTZ R81, R76, R15.reuse ;  /* 0x0000000f4c517220 */ /* 0x080fe40000410000 */
[----:B------:R-:W-:Y:S02]  /*2e90*/  FMUL.FTZ R96, R96, R15 ;  /* 0x0000000f60607220 */ /* 0x000fe40000410000 */
[----:B------:R-:W-:Y:S02]  /*2ea0*/  FFMA.FTZ R13, R12, R11, R13 ;  /* 0x0000000b0c0d7223 */ /* 0x000fe4000001000d */
[----:B------:R-:W-:Y:S02]  /*2eb0*/  FMUL.FTZ R15, R78, R15 ;  /* 0x0000000f4e0f7220 */ /* 0x000fe40000410000 */
[----:B------:R-:W-:-:S02]  /*2ec0*/  FFMA.FTZ R77, R80, R84, R77 ;  /* 0x00000054504d7223 */ /* 0x000fc4000001004d */
[----:B------:R-:W-:Y:S01]  /*2ed0*/  FMUL.FTZ R12, R12, R10 ;  /* 0x0000000a0c0c7220 */ /* 0x000fe20000410000 */
[----:B------:R-:W-:Y:S05]  /*2ee0*/  @P1 BRA `(.L_x_4746) ;  /* 0x0000008000001947 */ /* 0x000fea0003800000 */
[----:B------:R-:W-:Y:S01]  /*2ef0*/  IMAD R8, R22, c[0x0][0x16c], R71 ;  /* 0x00005b0016087a24 */ /* 0x000fe200078e0247 */
[----:B------:R0:W-:Y:S04]  /*2f00*/  STS.64 [R88+0x240], R12 ;  /* 0x0002400c58007388 */ /* 0x0001e80000000a00 */
[----:B------:R-:W-:Y:S02]  /*2f10*/  SHF.R.S32.HI R10, RZ, 0x1f, R8 ;  /* 0x0000001fff0a7819 */ /* 0x000fe40000011408 */
[----:B------:R-:W-:-:S04]  /*2f20*/  IADD3 R9, P1, R23, R8, RZ ;  /* 0x0000000817097210 */ /* 0x000fc80007f3e0ff */
[----:B------:R-:W-:Y:S02]  /*2f30*/  LEA.HI.X.SX32 R10, R23, R10, 0x1, P1 ;  /* 0x0000000a170a7211 */ /* 0x000fe400008f0eff */
[----:B------:R-:W-:-:S04]  /*2f40*/  LEA R8, P1, R9, c[0x0][0x260], 0x3 ;  /* 0x0000980009087a11 */ /* 0x000fc800078218ff */
[----:B------:R-:W-:-:S05]  /*2f50*/  LEA.HI.X R9, R9, c[0x0][0x264], R10, 0x3, P1 ;  /* 0x0000990009097a11 */ /* 0x000fca00008f1c0a */
[----:B------:R0:W-:Y:S04]  /*2f60*/  STG.E.64 [R8.64], R12 ;  /* 0x0000000c08007986 */ /* 0x0001e8000c101b04 */
.L_x_4746:
[----:B------:R-:W-:Y:S05]  /*2f70*/  BSYNC B0 ;  /* 0x0000000000007941 */ /* 0x000fea0003800000 */
.L_x_4745:
[----:B------:R-:W-:Y:S01]  /*2f80*/  IADD3 R71, R71, 0x1, RZ ;  /* 0x0000000147477810 */ /* 0x000fe20007ffe0ff */
        /* <DEDUP_REMOVED lines=11> */
[----:B------:R-:W-:Y:S01]  /*3040*/  FFMA.FTZ R70, R86, R15, R70 ;  /* 0x0000000f56467223 */ /* 0x000fe20000010046 */
[----:B------:R-:W-:Y:S05]  /*3050*/  @!P1 BRA `(.L_x_4747) ;  /* 0xfffff18000009947 */ /* 0x000fea000383ffff */
.L_x_4744:
[----:B------:R-:W-:Y:S01]  /*3060*/  BAR.SYNC.DEFER_BLOCKING 0x0 ;  /* 0x0000000000007b1d */ /* 0x000fe20000010000 */
[----:B------:R-:W-:-:S02]  /*3070*/  ISETP.NE.AND P0, PT, R14, RZ, PT ;  /* 0x000000ff0e00720c */ /* 0x000fc40003f05270 */
[----:B------:R-:W-:Y:S02]  /*3080*/  F2FP.BF16.PACK_AB R63, R64, R63 ;  /* 0x0000003f403f723e */ /* 0x000fe400000010ff */
[----:B------:R-:W-:Y:S01]  /*3090*/  F2FP.BF16.PACK_AB R65, R66, R65 ;  /* 0x000000414241723e */ /* 0x000fe200000010ff */
[----:B------:R-:W-:Y:S01]  /*30a0*/  BSSY B0, `(.L_x_4748) ;  /* 0x000002d000007945 */ /* 0x000fe20003800000 */
[----:B------:R-:W-:Y:S02]  /*30b0*/  F2FP.BF16.PACK_AB R67, R68, R67 ;  /* 0x000000434443723e */ /* 0x000fe400000010ff */
[----:B------:R-:W-:Y:S02]  /*30c0*/  F2FP.BF16.PACK_AB R69, R70, R69 ;  /* 0x000000454645723e */ /* 0x000fe400000010ff */
[----:B0-----:R-:W-:Y:S02]  /*30d0*/  PRMT R8, R63, 0x7632, R8 ;  /* 0x000076323f087816 */ /* 0x001fe40000000008 */
[----:B------:R-:W-:-:S02]  /*30e0*/  PRMT R9, R65, 0x7632, R9 ;  /* 0x0000763241097816 */ /* 0x000fc40000000009 */
        /* <DEDUP_REMOVED lines=40> */
.L_x_4749:
[----:B------:R-:W-:Y:S05]  /*3370*/  BSYNC B0 ;  /* 0x0000000000007941 */ /* 0x000fea0003800000 */
.L_x_4748:
[----:B------:R-:W-:Y:S01]  /*3380*/  MOV R10, R8 ;  /* 0x00000008000a7202 */ /* 0x000fe20000000f00 */
[----:B------:R-:W-:Y:S01]  /*3390*/  IMAD.MOV.U32 R11, RZ, RZ, R57 ;  /* 0x000000ffff0b7224 */ /* 0x000fe200078e0039 */
[----:B0-----:R-:W-:Y:S01]  /*33a0*/  SHF.L.U32 R13, R22, 0x8, RZ ;  /* 0x00000008160d7819 */ /* 0x001fe200000006ff */
[----:B------:R-:W-:Y:S01]  /*33b0*/  IMAD R39, R17, c[0x0][0x208], RZ ;  /* 0x0000820011277a24 */ /* 0x000fe200078e02ff */
[-C--:B------:R-:W-:Y:S01]  /*33c0*/  ISETP.GE.AND P4, PT, R32, R55.reuse, PT ;  /* 0x000000372000720c */ /* 0x080fe20003f86270 */
[----:B------:R-:W-:Y:S01]  /*33d0*/  IMAD.WIDE.U32 R10, R0, c[0x0][0x208], R10 ;  /* 0x00008200000a7a25 */ /* 0x000fe200078e000a */
[-C--:B------:R-:W-:Y:S02]  /*33e0*/  ISETP.GE.AND P5, PT, R33, R55.reuse, PT ;  /* 0x000000372100720c */ /* 0x080fe40003fa6270 */
[----:B------:R-:W-:Y:S01]  /*33f0*/  ISETP.GE.AND P6, PT, R34, R55, PT ;  /* 0x000000372200720c */ /* 0x000fe20003fc6270 */
[----:B------:R-:W-:Y:S01]  /*3400*/  IMAD.MOV.U32 R9, RZ, RZ, 0x2 ;  /* 0x00000002ff097424 */ /* 0x000fe200078e00ff */
[----:B------:R-:W-:Y:S01]  /*3410*/  IADD3 R22, R22, 0x1, RZ ;  /* 0x0000000116167810 */ /* 0x000fe20007ffe0ff */
        /* <DEDUP_REMOVED lines=10> */
[----:B------:R-:W-:Y:S01]  /*34c0*/  ISETP.GE.AND P3, PT, R31, R55, PT ;  /* 0x000000371f00720c */ /* 0x000fe20003f66270 */
[----:B------:R-:W-:Y:S04]  /*34d0*/  @!P4 STG.E.U16 [R8.64+0x140], R51 ;  /* 0x000140330800c986 */ /* 0x000fe8000c101504 */
[----:B------:R-:W-:Y:S04]  /*34e0*/  @!P5 STG.E.U16 [R8.64+0x180], R53 ;  /* 0x000180350800d986 */ /* 0x000fe8000c101504 */
[----:B------:R-:W-:Y:S04]  /*34f0*/  @!P6 STG.E.U16 [R8.64+0x1c0], R45 ;  /* 0x0001c02d0800e986 */ /* 0x000fe8000c101504 */
[----:B------:R-:W-:Y:S01]  /*3500*/  @!P0 STG.E.U16 [R8.64+0x40], R15 ;  /* 0x0000400f08008986 */ /* 0x000fe2000c101504 */
[----:B------:R-:W-:-:S03]  /*3510*/  ISETP.GE.AND P0, PT, R22, c[0x0][0x174], PT ;  /* 0x00005d0016007a0c */ /* 0x000fc60003f06270 */
[----:B------:R-:W-:Y:S01]  /*3520*/  @!P2 STG.E.U16 [R8.64+0xc0], R41 ;  /* 0x0000c0290800a986 */ /* 0x000fe2000c101504 */
[----:B------:R-:W-:-:S03]  /*3530*/  IADD3 R10, P2, R4, 0x200, RZ ;  /* 0x00000200040a7810 */ /* 0x000fc60007f5e0ff */
[----:B------:R0:W-:Y:S01]  /*3540*/  @!P1 STG.E.U16 [R8.64+0x80], R47 ;  /* 0x0000802f08009986 */ /* 0x0001e2000c101504 */
[----:B------:R-:W-:Y:S01]  /*3550*/  IADD3 R46, P1, R2, 0x200, RZ ;  /* 0x00000200022e7810 */ /* 0x000fe20007f3e0ff */
[----:B------:R-:W-:Y:S02]  /*3560*/  IMAD.X R5, RZ, RZ, R5, P2 ;  /* 0x000000ffff057224 */ /* 0x000fe400010e0605 */
[----:B------:R1:W-:Y:S01]  /*3570*/  @!P3 STG.E.U16 [R8.64+0x100], R49 ;  /* 0x000100310800b986 */ /* 0x0003e2000c101504 */
[----:B------:R-:W-:-:S04]  /*3580*/  IADD3 R35, P3, R35, 0x200, RZ ;  /* 0x0000020023237810 */ /* 0x000fc80007f7e0ff */
[----:B------:R-:W-:Y:S02]  /*3590*/  IADD3.X R37, RZ, R37, RZ, P3, !PT ;  /* 0x00000025ff257210 */ /* 0x000fe40001ffe4ff */
[----:B0-----:R-:W-:Y:S01]  /*35a0*/  IADD3.X R47, RZ, R3, RZ, P1, !PT ;  /* 0x00000003ff2f7210 */ /* 0x001fe20000ffe4ff */
[----:B------:R-:W-:Y:S01]  /*35b0*/  @P0 CALL.REL.NOINC `(.L_x_4750) ;  /* 0x0000001000000944 */ /* 0x000fe20003c00000 */
[----:B------:R-:W-:Y:S05]  /*35c0*/  BRA `(.L_x_4751) ;  /* 0xffffd06000007947 */ /* 0x000fea000383ffff */
.L_x_4750:
[----:B------:R-:W-:Y:S05]  /*35d0*/  EXIT ;  /* 0x000000000000794d */ /* 0x000fea0003800000 */
.L_x_4752:
        /* <DEDUP_REMOVED lines=10> */
.L_x_5450:


//--------------------- .text._Z25selective_scan_fwd_kernelI32Selective_Scan_fwd_kernel_traitsILi32ELi8ELi1ELb0ELb0ELb1ELb1EN3c108BFloat16EfEEv13SSMParamsBase --------------------------
	.section	.text._Z25selective_scan_fwd_kernelI32Selective_Scan_fwd_kernel_traitsILi32ELi8ELi1ELb0ELb0ELb1ELb1EN3c108BFloat16EfEEv13SSMParamsBase,"ax",@progbits
	.sectioninfo	@"SHI_REGISTERS=103"
	.align	128
        .global         _Z25selective_scan_fwd_kernelI32Selective_Scan_fwd_kernel_traitsILi32ELi8ELi1ELb0ELb0ELb1ELb1EN3c108BFloat16EfEEv13SSMParamsBase
        .type           _Z25selective_scan_fwd_kernelI32Selective_Scan_fwd_kernel_traitsILi32ELi8ELi1ELb0ELb0ELb1ELb1EN3c108BFloat16EfEEv13SSMParamsBase,@function
        .size           _Z25selective_scan_fwd_kernelI32Selective_Scan_fwd_kernel_traitsILi32ELi8ELi1ELb0ELb0ELb1ELb1EN3c108BFloat16EfEEv13SSMParamsBase,(.L_x_5451 - _Z25selective_scan_fwd_kernelI32Selective_Scan_fwd_kernel_traitsILi32ELi8ELi1ELb0ELb0ELb1ELb1EN3c108BFloat16EfEEv13SSMParamsBase)
        .other          _Z25selective_scan_fwd_kernelI32Selective_Scan_fwd_kernel_traitsILi32ELi8ELi1ELb0ELb0ELb1ELb1EN3c108BFloat16EfEEv13SSMParamsBase,@"STO_CUDA_ENTRY STV_DEFAULT"
_Z25selective_scan_fwd_kernelI32Selective_Scan_fwd_kernel_traitsILi32ELi8ELi1ELb0ELb0ELb1ELb1EN3c108BFloat16EfEEv13SSMParamsBase:
.text._Z25selective_scan_fwd_kernelI32Selective_Scan_fwd_kernel_traitsILi32ELi8ELi1ELb0ELb0ELb1ELb1EN3c108BFloat16EfEEv13SSMParamsBase:
[----:B------:R-:W-:Y:S02]  /*0000*/  IMAD.MOV.U32 R1, RZ, RZ, c[0x0][0x28] ;  /* 0x00000a00ff017624 */ /* 0x000fe400078e00ff */
[----:B------:R-:W-:Y:S01]  /*0010*/  IABS R9, c[0x0][0x178] ;  /* 0x00005e0000097a13 */ /* 0x000fe20000000000 */
[----:B------:R-:W0:Y:S01]  /*0020*/  S2R R45, SR_CTAID.Y ;  /* 0x00000000002d7919 */ /* 0x000e220000002600 */
[----:B------:R-:W-:Y:S01]  /*0030*/  ISETP.NE.U32.AND P0, PT, RZ, c[0x0][0x238], PT ;  /* 0x00008e00ff007a0c */ /* 0x000fe20003f05070 */
[----:B------:R-:W-:Y:S01]  /*0040*/  IMAD.MOV.U32 R43, RZ, RZ, RZ ;  /* 0x000000ffff2b7224 */ /* 0x000fe200078e00ff */
[----:B------:R-:W1:Y:S01]  /*0050*/  I2F.RP R0, R9 ;  /* 0x0000000900007306 */ /* 0x000e620000209400 */
[----:B------:R-:W-:Y:S01]  /*0060*/  ISETP.NE.U32.AND P1, PT, RZ, c[0x0][0x250], PT ;  /* 0x00009400ff007a0c */ /* 0x000fe20003f25070 */
[----:B------:R-:W-:Y:S01]  /*0070*/  ULDC.64 UR4, c[0x0][0x118] ;  /* 0x0000460000047ab9 */ /* 0x000fe20000000a00 */
[----:B------:R-:W-:Y:S01]  /*0080*/  ISETP.NE.AND.EX P0, PT, RZ, c[0x0][0x23c], PT, P0 ;  /* 0x00008f00ff007a0c */ /* 0x000fe20003f05300 */
[----:B------:R-:W-:Y:S01]  /*0090*/  HFMA2.MMA R41, -RZ, RZ, 0, 0 ;  /* 0x00000000ff297435 */ /* 0x000fe200000001ff */
[----:B------:R-:W-:-:S03]  /*00a0*/  ISETP.NE.AND.EX P1, PT, RZ, c[0x0][0x254], PT, P1 ;  /* 0x00009500ff007a0c */ /* 0x000fc60003f25310 */
        /* <DEDUP_REMOVED lines=12> */
[----:B------:R-:W-:-:S02]  /*0170*/  IMAD.MOV.U32 R3, RZ, RZ, c[0x0][0x174] ;  /* 0x00005d00ff037624 */ /* 0x000fc400078e00ff */
[----:B--2---:R-:W-:-:S03]  /*0180*/  IMAD.MOV.U32 R6, RZ, RZ, RZ ;  /* 0x000000ffff067224 */ /* 0x004fc600078e00ff */
[----:B------:R-:W-:Y:S01]  /*0190*/  ISETP.GE.AND P0, PT, R3, 0x1, PT ;  /* 0x000000010300780c */ /* 0x000fe20003f06270 */
[----:B---3--:R-:W-:-:S04]  /*01a0*/  IMAD.MOV R8, RZ, RZ, -R7 ;  /* 0x000000ffff087224 */ /* 0x008fc800078e0a07 */
[----:B------:R-:W-:-:S04]  /*01b0*/  IMAD R11, R8, R9, RZ ;  /* 0x00000009080b7224 */ /* 0x000fc800078e02ff */
[----:B------:R-:W-:-:S06]  /*01c0*/  IMAD.HI.U32 R7, R7, R11, R6 ;  /* 0x0000000b07077227 */ /* 0x000fcc00078e0006 */
[----:B------:R-:W-:-:S05]  /*01d0*/  IMAD.HI.U32 R7, R7, R2, RZ ;  /* 0x0000000207077227 */ /* 0x000fca00078e00ff */
[----:B------:R-:W-:-:S05]  /*01e0*/  IADD3 R0, -R7, RZ, RZ ;  /* 0x000000ff07007210 */ /* 0x000fca0007ffe1ff */
[----:B------:R-:W-:-:S05]  /*01f0*/  IMAD R0, R9, R0, R2 ;  /* 0x0000000009007224 */ /* 0x000fca00078e0202 */
[----:B------:R-:W-:Y:S01]  /*0200*/  ISETP.GT.U32.AND P1, PT, R9, R0, PT ;  /* 0x000000000900720c */ /* 0x000fe20003f24070 */
[----:B------:R-:W-:-:S12]  /*0210*/  @!P0 EXIT ;  /* 0x000000000000894d */ /* 0x000fd80003800000 */
[----:B0---4-:R-:W-:Y:S01]  /*0220*/  @!P1 IMAD.IADD R0, R0, 0x1, -R9 ;  /* 0x0000000100009824 */ /* 0x011fe200078e0a09 */
[----:B------:R-:W0:Y:S01]  /*0230*/  S2R R14, SR_TID.X ;  /* 0x00000000000e7919 */ /* 0x000e220000002100 */
[----:B------:R-:W-:Y:S01]  /*0240*/  SHF.R.S32.HI R88, RZ, 0x1f, R39 ;  /* 0x0000001fff587819 */ /* 0x000fe20000011427 */
[----:B------:R-:W-:Y:S01]  /*0250*/  IMAD R6, R44, c[0x0][0x1e8], RZ ;  /* 0x00007a002c067a24 */ /* 0x000fe200078e02ff */
[C---:B------:R-:W-:Y:S01]  /*0260*/  LOP3.LUT R8, R45.reuse, c[0x0][0x178], RZ, 0x3c, !PT ;  /* 0x00005e002d087a12 */ /* 0x040fe200078e3cff */
[----:B------:R-:W-:Y:S01]  /*0270*/  IMAD.WIDE.U32 R2, R45, c[0x0][0x1d8], RZ ;  /* 0x000076002d027a25 */ /* 0x000fe200078e00ff */
[----:B------:R-:W-:Y:S01]  /*0280*/  ISETP.GE.U32.AND P0, PT, R0, R9, PT ;  /* 0x000000090000720c */ /* 0x000fe20003f06070 */
[----:B------:R-:W1:Y:S01]  /*0290*/  S2R R35, SR_LANEID ;  /* 0x0000000000237919 */ /* 0x000e620000000000 */
[----:B------:R-:W-:Y:S01]  /*02a0*/  ISETP.GE.AND P2, PT, R8, RZ, PT ;  /* 0x000000ff0800720c */ /* 0x000fe20003f46270 */
[----:B------:R-:W-:Y:S01]  /*02b0*/  IMAD R0, R44, c[0x0][0x1d8], RZ ;  /* 0x000076002c007a24 */ /* 0x000fe200078e02ff */
[----:B------:R-:W-:Y:S01]  /*02c0*/  @!P1 IADD3 R7, R7, 0x1, RZ ;  /* 0x0000000107079810 */ /* 0x000fe20007ffe0ff */
[----:B------:R-:W-:Y:S01]  /*02d0*/  IMAD.WIDE.U32 R4, R45, c[0x0][0x1e8], RZ ;  /* 0x00007a002d047a25 */ /* 0x000fe200078e00ff */
[----:B------:R-:W-:-:S03]  /*02e0*/  ISETP.NE.AND P1, PT, RZ, c[0x0][0x178], PT ;  /* 0x00005e00ff007a0c */ /* 0x000fc60003f25270 */
[C---:B------:R-:W-:Y:S02]  /*02f0*/  IMAD R9, R45.reuse, c[0x0][0x1dc], R0 ;  /* 0x000077002d097a24 */ /* 0x040fe400078e0200 */
[----:B------:R-:W-:Y:S02]  /*0300*/  IMAD R11, R45, c[0x0][0x1ec], R6 ;  /* 0x00007b002d0b7a24 */ /* 0x000fe400078e0206 */
[----:B------:R-:W-:Y:S01]  /*0310*/  IMAD R0, R88, c[0x0][0x1b0], RZ ;  /* 0x00006c0058007a24 */ /* 0x000fe200078e02ff */
[----:B------:R-:W-:Y:S01]  /*0320*/  IADD3 R3, R3, R9, RZ ;  /* 0x0000000903037210 */ /* 0x000fe20007ffe0ff */
[----:B------:R-:W-:Y:S01]  /*0330*/  IMAD.IADD R5, R5, 0x1, R11 ;  /* 0x0000000105057824 */ /* 0x000fe200078e020b */
[----:B------:R-:W-:Y:S01]  /*0340*/  @P0 IADD3 R7, R7, 0x1, RZ ;  /* 0x0000000107070810 */ /* 0x000fe20007ffe0ff */
        /* <DEDUP_REMOVED lines=8> */
[C---:B------:R-:W-:Y:S01]  /*03d0*/  IMAD.WIDE.U32 R2, R39.reuse, c[0x0][0x1d0], R2 ;  /* 0x0000740027027a25 */ /* 0x040fe200078e0002 */
[----:B------:R-:W-:Y:S02]  /*03e0*/  IADD3 R42, R36, 0x1, RZ ;  /* 0x00000001242a7810 */ /* 0x000fe40007ffe0ff */
[----:B------:R-:W-:Y:S01]  /*03f0*/  SHF.R.S32.HI R7, RZ, 0x1f, R6 ;  /* 0x0000001fff077819 */ /* 0x000fe20000011406 */
[----:B------:R-:W-:Y:S01]  /*0400*/  @!P2 IMAD.MOV R11, RZ, RZ, -R11 ;  /* 0x000000ffff0ba224 */ /* 0x000fe200078e0a0b */
[----:B------:R-:W-:Y:S01]  /*0410*/  @!P1 LOP3.LUT R11, RZ, c[0x0][0x178], RZ, 0x33, !PT ;  /* 0x00005e00ff0b9a12 */ /* 0x000fe200078e33ff */
[C---:B------:R-:W-:Y:S01]  /*0420*/  IMAD R15, R39.reuse, c[0x0][0x1d4], R0 ;  /* 0x00007500270f7a24 */ /* 0x040fe200078e0200 */
[----:B------:R-:W-:Y:S01]  /*0430*/  IADD3 R10, P0, R6, R2, RZ ;  /* 0x00000002060a7210 */ /* 0x000fe20007f1e0ff */
[----:B------:R-:W-:Y:S01]  /*0440*/  IMAD R12, R88, c[0x0][0x1e0], RZ ;  /* 0x00007800580c7a24 */ /* 0x000fe200078e02ff */
[----:B------:R-:W-:Y:S01]  /*0450*/  SHF.R.S32.HI R0, RZ, 0x1f, R11 ;  /* 0x0000001fff007819 */ /* 0x000fe2000001140b */
[----:B------:R-:W-:Y:S01]  /*0460*/  IMAD.WIDE.U32 R4, R39, c[0x0][0x1e0], R4 ;  /* 0x0000780027047a25 */ /* 0x000fe200078e0004 */
[----:B------:R-:W-:-:S02]  /*0470*/  IADD3.X R15, R7, R3, R15, P0, !PT ;  /* 0x00000003070f7210 */ /* 0x000fc400007fe40f */
[----:B------:R-:W-:Y:S01]  /*0480*/  IADD3 R40, R36, 0x2, RZ ;  /* 0x0000000224287810 */ /* 0x000fe20007ffe0ff */
[----:B------:R-:W-:Y:S01]  /*0490*/  IMAD R0, R0, c[0x0][0x1c8], RZ ;  /* 0x0000720000007a24 */ /* 0x000fe200078e02ff */
[----:B------:R-:W-:Y:S01]  /*04a0*/  IADD3 R50, P1, R6, R4, RZ ;  /* 0x0000000406327210 */ /* 0x000fe20007f3e0ff */
[----:B------:R-:W-:Y:S01]  /*04b0*/  IMAD R13, R39, c[0x0][0x1e4], R12 ;  /* 0x00007900270d7a24 */ /* 0x000fe200078e020c */
[----:B------:R-:W-:Y:S01]  /*04c0*/  LEA R4, P0, R10, c[0x0][0x240], 0x1 ;  /* 0x000090000a047a11 */ /* 0x000fe200078008ff */
[----:B------:R-:W-:Y:S01]  /*04d0*/  IMAD.WIDE.U32 R2, R11, c[0x0][0x1c8], R8 ;  /* 0x000072000b027a25 */ /* 0x000fe200078e0008 */
[----:B------:R-:W-:Y:S02]  /*04e0*/  IADD3 R38, R36, 0x3, RZ ;  /* 0x0000000324267810 */ /* 0x000fe40007ffe0ff */
[----:B------:R-:W-:Y:S01]  /*04f0*/  IADD3.X R13, R7, R5, R13, P1, !PT ;  /* 0x00000005070d7210 */ /* 0x000fe20000ffe40d */
[----:B------:R-:W-:Y:S01]  /*0500*/  IMAD R27, R11, c[0x0][0x1cc], R0 ;  /* 0x000073000b1b7a24 */ /* 0x000fe200078e0200 */
[----:B------:R-:W-:Y:S01]  /*0510*/  LEA.HI.X R5, R10, c[0x0][0x244], R15, 0x1, P0 ;  /* 0x000091000a057a11 */ /* 0x000fe200000f0c0f */
[----:B------:R-:W-:Y:S01]  /*0520*/  IMAD R0, R39, c[0x0][0x164], R45 ;  /* 0x0000590027007a24 */ /* 0x000fe200078e022d */
[----:B------:R-:W-:Y:S01]  /*0530*/  LEA R15, P1, R50, c[0x0][0x248], 0x1 ;  /* 0x00009200320f7a11 */ /* 0x000fe200078208ff */
[----:B------:R-:W-:Y:S01]  /*0540*/  IMAD.MOV.U32 R33, RZ, RZ, RZ ;  /* 0x000000ffff217224 */ /* 0x000fe200078e00ff */
[----:B------:R-:W-:Y:S01]  /*0550*/  LEA R29, P0, R2, c[0x0][0x230], 0x1 ;  /* 0x00008c00021d7a11 */ /* 0x000fe200078008ff */
[----:B------:R-:W-:Y:S01]  /*0560*/  IMAD R0, R0, c[0x0][0x174], RZ ;  /* 0x00005d0000007a24 */ /* 0x000fe200078e02ff */
[----:B------:R-:W-:-:S02]  /*0570*/  IADD3 R27, R3, R27, RZ ;  /* 0x0000001b031b7210 */ /* 0x000fc40007ffe0ff */
[----:B------:R-:W-:Y:S01]  /*0580*/  LEA.HI.X R50, R50, c[0x0][0x24c], R13, 0x1, P1 ;  /* 0x0000930032327a11 */ /* 0x000fe200008f0c0d */
[----:B------:R-:W-:Y:S01]  /*0590*/  IMAD R31, R0, c[0x0][0x16c], RZ ;  /* 0x00005b00001f7a24 */ /* 0x000fe200078e02ff */
[----:B------:R-:W-:Y:S02]  /*05a0*/  LEA.HI.X R27, R2, c[0x0][0x234], R27, 0x1, P0 ;  /* 0x00008d00021b7a11 */ /* 0x000fe400000f0c1b */
[----:B------:R-:W-:Y:S02]  /*05b0*/  IADD3 R36, R36, 0x4, RZ ;  /* 0x0000000424247810 */ /* 0x000fe40007ffe0ff */
[C---:B------:R-:W-:Y:S02]  /*05c0*/  LOP3.LUT R46, R6.reuse, 0x20, RZ, 0xfc, !PT ;  /* 0x00000020062e7812 */ /* 0x040fe400078efcff */
[C---:B------:R-:W-:Y:S02]  /*05d0*/  LOP3.LUT R34, R6.reuse, 0x40, RZ, 0xfc, !PT ;  /* 0x0000004006227812 */ /* 0x040fe400078efcff */
[----:B------:R-:W-:-:S02]  /*05e0*/  LOP3.LUT R32, R6, 0x60, RZ, 0xfc, !PT ;  /* 0x0000006006207812 */ /* 0x000fc400078efcff */
[C---:B------:R-:W-:Y:S02]  /*05f0*/  LOP3.LUT R30, R6.reuse, 0x80, RZ, 0xfc, !PT ;  /* 0x00000080061e7812 */ /* 0x040fe400078efcff */
[C---:B------:R-:W-:Y:S02]  /*0600*/  LOP3.LUT R28, R6.reuse, 0xa0, RZ, 0xfc, !PT ;  /* 0x000000a0061c7812 */ /* 0x040fe400078efcff */
[C---:B------:R-:W-:Y:S02]  /*0610*/  LOP3.LUT R26, R6.reuse, 0xc0, RZ, 0xfc, !PT ;  /* 0x000000c0061a7812 */ /* 0x040fe400078efcff */
[----:B-1----:R-:W-:Y:S02]  /*0620*/  LOP3.LUT R24, R6, 0xe0, RZ, 0xfc, !PT ;  /* 0x000000e006187812 */ /* 0x002fe400078efcff */
.L_x_4778:
[----:B------:R-:W-:Y:S01]  /*0630*/  BAR.SYNC.DEFER_BLOCKING 0x0 ;  /* 0x0000000000007b1d */ /* 0x000fe20000010000 */
[----:B------:R-:W-:Y:S01]  /*0640*/  IMAD.MOV.U32 R0, RZ, RZ, -0x100 ;  /* 0xffffff00ff007424 */ /* 0x000fe200078e00ff */
        /* <DEDUP_REMOVED lines=29> */
[-C--:B------:R-:W-:Y:S01]  /*0820*/  LEA.HI.SX32 R16, R16, R35.reuse, 0x1b ;  /* 0x0000002310107211 */ /* 0x080fe200078fdaff */
[----:B------:R-:W-:Y:S01]  /*0830*/  IMAD.SHL.U32 R22, R12, 0x2, RZ ;  /* 0x000000020c167824 */ /* 0x000fe200078e00ff */
[----:B------:R-:W-:Y:S02]  /*0840*/  IADD3 R12, R35, 0x60, RZ ;  /* 0x00000060230c7810 */ /* 0x000fe40007ffe0ff */
[----:B------:R-:W-:Y:S01]  /*0850*/  SHF.L.U32 R23, R23, 0x1, RZ ;  /* 0x0000000117177819 */ /* 0x000fe200000006ff */
[----:B------:R-:W-:Y:S01]  /*0860*/  IMAD.SHL.U32 R21, R16, 0x2, RZ ;  /* 0x0000000210157824 */ /* 0x000fe200078e00ff */
[----:B------:R-:W-:-:S02]  /*0870*/  LEA.HI.SX32 R12, R12, R35, 0x1b ;  /* 0x000000230c0c7211 */ /* 0x000fc400078fdaff */
[C---:B------:R-:W-:Y:S02]  /*0880*/  IADD3 R16, R35.reuse, 0x80, RZ ;  /* 0x0000008023107810 */ /* 0x040fe40007ffe0ff */
[C---:B------:R-:W-:Y:S02]  /*0890*/  IADD3 R18, R35.reuse, 0xa0, RZ ;  /* 0x000000a023127810 */ /* 0x040fe40007ffe0ff */
[----:B------:R-:W-:Y:S02]  /*08a0*/  SHF.L.U32 R20, R12, 0x1, RZ ;  /* 0x000000010c147819 */ /* 0x000fe400000006ff */
[C---:B------:R-:W-:Y:S02]  /*08b0*/  IADD3 R48, R35.reuse, 0xc0, RZ ;  /* 0x000000c023307810 */ /* 0x040fe40007ffe0ff */
[----:B------:R-:W-:Y:S02]  /*08c0*/  IADD3 R12, R35, 0xe0, RZ ;  /* 0x000000e0230c7810 */ /* 0x000fe40007ffe0ff */
[----:B------:R-:W-:-:S02]  /*08d0*/  LEA.HI.SX32 R16, R16, R35, 0x1b ;  /* 0x0000002310107211 */ /* 0x000fc400078fdaff */
[-C--:B------:R-:W-:Y:S02]  /*08e0*/  LEA.HI.SX32 R18, R18, R35.reuse, 0x1b ;  /* 0x0000002312127211 */ /* 0x080fe400078fdaff */
[-C--:B------:R-:W-:Y:S01]  /*08f0*/  LEA.HI.SX32 R17, R48, R35.reuse, 0x1b ;  /* 0x0000002330117211 */ /* 0x080fe200078fdaff */
[----:B------:R-:W-:Y:S01]  /*0900*/  IMAD.SHL.U32 R19, R16, 0x2, RZ ;  /* 0x0000000210137824 */ /* 0x000fe200078e00ff */
[----:B------:R-:W-:Y:S01]  /*0910*/  LEA.HI.SX32 R12, R12, R35, 0x1b ;  /* 0x000000230c0c7211 */ /* 0x000fe200078fdaff */
[----:B------:R-:W-:Y:S01]  /*0920*/  IMAD.SHL.U32 R18, R18, 0x2, RZ ;  /* 0x0000000212127824 */ /* 0x000fe200078e00ff */
[----:B------:R-:W-:Y:S02]  /*0930*/  SHF.L.U32 R17, R17, 0x1, RZ ;  /* 0x0000000111117819 */ /* 0x000fe400000006ff */
[----:B------:R-:W-:Y:S01]  /*0940*/  ISETP.GE.AND P6, PT, R6, R25, PT ;  /* 0x000000190600720c */ /* 0x000fe20003fc6270 */
[----:B------:R-:W-:Y:S01]  /*0950*/  IMAD.SHL.U32 R16, R12, 0x2, RZ ;  /* 0x000000020c107824 */ /* 0x000fe200078e00ff */
        /* <DEDUP_REMOVED lines=12> */
[----:B------:R-:W-:Y:S01]  /*0a20*/  PRMT R55, RZ, 0x7610, R55 ;  /* 0x00007610ff377816 */ /* 0x000fe20000000037 */
[----:B--2---:R0:W-:Y:S04]  /*0a30*/  STS.U16 [R23], R0 ;  /* 0x0000000017007388 */ /* 0x0041e80000000400 */
[----:B---3--:R1:W-:Y:S04]  /*0a40*/  STS.U16 [R22+0x40], R3 ;  /* 0x0000400316007388 */ /* 0x0083e80000000400 */
[----:B----4-:R2:W-:Y:S01]  /*0a50*/  STS.U16 [R21+0x80], R2 ;  /* 0x0000800215007388 */ /* 0x0105e20000000400 */
[----:B0-----:R-:W-:-:S02]  /*0a60*/  IMAD.SHL.U32 R0, R35, 0x8, RZ ;  /* 0x0000000823007824 */ /* 0x001fc400078e00ff */
[----:B-1----:R-:W-:-:S03]  /*0a70*/  IMAD.MOV.U32 R3, RZ, RZ, R50 ;  /* 0x000000ffff037224 */ /* 0x002fc600078e0032 */
[----:B------:R-:W-:Y:S01]  /*0a80*/  LEA.HI.SX32 R0, R0, R0, 0x1b ;  /* 0x0000000000007211 */ /* 0x000fe200078fdaff */
[----:B------:R-:W-:Y:S01]  /*0a90*/  STS.U16 [R20+0xc0], R9 ;  /* 0x0000c00914007388 */ /* 0x000fe20000000400 */
[----:B--2---:R-:W-:-:S03]  /*0aa0*/  MOV R2, R15 ;  /* 0x0000000f00027202 */ /* 0x004fc60000000f00 */
[----:B------:R-:W-:Y:S01]  /*0ab0*/  IMAD.SHL.U32 R0, R0, 0x2, RZ ;  /* 0x0000000200007824 */ /* 0x000fe200078e00ff */
        /* <DEDUP_REMOVED lines=14> */
[----:B------:R-:W-:-:S05]  /*0ba0*/  PRMT R50, RZ, 0x7610, R50 ;  /* 0x00007610ff327816 */ /* 0x000fca0000000032 */
        /* <DEDUP_REMOVED lines=34> */
[----:B---3--:R-:W-:Y:S02]  /*0dd0*/  PRMT R60, RZ, 0x5410, R51 ;  /* 0x00005410ff3c7816 */ /* 0x008fe40000000033 */
[----:B------:R-:W-:Y:S02]  /*0de0*/  ISETP.EQ.OR P4, PT, RZ, UR6, P2 ;  /* 0x00000006ff007c0c */ /* 0x000fe40009782670 */
[----:B----4-:R-:W-:Y:S01]  /*0df0*/  PRMT R54, RZ, 0x5410, R57 ;  /* 0x00005410ff367816 */ /* 0x010fe20000000039 */
[--C-:B------:R-:W-:Y:S01]  /*0e00*/  FADD.FTZ R57, R58, R41.reuse ;  /* 0x000000293a397221 */ /* 0x100fe20000010000 */
[----:B------:R-:W-:Y:S01]  /*0e10*/  FSETP.GTU.FTZ.AND P1, PT, R56, 20, PT ;  /* 0x41a000003800780b */ /* 0x000fe20003f3c000 */
[--C-:B------:R-:W-:Y:S01]  /*0e20*/  FADD.FTZ R59, R60, R41.reuse ;  /* 0x000000293c3b7221 */ /* 0x100fe20000010000 */
[----:B------:R-:W-:Y:S01]  /*0e30*/  PRMT R50, RZ, 0x5410, R50 ;  /* 0x00005410ff327816 */ /* 0x000fe20000000032 */
[----:B------:R-:W-:Y:S01]  /*0e40*/  FADD.FTZ R55, R54, R41 ;  /* 0x0000002936377221 */ /* 0x000fe20000010000 */
[----:B------:R-:W-:-:S02]  /*0e50*/  FSETP.GTU.FTZ.AND P0, PT, R57, 20, PT ;  /* 0x41a000003900780b */ /* 0x000fc40003f1c000 */
[----:B------:R-:W-:Y:S01]  /*0e60*/  PRMT R52, RZ, 0x5410, R52 ;  /* 0x00005410ff347816 */ /* 0x000fe20000000034 */
[----:B------:R-:W-:Y:S01]  /*0e70*/  FADD.FTZ R58, R50, R41 ;  /* 0x00000029323a7221 */ /* 0x000fe20000010000 */
        /* <DEDUP_REMOVED lines=39> */
.L_x_4754:
[----:B------:R-:W-:Y:S05]  /*10f0*/  BSYNC B0 ;  /* 0x0000000000007941 */ /* 0x000fea0003800000 */
.L_x_4753:
        /* <DEDUP_REMOVED lines=42> */
.L_x_4756:
[----:B------:R-:W-:Y:S05]  /*13a0*/  BSYNC B0 ;  /* 0x0000000000007941 */ /* 0x000fea0003800000 */
.L_x_4755:
        /* <DEDUP_REMOVED lines=33> */
.L_x_4758:
[----:B------:R-:W-:Y:S05]  /*15c0*/  BSYNC B0 ;  /* 0x0000000000007941 */ /* 0x000fea0003800000 */
.L_x_4757:
        /* <DEDUP_REMOVED lines=33> */
.L_x_4760:
[----:B------:R-:W-:Y:S05]  /*17e0*/  BSYNC B0 ;  /* 0x0000000000007941 */ /* 0x000fea0003800000 */
.L_x_4759:
        /* <DEDUP_REMOVED lines=33> */
.L_x_4762:
[----:B------:R-:W-:Y:S05]  /*1a00*/  BSYNC B0 ;  /* 0x0000000000007941 */ /* 0x000fea0003800000 */
.L_x_4761:
        /* <DEDUP_REMOVED lines=33> */
.L_x_4764:
[----:B------:R-:W-:Y:S05]  /*1c20*/  BSYNC B0 ;  /* 0x0000000000007941 */ /* 0x000fea0003800000 */
.L_x_4763:
        /* <DEDUP_REMOVED lines=33> */
.L_x_4766:
[----:B------:R-:W-:Y:S05]  /*1e40*/  BSYNC B0 ;  /* 0x0000000000007941 */ /* 0x000fea0003800000 */
.L_x_4765:
        /* <DEDUP_REMOVED lines=33> */
.L_x_4768:
[----:B------:R-:W-:Y:S05]  /*2060*/  BSYNC B0 ;  /* 0x0000000000007941 */ /* 0x000fea0003800000 */
.L_x_4767:
        /* <DEDUP_REMOVED lines=19> */
[----:B------:R-:W-:Y:S02]  /*21a0*/  ISETP.NE.AND P0, PT, R37, RZ, PT ;  /* 0x000000ff2500720c */ /* 0x000fe40003f05270 */
[----:B------:R-:W-:Y:S02]  /*21b0*/  MOV R71, RZ ;  /* 0x000000ff00477202 */ /* 0x000fe40000000f00 */
[----:B------:R-:W-:Y:S02]  /*21c0*/  ISETP.EQ.OR P0, PT, R33, RZ, P0 ;  /* 0x000000ff2100720c */ /* 0x000fe40000702670 */
.L_x_4772:
[----:B------:R-:W-:Y:S01]  /*21d0*/  IMAD R10, R44, c[0x0][0x180], RZ ;  /* 0x000060002c0a7a24 */ /* 0x000fe200078e02ff */
[----:B------:R-:W-:Y:S01]  /*21e0*/  SHF.R.S32.HI R78, RZ, 0x1f, R71 ;  /* 0x0000001fff4e7819 */ /* 0x000fe20000011447 */
[----:B0-----:R-:W-:-:S04]  /*21f0*/  IMAD.WIDE.U32 R8, R45, c[0x0][0x180], RZ ;  /* 0x000060002d087a25 */ /* 0x001fc800078e00ff */
[----:B------:R-:W-:Y:S02]  /*2200*/  IMAD R11, R45, c[0x0][0x184], R10 ;  /* 0x000061002d0b7a24 */ /* 0x000fe400078e020a */
[C---:B------:R-:W-:Y:S02]  /*2210*/  IMAD R10, R78.reuse, c[0x0][0x188], RZ ;  /* 0x000062004e0a7a24 */ /* 0x040fe400078e02ff */
[----:B------:R-:W-:Y:S02]  /*2220*/  IMAD.IADD R9, R9, 0x1, R11 ;  /* 0x0000000109097824 */ /* 0x000fe400078e020b */
[----:B------:R-:W-:Y:S02]  /*2230*/  IMAD R12, R78, c[0x0][0x1c0], RZ ;  /* 0x000070004e0c7a24 */ /* 0x000fe400078e02ff */
[C---:B------:R-:W-:Y:S02]  /*2240*/  IMAD R13, R71.reuse, c[0x0][0x18c], R10 ;  /* 0x00006300470d7a24 */ /* 0x040fe400078e020a */
[----:B------:R-:W-:-:S04]  /*2250*/  IMAD.WIDE.U32 R8, R71, c[0x0][0x188], R8 ;  /* 0x0000620047087a25 */ /* 0x000fc800078e0008 */
[----:B------:R-:W-:Y:S01]  /*2260*/  IMAD.MOV.U32 R14, RZ, RZ, -0x100 ;  /* 0xffffff00ff0e7424 */ /* 0x000fe200078e00ff */
[----:B------:R-:W-:Y:S01]  /*2270*/  IADD3 R13, R9, R13, RZ ;  /* 0x0000000d090d7210 */ /* 0x000fe20007ffe0ff */
[----:B------:R-:W-:-:S04]  /*2280*/  IMAD.WIDE.U32 R10, R71, c[0x0][0x1c0], R6 ;  /* 0x00007000470a7a25 */ /* 0x000fc800078e0006 */
        /* <DEDUP_REMOVED lines=35> */
[----:B------:R-:W-:Y:S01]  /*24c0*/  IMAD R78, R78, c[0x0][0x1a0], RZ ;  /* 0x000068004e4e7a24 */ /* 0x000fe200078e02ff */
[----:B-1----:R-:W0:Y:S01]  /*24d0*/  S2R R14, SR_TID.X ;  /* 0x00000000000e7919 */ /* 0x002e220000002100 */
[----:B------:R-:W-:Y:S02]  /*24e0*/  IMAD.IADD R9, R9, 0x1, R11 ;  /* 0x0000000109097824 */ /* 0x000fe400078e020b */
[C---:B------:R-:W-:Y:S02]  /*24f0*/  IMAD R79, R71.reuse, c[0x0][0x1a4], R78 ;  /* 0x00006900474f7a24 */ /* 0x040fe400078e024e */
[----:B------:R-:W-:-:S05]  /*2500*/  IMAD.WIDE.U32 R10, R71, c[0x0][0x1a0], R8 ;  /* 0x00006800470a7a25 */ /* 0x000fca00078e0008 */
[----:B------:R-:W-:Y:S02]  /*2510*/  IADD3 R9, R11, R79, RZ ;  /* 0x0000004f0b097210 */ /* 0x000fe40007ffe0ff */
[----:B------:R-:W-:-:S04]  /*2520*/  LEA R8, P1, R10, c[0x0][0x228], 0x2 ;  /* 0x00008a000a087a11 */ /* 0x000fc800078210ff */
[----:B------:R-:W-:Y:S01]  /*2530*/  LEA.HI.X R9, R10, c[0x0][0x22c], R9, 0x2, P1 ;  /* 0x00008b000a097a11 */ /* 0x000fe200008f1409 */
[----:B0-----:R-:W-:Y:S01]  /*2540*/  IMAD.SHL.U32 R78, R14, 0x8, RZ ;  /* 0x000000080e4e7824 */ /* 0x001fe200078e00ff */
[----:B------:R-:W-:-:S04]  /*2550*/  ISETP.GE.U32.AND P4, PT, R42, R25, PT ;  /* 0x000000192a00720c */ /* 0x000fc80003f86070 */
[-C--:B------:R-:W-:Y:S02]  /*2560*/  ISETP.GE.U32.AND P6, PT, R78, R25.reuse, PT ;  /* 0x000000194e00720c */ /* 0x080fe40003fc6070 */
[----:B------:R-:W-:Y:S01]  /*2570*/  ISETP.GE.U32.AND P5, PT, R40, R25, PT ;  /* 0x000000192800720c */ /* 0x000fe20003fa6070 */
[----:B------:R-:W-:Y:S02]  /*2580*/  FMUL.FTZ R81, R66, R57 ;  /* 0x0000003942517220 */ /* 0x000fe40000410000 */
[----:B------:R-:W-:Y:S02]  /*2590*/  FMUL.FTZ R82, R69, R60 ;  /* 0x0000003c45527220 */ /* 0x000fe40000410000 */
        /* <DEDUP_REMOVED lines=13> */
[----:B------:R0:W-:Y:S01]  /*2670*/  STS.U16 [R17+0x180], R76 ;  /* 0x0001804c11007388 */ /* 0x0001e20000000400 */
[----:B------:R-:W-:-:S03]  /*2680*/  FMUL.FTZ R73, R10, R57 ;  /* 0x000000390a497220 */ /* 0x000fc60000410000 */
[----:B------:R1:W-:Y:S01]  /*2690*/  STS.U16 [R16+0x1c0], R77 ;  /* 0x0001c04d10007388 */ /* 0x0003e20000000400 */
[----:B------:R-:W-:-:S06]  /*26a0*/  NOP ;  /* 0x0000000000007918 */ /* 0x000fcc0000000000 */
[----:B------:R-:W2:Y:S01]  /*26b0*/  MUFU.EX2 R13, R13 ;  /* 0x0000000d000d7308 */ /* 0x000ea20000000800 */
[----:B------:R3:W4:Y:S01]  /*26c0*/  LDG.E R15, [R8.64] ;  /* 0x00000004080f7981 */ /* 0x000722000c1e1900 */
[----:B------:R-:W-:-:S06]  /*26d0*/  IADD3 R72, R78, 0x5, RZ ;  /* 0x000000054e487810 */ /* 0x000fcc0007ffe0ff */
[----:B------:R-:W5:Y:S01]  /*26e0*/  MUFU.EX2 R12, R12 ;  /* 0x0000000c000c7308 */ /* 0x000f620000000800 */
[----:B0-----:R-:W-:Y:S01]  /*26f0*/  IADD3 R76, R78, 0x7, RZ ;  /* 0x000000074e4c7810 */ /* 0x001fe20007ffe0ff */
[----:B------:R-:W-:Y:S01]  /*2700*/  FMUL.FTZ R75, R64, R55 ;  /* 0x00000037404b7220 */ /* 0x000fe20000410000 */
[----:B------:R-:W-:Y:S01]  /*2710*/  IADD3 R74, R78, 0x6, RZ ;  /* 0x000000064e4a7810 */ /* 0x000fe20007ffe0ff */
[----:B---3--:R-:W-:Y:S01]  /*2720*/  FMUL.FTZ R8, R10, R58 ;  /* 0x0000003a0a087220 */ /* 0x008fe20000410000 */
[----:B------:R-:W-:Y:S01]  /*2730*/  ISETP.GE.U32.AND P1, PT, R72, R25, PT ;  /* 0x000000194800720c */ /* 0x000fe20003f26070 */
[----:B------:R-:W-:Y:S01]  /*2740*/  FMUL.FTZ R9, R10, R59 ;  /* 0x0000003b0a097220 */ /* 0x000fe20000410000 */
[----:B------:R-:W-:Y:S01]  /*2750*/  LDS.U16 R90, [R0] ;  /* 0x00000000005a7984 */ /* 0x000fe20000000400 */
[----:B------:R0:W3:Y:S01]  /*2760*/  MUFU.EX2 R84, R73 ;  /* 0x0000004900547308 */ /* 0x0000e20000000800 */
[----:B------:R-:W-:Y:S01]  /*2770*/  FMUL.FTZ R72, R63, R62 ;  /* 0x0000003e3f487220 */ /* 0x000fe20000410000 */
[----:B------:R-:W-:Y:S01]  /*2780*/  ISETP.GE.U32.AND P3, PT, R76, R25, PT ;  /* 0x000000194c00720c */ /* 0x000fe20003f66070 */
[----:B------:R-:W-:Y:S01]  /*2790*/  FMUL.FTZ R78, R65, R56 ;  /* 0x00000038414e7220 */ /* 0x000fe20000410000 */
[----:B------:R-:W-:Y:S01]  /*27a0*/  FSEL R75, R75, RZ, !P4 ;  /* 0x000000ff4b4b7208 */ /* 0x000fe20006000000 */
[----:B------:R-:W-:Y:S01]  /*27b0*/  FMUL.FTZ R79, R10, R60 ;  /* 0x0000003c0a4f7220 */ /* 0x000fe20000410000 */
[----:B------:R-:W-:Y:S02]  /*27c0*/  LDS.U16 R91, [R0+0x2] ;  /* 0x00000200005b7984 */ /* 0x000fe40000000400 */
[----:B------:R-:W3:Y:S01]  /*27d0*/  MUFU.EX2 R8, R8 ;  /* 0x0000000800087308 */ /* 0x000ee20000000800 */
[----:B------:R-:W-:Y:S01]  /*27e0*/  FSEL R72, R72, RZ, !P6 ;  /* 0x000000ff48487208 */ /* 0x000fe20007000000 */
[----:B-1----:R-:W-:Y:S01]  /*27f0*/  FMUL.FTZ R77, R67, R58 ;  /* 0x0000003a434d7220 */ /* 0x002fe20000410000 */
[----:B--2---:R-:W-:Y:S01]  /*2800*/  FSEL R76, R13, 1, !P4 ;  /* 0x3f8000000d4c7808 */ /* 0x004fe20006000000 */
[----:B------:R-:W-:Y:S01]  /*2810*/  FMUL.FTZ R10, R10, R61 ;  /* 0x0000003d0a0a7220 */ /* 0x000fe20000410000 */
[----:B0-----:R-:W-:Y:S01]  /*2820*/  FSEL R73, R11, 1, !P6 ;  /* 0x3f8000000b497808 */ /* 0x001fe20007000000 */
[----:B------:R-:W-:Y:S02]  /*2830*/  LDS.U16 R92, [R0+0x4] ;  /* 0x00000400005c7984 */ /* 0x000fe40000000400 */
[----:B------:R-:W0:Y:S01]  /*2840*/  MUFU.EX2 R9, R9 ;  /* 0x0000000900097308 */ /* 0x000e220000000800 */
[----:B------:R-:W-:Y:S01]  /*2850*/  ISETP.GE.U32.AND P6, PT, R38, R25, PT ;  /* 0x000000192600720c */ /* 0x000fe20003fc6070 */
[-C--:B------:R-:W-:Y:S01]  /*2860*/  FFMA.FTZ R11, R72, R76.reuse, R75 ;  /* 0x0000004c480b7223 */ /* 0x080fe2000001004b */
[----:B------:R-:W-:Y:S01]  /*2870*/  FSEL R78, R78, RZ, !P5 ;  /* 0x000000ff4e4e7208 */ /* 0x000fe20006800000 */
[----:B------:R-:W-:Y:S01]  /*2880*/  LDS.U16 R93, [R0+0x6] ;  /* 0x00000600005d7984 */ /* 0x000fe20000000400 */
[----:B-----5:R-:W-:Y:S01]  /*2890*/  FSEL R83, R12, 1, !P5 ;  /* 0x3f8000000c537808 */ /* 0x020fe20006800000 */
[----:B------:R-:W-:-:S02]  /*28a0*/  FMUL.FTZ R12, R73, R76 ;  /* 0x0000004c490c7220 */ /* 0x000fc40000410000 */
[----:B------:R0:W1:Y:S01]  /*28b0*/  MUFU.EX2 R85, R79 ;  /* 0x0000004f00557308 */ /* 0x0000620000000800 */
[----:B------:R-:W-:Y:S01]  /*28c0*/  ISETP.GE.U32.AND P4, PT, R36, R25, PT ;  /* 0x000000192400720c */ /* 0x000fe20003f86070 */
[----:B------:R-:W-:Y:S01]  /*28d0*/  FFMA.FTZ R13, R83, R11, R78 ;  /* 0x0000000b530d7223 */ /* 0x000fe2000001004e */
[----:B------:R-:W-:Y:S01]  /*28e0*/  FSEL R81, R81, RZ, !P6 ;  /* 0x000000ff51517208 */ /* 0x000fe20007000000 */
[----:B------:R-:W-:Y:S01]  /*28f0*/  LDS.U16 R94, [R0+0x8] ;  /* 0x00000800005e7984 */ /* 0x000fe20000000400 */
[----:B---3--:R-:W-:Y:S01]  /*2900*/  FSEL R84, R84, 1, !P6 ;  /* 0x3f80000054547808 */ /* 0x008fe20007000000 */
[----:B------:R-:W-:Y:S02]  /*2910*/  FMUL.FTZ R11, R83, R12 ;  /* 0x0000000c530b7220 */ /* 0x000fe40000410000 */
[----:B------:R-:W2:Y:S01]  /*2920*/  MUFU.EX2 R10, R10 ;  /* 0x0000000a000a7308 */ /* 0x000ea20000000800 */
[----:B------:R-:W-:Y:S01]  /*2930*/  ISETP.GE.U32.AND P2, PT, R74, R25, PT ;  /* 0x000000194a00720c */ /* 0x000fe20003f46070 */
[----:B------:R-:W-:Y:S01]  /*2940*/  FMUL.FTZ R74, R68, R59 ;  /* 0x0000003b444a7220 */ /* 0x000fe20000410000 */
[----:B------:R-:W-:Y:S01]  /*2950*/  FSEL R77, R77, RZ, !P4 ;  /* 0x000000ff4d4d7208 */ /* 0x000fe20006000000 */
[----:B------:R-:W-:Y:S01]  /*2960*/  FFMA.FTZ R13, R84, R13, R81 ;  /* 0x0000000d540d7223 */ /* 0x000fe20000010051 */
[----:B------:R-:W-:Y:S01]  /*2970*/  FSEL R80, R8, 1, !P4 ;  /* 0x3f80000008507808 */ /* 0x000fe20006000000 */
        /* <DEDUP_REMOVED lines=65> */
[----:B----4-:R-:W-:-:S02]  /*2d90*/  FMUL.FTZ R90, R90, R15 ;  /* 0x0000000f5a5a7220 */ /* 0x010fc40000410000 */
        /* <DEDUP_REMOVED lines=28> */
.L_x_4771:
[----:B------:R-:W-:Y:S05]  /*2f60*/  BSYNC B0 ;  /* 0x0000000000007941 */ /* 0x000fea0003800000 */
.L_x_4770:
        /* <DEDUP_REMOVED lines=14> */
.L_x_4769:
[----:B------:R-:W-:Y:S01]  /*3050*/  BAR.SYNC.DEFER_BLOCKING 0x0 ;  /* 0x0000000000007b1d */ /* 0x000fe20000010000 */
[----:B0-----:R-:W-:Y:S01]  /*3060*/  F2FP.BF16.PACK_AB R8, R48, R47 ;  /* 0x0000002f3008723e */ /* 0x001fe200000010ff */
[----:B------:R-:W-:Y:S01]  /*3070*/  IMAD R60, R44, c[0x0][0x1f8], RZ ;  /* 0x00007e002c3c7a24 */ /* 0x000fe200078e02ff */
[----:B------:R-:W-:-:S02]  /*3080*/  ISETP.NE.AND P0, PT, R14, RZ, PT ;  /* 0x000000ff0e00720c */ /* 0x000fc40003f05270 */
[C---:B------:R-:W-:Y:S01]  /*3090*/  PRMT R11, R8.reuse, 0x7610, R11 ;  /* 0x00007610080b7816 */ /* 0x040fe2000000000b */
[----:B------:R-:W-:Y:S01]  /*30a0*/  IMAD R81, R45, c[0x0][0x1fc], R60 ;  /* 0x00007f002d517a24 */ /* 0x000fe200078e023c */
[----:B------:R-:W-:Y:S01]  /*30b0*/  PRMT R12, R8, 0x7632, R12 ;  /* 0x00007632080c7816 */ /* 0x000fe2000000000c */
[----:B------:R-:W-:Y:S01]  /*30c0*/  BSSY B0, `(.L_x_4773) ;  /* 0x0000045000007945 */ /* 0x000fe20003800000 */
[----:B------:R-:W-:Y:S02]  /*30d0*/  F2FP.BF16.PACK_AB R9, R50, R49 ;  /* 0x000000313209723e */ /* 0x000fe400000010ff */
[----:B------:R-:W-:Y:S02]  /*30e0*/  F2FP.BF16.PACK_AB R8, R52, R51 ;  /* 0x000000333408723e */ /* 0x000fe400000010ff */
[----:B------:R-:W-:Y:S02]  /*30f0*/  F2FP.BF16.PACK_AB R10, R54, R53 ;  /* 0x00000035360a723e */ /* 0x000fe400000010ff */
[----:B------:R-:W-:-:S02]  /*3100*/  PRMT R13, R9, 0x7632, R13 ;  /* 0x00007632090d7816 */ /* 0x000fc4000000000d */
[----:B------:R-:W-:Y:S02]  /*3110*/  PRMT R56, R8, 0x7632, R56 ;  /* 0x0000763208387816 */ /* 0x000fe40000000038 */
[----:B------:R-:W-:Y:S02]  /*3120*/  PRMT R57, R10, 0x7632, R57 ;  /* 0x000076320a397816 */ /* 0x000fe40000000039 */
[----:B------:R-:W-:Y:S01]  /*3130*/  ISETP.GE.AND P2, PT, R6, R25, PT ;  /* 0x000000190600720c */ /* 0x000fe20003f46270 */
[----:B------:R-:W-:Y:S04]  /*3140*/  STS.U16 [R0], R11 ;  /* 0x0000000b00007388 */ /* 0x000fe80000000400 */
[----:B------:R0:W-:Y:S04]  /*3150*/  STS.U16 [R0+0x2], R12 ;  /* 0x0000020c00007388 */ /* 0x0001e80000000400 */
[----:B------:R-:W-:Y:S04]  /*3160*/  STS.U16 [R0+0x4], R9 ;  /* 0x0000040900007388 */ /* 0x000fe80000000400 */
[----:B------:R1:W-:Y:S01]  /*3170*/  STS.U16 [R0+0x6], R13 ;  /* 0x0000060d00007388 */ /* 0x0003e20000000400 */
[----:B0-----:R-:W-:-:S03]  /*3180*/  IMAD R12, R88, c[0x0][0x1f0], RZ ;  /* 0x00007c00580c7a24 */ /* 0x001fc600078e02ff */
[----:B------:R0:W-:Y:S01]  /*3190*/  STS.U16 [R0+0x8], R8 ;  /* 0x0000080800007388 */ /* 0x0001e20000000400 */
[----:B------:R-:W-:-:S03]  /*31a0*/  IMAD R77, R39, c[0x0][0x1f4], R12 ;  /* 0x00007d00274d7a24 */ /* 0x000fc600078e020c */
[----:B------:R-:W-:Y:S01]  /*31b0*/  STS.U16 [R0+0xa], R56 ;  /* 0x00000a3800007388 */ /* 0x000fe20000000400 */
[----:B-1----:R-:W-:-:S03]  /*31c0*/  HFMA2.MMA R13, -RZ, RZ, 0, 1.1920928955078125e-07 ;  /* 0x00000002ff0d7435 */ /* 0x002fc600000001ff */
[----:B------:R1:W-:Y:S01]  /*31d0*/  STS.U16 [R0+0xc], R10 ;  /* 0x00000c0a00007388 */ /* 0x0003e20000000400 */
[----:B0-----:R-:W-:-:S03]  /*31e0*/  IMAD R8, R88, c[0x0][0x200], RZ ;  /* 0x0000800058087a24 */ /* 0x001fc600078e02ff */
[----:B------:R0:W-:Y:S01]  /*31f0*/  STS.U16 [R0+0xe], R57 ;  /* 0x00000e3900007388 */ /* 0x0001e20000000400 */
[----:B------:R-:W-:-:S06]  /*3200*/  NOP ;  /* 0x0000000000007918 */ /* 0x000fcc0000000000 */
[----:B------:R-:W-:Y:S01]  /*3210*/  LDS.U16 R15, [R23] ;  /* 0x00000000170f7984 */ /* 0x000fe20000000400 */
[----:B-1----:R-:W-:-:S03]  /*3220*/  IMAD.WIDE.U32 R10, R39, c[0x0][0x200], RZ ;  /* 0x00008000270a7a25 */ /* 0x002fc600078e00ff */
[----:B------:R-:W-:Y:S01]  /*3230*/  LDS.U16 R55, [R22+0x40] ;  /* 0x0000400016377984 */ /* 0x000fe20000000400 */
[----:B------:R-:W-:Y:S02]  /*3240*/  IMAD R79, R39, c[0x0][0x204], R8 ;  /* 0x00008100274f7a24 */ /* 0x000fe400078e0208 */
[----:B------:R-:W-:Y:S01]  /*3250*/  IMAD.SHL.U32 R8, R33, 0x100, RZ ;  /* 0x0000010021087824 */ /* 0x000fe200078e00ff */
[----:B------:R-:W-:Y:S01]  /*3260*/  LDS.U16 R63, [R21+0x80] ;  /* 0x00008000153f7984 */ /* 0x000fe20000000400 */
[----:B------:R-:W-:Y:S01]  /*3270*/  IMAD R56, R44, c[0x0][0x208], RZ ;  /* 0x000082002c387a24 */ /* 0x000fe200078e02ff */
[----:B------:R-:W-:Y:S01]  /*3280*/  IADD3 R11, R11, R79, RZ ;  /* 0x0000004f0b0b7210 */ /* 0x000fe20007ffe0ff */
[----:B------:R-:W-:Y:S01]  /*3290*/  IMAD.WIDE R12, R6, R13, c[0x0][0x258] ;  /* 0x00009600060c7625 */ /* 0x000fe200078e020d */
[----:B------:R-:W-:Y:S01]  /*32a0*/  LDS.U16 R65, [R20+0xc0] ;  /* 0x0000c00014417984 */ /* 0x000fe20000000400 */
[----:B------:R-:W-:Y:S02]  /*32b0*/  SHF.R.S32.HI R9, RZ, 0x1f, R8 ;  /* 0x0000001fff097819 */ /* 0x000fe40000011408 */
[C---:B------:R-:W-:Y:S01]  /*32c0*/  IMAD.WIDE.U32 R10, R45.reuse, c[0x0][0x208], R10 ;  /* 0x000082002d0a7a25 */ /* 0x040fe200078e000a */
[----:B------:R-:W-:Y:S03]  /*32d0*/  LDS.U16 R67, [R19+0x100] ;  /* 0x0001000013437984 */ /* 0x000fe60000000400 */
[----:B------:R-:W-:Y:S01]  /*32e0*/  IMAD R61, R45, c[0x0][0x20c], R56 ;  /* 0x000083002d3d7a24 */ /* 0x000fe200078e0238 */
[----:B------:R-:W-:Y:S01]  /*32f0*/  LDS.U16 R69, [R18+0x140] ;  /* 0x0001400012457984 */ /* 0x000fe20000000400 */
[----:B0-----:R-:W-:Y:S01]  /*3300*/  @!P2 IMAD.WIDE.U32 R56, R39, c[0x0][0x1f0], R8 ;  /* 0x00007c002738aa25 */ /* 0x001fe200078e0008 */
[----:B------:R-:W-:-:S02]  /*3310*/  IADD3 R59, P1, R8, R10, RZ ;  /* 0x0000000a083b7210 */ /* 0x000fc40007f3e0ff */
[----:B------:R-:W-:Y:S01]  /*3320*/  LDS.U16 R71, [R17+0x180] ;  /* 0x0001800011477984 */ /* 0x000fe20000000400 */
[----:B------:R-:W-:Y:S01]  /*3330*/  @!P2 IMAD.IADD R57, R77, 0x1, R57 ;  /* 0x000000014d39a824 */ /* 0x000fe200078e0239 */
[----:B------:R-:W-:Y:S02]  /*3340*/  IADD3.X R11, R9, R61, R11, P1, !PT ;  /* 0x0000003d090b7210 */ /* 0x000fe40000ffe40b */
[----:B------:R-:W-:Y:S01]  /*3350*/  LDS.U16 R73, [R16+0x1c0] ;  /* 0x0001c00010497984 */ /* 0x000fe20000000400 */
[----:B------:R-:W-:Y:S01]  /*3360*/  LEA R10, P1, R59, R12, 0x1 ;  /* 0x0000000c3b0a7211 */ /* 0x000fe200078208ff */
[----:B------:R-:W-:Y:S02]  /*3370*/  @!P2 IMAD.WIDE.U32 R60, R45, c[0x0][0x1f8], R56 ;  /* 0x00007e002d3caa25 */ /* 0x000fe400078e0038 */
[----:B------:R-:W-:Y:S01]  /*3380*/  @!P0 STS [0x210], R25 ;  /* 0x00021019ff008388 */ /* 0x000fe20000000800 */
[----:B------:R-:W-:Y:S01]  /*3390*/  LEA.HI.X R11, R59, R13, R11, 0x1, P1 ;  /* 0x0000000d3b0b7211 */ /* 0x000fe200008f0c0b */
[----:B------:R-:W-:-:S02]  /*33a0*/  IMAD.WIDE.U32 R58, R39, c[0x0][0x1f0], RZ ;  /* 0x00007c00273a7a25 */ /* 0x000fc400078e00ff */
[----:B------:R-:W-:Y:S01]  /*33b0*/  BAR.SYNC.DEFER_BLOCKING 0x0 ;  /* 0x0000000000007b1d */ /* 0x000fe20000010000 */
[C---:B------:R-:W-:Y:S01]  /*33c0*/  IADD3 R12, P1, R6.reuse, R8, RZ ;  /* 0x00000008060c7210 */ /* 0x040fe20007f3e0ff */
[----:B------:R-:W-:Y:S01]  /*33d0*/  IMAD.IADD R57, R59, 0x1, R77 ;  /* 0x000000013b397824 */ /* 0x000fe200078e024d */
[----:B------:R-:W-:Y:S02]  /*33e0*/  MOV R56, R58 ;  /* 0x0000003a00387202 */ /* 0x000fe40000000f00 */
[----:B------:R-:W-:Y:S01]  /*33f0*/  IADD3.X R13, R7, R9, RZ, P1, !PT ;  /* 0x00000009070d7210 */ /* 0x000fe20000ffe4ff */
[----:B------:R-:W0:Y:S02]  /*3400*/  LDS R75, [0x210] ;  /* 0x00021000ff4b7984 */ /* 0x000e240000000800 */
[-C--:B0-----:R-:W-:Y:S02]  /*3410*/  ISETP.GE.AND P5, PT, R6, R75.reuse, PT ;  /* 0x0000004b0600720c */ /* 0x081fe40003fa6270 */
[----:B------:R-:W-:-:S02]  /*3420*/  ISETP.GE.AND P3, PT, R46, R75, PT ;  /* 0x0000004b2e00720c */ /* 0x000fc40003f66270 */
[----:B------:R-:W-:Y:S02]  /*3430*/  @!P2 IADD3 R46, P6, R6, R60, RZ ;  /* 0x0000003c062ea210 */ /* 0x000fe40007fde0ff */
[-C--:B------:R-:W-:Y:S02]  /*3440*/  ISETP.GE.AND P4, PT, R34, R75.reuse, PT ;  /* 0x0000004b2200720c */ /* 0x080fe40003f86270 */
[----:B------:R-:W-:Y:S02]  /*3450*/  ISETP.GE.AND P1, PT, R32, R75, PT ;  /* 0x0000004b2000720c */ /* 0x000fe40003f26270 */
[----:B------:R-:W-:-:S03]  /*3460*/  @!P2 IADD3.X R77, R7, R61, R81, P6, !PT ;  /* 0x0000003d074da210 */ /* 0x000fc600037fe451 */
        /* <DEDUP_REMOVED lines=10> */
.L_x_4774:
[----:B------:R-:W-:Y:S05]  /*3510*/  BSYNC B0 ;  /* 0x0000000000007941 */ /* 0x000fea0003800000 */
.L_x_4773:
[----:B------:R-:W-:Y:S01]  /*3520*/  @!P2 LEA R58, P6, R46, c[0x0][0x268], 0x1 ;  /* 0x00009a002e3aaa11 */ /* 0x000fe200078c08ff */
[----:B------:R1:W-:Y:S01]  /*3530*/  @!P3 STG.E.U16 [R10.64+0x40], R55 ;  /* 0x000040370a00b986 */ /* 0x0003e2000c101504 */
        /* <DEDUP_REMOVED lines=8> */
[----:B------:R-:W-:Y:S02]  /*35c0*/  LOP3.LUT R46, R6, 0x20, RZ, 0xfc, !PT ;  /* 0x00000020062e7812 */ /* 0x000fe400078efcff */
[----:B0-----:R-:W-:Y:S01]  /*35d0*/  IADD3 R61, P1, R8, R56, RZ ;  /* 0x00000038083d7210 */ /* 0x001fe20007f3e0ff */
[----:B------:R-:W-:Y:S01]  /*35e0*/  @!P3 STG.E.U16 [R10.64+0x100], R67 ;  /* 0x000100430a00b986 */ /* 0x000fe2000c101504 */
[C---:B-1----:R-:W-:Y:S01]  /*35f0*/  SHF.L.U64.HI R55, R46.reuse, 0x1, R7 ;  /* 0x000000012e377819 */ /* 0x042fe20000010207 */
[C---:B------:R-:W-:Y:S01]  /*3600*/  IMAD.SHL.U32 R15, R46.reuse, 0x2, RZ ;  /* 0x000000022e0f7824 */ /* 0x040fe200078e00ff */
[----:B------:R-:W-:Y:S01]  /*3610*/  IADD3.X R62, R9, R81, R57, P1, !PT ;  /* 0x00000051093e7210 */ /* 0x000fe20000ffe439 */
[----:B------:R-:W-:Y:S01]  /*3620*/  @!P4 STG.E.U16 [R10.64+0x140], R69 ;  /* 0x000140450a00c986 */ /* 0x000fe2000c101504 */
[----:B------:R-:W-:Y:S02]  /*3630*/  PRMT R60, RZ, 0x7610, R60 ;  /* 0x00007610ff3c7816 */ /* 0x000fe4000000003c */
[----:B------:R-:W-:Y:S01]  /*3640*/  IADD3 R56, P1, R15, c[0x0][0x268], RZ ;  /* 0x00009a000f387a10 */ /* 0x000fe20007f3e0ff */
[----:B------:R-:W-:Y:S03]  /*3650*/  @!P5 STG.E.U16 [R10.64+0x180], R71 ;  /* 0x000180470a00d986 */ /* 0x000fe6000c101504 */
[----:B------:R-:W-:Y:S01]  /*3660*/  IADD3.X R57, R55, c[0x0][0x26c], RZ, P1, !PT ;  /* 0x00009b0037397a10 */ /* 0x000fe20000ffe4ff */
[----:B------:R0:W-:Y:S01]  /*3670*/  @!P6 STG.E.U16 [R10.64+0x1c0], R73 ;  /* 0x0001c0490a00e986 */ /* 0x0001e2000c101504 */
[----:B------:R-:W-:-:S02]  /*3680*/  ISETP.GE.AND P1, PT, R46, R25, PT ;  /* 0x000000192e00720c */ /* 0x000fc40003f26270 */
[C---:B------:R-:W-:Y:S01]  /*3690*/  LEA R56, P3, R61.reuse, R56, 0x1 ;  /* 0x000000383d387211 */ /* 0x040fe200078608ff */
[----:B------:R-:W-:Y:S03]  /*36a0*/  BAR.SYNC.DEFER_BLOCKING 0x0 ;  /* 0x0000000000007b1d */ /* 0x000fe60000010000 */
[----:B------:R-:W-:Y:S02]  /*36b0*/  LEA.HI.X R57, R61, R57, R62, 0x1, P3 ;  /* 0x000000393d397211 */ /* 0x000fe400018f0c3e */
[----:B------:R-:W-:Y:S02]  /*36c0*/  PRMT R61, RZ, 0x7610, R61 ;  /* 0x00007610ff3d7816 */ /* 0x000fe4000000003d */
[-C--:B------:R-:W-:Y:S02]  /*36d0*/  ISETP.GE.AND P6, PT, R34, R25.reuse, PT ;  /* 0x000000192200720c */ /* 0x080fe40003fc6270 */
[----:B------:R-:W-:-:S02]  /*36e0*/  ISETP.GE.AND P5, PT, R32, R25, PT ;  /* 0x000000192000720c */ /* 0x000fc40003fa6270 */
        /* <DEDUP_REMOVED lines=38> */
[----:B------:R-:W-:Y:S02]  /*3950*/  FMUL.FTZ R61, R64, -1.4426950216293334961 ;  /* 0xbfb8aa3b403d7820 */ /* 0x000fe40000410000 */
[----:B------:R-:W-:Y:S01]  /*3960*/  FMUL.FTZ R62, R56, -1.4426950216293334961 ;  /* 0xbfb8aa3b383e7820 */ /* 0x000fe20000410000 */
[----:B--2---:R-:W-:-:S03]  /*3970*/  PRMT R60, RZ, 0x5410, R60 ;  /* 0x00005410ff3c7816 */ /* 0x004fc6000000003c */
[----:B------:R-:W0:Y:S01]  /*3980*/  MUFU.EX2 R61, R61 ;  /* 0x0000003d003d7308 */ /* 0x000e220000000800 */
[----:B---3--:R-:W-:Y:S02]  /*3990*/  PRMT R57, RZ, 0x5410, R57 ;  /* 0x00005410ff397816 */ /* 0x008fe40000000039 */
[----:B----4-:R-:W-:Y:S01]  /*39a0*/  PRMT R66, RZ, 0x5410, R10 ;  /* 0x00005410ff427816 */ /* 0x010fe2000000000a */
[----:B------:R-:W-:-:S04]  /*39b0*/  FMUL.FTZ R65, R60, -1.4426950216293334961 ;  /* 0xbfb8aa3b3c417820 */ /* 0x000fc80000410000 */
[----:B------:R-:W1:Y:S01]  /*39c0*/  MUFU.EX2 R62, R62 ;  /* 0x0000003e003e7308 */ /* 0x000e620000000800 */
[----:B-----5:R-:W-:Y:S02]  /*39d0*/  PRMT R67, RZ, 0x5410, R11 ;  /* 0x00005410ff437816 */ /* 0x020fe4000000000b */
[----:B------:R-:W-:Y:S02]  /*39e0*/  PRMT R68, RZ, 0x5410, R58 ;  /* 0x00005410ff447816 */ /* 0x000fe4000000003a */
[----:B------:R-:W-:Y:S01]  /*39f0*/  PRMT R70, RZ, 0x5410, R59 ;  /* 0x00005410ff467816 */ /* 0x000fe2000000003b */
[----:B------:R-:W-:Y:S02]  /*3a00*/  FMUL.FTZ R63, R57, -1.4426950216293334961 ;  /* 0xbfb8aa3b393f7820 */ /* 0x000fe40000410000 */
[----:B------:R-:W-:Y:S02]  /*3a10*/  FMUL.FTZ R10, R66, -1.4426950216293334961 ;  /* 0xbfb8aa3b420a7820 */ /* 0x000fe40000410000 */
[----:B------:R-:W-:-:S02]  /*3a20*/  FMUL.FTZ R11, R67, -1.4426950216293334961 ;  /* 0xbfb8aa3b430b7820 */ /* 0x000fc40000410000 */
[----:B------:R-:W-:Y:S02]  /*3a30*/  FMUL.FTZ R58, R68, -1.4426950216293334961 ;  /* 0xbfb8aa3b443a7820 */ /* 0x000fe40000410000 */
[----:B------:R-:W-:Y:S01]  /*3a40*/  FMUL.FTZ R59, R70, -1.4426950216293334961 ;  /* 0xbfb8aa3b463b7820 */ /* 0x000fe20000410000 */
[----:B------:R-:W2:Y:S01]  /*3a50*/  MUFU.EX2 R65, R65 ;  /* 0x0000004100417308 */ /* 0x000ea20000000800 */
[----:B0-----:R-:W-:-:S07]  /*3a60*/  FADD.FTZ R61, R61, 1 ;  /* 0x3f8000003d3d7421 */ /* 0x001fce0000010000 */
[----:B------:R-:W0:Y:S08]  /*3a70*/  MUFU.EX2 R69, R58 ;  /* 0x0000003a00457308 */ /* 0x000e300000000800 */
[----:B------:R-:W3:Y:S01]  /*3a80*/  MUFU.EX2 R71, R59 ;  /* 0x0000003b00477308 */ /* 0x000ee20000000800 */
[----:B-1----:R-:W-:-:S07]  /*3a90*/  FADD.FTZ R62, R62, 1 ;  /* 0x3f8000003e3e7421 */ /* 0x002fce0000010000 */
[----:B------:R-:W1:Y:S08]  /*3aa0*/  MUFU.EX2 R63, R63 ;  /* 0x0000003f003f7308 */ /* 0x000e700000000800 */
[----:B------:R-:W4:Y:S08]  /*3ab0*/  MUFU.EX2 R10, R10 ;  /* 0x0000000a000a7308 */ /* 0x000f300000000800 */
[----:B------:R-:W5:Y:S01]  /*3ac0*/  MUFU.EX2 R11, R11 ;  /* 0x0000000b000b7308 */ /* 0x000f620000000800 */
[----:B--2---:R-:W-:-:S02]  /*3ad0*/  FADD.FTZ R65, R65, 1 ;  /* 0x3f80000041417421 */ /* 0x004fc40000010000 */
[----:B0-----:R-:W-:-:S05]  /*3ae0*/  FADD.FTZ R69, R69, 1 ;  /* 0x3f80000045457421 */ /* 0x001fca0000010000 */
[----:B------:R-:W0:Y:S01]  /*3af0*/  MUFU.RCP R61, R61 ;  /* 0x0000003d003d7308 */ /* 0x000e220000001000 */
[----:B---3--:R-:W-:-:S07]  /*3b00*/  FADD.FTZ R71, R71, 1 ;  /* 0x3f80000047477421 */ /* 0x008fce0000010000 */
[----:B------:R-:W2:Y:S01]  /*3b10*/  MUFU.RCP R73, R62 ;  /* 0x0000003e00497308 */ /* 0x000ea20000001000 */
[----:B-1----:R-:W-:Y:S02]  /*3b20*/  FADD.FTZ R63, R63, 1 ;  /* 0x3f8000003f3f7421 */ /* 0x002fe40000010000 */
[----:B----4-:R-:W-:Y:S02]  /*3b30*/  FADD.FTZ R58, R10, 1 ;  /* 0x3f8000000a3a7421 */ /* 0x010fe40000010000 */
[----:B-----5:R-:W-:-:S03]  /*3b40*/  FADD.FTZ R59, R11, 1 ;  /* 0x3f8000000b3b7421 */ /* 0x020fc60000010000 */
[----:B------:R-:W1:Y:S01]  /*3b50*/  MUFU.RCP R72, R63 ;  /* 0x0000003f00487308 */ /* 0x000e620000001000 */
[----:B0-----:R-:W-:-:S07]  /*3b60*/  FMUL.FTZ R64, R64, R61 ;  /* 0x0000003d40407220 */ /* 0x001fce0000410000 */
[----:B------:R-:W0:Y:S01]  /*3b70*/  MUFU.RCP R65, R65 ;  /* 0x0000004100417308 */ /* 0x000e220000001000 */
[----:B--2---:R-:W-:-:S07]  /*3b80*/  FMUL.FTZ R11, R56, R73 ;  /* 0x00000049380b7220 */ /* 0x004fce0000410000 */
[----:B------:R-:W2:Y:S08]  /*3b90*/  MUFU.RCP R75, R58 ;  /* 0x0000003a004b7308 */ /* 0x000eb00000001000 */
[----:B------:R-:W3:Y:S08]  /*3ba0*/  MUFU.RCP R74, R59 ;  /* 0x0000003b004a7308 */ /* 0x000ef00000001000 */
[----:B------:R-:W4:Y:S08]  /*3bb0*/  MUFU.RCP R69, R69 ;  /* 0x0000004500457308 */ /* 0x000f300000001000 */
[----:B------:R-:W5:Y:S01]  /*3bc0*/  MUFU.RCP R71, R71 ;  /* 0x0000004700477308 */ /* 0x000f620000001000 */
[----:B------:R-:W-:-:S02]  /*3bd0*/  FMUL.FTZ R64, R64, R47 ;  /* 0x0000002f40407220 */ /* 0x000fc40000410000 */
[----:B------:R-:W-:Y:S02]  /*3be0*/  FMUL.FTZ R11, R11, R48 ;  /* 0x000000300b0b7220 */ /* 0x000fe40000410000 */
[----:B-1----:R-:W-:Y:S01]  /*3bf0*/  FMUL.FTZ R10, R57, R72 ;  /* 0x00000048390a7220 */ /* 0x002fe20000410000 */
[----:B------:R-:W-:Y:S01]  /*3c00*/  BAR.SYNC.DEFER_BLOCKING 0x0 ;  /* 0x0000000000007b1d */ /* 0x000fe20000010000 */
[----:B0-----:R-:W-:Y:S01]  /*3c10*/  FMUL.FTZ R47, R60, R65 ;  /* 0x000000413c2f7220 */ /* 0x001fe20000410000 */
[----:B------:R-:W-:Y:S01]  /*3c20*/  F2FP.BF16.PACK_AB R64, R11, R64 ;  /* 0x000000400b40723e */ /* 0x000fe200000010ff */
[----:B--2---:R-:W-:Y:S02]  /*3c30*/  FMUL.FTZ R66, R66, R75 ;  /* 0x0000004b42427220 */ /* 0x004fe40000410000 */
[----:B---3--:R-:W-:Y:S02]  /*3c40*/  FMUL.FTZ R67, R67, R74 ;  /* 0x0000004a43437220 */ /* 0x008fe40000410000 */
[----:B----4-:R-:W-:-:S02]  /*3c50*/  FMUL.FTZ R68, R68, R69 ;  /* 0x0000004544447220 */ /* 0x010fc40000410000 */
[----:B-----5:R-:W-:Y:S02]  /*3c60*/  FMUL.FTZ R11, R70, R71 ;  /* 0x00000047460b7220 */ /* 0x020fe40000410000 */
[----:B------:R-:W-:Y:S02]  /*3c70*/  FMUL.FTZ R10, R10, R49 ;  /* 0x000000310a0a7220 */ /* 0x000fe40000410000 */
[----:B------:R-:W-:Y:S02]  /*3c80*/  FMUL.FTZ R47, R47, R50 ;  /* 0x000000322f2f7220 */ /* 0x000fe40000410000 */
[----:B------:R-:W-:Y:S02]  /*3c90*/  FMUL.FTZ R66, R66, R51 ;  /* 0x0000003342427220 */ /* 0x000fe40000410000 */
[----:B------:R-:W-:Y:S02]  /*3ca0*/  FMUL.FTZ R67, R67, R52 ;  /* 0x0000003443437220 */ /* 0x000fe40000410000 */
[----:B------:R-:W-:-:S02]  /*3cb0*/  FMUL.FTZ R68, R68, R53 ;  /* 0x0000003544447220 */ /* 0x000fc40000410000 */
[----:B------:R-:W-:Y:S01]  /*3cc0*/  FMUL.FTZ R11, R11, R54 ;  /* 0x000000360b0b7220 */ /* 0x000fe20000410000 */
[----:B------:R-:W-:Y:S02]  /*3cd0*/  F2FP.BF16.PACK_AB R10, R47, R10 ;  /* 0x0000000a2f0a723e */ /* 0x000fe400000010ff */
        /* <DEDUP_REMOVED lines=41> */
.L_x_4776:
[----:B------:R-:W-:Y:S05]  /*3f70*/  BSYNC B0 ;  /* 0x0000000000007941 */ /* 0x000fea0003800000 */
.L_x_4775:
[----:B------:R-:W-:Y:S01]  /*3f80*/  IMAD.MOV.U32 R11, RZ, RZ, R61 ;  /* 0x000000ffff0b7224 */ /* 0x000fe200078e003d */
[----:B------:R-:W-:Y:S01]  /*3f90*/  IADD3 R15, P1, R15, c[0x0][0x270], RZ ;  /* 0x00009c000f0f7a10 */ /* 0x000fe20007f3e0ff */
[----:B------:R-:W-:Y:S01]  /*3fa0*/  IMAD R0, R44, c[0x0][0x218], RZ ;  /* 0x000086002c007a24 */ /* 0x000fe200078e02ff */
[-C--:B------:R-:W-:Y:S01]  /*3fb0*/  ISETP.GE.AND P4, PT, R28, R59.reuse, PT ;  /* 0x0000003b1c00720c */ /* 0x080fe20003f86270 */
[C---:B------:R-:W-:Y:S01]  /*3fc0*/  IMAD.WIDE.U32 R10, R45.reuse, c[0x0][0x218], R10 ;  /* 0x000086002d0a7a25 */ /* 0x040fe200078e000a */
[-C--:B------:R-:W-:Y:S02]  /*3fd0*/  ISETP.GE.AND P5, PT, R26, R59.reuse, PT ;  /* 0x0000003b1a00720c */ /* 0x080fe40003fa6270 */
[----:B------:R-:W-:Y:S01]  /*3fe0*/  ISETP.GE.AND P6, PT, R24, R59, PT ;  /* 0x0000003b1800720c */ /* 0x000fe20003fc6270 */
[----:B------:R-:W-:Y:S01]  /*3ff0*/  IMAD R13, R45, c[0x0][0x21c], R0 ;  /* 0x000087002d0d7a24 */ /* 0x000fe200078e0200 */
[----:B------:R-:W-:Y:S02]  /*4000*/  IADD3 R0, P0, R8, R10, RZ ;  /* 0x0000000a08007210 */ /* 0x000fe40007f1e0ff */
[----:B------:R-:W-:-:S02]  /*4010*/  IADD3.X R55, R55, c[0x0][0x274], RZ, P1, !PT ;  /* 0x00009d0037377a10 */ /* 0x000fc40000ffe4ff */
[----:B------:R-:W-:Y:S02]  /*4020*/  IADD3.X R9, R9, R13, R11, P0, !PT ;  /* 0x0000000d09097210 */ /* 0x000fe400007fe40b */
[----:B------:R-:W-:Y:S02]  /*4030*/  LEA R8, P2, R0, R15, 0x1 ;  /* 0x0000000f00087211 */ /* 0x000fe400078408ff */
[----:B------:R-:W-:Y:S02]  /*4040*/  ISETP.GE.AND P0, PT, R46, R59, PT ;  /* 0x0000003b2e00720c */ /* 0x000fe40003f06270 */
[----:B------:R-:W-:Y:S02]  /*4050*/  LEA.HI.X R9, R0, R55, R9, 0x1, P2 ;  /* 0x0000003700097211 */ /* 0x000fe400010f0c09 */
[-C--:B------:R-:W-:Y:S02]  /*4060*/  ISETP.GE.AND P2, PT, R32, R59.reuse, PT ;  /* 0x0000003b2000720c */ /* 0x080fe40003f46270 */
[----:B------:R-:W-:Y:S01]  /*4070*/  IADD3 R33, R33, 0x1, RZ ;  /* 0x0000000121217810 */ /* 0x000fe20007ffe0ff */
[----:B------:R1:W-:Y:S01]  /*4080*/  @!P4 STG.E.U16 [R8.64+0x100], R51 ;  /* 0x000100330800c986 */ /* 0x0003e2000c101504 */
[----:B------:R-:W-:-:S02]  /*4090*/  ISETP.GE.AND P1, PT, R34, R59, PT ;  /* 0x0000003b2200720c */ /* 0x000fc40003f26270 */
        /* <DEDUP_REMOVED lines=16> */
.L_x_4777:
[----:B------:R-:W-:Y:S05]  /*41a0*/  EXIT ;  /* 0x000000000000794d */ /* 0x000fea0003800000 */
.L_x_4779:
        /* <DEDUP_REMOVED lines=13> */
.L_x_5451:


//--------------------- .text._Z25selective_scan_fwd_kernelI32Selective_Scan_fwd_kernel_traitsILi32ELi8ELi1ELb0ELb1ELb0ELb0EN3c108BFloat16EfEEv13SSMParamsBase --------------------------
	.section	.text._Z25selective_scan_fwd_kernelI32Selective_Scan_fwd_kernel_traitsILi32ELi8ELi1ELb0ELb1ELb0ELb0EN3c108BFloat16EfEEv13SSMParamsBase,"ax",@progbits
	.sectioninfo	@"SHI_REGISTERS=104"
	.align	128
        .global         _Z25selective_scan_fwd_kernelI32Selective_Scan_fwd_kernel_traitsILi32ELi8ELi1ELb0ELb1ELb0ELb0EN3c108BFloat16EfEEv13SSMParamsBase
        .type           _Z25selective_scan_fwd_kernelI32Selective_Scan_fwd_kernel_traitsILi32ELi8ELi1ELb0ELb1ELb0ELb0EN3c108BFloat16EfEEv13SSMParamsBase,@function
        .size           _Z25selective_scan_fwd_kernelI32Selective_Scan_fwd_kernel_traitsILi32ELi8ELi1ELb0ELb1ELb0ELb0EN3c108BFloat16EfEEv13SSMParamsBase,(.L_x_5452 - _Z25selective_scan_fwd_kernelI32Selective_Scan_fwd_kernel_traitsILi32ELi8ELi1ELb0ELb1ELb0ELb0EN3c108BFloat16EfEEv13SSMParamsBase)
        .other          _Z25selective_scan_fwd_kernelI32Selective_Scan_fwd_kernel_traitsILi32ELi8ELi1ELb0ELb1ELb0ELb0EN3c108BFloat16EfEEv13SSMParamsBase,@"STO_CUDA_ENTRY STV_DEFAULT"
_Z25selective_scan_fwd_kernelI32Selective_Scan_fwd_kernel_traitsILi32ELi8ELi1ELb0ELb1ELb0ELb0EN3c108BFloat16EfEEv13SSMParamsBase:
.text._Z25selective_scan_fwd_kernelI32Selective_Scan_fwd_kernel_traitsILi32ELi8ELi1ELb0ELb1ELb0ELb0EN3c108BFloat16EfEEv13SSMParamsBase:
        /* <DEDUP_REMOVED lines=28> */
[----:B------:R-:W-:Y:S02]  /*01c0*/  LOP3.LUT R4, R62, c[0x0][0x178], RZ, 0x3c, !PT ;  /* 0x00005e003e047a12 */ /* 0x000fe400078e3cff */
[----:B0-----:R-:W-:Y:S01]  /*01d0*/  SHF.R.S32.HI R96, RZ, 0x1f, R58 ;  /* 0x0000001fff607819 */ /* 0x001fe2000001143a */
[----:B------:R-:W-:-:S06]  /*01e0*/  IMAD.HI.U32 R7, R7, R11, R6 ;  /* 0x0000000b07077227 */ /* 0x000fcc00078e0006 */
[----:B------:R-:W-:-:S05]  /*01f0*/  IMAD.HI.U32 R0, R7, R2, RZ ;  /* 0x0000000207007227 */ /* 0x000fca00078e00ff */
[----:B------:R-:W-:-:S05]  /*0200*/  IADD3 R3, -R0, RZ, RZ ;  /* 0x000000ff00037210 */ /* 0x000fca0007ffe1ff */
[----:B------:R-:W-:-:S05]  /*0210*/  IMAD R2, R9, R3, R2 ;  /* 0x0000000309027224 */ /* 0x000fca00078e0202 */
        /* <DEDUP_REMOVED lines=11> */
[----:B------:R-:W-:Y:S01]  /*02d0*/  IMAD R13, R58, c[0x0][0x194], R3 ;  /* 0x000065003a0d7a24 */ /* 0x000fe200078e0203 */
[----:B------:R-:W1:Y:S01]  /*02e0*/  S2R R56, SR_LANEID ;  /* 0x0000000000387919 */ /* 0x000e620000000000 */
[----:B------:R-:W-:-:S04]  /*02f0*/  IMAD.WIDE.U32 R2, R62, c[0x0][0x1d8], RZ ;  /* 0x000076003e027a25 */ /* 0x000fc800078e00ff */
[C---:B------:R-:W-:Y:S01]  /*0300*/  IMAD R9, R62.reuse, c[0x0][0x1dc], R9 ;  /* 0x000077003e097a24 */ /* 0x040fe200078e0209 */
[----:B------:R-:W-:Y:S01]  /*0310*/  MOV R8, R2 ;  /* 0x0000000200087202 */ /* 0x000fe20000000f00 */
[----:B------:R-:W-:Y:S02]  /*0320*/  IMAD.WIDE.U32 R4, R62, c[0x0][0x1e8], RZ ;  /* 0x00007a003e047a25 */ /* 0x000fe400078e00ff */
[----:B------:R-:W-:Y:S02]  /*0330*/  @P0 IADD3 R0, R0, 0x1, RZ ;  /* 0x0000000100000810 */ /* 0x000fe40007ffe0ff */
[----:B------:R-:W-:Y:S02]  /*0340*/  IMAD R11, R62, c[0x0][0x1ec], R11 ;  /* 0x00007b003e0b7a24 */ /* 0x000fe400078e020b */
[----:B------:R-:W-:Y:S01]  /*0350*/  IMAD.WIDE.U32 R6, R58, c[0x0][0x190], RZ ;  /* 0x000064003a067a25 */ /* 0x000fe200078e00ff */
[C---:B0-----:R-:W-:Y:S02]  /*0360*/  LOP3.LUT R57, R63.reuse, 0x1f, RZ, 0xc0, !PT ;  /* 0x0000001f3f397812 */ /* 0x041fe400078ec0ff */
[----:B------:R-:W-:Y:S01]  /*0370*/  SHF.L.U32 R46, R63, 0x3, RZ ;  /* 0x000000033f2e7819 */ /* 0x000fe200000006ff */
[----:B------:R-:W-:Y:S01]  /*0380*/  IMAD.IADD R9, R3, 0x1, R9 ;  /* 0x0000000103097824 */ /* 0x000fe200078e0209 */
[----:B------:R-:W-:Y:S01]  /*0390*/  IADD3 R7, R7, R13, RZ ;  /* 0x0000000d07077210 */ /* 0x000fe20007ffe0ff */
[----:B------:R-:W-:Y:S01]  /*03a0*/  @!P2 IMAD.MOV R0, RZ, RZ, -R0 ;  /* 0x000000ffff00a224 */ /* 0x000fe200078e0a00 */
[----:B------:R-:W-:Y:S01]  /*03b0*/  @!P1 LOP3.LUT R0, RZ, c[0x0][0x178], RZ, 0x33, !PT ;  /* 0x00005e00ff009a12 */ /* 0x000fe200078e33ff */
[----:B------:R-:W-:Y:S01]  /*03c0*/  IMAD.IADD R11, R5, 0x1, R11 ;  /* 0x00000001050b7824 */ /* 0x000fe200078e020b */
[----:B------:R-:W-:Y:S01]  /*03d0*/  LOP3.LUT R2, R57, 0xffffff00, R46, 0xf8, !PT ;  /* 0xffffff0039027812 */ /* 0x000fe200078ef82e */
[----:B------:R-:W-:Y:S01]  /*03e0*/  IMAD.MOV.U32 R10, RZ, RZ, R4 ;  /* 0x000000ffff0a7224 */ /* 0x000fe200078e0004 */
[----:B------:R-:W-:Y:S01]  /*03f0*/  SHF.R.S32.HI R12, RZ, 0x1f, R0 ;  /* 0x0000001fff0c7819 */ /* 0x000fe20000011400 */
[----:B------:R-:W-:Y:S01]  /*0400*/  IMAD R3, R96, c[0x0][0x1d0], RZ ;  /* 0x0000740060037a24 */ /* 0x000fe200078e02ff */
[----:B------:R-:W-:Y:S01]  /*0410*/  IADD3 R53, R46, 0x1, RZ ;  /* 0x000000012e357810 */ /* 0x000fe20007ffe0ff */
[----:B------:R-:W-:Y:S01]  /*0420*/  IMAD.WIDE.U32 R4, R58, c[0x0][0x1d0], R8 ;  /* 0x000074003a047a25 */ /* 0x000fe200078e0008 */
[----:B------:R-:W-:-:S02]  /*0430*/  IADD3 R52, R46, 0x2, RZ ;  /* 0x000000022e347810 */ /* 0x000fc40007ffe0ff */
[----:B------:R-:W-:Y:S01]  /*0440*/  IADD3 R51, R46, 0x3, RZ ;  /* 0x000000032e337810 */ /* 0x000fe20007ffe0ff */
[----:B------:R-:W-:Y:S01]  /*0450*/  IMAD R13, R96, c[0x0][0x1e0], RZ ;  /* 0x00007800600d7a24 */ /* 0x000fe200078e02ff */
[----:B------:R-:W-:Y:S01]  /*0460*/  IADD3 R50, R46, 0x4, RZ ;  /* 0x000000042e327810 */ /* 0x000fe20007ffe0ff */
[----:B------:R-:W-:Y:S01]  /*0470*/  IMAD.WIDE.U32 R8, R58, c[0x0][0x1e0], R10 ;  /* 0x000078003a087a25 */ /* 0x000fe200078e000a */
[----:B------:R-:W-:Y:S02]  /*0480*/  IADD3 R10, P0, R2, R4, RZ ;  /* 0x00000004020a7210 */ /* 0x000fe40007f1e0ff */
[----:B------:R-:W-:Y:S01]  /*0490*/  IADD3 R49, R46, 0x5, RZ ;  /* 0x000000052e317810 */ /* 0x000fe20007ffe0ff */
[C---:B------:R-:W-:Y:S01]  /*04a0*/  IMAD R15, R58.reuse, c[0x0][0x1d4], R3 ;  /* 0x000075003a0f7a24 */ /* 0x040fe200078e0203 */
[----:B------:R-:W-:Y:S01]  /*04b0*/  SHF.R.S32.HI R3, RZ, 0x1f, R2 ;  /* 0x0000001fff037819 */ /* 0x000fe20000011402 */
[----:B------:R-:W-:Y:S01]  /*04c0*/  IMAD R17, R58, c[0x0][0x1e4], R13 ;  /* 0x000079003a117a24 */ /* 0x000fe200078e020d */
[----:B------:R-:W-:Y:S01]  /*04d0*/  IADD3 R27, P1, R2, R8, RZ ;  /* 0x00000008021b7210 */ /* 0x000fe20007f3e0ff */
[----:B------:R-:W-:Y:S01]  /*04e0*/  IMAD R13, R12, c[0x0][0x1a8], RZ ;  /* 0x00006a000c0d7a24 */ /* 0x000fe200078e02ff */
[----:B------:R-:W-:Y:S01]  /*04f0*/  IADD3.X R11, R3, R5, R15, P0, !PT ;  /* 0x00000005030b7210 */ /* 0x000fe200007fe40f */
[----:B------:R-:W-:Y:S01]  /*0500*/  IMAD.WIDE.U32 R4, R0, c[0x0][0x1a8], R6 ;  /* 0x00006a0000047a25 */ /* 0x000fe200078e0006 */
[----:B------:R-:W-:-:S02]  /*0510*/  LEA R16, P2, R27, c[0x0][0x248], 0x1 ;  /* 0x000092001b107a11 */ /* 0x000fc400078408ff */
[----:B------:R-:W-:Y:S01]  /*0520*/  IADD3 R48, R46, 0x6, RZ ;  /* 0x000000062e307810 */ /* 0x000fe20007ffe0ff */
[----:B------:R-:W-:Y:S01]  /*0530*/  IMAD R13, R0, c[0x0][0x1ac], R13 ;  /* 0x00006b00000d7a24 */ /* 0x000fe200078e020d */
[----:B------:R-:W-:Y:S01]  /*0540*/  IADD3.X R0, R3, R9, R17, P1, !PT ;  /* 0x0000000903007210 */ /* 0x000fe20000ffe411 */
[----:B------:R-:W-:Y:S01]  /*0550*/  IMAD.WIDE.U32 R6, R62, c[0x0][0x1b8], RZ ;  /* 0x00006e003e067a25 */ /* 0x000fe200078e00ff */
[----:B------:R-:W-:Y:S02]  /*0560*/  LEA R8, P1, R10, c[0x0][0x240], 0x1 ;  /* 0x000090000a087a11 */ /* 0x000fe400078208ff */
[----:B------:R-:W-:Y:S01]  /*0570*/  LEA R39, P0, R4, c[0x0][0x228], 0x1 ;  /* 0x00008a0004277a11 */ /* 0x000fe200078008ff */
[----:B------:R-:W-:Y:S01]  /*0580*/  IMAD.IADD R37, R5, 0x1, R13 ;  /* 0x0000000105257824 */ /* 0x000fe200078e020d */
[----:B------:R-:W-:Y:S01]  /*0590*/  LEA.HI.X R9, R10, c[0x0][0x244], R11, 0x1, P1 ;  /* 0x000091000a097a11 */ /* 0x000fe200008f0c0b */
[----:B------:R-:W-:Y:S01]  /*05a0*/  IMAD R11, R61, c[0x0][0x180], RZ ;  /* 0x000060003d0b7a24 */ /* 0x000fe200078e02ff */
[----:B------:R-:W-:Y:S01]  /*05b0*/  LEA.HI.X R27, R27, c[0x0][0x24c], R0, 0x1, P2 ;  /* 0x000093001b1b7a11 */ /* 0x000fe200010f0c00 */
[----:B------:R-:W-:Y:S01]  /*05c0*/  IMAD R0, R58, c[0x0][0x164], R62 ;  /* 0x000059003a007a24 */ /* 0x000fe200078e023e */
[----:B------:R-:W-:Y:S01]  /*05d0*/  LEA.HI.X R37, R4, c[0x0][0x22c], R37, 0x1, P0 ;  /* 0x00008b0004257a11 */ /* 0x000fe200000f0c25 */
[----:B------:R-:W-:Y:S01]  /*05e0*/  IMAD R13, R61, c[0x0][0x1b8], RZ ;  /* 0x00006e003d0d7a24 */ /* 0x000fe200078e02ff */
[----:B------:R-:W-:Y:S01]  /*05f0*/  IADD3 R46, R46, 0x7, RZ ;  /* 0x000000072e2e7810 */ /* 0x000fe20007ffe0ff */
[----:B------:R-:W-:Y:S01]  /*0600*/  IMAD.WIDE.U32 R4, R62, c[0x0][0x180], RZ ;  /* 0x000060003e047a25 */ /* 0x000fe200078e00ff */
[----:B------:R-:W-:-:S02]  /*0610*/  LOP3.LUT R44, R2, 0x20, RZ, 0xfc, !PT ;  /* 0x00000020022c7812 */ /* 0x000fc400078efcff */
[----:B------:R-:W-:Y:S01]  /*0620*/  LOP3.LUT R43, R2, 0x40, RZ, 0xfc, !PT ;  /* 0x00000040022b7812 */ /* 0x000fe200078efcff */
[----:B------:R-:W-:Y:S01]  /*0630*/  IMAD R11, R62, c[0x0][0x184], R11 ;  /* 0x000061003e0b7a24 */ /* 0x000fe200078e020b */
[----:B------:R-:W-:Y:S01]  /*0640*/  LOP3.LUT R42, R2, 0x60, RZ, 0xfc, !PT ;  /* 0x00000060022a7812 */ /* 0x000fe200078efcff */
[----:B------:R-:W-:Y:S01]  /*0650*/  IMAD R0, R0, c[0x0][0x174], RZ ;  /* 0x00005d0000007a24 */ /* 0x000fe200078e02ff */
[----:B------:R-:W-:Y:S01]  /*0660*/  LOP3.LUT R41, R2, 0x80, RZ, 0xfc, !PT ;  /* 0x0000008002297812 */ /* 0x000fe200078efcff */
[----:B------:R-:W-:Y:S01]  /*0670*/  IMAD R13, R62, c[0x0][0x1bc], R13 ;  /* 0x00006f003e0d7a24 */ /* 0x000fe200078e020d */
[----:B------:R-:W-:Y:S01]  /*0680*/  IADD3 R47, R5, R11, RZ ;  /* 0x0000000b052f7210 */ /* 0x000fe20007ffe0ff */
[----:B------:R-:W-:Y:S01]  /*0690*/  IMAD.MOV.U32 R55, RZ, RZ, RZ ;  /* 0x000000ffff377224 */ /* 0x000fe200078e00ff */
[----:B------:R-:W-:Y:S01]  /*06a0*/  LOP3.LUT R40, R2, 0xa0, RZ, 0xfc, !PT ;  /* 0x000000a002287812 */ /* 0x000fe200078efcff */
[----:B------:R-:W-:Y:S01]  /*06b0*/  IMAD R54, R0, c[0x0][0x16c], RZ ;  /* 0x00005b0000367a24 */ /* 0x000fe200078e02ff */
[C---:B------:R-:W-:Y:S01]  /*06c0*/  LOP3.LUT R38, R2.reuse, 0xc0, RZ, 0xfc, !PT ;  /* 0x000000c002267812 */ /* 0x040fe200078efcff */
[----:B------:R-:W-:Y:S01]  /*06d0*/  IMAD.IADD R45, R7, 0x1, R13 ;  /* 0x00000001072d7824 */ /* 0x000fe200078e020d */
[----:B-1----:R-:W-:-:S02]  /*06e0*/  LOP3.LUT R36, R2, 0xe0, RZ, 0xfc, !PT ;  /* 0x000000e002247812 */ /* 0x002fc400078efcff */
.L_x_4803:
[----:B------:R-:W-:Y:S01]  /*06f0*/  BAR.SYNC.DEFER_BLOCKING 0x0 ;  /* 0x0000000000007b1d */ /* 0x000fe20000010000 */
[----:B------:R-:W-:Y:S01]  /*0700*/  IMAD.MOV.U32 R0, RZ, RZ, -0x100 ;  /* 0xffffff00ff007424 */ /* 0x000fe200078e00ff */
[----:B------:R-:W-:-:S02]  /*0710*/  PRMT R11, RZ, 0x7610, R11 ;  /* 0x00007610ff0b7816 */ /* 0x000fc4000000000b */
        /* <DEDUP_REMOVED lines=66> */
[----:B------:R-:W-:Y:S02]  /*0b40*/  LEA.HI.SX32 R27, R0, R0, 0x1b ;  /* 0x00000000001b7211 */ /* 0x000fe400078fdaff */
[----:B------:R-:W-:Y:S01]  /*0b50*/  PRMT R0, RZ, 0x7610, R0 ;  /* 0x00007610ff007816 */ /* 0x000fe20000000000 */
[----:B------:R-:W-:Y:S01]  /*0b60*/  STS.U16 [R32+0xc0], R13 ;  /* 0x0000c00d20007388 */ /* 0x000fe20000000400 */
[----:B--2---:R-:W-:Y:S01]  /*0b70*/  MOV R10, R16 ;  /* 0x00000010000a7202 */ /* 0x004fe20000000f00 */
[----:B------:R-:W-:Y:S02]  /*0b80*/  IMAD.SHL.U32 R27, R27, 0x2, RZ ;  /* 0x000000021b1b7824 */ /* 0x000fe400078e00ff */
        /* <DEDUP_REMOVED lines=58> */
[----:B------:R-:W-:Y:S01]  /*0f30*/  FSETP.GTU.FTZ.AND P0, PT, R23, 20, PT ;  /* 0x41a000001700780b */ /* 0x000fe20003f1c000 */
[--C-:B------:R-:W-:Y:S01]  /*0f40*/  FADD.FTZ R21, R70, R59.reuse ;  /* 0x0000003b46157221 */ /* 0x100fe20000010000 */
        /* <DEDUP_REMOVED lines=38> */
.L_x_4781:
[----:B------:R-:W-:Y:S05]  /*11b0*/  BSYNC B0 ;  /* 0x0000000000007941 */ /* 0x000fea0003800000 */
.L_x_4780:
        /* <DEDUP_REMOVED lines=42> */
.L_x_4783:
[----:B------:R-:W-:Y:S05]  /*1460*/  BSYNC B0 ;  /* 0x0000000000007941 */ /* 0x000fea0003800000 */
.L_x_4782:
        /* <DEDUP_REMOVED lines=33> */
.L_x_4785:
[----:B------:R-:W-:Y:S05]  /*1680*/  BSYNC B0 ;  /* 0x0000000000007941 */ /* 0x000fea0003800000 */
.L_x_4784:
        /* <DEDUP_REMOVED lines=33> */
.L_x_4787:
[----:B------:R-:W-:Y:S05]  /*18a0*/  BSYNC B0 ;  /* 0x0000000000007941 */ /* 0x000fea0003800000 */
.L_x_4786:
        /* <DEDUP_REMOVED lines=33> */
.L_x_4789:
[----:B------:R-:W-:Y:S05]  /*1ac0*/  BSYNC B0 ;  /* 0x0000000000007941 */ /* 0x000fea0003800000 */
.L_x_4788:
        /* <DEDUP_REMOVED lines=33> */
.L_x_4791:
[----:B------:R-:W-:Y:S05]  /*1ce0*/  BSYNC B0 ;  /* 0x0000000000007941 */ /* 0x000fea0003800000 */
.L_x_4790:
        /* <DEDUP_REMOVED lines=33> */
.L_x_4793:
[----:B------:R-:W-:Y:S05]  /*1f00*/  BSYNC B0 ;  /* 0x0000000000007941 */ /* 0x000fea0003800000 */
.L_x_4792:
        /* <DEDUP_REMOVED lines=33> */
.L_x_4795:
[----:B------:R-:W-:Y:S05]  /*2120*/  BSYNC B0 ;  /* 0x0000000000007941 */ /* 0x000fea0003800000 */
.L_x_4794:
        /* <DEDUP_REMOVED lines=29> */
[----:B------:R-:W-:-:S05]  /*2300*/  IMAD.MOV.U32 R81, RZ, RZ, RZ ;  /* 0x000000ffff517224 */ /* 0x000fca00078e00ff */
.L_x_4799:
[----:B------:R-:W-:Y:S01]  /*2310*/  SHF.R.S32.HI R86, RZ, 0x1f, R81 ;  /* 0x0000001fff567819 */ /* 0x000fe20000011451 */
[----:B0-----:R-:W-:Y:S01]  /*2320*/  IMAD.MOV.U32 R12, RZ, RZ, R4 ;  /* 0x000000ffff0c7224 */ /* 0x001fe200078e0004 */
[----:B------:R-:W-:-:S02]  /*2330*/  MOV R13, R47 ;  /* 0x0000002f000d7202 */ /* 0x000fc40000000f00 */
[----:B------:R-:W-:Y:S01]  /*2340*/  MOV R18, 0xffffff00 ;  /* 0xffffff0000127802 */ /* 0x000fe20000000f00 */
[----:B------:R-:W-:Y:S02]  /*2350*/  IMAD R14, R86, c[0x0][0x188], RZ ;  /* 0x00006200560e7a24 */ /* 0x000fe400078e02ff */
[----:B------:R-:W-:-:S04]  /*2360*/  IMAD.WIDE.U32 R12, R81, c[0x0][0x188], R12 ;  /* 0x00006200510c7a25 */ /* 0x000fc800078e000c */
[----:B------:R-:W-:Y:S02]  /*2370*/  IMAD R16, R86, c[0x0][0x1a0], RZ ;  /* 0x0000680056107a24 */ /* 0x000fe400078e02ff */
[----:B------:R-:W-:Y:S02]  /*2380*/  IMAD R17, R81, c[0x0][0x18c], R14 ;  /* 0x0000630051117a24 */ /* 0x000fe400078e020e */
[----:B------:R-:W-:Y:S02]  /*2390*/  IMAD R65, R55, R18, c[0x0][0x168] ;  /* 0x00005a0037417624 */ /* 0x000fe400078e0212 */
[----:B------:R-:W-:Y:S01]  /*23a0*/  IMAD R19, R81, c[0x0][0x1a4], R16 ;  /* 0x0000690051137a24 */ /* 0x000fe200078e0210 */
[----:B------:R-:W-:Y:S01]  /*23b0*/  LEA R16, P1, R12, c[0x0][0x220], 0x2 ;  /* 0x000088000c107a11 */ /* 0x000fe200078210ff */
[----:B------:R-:W-:Y:S01]  /*23c0*/  IMAD.IADD R17, R13, 0x1, R17 ;  /* 0x000000010d117824 */ /* 0x000fe200078e0211 */
[----:B------:R-:W-:Y:S01]  /*23d0*/  ISETP.GE.AND P6, PT, R2, R65, PT ;  /* 0x000000410200720c */ /* 0x000fe20003fc6270 */
[----:B------:R-:W-:-:S03]  /*23e0*/  IMAD.WIDE.U32 R14, R81, c[0x0][0x1a0], R2 ;  /* 0x00006800510e7a25 */ /* 0x000fc600078e0002 */
[----:B------:R-:W-:Y:S02]  /*23f0*/  LEA.HI.X R17, R12, c[0x0][0x224], R17, 0x2, P1 ;  /* 0x000089000c117a11 */ /* 0x000fe400008f1411 */
[----:B------:R-:W-:Y:S02]  /*2400*/  ISETP.GE.AND P1, PT, R44, R65, PT ;  /* 0x000000412c00720c */ /* 0x000fe40003f26270 */
[C---:B------:R-:W-:Y:S01]  /*2410*/  LEA R18, P2, R14.reuse, R39, 0x1 ;  /* 0x000000270e127211 */ /* 0x040fe200078408ff */
[----:B------:R0:W2:Y:S01]  /*2420*/  LDG.E R85, [R16.64] ;  /* 0x0000000410557981 */ /* 0x0000a2000c1e1900 */
[----:B------:R-:W-:Y:S02]  /*2430*/  IADD3 R13, R15, R19, RZ ;  /* 0x000000130f0d7210 */ /* 0x000fe40007ffe0ff */
[----:B------:R-:W-:Y:S02]  /*2440*/  PRMT R12, RZ, 0x7610, R12 ;  /* 0x00007610ff0c7816 */ /* 0x000fe4000000000c */
[----:B------:R-:W-:-:S02]  /*2450*/  LEA.HI.X R19, R14, R37, R13, 0x1, P2 ;  /* 0x000000250e137211 */ /* 0x000fc400010f0c0d */
[----:B------:R-:W-:Y:S02]  /*2460*/  PRMT R13, RZ, 0x7610, R13 ;  /* 0x00007610ff0d7816 */ /* 0x000fe4000000000d */
[-C--:B------:R-:W-:Y:S01]  /*2470*/  ISETP.GE.AND P2, PT, R43, R65.reuse, PT ;  /* 0x000000412b00720c */ /* 0x080fe20003f46270 */
[----:B------:R-:W3:Y:S01]  /*2480*/  @!P6 LDG.E.U16 R12, [R18.64] ;  /* 0x00000004120ce981 */ /* 0x000ee2000c1e1500 */
[-C--:B------:R-:W-:Y:S02]  /*2490*/  ISETP.GE.AND P3, PT, R42, R65.reuse, PT ;  /* 0x000000412a00720c */ /* 0x080fe40003f66270 */
[-C--:B------:R-:W-:Y:S01]  /*24a0*/  ISETP.GE.AND P4, PT, R41, R65.reuse, PT ;  /* 0x000000412900720c */ /* 0x080fe20003f86270 */
[----:B------:R-:W4:Y:S01]  /*24b0*/  @!P1 LDG.E.U16 R13, [R18.64+0x40] ;  /* 0x00004004120d9981 */ /* 0x000f22000c1e1500 */
[-C--:B------:R-:W-:Y:S02]  /*24c0*/  ISETP.GE.AND P5, PT, R40, R65.reuse, PT ;  /* 0x000000412800720c */ /* 0x080fe40003fa6270 */
[----:B------:R-:W-:-:S02]  /*24d0*/  ISETP.GE.AND P6, PT, R38, R65, PT ;  /* 0x000000412600720c */ /* 0x000fc40003fc6270 */
        /* <DEDUP_REMOVED lines=13> */
[----:B------:R-:W-:-:S03]  /*25b0*/  IMAD R86, R86, c[0x0][0x1c0], RZ ;  /* 0x0000700056567a24 */ /* 0x000fc600078e02ff */
[----:B------:R-:W0:Y:S02]  /*25c0*/  S2R R63, SR_TID.X ;  /* 0x00000000003f7919 */ /* 0x000e240000002100 */
[----:B0-----:R-:W-:-:S04]  /*25d0*/  SHF.L.U32 R92, R63, 0x3, RZ ;  /* 0x000000033f5c7819 */ /* 0x001fc800000006ff */
[-C--:B------:R-:W-:Y:S02]  /*25e0*/  ISETP.GE.U32.AND P6, PT, R92, R65.reuse, PT ;  /* 0x000000415c00720c */ /* 0x080fe40003fc6070 */
[-C--:B------:R-:W-:Y:S02]  /*25f0*/  ISETP.GE.U32.AND P2, PT, R52, R65.reuse, PT ;  /* 0x000000413400720c */ /* 0x080fe40003f46070 */
[-C--:B------:R-:W-:Y:S02]  /*2600*/  ISETP.GE.U32.AND P3, PT, R51, R65.reuse, PT ;  /* 0x000000413300720c */ /* 0x080fe40003f66070 */
[-C--:B------:R-:W-:Y:S02]  /*2610*/  ISETP.GE.U32.AND P5, PT, R49, R65.reuse, PT ;  /* 0x000000413100720c */ /* 0x080fe40003fa6070 */
[----:B------:R-:W-:Y:S01]  /*2620*/  ISETP.GE.U32.AND P4, PT, R50, R65, PT ;  /* 0x000000413200720c */ /* 0x000fe20003f86070 */
[----:B---3--:R0:W-:Y:S04]  /*2630*/  STS.U16 [R35], R12 ;  /* 0x0000000c23007388 */ /* 0x0081e80000000400 */
[----:B----4-:R1:W-:Y:S01]  /*2640*/  STS.U16 [R34+0x40], R13 ;  /* 0x0000400d22007388 */ /* 0x0103e20000000400 */
[----:B0-----:R-:W-:Y:S01]  /*2650*/  IMAD.MOV.U32 R12, RZ, RZ, R6 ;  /* 0x000000ffff0c7224 */ /* 0x001fe200078e0006 */
[----:B-1----:R-:W-:-:S02]  /*2660*/  MOV R13, R45 ;  /* 0x0000002d000d7202 */ /* 0x002fc40000000f00 */
[----:B--2---:R-:W-:Y:S03]  /*2670*/  STS.U16 [R33+0x80], R14 ;  /* 0x0000800e21007388 */ /* 0x004fe60000000400 */
[C---:B------:R-:W-:Y:S01]  /*2680*/  IMAD.WIDE.U32 R12, R81.reuse, c[0x0][0x1c0], R12 ;  /* 0x00007000510c7a25 */ /* 0x040fe200078e000c */
[----:B------:R0:W-:Y:S04]  /*2690*/  STS.U16 [R32+0xc0], R15 ;  /* 0x0000c00f20007388 */ /* 0x0001e80000000400 */
[----:B------:R-:W-:Y:S04]  /*26a0*/  STS.U16 [R31+0x100], R16 ;  /* 0x000100101f007388 */ /* 0x000fe80000000400 */
[----:B------:R-:W-:Y:S01]  /*26b0*/  STS.U16 [R30+0x140], R17 ;  /* 0x000140111e007388 */ /* 0x000fe20000000400 */
[----:B0-----:R-:W-:-:S03]  /*26c0*/  IMAD R15, R81, c[0x0][0x1c4], R86 ;  /* 0x00007100510f7a24 */ /* 0x001fc600078e0256 */
[----:B------:R0:W-:Y:S01]  /*26d0*/  STS.U16 [R29+0x180], R82 ;  /* 0x000180521d007388 */ /* 0x0001e20000000400 */
[----:B------:R-:W-:-:S03]  /*26e0*/  IMAD.IADD R15, R13, 0x1, R15 ;  /* 0x000000010d0f7824 */ /* 0x000fc600078e020f */
[----:B------:R1:W-:Y:S01]  /*26f0*/  STS.U16 [R28+0x1c0], R83 ;  /* 0x0001c0531c007388 */ /* 0x0003e20000000400 */
[----:B------:R-:W-:-:S06]  /*2700*/  NOP ;  /* 0x0000000000007918 */ /* 0x000fcc0000000000 */
[----:B------:R-:W2:Y:S04]  /*2710*/  LDS.U16 R16, [R27] ;  /* 0x000000001b107984 */ /* 0x000ea80000000400 */
[----:B------:R-:W3:Y:S01]  /*2720*/  LDS.U16 R13, [R27+0x2] ;  /* 0x000002001b0d7984 */ /* 0x000ee20000000400 */
[----:B------:R-:W-:Y:S01]  /*2730*/  FMUL.FTZ R85, R85, 1.4426950216293334961 ;  /* 0x3fb8aa3b55557820 */ /* 0x000fe20000410000 */
[----:B------:R-:W-:Y:S02]  /*2740*/  LEA R14, P1, R12, c[0x0][0x230], 0x2 ;  /* 0x00008c000c0e7a11 */ /* 0x000fe400078210ff */
[----:B------:R-:W4:Y:S01]  /*2750*/  LDS.U16 R17, [R27+0x4] ;  /* 0x000004001b117984 */ /* 0x000f220000000400 */
[----:B------:R-:W-:-:S03]  /*2760*/  FMUL.FTZ R84, R85, R26 ;  /* 0x0000001a55547220 */ /* 0x000fc60000410000 */
[----:B------:R-:W4:Y:S01]  /*2770*/  LDS.U16 R90, [R27+0x6] ;  /* 0x000006001b5a7984 */ /* 0x000f220000000400 */
[C---:B------:R-:W-:Y:S01]  /*2780*/  FMUL.FTZ R19, R85.reuse, R25 ;  /* 0x0000001955137220 */ /* 0x040fe20000410000 */
[----:B------:R-:W-:Y:S02]  /*2790*/  LEA.HI.X R15, R12, c[0x0][0x234], R15, 0x2, P1 ;  /* 0x00008d000c0f7a11 */ /* 0x000fe400008f140f */
[----:B------:R-:W4:Y:S01]  /*27a0*/  LDS.U16 R92, [R27+0x8] ;  /* 0x000008001b5c7984 */ /* 0x000f220000000400 */
[----:B------:R-:W-:Y:S01]  /*27b0*/  MUFU.EX2 R84, R84 ;  /* 0x0000005400547308 */ /* 0x000fe20000000800 */
[C---:B------:R-:W-:Y:S02]  /*27c0*/  FMUL.FTZ R12, R85.reuse, R24 ;  /* 0x00000018550c7220 */ /* 0x040fe40000410000 */
[----:B------:R1:W5:Y:S01]  /*27d0*/  LDG.E R18, [R14.64] ;  /* 0x000000040e127981 */ /* 0x000362000c1e1900 */
[----:B0-----:R-:W-:-:S04]  /*27e0*/  FMUL.FTZ R82, R85, R23 ;  /* 0x0000001755527220 */ /* 0x001fc80000410000 */
[----:B-1----:R-:W0:Y:S01]  /*27f0*/  MUFU.EX2 R83, R19 ;  /* 0x0000001300537308 */ /* 0x002e220000000800 */
[----:B------:R-:W1:Y:S07]  /*2800*/  LDS.U16 R14, [R27+0xa] ;  /* 0x00000a001b0e7984 */ /* 0x000e6e0000000400 */
[----:B------:R0:W3:Y:S01]  /*2810*/  MUFU.EX2 R86, R12 ;  /* 0x0000000c00567308 */ /* 0x0000e20000000800 */
[----:B------:R-:W1:Y:S01]  /*2820*/  LDS.U16 R15, [R27+0xc] ;  /* 0x00000c001b0f7984 */ /* 0x000e620000000400 */
[----:B------:R-:W-:-:S06]  /*2830*/  ISETP.GE.U32.AND P1, PT, R53, R65, PT ;  /* 0x000000413500720c */ /* 0x000fcc0003f26070 */
[----:B------:R3:W4:Y:S01]  /*2840*/  MUFU.EX2 R87, R82 ;  /* 0x0000005200577308 */ /* 0x0007220000000800 */
[----:B0-----:R-:W0:Y:S01]  /*2850*/  LDS.U16 R12, [R27+0xe] ;  /* 0x00000e001b0c7984 */ /* 0x001e220000000400 */
[----:B--2---:R-:W-:Y:S02]  /*2860*/  PRMT R19, RZ, 0x5410, R16 ;  /* 0x00005410ff137816 */ /* 0x004fe40000000010 */
[----:B---3--:R-:W-:Y:S01]  /*2870*/  PRMT R16, RZ, 0x5410, R13 ;  /* 0x00005410ff107816 */ /* 0x008fe2000000000d */
[----:B------:R-:W-:Y:S01]  /*2880*/  FMUL.FTZ R89, R85, R21 ;  /* 0x0000001555597220 */ /* 0x000fe20000410000 */
[----:B------:R-:W-:Y:S01]  /*2890*/  FSEL R83, R83, 1, !P1 ;  /* 0x3f80000053537808 */ /* 0x000fe20004800000 */
[----:B------:R-:W-:Y:S01]  /*28a0*/  FMUL.FTZ R91, R85, R20 ;  /* 0x00000014555b7220 */ /* 0x000fe20000410000 */
[----:B------:R-:W-:Y:S01]  /*28b0*/  FSEL R82, R84, 1, !P6 ;  /* 0x3f80000054527808 */ /* 0x000fe20007000000 */
[----:B------:R-:W-:Y:S01]  /*28c0*/  FMUL.FTZ R16, R77, R16 ;  /* 0x000000104d107220 */ /* 0x000fe20000410000 */
[----:B------:R-:W-:Y:S01]  /*28d0*/  FSEL R84, R86, 1, !P2 ;  /* 0x3f80000056547808 */ /* 0x000fe20005000000 */
[----:B------:R-:W-:-:S02]  /*28e0*/  FMUL.FTZ R88, R85, R22 ;  /* 0x0000001655587220 */ /* 0x000fc40000410000 */
[----:B------:R-:W-:Y:S01]  /*28f0*/  FMUL.FTZ R13, R85, R0 ;  /* 0x00000000550d7220 */ /* 0x000fe20000410000 */
[----:B------:R-:W2:Y:S01]  /*2900*/  MUFU.EX2 R89, R89 ;  /* 0x0000005900597308 */ /* 0x000ea20000000800 */
[----:B------:R-:W-:Y:S01]  /*2910*/  FMUL.FTZ R85, R82, R83 ;  /* 0x0000005352557220 */ /* 0x000fe20000410000 */
[----:B------:R-:W-:Y:S02]  /*2920*/  FSEL R86, R16, RZ, !P1 ;  /* 0x000000ff10567208 */ /* 0x000fe40004800000 */
[----:B----4-:R-:W-:Y:S01]  /*2930*/  FSEL R87, R87, 1, !P3 ;  /* 0x3f80000057577808 */ /* 0x010fe20005800000 */
[----:B------:R-:W-:-:S03]  /*2940*/  FMUL.FTZ R16, R84, R85 ;  /* 0x0000005554107220 */ /* 0x000fc60000410000 */
[----:B------:R-:W3:Y:S01]  /*2950*/  MUFU.EX2 R91, R91 ;  /* 0x0000005b005b7308 */ /* 0x000ee20000000800 */
[----:B------:R-:W-:Y:S02]  /*2960*/  FMUL.FTZ R19, R76, R19 ;  /* 0x000000134c137220 */ /* 0x000fe40000410000 */
[----:B------:R-:W-:Y:S01]  /*2970*/  FMUL.FTZ R93, R87, R16 ;  /* 0x00000010575d7220 */ /* 0x000fe20000410000 */
[----:B------:R-:W-:-:S04]  /*2980*/  PRMT R16, RZ, 0x5410, R17 ;  /* 0x00005410ff107816 */ /* 0x000fc80000000011 */
[----:B------:R-:W4:Y:S01]  /*2990*/  MUFU.EX2 R88, R88 ;  /* 0x0000005800587308 */ /* 0x000f220000000800 */
[----:B------:R-:W-:Y:S01]  /*29a0*/  FSEL R19, R19, RZ, !P6 ;  /* 0x000000ff13137208 */ /* 0x000fe20007000000 */
[----:B------:R-:W-:Y:S01]  /*29b0*/  FMUL.FTZ R16, R75, R16 ;  /* 0x000000104b107220 */ /* 0x000fe20000410000 */
[----:B------:R-:W-:-:S05]  /*29c0*/  ISETP.GE.U32.AND P6, PT, R48, R65, PT ;  /* 0x000000413000720c */ /* 0x000fca0003fc6070 */
[----:B------:R0:W1:Y:S01]  /*29d0*/  MUFU.EX2 R95, R13 ;  /* 0x0000000d005f7308 */ /* 0x0000620000000800 */
[----:B--2---:R-:W-:Y:S02]  /*29e0*/  FSEL R85, R89, 1, !P5 ;  /* 0x3f80000059557808 */ /* 0x004fe40006800000 */
[----:B0-----:R-:W-:Y:S02]  /*29f0*/  PRMT R13, RZ, 0x5410, R90 ;  /* 0x00005410ff0d7816 */ /* 0x001fe4000000005a */
[----:B---3--:R-:W-:-:S03]  /*2a00*/  FSEL R89, R91, 1, !P6 ;  /* 0x3f8000005b597808 */ /* 0x008fc60007000000 */
[----:B------:R-:W-:Y:S01]  /*2a10*/  FMUL.FTZ R90, R78, R13 ;  /* 0x0000000d4e5a7220 */ /* 0x000fe20000410000 */
[----:B------:R-:W-:Y:S02]  /*2a20*/  PRMT R13, RZ, 0x5410, R92 ;  /* 0x00005410ff0d7816 */ /* 0x000fe4000000005c */
[----:B------:R-:W-:Y:S01]  /*2a30*/  FSEL R91, R16, RZ, !P2 ;  /* 0x000000ff105b7208 */ /* 0x000fe20005000000 */
[----:B------:R-:W-:Y:S01]  /*2a40*/  FFMA.FTZ R16, R19, R83, R86 ;  /* 0x0000005313107223 */ /* 0x000fe20000010056 */
[----:B----4-:R-:W-:Y:S01]  /*2a50*/  FSEL R88, R88, 1, !P4 ;  /* 0x3f80000058587808 */ /* 0x010fe20006000000 */
[----:B------:R-:W-:Y:S01]  /*2a60*/  FMUL.FTZ R13, R74, R13 ;  /* 0x0000000d4a0d7220 */ /* 0x000fe20000410000 */
[----:B-1----:R-:W-:Y:S01]  /*2a70*/  PRMT R14, RZ, 0x5410, R14 ;  /* 0x00005410ff0e7816 */ /* 0x002fe2000000000e */
[----:B------:R-:W-:Y:S01]  /*2a80*/  FFMA.FTZ R16, R84, R16, R91 ;  /* 0x0000001054107223 */ /* 0x000fe2000001005b */
[----:B------:R-:W-:Y:S01]  /*2a90*/  FSEL R90, R90, RZ, !P3 ;  /* 0x000000ff5a5a7208 */ /* 0x000fe20005800000 */
[----:B------:R-:W-:Y:S01]  /*2aa0*/  FMUL.FTZ R98, R88, R93 ;  /* 0x0000005d58627220 */ /* 0x000fe20000410000 */
[----:B------:R-:W-:Y:S01]  /*2ab0*/  PRMT R15, RZ, 0x5410, R15 ;  /* 0x00005410ff0f7816 */ /* 0x000fe2000000000f */
[----:B------:R-:W-:Y:S01]  /*2ac0*/  FMUL.FTZ R14, R79, R14 ;  /* 0x0000000e4f0e7220 */ /* 0x000fe20000410000 */
[----:B------:R-:W-:Y:S01]  /*2ad0*/  FSEL R93, R13, RZ, !P4 ;  /* 0x000000ff0d5d7208 */ /* 0x000fe20006000000 */
[----:B------:R-:W-:Y:S01]  /*2ae0*/  FFMA.FTZ R16, R87, R16, R90 ;  /* 0x0000001057107223 */ /* 0x000fe2000001005a */
[----:B------:R-:W-:Y:S01]  /*2af0*/  PRMT R13, RZ, 0x5410, R12 ;  /* 0x00005410ff0d7816 */ /* 0x000fe2000000000c */
[----:B------:R-:W-:Y:S01]  /*2b00*/  FMUL.FTZ R15, R72, R15 ;  /* 0x0000000f480f7220 */ /* 0x000fe20000410000 */
[----:B------:R-:W-:Y:S01]  /*2b10*/  FSEL R92, R14, RZ, !P5 ;  /* 0x000000ff0e5c7208 */ /* 0x000fe20006800000 */
[----:B------:R-:W-:Y:S01]  /*2b20*/  FFMA.FTZ R16, R88, R16, R93 ;  /* 0x0000001058107223 */ /* 0x000fe2000001005d */
[----:B------:R-:W-:Y:S01]  /*2b30*/  ISETP.GE.U32.AND P1, PT, R46, R65, PT ;  /* 0x000000412e00720c */ /* 0x000fe20003f26070 */
[----:B------:R-:W-:Y:S01]  /*2b40*/  FMUL.FTZ R13, R80, R13 ;  /* 0x0000000d500d7220 */ /* 0x000fe20000410000 */
[----:B------:R-:W-:Y:S01]  /*2b50*/  FSEL R94, R15, RZ, !P6 ;  /* 0x000000ff0f5e7208 */ /* 0x000fe20007000000 */
[----:B------:R-:W-:-:S02]  /*2b60*/  FFMA.FTZ R16, R85, R16, R92 ;  /* 0x0000001055107223 */ /* 0x000fc4000001005c */
[----:B------:R-:W-:Y:S01]  /*2b70*/  FMUL.FTZ R12, R85, R98 ;  /* 0x00000062550c7220 */ /* 0x000fe20000410000 */
[----:B------:R-:W-:Y:S01]  /*2b80*/  FSEL R95, R95, 1, !P1 ;  /* 0x3f8000005f5f7808 */ /* 0x000fe20004800000 */
        /* <DEDUP_REMOVED lines=46> */
[----:B-1----:R-:W-:Y:S01]  /*2e70*/  @!P3 IMAD.MOV.U32 R97, RZ, RZ, R14 ;  /* 0x000000ffff61b224 */ /* 0x002fe200078e000e */
[----:B------:R-:W-:Y:S01]  /*2e80*/  BSSY B0, `(.L_x_4797) ;  /* 0x0000013000007945 */ /* 0x000fe20003800000 */
[C---:B------:R-:W-:Y:S02]  /*2e90*/  FFMA.FTZ R17, R16.reuse, R15, R17 ;  /* 0x0000000f10117223 */ /* 0x040fe40000010011 */
[----:B------:R-:W-:-:S06]  /*2ea0*/  FMUL.FTZ R16, R16, R14 ;  /* 0x0000000e10107220 */ /* 0x000fcc0000410000 */
[----:B--2---:R-:W-:Y:S01]  /*2eb0*/  @P1 FFMA.FTZ R99, R100, R97, R99 ;  /* 0x0000006164631223 */ /* 0x004fe20000010063 */
[----:B------:R-:W-:-:S03]  /*2ec0*/  ISETP.NE.AND P1, PT, R63, RZ, PT ;  /* 0x000000ff3f00720c */ /* 0x000fc60003f25270 */
[----:B------:R-:W-:-:S04]  /*2ed0*/  FFMA.FTZ R19, R82, R99, R19 ;  /* 0x0000006352137223 */ /* 0x000fc80000010013 */
[----:B------:R-:W-:-:S04]  /*2ee0*/  FFMA.FTZ R83, R83, R19, R86 ;  /* 0x0000001353537223 */ /* 0x000fc80000010056 */
[----:B------:R-:W-:-:S04]  /*2ef0*/  FFMA.FTZ R91, R84, R83, R91 ;  /* 0x00000053545b7223 */ /* 0x000fc8000001005b */
[----:B------:R-:W-:-:S04]  /*2f00*/  FFMA.FTZ R87, R87, R91, R90 ;  /* 0x0000005b57577223 */ /* 0x000fc8000001005a */
[----:B------:R-:W-:Y:S01]  /*2f10*/  FFMA.FTZ R93, R88, R87, R93 ;  /* 0x00000057585d7223 */ /* 0x000fe2000001005d */
        /* <DEDUP_REMOVED lines=9> */
.L_x_4798:
[----:B------:R-:W-:Y:S05]  /*2fb0*/  BSYNC B0 ;  /* 0x0000000000007941 */ /* 0x000fea0003800000 */
.L_x_4797:
[----:B------:R-:W-:Y:S01]  /*2fc0*/  IADD3 R81, R81, 0x1, RZ ;  /* 0x0000000151517810 */ /* 0x000fe20007ffe0ff */
[----:B------:R-:W-:Y:S02]  /*2fd0*/  FFMA.FTZ R85, R85, R93, R92 ;  /* 0x0000005d55557223 */ /* 0x000fe4000001005c */
[C---:B-----5:R-:W-:Y:S01]  /*2fe0*/  FFMA.FTZ R64, R18.reuse, R19, R64 ;  /* 0x0000001312407223 */ /* 0x060fe20000010040 */
[----:B------:R-:W-:Y:S01]  /*2ff0*/  ISETP.GE.AND P1, PT, R81, c[0x0][0x16c], PT ;  /* 0x00005b0051007a0c */ /* 0x000fe20003f26270 */
[----:B------:R-:W-:Y:S02]  /*3000*/  FFMA.FTZ R89, R89, R85, R94 ;  /* 0x0000005559597223 */ /* 0x000fe4000001005e */
[C---:B------:R-:W-:Y:S02]  /*3010*/  FFMA.FTZ R67, R18.reuse, R83, R67 ;  /* 0x0000005312437223 */ /* 0x040fe40000010043 */
[----:B------:R-:W-:Y:S02]  /*3020*/  FFMA.FTZ R95, R95, R89, R98 ;  /* 0x000000595f5f7223 */ /* 0x000fe40000010062 */
[----:B------:R-:W-:-:S02]  /*3030*/  FFMA.FTZ R66, R18, R91, R66 ;  /* 0x0000005b12427223 */ /* 0x000fc40000010042 */
[C---:B------:R-:W-:Y:S02]  /*3040*/  FFMA.FTZ R69, R18.reuse, R87, R69 ;  /* 0x0000005712457223 */ /* 0x040fe40000010045 */
[C---:B------:R-:W-:Y:S02]  /*3050*/  FFMA.FTZ R68, R18.reuse, R93, R68 ;  /* 0x0000005d12447223 */ /* 0x040fe40000010044 */
[C---:B------:R-:W-:Y:S02]  /*3060*/  FFMA.FTZ R71, R18.reuse, R85, R71 ;  /* 0x0000005512477223 */ /* 0x040fe40000010047 */
[C---:B------:R-:W-:Y:S02]  /*3070*/  FFMA.FTZ R70, R18.reuse, R89, R70 ;  /* 0x0000005912467223 */ /* 0x040fe40000010046 */
[----:B------:R-:W-:Y:S01]  /*3080*/  FFMA.FTZ R73, R18, R95, R73 ;  /* 0x0000005f12497223 */ /* 0x000fe20000010049 */
[----:B------:R-:W-:Y:S05]  /*3090*/  @!P1 BRA `(.L_x_4799) ;  /* 0xfffff27000009947 */ /* 0x000fea000383ffff */
.L_x_4796:
[----:B------:R-:W-:Y:S01]  /*30a0*/  BAR.SYNC.DEFER_BLOCKING 0x0 ;  /* 0x0000000000007b1d */ /* 0x000fe20000010000 */
[----:B------:R-:W-:Y:S01]  /*30b0*/  ISETP.NE.AND P0, PT, R63, RZ, PT ;  /* 0x000000ff3f00720c */ /* 0x000fe20003f05270 */
[----:B------:R-:W-:Y:S01]  /*30c0*/  IMAD R15, R96, c[0x0][0x200], RZ ;  /* 0x00008000600f7a24 */ /* 0x000fe200078e02ff */
[----:B------:R-:W-:-:S02]  /*30d0*/  F2FP.BF16.PACK_AB R64, R67, R64 ;  /* 0x000000404340723e */ /* 0x000fc400000010ff */
[----:B------:R-:W-:Y:S01]  /*30e0*/  F2FP.BF16.PACK_AB R66, R69, R66 ;  /* 0x000000424542723e */ /* 0x000fe200000010ff */
[----:B0-----:R-:W-:Y:S01]  /*30f0*/  IMAD R17, R58, c[0x0][0x204], R15 ;  /* 0x000081003a117a24 */ /* 0x001fe200078e020f */
[----:B------:R-:W-:Y:S01]  /*3100*/  F2FP.BF16.PACK_AB R68, R71, R68 ;  /* 0x000000444744723e */ /* 0x000fe200000010ff */
[----:B------:R-:W-:Y:S01]  /*3110*/  BSSY B0, `(.L_x_4800) ;  /* 0x000002a000007945 */ /* 0x000fe20003800000 */
        /* <DEDUP_REMOVED lines=41> */
.L_x_4801:
[----:B------:R-:W-:Y:S05]  /*33b0*/  BSYNC B0 ;  /* 0x0000000000007941 */ /* 0x000fea0003800000 */
.L_x_4800:
        /* <DEDUP_REMOVED lines=21> */
[----:B------:R0:W-:Y:S04]  /*3510*/  @!P4 STG.E.U16 [R12.64+0x140], R23 ;  /* 0x000140170c00c986 */ /* 0x0001e8000c101504 */
        /* <DEDUP_REMOVED lines=15> */
.L_x_4802:
[----:B------:R-:W-:Y:S05]  /*3610*/  EXIT ;  /* 0x000000000000794d */ /* 0x000fea0003800000 */
.L_x_4804:
        /* <DEDUP_REMOVED lines=14> */
.L_x_5452:


//--------------------- .text._Z25selective_scan_fwd_kernelI32Selective_Scan_fwd_kernel_traitsILi32ELi8ELi1ELb0ELb1ELb0ELb1EN3c108BFloat16EfEEv13SSMParamsBase --------------------------
	.section	.text._Z25selective_scan_fwd_kernelI32Selective_Scan_fwd_kernel_traitsILi32ELi8ELi1ELb0ELb1ELb0ELb1EN3c108BFloat16EfEEv13SSMParamsBase,"ax",@progbits
	.sectioninfo	@"SHI_REGISTERS=104"
	.align	128
        .global         _Z25selective_scan_fwd_kernelI32Selective_Scan_fwd_kernel_traitsILi32ELi8ELi1ELb0ELb1ELb0ELb1EN3c108BFloat16EfEEv13SSMParamsBase
        .type           _Z25selective_scan_fwd_kernelI32Selective_Scan_fwd_kernel_traitsILi32ELi8ELi1ELb0ELb1ELb0ELb1EN3c108BFloat16EfEEv13SSMParamsBase,@function
        .size           _Z25selective_scan_fwd_kernelI32Selective_Scan_fwd_kernel_traitsILi32ELi8ELi1ELb0ELb1ELb0ELb1EN3c108BFloat16EfEEv13SSMParamsBase,(.L_x_5453 - _Z25selective_scan_fwd_kernelI32Selective_Scan_fwd_kernel_traitsILi32ELi8ELi1ELb0ELb1ELb0ELb1EN3c108BFloat16EfEEv13SSMParamsBase)
        .other          _Z25selective_scan_fwd_kernelI32Selective_Scan_fwd_kernel_traitsILi32ELi8ELi1ELb0ELb1ELb0ELb1EN3c108BFloat16EfEEv13SSMParamsBase,@"STO_CUDA_ENTRY STV_DEFAULT"
_Z25selective_scan_fwd_kernelI32Selective_Scan_fwd_kernel_traitsILi32ELi8ELi1ELb0ELb1ELb0ELb1EN3c108BFloat16EfEEv13SSMParamsBase:
.text._Z25selective_scan_fwd_kernelI32Selective_Scan_fwd_kernel_traitsILi32ELi8ELi1ELb0ELb1ELb0ELb1EN3c108BFloat16EfEEv13SSMParamsBase:
        /* <DEDUP_REMOVED lines=41> */
[----:B------:R-:W-:Y:S01]  /*0290*/  IMAD.WIDE.U32 R6, R23, c[0x0][0x190], RZ ;  /* 0x0000640017067a25 */ /* 0x000fe200078e00ff */
[----:B------:R-:W-:Y:S01]  /*02a0*/  ISETP.GE.U32.AND P0, PT, R2, R9, PT ;  /* 0x000000090200720c */ /* 0x000fe20003f06070 */
[----:B------:R-:W1:Y:S01]  /*02b0*/  S2R R25, SR_LANEID ;  /* 0x0000000000197919 */ /* 0x000e620000000000 */
[----:B------:R-:W-:Y:S01]  /*02c0*/  ISETP.NE.AND P1, PT, RZ, c[0x0][0x178], PT ;  /* 0x00005e00ff007a0c */ /* 0x000fe20003f25270 */
[----:B------:R-:W-:Y:S01]  /*02d0*/  IMAD R9, R21, c[0x0][0x1d8], RZ ;  /* 0x0000760015097a24 */ /* 0x000fe200078e02ff */
[----:B------:R-:W-:Y:S01]  /*02e0*/  MOV R26, RZ ;  /* 0x000000ff001a7202 */ /* 0x000fe20000000f00 */
[----:B------:R-:W-:-:S02]  /*02f0*/  IMAD R13, R23, c[0x0][0x194], R4 ;  /* 0x00006500170d7a24 */ /* 0x000fc400078e0204 */
[----:B------:R-:W-:-:S03]  /*0300*/  IMAD.WIDE.U32 R2, R0, c[0x0][0x1d8], RZ ;  /* 0x0000760000027a25 */ /* 0x000fc600078e00ff */
[----:B------:R-:W-:Y:S01]  /*0310*/  IADD3 R7, R7, R13, RZ ;  /* 0x0000000d07077210 */ /* 0x000fe20007ffe0ff */
[----:B------:R-:W-:Y:S02]  /*0320*/  IMAD R9, R0, c[0x0][0x1dc], R9 ;  /* 0x0000770000097a24 */ /* 0x000fe400078e0209 */
[----:B------:R-:W-:Y:S01]  /*0330*/  @P0 IADD3 R8, R8, 0x1, RZ ;  /* 0x0000000108080810 */ /* 0x000fe20007ffe0ff */
[----:B------:R-:W-:Y:S02]  /*0340*/  IMAD R11, R21, c[0x0][0x1e8], RZ ;  /* 0x00007a00150b7a24 */ /* 0x000fe400078e02ff */
[----:B------:R-:W-:Y:S01]  /*0350*/  IMAD.IADD R3, R3, 0x1, R9 ;  /* 0x0000000103037824 */ /* 0x000fe200078e0209 */
[----:B------:R-:W-:Y:S01]  /*0360*/  @!P2 IADD3 R8, -R8, RZ, RZ ;  /* 0x000000ff0808a210 */ /* 0x000fe20007ffe1ff */
[C---:B0-----:R-:W-:Y:S01]  /*0370*/  IMAD.SHL.U32 R13, R64.reuse, 0x8, RZ ;  /* 0x00000008400d7824 */ /* 0x041fe200078e00ff */
[----:B------:R-:W-:Y:S01]  /*0380*/  LOP3.LUT R24, R64, 0x1f, RZ, 0xc0, !PT ;  /* 0x0000001f40187812 */ /* 0x000fe200078ec0ff */
[----:B------:R-:W-:Y:S01]  /*0390*/  IMAD.WIDE.U32 R4, R0, c[0x0][0x1e8], RZ ;  /* 0x00007a0000047a25 */ /* 0x000fe200078e00ff */
[----:B------:R-:W-:-:S02]  /*03a0*/  @!P1 LOP3.LUT R8, RZ, c[0x0][0x178], RZ, 0x33, !PT ;  /* 0x00005e00ff089a12 */ /* 0x000fc400078e33ff */
[----:B------:R-:W-:Y:S01]  /*03b0*/  LOP3.LUT R10, R24, 0xffffff00, R13, 0xf8, !PT ;  /* 0xffffff00180a7812 */ /* 0x000fe200078ef80d */
[----:B------:R-:W-:Y:S01]  /*03c0*/  IMAD R11, R0, c[0x0][0x1ec], R11 ;  /* 0x00007b00000b7a24 */ /* 0x000fe200078e020b */
[----:B------:R-:W-:Y:S01]  /*03d0*/  SHF.R.S32.HI R9, RZ, 0x1f, R8 ;  /* 0x0000001fff097819 */ /* 0x000fe20000011408 */
[----:B------:R-:W-:Y:S01]  /*03e0*/  IMAD R12, R88, c[0x0][0x1d0], RZ ;  /* 0x00007400580c7a24 */ /* 0x000fe200078e02ff */
[----:B------:R-:W-:Y:S01]  /*03f0*/  IADD3 R28, R13, 0x1, RZ ;  /* 0x000000010d1c7810 */ /* 0x000fe20007ffe0ff */
[----:B------:R-:W-:Y:S01]  /*0400*/  IMAD.WIDE.U32 R2, R23, c[0x0][0x1d0], R2 ;  /* 0x0000740017027a25 */ /* 0x000fe200078e0002 */
[C---:B------:R-:W-:Y:S02]  /*0410*/  IADD3 R29, R13.reuse, 0x2, RZ ;  /* 0x000000020d1d7810 */ /* 0x040fe40007ffe0ff */
        /* <DEDUP_REMOVED lines=20> */
[----:B------:R-:W-:Y:S01]  /*0560*/  LOP3.LUT R39, R10, 0x20, RZ, 0xfc, !PT ;  /* 0x000000200a277812 */ /* 0x000fe200078efcff */
        /* <DEDUP_REMOVED lines=10> */
[----:B------:R-:W-:Y:S01]  /*0610*/  LOP3.LUT R36, R10, 0x40, RZ, 0xfc, !PT ;  /* 0x000000400a247812 */ /* 0x000fe200078efcff */
[----:B------:R-:W-:Y:S01]  /*0620*/  IMAD R2, R2, c[0x0][0x174], RZ ;  /* 0x00005d0002027a24 */ /* 0x000fe200078e02ff */
[----:B------:R-:W-:Y:S01]  /*0630*/  LOP3.LUT R38, R10, 0x60, RZ, 0xfc, !PT ;  /* 0x000000600a267812 */ /* 0x000fe200078efcff */
[----:B------:R-:W-:Y:S01]  /*0640*/  IMAD.WIDE.U32 R6, R0, c[0x0][0x1b8], RZ ;  /* 0x00006e0000067a25 */ /* 0x000fe200078e00ff */
[C---:B------:R-:W-:Y:S02]  /*0650*/  LOP3.LUT R40, R10.reuse, 0x80, RZ, 0xfc, !PT ;  /* 0x000000800a287812 */ /* 0x040fe400078efcff */
[----:B------:R-:W-:Y:S01]  /*0660*/  LOP3.LUT R41, R10, 0xa0, RZ, 0xfc, !PT ;  /* 0x000000a00a297812 */ /* 0x000fe200078efcff */
[----:B------:R-:W-:Y:S01]  /*0670*/  IMAD R15, R0, c[0x0][0x1bc], R15 ;  /* 0x00006f00000f7a24 */ /* 0x000fe200078e020f */
[----:B------:R-:W-:Y:S01]  /*0680*/  LOP3.LUT R42, R10, 0xc0, RZ, 0xfc, !PT ;  /* 0x000000c00a2a7812 */ /* 0x000fe200078efcff */
[----:B------:R-:W-:Y:S01]  /*0690*/  IMAD R27, R2, c[0x0][0x16c], RZ ;  /* 0x00005b00021b7a24 */ /* 0x000fe200078e02ff */
[----:B------:R-:W-:Y:S01]  /*06a0*/  LOP3.LUT R43, R10, 0xe0, RZ, 0xfc, !PT ;  /* 0x000000e00a2b7812 */ /* 0x000fe200078efcff */
[----:B------:R-:W-:-:S02]  /*06b0*/  IMAD.IADD R35, R9, 0x1, R3 ;  /* 0x0000000109237824 */ /* 0x000fc400078e0203 */
[----:B-1----:R-:W-:Y:S02]  /*06c0*/  IMAD.IADD R37, R7, 0x1, R15 ;  /* 0x0000000107257824 */ /* 0x002fe400078e020f */
.L_x_4830:
        /* <DEDUP_REMOVED lines=8> */
[----:B------:R-:W-:-:S09]  /*0750*/  ISETP.GE.AND P2, PT, R36, R55, PT ;  /* 0x000000372400720c */ /* 0x000fd20003f46270 */
[----:B------:R-:W2:Y:S01]  /*0760*/  @!P0 LDG.E.U16 R3, [R4.64] ;  /* 0x0000000404038981 */ /* 0x000ea2000c1e1500 */
[----:B------:R-:W-:-:S03]  /*0770*/  ISETP.GE.AND P0, PT, R38, R55, PT ;  /* 0x000000372600720c */ /* 0x000fc60003f06270 */
[----:B------:R-:W3:Y:S01]  /*0780*/  @!P1 LDG.E.U16 R13, [R4.64+0x40] ;  /* 0x00004004040d9981 */ /* 0x000ee2000c1e1500 */
[-C--:B------:R-:W-:Y:S02]  /*0790*/  ISETP.GE.AND P1, PT, R40, R55.reuse, PT ;  /* 0x000000372800720c */ /* 0x080fe40003f26270 */
[----:B------:R-:W-:Y:S01]  /*07a0*/  PRMT R2, RZ, 0x7610, R2 ;  /* 0x00007610ff027816 */ /* 0x000fe20000000002 */
[----:B------:R-:W4:Y:S01]  /*07b0*/  @!P2 LDG.E.U16 R15, [R4.64+0x80] ;  /* 0x00008004040fa981 */ /* 0x000f22000c1e1500 */
[-C--:B------:R-:W-:Y:S02]  /*07c0*/  ISETP.GE.AND P2, PT, R41, R55.reuse, PT ;  /* 0x000000372900720c */ /* 0x080fe40003f46270 */
[-C--:B------:R-:W-:Y:S02]  /*07d0*/  ISETP.GE.AND P3, PT, R42, R55.reuse, PT ;  /* 0x000000372a00720c */ /* 0x080fe40003f66270 */
[----:B------:R-:W-:Y:S01]  /*07e0*/  ISETP.GE.AND P4, PT, R43, R55, PT ;  /* 0x000000372b00720c */ /* 0x000fe20003f86270 */
[----:B------:R-:W4:Y:S01]  /*07f0*/  @!P0 LDG.E.U16 R2, [R4.64+0xc0] ;  /* 0x0000c00404028981 */ /* 0x000f22000c1e1500 */
        /* <DEDUP_REMOVED lines=8> */
[----:B------:R-:W-:-:S04]  /*0880*/  IADD3 R16, R25, 0x20, RZ ;  /* 0x0000002019107810 */ /* 0x000fc80007ffe0ff */
[-C--:B------:R-:W-:Y:S02]  /*0890*/  LEA.HI.SX32 R16, R16, R25.reuse, 0x1b ;  /* 0x0000001910107211 */ /* 0x080fe400078fdaff */
[C---:B------:R-:W-:Y:S02]  /*08a0*/  IADD3 R18, R25.reuse, 0x40, RZ ;  /* 0x0000004019127810 */ /* 0x040fe40007ffe0ff */
[CC--:B------:R-:W-:Y:S01]  /*08b0*/  LEA.HI.SX32 R44, R25.reuse, R25.reuse, 0x1b ;  /* 0x00000019192c7211 */ /* 0x0c0fe200078fdaff */
[----:B------:R-:W-:Y:S01]  /*08c0*/  IMAD.SHL.U32 R46, R16, 0x2, RZ ;  /* 0x00000002102e7824 */ /* 0x000fe200078e00ff */
[----:B------:R-:W-:Y:S02]  /*08d0*/  IADD3 R16, R25, 0x60, RZ ;  /* 0x0000006019107810 */ /* 0x000fe40007ffe0ff */
[-C--:B------:R-:W-:Y:S01]  /*08e0*/  LEA.HI.SX32 R18, R18, R25.reuse, 0x1b ;  /* 0x0000001912127211 */ /* 0x080fe200078fdaff */
[----:B------:R-:W-:Y:S01]  /*08f0*/  IMAD.SHL.U32 R44, R44, 0x2, RZ ;  /* 0x000000022c2c7824 */ /* 0x000fe200078e00ff */
[----:B------:R-:W-:-:S02]  /*0900*/  LEA.HI.SX32 R16, R16, R25, 0x1b ;  /* 0x0000001910107211 */ /* 0x000fc400078fdaff */
[----:B------:R-:W-:Y:S02]  /*0910*/  SHF.L.U32 R48, R18, 0x1, RZ ;  /* 0x0000000112307819 */ /* 0x000fe400000006ff */
[C---:B------:R-:W-:Y:S01]  /*0920*/  IADD3 R18, R25.reuse, 0x80, RZ ;  /* 0x0000008019127810 */ /* 0x040fe20007ffe0ff */
[----:B------:R-:W-:Y:S01]  /*0930*/  IMAD.SHL.U32 R49, R16, 0x2, RZ ;  /* 0x0000000210317824 */ /* 0x000fe200078e00ff */
[C---:B------:R-:W-:Y:S02]  /*0940*/  IADD3 R50, R25.reuse, 0xa0, RZ ;  /* 0x000000a019327810 */ /* 0x040fe40007ffe0ff */
[C---:B------:R-:W-:Y:S02]  /*0950*/  IADD3 R52, R25.reuse, 0xc0, RZ ;  /* 0x000000c019347810 */ /* 0x040fe40007ffe0ff */
[----:B------:R-:W-:Y:S02]  /*0960*/  LEA.HI.SX32 R18, R18, R25, 0x1b ;  /* 0x0000001912127211 */ /* 0x000fe400078fdaff */
[----:B------:R-:W-:-:S02]  /*0970*/  IADD3 R16, R25, 0xe0, RZ ;  /* 0x000000e019107810 */ /* 0x000fc40007ffe0ff */
[-C--:B------:R-:W-:Y:S02]  /*0980*/  LEA.HI.SX32 R51, R50, R25.reuse, 0x1b ;  /* 0x0000001932337211 */ /* 0x080fe400078fdaff */
[-C--:B------:R-:W-:Y:S01]  /*0990*/  LEA.HI.SX32 R52, R52, R25.reuse, 0x1b ;  /* 0x0000001934347211 */ /* 0x080fe200078fdaff */
[----:B------:R-:W-:Y:S01]  /*09a0*/  IMAD.SHL.U32 R50, R18, 0x2, RZ ;  /* 0x0000000212327824 */ /* 0x000fe200078e00ff */
[----:B------:R-:W-:Y:S02]  /*09b0*/  LEA.HI.SX32 R16, R16, R25, 0x1b ;  /* 0x0000001910107211 */ /* 0x000fe400078fdaff */
[----:B------:R-:W-:Y:S01]  /*09c0*/  SHF.L.U32 R51, R51, 0x1, RZ ;  /* 0x0000000133337819 */ /* 0x000fe200000006ff */
[----:B------:R-:W-:Y:S01]  /*09d0*/  IMAD.SHL.U32 R52, R52, 0x2, RZ ;  /* 0x0000000234347824 */ /* 0x000fe200078e00ff */
[----:B------:R-:W-:Y:S02]  /*09e0*/  SHF.L.U32 R53, R16, 0x1, RZ ;  /* 0x0000000110357819 */ /* 0x000fe400000006ff */
[----:B------:R-:W-:-:S02]  /*09f0*/  ISETP.GE.AND P6, PT, R10, R55, PT ;  /* 0x000000370a00720c */ /* 0x000fc40003fc6270 */
        /* <DEDUP_REMOVED lines=13> */
[----:B--2---:R-:W-:Y:S04]  /*0ad0*/  STS.U16 [R44], R3 ;  /* 0x000000032c007388 */ /* 0x004fe80000000400 */
[----:B---3--:R0:W-:Y:S04]  /*0ae0*/  STS.U16 [R46+0x40], R13 ;  /* 0x0000400d2e007388 */ /* 0x0081e80000000400 */
[----:B----4-:R-:W-:Y:S01]  /*0af0*/  STS.U16 [R48+0x80], R15 ;  /* 0x0000800f30007388 */ /* 0x010fe20000000400 */
[----:B0-----:R-:W-:-:S03]  /*0b00*/  IMAD.SHL.U32 R13, R25, 0x8, RZ ;  /* 0x00000008190d7824 */ /* 0x001fc600078e00ff */
[----:B------:R0:W-:Y:S02]  /*0b10*/  STS.U16 [R49+0xc0], R2 ;  /* 0x0000c00231007388 */ /* 0x0001e40000000400 */
[----:B0-----:R-:W-:Y:S01]  /*0b20*/  IMAD.MOV.U32 R2, RZ, RZ, R54 ;  /* 0x000000ffff027224 */ /* 0x001fe200078e0036 */
        /* <DEDUP_REMOVED lines=17> */
[----:B------:R-:W-:-:S06]  /*0c40*/  PRMT R57, RZ, 0x7610, R57 ;  /* 0x00007610ff397816 */ /* 0x000fcc0000000039 */
        /* <DEDUP_REMOVED lines=84> */
.L_x_4806:
[----:B------:R-:W-:Y:S05]  /*1190*/  BSYNC B0 ;  /* 0x0000000000007941 */ /* 0x000fea0003800000 */
.L_x_4805:
        /* <DEDUP_REMOVED lines=42> */
.L_x_4808:
[----:B------:R-:W-:Y:S05]  /*1440*/  BSYNC B0 ;  /* 0x0000000000007941 */ /* 0x000fea0003800000 */
.L_x_4807:
        /* <DEDUP_REMOVED lines=33> */
.L_x_4810:
[----:B------:R-:W-:Y:S05]  /*1660*/  BSYNC B0 ;  /* 0x0000000000007941 */ /* 0x000fea0003800000 */
.L_x_4809:
        /* <DEDUP_REMOVED lines=33> */
.L_x_4812:
[----:B------:R-:W-:Y:S05]  /*1880*/  BSYNC B0 ;  /* 0x0000000000007941 */ /* 0x000fea0003800000 */
.L_x_4811:
        /* <DEDUP_REMOVED lines=33> */
.L_x_4814:
[----:B------:R-:W-:Y:S05]  /*1aa0*/  BSYNC B0 ;  /* 0x0000000000007941 */ /* 0x000fea0003800000 */
.L_x_4813:
        /* <DEDUP_REMOVED lines=33> */
.L_x_4816:
[----:B------:R-:W-:Y:S05]  /*1cc0*/  BSYNC B0 ;  /* 0x0000000000007941 */ /* 0x000fea0003800000 */
.L_x_4815:
        /* <DEDUP_REMOVED lines=33> */
.L_x_4818:
[----:B------:R-:W-:Y:S05]  /*1ee0*/  BSYNC B0 ;  /* 0x0000000000007941 */ /* 0x000fea0003800000 */
.L_x_4817:
        /* <DEDUP_REMOVED lines=33> */
.L_x_4820:
[----:B------:R-:W-:Y:S05]  /*2100*/  BSYNC B0 ;  /* 0x0000000000007941 */ /* 0x000fea0003800000 */
.L_x_4819:
        /* <DEDUP_REMOVED lines=30> */
.L_x_4824:
[----:B------:R-:W-:Y:S01]  /*22f0*/  SHF.R.S32.HI R84, RZ, 0x1f, R81 ;  /* 0x0000001fff547819 */ /* 0x000fe20000011451 */
[----:B0-----:R-:W-:Y:S01]  /*2300*/  IMAD.MOV.U32 R13, RZ, RZ, R35 ;  /* 0x000000ffff0d7224 */ /* 0x001fe200078e0023 */
[----:B------:R-:W-:Y:S01]  /*2310*/  MOV R12, R8 ;  /* 0x00000008000c7202 */ /* 0x000fe20000000f00 */
[----:B------:R-:W-:-:S02]  /*2320*/  IMAD.MOV.U32 R55, RZ, RZ, -0x100 ;  /* 0xffffff00ff377424 */ /* 0x000fc400078e00ff */
[----:B------:R-:W-:Y:S02]  /*2330*/  IMAD R14, R84, c[0x0][0x188], RZ ;  /* 0x00006200540e7a24 */ /* 0x000fe400078e02ff */
[----:B------:R-:W-:-:S04]  /*2340*/  IMAD.WIDE.U32 R12, R81, c[0x0][0x188], R12 ;  /* 0x00006200510c7a25 */ /* 0x000fc800078e000c */
[----:B------:R-:W-:Y:S02]  /*2350*/  IMAD R16, R84, c[0x0][0x1a0], RZ ;  /* 0x0000680054107a24 */ /* 0x000fe400078e02ff */
[C---:B------:R-:W-:Y:S02]  /*2360*/  IMAD R17, R81.reuse, c[0x0][0x18c], R14 ;  /* 0x0000630051117a24 */ /* 0x040fe400078e020e */
        /* <DEDUP_REMOVED lines=15> */
[----:B------:R-:W3:Y:S01]  /*2460*/  @!P1 LDG.E.U16 R15, [R18.64+0x40] ;  /* 0x00004004120f9981 */ /* 0x000ee2000c1e1500 */
[-C--:B------:R-:W-:Y:S02]  /*2470*/  ISETP.GE.AND P3, PT, R38, R55.reuse, PT ;  /* 0x000000372600720c */ /* 0x080fe40003f66270 */
[-C--:B------:R-:W-:Y:S01]  /*2480*/  ISETP.GE.AND P4, PT, R40, R55.reuse, PT ;  /* 0x000000372800720c */ /* 0x080fe20003f86270 */
[----:B------:R-:W4:Y:S01]  /*2490*/  @!P6 LDG.E.U16 R13, [R18.64] ;  /* 0x00000004120de981 */ /* 0x000f22000c1e1500 */
        /* <DEDUP_REMOVED lines=16> */
[----:B------:R-:W0:Y:S01]  /*25a0*/  S2R R64, SR_TID.X ;  /* 0x0000000000407919 */ /* 0x000e220000002100 */
[-C--:B------:R-:W-:Y:S02]  /*25b0*/  ISETP.GE.U32.AND P2, PT, R29, R55.reuse, PT ;  /* 0x000000371d00720c */ /* 0x080fe40003f46070 */
[-C--:B------:R-:W-:Y:S02]  /*25c0*/  ISETP.GE.U32.AND P3, PT, R30, R55.reuse, PT ;  /* 0x000000371e00720c */ /* 0x080fe40003f66070 */
[----:B------:R-:W-:Y:S01]  /*25d0*/  ISETP.GE.U32.AND P4, PT, R31, R55, PT ;  /* 0x000000371f00720c */ /* 0x000fe20003f86070 */
[----:B0-----:R-:W-:-:S05]  /*25e0*/  IMAD.SHL.U32 R90, R64, 0x8, RZ ;  /* 0x00000008405a7824 */ /* 0x001fca00078e00ff */
[-C--:B------:R-:W-:Y:S02]  /*25f0*/  ISETP.GE.U32.AND P6, PT, R90, R55.reuse, PT ;  /* 0x000000375a00720c */ /* 0x080fe40003fc6070 */
[----:B------:R-:W-:Y:S01]  /*2600*/  ISETP.GE.U32.AND P5, PT, R32, R55, PT ;  /* 0x000000372000720c */ /* 0x000fe20003fa6070 */
[----:B------:R-:W-:Y:S01]  /*2610*/  IMAD.SHL.U32 R101, R81, 0x8, RZ ;  /* 0x0000000851657824 */ /* 0x000fe200078e00ff */
[----:B----4-:R0:W-:Y:S04]  /*2620*/  STS.U16 [R44], R13 ;  /* 0x0000000d2c007388 */ /* 0x0101e80000000400 */
[----:B---3--:R1:W-:Y:S01]  /*2630*/  STS.U16 [R46+0x40], R15 ;  /* 0x0000400f2e007388 */ /* 0x0083e20000000400 */
[----:B0-----:R-:W-:-:S03]  /*2640*/  IMAD.MOV.U32 R13, RZ, RZ, R37 ;  /* 0x000000ffff0d7224 */ /* 0x001fc600078e0025 */
[----:B--2---:R-:W-:Y:S04]  /*2650*/  STS.U16 [R48+0x80], R83 ;  /* 0x0000805330007388 */ /* 0x004fe80000000400 */
[----:B------:R0:W-:Y:S01]  /*2660*/  STS.U16 [R49+0xc0], R12 ;  /* 0x0000c00c31007388 */ /* 0x0001e20000000400 */
[----:B-1----:R-:W-:-:S03]  /*2670*/  IMAD R15, R81, c[0x0][0x1c4], R84 ;  /* 0x00007100510f7a24 */ /* 0x002fc600078e0254 */
[----:B------:R-:W-:Y:S04]  /*2680*/  STS.U16 [R50+0x100], R17 ;  /* 0x0001001132007388 */ /* 0x000fe80000000400 */
[----:B------:R1:W-:Y:S01]  /*2690*/  STS.U16 [R51+0x140], R14 ;  /* 0x0001400e33007388 */ /* 0x0003e20000000400 */
[----:B0-----:R-:W-:-:S03]  /*26a0*/  IMAD.MOV.U32 R12, RZ, RZ, R6 ;  /* 0x000000ffff0c7224 */ /* 0x001fc600078e0006 */
[----:B------:R0:W-:Y:S01]  /*26b0*/  STS.U16 [R52+0x180], R85 ;  /* 0x0001805534007388 */ /* 0x0001e20000000400 */
[----:B------:R-:W-:-:S03]  /*26c0*/  IMAD.WIDE.U32 R12, R81, c[0x0][0x1c0], R12 ;  /* 0x00007000510c7a25 */ /* 0x000fc600078e000c */
[----:B------:R-:W-:Y:S01]  /*26d0*/  STS.U16 [R53+0x1c0], R16 ;  /* 0x0001c01035007388 */ /* 0x000fe20000000400 */
[----:B------:R-:W-:-:S06]  /*26e0*/  NOP ;  /* 0x0000000000007918 */ /* 0x000fcc0000000000 */
[----:B------:R-:W2:Y:S01]  /*26f0*/  LDS.U16 R17, [R54] ;  /* 0x0000000036117984 */ /* 0x000ea20000000400 */
[----:B------:R-:W-:-:S03]  /*2700*/  IADD3 R15, R13, R15, RZ ;  /* 0x0000000f0d0f7210 */ /* 0x000fc60007ffe0ff */
[----:B------:R-:W3:Y:S01]  /*2710*/  LDS.U16 R13, [R54+0x2] ;  /* 0x00000200360d7984 */ /* 0x000ee20000000400 */
[----:B-1----:R-:W-:-:S03]  /*2720*/  LEA R14, P1, R12, c[0x0][0x230], 0x2 ;  /* 0x00008c000c0e7a11 */ /* 0x002fc600078210ff */
[----:B------:R-:W1:Y:S01]  /*2730*/  LDS.U16 R16, [R54+0x4] ;  /* 0x0000040036107984 */ /* 0x000e620000000400 */
[----:B------:R-:W-:-:S03]  /*2740*/  LEA.HI.X R15, R12, c[0x0][0x234], R15, 0x2, P1 ;  /* 0x00008d000c0f7a11 */ /* 0x000fc600008f140f */
[----:B------:R-:W4:Y:S01]  /*2750*/  LDS.U16 R91, [R54+0x6] ;  /* 0x00000600365b7984 */ /* 0x000f220000000400 */
[----:B------:R-:W-:-:S03]  /*2760*/  FMUL.FTZ R86, R86, 1.4426950216293334961 ;  /* 0x3fb8aa3b56567820 */ /* 0x000fc60000410000 */
[----:B------:R-:W1:Y:S04]  /*2770*/  LDS.U16 R92, [R54+0x8] ;  /* 0x00000800365c7984 */ /* 0x000e680000000400 */
[----:B------:R0:W5:Y:S01]  /*2780*/  LDG.E R18, [R14.64] ;  /* 0x000000040e127981 */ /* 0x000162000c1e1900 */
[C---:B------:R-:W-:Y:S02]  /*2790*/  FMUL.FTZ R12, R86.reuse, R70 ;  /* 0x00000046560c7220 */ /* 0x040fe40000410000 */
[C---:B------:R-:W-:Y:S01]  /*27a0*/  FMUL.FTZ R82, R86.reuse, R72 ;  /* 0x0000004856527220 */ /* 0x040fe20000410000 */
[----:B0-----:R-:W0:Y:S01]  /*27b0*/  LDS.U16 R14, [R54+0xa] ;  /* 0x00000a00360e7984 */ /* 0x001e220000000400 */
[----:B------:R-:W-:-:S03]  /*27c0*/  FMUL.FTZ R19, R86, R71 ;  /* 0x0000004756137220 */ /* 0x000fc60000410000 */
[----:B------:R-:W0:Y:S01]  /*27d0*/  LDS.U16 R15, [R54+0xc] ;  /* 0x00000c00360f7984 */ /* 0x000e220000000400 */
[----:B------:R2:W-:Y:S01]  /*27e0*/  MUFU.EX2 R85, R12 ;  /* 0x0000000c00557308 */ /* 0x0005e20000000800 */
[----:B------:R-:W-:-:S07]  /*27f0*/  FMUL.FTZ R84, R86, R69 ;  /* 0x0000004556547220 */ /* 0x000fce0000410000 */
[----:B------:R-:W1:Y:S01]  /*2800*/  MUFU.EX2 R82, R82 ;  /* 0x0000005200527308 */ /* 0x000e620000000800 */
[----:B--2---:R-:W2:Y:S01]  /*2810*/  LDS.U16 R12, [R54+0xe] ;  /* 0x00000e00360c7984 */ /* 0x004ea20000000400 */
[----:B------:R-:W-:-:S06]  /*2820*/  FMUL.FTZ R89, R86, R68 ;  /* 0x0000004456597220 */ /* 0x000fcc0000410000 */
[----:B------:R-:W3:Y:S01]  /*2830*/  MUFU.EX2 R83, R19 ;  /* 0x0000001300537308 */ /* 0x000ee20000000800 */
[----:B------:R-:W-:Y:S02]  /*2840*/  PRMT R17, RZ, 0x5410, R17 ;  /* 0x00005410ff117816 */ /* 0x000fe40000000011 */
[----:B------:R-:W-:-:S05]  /*2850*/  ISETP.GE.U32.AND P1, PT, R28, R55, PT ;  /* 0x000000371c00720c */ /* 0x000fca0003f26070 */
[----:B------:R3:W0:Y:S01]  /*2860*/  MUFU.EX2 R87, R84 ;  /* 0x0000005400577308 */ /* 0x0006220000000800 */
[----:B------:R-:W-:Y:S01]  /*2870*/  FMUL.FTZ R17, R76, R17 ;  /* 0x000000114c117220 */ /* 0x000fe20000410000 */
[----:B-1----:R-:W-:-:S06]  /*2880*/  FSEL R82, R82, 1, !P6 ;  /* 0x3f80000052527808 */ /* 0x002fcc0007000000 */
[----:B------:R-:W1:Y:S01]  /*2890*/  MUFU.EX2 R89, R89 ;  /* 0x0000005900597308 */ /* 0x000e620000000800 */
[----:B---3--:R-:W-:Y:S02]  /*28a0*/  PRMT R84, RZ, 0x5410, R13 ;  /* 0x00005410ff547816 */ /* 0x008fe4000000000d */
[----:B------:R-:W-:Y:S01]  /*28b0*/  FSEL R83, R83, 1, !P1 ;  /* 0x3f80000053537808 */ /* 0x000fe20004800000 */
[----:B------:R-:W-:Y:S01]  /*28c0*/  FMUL.FTZ R90, R86, R67 ;  /* 0x00000043565a7220 */ /* 0x000fe20000410000 */
[----:B------:R-:W-:Y:S01]  /*28d0*/  PRMT R16, RZ, 0x5410, R16 ;  /* 0x00005410ff107816 */ /* 0x000fe20000000010 */
[----:B------:R-:W-:Y:S01]  /*28e0*/  FMUL.FTZ R13, R77, R84 ;  /* 0x000000544d0d7220 */ /* 0x000fe20000410000 */
[----:B------:R-:W-:Y:S01]  /*28f0*/  FSEL R19, R17, RZ, !P6 ;  /* 0x000000ff11137208 */ /* 0x000fe20007000000 */
[----:B------:R-:W-:Y:S01]  /*2900*/  FMUL.FTZ R17, R82, R83 ;  /* 0x0000005352117220 */ /* 0x000fe20000410000 */
[----:B------:R-:W-:Y:S01]  /*2910*/  FSEL R84, R85, 1, !P2 ;  /* 0x3f80000055547808 */ /* 0x000fe20005000000 */
[C---:B------:R-:W-:Y:S01]  /*2920*/  FMUL.FTZ R93, R86.reuse, R66 ;  /* 0x00000042565d7220 */ /* 0x040fe20000410000 */
[----:B----4-:R-:W-:Y:S01]  /*2930*/  PRMT R91, RZ, 0x5410, R91 ;  /* 0x00005410ff5b7816 */ /* 0x010fe2000000005b */
[----:B------:R-:W-:Y:S01]  /*2940*/  FMUL.FTZ R94, R86, R65 ;  /* 0x00000041565e7220 */ /* 0x000fe20000410000 */
[----:B0-----:R-:W-:Y:S01]  /*2950*/  FSEL R87, R87, 1, !P3 ;  /* 0x3f80000057577808 */ /* 0x001fe20005800000 */
[----:B------:R-:W-:Y:S01]  /*2960*/  FMUL.FTZ R16, R75, R16 ;  /* 0x000000104b107220 */ /* 0x000fe20000410000 */
[----:B------:R-:W0:Y:S01]  /*2970*/  MUFU.EX2 R90, R90 ;  /* 0x0000005a005a7308 */ /* 0x000e220000000800 */
[----:B------:R-:W-:Y:S01]  /*2980*/  FSEL R86, R13, RZ, !P1 ;  /* 0x000000ff0d567208 */ /* 0x000fe20004800000 */
[----:B------:R-:W-:Y:S01]  /*2990*/  FMUL.FTZ R96, R84, R17 ;  /* 0x0000001154607220 */ /* 0x000fe20000410000 */
[----:B------:R-:W-:Y:S01]  /*29a0*/  PRMT R13, RZ, 0x5410, R92 ;  /* 0x00005410ff0d7816 */ /* 0x000fe2000000005c */
[----:B------:R-:W-:Y:S01]  /*29b0*/  FMUL.FTZ R17, R78, R91 ;  /* 0x0000005b4e117220 */ /* 0x000fe20000410000 */
[----:B-1----:R-:W-:Y:S01]  /*29c0*/  FSEL R89, R89, 1, !P4 ;  /* 0x3f80000059597808 */ /* 0x002fe20006000000 */
[----:B------:R-:W-:Y:S01]  /*29d0*/  FMUL.FTZ R96, R87, R96 ;  /* 0x0000006057607220 */ /* 0x000fe20000410000 */
[----:B------:R-:W-:Y:S01]  /*29e0*/  FSEL R91, R16, RZ, !P2 ;  /* 0x000000ff105b7208 */ /* 0x000fe20005000000 */
[----:B------:R-:W1:Y:S01]  /*29f0*/  MUFU.EX2 R93, R93 ;  /* 0x0000005d005d7308 */ /* 0x000e620000000800 */
[----:B------:R-:W-:Y:S01]  /*2a00*/  PRMT R14, RZ, 0x5410, R14 ;  /* 0x00005410ff0e7816 */ /* 0x000fe2000000000e */
[----:B------:R-:W-:Y:S01]  /*2a10*/  FFMA.FTZ R16, R19, R83, R86 ;  /* 0x0000005313107223 */ /* 0x000fe20000010056 */
[----:B------:R-:W-:Y:S01]  /*2a20*/  FSEL R92, R17, RZ, !P3 ;  /* 0x000000ff115c7208 */ /* 0x000fe20005800000 */
[----:B------:R-:W-:-:S02]  /*2a30*/  FMUL.FTZ R13, R74, R13 ;  /* 0x0000000d4a0d7220 */ /* 0x000fc40000410000 */
[----:B------:R-:W-:Y:S02]  /*2a40*/  FMUL.FTZ R98, R89, R96 ;  /* 0x0000006059627220 */ /* 0x000fe40000410000 */
[----:B------:R3:W4:Y:S01]  /*2a50*/  MUFU.EX2 R95, R94 ;  /* 0x0000005e005f7308 */ /* 0x0007220000000800 */
[----:B------:R-:W-:Y:S02]  /*2a60*/  FFMA.FTZ R16, R84, R16, R91 ;  /* 0x0000001054107223 */ /* 0x000fe4000001005b */
[----:B------:R-:W-:Y:S01]  /*2a70*/  FMUL.FTZ R96, R79, R14 ;  /* 0x0000000e4f607220 */ /* 0x000fe20000410000 */
[----:B------:R-:W-:Y:S01]  /*2a80*/  PRMT R14, RZ, 0x5410, R15 ;  /* 0x00005410ff0e7816 */ /* 0x000fe2000000000f */
[----:B------:R-:W-:Y:S01]  /*2a90*/  FFMA.FTZ R16, R87, R16, R92 ;  /* 0x0000001057107223 */ /* 0x000fe2000001005c */
[----:B------:R-:W-:Y:S02]  /*2aa0*/  ISETP.GE.U32.AND P6, PT, R33, R55, PT ;  /* 0x000000372100720c */ /* 0x000fe40003fc6070 */
[----:B---3--:R-:W-:Y:S01]  /*2ab0*/  FSEL R94, R13, RZ, !P4 ;  /* 0x000000ff0d5e7208 */ /* 0x008fe20006000000 */
[----:B------:R-:W-:Y:S01]  /*2ac0*/  FMUL.FTZ R14, R73, R14 ;  /* 0x0000000e490e7220 */ /* 0x000fe20000410000 */
[----:B--2---:R-:W-:-:S02]  /*2ad0*/  PRMT R13, RZ, 0x5410, R12 ;  /* 0x00005410ff0d7816 */ /* 0x004fc4000000000c */
[----:B0-----:R-:W-:Y:S01]  /*2ae0*/  FSEL R85, R90, 1, !P5 ;  /* 0x3f8000005a557808 */ /* 0x001fe20006800000 */
[----:B------:R-:W-:Y:S01]  /*2af0*/  FFMA.FTZ R16, R89, R16, R94 ;  /* 0x0000001059107223 */ /* 0x000fe2000001005e */
[----:B------:R-:W-:Y:S01]  /*2b00*/  FSEL R96, R96, RZ, !P5 ;  /* 0x000000ff60607208 */ /* 0x000fe20006800000 */
[----:B------:R-:W-:Y:S01]  /*2b10*/  FMUL.FTZ R13, R80, R13 ;  /* 0x0000000d500d7220 */ /* 0x000fe20000410000 */
[----:B-1----:R-:W-:Y:S02]  /*2b20*/  FSEL R90, R93, 1, !P6 ;  /* 0x3f8000005d5a7808 */ /* 0x002fe40007000000 */
[----:B------:R-:W-:Y:S01]  /*2b30*/  ISETP.GE.U32.AND P1, PT, R34, R55, PT ;  /* 0x000000372200720c */ /* 0x000fe20003f26070 */
[C---:B------:R-:W-:Y:S01]  /*2b40*/  FFMA.FTZ R16, R85.reuse, R16, R96 ;  /* 0x0000001055107223 */ /* 0x040fe20000010060 */
[----:B------:R-:W-:Y:S01]  /*2b50*/  FSEL R93, R14, RZ, !P6 ;  /* 0x000000ff0e5d7208 */ /* 0x000fe20007000000 */
[----:B------:R-:W-:Y:S01]  /*2b60*/  FMUL.FTZ R15, R85, R98 ;  /* 0x00000062550f7220 */ /* 0x000fe20000410000 */
[----:B----4-:R-:W-:-:S02]  /*2b70*/  FSEL R95, R95, 1, !P1 ;  /* 0x3f8000005f5f7808 */ /* 0x010fc40004800000 */
        /* <DEDUP_REMOVED lines=65> */
.L_x_4823:
[----:B------:R-:W-:Y:S05]  /*2f90*/  BSYNC B0 ;  /* 0x0000000000007941 */ /* 0x000fea0003800000 */
.L_x_4822:
[----:B------:R-:W-:Y:S01]  /*2fa0*/  IADD3 R81, R81, 0x1, RZ ;  /* 0x0000000151517810 */ /* 0x000fe20007ffe0ff */
[----:B------:R-:W-:Y:S02]  /*2fb0*/  FFMA.FTZ R85, R85, R89, R96 ;  /* 0x0000005955557223 */ /* 0x000fe40000010060 */
[----:B-----5:R-:W-:Y:S01]  /*2fc0*/  FFMA.FTZ R56, R18, R19, R56 ;  /* 0x0000001312387223 */ /* 0x020fe20000010038 */
        /* <DEDUP_REMOVED lines=11> */
.L_x_4821:
[----:B------:R-:W-:Y:S01]  /*3080*/  BAR.SYNC.DEFER_BLOCKING 0x0 ;  /* 0x0000000000007b1d */ /* 0x000fe20000010000 */
[----:B0-----:R-:W-:-:S02]  /*3090*/  F2FP.BF16.PACK_AB R12, R57, R56 ;  /* 0x00000038390c723e */ /* 0x001fc400000010ff */
[----:B------:R-:W-:Y:S02]  /*30a0*/  ISETP.NE.AND P0, PT, R64, RZ, PT ;  /* 0x000000ff4000720c */ /* 0x000fe40003f05270 */
[C---:B------:R-:W-:Y:S01]  /*30b0*/  PRMT R15, R12.reuse, 0x7610, R15 ;  /* 0x000076100c0f7816 */ /* 0x040fe2000000000f */
[----:B------:R-:W-:Y:S01]  /*30c0*/  BSSY B0, `(.L_x_4825) ;  /* 0x0000051000007945 */ /* 0x000fe20003800000 */
[----:B------:R-:W-:Y:S02]  /*30d0*/  PRMT R16, R12, 0x7632, R16 ;  /* 0x000076320c107816 */ /* 0x000fe40000000010 */
[----:B------:R-:W-:Y:S02]  /*30e0*/  F2FP.BF16.PACK_AB R13, R59, R58 ;  /* 0x0000003a3b0d723e */ /* 0x000fe400000010ff */
[----:B------:R-:W-:Y:S02]  /*30f0*/  F2FP.BF16.PACK_AB R12, R61, R60 ;  /* 0x0000003c3d0c723e */ /* 0x000fe400000010ff */
[----:B------:R-:W-:-:S02]  /*3100*/  F2FP.BF16.PACK_AB R14, R63, R62 ;  /* 0x0000003e3f0e723e */ /* 0x000fc400000010ff */
[----:B------:R-:W-:Y:S02]  /*3110*/  PRMT R17, R13, 0x7632, R17 ;  /* 0x000076320d117816 */ /* 0x000fe40000000011 */
[C---:B------:R-:W-:Y:S02]  /*3120*/  PRMT R18, R12.reuse, 0x7610, R18 ;  /* 0x000076100c127816 */ /* 0x040fe40000000012 */
[----:B------:R-:W-:Y:S01]  /*3130*/  PRMT R19, R12, 0x7632, R19 ;  /* 0x000076320c137816 */ /* 0x000fe20000000013 */
[----:B------:R-:W-:Y:S01]  /*3140*/  IMAD.SHL.U32 R12, R26, 0x100, RZ ;  /* 0x000001001a0c7824 */ /* 0x000fe200078e00ff */
[C---:B------:R-:W-:Y:S02]  /*3150*/  PRMT R39, R14.reuse, 0x7610, R39 ;  /* 0x000076100e277816 */ /* 0x040fe40000000027 */
[----:B------:R-:W-:Y:S01]  /*3160*/  PRMT R65, R14, 0x7632, R65 ;  /* 0x000076320e417816 */ /* 0x000fe20000000041 */
[----:B------:R0:W-:Y:S01]  /*3170*/  STS.U16 [R54], R15 ;  /* 0x0000000f36007388 */ /* 0x0001e20000000400 */
[----:B------:R-:W-:-:S03]  /*3180*/  ISETP.GE.AND P2, PT, R10, R55, PT ;  /* 0x000000370a00720c */ /* 0x000fc60003f46270 */
[----:B------:R1:W-:Y:S04]  /*3190*/  STS.U16 [R54+0x2], R16 ;  /* 0x0000021036007388 */ /* 0x0003e80000000400 */
[----:B------:R2:W-:Y:S01]  /*31a0*/  STS.U16 [R54+0x4], R13 ;  /* 0x0000040d36007388 */ /* 0x0005e20000000400 */
[----:B0-----:R-:W-:-:S03]  /*31b0*/  IMAD.WIDE.U32 R14, R23, c[0x0][0x200], RZ ;  /* 0x00008000170e7a25 */ /* 0x001fc600078e00ff */
[----:B------:R-:W-:Y:S01]  /*31c0*/  STS.U16 [R54+0x6], R17 ;  /* 0x0000061136007388 */ /* 0x000fe20000000400 */
[----:B-1----:R-:W-:-:S03]  /*31d0*/  IMAD R16, R88, c[0x0][0x200], RZ ;  /* 0x0000800058107a24 */ /* 0x002fc600078e02ff */
[----:B------:R-:W-:Y:S01]  /*31e0*/  STS.U16 [R54+0x8], R18 ;  /* 0x0000081236007388 */ /* 0x000fe20000000400 */
[----:B------:R-:W-:Y:S01]  /*31f0*/  IMAD R89, R23, c[0x0][0x204], R16 ;  /* 0x0000810017597a24 */ /* 0x000fe200078e0210 */
[----:B--2---:R-:W-:Y:S02]  /*3200*/  SHF.R.S32.HI R13, RZ, 0x1f, R12 ;  /* 0x0000001fff0d7819 */ /* 0x004fe4000001140c */
[----:B------:R0:W-:Y:S01]  /*3210*/  STS.U16 [R54+0xa], R19 ;  /* 0x00000a1336007388 */ /* 0x0001e20000000400 */
[----:B------:R-:W-:Y:S02]  /*3220*/  IMAD R16, R88, c[0x0][0x1f0], RZ ;  /* 0x00007c0058107a24 */ /* 0x000fe400078e02ff */
[----:B------:R-:W-:Y:S01]  /*3230*/  IMAD.IADD R15, R15, 0x1, R89 ;  /* 0x000000010f0f7824 */ /* 0x000fe200078e0259 */
[----:B------:R1:W-:Y:S01]  /*3240*/  STS.U16 [R54+0xc], R39 ;  /* 0x00000c2736007388 */ /* 0x0003e20000000400 */
[----:B------:R-:W-:Y:S02]  /*3250*/  IMAD R69, R23, c[0x0][0x1f4], R16 ;  /* 0x00007d0017457a24 */ /* 0x000fe400078e0210 */
[----:B------:R-:W-:Y:S01]  /*3260*/  IMAD.WIDE.U32 R14, R0, c[0x0][0x208], R14 ;  /* 0x00008200000e7a25 */ /* 0x000fe200078e000e */
[----:B------:R2:W-:Y:S01]  /*3270*/  STS.U16 [R54+0xe], R65 ;  /* 0x00000e4136007388 */ /* 0x0005e20000000400 */
[----:B------:R-:W-:-:S06]  /*3280*/  NOP ;  /* 0x0000000000007918 */ /* 0x000fcc0000000000 */
[----:B------:R-:W-:Y:S01]  /*3290*/  LDS.U16 R71, [R44] ;  /* 0x000000002c477984 */ /* 0x000fe20000000400 */
[----:B0-----:R-:W-:Y:S01]  /*32a0*/  IMAD R19, R21, c[0x0][0x208], RZ ;  /* 0x0000820015137a24 */ /* 0x001fe200078e02ff */
[----:B-1----:R-:W-:Y:S01]  /*32b0*/  LOP3.LUT R39, R10, 0x20, RZ, 0xfc, !PT ;  /* 0x000000200a277812 */ /* 0x002fe200078efcff */
[----:B------:R-:W-:Y:S01]  /*32c0*/  @!P2 IMAD.WIDE.U32 R16, R23, c[0x0][0x1f0], R12 ;  /* 0x00007c001710aa25 */ /* 0x000fe200078e000c */
[----:B------:R-:W-:Y:S01]  /*32d0*/  LDS.U16 R73, [R46+0x40] ;  /* 0x000040002e497984 */ /* 0x000fe20000000400 */
[----:B------:R-:W-:Y:S02]  /*32e0*/  IADD3 R66, P1, R12, R14, RZ ;  /* 0x0000000e0c427210 */ /* 0x000fe40007f3e0ff */
[----:B------:R-:W-:Y:S01]  /*32f0*/  IMAD R19, R0, c[0x0][0x20c], R19 ;  /* 0x0000830000137a24 */ /* 0x000fe200078e0213 */
[----:B------:R-:W-:Y:S01]  /*3300*/  LDS.U16 R75, [R48+0x80] ;  /* 0x00008000304b7984 */ /* 0x000fe20000000400 */
[----:B--2---:R-:W-:Y:S01]  /*3310*/  IMAD.SHL.U32 R65, R39, 0x2, RZ ;  /* 0x0000000227417824 */ /* 0x004fe200078e00ff */
[----:B------:R-:W-:-:S02]  /*3320*/  @!P2 IADD3 R17, R69, R17, RZ ;  /* 0x000000114511a210 */ /* 0x000fc40007ffe0ff */
[----:B------:R-:W-:Y:S01]  /*3330*/  LDS.U16 R77, [R49+0xc0] ;  /* 0x0000c000314d7984 */ /* 0x000fe20000000400 */
[----:B------:R-:W-:Y:S01]  /*3340*/  IADD3.X R67, R13, R19, R15, P1, !PT ;  /* 0x000000130d437210 */ /* 0x000fe20000ffe40f */
[----:B------:R-:W-:Y:S01]  /*3350*/  IMAD R15, R21, c[0x0][0x1f8], RZ ;  /* 0x00007e00150f7a24 */ /* 0x000fe200078e02ff */
[----:B------:R-:W-:Y:S01]  /*3360*/  SHF.L.U64.HI R70, R39, 0x1, R11 ;  /* 0x0000000127467819 */ /* 0x000fe2000001020b */
[----:B------:R-:W-:Y:S01]  /*3370*/  LDS.U16 R79, [R50+0x100] ;  /* 0x00010000324f7984 */ /* 0x000fe20000000400 */
[----:B------:R-:W-:Y:S01]  /*3380*/  IADD3 R14, P1, R65, c[0x0][0x258], RZ ;  /* 0x00009600410e7a10 */ /* 0x000fe20007f3e0ff */
[----:B------:R-:W-:Y:S02]  /*3390*/  IMAD.WIDE.U32 R18, R23, c[0x0][0x1f0], RZ ;  /* 0x00007c0017127a25 */ /* 0x000fe400078e00ff */
[----:B------:R-:W-:Y:S01]  /*33a0*/  LDS.U16 R81, [R51+0x140] ;  /* 0x0001400033517984 */ /* 0x000fe20000000400 */
[----:B------:R-:W-:Y:S01]  /*33b0*/  LEA R14, P3, R66, R14, 0x1 ;  /* 0x0000000e420e7211 */ /* 0x000fe200078608ff */
[----:B------:R-:W-:-:S02]  /*33c0*/  @!P2 IMAD.WIDE.U32 R16, R0, c[0x0][0x1f8], R16 ;  /* 0x00007e000010aa25 */ /* 0x000fc400078e0010 */
[----:B------:R-:W-:Y:S02]  /*33d0*/  LDS.U16 R83, [R52+0x180] ;  /* 0x0001800034537984 */ /* 0x000fe40000000400 */
[----:B------:R-:W-:Y:S01]  /*33e0*/  IMAD R91, R0, c[0x0][0x1fc], R15 ;  /* 0x00007f00005b7a24 */ /* 0x000fe200078e020f */
[----:B------:R-:W-:Y:S01]  /*33f0*/  IADD3.X R15, R70, c[0x0][0x25c], RZ, P1, !PT ;  /* 0x00009700460f7a10 */ /* 0x000fe20000ffe4ff */
[----:B------:R-:W-:Y:S01]  /*3400*/  LDS.U16 R85, [R53+0x1c0] ;  /* 0x0001c00035557984 */ /* 0x000fe20000000400 */
[----:B------:R-:W-:Y:S01]  /*3410*/  IMAD.IADD R19, R19, 0x1, R69 ;  /* 0x0000000113137824 */ /* 0x000fe200078e0245 */
[----:B------:R-:W-:Y:S02]  /*3420*/  @!P2 IADD3 R68, P4, R10, R16, RZ ;  /* 0x000000100a44a210 */ /* 0x000fe40007f9e0ff */
[----:B------:R-:W-:Y:S01]  /*3430*/  @!P0 STS [0x210], R55 ;  /* 0x00021037ff008388 */ /* 0x000fe20000000800 */
[----:B------:R-:W-:Y:S01]  /*3440*/  LEA.HI.X R15, R66, R15, R67, 0x1, P3 ;  /* 0x0000000f420f7211 */ /* 0x000fe200018f0c43 */
[----:B------:R-:W-:Y:S01]  /*3450*/  IMAD.WIDE.U32 R66, R0, c[0x0][0x1f8], R18 ;  /* 0x00007e0000427a25 */ /* 0x000fe200078e0012 */
[----:B------:R-:W-:Y:S01]  /*3460*/  @!P2 IADD3.X R69, R11, R17, R91, P4, !PT ;  /* 0x000000110b45a210 */ /* 0x000fe200027fe45b */
[----:B------:R-:W-:Y:S01]  /*3470*/  BAR.SYNC.DEFER_BLOCKING 0x0 ;  /* 0x0000000000007b1d */ /* 0x000fe20000010000 */
[----:B------:R-:W-:-:S02]  /*3480*/  @!P2 LEA R18, P6, R68, c[0x0][0x268], 0x1 ;  /* 0x00009a004412aa11 */ /* 0x000fc400078c08ff */
[----:B------:R-:W-:Y:S02]  /*3490*/  IADD3 R16, P1, R10, R12, RZ ;  /* 0x0000000c0a107210 */ /* 0x000fe40007f3e0ff */
[----:B------:R-:W-:Y:S02]  /*34a0*/  @!P2 LEA.HI.X R19, R68, c[0x0][0x26c], R69, 0x1, P6 ;  /* 0x00009b004413aa11 */ /* 0x000fe400030f0c45 */
[----:B------:R-:W-:Y:S02]  /*34b0*/  IADD3 R72, P6, R12, R66, RZ ;  /* 0x000000420c487210 */ /* 0x000fe40007fde0ff */
[----:B------:R-:W-:Y:S02]  /*34c0*/  IADD3.X R17, R11, R13, RZ, P1, !PT ;  /* 0x0000000d0b117210 */ /* 0x000fe40000ffe4ff */
[----:B------:R-:W-:Y:S01]  /*34d0*/  IADD3.X R74, R13, R91, R67, P6, !PT ;  /* 0x0000005b0d4a7210 */ /* 0x000fe200037fe443 */
        /* <DEDUP_REMOVED lines=15> */
.L_x_4826:
[----:B------:R-:W-:Y:S05]  /*35d0*/  BSYNC B0 ;  /* 0x0000000000007941 */ /* 0x000fea0003800000 */
.L_x_4825:
[----:B------:R-:W-:Y:S01]  /*35e0*/  @!P4 STG.E.U16 [R14.64+0x40], R75 ;  /* 0x0000404b0e00c986 */ /* 0x000fe2000c101504 */
[-C--:B------:R-:W-:Y:S02]  /*35f0*/  ISETP.GE.AND P4, PT, R41, R87.reuse, PT ;  /* 0x000000572900720c */ /* 0x080fe40003f86270 */
[-C--:B------:R-:W-:Y:S01]  /*3600*/  ISETP.GE.AND P5, PT, R42, R87.reuse, PT ;  /* 0x000000572a00720c */ /* 0x080fe20003fa6270 */
[----:B------:R-:W-:Y:S01]  /*3610*/  @!P3 STG.E.U16 [R14.64], R73 ;  /* 0x000000490e00b986 */ /* 0x000fe2000c101504 */
[-C--:B------:R-:W-:Y:S02]  /*3620*/  ISETP.GE.AND P3, PT, R40, R87.reuse, PT ;  /* 0x000000572800720c */ /* 0x080fe40003f66270 */
[----:B------:R-:W-:Y:S01]  /*3630*/  ISETP.GE.AND P6, PT, R43, R87, PT ;  /* 0x000000572b00720c */ /* 0x000fe20003fc6270 */
[----:B------:R-:W-:Y:S01]  /*3640*/  @!P1 STG.E.U16 [R14.64+0x80], R77 ;  /* 0x0000804d0e009986 */ /* 0x000fe2000c101504 */
[----:B------:R-:W-:Y:S02]  /*3650*/  IADD3 R66, P1, R65, c[0x0][0x268], RZ ;  /* 0x00009a0041427a10 */ /* 0x000fe40007f3e0ff */
[----:B0-----:R-:W-:-:S02]  /*3660*/  PRMT R69, RZ, 0x7610, R69 ;  /* 0x00007610ff457816 */ /* 0x001fc40000000045 */
[----:B------:R-:W-:Y:S01]  /*3670*/  IADD3.X R67, R70, c[0x0][0x26c], RZ, P1, !PT ;  /* 0x00009b0046437a10 */ /* 0x000fe20000ffe4ff */
[----:B------:R-:W-:Y:S01]  /*3680*/  @!P4 STG.E.U16 [R14.64+0x100], R81 ;  /* 0x000100510e00c986 */ /* 0x000fe2000c101504 */
[----:B------:R-:W-:-:S03]  /*3690*/  LEA R66, P1, R72, R66, 0x1 ;  /* 0x0000004248427211 */ /* 0x000fc600078208ff */
[----:B------:R-:W-:Y:S01]  /*36a0*/  @!P3 STG.E.U16 [R14.64+0xc0], R79 ;  /* 0x0000c04f0e00b986 */ /* 0x000fe2000c101504 */
[----:B------:R-:W-:Y:S02]  /*36b0*/  LEA.HI.X R67, R72, R67, R74, 0x1, P1 ;  /* 0x0000004348437211 */ /* 0x000fe400008f0c4a */
[----:B------:R-:W-:Y:S01]  /*36c0*/  ISETP.GE.AND P1, PT, R39, R55, PT ;  /* 0x000000372700720c */ /* 0x000fe20003f26270 */
[----:B------:R-:W-:Y:S04]  /*36d0*/  @!P5 STG.E.U16 [R14.64+0x140], R83 ;  /* 0x000140530e00d986 */ /* 0x000fe8000c101504 */
[----:B------:R0:W-:Y:S04]  /*36e0*/  @!P6 STG.E.U16 [R14.64+0x180], R85 ;  /* 0x000180550e00e986 */ /* 0x0001e8000c101504 */
[----:B------:R-:W-:Y:S01]  /*36f0*/  BAR.SYNC.DEFER_BLOCKING 0x0 ;  /* 0x0000000000007b1d */ /* 0x000fe20000010000 */
[----:B------:R-:W-:-:S02]  /*3700*/  PRMT R71, RZ, 0x7610, R71 ;  /* 0x00007610ff477816 */ /* 0x000fc40000000047 */
[-C--:B------:R-:W-:Y:S02]  /*3710*/  ISETP.GE.AND P6, PT, R36, R55.reuse, PT ;  /* 0x000000372400720c */ /* 0x080fe40003fc6270 */
[-C--:B------:R-:W-:Y:S02]  /*3720*/  ISETP.GE.AND P5, PT, R38, R55.reuse, PT ;  /* 0x000000372600720c */ /* 0x080fe40003fa6270 */
[-C--:B------:R-:W-:Y:S02]  /*3730*/  ISETP.GE.AND P4, PT, R40, R55.reuse, PT ;  /* 0x000000372800720c */ /* 0x080fe40003f86270 */
[----:B------:R-:W-:Y:S02]  /*3740*/  ISETP.GE.AND P3, PT, R41, R55, PT ;  /* 0x000000372900720c */ /* 0x000fe40003f66270 */
[----:B0-----:R-:W-:Y:S02]  /*3750*/  PRMT R15, RZ, 0x7610, R15 ;  /* 0x00007610ff0f7816 */ /* 0x001fe4000000000f */
[----:B------:R-:W-:-:S02]  /*3760*/  PRMT R14, RZ, 0x7610, R14 ;  /* 0x00007610ff0e7816 */ /* 0x000fc4000000000e */
[----:B------:R-:W-:Y:S01]  /*3770*/  PRMT R73, RZ, 0x7610, R73 ;  /* 0x00007610ff497816 */ /* 0x000fe20000000049 */
[----:B------:R0:W2:Y:S01]  /*3780*/  @!P2 LDG.E.U16 R69, [R18.64] ;  /* 0x000000041245a981 */ /* 0x0000a2000c1e1500 */
[----:B------:R-:W-:-:S03]  /*3790*/  ISETP.GE.AND P2, PT, R42, R55, PT ;  /* 0x000000372a00720c */ /* 0x000fc60003f46270 */
[----:B------:R-:W3:Y:S01]  /*37a0*/  @!P1 LDG.E.U16 R71, [R66.64] ;  /* 0x0000000442479981 */ /* 0x000ee2000c1e1500 */
[----:B------:R-:W-:Y:S02]  /*37b0*/  ISETP.GE.AND P1, PT, R43, R55, PT ;  /* 0x000000372b00720c */ /* 0x000fe40003f26270 */
[----:B------:R-:W-:Y:S01]  /*37c0*/  PRMT R68, RZ, 0x7610, R68 ;  /* 0x00007610ff447816 */ /* 0x000fe20000000044 */
[----:B------:R-:W4:Y:S01]  /*37d0*/  @!P6 LDG.E.U16 R15, [R66.64+0x40] ;  /* 0x00004004420fe981 */ /* 0x000f22000c1e1500 */
[----:B0-----:R-:W-:Y:S02]  /*37e0*/  PRMT R19, RZ, 0x7610, R19 ;  /* 0x00007610ff137816 */ /* 0x001fe40000000013 */
[----:B------:R-:W-:Y:S01]  /*37f0*/  PRMT R18, RZ, 0x7610, R18 ;  /* 0x00007610ff127816 */ /* 0x000fe20000000012 */
[----:B------:R-:W5:Y:S04]  /*3800*/  @!P5 LDG.E.U16 R14, [R66.64+0x80] ;  /* 0x00008004420ed981 */ /* 0x000f68000c1e1500 */
        /* <DEDUP_REMOVED lines=58> */
[----:B------:R3:W4:Y:S08]  /*3bb0*/  MUFU.RCP R82, R14 ;  /* 0x0000000e00527308 */ /* 0x0007300000001000 */
[----:B------:R-:W5:Y:S08]  /*3bc0*/  MUFU.RCP R77, R77 ;  /* 0x0000004d004d7308 */ /* 0x000f700000001000 */
[----:B------:R-:W4:Y:S08]  /*3bd0*/  MUFU.RCP R78, R78 ;  /* 0x0000004e004e7308 */ /* 0x000f300000001000 */
[----:B------:R-:W5:Y:S01]  /*3be0*/  MUFU.RCP R79, R79 ;  /* 0x0000004f004f7308 */ /* 0x000f620000001000 */
[----:B0-----:R-:W-:-:S02]  /*3bf0*/  FMUL.FTZ R15, R72, R71 ;  /* 0x00000047480f7220 */ /* 0x001fc40000410000 */
[----:B-1----:R-:W-:Y:S02]  /*3c00*/  FMUL.FTZ R66, R66, R81 ;  /* 0x0000005142427220 */ /* 0x002fe40000410000 */
[----:B--2---:R-:W-:Y:S02]  /*3c10*/  FMUL.FTZ R67, R67, R80 ;  /* 0x0000005043437220 */ /* 0x004fe40000410000 */
[----:B---3--:R-:W-:Y:S02]  /*3c20*/  FMUL.FTZ R14, R69, R74 ;  /* 0x0000004a450e7220 */ /* 0x008fe40000410000 */
[----:B----4-:R-:W-:Y:S02]  /*3c30*/  FMUL.FTZ R75, R75, R82 ;  /* 0x000000524b4b7220 */ /* 0x010fe40000410000 */
[----:B-----5:R-:W-:Y:S02]  /*3c40*/  FMUL.FTZ R76, R76, R77 ;  /* 0x0000004d4c4c7220 */ /* 0x020fe40000410000 */
[----:B------:R-:W-:-:S02]  /*3c50*/  FMUL.FTZ R19, R19, R78 ;  /* 0x0000004e13137220 */ /* 0x000fc40000410000 */
[----:B------:R-:W-:Y:S02]  /*3c60*/  FMUL.FTZ R18, R18, R79 ;  /* 0x0000004f12127220 */ /* 0x000fe40000410000 */
[----:B------:R-:W-:Y:S02]  /*3c70*/  FMUL.FTZ R15, R15, R56 ;  /* 0x000000380f0f7220 */ /* 0x000fe40000410000 */
[----:B------:R-:W-:Y:S01]  /*3c80*/  FMUL.FTZ R66, R66, R57 ;  /* 0x0000003942427220 */ /* 0x000fe20000410000 */
[----:B------:R-:W-:Y:S01]  /*3c90*/  BAR.SYNC.DEFER_BLOCKING 0x0 ;  /* 0x0000000000007b1d */ /* 0x000fe20000010000 */
        /* <DEDUP_REMOVED lines=49> */
.L_x_4828:
[----:B------:R-:W-:Y:S05]  /*3fb0*/  BSYNC B0 ;  /* 0x0000000000007941 */ /* 0x000fea0003800000 */
.L_x_4827:
        /* <DEDUP_REMOVED lines=8> */
[----:B------:R-:W-:Y:S02]  /*4040*/  IADD3 R14, P0, R12, R14, RZ ;  /* 0x0000000e0c0e7210 */ /* 0x000fe40007f1e0ff */
[----:B------:R-:W-:-:S02]  /*4050*/  IADD3.X R70, R70, c[0x0][0x274], RZ, P1, !PT ;  /* 0x00009d0046467a10 */ /* 0x000fc40000ffe4ff */
[----:B------:R-:W-:Y:S02]  /*4060*/  IADD3.X R13, R13, R17, R15, P0, !PT ;  /* 0x000000110d0d7210 */ /* 0x000fe400007fe40f */
[C---:B------:R-:W-:Y:S02]  /*4070*/  LEA R12, P2, R14.reuse, R65, 0x1 ;  /* 0x000000410e0c7211 */ /* 0x040fe400078408ff */
[-C--:B------:R-:W-:Y:S02]  /*4080*/  ISETP.GE.AND P0, PT, R39, R69.reuse, PT ;  /* 0x000000452700720c */ /* 0x080fe40003f06270 */
        /* <DEDUP_REMOVED lines=17> */
[----:B0-----:R-:W-:Y:S02]  /*41a0*/  IADD3.X R57, RZ, R3, RZ, P1, !PT ;  /* 0x00000003ff397210 */ /* 0x001fe40000ffe4ff */
[----:B------:R-:W-:Y:S01]  /*41b0*/  IADD3.X R47, RZ, R47, RZ, P3, !PT ;  /* 0x0000002fff2f7210 */ /* 0x000fe20001ffe4ff */
[----:B------:R-:W-:Y:S01]  /*41c0*/  @P0 CALL.REL.NOINC `(.L_x_4829) ;  /* 0x0000001000000944 */ /* 0x000fe20003c00000 */
[----:B------:R-:W-:Y:S05]  /*41d0*/  BRA `(.L_x_4830) ;  /* 0xffffc4f000007947 */ /* 0x000fea000383ffff */
.L_x_4829:
[----:B------:R-:W-:Y:S05]  /*41e0*/  EXIT ;  /* 0x000000000000794d */ /* 0x000fea0003800000 */
.L_x_4831:
        /* <DEDUP_REMOVED lines=9> */
.L_x_5453:


//--------------------- .text._Z25selective_scan_fwd_kernelI32Selective_Scan_fwd_kernel_traitsILi32ELi8ELi1ELb0ELb1ELb1ELb0EN3c108BFloat16EfEEv13SSMParamsBase --------------------------
	.section	.text._Z25selective_scan_fwd_kernelI32Selective_Scan_fwd_kernel_traitsILi32ELi8ELi1ELb0ELb1ELb1ELb0EN3c108BFloat16EfEEv13SSMParamsBase,"ax",@progbits
	.sectioninfo	@"SHI_REGISTERS=110"
	.align	128
        .global         _Z25selective_scan_fwd_kernelI32Selective_Scan_fwd_kernel_traitsILi32ELi8ELi1ELb0ELb1ELb1ELb0EN3c108BFloat16EfEEv13SSMParamsBase
        .type           _Z25selective_scan_fwd_kernelI32Selective_Scan_fwd_kernel_traitsILi32ELi8ELi1ELb0ELb1ELb1ELb0EN3c108BFloat16EfEEv13SSMParamsBase,@function
        .size           _Z25selective_scan_fwd_kernelI32Selective_Scan_fwd_kernel_traitsILi32ELi8ELi1ELb0ELb1ELb1ELb0EN3c108BFloat16EfEEv13SSMParamsBase,(.L_x_5454 - _Z25selective_scan_fwd_kernelI32Selective_Scan_fwd_kernel_traitsILi32ELi8ELi1ELb0ELb1ELb1ELb0EN3c108BFloat16EfEEv13SSMParamsBase)
        .other          _Z25selective_scan_fwd_kernelI32Selective_Scan_fwd_kernel_traitsILi32ELi8ELi1ELb0ELb1ELb1ELb0EN3c108BFloat16EfEEv13SSMParamsBase,@"STO_CUDA_ENTRY STV_DEFAULT"
_Z25selective_scan_fwd_kernelI32Selective_Scan_fwd_kernel_traitsILi32ELi8ELi1ELb0ELb1ELb1ELb0EN3c108BFloat16EfEEv13SSMParamsBase:
.text._Z25selective_scan_fwd_kernelI32Selective_Scan_fwd_kernel_traitsILi32ELi8ELi1ELb0ELb1ELb1ELb0EN3c108BFloat16EfEEv13SSMParamsBase:
        /* <DEDUP_REMOVED lines=9> */
[----:B------:R-:W-:Y:S01]  /*0090*/  IMAD.MOV.U32 R49, RZ, RZ, RZ ;  /* 0x000000ffff317224 */ /* 0x000fe200078e00ff */
        /* <DEDUP_REMOVED lines=14> */
[----:B0-----:R-:W-:Y:S01]  /*0180*/  SHF.R.S32.HI R97, RZ, 0x1f, R47 ;  /* 0x0000001fff617819 */ /* 0x001fe2000001142f */
[----:B---3--:R-:W-:-:S04]  /*0190*/  IMAD.MOV R8, RZ, RZ, -R7 ;  /* 0x000000ffff087224 */ /* 0x008fc800078e0a07 */
[----:B----4-:R-:W-:Y:S02]  /*01a0*/  IMAD R4, R97, c[0x0][0x190], RZ ;  /* 0x0000640061047a24 */ /* 0x010fe400078e02ff */
        /* <DEDUP_REMOVED lines=9> */
[----:B------:R-:W-:-:S10]  /*0240*/  IMAD R3, R47, c[0x0][0x194], R4 ;  /* 0x000065002f037a24 */ /* 0x000fd400078e0204 */
[----:B------:R-:W-:Y:S02]  /*0250*/  @!P1 IMAD.IADD R2, R2, 0x1, -R9 ;  /* 0x0000000102029824 */ /* 0x000fe400078e0a09 */
[----:B------:R-:W-:Y:S05]  /*0260*/  @!P0 EXIT ;  /* 0x000000000000894d */ /* 0x000fea0003800000 */
[----:B------:R-:W0:Y:S01]  /*0270*/  S2R R61, SR_TID.X ;  /* 0x00000000003d7919 */ /* 0x000e220000002100 */
[----:B------:R-:W-:Y:S01]  /*0280*/  ISETP.GE.U32.AND P0, PT, R2, R9, PT ;  /* 0x000000090200720c */ /* 0x000fe20003f06070 */
[----:B------:R-:W-:Y:S01]  /*0290*/  IMAD R5, R53, c[0x0][0x1d8], RZ ;  /* 0x0000760035057a24 */ /* 0x000fe200078e02ff */
[----:B------:R-:W-:Y:S01]  /*02a0*/  LOP3.LUT R8, R56, c[0x0][0x178], RZ, 0x3c, !PT ;  /* 0x00005e0038087a12 */ /* 0x000fe200078e3cff */
[----:B------:R-:W-:Y:S01]  /*02b0*/  IMAD.IADD R7, R7, 0x1, R3 ;  /* 0x0000000107077824 */ /* 0x000fe200078e0203 */
[----:B------:R-:W-:Y:S01]  /*02c0*/  @!P1 IADD3 R0, R0, 0x1, RZ ;  /* 0x0000000100009810 */ /* 0x000fe20007ffe0ff */
[----:B------:R-:W-:Y:S01]  /*02d0*/  IMAD.WIDE.U32 R2, R56, c[0x0][0x1d8], RZ ;  /* 0x0000760038027a25 */ /* 0x000fe200078e00ff */
[----:B------:R-:W-:Y:S01]  /*02e0*/  ISETP.GE.AND P2, PT, R8, RZ, PT ;  /* 0x000000ff0800720c */ /* 0x000fe20003f46270 */
[----:B------:R-:W1:Y:S01]  /*02f0*/  S2R R43, SR_LANEID ;  /* 0x00000000002b7919 */ /* 0x000e620000000000 */
[----:B------:R-:W-:Y:S01]  /*0300*/  ISETP.NE.AND P1, PT, RZ, c[0x0][0x178], PT ;  /* 0x00005e00ff007a0c */ /* 0x000fe20003f25270 */
[----:B------:R-:W-:-:S02]  /*0310*/  IMAD R11, R56, c[0x0][0x1dc], R5 ;  /* 0x00007700380b7a24 */ /* 0x000fc400078e0205 */
[----:B------:R-:W-:Y:S02]  /*0320*/  IMAD R9, R53, c[0x0][0x1e8], RZ ;  /* 0x00007a0035097a24 */ /* 0x000fe400078e02ff */
[----:B------:R-:W-:Y:S01]  /*0330*/  IMAD R10, R97, c[0x0][0x1b0], RZ ;  /* 0x00006c00610a7a24 */ /* 0x000fe200078e02ff */
[----:B------:R-:W-:Y:S01]  /*0340*/  IADD3 R11, R3, R11, RZ ;  /* 0x0000000b030b7210 */ /* 0x000fe20007ffe0ff */
[----:B------:R-:W-:Y:S01]  /*0350*/  IMAD.WIDE.U32 R4, R56, c[0x0][0x1e8], RZ ;  /* 0x00007a0038047a25 */ /* 0x000fe200078e00ff */
[----:B------:R-:W-:-:S03]  /*0360*/  @P0 IADD3 R0, R0, 0x1, RZ ;  /* 0x0000000100000810 */ /* 0x000fc60007ffe0ff */
[----:B------:R-:W-:Y:S02]  /*0370*/  IMAD R9, R56, c[0x0][0x1ec], R9 ;  /* 0x00007b0038097a24 */ /* 0x000fe400078e0209 */
[----:B------:R-:W-:Y:S02]  /*0380*/  IMAD R3, R47, c[0x0][0x1b4], R10 ;  /* 0x00006d002f037a24 */ /* 0x000fe400078e020a */
[----:B------:R-:W-:Y:S01]  /*0390*/  IMAD.MOV.U32 R10, RZ, RZ, R2 ;  /* 0x000000ffff0a7224 */ /* 0x000fe200078e0002 */
[----:B0-----:R-:W-:Y:S01]  /*03a0*/  LOP3.LUT R45, R61, 0x1f, RZ, 0xc0, !PT ;  /* 0x0000001f3d2d7812 */ /* 0x001fe200078ec0ff */
[----:B------:R-:W-:Y:S01]  /*03b0*/  IMAD.IADD R13, R5, 0x1, R9 ;  /* 0x00000001050d7824 */ /* 0x000fe200078e0209 */
[----:B------:R-:W-:Y:S01]  /*03c0*/  SHF.L.U32 R42, R61, 0x3, RZ ;  /* 0x000000033d2a7819 */ /* 0x000fe200000006ff */
[----:B------:R-:W-:Y:S02]  /*03d0*/  IMAD.MOV.U32 R12, RZ, RZ, R4 ;  /* 0x000000ffff0c7224 */ /* 0x000fe400078e0004 */
[----:B------:R-:W-:Y:S01]  /*03e0*/  IMAD.WIDE.U32 R4, R47, c[0x0][0x1d0], R10 ;  /* 0x000074002f047a25 */ /* 0x000fe200078e000a */
[----:B------:R-:W-:-:S02]  /*03f0*/  LOP3.LUT R2, R45, 0xffffff00, R42, 0xf8, !PT ;  /* 0xffffff002d027812 */ /* 0x000fc400078ef82a */
[C---:B------:R-:W-:Y:S01]  /*0400*/  IADD3 R54, R42.reuse, 0x1, RZ ;  /* 0x000000012a367810 */ /* 0x040fe20007ffe0ff */
[----:B------:R-:W-:Y:S01]  /*0410*/  IMAD.WIDE.U32 R8, R47, c[0x0][0x1b0], RZ ;  /* 0x00006c002f087a25 */ /* 0x000fe200078e00ff */
[C---:B------:R-:W-:Y:S02]  /*0420*/  IADD3 R52, R42.reuse, 0x2, RZ ;  /* 0x000000022a347810 */ /* 0x040fe40007ffe0ff */
[C---:B------:R-:W-:Y:S01]  /*0430*/  IADD3 R50, R42.reuse, 0x3, RZ ;  /* 0x000000032a327810 */ /* 0x040fe20007ffe0ff */
[C---:B------:R-:W-:Y:S01]  /*0440*/  IMAD R14, R97.reuse, c[0x0][0x1d0], RZ ;  /* 0x00007400610e7a24 */ /* 0x040fe200078e02ff */
[C---:B------:R-:W-:Y:S01]  /*0450*/  IADD3 R48, R42.reuse, 0x4, RZ ;  /* 0x000000042a307810 */ /* 0x040fe20007ffe0ff */
[----:B------:R-:W-:Y:S01]  /*0460*/  @!P2 IMAD.MOV R0, RZ, RZ, -R0 ;  /* 0x000000ffff00a224 */ /* 0x000fe200078e0a00 */
[----:B------:R-:W-:Y:S01]  /*0470*/  @!P1 LOP3.LUT R0, RZ, c[0x0][0x178], RZ, 0x33, !PT ;  /* 0x00005e00ff009a12 */ /* 0x000fe200078e33ff */
[----:B------:R-:W-:Y:S01]  /*0480*/  IMAD R16, R97, c[0x0][0x1e0], RZ ;  /* 0x0000780061107a24 */ /* 0x000fe200078e02ff */
[----:B------:R-:W-:Y:S01]  /*0490*/  IADD3 R46, R42, 0x5, RZ ;  /* 0x000000052a2e7810 */ /* 0x000fe20007ffe0ff */
[----:B------:R-:W-:Y:S01]  /*04a0*/  IMAD.WIDE.U32 R10, R47, c[0x0][0x1e0], R12 ;  /* 0x000078002f0a7a25 */ /* 0x000fe200078e000c */
[----:B------:R-:W-:-:S02]  /*04b0*/  IADD3 R13, P0, R2, R4, RZ ;  /* 0x00000004020d7210 */ /* 0x000fc40007f1e0ff */
[----:B------:R-:W-:Y:S01]  /*04c0*/  SHF.R.S32.HI R4, RZ, 0x1f, R0 ;  /* 0x0000001fff047819 */ /* 0x000fe20000011400 */
[----:B------:R-:W-:Y:S01]  /*04d0*/  IMAD.IADD R9, R9, 0x1, R3 ;  /* 0x0000000109097824 */ /* 0x000fe200078e0203 */
[----:B------:R-:W-:Y:S01]  /*04e0*/  SHF.R.S32.HI R3, RZ, 0x1f, R2 ;  /* 0x0000001fff037819 */ /* 0x000fe20000011402 */
[C---:B------:R-:W-:Y:S01]  /*04f0*/  IMAD R15, R47.reuse, c[0x0][0x1d4], R14 ;  /* 0x000075002f0f7a24 */ /* 0x040fe200078e020e */
[----:B------:R-:W-:Y:S01]  /*0500*/  IADD3 R22, P1, R2, R10, RZ ;  /* 0x0000000a02167210 */ /* 0x000fe20007f3e0ff */
[----:B------:R-:W-:Y:S01]  /*0510*/  IMAD R17, R47, c[0x0][0x1e4], R16 ;  /* 0x000079002f117a24 */ /* 0x000fe200078e0210 */
[----:B------:R-:W-:Y:S01]  /*0520*/  IADD3 R44, R42, 0x6, RZ ;  /* 0x000000062a2c7810 */ /* 0x000fe20007ffe0ff */
[----:B------:R-:W-:Y:S01]  /*0530*/  IMAD.MOV.U32 R41, RZ, RZ, RZ ;  /* 0x000000ffff297224 */ /* 0x000fe200078e00ff */
[C---:B------:R-:W-:Y:S01]  /*0540*/  IADD3.X R10, R3.reuse, R5, R15, P0, !PT ;  /* 0x00000005030a7210 */ /* 0x040fe200007fe40f */
[C---:B------:R-:W-:Y:S01]  /*0550*/  IMAD R15, R4.reuse, c[0x0][0x1a8], RZ ;  /* 0x00006a00040f7a24 */ /* 0x040fe200078e02ff */
        /* <DEDUP_REMOVED lines=8> */
[----:B------:R-:W-:Y:S01]  /*05e0*/  IMAD.WIDE.U32 R6, R0, c[0x0][0x1c8], R8 ;  /* 0x0000720000067a25 */ /* 0x000fe200078e0008 */
[C---:B------:R-:W-:Y:S02]  /*05f0*/  LOP3.LUT R40, R2.reuse, 0x20, RZ, 0xfc, !PT ;  /* 0x0000002002287812 */ /* 0x040fe400078efcff */
[----:B------:R-:W-:Y:S01]  /*0600*/  LOP3.LUT R38, R2, 0x40, RZ, 0xfc, !PT ;  /* 0x0000004002267812 */ /* 0x000fe200078efcff */
[----:B------:R-:W-:Y:S01]  /*0610*/  IMAD R29, R0, c[0x0][0x1cc], R17 ;  /* 0x00007300001d7a24 */ /* 0x000fe200078e0211 */
[----:B------:R-:W-:Y:S01]  /*0620*/  LEA R17, P2, R22, c[0x0][0x248], 0x1 ;  /* 0x0000920016117a11 */ /* 0x000fe200078408ff */
[----:B------:R-:W-:Y:S01]  /*0630*/  IMAD.IADD R31, R5, 0x1, R15 ;  /* 0x00000001051f7824 */ /* 0x000fe200078e020f */
[----:B------:R-:W-:Y:S01]  /*0640*/  LEA R33, P1, R6, c[0x0][0x230], 0x1 ;  /* 0x00008c0006217a11 */ /* 0x000fe200078208ff */
[----:B------:R-:W-:Y:S01]  /*0650*/  IMAD.IADD R29, R7, 0x1, R29 ;  /* 0x00000001071d7824 */ /* 0x000fe200078e021d */
[----:B------:R-:W-:Y:S01]  /*0660*/  LEA.HI.X R22, R22, c[0x0][0x24c], R11, 0x1, P2 ;  /* 0x0000930016167a11 */ /* 0x000fe200010f0c0b */
[----:B------:R-:W-:Y:S01]  /*0670*/  IMAD R7, R53, c[0x0][0x180], RZ ;  /* 0x0000600035077a24 */ /* 0x000fe200078e02ff */
[----:B------:R-:W-:Y:S01]  /*0680*/  LEA.HI.X R31, R4, c[0x0][0x22c], R31, 0x1, P0 ;  /* 0x00008b00041f7a11 */ /* 0x000fe200000f0c1f */
[----:B------:R-:W-:Y:S01]  /*0690*/  IMAD R0, R47, c[0x0][0x164], R56 ;  /* 0x000059002f007a24 */ /* 0x000fe200078e0238 */
[----:B------:R-:W-:Y:S01]  /*06a0*/  LEA.HI.X R29, R6, c[0x0][0x234], R29, 0x1, P1 ;  /* 0x00008d00061d7a11 */ /* 0x000fe200008f0c1d */
[----:B------:R-:W-:Y:S01]  /*06b0*/  IMAD.WIDE.U32 R4, R56, c[0x0][0x180], RZ ;  /* 0x0000600038047a25 */ /* 0x000fe200078e00ff */
[----:B------:R-:W-:-:S02]  /*06c0*/  LOP3.LUT R36, R2, 0x60, RZ, 0xfc, !PT ;  /* 0x0000006002247812 */ /* 0x000fc400078efcff */
[----:B------:R-:W-:Y:S01]  /*06d0*/  LOP3.LUT R34, R2, 0x80, RZ, 0xfc, !PT ;  /* 0x0000008002227812 */ /* 0x000fe200078efcff */
[----:B------:R-:W-:Y:S01]  /*06e0*/  IMAD R7, R56, c[0x0][0x184], R7 ;  /* 0x0000610038077a24 */ /* 0x000fe200078e0207 */
[----:B------:R-:W-:Y:S01]  /*06f0*/  LOP3.LUT R32, R2, 0xa0, RZ, 0xfc, !PT ;  /* 0x000000a002207812 */ /* 0x000fe200078efcff */
[----:B------:R-:W-:Y:S01]  /*0700*/  IMAD R0, R0, c[0x0][0x174], RZ ;  /* 0x00005d0000007a24 */ /* 0x000fe200078e02ff */
[----:B------:R-:W-:Y:S02]  /*0710*/  LOP3.LUT R30, R2, 0xc0, RZ, 0xfc, !PT ;  /* 0x000000c0021e7812 */ /* 0x000fe400078efcff */
[----:B------:R-:W-:Y:S01]  /*0720*/  IADD3 R37, R5, R7, RZ ;  /* 0x0000000705257210 */ /* 0x000fe20007ffe0ff */
[----:B------:R-:W-:Y:S01]  /*0730*/  IMAD R39, R0, c[0x0][0x16c], RZ ;  /* 0x00005b0000277a24 */ /* 0x000fe200078e02ff */
[----:B-1----:R-:W-:Y:S02]  /*0740*/  LOP3.LUT R28, R2, 0xe0, RZ, 0xfc, !PT ;  /* 0x000000e0021c7812 */ /* 0x002fe400078efcff */
.L_x_4855:
[----:B------:R-:W-:Y:S01]  /*0750*/  BAR.SYNC.DEFER_BLOCKING 0x0 ;  /* 0x0000000000007b1d */ /* 0x000fe20000010000 */
[----:B------:R-:W-:Y:S01]  /*0760*/  IMAD.MOV.U32 R0, RZ, RZ, -0x100 ;  /* 0xffffff00ff007424 */ /* 0x000fe200078e00ff */
[----:B------:R-:W-:Y:S01]  /*0770*/  PRMT R9, RZ, 0x7610, R9 ;  /* 0x00007610ff097816 */ /* 0x000fe20000000009 */
[----:B------:R-:W-:Y:S01]  /*0780*/  IMAD.MOV.U32 R6, RZ, RZ, R12 ;  /* 0x000000ffff067224 */ /* 0x000fe200078e000c */
[----:B0-----:R-:W-:Y:S01]  /*0790*/  PRMT R11, RZ, 0x7610, R11 ;  /* 0x00007610ff0b7816 */ /* 0x001fe2000000000b */
[----:B------:R-:W-:Y:S01]  /*07a0*/  IMAD R27, R41, R0, c[0x0][0x168] ;  /* 0x00005a00291b7624 */ /* 0x000fe200078e0200 */
[----:B------:R-:W-:Y:S01]  /*07b0*/  PRMT R0, RZ, 0x7610, R0 ;  /* 0x00007610ff007816 */ /* 0x000fe20000000000 */
[----:B------:R-:W-:-:S03]  /*07c0*/  IMAD.MOV.U32 R7, RZ, RZ, R13 ;  /* 0x000000ffff077224 */ /* 0x000fc600078e000d */
        /* <DEDUP_REMOVED lines=29> */
[-C--:B------:R-:W-:Y:S02]  /*09a0*/  LEA.HI.SX32 R14, R14, R43.reuse, 0x1b ;  /* 0x0000002b0e0e7211 */ /* 0x080fe400078fdaff */
[C---:B------:R-:W-:Y:S01]  /*09b0*/  IADD3 R18, R43.reuse, 0xa0, RZ ;  /* 0x000000a02b127810 */ /* 0x040fe20007ffe0ff */
[----:B------:R-:W-:Y:S01]  /*09c0*/  IMAD.SHL.U32 R24, R16, 0x2, RZ ;  /* 0x0000000210187824 */ /* 0x000fe200078e00ff */
[C---:B------:R-:W-:Y:S01]  /*09d0*/  IADD3 R16, R43.reuse, 0x80, RZ ;  /* 0x000000802b107810 */ /* 0x040fe20007ffe0ff */
[----:B------:R-:W-:Y:S01]  /*09e0*/  IMAD.SHL.U32 R58, R14, 0x2, RZ ;  /* 0x000000020e3a7824 */ /* 0x000fe200078e00ff */
[C---:B------:R-:W-:Y:S02]  /*09f0*/  IADD3 R20, R43.reuse, 0xc0, RZ ;  /* 0x000000c02b147810 */ /* 0x040fe40007ffe0ff */
[----:B------:R-:W-:Y:S02]  /*0a00*/  IADD3 R14, R43, 0xe0, RZ ;  /* 0x000000e02b0e7810 */ /* 0x000fe40007ffe0ff */
[----:B------:R-:W-:-:S02]  /*0a10*/  LEA.HI.SX32 R16, R16, R43, 0x1b ;  /* 0x0000002b10107211 */ /* 0x000fc400078fdaff */
        /* <DEDUP_REMOVED lines=19> */
[----:B------:R-:W-:Y:S01]  /*0b50*/  PRMT R20, RZ, 0x7610, R20 ;  /* 0x00007610ff147816 */ /* 0x000fe20000000014 */
[----:B--2---:R0:W-:Y:S04]  /*0b60*/  STS.U16 [R26], R9 ;  /* 0x000000091a007388 */ /* 0x0041e80000000400 */
[----:B---3--:R1:W-:Y:S04]  /*0b70*/  STS.U16 [R25+0x40], R0 ;  /* 0x0000400019007388 */ /* 0x0083e80000000400 */
[----:B----4-:R-:W-:Y:S01]  /*0b80*/  STS.U16 [R24+0x80], R11 ;  /* 0x0000800b18007388 */ /* 0x010fe20000000400 */
[----:B0-----:R-:W-:-:S02]  /*0b90*/  IMAD.MOV.U32 R9, RZ, RZ, R22 ;  /* 0x000000ffff097224 */ /* 0x001fc400078e0016 */
[----:B-1----:R-:W-:Y:S01]  /*0ba0*/  IMAD.SHL.U32 R0, R43, 0x8, RZ ;  /* 0x000000082b007824 */ /* 0x002fe200078e00ff */
[----:B------:R-:W-:Y:S04]  /*0bb0*/  STS.U16 [R58+0xc0], R13 ;  /* 0x0000c00d3a007388 */ /* 0x000fe80000000400 */
[----:B------:R-:W-:Y:S01]  /*0bc0*/  LEA.HI.SX32 R0, R0, R0, 0x1b ;  /* 0x0000000000007211 */ /* 0x000fe200078fdaff */
[----:B------:R0:W-:Y:S04]  /*0bd0*/  STS.U16 [R57+0x100], R8 ;  /* 0x0001000839007388 */ /* 0x0001e80000000400 */
[----:B------:R-:W-:Y:S01]  /*0be0*/  IMAD.SHL.U32 R23, R0, 0x2, RZ ;  /* 0x0000000200177824 */ /* 0x000fe200078e00ff */
[----:B------:R-:W-:Y:S04]  /*0bf0*/  STS.U16 [R55+0x140], R10 ;  /* 0x0001400a37007388 */ /* 0x000fe80000000400 */
[----:B------:R-:W-:Y:S01]  /*0c00*/  STS.U16 [R60+0x180], R15 ;  /* 0x0001800f3c007388 */ /* 0x000fe20000000400 */
[----:B0-----:R-:W-:-:S03]  /*0c10*/  MOV R8, R17 ;  /* 0x0000001100087202 */ /* 0x001fc60000000f00 */
[----:B------:R-:W-:Y:S01]  /*0c20*/  STS.U16 [R59+0x1c0], R12 ;  /* 0x0001c00c3b007388 */ /* 0x000fe20000000400 */
[----:B------:R-:W-:-:S06]  /*0c30*/  NOP ;  /* 0x0000000000007918 */ /* 0x000fcc0000000000 */
[----:B------:R-:W-:Y:S01]  /*0c40*/  LDS.U16 R63, [R23] ;  /* 0x00000000173f7984 */ /* 0x000fe20000000400 */
[----:B------:R-:W-:-:S03]  /*0c50*/  PRMT R17, RZ, 0x7610, R17 ;  /* 0x00007610ff117816 */ /* 0x000fc60000000011 */
        /* <DEDUP_REMOVED lines=42> */
[----:B---3--:R-:W-:Y:S02]  /*0f00*/  PRMT R20, RZ, 0x5410, R17 ;  /* 0x00005410ff147816 */ /* 0x008fe40000000011 */
[----:B------:R-:W-:Y:S02]  /*0f10*/  ISETP.EQ.OR P4, PT, RZ, UR6, P2 ;  /* 0x00000006ff007c0c */ /* 0x000fe40009782670 */
[----:B----4-:R-:W-:Y:S01]  /*0f20*/  PRMT R18, RZ, 0x5410, R19 ;  /* 0x00005410ff127816 */ /* 0x010fe20000000013 */
[--C-:B------:R-:W-:Y:S02]  /*0f30*/  FADD.FTZ R19, R16, R49.reuse ;  /* 0x0000003110137221 */ /* 0x100fe40000010000 */
[----:B------:R-:W-:Y:S01]  /*0f40*/  FADD.FTZ R20, R20, R49 ;  /* 0x0000003114147221 */ /* 0x000fe20000010000 */
[----:B------:R-:W-:Y:S01]  /*0f50*/  PRMT R68, RZ, 0x5410, R21 ;  /* 0x00005410ff447816 */ /* 0x000fe20000000015 */
[--C-:B------:R-:W-:Y:S01]  /*0f60*/  FADD.FTZ R21, R64, R49.reuse ;  /* 0x0000003140157221 */ /* 0x100fe20000010000 */
[----:B------:R-:W-:Y:S01]  /*0f70*/  FSETP.GTU.FTZ.AND P0, PT, R19, 20, PT ;  /* 0x41a000001300780b */ /* 0x000fe20003f1c000 */
[--C-:B------:R-:W-:Y:S01]  /*0f80*/  FADD.FTZ R18, R18, R49.reuse ;  /* 0x0000003112127221 */ /* 0x100fe20000010000 */
        /* <DEDUP_REMOVED lines=9> */
[----:B------:R-:W-:Y:S01]  /*1020*/  FSETP.GTU.FTZ.AND P2, PT, R16, 20, PT ;  /* 0x41a000001000780b */ /* 0x000fe20003f5c000 */
        /* <DEDUP_REMOVED lines=32> */
.L_x_4833:
[----:B------:R-:W-:Y:S05]  /*1230*/  BSYNC B0 ;  /* 0x0000000000007941 */ /* 0x000fea0003800000 */
.L_x_4832:
        /* <DEDUP_REMOVED lines=42> */
.L_x_4835:
[----:B------:R-:W-:Y:S05]  /*14e0*/  BSYNC B0 ;  /* 0x0000000000007941 */ /* 0x000fea0003800000 */
.L_x_4834:
        /* <DEDUP_REMOVED lines=33> */
.L_x_4837:
[----:B------:R-:W-:Y:S05]  /*1700*/  BSYNC B0 ;  /* 0x0000000000007941 */ /* 0x000fea0003800000 */
.L_x_4836:
        /* <DEDUP_REMOVED lines=33> */
.L_x_4839:
[----:B------:R-:W-:Y:S05]  /*1920*/  BSYNC B0 ;  /* 0x0000000000007941 */ /* 0x000fea0003800000 */
.L_x_4838:
        /* <DEDUP_REMOVED lines=33> */
.L_x_4841:
[----:B------:R-:W-:Y:S05]  /*1b40*/  BSYNC B0 ;  /* 0x0000000000007941 */ /* 0x000fea0003800000 */
.L_x_4840:
        /* <DEDUP_REMOVED lines=33> */
.L_x_4843:
[----:B------:R-:W-:Y:S05]  /*1d60*/  BSYNC B0 ;  /* 0x0000000000007941 */ /* 0x000fea0003800000 */
.L_x_4842:
        /* <DEDUP_REMOVED lines=33> */
.L_x_4845:
[----:B------:R-:W-:Y:S05]  /*1f80*/  BSYNC B0 ;  /* 0x0000000000007941 */ /* 0x000fea0003800000 */
.L_x_4844:
        /* <DEDUP_REMOVED lines=33> */
.L_x_4847:
[----:B------:R-:W-:Y:S05]  /*21a0*/  BSYNC B0 ;  /* 0x0000000000007941 */ /* 0x000fea0003800000 */
.L_x_4846:
        /* <DEDUP_REMOVED lines=30> */
.L_x_4851:
[----:B------:R-:W-:Y:S01]  /*2390*/  SHF.R.S32.HI R88, RZ, 0x1f, R77 ;  /* 0x0000001fff587819 */ /* 0x000fe2000001144d */
[----:B------:R-:W-:Y:S01]  /*23a0*/  IMAD.MOV.U32 R10, RZ, RZ, -0x100 ;  /* 0xffffff00ff0a7424 */ /* 0x000fe200078e00ff */
[----:B------:R-:W-:Y:S02]  /*23b0*/  PRMT R61, RZ, 0x7610, R61 ;  /* 0x00007610ff3d7816 */ /* 0x000fe4000000003d */
[----:B------:R-:W-:Y:S01]  /*23c0*/  PRMT R80, RZ, 0x7610, R80 ;  /* 0x00007610ff507816 */ /* 0x000fe20000000050 */
[----:B------:R-:W-:-:S02]  /*23d0*/  IMAD R12, R88, c[0x0][0x1a0], RZ ;  /* 0x00006800580c7a24 */ /* 0x000fc400078e02ff */
[----:B------:R-:W-:Y:S02]  /*23e0*/  IMAD R27, R41, R10, c[0x0][0x168] ;  /* 0x00005a00291b7624 */ /* 0x000fe400078e020a */
[----:B------:R-:W-:-:S03]  /*23f0*/  IMAD.WIDE.U32 R10, R77, c[0x0][0x1a0], R2 ;  /* 0x000068004d0a7a25 */ /* 0x000fc600078e0002 */
[-C--:B------:R-:W-:Y:S01]  /*2400*/  ISETP.GE.AND P6, PT, R2, R27.reuse, PT ;  /* 0x0000001b0200720c */ /* 0x080fe20003fc6270 */
[----:B------:R-:W-:Y:S01]  /*2410*/  IMAD R13, R77, c[0x0][0x1a4], R12 ;  /* 0x000069004d0d7a24 */ /* 0x000fe200078e020c */
[----:B------:R-:W-:Y:S02]  /*2420*/  ISETP.GE.AND P1, PT, R40, R27, PT ;  /* 0x0000001b2800720c */ /* 0x000fe40003f26270 */
[----:B------:R-:W-:Y:S01]  /*2430*/  LEA R12, P2, R10, R35, 0x1 ;  /* 0x000000230a0c7211 */ /* 0x000fe200078408ff */
[----:B------:R-:W-:Y:S01]  /*2440*/  IMAD.IADD R11, R11, 0x1, R13 ;  /* 0x000000010b0b7824 */ /* 0x000fe200078e020d */
[-C--:B------:R-:W-:Y:S02]  /*2450*/  ISETP.GE.AND P3, PT, R36, R27.reuse, PT ;  /* 0x0000001b2400720c */ /* 0x080fe40003f66270 */
[----:B------:R-:W-:Y:S02]  /*2460*/  ISETP.GE.AND P4, PT, R34, R27, PT ;  /* 0x0000001b2200720c */ /* 0x000fe40003f86270 */
[----:B------:R-:W-:-:S02]  /*2470*/  LEA.HI.X R13, R10, R31, R11, 0x1, P2 ;  /* 0x0000001f0a0d7211 */ /* 0x000fc400010f0c0b */
[-C--:B------:R-:W-:Y:S02]  /*2480*/  ISETP.GE.AND P2, PT, R38, R27.reuse, PT ;  /* 0x0000001b2600720c */ /* 0x080fe40003f46270 */
[-C--:B------:R-:W-:Y:S01]  /*2490*/  ISETP.GE.AND P5, PT, R32, R27.reuse, PT ;  /* 0x0000001b2000720c */ /* 0x080fe20003fa6270 */
[----:B------:R0:W2:Y:S01]  /*24a0*/  @!P6 LDG.E.U16 R61, [R12.64] ;  /* 0x000000040c3de981 */ /* 0x0000a2000c1e1500 */
[----:B------:R-:W-:-:S03]  /*24b0*/  ISETP.GE.AND P6, PT, R30, R27, PT ;  /* 0x0000001b1e00720c */ /* 0x000fc60003fc6270 */
[----:B------:R0:W3:Y:S01]  /*24c0*/  @!P1 LDG.E.U16 R80, [R12.64+0x40] ;  /* 0x000040040c509981 */ /* 0x0000e2000c1e1500 */
        /* <DEDUP_REMOVED lines=8> */
[----:B------:R0:W5:Y:S04]  /*2550*/  @!P3 LDG.E.U16 R81, [R12.64+0xc0] ;  /* 0x0000c0040c51b981 */ /* 0x000168000c1e1500 */
[----:B------:R0:W5:Y:S04]  /*2560*/  @!P4 LDG.E.U16 R82, [R12.64+0x100] ;  /* 0x000100040c52c981 */ /* 0x000168000c1e1500 */
[----:B------:R0:W5:Y:S04]  /*2570*/  @!P5 LDG.E.U16 R84, [R12.64+0x140] ;  /* 0x000140040c54d981 */ /* 0x000168000c1e1500 */
[----:B------:R0:W5:Y:S04]  /*2580*/  @!P6 LDG.E.U16 R83, [R12.64+0x180] ;  /* 0x000180040c53e981 */ /* 0x000168000c1e1500 */
[----:B------:R0:W5:Y:S01]  /*2590*/  @!P1 LDG.E.U16 R86, [R12.64+0x1c0] ;  /* 0x0001c0040c569981 */ /* 0x000162000c1e1500 */
[----:B------:R-:W-:Y:S01]  /*25a0*/  MOV R11, R37 ;  /* 0x00000025000b7202 */ /* 0x000fe20000000f00 */
[----:B------:R-:W-:-:S02]  /*25b0*/  IMAD R14, R88, c[0x0][0x188], RZ ;  /* 0x00006200580e7a24 */ /* 0x000fc400078e02ff */
[----:B------:R-:W-:Y:S02]  /*25c0*/  IMAD.MOV.U32 R10, RZ, RZ, R4 ;  /* 0x000000ffff0a7224 */ /* 0x000fe400078e0004 */
[C---:B------:R-:W-:Y:S02]  /*25d0*/  IMAD R15, R77.reuse, c[0x0][0x18c], R14 ;  /* 0x000063004d0f7a24 */ /* 0x040fe400078e020e */
[----:B------:R-:W-:-:S04]  /*25e0*/  IMAD.WIDE.U32 R10, R77, c[0x0][0x188], R10 ;  /* 0x000062004d0a7a25 */ /* 0x000fc800078e000a */
[----:B------:R-:W-:Y:S01]  /*25f0*/  IMAD.IADD R11, R11, 0x1, R15 ;  /* 0x000000010b0b7824 */ /* 0x000fe200078e020f */
[----:B------:R-:W-:-:S04]  /*2600*/  LEA R14, P1, R10, c[0x0][0x220], 0x2 ;  /* 0x000088000a0e7a11 */ /* 0x000fc800078210ff */
[----:B------:R-:W-:-:S05]  /*2610*/  LEA.HI.X R15, R10, c[0x0][0x224], R11, 0x2, P1 ;  /* 0x000089000a0f7a11 */ /* 0x000fca00008f140b */
[----:B------:R1:W5:Y:S01]  /*2620*/  LDG.E R85, [R14.64] ;  /* 0x000000040e557981 */ /* 0x000362000c1e1900 */
[----:B------:R-:W-:Y:S02]  /*2630*/  IMAD R88, R88, c[0x0][0x1c0], RZ ;  /* 0x0000700058587a24 */ /* 0x000fe400078e02ff */
[----:B------:R-:W-:-:S04]  /*2640*/  IMAD.WIDE.U32 R10, R77, c[0x0][0x1c0], R2 ;  /* 0x000070004d0a7a25 */ /* 0x000fc800078e0002 */
[----:B0-----:R-:W-:Y:S01]  /*2650*/  IMAD R13, R77, c[0x0][0x1c4], R88 ;  /* 0x000071004d0d7a24 */ /* 0x001fe200078e0258 */
[----:B------:R-:W-:-:S03]  /*2660*/  LEA R12, P1, R10, R33, 0x1 ;  /* 0x000000210a0c7211 */ /* 0x000fc600078208ff */
[----:B------:R-:W-:Y:S01]  /*2670*/  IMAD.IADD R11, R11, 0x1, R13 ;  /* 0x000000010b0b7824 */ /* 0x000fe200078e020d */
[----:B------:R-:W-:-:S04]  /*2680*/  ISETP.GE.AND P2, PT, R40, R27, PT ;  /* 0x0000001b2800720c */ /* 0x000fc80003f46270 */
[----:B------:R-:W-:Y:S02]  /*2690*/  LEA.HI.X R13, R10, R29, R11, 0x1, P1 ;  /* 0x0000001d0a0d7211 */ /* 0x000fe400008f0c0b */
[-C--:B------:R-:W-:Y:S02]  /*26a0*/  ISETP.GE.AND P1, PT, R2, R27.reuse, PT ;  /* 0x0000001b0200720c */ /* 0x080fe40003f26270 */
[----:B------:R-:W-:Y:S02]  /*26b0*/  ISETP.GE.AND P3, PT, R38, R27, PT ;  /* 0x0000001b2600720c */ /* 0x000fe40003f66270 */
[----:B------:R-:W-:Y:S02]  /*26c0*/  PRMT R91, RZ, 0x7610, R91 ;  /* 0x00007610ff5b7816 */ /* 0x000fe4000000005b */
[----:B------:R-:W-:Y:S02]  /*26d0*/  PRMT R94, RZ, 0x7610, R94 ;  /* 0x00007610ff5e7816 */ /* 0x000fe4000000005e */
[----:B------:R-:W-:-:S02]  /*26e0*/  PRMT R89, RZ, 0x7610, R89 ;  /* 0x00007610ff597816 */ /* 0x000fc40000000059 */
[----:B------:R-:W-:Y:S02]  /*26f0*/  PRMT R87, RZ, 0x7610, R87 ;  /* 0x00007610ff577816 */ /* 0x000fe40000000057 */
[----:B------:R-:W-:Y:S02]  /*2700*/  PRMT R90, RZ, 0x7610, R90 ;  /* 0x00007610ff5a7816 */ /* 0x000fe4000000005a */
[----:B-1----:R-:W-:Y:S02]  /*2710*/  PRMT R14, RZ, 0x7610, R14 ;  /* 0x00007610ff0e7816 */ /* 0x002fe4000000000e */
[-C--:B------:R-:W-:Y:S02]  /*2720*/  ISETP.GE.AND P4, PT, R30, R27.reuse, PT ;  /* 0x0000001b1e00720c */ /* 0x080fe40003f86270 */
[----:B------:R-:W-:Y:S02]  /*2730*/  ISETP.GE.AND P5, PT, R28, R27, PT ;  /* 0x0000001b1c00720c */ /* 0x000fe40003fa6270 */
[----:B------:R-:W-:-:S02]  /*2740*/  PRMT R15, RZ, 0x7610, R15 ;  /* 0x00007610ff0f7816 */ /* 0x000fc4000000000f */
[----:B------:R-:W-:Y:S01]  /*2750*/  PRMT R88, RZ, 0x7610, R88 ;  /* 0x00007610ff587816 */ /* 0x000fe20000000058 */
[----:B--2---:R0:W-:Y:S04]  /*2760*/  STS.U16 [R26], R61 ;  /* 0x0000003d1a007388 */ /* 0x0041e80000000400 */
[----:B---3--:R-:W-:Y:S04]  /*2770*/  STS.U16 [R25+0x40], R80 ;  /* 0x0000405019007388 */ /* 0x008fe80000000400 */
[----:B----4-:R-:W-:Y:S04]  /*2780*/  STS.U16 [R24+0x80], R79 ;  /* 0x0000804f18007388 */ /* 0x010fe80000000400 */
[----:B-----5:R-:W-:Y:S04]  /*2790*/  STS.U16 [R58+0xc0], R81 ;  /* 0x0000c0513a007388 */ /* 0x020fe80000000400 */
[----:B------:R-:W-:Y:S04]  /*27a0*/  STS.U16 [R57+0x100], R82 ;  /* 0x0001005239007388 */ /* 0x000fe80000000400 */
[----:B------:R1:W-:Y:S04]  /*27b0*/  STS.U16 [R55+0x140], R84 ;  /* 0x0001405437007388 */ /* 0x0003e80000000400 */
[----:B------:R-:W-:Y:S04]  /*27c0*/  STS.U16 [R60+0x180], R83 ;  /* 0x000180533c007388 */ /* 0x000fe80000000400 */
[----:B------:R-:W-:Y:S01]  /*27d0*/  STS.U16 [R59+0x1c0], R86 ;  /* 0x0001c0563b007388 */ /* 0x000fe20000000400 */
[----:B------:R-:W-:-:S06]  /*27e0*/  NOP ;  /* 0x0000000000007918 */ /* 0x000fcc0000000000 */
[----:B------:R2:W3:Y:S04]  /*27f0*/  @!P1 LDG.E.U16 R91, [R12.64] ;  /* 0x000000040c5b9981 */ /* 0x0004e8000c1e1500 */
[----:B------:R2:W4:Y:S04]  /*2800*/  @!P2 LDG.E.U16 R94, [R12.64+0x40] ;  /* 0x000040040c5ea981 */ /* 0x000528000c1e1500 */
[----:B------:R2:W5:Y:S01]  /*2810*/  @!P3 LDG.E.U16 R89, [R12.64+0x80] ;  /* 0x000080040c59b981 */ /* 0x000562000c1e1500 */
[-C--:B------:R-:W-:Y:S02]  /*2820*/  ISETP.GE.AND P1, PT, R36, R27.reuse, PT ;  /* 0x0000001b2400720c */ /* 0x080fe40003f26270 */
[-C--:B------:R-:W-:Y:S01]  /*2830*/  ISETP.GE.AND P2, PT, R34, R27.reuse, PT ;  /* 0x0000001b2200720c */ /* 0x080fe20003f46270 */
[----:B------:R2:W5:Y:S01]  /*2840*/  @!P4 LDG.E.U16 R15, [R12.64+0x180] ;  /* 0x000180040c0fc981 */ /* 0x000562000c1e1500 */
[----:B------:R-:W-:-:S03]  /*2850*/  ISETP.GE.AND P3, PT, R32, R27, PT ;  /* 0x0000001b2000720c */ /* 0x000fc60003f66270 */
[----:B------:R2:W5:Y:S04]  /*2860*/  @!P5 LDG.E.U16 R88, [R12.64+0x1c0] ;  /* 0x0001c0040c58d981 */ /* 0x000568000c1e1500 */
[----:B------:R-:W2:Y:S04]  /*2870*/  LDS.U16 R10, [R23] ;  /* 0x00000000170a7984 */ /* 0x000ea80000000400 */
[----:B------:R2:W5:Y:S04]  /*2880*/  @!P1 LDG.E.U16 R87, [R12.64+0xc0] ;  /* 0x0000c0040c579981 */ /* 0x000568000c1e1500 */
[----:B------:R2:W5:Y:S04]  /*2890*/  @!P2 LDG.E.U16 R90, [R12.64+0x100] ;  /* 0x000100040c5aa981 */ /* 0x000568000c1e1500 */
[----:B------:R2:W5:Y:S04]  /*28a0*/  @!P3 LDG.E.U16 R14, [R12.64+0x140] ;  /* 0x000140040c0eb981 */ /* 0x000568000c1e1500 */
[----:B0-----:R-:W0:Y:S04]  /*28b0*/  S2R R61, SR_TID.X ;  /* 0x00000000003d7919 */ /* 0x001e280000002100 */
[----:B------:R-:W0:Y:S01]  /*28c0*/  LDS.U16 R11, [R23+0x2] ;  /* 0x00000200170b7984 */ /* 0x000e220000000400 */
[----:B-1----:R-:W-:-:S03]  /*28d0*/  FMUL.FTZ R55, R85, 1.4426950216293334961 ;  /* 0x3fb8aa3b55377820 */ /* 0x002fc60000410000 */
[----:B--2---:R-:W1:Y:S01]  /*28e0*/  LDS.U16 R12, [R23+0x4] ;  /* 0x00000400170c7984 */ /* 0x004e620000000400 */
[----:B------:R-:W-:-:S03]  /*28f0*/  FMUL.FTZ R24, R55, R22 ;  /* 0x0000001637187220 */ /* 0x000fc60000410000 */
[----:B------:R-:W2:Y:S01]  /*2900*/  LDS.U16 R13, [R23+0x6] ;  /* 0x00000600170d7984 */ /* 0x000ea20000000400 */
[----:B------:R0:W-:Y:S01]  /*2910*/  MUFU.EX2 R84, R24 ;  /* 0x0000001800547308 */ /* 0x0001e20000000800 */
[C---:B------:R-:W-:Y:S02]  /*2920*/  FMUL.FTZ R25, R55.reuse, R21 ;  /* 0x0000001537197220 */ /* 0x040fe40000410000 */
[----:B------:R-:W-:Y:S02]  /*2930*/  FMUL.FTZ R26, R55, R20 ;  /* 0x00000014371a7220 */ /* 0x000fe40000410000 */
[----:B0-----:R-:W-:-:S03]  /*2940*/  IMAD.SHL.U32 R24, R61, 0x8, RZ ;  /* 0x000000083d187824 */ /* 0x001fc600078e00ff */
[----:B------:R0:W0:Y:S02]  /*2950*/  MUFU.EX2 R85, R25 ;  /* 0x0000001900557308 */ /* 0x0000240000000800 */
[----:B------:R-:W-:Y:S02]  /*2960*/  ISETP.GE.U32.AND P6, PT, R24, R27, PT ;  /* 0x0000001b1800720c */ /* 0x000fe40003fc6070 */
[----:B------:R-:W2:Y:S01]  /*2970*/  LDS.U16 R24, [R23+0x8] ;  /* 0x0000080017187984 */ /* 0x000ea20000000400 */
[----:B------:R-:W-:-:S03]  /*2980*/  PRMT R10, RZ, 0x5410, R10 ;  /* 0x00005410ff0a7816 */ /* 0x000fc6000000000a */
[----:B------:R0:W1:Y:S02]  /*2990*/  MUFU.EX2 R86, R26 ;  /* 0x0000001a00567308 */ /* 0x0000640000000800 */
[----:B0-----:R-:W0:Y:S01]  /*29a0*/  LDS.U16 R25, [R23+0xa] ;  /* 0x00000a0017197984 */ /* 0x001e220000000400 */
[----:B------:R-:W-:-:S03]  /*29b0*/  FMUL.FTZ R83, R73, R10 ;  /* 0x0000000a49537220 */ /* 0x000fc60000410000 */
[----:B------:R-:W-:Y:S04]  /*29c0*/  LDS.U16 R10, [R23+0xe] ;  /* 0x00000e00170a7984 */ /* 0x000fe80000000400 */
[----:B------:R0:W0:Y:S01]  /*29d0*/  LDS.U16 R26, [R23+0xc] ;  /* 0x00000c00171a7984 */ /* 0x0000220000000400 */
[----:B------:R-:W-:Y:S01]  /*29e0*/  PRMT R11, RZ, 0x5410, R11 ;  /* 0x00005410ff0b7816 */ /* 0x000fe2000000000b */
[----:B------:R-:W-:Y:S01]  /*29f0*/  FMUL.FTZ R57, R55, R19 ;  /* 0x0000001337397220 */ /* 0x000fe20000410000 */
[----:B------:R-:W-:-:S03]  /*2a00*/  ISETP.GE.U32.AND P1, PT, R54, R27, PT ;  /* 0x0000001b3600720c */ /* 0x000fc60003f26070 */
[----:B------:R-:W-:Y:S02]  /*2a10*/  FMUL.FTZ R11, R74, R11 ;  /* 0x0000000b4a0b7220 */ /* 0x000fe40000410000 */
[----:B------:R-:W2:Y:S03]  /*2a20*/  MUFU.EX2 R57, R57 ;  /* 0x0000003900397308 */ /* 0x000ea60000000800 */
[----:B------:R-:W-:Y:S02]  /*2a30*/  FSEL R92, R11, RZ, !P1 ;  /* 0x000000ff0b5c7208 */ /* 0x000fe40004800000 */
[----:B-1----:R-:W-:Y:S01]  /*2a40*/  PRMT R11, RZ, 0x5410, R12 ;  /* 0x00005410ff0b7816 */ /* 0x002fe2000000000c */
[C---:B------:R-:W-:Y:S01]  /*2a50*/  FMUL.FTZ R58, R55.reuse, R18 ;  /* 0x00000012373a7220 */ /* 0x040fe20000410000 */
[----:B--2---:R-:W-:Y:S01]  /*2a60*/  PRMT R12, RZ, 0x5410, R13 ;  /* 0x00005410ff0c7816 */ /* 0x004fe2000000000d */
[----:B------:R-:W-:Y:S01]  /*2a70*/  FMUL.FTZ R59, R55, R17 ;  /* 0x00000011373b7220 */ /* 0x000fe20000410000 */
[----:B------:R-:W-:Y:S01]  /*2a80*/  ISETP.GE.U32.AND P2, PT, R52, R27, PT ;  /* 0x0000001b3400720c */ /* 0x000fe20003f46070 */
[----:B------:R-:W-:Y:S01]  /*2a90*/  FMUL.FTZ R11, R72, R11 ;  /* 0x0000000b480b7220 */ /* 0x000fe20000410000 */
[----:B------:R-:W-:-:S02]  /*2aa0*/  FSEL R83, R83, RZ, !P6 ;  /* 0x000000ff53537208 */ /* 0x000fc40007000000 */
[----:B------:R-:W-:Y:S01]  /*2ab0*/  FSEL R85, R85, 1, !P1 ;  /* 0x3f80000055557808 */ /* 0x000fe20004800000 */
[----:B------:R-:W1:Y:S01]  /*2ac0*/  MUFU.EX2 R58, R58 ;  /* 0x0000003a003a7308 */ /* 0x000e620000000800 */
[----:B------:R-:W-:Y:S01]  /*2ad0*/  FMUL.FTZ R12, R75, R12 ;  /* 0x0000000c4b0c7220 */ /* 0x000fe20000410000 */
[----:B------:R-:W-:Y:S01]  /*2ae0*/  ISETP.GE.U32.AND P3, PT, R50, R27, PT ;  /* 0x0000001b3200720c */ /* 0x000fe20003f66070 */
[----:B------:R-:W-:Y:S01]  /*2af0*/  FMUL.FTZ R60, R55, R16 ;  /* 0x00000010373c7220 */ /* 0x000fe20000410000 */
[----:B------:R-:W-:Y:S02]  /*2b00*/  FSEL R86, R86, 1, !P2 ;  /* 0x3f80000056567808 */ /* 0x000fe40005000000 */
[----:B------:R-:W-:Y:S01]  /*2b10*/  FSEL R93, R11, RZ, !P2 ;  /* 0x000000ff0b5d7208 */ /* 0x000fe20005000000 */
[----:B------:R-:W-:Y:S01]  /*2b20*/  FFMA.FTZ R11, R83, R85, R92 ;  /* 0x00000055530b7223 */ /* 0x000fe2000001005c */
[----:B------:R-:W2:Y:S01]  /*2b30*/  MUFU.EX2 R59, R59 ;  /* 0x0000003b003b7308 */ /* 0x000ea20000000800 */
[----:B------:R-:W-:Y:S01]  /*2b40*/  FSEL R84, R84, 1, !P6 ;  /* 0x3f80000054547808 */ /* 0x000fe20007000000 */
[----:B------:R-:W-:Y:S01]  /*2b50*/  FMUL.FTZ R55, R55, R0 ;  /* 0x0000000037377220 */ /* 0x000fe20000410000 */
[----:B------:R-:W-:Y:S01]  /*2b60*/  FSEL R81, R57, 1, !P3 ;  /* 0x3f80000039517808 */ /* 0x000fe20005800000 */
[----:B------:R-:W-:Y:S01]  /*2b70*/  FFMA.FTZ R11, R86, R11, R93 ;  /* 0x0000000b560b7223 */ /* 0x000fe2000001005d */
[----:B------:R-:W-:-:S02]  /*2b80*/  PRMT R24, RZ, 0x5410, R24 ;  /* 0x00005410ff187816 */ /* 0x000fc40000000018 */
[----:B------:R-:W-:Y:S01]  /*2b90*/  FSEL R96, R12, RZ, !P3 ;  /* 0x000000ff0c607208 */ /* 0x000fe20005800000 */
[----:B------:R-:W2:Y:S01]  /*2ba0*/  MUFU.EX2 R60, R60 ;  /* 0x0000003c003c7308 */ /* 0x000ea20000000800 */
[----:B0-----:R-:W-:Y:S01]  /*2bb0*/  FMUL.FTZ R23, R84, R85 ;  /* 0x0000005554177220 */ /* 0x001fe20000410000 */
[----:B------:R-:W-:Y:S01]  /*2bc0*/  PRMT R25, RZ, 0x5410, R25 ;  /* 0x00005410ff197816 */ /* 0x000fe20000000019 */
[----:B------:R-:W-:Y:S01]  /*2bd0*/  FMUL.FTZ R24, R71, R24 ;  /* 0x0000001847187220 */ /* 0x000fe20000410000 */
[----:B------:R-:W-:Y:S01]  /*2be0*/  ISETP.GE.U32.AND P4, PT, R48, R27, PT ;  /* 0x0000001b3000720c */ /* 0x000fe20003f86070 */
[C---:B------:R-:W-:Y:S01]  /*2bf0*/  FFMA.FTZ R12, R81.reuse, R11, R96 ;  /* 0x0000000b510c7223 */ /* 0x040fe20000010060 */
[----:B------:R-:W-:Y:S02]  /*2c00*/  PRMT R11, RZ, 0x5410, R26 ;  /* 0x00005410ff0b7816 */ /* 0x000fe4000000001a */
[----:B------:R-:W0:Y:S01]  /*2c10*/  MUFU.EX2 R55, R55 ;  /* 0x0000003700377308 */ /* 0x000e220000000800 */
[----:B------:R-:W-:Y:S01]  /*2c20*/  FMUL.FTZ R82, R86, R23 ;  /* 0x0000001756527220 */ /* 0x000fe20000410000 */
[----:B------:R-:W-:Y:S01]  /*2c30*/  ISETP.GE.U32.AND P5, PT, R46, R27, PT ;  /* 0x0000001b2e00720c */ /* 0x000fe20003fa6070 */
[----:B------:R-:W-:Y:S01]  /*2c40*/  FMUL.FTZ R25, R76, R25 ;  /* 0x000000194c197220 */ /* 0x000fe20000410000 */
[----:B-1----:R-:W-:Y:S01]  /*2c50*/  FSEL R80, R58, 1, !P4 ;  /* 0x3f8000003a507808 */ /* 0x002fe20006000000 */
[----:B------:R-:W-:Y:S01]  /*2c60*/  FMUL.FTZ R99, R70, R11 ;  /* 0x0000000b46637220 */ /* 0x000fe20000410000 */
[----:B------:R-:W-:Y:S01]  /*2c70*/  FSEL R95, R24, RZ, !P4 ;  /* 0x000000ff185f7208 */ /* 0x000fe20006000000 */
[----:B------:R-:W-:Y:S01]  /*2c80*/  FMUL.FTZ R23, R81, R82 ;  /* 0x0000005251177220 */ /* 0x000fe20000410000 */
[----:B------:R-:W-:-:S02]  /*2c90*/  PRMT R11, RZ, 0x5410, R10 ;  /* 0x00005410ff0b7816 */ /* 0x000fc4000000000a */
[----:B------:R-:W-:Y:S01]  /*2ca0*/  ISETP.GE.U32.AND P6, PT, R44, R27, PT ;  /* 0x0000001b2c00720c */ /* 0x000fe20003fc6070 */
[C---:B------:R-:W-:Y:S01]  /*2cb0*/  FFMA.FTZ R12, R80.reuse, R12, R95 ;  /* 0x0000000c500c7223 */ /* 0x040fe2000001005f */
[----:B--2---:R-:W-:Y:S02]  /*2cc0*/  FSEL R79, R59, 1, !P5 ;  /* 0x3f8000003b4f7808 */ /* 0x004fe40006800000 */
[----:B------:R-:W-:Y:S01]  /*2cd0*/  FSEL R98, R25, RZ, !P5 ;  /* 0x000000ff19627208 */ /* 0x000fe20006800000 */
[----:B------:R-:W-:Y:S01]  /*2ce0*/  FMUL.FTZ R58, R80, R23 ;  /* 0x00000017503a7220 */ /* 0x000fe20000410000 */
[----:B------:R-:W-:Y:S01]  /*2cf0*/  ISETP.GE.U32.AND P1, PT, R42, R27, PT ;  /* 0x0000001b2a00720c */ /* 0x000fe20003f26070 */
[----:B------:R-:W-:Y:S01]  /*2d00*/  FMUL.FTZ R11, R78, R11 ;  /* 0x0000000b4e0b7220 */ /* 0x000fe20000410000 */
[----:B------:R-:W-:Y:S01]  /*2d10*/  FSEL R82, R60, 1, !P6 ;  /* 0x3f8000003c527808 */ /* 0x000fe20007000000 */
[----:B------:R-:W-:Y:S01]  /*2d20*/  FFMA.FTZ R12, R79, R12, R98 ;  /* 0x0000000c4f0c7223 */ /* 0x000fe20000010062 */
[----:B------:R-:W-:Y:S01]  /*2d30*/  FSEL R99, R99, RZ, !P6 ;  /* 0x000000ff63637208 */ /* 0x000fe20007000000 */
[----:B------:R-:W-:Y:S01]  /*2d40*/  FMUL.FTZ R13, R79, R58 ;  /* 0x0000003a4f0d7220 */ /* 0x000fe20000410000 */
[----:B0-----:R-:W-:-:S02]  /*2d50*/  FSEL R100, R55, 1, !P1 ;  /* 0x3f80000037647808 */ /* 0x001fc40004800000 */
        /* <DEDUP_REMOVED lines=18> */
[C---:B------:R-:W-:Y:S02]  /*2e80*/  IADD3 R26, R43.reuse, 0x20, RZ ;  /* 0x000000202b1a7810 */ /* 0x040fe40007ffe0ff */
[C---:B------:R-:W-:Y:S02]  /*2e90*/  IADD3 R24, R43.reuse, 0x40, RZ ;  /* 0x000000402b187810 */ /* 0x040fe40007ffe0ff */
[----:B------:R-:W-:-:S02]  /*2ea0*/  LEA.HI.SX32 R23, R43, R43, 0x1b ;  /* 0x0000002b2b177211 */ /* 0x000fc400078fdaff */
[-C--:B------:R-:W-:Y:S02]  /*2eb0*/  LEA.HI.SX32 R25, R26, R43.reuse, 0x1b ;  /* 0x0000002b1a197211 */ /* 0x080fe400078fdaff */
[----:B------:R-:W-:Y:S02]  /*2ec0*/  LEA.HI.SX32 R24, R24, R43, 0x1b ;  /* 0x0000002b18187211 */ /* 0x000fe400078fdaff */
[----:B------:R-:W-:Y:S01]  /*2ed0*/  SHF.L.U32 R26, R23, 0x1, RZ ;  /* 0x00000001171a7819 */ /* 0x000fe200000006ff */
[----:B------:R-:W-:Y:S02]  /*2ee0*/  IMAD.SHL.U32 R25, R25, 0x2, RZ ;  /* 0x0000000219197824 */ /* 0x000fe400078e00ff */
[----:B------:R-:W-:Y:S02]  /*2ef0*/  IMAD.SHL.U32 R24, R24, 0x2, RZ ;  /* 0x0000000218187824 */ /* 0x000fe400078e00ff */
[C---:B0-----:R-:W-:Y:S02]  /*2f00*/  @P1 FFMA.FTZ R11, R10.reuse, R12, R11 ;  /* 0x0000000c0a0b1223 */ /* 0x041fe4000001000b */
[----:B-1----:R-:W-:-:S05]  /*2f10*/  @P1 FMUL.FTZ R10, R10, R13 ;  /* 0x0000000d0a0a1220 */ /* 0x002fca0000410000 */
[----:B------:R-:W-:Y:S01]  /*2f20*/  SHFL.UP PT, R23, R10, 0x8, RZ ;  /* 0x050000000a177989 */ /* 0x000fe200000e00ff */
[C---:B------:R-:W-:Y:S02]  /*2f30*/  ISETP.GE.AND P1, PT, R43.reuse, 0x8, PT ;  /* 0x000000082b00780c */ /* 0x040fe40003f26270 */
[C---:B------:R-:W-:Y:S02]  /*2f40*/  IADD3 R12, R43.reuse, 0x60, RZ ;  /* 0x000000602b0c7810 */ /* 0x040fe40007ffe0ff */
[C---:B------:R-:W-:Y:S02]  /*2f50*/  IADD3 R102, R43.reuse, 0x80, RZ ;  /* 0x000000802b667810 */ /* 0x040fe40007ffe0ff */
[----:B------:R-:W-:Y:S02]  /*2f60*/  IADD3 R58, R43, 0xa0, RZ ;  /* 0x000000a02b3a7810 */ /* 0x000fe40007ffe0ff */
[-C--:B------:R-:W-:Y:S02]  /*2f70*/  LEA.HI.SX32 R13, R12, R43.reuse, 0x1b ;  /* 0x0000002b0c0d7211 */ /* 0x080fe400078fdaff */
[----:B------:R-:W-:-:S02]  /*2f80*/  LEA.HI.SX32 R102, R102, R43, 0x1b ;  /* 0x0000002b66667211 */ /* 0x000fc400078fdaff */
[----:B------:R-:W-:Y:S01]  /*2f90*/  LEA.HI.SX32 R55, R58, R43, 0x1b ;  /* 0x0000002b3a377211 */ /* 0x000fe200078fdaff */
[----:B------:R-:W-:Y:S01]  /*2fa0*/  IMAD.SHL.U32 R58, R13, 0x2, RZ ;  /* 0x000000020d3a7824 */ /* 0x000fe200078e00ff */
[----:B------:R-:W-:-:S03]  /*2fb0*/  SHF.L.U32 R57, R102, 0x1, RZ ;  /* 0x0000000166397819 */ /* 0x000fc600000006ff */
[----:B------:R-:W-:Y:S01]  /*2fc0*/  IMAD.SHL.U32 R55, R55, 0x2, RZ ;  /* 0x0000000237377824 */ /* 0x000fe200078e00ff */
[C---:B------:R-:W-:Y:S01]  /*2fd0*/  IADD3 R60, R43.reuse, 0xc0, RZ ;  /* 0x000000c02b3c7810 */ /* 0x040fe20007ffe0ff */
[----:B---3--:R-:W-:Y:S04]  /*2fe0*/  STS.U16 [R26+0x210], R91 ;  /* 0x0002105b1a007388 */ /* 0x008fe80000000400 */
[----:B----4-:R-:W-:Y:S04]  /*2ff0*/  STS.U16 [R25+0x250], R94 ;  /* 0x0002505e19007388 */ /* 0x010fe80000000400 */
[----:B-----5:R-:W-:Y:S04]  /*3000*/  STS.U16 [R24+0x290], R89 ;  /* 0x0002905918007388 */ /* 0x020fe80000000400 */
[----:B------:R-:W0:Y:S01]  /*3010*/  SHFL.UP PT, R89, R11, 0x8, RZ ;  /* 0x050000000b597989 */ /* 0x000e2200000e00ff */
[----:B------:R-:W-:-:S02]  /*3020*/  IADD3 R12, R43, 0xe0, RZ ;  /* 0x000000e02b0c7810 */ /* 0x000fc40007ffe0ff */
[-C--:B------:R-:W-:Y:S02]  /*3030*/  LEA.HI.SX32 R60, R60, R43.reuse, 0x1b ;  /* 0x0000002b3c3c7211 */ /* 0x080fe400078fdaff */
[----:B------:R-:W-:Y:S01]  /*3040*/  LEA.HI.SX32 R12, R12, R43, 0x1b ;  /* 0x0000002b0c0c7211 */ /* 0x000fe200078fdaff */
[----:B------:R-:W-:Y:S04]  /*3050*/  STS.U16 [R58+0x2d0], R87 ;  /* 0x0002d0573a007388 */ /* 0x000fe80000000400 */
[----:B------:R-:W-:Y:S04]  /*3060*/  STS.U16 [R57+0x310], R90 ;  /* 0x0003105a39007388 */ /* 0x000fe80000000400 */
[----:B------:R-:W-:Y:S01]  /*3070*/  STS.U16 [R55+0x350], R14 ;  /* 0x0003500e37007388 */ /* 0x000fe20000000400 */
[----:B0-----:R-:W-:-:S02]  /*3080*/  @P1 FFMA.FTZ R11, R10, R89, R11 ;  /* 0x000000590a0b1223 */ /* 0x001fc4000001000b */
[----:B------:R-:W-:-:S03]  /*3090*/  @P1 FMUL.FTZ R10, R10, R23 ;  /* 0x000000170a0a1220 */ /* 0x000fc60000410000 */
[----:B------:R-:W0:Y:S04]  /*30a0*/  SHFL.UP PT, R14, R11, 0x10, RZ ;  /* 0x060000000b0e7989 */ /* 0x000e2800000e00ff */
[----:B------:R-:W1:Y:S01]  /*30b0*/  SHFL.UP PT, R87, R10, 0x10, RZ ;  /* 0x060000000a577989 */ /* 0x000e6200000e00ff */
[----:B------:R-:W-:Y:S02]  /*30c0*/  IMAD.SHL.U32 R60, R60, 0x2, RZ ;  /* 0x000000023c3c7824 */ /* 0x000fe400078e00ff */
[----:B------:R-:W-:Y:S01]  /*30d0*/  IMAD.SHL.U32 R59, R12, 0x2, RZ ;  /* 0x000000020c3b7824 */ /* 0x000fe200078e00ff */
[----:B------:R-:W-:Y:S01]  /*30e0*/  SHF.L.U32 R107, R77, 0x3, RZ ;  /* 0x000000034d6b7819 */ /* 0x000fe200000006ff */
[----:B------:R-:W-:Y:S02]  /*30f0*/  IMAD.MOV.U32 R13, RZ, RZ, RZ ;  /* 0x000000ffff0d7224 */ /* 0x000fe400078e00ff */
[----:B------:R-:W-:Y:S01]  /*3100*/  IMAD.MOV.U32 R12, RZ, RZ, 0x3f800000 ;  /* 0x3f800000ff0c7424 */ /* 0x000fe200078e00ff */
[----:B------:R-:W-:Y:S01]  /*3110*/  ISETP.GE.AND P1, PT, R43, 0x10, PT ;  /* 0x000000102b00780c */ /* 0x000fe20003f26270 */
[----:B------:R2:W-:Y:S04]  /*3120*/  STS.U16 [R60+0x390], R15 ;  /* 0x0003900f3c007388 */ /* 0x0005e80000000400 */
[----:B------:R-:W-:Y:S01]  /*3130*/  STS.U16 [R59+0x3d0], R88 ;  /* 0x0003d0583b007388 */ /* 0x000fe20000000400 */
[----:B------:R-:W-:-:S06]  /*3140*/  NOP ;  /* 0x0000000000007918 */ /* 0x000fcc0000000000 */
[----:B------:R-:W3:Y:S01]  /*3150*/  @!P0 LDS.64 R12, [R107+0x440] ;  /* 0x000440006b0c8984 */ /* 0x000ee20000000a00 */
[C---:B--2---:R-:W-:Y:S01]  /*3160*/  IMAD.SHL.U32 R15, R43.reuse, 0x8, RZ ;  /* 0x000000082b0f7824 */ /* 0x044fe200078e00ff */
[----:B------:R-:W-:-:S04]  /*3170*/  ISETP.NE.AND P2, PT, R43, 0x1f, PT ;  /* 0x0000001f2b00780c */ /* 0x000fc80003f45270 */
[----:B------:R-:W-:Y:S01]  /*3180*/  LEA.HI.SX32 R15, R15, R15, 0x1b ;  /* 0x0000000f0f0f7211 */ /* 0x000fe200078fdaff */
[C---:B0-----:R-:W-:Y:S02]  /*3190*/  @P1 FFMA.FTZ R11, R10.reuse, R14, R11 ;  /* 0x0000000e0a0b1223 */ /* 0x041fe4000001000b */
[----:B-1----:R-:W-:Y:S01]  /*31a0*/  @P1 FMUL.FTZ R10, R10, R87 ;  /* 0x000000570a0a1220 */ /* 0x002fe20000410000 */
        /* <DEDUP_REMOVED lines=22> */
[C---:B------:R-:W-:Y:S01]  /*3310*/  FFMA.FTZ R15, R14.reuse, R13, R15 ;  /* 0x0000000d0e0f7223 */ /* 0x040fe2000001000f */
[----:B------:R-:W-:Y:S01]  /*3320*/  PRMT R13, RZ, 0x5410, R90 ;  /* 0x00005410ff0d7816 */ /* 0x000fe2000000005a */
[----:B------:R-:W-:-:S06]  /*3330*/  FMUL.FTZ R14, R14, R12 ;  /* 0x0000000c0e0e7220 */ /* 0x000fcc0000410000 */
[----:B--2---:R-:W-:Y:S01]  /*3340*/  @P1 FFMA.FTZ R106, R105, R104, R106 ;  /* 0x00000068696a1223 */ /* 0x004fe2000001006a */
[----:B------:R-:W-:-:S03]  /*3350*/  ISETP.NE.AND P1, PT, R61, RZ, PT ;  /* 0x000000ff3d00720c */ /* 0x000fc60003f25270 */
[----:B------:R-:W-:-:S04]  /*3360*/  FFMA.FTZ R83, R84, R106, R83 ;  /* 0x0000006a54537223 */ /* 0x000fc80000010053 */
[----:B------:R-:W-:-:S04]  /*3370*/  FFMA.FTZ R85, R85, R83, R92 ;  /* 0x0000005355557223 */ /* 0x000fc8000001005c */
[----:B------:R-:W-:Y:S02]  /*3380*/  FFMA.FTZ R86, R86, R85, R93 ;  /* 0x0000005556567223 */ /* 0x000fe4000001005d */
        /* <DEDUP_REMOVED lines=9> */
.L_x_4850:
[----:B------:R-:W-:Y:S05]  /*3420*/  BSYNC B0 ;  /* 0x0000000000007941 */ /* 0x000fea0003800000 */
.L_x_4849:
[----:B------:R-:W-:Y:S01]  /*3430*/  FFMA.FTZ R81, R81, R86, R96 ;  /* 0x0000005651517223 */ /* 0x000fe20000010060 */
[----:B------:R-:W-:Y:S01]  /*3440*/  IADD3 R77, R77, 0x1, RZ ;  /* 0x000000014d4d7810 */ /* 0x000fe20007ffe0ff */
[----:B------:R-:W-:Y:S01]  /*3450*/  FFMA.FTZ R62, R13, R83, R62 ;  /* 0x000000530d3e7223 */ /* 0x000fe2000001003e */
[----:B0-----:R-:W-:Y:S01]  /*3460*/  PRMT R10, RZ, 0x5410, R91 ;  /* 0x00005410ff0a7816 */ /* 0x001fe2000000005b */
        /* <DEDUP_REMOVED lines=13> */
[----:B------:R-:W-:-:S02]  /*3540*/  FFMA.FTZ R100, R100, R82, R101 ;  /* 0x0000005264647223 */ /* 0x000fc40000010065 */
[----:B------:R-:W-:Y:S02]  /*3550*/  FFMA.FTZ R65, R102, R81, R65 ;  /* 0x0000005166417223 */ /* 0x000fe40000010041 */
[----:B------:R-:W-:Y:S02]  /*3560*/  FFMA.FTZ R66, R103, R80, R66 ;  /* 0x0000005067427223 */ /* 0x000fe40000010042 */
[----:B------:R-:W-:Y:S02]  /*3570*/  FFMA.FTZ R68, R11, R82, R68 ;  /* 0x000000520b447223 */ /* 0x000fe40000010044 */
[----:B------:R-:W-:Y:S01]  /*3580*/  FFMA.FTZ R69, R10, R100, R69 ;  /* 0x000000640a457223 */ /* 0x000fe20000010045 */
[----:B------:R-:W-:Y:S01]  /*3590*/  @P1 CALL.REL.NOINC `(.L_x_4848) ;  /* 0x0000001000001944 */ /* 0x000fe20003c00000 */
[----:B------:R-:W-:Y:S05]  /*35a0*/  BRA `(.L_x_4851) ;  /* 0xffffede000007947 */ /* 0x000fea000383ffff */
.L_x_4848:
        /* <DEDUP_REMOVED lines=12> */
[----:B------:R0:W-:Y:S04]  /*3670*/  STS.U16 [R23+0x2], R0 ;  /* 0x0000020017007388 */ /* 0x0001e80000000400 */
[----:B------:R-:W-:Y:S04]  /*3680*/  STS.U16 [R23+0x4], R64 ;  /* 0x0000044017007388 */ /* 0x000fe80000000400 */
[----:B------:R-:W-:Y:S01]  /*3690*/  STS.U16 [R23+0x6], R10 ;  /* 0x0000060a17007388 */ /* 0x000fe20000000400 */
[----:B0-----:R-:W-:-:S03]  /*36a0*/  IMAD R0, R97, c[0x0][0x200], RZ ;  /* 0x0000800061007a24 */ /* 0x001fc600078e02ff */
[----:B------:R-:W-:Y:S01]  /*36b0*/  STS.U16 [R23+0x8], R66 ;  /* 0x0000084217007388 */ /* 0x000fe20000000400 */
[----:B------:R-:W-:-:S03]  /*36c0*/  IMAD R15, R47, c[0x0][0x204], R0 ;  /* 0x000081002f0f7a24 */ /* 0x000fc600078e0200 */
        /* <DEDUP_REMOVED lines=31> */
.L_x_4853:
[----:B------:R-:W-:Y:S05]  /*38c0*/  BSYNC B0 ;  /* 0x0000000000007941 */ /* 0x000fea0003800000 */
.L_x_4852:
[----:B------:R-:W-:Y:S01]  /*38d0*/  MOV R13, R65 ;  /* 0x00000041000d7202 */ /* 0x000fe20000000f00 */
[----:B------:R-:W-:Y:S01]  /*38e0*/  IMAD.MOV.U32 R12, RZ, RZ, R10 ;  /* 0x000000ffff0c7224 */ /* 0x000fe200078e000a */
[-C--:B------:R-:W-:Y:S01]  /*38f0*/  ISETP.GE.AND P5, PT, R30, R23.reuse, PT ;  /* 0x000000171e00720c */ /* 0x080fe20003fa6270 */
[----:B0-----:R-:W-:Y:S01]  /*3900*/  IMAD R17, R53, c[0x0][0x208], RZ ;  /* 0x0000820035117a24 */ /* 0x001fe200078e02ff */
[-C--:B------:R-:W-:Y:S01]  /*3910*/  ISETP.GE.AND P6, PT, R28, R23.reuse, PT ;  /* 0x000000171c00720c */ /* 0x080fe20003fc6270 */
[C---:B------:R-:W-:Y:S01]  /*3920*/  IMAD.SHL.U32 R15, R41.reuse, 0x100, RZ ;  /* 0x00000100290f7824 */ /* 0x040fe200078e00ff */
        /* <DEDUP_REMOVED lines=9> */
[----:B------:R-:W-:-:S04]  /*39c0*/  IADD3 R15, P0, R15, R12, RZ ;  /* 0x0000000c0f0f7210 */ /* 0x000fc80007f1e0ff */
[----:B------:R-:W-:Y:S02]  /*39d0*/  IADD3.X R12, R17, R0, R13, P0, !PT ;  /* 0x00000000110c7210 */ /* 0x000fe400007fe40d */
[C---:B------:R-:W-:Y:S02]  /*39e0*/  LEA R10, P2, R15.reuse, R10, 0x1 ;  /* 0x0000000a0f0a7211 */ /* 0x040fe400078408ff */
[----:B------:R-:W-:Y:S02]  /*39f0*/  ISETP.GE.AND P0, PT, R40, R23, PT ;  /* 0x000000172800720c */ /* 0x000fe40003f06270 */
[----:B------:R-:W-:Y:S02]  /*3a00*/  LEA.HI.X R11, R15, R11, R12, 0x1, P2 ;  /* 0x0000000b0f0b7211 */ /* 0x000fe400010f0c0c */
        /* <DEDUP_REMOVED lines=19> */
.L_x_4854:
[----:B------:R-:W-:Y:S05]  /*3b40*/  EXIT ;  /* 0x000000000000794d */ /* 0x000fea0003800000 */
.L_x_4856:
        /* <DEDUP_REMOVED lines=11> */
.L_x_5454:


//--------------------- .text._Z25selective_scan_fwd_kernelI32Selective_Scan_fwd_kernel_traitsILi32ELi8ELi1ELb0ELb1ELb1ELb1EN3c108BFloat16EfEEv13SSMParamsBase --------------------------
	.section	.text._Z25selective_scan_fwd_kernelI32Selective_Scan_fwd_kernel_traitsILi32ELi8ELi1ELb0ELb1ELb1ELb1EN3c108BFloat16EfEEv13SSMParamsBase,"ax",@progbits
	.sectioninfo	@"SHI_REGISTERS=110"
	.align	128
        .global         _Z25selective_scan_fwd_kernelI32Selective_Scan_fwd_kernel_traitsILi32ELi8ELi1ELb0ELb1ELb1ELb1EN3c108BFloat16EfEEv13SSMParamsBase
        .type           _Z25selective_scan_fwd_kernelI32Selective_Scan_fwd_kernel_traitsILi32ELi8ELi1ELb0ELb1ELb1ELb1EN3c108BFloat16EfEEv13SSMParamsBase,@function
        .size           _Z25selective_scan_fwd_kernelI32Selective_Scan_fwd_kernel_traitsILi32ELi8ELi1ELb0ELb1ELb1ELb1EN3c108BFloat16EfEEv13SSMParamsBase,(.L_x_5455 - _Z25selective_scan_fwd_kernelI32Selective_Scan_fwd_kernel_traitsILi32ELi8ELi1ELb0ELb1ELb1ELb1EN3c108BFloat16EfEEv13SSMParamsBase)
        .other          _Z25selective_scan_fwd_kernelI32Selective_Scan_fwd_kernel_traitsILi32ELi8ELi1ELb0ELb1ELb1ELb1EN3c108BFloat16EfEEv13SSMParamsBase,@"STO_CUDA_ENTRY STV_DEFAULT"
_Z25selective_scan_fwd_kernelI32Selective_Scan_fwd_kernel_traitsILi32ELi8ELi1ELb0ELb1ELb1ELb1EN3c108BFloat16EfEEv13SSMParamsBase:
.text._Z25selective_scan_fwd_kernelI32Selective_Scan_fwd_kernel_traitsILi32ELi8ELi1ELb0ELb1ELb1ELb1EN3c108BFloat16EfEEv13SSMParamsBase:
        /* <DEDUP_REMOVED lines=23> */
[----:B--2---:R-:W-:Y:S01]  /*0170*/  IMAD.MOV.U32 R6, RZ, RZ, RZ ;  /* 0x000000ffff067224 */ /* 0x004fe200078e00ff */
[----:B0-----:R-:W-:Y:S01]  /*0180*/  SHF.R.S32.HI R88, RZ, 0x1f, R26 ;  /* 0x0000001fff587819 */ /* 0x001fe2000001141a */
[----:B---3--:R-:W-:-:S04]  /*0190*/  IMAD.MOV R8, RZ, RZ, -R7 ;  /* 0x000000ffff087224 */ /* 0x008fc800078e0a07 */
[----:B------:R-:W-:-:S04]  /*01a0*/  IMAD R11, R8, R9, RZ ;  /* 0x00000009080b7224 */ /* 0x000fc800078e02ff */
[----:B------:R-:W-:-:S06]  /*01b0*/  IMAD.HI.U32 R7, R7, R11, R6 ;  /* 0x0000000b07077227 */ /* 0x000fcc00078e0006 */
[----:B------:R-:W-:-:S04]  /*01c0*/  IMAD.HI.U32 R0, R7, R2, RZ ;  /* 0x0000000207007227 */ /* 0x000fc800078e00ff */
[----:B------:R-:W-:Y:S01]  /*01d0*/  IMAD.WIDE.U32 R6, R26, c[0x0][0x190], RZ ;  /* 0x000064001a067a25 */ /* 0x000fe200078e00ff */
[----:B------:R-:W-:-:S05]  /*01e0*/  IADD3 R3, -R0, RZ, RZ ;  /* 0x000000ff00037210 */ /* 0x000fca0007ffe1ff */
        /* <DEDUP_REMOVED lines=8> */
[----:B----4-:R-:W0:Y:S01]  /*0270*/  S2R R69, SR_TID.X ;  /* 0x0000000000457919 */ /* 0x010e220000002100 */
[----:B------:R-:W-:Y:S01]  /*0280*/  ISETP.GE.U32.AND P0, PT, R2, R9, PT ;  /* 0x000000090200720c */ /* 0x000fe20003f06070 */
[C---:B------:R-:W-:Y:S01]  /*0290*/  IMAD R4, R22.reuse, c[0x0][0x1d8], RZ ;  /* 0x0000760016047a24 */ /* 0x040fe200078e02ff */
[----:B------:R-:W-:Y:S01]  /*02a0*/  LOP3.LUT R10, R21, c[0x0][0x178], RZ, 0x3c, !PT ;  /* 0x00005e00150a7a12 */ /* 0x000fe200078e3cff */
[----:B------:R-:W-:Y:S01]  /*02b0*/  IMAD R8, R22, c[0x0][0x1e8], RZ ;  /* 0x00007a0016087a24 */ /* 0x000fe200078e02ff */
[----:B------:R-:W-:Y:S01]  /*02c0*/  @!P1 IADD3 R0, R0, 0x1, RZ ;  /* 0x0000000100009810 */ /* 0x000fe20007ffe0ff */
[----:B------:R-:W-:Y:S01]  /*02d0*/  IMAD.IADD R7, R7, 0x1, R3 ;  /* 0x0000000107077824 */ /* 0x000fe200078e0203 */
[----:B------:R-:W-:Y:S01]  /*02e0*/  ISETP.GE.AND P2, PT, R10, RZ, PT ;  /* 0x000000ff0a00720c */ /* 0x000fe20003f46270 */
[C---:B------:R-:W-:Y:S01]  /*02f0*/  IMAD.WIDE.U32 R2, R21.reuse, c[0x0][0x1d8], RZ ;  /* 0x0000760015027a25 */ /* 0x040fe200078e00ff */
[----:B------:R-:W-:Y:S01]  /*0300*/  ISETP.NE.AND P1, PT, RZ, c[0x0][0x178], PT ;  /* 0x00005e00ff007a0c */ /* 0x000fe20003f25270 */
[----:B------:R-:W1:Y:S02]  /*0310*/  S2R R27, SR_LANEID ;  /* 0x00000000001b7919 */ /* 0x000e640000000000 */
[----:B------:R-:W-:-:S02]  /*0320*/  IMAD R9, R21, c[0x0][0x1dc], R4 ;  /* 0x0000770015097a24 */ /* 0x000fc400078e0204 */
[----:B------:R-:W-:Y:S01]  /*0330*/  IMAD.WIDE.U32 R4, R21, c[0x0][0x1e8], RZ ;  /* 0x00007a0015047a25 */ /* 0x000fe200078e00ff */
[----:B------:R-:W-:-:S03]  /*0340*/  @P0 IADD3 R0, R0, 0x1, RZ ;  /* 0x0000000100000810 */ /* 0x000fc60007ffe0ff */
[----:B------:R-:W-:Y:S02]  /*0350*/  IMAD R11, R21, c[0x0][0x1ec], R8 ;  /* 0x00007b00150b7a24 */ /* 0x000fe400078e0208 */
[----:B------:R-:W-:Y:S02]  /*0360*/  IMAD R13, R88, c[0x0][0x1b0], RZ ;  /* 0x00006c00580d7a24 */ /* 0x000fe400078e02ff */
[----:B------:R-:W-:Y:S02]  /*0370*/  IMAD.IADD R3, R3, 0x1, R9 ;  /* 0x0000000103037824 */ /* 0x000fe400078e0209 */
[C---:B0-----:R-:W-:Y:S01]  /*0380*/  IMAD.SHL.U32 R36, R69.reuse, 0x8, RZ ;  /* 0x0000000845247824 */ /* 0x041fe200078e00ff */
[----:B------:R-:W-:Y:S01]  /*0390*/  LOP3.LUT R25, R69, 0x1f, RZ, 0xc0, !PT ;  /* 0x0000001f45197812 */ /* 0x000fe200078ec0ff */
[----:B------:R-:W-:Y:S02]  /*03a0*/  IMAD.IADD R5, R5, 0x1, R11 ;  /* 0x0000000105057824 */ /* 0x000fe400078e020b */
[----:B------:R-:W-:Y:S01]  /*03b0*/  IMAD.WIDE.U32 R10, R26, c[0x0][0x1b0], RZ ;  /* 0x00006c001a0a7a25 */ /* 0x000fe200078e00ff */
[----:B------:R-:W-:-:S02]  /*03c0*/  LOP3.LUT R8, R25, 0xffffff00, R36, 0xf8, !PT ;  /* 0xffffff0019087812 */ /* 0x000fc400078ef824 */
[----:B------:R-:W-:Y:S01]  /*03d0*/  IADD3 R30, R36, 0x1, RZ ;  /* 0x00000001241e7810 */ /* 0x000fe20007ffe0ff */
[----:B------:R-:W-:Y:S01]  /*03e0*/  IMAD R13, R26, c[0x0][0x1b4], R13 ;  /* 0x00006d001a0d7a24 */ /* 0x000fe200078e020d */
[----:B------:R-:W-:Y:S01]  /*03f0*/  IADD3 R31, R36, 0x2, RZ ;  /* 0x00000002241f7810 */ /* 0x000fe20007ffe0ff */
[----:B------:R-:W-:Y:S01]  /*0400*/  IMAD.WIDE.U32 R2, R26, c[0x0][0x1d0], R2 ;  /* 0x000074001a027a25 */ /* 0x000fe200078e0002 */
[----:B------:R-:W-:Y:S02]  /*0410*/  IADD3 R32, R36, 0x3, RZ ;  /* 0x0000000324207810 */ /* 0x000fe40007ffe0ff */
[----:B------:R-:W-:Y:S01]  /*0420*/  IADD3 R11, R11, R13, RZ ;  /* 0x0000000d0b0b7210 */ /* 0x000fe20007ffe0ff */
[----:B------:R-:W-:Y:S01]  /*0430*/  IMAD R9, R88, c[0x0][0x1d0], RZ ;  /* 0x0000740058097a24 */ /* 0x000fe200078e02ff */
[----:B------:R-:W-:Y:S01]  /*0440*/  IADD3 R13, P0, R8, R2, RZ ;  /* 0x00000002080d7210 */ /* 0x000fe20007f1e0ff */
[----:B------:R-:W-:Y:S01]  /*0450*/  IMAD R17, R88, c[0x0][0x1e0], RZ ;  /* 0x0000780058117a24 */ /* 0x000fe200078e02ff */
[----:B------:R-:W-:Y:S01]  /*0460*/  IADD3 R33, R36, 0x4, RZ ;  /* 0x0000000424217810 */ /* 0x000fe20007ffe0ff */
[----:B------:R-:W-:Y:S01]  /*0470*/  @!P2 IMAD.MOV R0, RZ, RZ, -R0 ;  /* 0x000000ffff00a224 */ /* 0x000fe200078e0a00 */
[----:B------:R-:W-:Y:S01]  /*0480*/  @!P1 LOP3.LUT R0, RZ, c[0x0][0x178], RZ, 0x33, !PT ;  /* 0x00005e00ff009a12 */ /* 0x000fe200078e33ff */
[----:B------:R-:W-:Y:S01]  /*0490*/  IMAD.WIDE.U32 R4, R26, c[0x0][0x1e0], R4 ;  /* 0x000078001a047a25 */ /* 0x000fe200078e0004 */
[----:B------:R-:W-:-:S02]  /*04a0*/  IADD3 R34, R36, 0x5, RZ ;  /* 0x0000000524227810 */ /* 0x000fc40007ffe0ff */
        /* <DEDUP_REMOVED lines=13> */
[----:B------:R-:W-:Y:S01]  /*0580*/  LEA.HI.X R13, R13, c[0x0][0x244], R4, 0x1, P0 ;  /* 0x000091000d0d7a11 */ /* 0x000fe200000f0c04 */
[----:B------:R-:W-:Y:S01]  /*0590*/  IMAD R49, R0, c[0x0][0x1ac], R5 ;  /* 0x00006b0000317a24 */ /* 0x000fe200078e0205 */
[----:B------:R-:W-:Y:S01]  /*05a0*/  LEA R45, P0, R2, c[0x0][0x228], 0x1 ;  /* 0x00008a00022d7a11 */ /* 0x000fe200078008ff */
[----:B------:R-:W-:Y:S01]  /*05b0*/  IMAD.WIDE.U32 R4, R0, c[0x0][0x1c8], R10 ;  /* 0x0000720000047a25 */ /* 0x000fe200078e000a */
[----:B------:R-:W-:Y:S02]  /*05c0*/  IADD3 R35, R36, 0x6, RZ ;  /* 0x0000000624237810 */ /* 0x000fe40007ffe0ff */
[----:B------:R-:W-:Y:S01]  /*05d0*/  LEA.HI.X R59, R59, c[0x0][0x24c], R14, 0x1, P2 ;  /* 0x000093003b3b7a11 */ /* 0x000fe200010f0c0e */
[----:B------:R-:W-:Y:S01]  /*05e0*/  IMAD.IADD R49, R3, 0x1, R49 ;  /* 0x0000000103317824 */ /* 0x000fe200078e0231 */
[----:B------:R-:W-:Y:S01]  /*05f0*/  LEA R47, P1, R4, c[0x0][0x230], 0x1 ;  /* 0x00008c00042f7a11 */ /* 0x000fe200078208ff */
[----:B------:R-:W-:Y:S01]  /*0600*/  IMAD R15, R0, c[0x0][0x1cc], R15 ;  /* 0x00007300000f7a24 */ /* 0x000fe200078e020f */
[----:B------:R-:W-:Y:S01]  /*0610*/  IADD3 R36, R36, 0x7, RZ ;  /* 0x0000000724247810 */ /* 0x000fe20007ffe0ff */
[----:B------:R-:W-:Y:S01]  /*0620*/  IMAD R0, R26, c[0x0][0x164], R21 ;  /* 0x000059001a007a24 */ /* 0x000fe200078e0215 */
[----:B------:R-:W-:Y:S01]  /*0630*/  LEA.HI.X R49, R2, c[0x0][0x22c], R49, 0x1, P0 ;  /* 0x00008b0002317a11 */ /* 0x000fe200000f0c31 */
[----:B------:R-:W-:Y:S01]  /*0640*/  IMAD R2, R22, c[0x0][0x180], RZ ;  /* 0x0000600016027a24 */ /* 0x000fe200078e02ff */
[C---:B------:R-:W-:Y:S01]  /*0650*/  LOP3.LUT R39, R8.reuse, 0x20, RZ, 0xfc, !PT ;  /* 0x0000002008277812 */ /* 0x040fe200078efcff */
[----:B------:R-:W-:Y:S01]  /*0660*/  IMAD.IADD R51, R5, 0x1, R15 ;  /* 0x0000000105337824 */ /* 0x000fe200078e020f */
[C---:B------:R-:W-:Y:S01]  /*0670*/  LOP3.LUT R38, R8.reuse, 0x40, RZ, 0xfc, !PT ;  /* 0x0000004008267812 */ /* 0x040fe200078efcff */
[----:B------:R-:W-:Y:S01]  /*0680*/  IMAD.WIDE.U32 R6, R21, c[0x0][0x180], RZ ;  /* 0x0000600015067a25 */ /* 0x000fe200078e00ff */
[----:B------:R-:W-:-:S02]  /*0690*/  LOP3.LUT R40, R8, 0x60, RZ, 0xfc, !PT ;  /* 0x0000006008287812 */ /* 0x000fc400078efcff */
[----:B------:R-:W-:Y:S01]  /*06a0*/  LEA.HI.X R51, R4, c[0x0][0x234], R51, 0x1, P1 ;  /* 0x00008d0004337a11 */ /* 0x000fe200008f0c33 */
[----:B------:R-:W-:Y:S01]  /*06b0*/  IMAD R37, R21, c[0x0][0x184], R2 ;  /* 0x0000610015257a24 */ /* 0x000fe200078e0202 */
[----:B------:R-:W-:Y:S01]  /*06c0*/  LOP3.LUT R41, R8, 0x80, RZ, 0xfc, !PT ;  /* 0x0000008008297812 */ /* 0x000fe200078efcff */
[----:B------:R-:W-:Y:S01]  /*06d0*/  IMAD R0, R0, c[0x0][0x174], RZ ;  /* 0x00005d0000007a24 */ /* 0x000fe200078e02ff */
[----:B------:R-:W-:Y:S02]  /*06e0*/  LOP3.LUT R42, R8, 0xa0, RZ, 0xfc, !PT ;  /* 0x000000a0082a7812 */ /* 0x000fe400078efcff */
[----:B------:R-:W-:Y:S01]  /*06f0*/  IADD3 R37, R7, R37, RZ ;  /* 0x0000002507257210 */ /* 0x000fe20007ffe0ff */
[----:B------:R-:W-:Y:S01]  /*0700*/  IMAD R29, R0, c[0x0][0x16c], RZ ;  /* 0x00005b00001d7a24 */ /* 0x000fe200078e02ff */
[C---:B------:R-:W-:Y:S02]  /*0710*/  LOP3.LUT R43, R8.reuse, 0xc0, RZ, 0xfc, !PT ;  /* 0x000000c0082b7812 */ /* 0x040fe400078efcff */
[----:B-1----:R-:W-:-:S02]  /*0720*/  LOP3.LUT R44, R8, 0xe0, RZ, 0xfc, !PT ;  /* 0x000000e0082c7812 */ /* 0x002fc400078efcff */
.L_x_4882:
[----:B------:R-:W-:Y:S01]  /*0730*/  BAR.SYNC.DEFER_BLOCKING 0x0 ;  /* 0x0000000000007b1d */ /* 0x000fe20000010000 */
[----:B------:R-:W-:Y:S01]  /*0740*/  IMAD.MOV.U32 R53, RZ, RZ, -0x100 ;  /* 0xffffff00ff357424 */ /* 0x000fe200078e00ff */
[----:B------:R-:W-:Y:S01]  /*0750*/  PRMT R3, RZ, 0x7610, R3 ;  /* 0x00007610ff037816 */ /* 0x000fe20000000003 */
[----:B------:R-:W-:Y:S01]  /*0760*/  IMAD.MOV.U32 R4, RZ, RZ, R12 ;  /* 0x000000ffff047224 */ /* 0x000fe200078e000c */
[----:B------:R-:W-:Y:S01]  /*0770*/  PRMT R0, RZ, 0x7610, R0 ;  /* 0x00007610ff007816 */ /* 0x000fe20000000000 */
[----:B------:R-:W-:Y:S01]  /*0780*/  IMAD R53, R28, R53, c[0x0][0x168] ;  /* 0x00005a001c357624 */ /* 0x000fe200078e0235 */
[----:B-1----:R-:W-:Y:S01]  /*0790*/  PRMT R11, RZ, 0x7610, R11 ;  /* 0x00007610ff0b7816 */ /* 0x002fe2000000000b */
        /* <DEDUP_REMOVED lines=38> */
[-C--:B------:R-:W-:Y:S02]  /*0a00*/  LEA.HI.SX32 R14, R14, R27.reuse, 0x1b ;  /* 0x0000001b0e0e7211 */ /* 0x080fe400078fdaff */
[-C--:B------:R-:W-:Y:S01]  /*0a10*/  LEA.HI.SX32 R50, R16, R27.reuse, 0x1b ;  /* 0x0000001b10327211 */ /* 0x080fe200078fdaff */
[----:B------:R-:W-:Y:S01]  /*0a20*/  IMAD.SHL.U32 R16, R12, 0x2, RZ ;  /* 0x000000020c107824 */ /* 0x000fe200078e00ff */
[----:B------:R-:W-:Y:S02]  /*0a30*/  LEA.HI.SX32 R10, R10, R27, 0x1b ;  /* 0x0000001b0a0a7211 */ /* 0x000fe400078fdaff */
[-C--:B------:R-:W-:Y:S01]  /*0a40*/  ISETP.GE.AND P6, PT, R8, R53.reuse, PT ;  /* 0x000000350800720c */ /* 0x080fe20003fc6270 */
[----:B------:R-:W-:Y:S01]  /*0a50*/  IMAD.SHL.U32 R50, R50, 0x2, RZ ;  /* 0x0000000232327824 */ /* 0x000fe200078e00ff */
        /* <DEDUP_REMOVED lines=11> */
[----:B------:R-:W-:Y:S01]  /*0b10*/  PRMT R65, RZ, 0x7610, R65 ;  /* 0x00007610ff417816 */ /* 0x000fe20000000041 */
[----:B--2---:R0:W-:Y:S04]  /*0b20*/  STS.U16 [R20], R3 ;  /* 0x0000000314007388 */ /* 0x0041e80000000400 */
[----:B---3--:R1:W-:Y:S04]  /*0b30*/  STS.U16 [R19+0x40], R0 ;  /* 0x0000400013007388 */ /* 0x0083e80000000400 */
[----:B----4-:R2:W-:Y:S01]  /*0b40*/  STS.U16 [R18+0x80], R11 ;  /* 0x0000800b12007388 */ /* 0x0105e20000000400 */
[--C-:B0-----:R-:W-:Y:S01]  /*0b50*/  IMAD.MOV.U32 R3, RZ, RZ, R59.reuse ;  /* 0x000000ffff037224 */ /* 0x101fe200078e003b */
[----:B------:R-:W-:Y:S01]  /*0b60*/  PRMT R59, RZ, 0x7610, R59 ;  /* 0x00007610ff3b7816 */ /* 0x000fe2000000003b */
[----:B-1----:R-:W-:-:S02]  /*0b70*/  IMAD.SHL.U32 R0, R14, 0x2, RZ ;  /* 0x000000020e007824 */ /* 0x002fc400078e00ff */
[----:B--2---:R-:W-:Y:S01]  /*0b80*/  IMAD.SHL.U32 R11, R27, 0x8, RZ ;  /* 0x000000081b0b7824 */ /* 0x004fe200078e00ff */
[----:B------:R0:W-:Y:S04]  /*0b90*/  STS.U16 [R17+0xc0], R2 ;  /* 0x0000c00211007388 */ /* 0x0001e80000000400 */
[----:B------:R-:W-:Y:S01]  /*0ba0*/  LEA.HI.SX32 R11, R11, R11, 0x1b ;  /* 0x0000000b0b0b7211 */ /* 0x000fe200078fdaff */
[----:B------:R-:W-:Y:S04]  /*0bb0*/  STS.U16 [R16+0x100], R13 ;  /* 0x0001000d10007388 */ /* 0x000fe80000000400 */
[----:B------:R-:W-:Y:S01]  /*0bc0*/  STS.U16 [R0+0x140], R15 ;  /* 0x0001400f00007388 */ /* 0x000fe20000000400 */
[----:B0-----:R-:W-:-:S02]  /*0bd0*/  IMAD.MOV.U32 R2, RZ, RZ, R46 ;  /* 0x000000ffff027224 */ /* 0x001fc400078e002e */
[----:B------:R-:W-:Y:S01]  /*0be0*/  IMAD.SHL.U32 R46, R11, 0x2, RZ ;  /* 0x000000020b2e7824 */ /* 0x000fe200078e00ff */
        /* <DEDUP_REMOVED lines=98> */
.L_x_4858:
[----:B------:R-:W-:Y:S05]  /*1210*/  BSYNC B0 ;  /* 0x0000000000007941 */ /* 0x000fea0003800000 */
.L_x_4857:
        /* <DEDUP_REMOVED lines=42> */
.L_x_4860:
[----:B------:R-:W-:Y:S05]  /*14c0*/  BSYNC B0 ;  /* 0x0000000000007941 */ /* 0x000fea0003800000 */
.L_x_4859:
        /* <DEDUP_REMOVED lines=33> */
.L_x_4862:
[----:B------:R-:W-:Y:S05]  /*16e0*/  BSYNC B0 ;  /* 0x0000000000007941 */ /* 0x000fea0003800000 */
.L_x_4861:
        /* <DEDUP_REMOVED lines=33> */
.L_x_4864:
[----:B------:R-:W-:Y:S05]  /*1900*/  BSYNC B0 ;  /* 0x0000000000007941 */ /* 0x000fea0003800000 */
.L_x_4863:
        /* <DEDUP_REMOVED lines=33> */
.L_x_4866:
[----:B------:R-:W-:Y:S05]  /*1b20*/  BSYNC B0 ;  /* 0x0000000000007941 */ /* 0x000fea0003800000 */
.L_x_4865:
        /* <DEDUP_REMOVED lines=33> */
.L_x_4868:
[----:B------:R-:W-:Y:S05]  /*1d40*/  BSYNC B0 ;  /* 0x0000000000007941 */ /* 0x000fea0003800000 */
.L_x_4867:
        /* <DEDUP_REMOVED lines=33> */
.L_x_4870:
[----:B------:R-:W-:Y:S05]  /*1f60*/  BSYNC B0 ;  /* 0x0000000000007941 */ /* 0x000fea0003800000 */
.L_x_4869:
        /* <DEDUP_REMOVED lines=33> */
.L_x_4872:
[----:B------:R-:W-:Y:S05]  /*2180*/  BSYNC B0 ;  /* 0x0000000000007941 */ /* 0x000fea0003800000 */
.L_x_4871:
        /* <DEDUP_REMOVED lines=30> */
.L_x_4876:
[----:B------:R-:W-:Y:S01]  /*2370*/  SHF.R.S32.HI R84, RZ, 0x1f, R77 ;  /* 0x0000001fff547819 */ /* 0x000fe2000001144d */
[----:B------:R-:W-:Y:S01]  /*2380*/  IMAD.MOV.U32 R53, RZ, RZ, -0x100 ;  /* 0xffffff00ff357424 */ /* 0x000fe200078e00ff */
[----:B------:R-:W-:Y:S01]  /*2390*/  PRMT R69, RZ, 0x7610, R69 ;  /* 0x00007610ff457816 */ /* 0x000fe20000000045 */
[----:B------:R-:W-:Y:S01]  /*23a0*/  IMAD.WIDE.U32 R10, R77, c[0x0][0x1a0], R8 ;  /* 0x000068004d0a7a25 */ /* 0x000fe200078e0008 */
[----:B------:R-:W-:-:S03]  /*23b0*/  PRMT R80, RZ, 0x7610, R80 ;  /* 0x00007610ff507816 */ /* 0x000fc60000000050 */
[----:B------:R-:W-:Y:S02]  /*23c0*/  IMAD R12, R84, c[0x0][0x1a0], RZ ;  /* 0x00006800540c7a24 */ /* 0x000fe400078e02ff */
[----:B------:R-:W-:Y:S02]  /*23d0*/  IMAD R53, R28, R53, c[0x0][0x168] ;  /* 0x00005a001c357624 */ /* 0x000fe400078e0235 */
[----:B------:R-:W-:Y:S01]  /*23e0*/  IMAD R13, R77, c[0x0][0x1a4], R12 ;  /* 0x000069004d0d7a24 */ /* 0x000fe200078e020c */
[----:B------:R-:W-:Y:S02]  /*23f0*/  LEA R12, P2, R10, R45, 0x1 ;  /* 0x0000002d0a0c7211 */ /* 0x000fe400078408ff */
[-C--:B------:R-:W-:Y:S01]  /*2400*/  ISETP.GE.AND P6, PT, R8, R53.reuse, PT ;  /* 0x000000350800720c */ /* 0x080fe20003fc6270 */
[----:B------:R-:W-:Y:S01]  /*2410*/  IMAD.IADD R11, R11, 0x1, R13 ;  /* 0x000000010b0b7824 */ /* 0x000fe200078e020d */
[-C--:B------:R-:W-:Y:S02]  /*2420*/  ISETP.GE.AND P1, PT, R39, R53.reuse, PT ;  /* 0x000000352700720c */ /* 0x080fe40003f26270 */
[----:B------:R-:W-:-:S02]  /*2430*/  ISETP.GE.AND P3, PT, R40, R53, PT ;  /* 0x000000352800720c */ /* 0x000fc40003f66270 */
[----:B------:R-:W-:Y:S02]  /*2440*/  LEA.HI.X R13, R10, R49, R11, 0x1, P2 ;  /* 0x000000310a0d7211 */ /* 0x000fe400010f0c0b */
[-C--:B------:R-:W-:Y:S02]  /*2450*/  ISETP.GE.AND P2, PT, R38, R53.reuse, PT ;  /* 0x000000352600720c */ /* 0x080fe40003f46270 */
        /* <DEDUP_REMOVED lines=19> */
[----:B------:R-:W-:Y:S02]  /*2590*/  IMAD.MOV.U32 R10, RZ, RZ, R6 ;  /* 0x000000ffff0a7224 */ /* 0x000fe400078e0006 */
[----:B------:R-:W-:Y:S02]  /*25a0*/  IMAD.MOV.U32 R11, RZ, RZ, R37 ;  /* 0x000000ffff0b7224 */ /* 0x000fe400078e0025 */
[C---:B------:R-:W-:Y:S02]  /*25b0*/  IMAD R15, R77.reuse, c[0x0][0x18c], R14 ;  /* 0x000063004d0f7a24 */ /* 0x040fe400078e020e */
[----:B------:R-:W-:-:S05]  /*25c0*/  IMAD.WIDE.U32 R10, R77, c[0x0][0x188], R10 ;  /* 0x000062004d0a7a25 */ /* 0x000fca00078e000a */
[----:B------:R-:W-:Y:S02]  /*25d0*/  LEA R14, P1, R10, c[0x0][0x220], 0x2 ;  /* 0x000088000a0e7a11 */ /* 0x000fe400078210ff */
[----:B------:R-:W-:-:S04]  /*25e0*/  IADD3 R11, R11, R15, RZ ;  /* 0x0000000f0b0b7210 */ /* 0x000fc80007ffe0ff */
        /* <DEDUP_REMOVED lines=14> */
[----:B-1----:R-:W-:Y:S02]  /*26d0*/  PRMT R14, RZ, 0x7610, R14 ;  /* 0x00007610ff0e7816 */ /* 0x002fe4000000000e */
[----:B------:R-:W-:Y:S02]  /*26e0*/  PRMT R91, RZ, 0x7610, R91 ;  /* 0x00007610ff5b7816 */ /* 0x000fe4000000005b */
[----:B------:R-:W-:Y:S02]  /*26f0*/  PRMT R15, RZ, 0x7610, R15 ;  /* 0x00007610ff0f7816 */ /* 0x000fe4000000000f */
        /* <DEDUP_REMOVED lines=14> */
[----:B------:R1:W4:Y:S01]  /*27e0*/  @!P3 LDG.E.U16 R93, [R12.64+0x80] ;  /* 0x000080040c5db981 */ /* 0x000322000c1e1500 */
[-C--:B------:R-:W-:Y:S02]  /*27f0*/  ISETP.GE.AND P1, PT, R40, R53.reuse, PT ;  /* 0x000000352800720c */ /* 0x080fe40003f26270 */
[-C--:B------:R-:W-:Y:S01]  /*2800*/  ISETP.GE.AND P2, PT, R41, R53.reuse, PT ;  /* 0x000000352900720c */ /* 0x080fe20003f46270 */
[----:B------:R1:W5:Y:S01]  /*2810*/  @!P5 LDG.E.U16 R89, [R12.64+0x1c0] ;  /* 0x0001c0040c59d981 */ /* 0x000362000c1e1500 */
[----:B------:R-:W-:-:S02]  /*2820*/  ISETP.GE.AND P3, PT, R42, R53, PT ;  /* 0x000000352a00720c */ /* 0x000fc40003f66270 */
[----:B0-----:R-:W-:Y:S01]  /*2830*/  PRMT R87, RZ, 0x7610, R87 ;  /* 0x00007610ff577816 */ /* 0x001fe20000000057 */
[----:B------:R-:W0:Y:S04]  /*2840*/  LDS.U16 R0, [R46] ;  /* 0x000000002e007984 */ /* 0x000e280000000400 */
[----:B------:R-:W0:Y:S04]  /*2850*/  S2R R69, SR_TID.X ;  /* 0x0000000000457919 */ /* 0x000e280000002100 */
[----:B------:R1:W5:Y:S04]  /*2860*/  @!P1 LDG.E.U16 R14, [R12.64+0xc0] ;  /* 0x0000c0040c0e9981 */ /* 0x000368000c1e1500 */
[----:B------:R1:W5:Y:S04]  /*2870*/  @!P2 LDG.E.U16 R91, [R12.64+0x100] ;  /* 0x000100040c5ba981 */ /* 0x000368000c1e1500 */
[----:B------:R1:W5:Y:S04]  /*2880*/  @!P3 LDG.E.U16 R15, [R12.64+0x140] ;  /* 0x000140040c0fb981 */ /* 0x000368000c1e1500 */
[----:B------:R1:W5:Y:S04]  /*2890*/  @!P4 LDG.E.U16 R87, [R12.64+0x180] ;  /* 0x000180040c57c981 */ /* 0x000368000c1e1500 */
[----:B------:R-:W-:Y:S01]  /*28a0*/  LDS.U16 R10, [R46+0x2] ;  /* 0x000002002e0a7984 */ /* 0x000fe20000000400 */
[----:B------:R-:W-:-:S03]  /*28b0*/  FMUL.FTZ R79, R86, 1.4426950216293334961 ;  /* 0x3fb8aa3b564f7820 */ /* 0x000fc60000410000 */
[----:B------:R-:W0:Y:S01]  /*28c0*/  LDS.U16 R11, [R46+0x4] ;  /* 0x000004002e0b7984 */ /* 0x000e220000000400 */
[----:B------:R-:W-:-:S03]  /*28d0*/  FMUL.FTZ R16, R79, R68 ;  /* 0x000000444f107220 */ /* 0x000fc60000410000 */
[----:B-1----:R-:W1:Y:S01]  /*28e0*/  LDS.U16 R12, [R46+0x6] ;  /* 0x000006002e0c7984 */ /* 0x002e620000000400 */
[----:B------:R0:W-:Y:S01]  /*28f0*/  MUFU.EX2 R84, R16 ;  /* 0x0000001000547308 */ /* 0x0001e20000000800 */
[----:B------:R-:W-:Y:S02]  /*2900*/  FMUL.FTZ R17, R79, R67 ;  /* 0x000000434f117220 */ /* 0x000fe40000410000 */
[----:B------:R-:W-:Y:S01]  /*2910*/  LDS.U16 R13, [R46+0x8] ;  /* 0x000008002e0d7984 */ /* 0x000fe20000000400 */
[----:B0-----:R-:W-:-:S05]  /*2920*/  IMAD.SHL.U32 R16, R69, 0x8, RZ ;  /* 0x0000000845107824 */ /* 0x001fca00078e00ff */
[----:B------:R-:W-:Y:S02]  /*2930*/  ISETP.GE.U32.AND P6, PT, R16, R53, PT ;  /* 0x000000351000720c */ /* 0x000fe40003fc6070 */
[----:B------:R-:W0:Y:S01]  /*2940*/  LDS.U16 R16, [R46+0xa] ;  /* 0x00000a002e107984 */ /* 0x000e220000000400 */
[----:B------:R-:W-:Y:S01]  /*2950*/  PRMT R0, RZ, 0x5410, R0 ;  /* 0x00005410ff007816 */ /* 0x000fe20000000000 */
[----:B------:R1:W0:Y:S01]  /*2960*/  MUFU.EX2 R85, R17 ;  /* 0x0000001100557308 */ /* 0x0002220000000800 */
[----:B------:R-:W-:-:S03]  /*2970*/  FMUL.FTZ R18, R79, R66 ;  /* 0x000000424f127220 */ /* 0x000fc60000410000 */
[----:B------:R-:W-:Y:S02]  /*2980*/  FMUL.FTZ R83, R73, R0 ;  /* 0x0000000049537220 */ /* 0x000fe40000410000 */
[----:B------:R-:W-:Y:S04]  /*2990*/  LDS.U16 R0, [R46+0xe] ;  /* 0x00000e002e007984 */ /* 0x000fe80000000400 */
[----:B-1----:R-:W1:Y:S01]  /*29a0*/  LDS.U16 R17, [R46+0xc] ;  /* 0x00000c002e117984 */ /* 0x002e620000000400 */
[----:B------:R-:W-:Y:S01]  /*29b0*/  FMUL.FTZ R19, R79, R65 ;  /* 0x000000414f137220 */ /* 0x000fe20000410000 */
[----:B------:R-:W0:Y:S01]  /*29c0*/  MUFU.EX2 R18, R18 ;  /* 0x0000001200127308 */ /* 0x000e220000000800 */
[----:B------:R-:W-:-:S07]  /*29d0*/  ISETP.GE.U32.AND P1, PT, R30, R53, PT ;  /* 0x000000351e00720c */ /* 0x000fce0003f26070 */
[----:B------:R0:W0:Y:S01]  /*29e0*/  MUFU.EX2 R81, R19 ;  /* 0x0000001300517308 */ /* 0x0000220000000800 */
[----:B------:R-:W-:Y:S01]  /*29f0*/  PRMT R11, RZ, 0x5410, R11 ;  /* 0x00005410ff0b7816 */ /* 0x000fe2000000000b */
[----:B------:R-:W-:Y:S01]  /*2a00*/  FMUL.FTZ R20, R79, R64 ;  /* 0x000000404f147220 */ /* 0x000fe20000410000 */
[----:B0-----:R-:W-:-:S03]  /*2a10*/  PRMT R19, RZ, 0x5410, R10 ;  /* 0x00005410ff137816 */ /* 0x001fc6000000000a */
[----:B------:R-:W-:Y:S01]  /*2a20*/  FMUL.FTZ R11, R72, R11 ;  /* 0x0000000b480b7220 */ /* 0x000fe20000410000 */
[----:B------:R-:W-:Y:S01]  /*2a30*/  PRMT R12, RZ, 0x5410, R12 ;  /* 0x00005410ff0c7816 */ /* 0x000fe2000000000c */
[----:B------:R-:W-:Y:S01]  /*2a40*/  FMUL.FTZ R19, R74, R19 ;  /* 0x000000134a137220 */ /* 0x000fe20000410000 */
[----:B------:R-:W-:Y:S01]  /*2a50*/  ISETP.GE.U32.AND P2, PT, R31, R53, PT ;  /* 0x000000351f00720c */ /* 0x000fe20003f46070 */
[----:B------:R-:W-:Y:S01]  /*2a60*/  FMUL.FTZ R48, R79, R63 ;  /* 0x0000003f4f307220 */ /* 0x000fe20000410000 */
[----:B------:R-:W-:Y:S02]  /*2a70*/  FSEL R83, R83, RZ, !P6 ;  /* 0x000000ff53537208 */ /* 0x000fe40007000000 */
[----:B------:R-:W-:Y:S02]  /*2a80*/  FSEL R85, R85, 1, !P1 ;  /* 0x3f80000055557808 */ /* 0x000fe40004800000 */
[----:B------:R-:W-:Y:S01]  /*2a90*/  FSEL R90, R19, RZ, !P1 ;  /* 0x000000ff135a7208 */ /* 0x000fe20004800000 */
[----:B------:R-:W0:Y:S01]  /*2aa0*/  MUFU.EX2 R20, R20 ;  /* 0x0000001400147308 */ /* 0x000e220000000800 */
[----:B------:R-:W-:Y:S01]  /*2ab0*/  FMUL.FTZ R12, R75, R12 ;  /* 0x0000000c4b0c7220 */ /* 0x000fe20000410000 */
[----:B------:R-:W-:Y:S01]  /*2ac0*/  ISETP.GE.U32.AND P3, PT, R32, R53, PT ;  /* 0x000000352000720c */ /* 0x000fe20003f66070 */
[C---:B------:R-:W-:Y:S01]  /*2ad0*/  FMUL.FTZ R10, R79.reuse, R60 ;  /* 0x0000003c4f0a7220 */ /* 0x040fe20000410000 */
[----:B------:R-:W-:Y:S01]  /*2ae0*/  FSEL R86, R18, 1, !P2 ;  /* 0x3f80000012567808 */ /* 0x000fe20005000000 */
[----:B------:R-:W-:Y:S01]  /*2af0*/  FMUL.FTZ R50, R79, R62 ;  /* 0x0000003e4f327220 */ /* 0x000fe20000410000 */
[----:B------:R-:W-:Y:S01]  /*2b00*/  FSEL R97, R11, RZ, !P2 ;  /* 0x000000ff0b617208 */ /* 0x000fe20005000000 */
[----:B------:R-:W-:Y:S01]  /*2b10*/  FFMA.FTZ R11, R83, R85, R90 ;  /* 0x00000055530b7223 */ /* 0x000fe2000001005a */
[----:B------:R-:W0:Y:S01]  /*2b20*/  MUFU.EX2 R48, R48 ;  /* 0x0000003000307308 */ /* 0x000e220000000800 */
[----:B------:R-:W-:-:S02]  /*2b30*/  FSEL R84, R84, 1, !P6 ;  /* 0x3f80000054547808 */ /* 0x000fc40007000000 */
[----:B------:R-:W-:Y:S01]  /*2b40*/  FSEL R94, R12, RZ, !P3 ;  /* 0x000000ff0c5e7208 */ /* 0x000fe20005800000 */
[----:B------:R-:W-:Y:S01]  /*2b50*/  FFMA.FTZ R12, R86, R11, R97 ;  /* 0x0000000b560c7223 */ /* 0x000fe20000010061 */
[----:B------:R-:W-:-:S03]  /*2b60*/  PRMT R11, RZ, 0x5410, R16 ;  /* 0x00005410ff0b7816 */ /* 0x000fc60000000010 */
[----:B------:R0:W-:Y:S01]  /*2b70*/  MUFU.EX2 R98, R10 ;  /* 0x0000000a00627308 */ /* 0x0001e20000000800 */
[----:B------:R-:W-:Y:S01]  /*2b80*/  FMUL.FTZ R79, R84, R85 ;  /* 0x00000055544f7220 */ /* 0x000fe20000410000 */
[----:B------:R-:W-:Y:S01]  /*2b90*/  ISETP.GE.U32.AND P4, PT, R33, R53, PT ;  /* 0x000000352100720c */ /* 0x000fe20003f86070 */
[----:B------:R-:W-:Y:S01]  /*2ba0*/  FMUL.FTZ R11, R76, R11 ;  /* 0x0000000b4c0b7220 */ /* 0x000fe20000410000 */
[----:B0-----:R-:W-:-:S04]  /*2bb0*/  PRMT R10, RZ, 0x5410, R13 ;  /* 0x00005410ff0a7816 */ /* 0x001fc8000000000d */
[----:B------:R-:W0:Y:S01]  /*2bc0*/  MUFU.EX2 R50, R50 ;  /* 0x0000003200327308 */ /* 0x000e220000000800 */
[----:B------:R-:W-:Y:S01]  /*2bd0*/  FSEL R81, R81, 1, !P3 ;  /* 0x3f80000051517808 */ /* 0x000fe20005800000 */
[----:B------:R-:W-:Y:S01]  /*2be0*/  FMUL.FTZ R10, R71, R10 ;  /* 0x0000000a470a7220 */ /* 0x000fe20000410000 */
[----:B------:R-:W-:Y:S01]  /*2bf0*/  ISETP.GE.U32.AND P5, PT, R34, R53, PT ;  /* 0x000000352200720c */ /* 0x000fe20003fa6070 */
[----:B------:R-:W-:Y:S01]  /*2c00*/  FMUL.FTZ R18, R86, R79 ;  /* 0x0000004f56127220 */ /* 0x000fe20000410000 */
[----:B-1----:R-:W-:Y:S01]  /*2c10*/  PRMT R17, RZ, 0x5410, R17 ;  /* 0x00005410ff117816 */ /* 0x002fe20000000011 */
[C---:B------:R-:W-:Y:S01]  /*2c20*/  FFMA.FTZ R12, R81.reuse, R12, R94 ;  /* 0x0000000c510c7223 */ /* 0x040fe2000001005e */
[----:B------:R-:W-:Y:S02]  /*2c30*/  FSEL R80, R20, 1, !P4 ;  /* 0x3f80000014507808 */ /* 0x000fe40006000000 */
[----:B------:R-:W-:Y:S01]  /*2c40*/  FSEL R99, R10, RZ, !P4 ;  /* 0x000000ff0a637208 */ /* 0x000fe20006000000 */
[----:B------:R-:W-:Y:S01]  /*2c50*/  FMUL.FTZ R19, R81, R18 ;  /* 0x0000001251137220 */ /* 0x000fe20000410000 */
[----:B------:R-:W-:Y:S01]  /*2c60*/  FSEL R96, R11, RZ, !P5 ;  /* 0x000000ff0b607208 */ /* 0x000fe20006800000 */
[----:B------:R-:W-:Y:S01]  /*2c70*/  FMUL.FTZ R17, R70, R17 ;  /* 0x0000001146117220 */ /* 0x000fe20000410000 */
[----:B------:R-:W-:Y:S01]  /*2c80*/  PRMT R11, RZ, 0x5410, R0 ;  /* 0x00005410ff0b7816 */ /* 0x000fe20000000000 */
[----:B------:R-:W-:Y:S01]  /*2c90*/  FFMA.FTZ R12, R80, R12, R99 ;  /* 0x0000000c500c7223 */ /* 0x000fe20000010063 */
[----:B------:R-:W-:-:S02]  /*2ca0*/  ISETP.GE.U32.AND P6, PT, R35, R53, PT ;  /* 0x000000352300720c */ /* 0x000fc40003fc6070 */
[----:B------:R-:W-:Y:S01]  /*2cb0*/  FSEL R79, R48, 1, !P5 ;  /* 0x3f800000304f7808 */ /* 0x000fe20006800000 */
[----:B------:R-:W-:Y:S01]  /*2cc0*/  FMUL.FTZ R18, R80, R19 ;  /* 0x0000001350127220 */ /* 0x000fe20000410000 */
[----:B------:R-:W-:Y:S01]  /*2cd0*/  ISETP.GE.U32.AND P1, PT, R36, R53, PT ;  /* 0x000000352400720c */ /* 0x000fe20003f26070 */
[----:B------:R-:W-:Y:S01]  /*2ce0*/  FMUL.FTZ R11, R78, R11 ;  /* 0x0000000b4e0b7220 */ /* 0x000fe20000410000 */
[----:B0-----:R-:W-:Y:S01]  /*2cf0*/  FSEL R82, R50, 1, !P6 ;  /* 0x3f80000032527808 */ /* 0x001fe20007000000 */
[----:B------:R-:W-:Y:S01]  /*2d00*/  FFMA.FTZ R12, R79, R12, R96 ;  /* 0x0000000c4f0c7223 */ /* 0x000fe20000010060 */
[----:B------:R-:W-:Y:S01]  /*2d10*/  FSEL R101, R17, RZ, !P6 ;  /* 0x000000ff11657208 */ /* 0x000fe20007000000 */
[----:B------:R-:W-:Y:S01]  /*2d20*/  FMUL.FTZ R13, R79, R18 ;  /* 0x000000124f0d7220 */ /* 0x000fe20000410000 */
[----:B------:R-:W-:Y:S02]  /*2d30*/  FSEL R98, R98, 1, !P1 ;  /* 0x3f80000062627808 */ /* 0x000fe40004800000 */
        /* <DEDUP_REMOVED lines=22> */
[-C--:B------:R-:W-:Y:S01]  /*2ea0*/  LEA.HI.SX32 R12, R12, R27.reuse, 0x1b ;  /* 0x0000001b0c0c7211 */ /* 0x080fe200078fdaff */
[----:B------:R-:W-:Y:S01]  /*2eb0*/  IMAD.SHL.U32 R20, R20, 0x2, RZ ;  /* 0x0000000214147824 */ /* 0x000fe200078e00ff */
[----:B------:R-:W-:Y:S01]  /*2ec0*/  IADD3 R46, R27, 0x80, RZ ;  /* 0x000000801b2e7810 */ /* 0x000fe20007ffe0ff */
[----:B------:R-:W-:Y:S01]  /*2ed0*/  IMAD.SHL.U32 R19, R16, 0x2, RZ ;  /* 0x0000000210137824 */ /* 0x000fe200078e00ff */
[----:B------:R-:W-:Y:S01]  /*2ee0*/  SHF.L.U32 R18, R12, 0x1, RZ ;  /* 0x000000010c127819 */ /* 0x000fe200000006ff */
[----:B0-----:R-:W-:Y:S01]  /*2ef0*/  @P1 FFMA.FTZ R11, R10, R0, R11 ;  /* 0x000000000a0b1223 */ /* 0x001fe2000001000b */
[----:B------:R-:W-:Y:S01]  /*2f00*/  LEA.HI.SX32 R50, R46, R27, 0x1b ;  /* 0x0000001b2e327211 */ /* 0x000fe200078fdaff */
[----:B-1----:R-:W-:-:S03]  /*2f10*/  @P1 FMUL.FTZ R10, R10, R13 ;  /* 0x0000000d0a0a1220 */ /* 0x002fc60000410000 */
[----:B------:R-:W0:Y:S01]  /*2f20*/  SHFL.UP PT, R46, R11, 0x8, RZ ;  /* 0x050000000b2e7989 */ /* 0x000e2200000e00ff */
[C---:B------:R-:W-:Y:S02]  /*2f30*/  ISETP.GE.AND P1, PT, R27.reuse, 0x8, PT ;  /* 0x000000081b00780c */ /* 0x040fe40003f26270 */
[C---:B------:R-:W-:Y:S02]  /*2f40*/  IADD3 R0, R27.reuse, 0x60, RZ ;  /* 0x000000601b007810 */ /* 0x040fe40007ffe0ff */
[C---:B------:R-:W-:Y:S02]  /*2f50*/  IADD3 R16, R27.reuse, 0xa0, RZ ;  /* 0x000000a01b107810 */ /* 0x040fe40007ffe0ff */
[-C--:B------:R-:W-:Y:S02]  /*2f60*/  LEA.HI.SX32 R17, R0, R27.reuse, 0x1b ;  /* 0x0000001b00117211 */ /* 0x080fe400078fdaff */
[----:B------:R-:W-:Y:S02]  /*2f70*/  IADD3 R0, R27, 0xe0, RZ ;  /* 0x000000e01b007810 */ /* 0x000fe40007ffe0ff */
[-C--:B------:R-:W-:Y:S01]  /*2f80*/  LEA.HI.SX32 R13, R16, R27.reuse, 0x1b ;  /* 0x0000001b100d7211 */ /* 0x080fe200078fdaff */
[----:B------:R-:W-:Y:S01]  /*2f90*/  IMAD.SHL.U32 R17, R17, 0x2, RZ ;  /* 0x0000000211117824 */ /* 0x000fe200078e00ff */
[----:B------:R-:W-:Y:S01]  /*2fa0*/  LEA.HI.SX32 R48, R0, R27, 0x1b ;  /* 0x0000001b00307211 */ /* 0x000fe200078fdaff */
[----:B------:R-:W-:Y:S01]  /*2fb0*/  IMAD.SHL.U32 R16, R50, 0x2, RZ ;  /* 0x0000000232107824 */ /* 0x000fe200078e00ff */
[----:B--2---:R-:W-:Y:S04]  /*2fc0*/  STS.U16 [R20+0x210], R95 ;  /* 0x0002105f14007388 */ /* 0x004fe80000000400 */
[----:B---3--:R-:W-:Y:S04]  /*2fd0*/  STS.U16 [R19+0x250], R92 ;  /* 0x0002505c13007388 */ /* 0x008fe80000000400 */
[----:B----4-:R-:W-:Y:S04]  /*2fe0*/  STS.U16 [R18+0x290], R93 ;  /* 0x0002905d12007388 */ /* 0x010fe80000000400 */
[----:B------:R-:W1:Y:S01]  /*2ff0*/  SHFL.UP PT, R93, R10, 0x8, RZ ;  /* 0x050000000a5d7989 */ /* 0x000e6200000e00ff */
[----:B------:R-:W-:-:S02]  /*3000*/  IMAD.SHL.U32 R0, R13, 0x2, RZ ;  /* 0x000000020d007824 */ /* 0x000fc400078e00ff */
[----:B0-----:R-:W-:Y:S01]  /*3010*/  @P1 FFMA.FTZ R11, R10, R46, R11 ;  /* 0x0000002e0a0b1223 */ /* 0x001fe2000001000b */
[----:B------:R-:W-:-:S04]  /*3020*/  IADD3 R12, R27, 0xc0, RZ ;  /* 0x000000c01b0c7810 */ /* 0x000fc80007ffe0ff */
[----:B------:R-:W-:Y:S01]  /*3030*/  LEA.HI.SX32 R12, R12, R27, 0x1b ;  /* 0x0000001b0c0c7211 */ /* 0x000fe200078fdaff */
[----:B-----5:R-:W-:Y:S04]  /*3040*/  STS.U16 [R17+0x2d0], R14 ;  /* 0x0002d00e11007388 */ /* 0x020fe80000000400 */
[----:B------:R-:W-:Y:S04]  /*3050*/  STS.U16 [R16+0x310], R91 ;  /* 0x0003105b10007388 */ /* 0x000fe80000000400 */
[----:B------:R-:W-:Y:S01]  /*3060*/  STS.U16 [R0+0x350], R15 ;  /* 0x0003500f00007388 */ /* 0x000fe20000000400 */
[----:B-1----:R-:W-:-:S03]  /*3070*/  @P1 FMUL.FTZ R10, R10, R93 ;  /* 0x0000005d0a0a1220 */ /* 0x002fc60000410000 */
[----:B------:R-:W0:Y:S04]  /*3080*/  SHFL.UP PT, R14, R11, 0x10, RZ ;  /* 0x060000000b0e7989 */ /* 0x000e2800000e00ff */
[----:B------:R-:W1:Y:S01]  /*3090*/  SHFL.UP PT, R15, R10, 0x10, RZ ;  /* 0x060000000a0f7989 */ /* 0x000e6200000e00ff */
[----:B------:R-:W-:Y:S01]  /*30a0*/  IMAD.SHL.U32 R50, R12, 0x2, RZ ;  /* 0x000000020c327824 */ /* 0x000fe200078e00ff */
[----:B------:R-:W-:Y:S01]  /*30b0*/  SHF.L.U32 R48, R48, 0x1, RZ ;  /* 0x0000000130307819 */ /* 0x000fe200000006ff */
[----:B------:R-:W-:Y:S02]  /*30c0*/  IMAD.MOV.U32 R13, RZ, RZ, RZ ;  /* 0x000000ffff0d7224 */ /* 0x000fe400078e00ff */
[----:B------:R-:W-:Y:S01]  /*30d0*/  IMAD.MOV.U32 R12, RZ, RZ, 0x3f800000 ;  /* 0x3f800000ff0c7424 */ /* 0x000fe200078e00ff */
[----:B------:R-:W-:Y:S01]  /*30e0*/  ISETP.GE.AND P1, PT, R27, 0x10, PT ;  /* 0x000000101b00780c */ /* 0x000fe20003f26270 */
[----:B------:R-:W-:Y:S01]  /*30f0*/  IMAD.SHL.U32 R107, R77, 0x8, RZ ;  /* 0x000000084d6b7824 */ /* 0x000fe200078e00ff */
[----:B------:R-:W-:Y:S01]  /*3100*/  STS.U16 [R50+0x390], R87 ;  /* 0x0003905732007388 */ /* 0x000fe20000000400 */
[----:B------:R-:W-:-:S03]  /*3110*/  IMAD.SHL.U32 R46, R27, 0x8, RZ ;  /* 0x000000081b2e7824 */ /* 0x000fc600078e00ff */
[----:B------:R-:W-:Y:S01]  /*3120*/  STS.U16 [R48+0x3d0], R89 ;  /* 0x0003d05930007388 */ /* 0x000fe20000000400 */
[----:B------:R-:W-:-:S06]  /*3130*/  NOP ;  /* 0x0000000000007918 */ /* 0x000fcc0000000000 */
[----:B------:R-:W2:Y:S01]  /*3140*/  @!P0 LDS.64 R12, [R107+0x440] ;  /* 0x000440006b0c8984 */ /* 0x000ea20000000a00 */
[----:B------:R-:W-:Y:S02]  /*3150*/  ISETP.NE.AND P2, PT, R27, 0x1f, PT ;  /* 0x0000001f1b00780c */ /* 0x000fe40003f45270 */
        /* <DEDUP_REMOVED lines=42> */
.L_x_4875:
[----:B------:R-:W-:Y:S05]  /*3400*/  BSYNC B0 ;  /* 0x0000000000007941 */ /* 0x000fea0003800000 */
.L_x_4874:
        /* <DEDUP_REMOVED lines=24> */
.L_x_4873:
[----:B------:R-:W-:Y:S01]  /*3590*/  BAR.SYNC.DEFER_BLOCKING 0x0 ;  /* 0x0000000000007b1d */ /* 0x000fe20000010000 */
[----:B------:R-:W-:Y:S01]  /*35a0*/  F2FP.BF16.PACK_AB R10, R58, R61 ;  /* 0x0000003d3a0a723e */ /* 0x000fe200000010ff */
        /* <DEDUP_REMOVED lines=10> */
[C---:B------:R-:W-:Y:S02]  /*3650*/  PRMT R39, R10.reuse, 0x7610, R39 ;  /* 0x000076100a277816 */ /* 0x040fe40000000027 */
[----:B------:R-:W-:Y:S01]  /*3660*/  PRMT R60, R10, 0x7632, R60 ;  /* 0x000076320a3c7816 */ /* 0x000fe2000000003c */
[----:B------:R-:W-:Y:S01]  /*3670*/  IMAD.SHL.U32 R10, R28, 0x100, RZ ;  /* 0x000001001c0a7824 */ /* 0x000fe200078e00ff */
[C---:B------:R-:W-:Y:S02]  /*3680*/  PRMT R62, R12.reuse, 0x7610, R62 ;  /* 0x000076100c3e7816 */ /* 0x040fe4000000003e */
[----:B------:R-:W-:Y:S01]  /*3690*/  PRMT R63, R12, 0x7632, R63 ;  /* 0x000076320c3f7816 */ /* 0x000fe2000000003f */
[----:B------:R0:W-:Y:S01]  /*36a0*/  STS.U16 [R46], R13 ;  /* 0x0000000d2e007388 */ /* 0x0001e20000000400 */
[----:B------:R-:W-:-:S03]  /*36b0*/  ISETP.GE.AND P2, PT, R8, R53, PT ;  /* 0x000000350800720c */ /* 0x000fc60003f46270 */
[----:B------:R-:W-:Y:S04]  /*36c0*/  STS.U16 [R46+0x2], R14 ;  /* 0x0000020e2e007388 */ /* 0x000fe80000000400 */
[----:B------:R1:W-:Y:S01]  /*36d0*/  STS.U16 [R46+0x4], R11 ;  /* 0x0000040b2e007388 */ /* 0x0003e20000000400 */
[----:B0-----:R-:W-:-:S03]  /*36e0*/  IMAD.WIDE.U32 R12, R26, c[0x0][0x200], RZ ;  /* 0x000080001a0c7a25 */ /* 0x001fc600078e00ff */
[----:B------:R0:W-:Y:S04]  /*36f0*/  STS.U16 [R46+0x6], R15 ;  /* 0x0000060f2e007388 */ /* 0x0001e80000000400 */
[----:B------:R2:W-:Y:S01]  /*3700*/  STS.U16 [R46+0x8], R39 ;  /* 0x000008272e007388 */ /* 0x0005e20000000400 */
[----:B-1----:R-:W-:-:S03]  /*3710*/  IMAD R11, R88, c[0x0][0x200], RZ ;  /* 0x00008000580b7a24 */ /* 0x002fc600078e02ff */
[----:B------:R1:W-:Y:S01]  /*3720*/  STS.U16 [R46+0xa], R60 ;  /* 0x00000a3c2e007388 */ /* 0x0003e20000000400 */
[----:B------:R-:W-:Y:S01]  /*3730*/  IMAD R89, R26, c[0x0][0x204], R11 ;  /* 0x000081001a597a24 */ /* 0x000fe200078e020b */
[----:B------:R-:W-:Y:S02]  /*3740*/  SHF.R.S32.HI R11, RZ, 0x1f, R10 ;  /* 0x0000001fff0b7819 */ /* 0x000fe4000001140a */
[----:B------:R-:W-:Y:S01]  /*3750*/  STS.U16 [R46+0xc], R62 ;  /* 0x00000c3e2e007388 */ /* 0x000fe20000000400 */
[----:B0-----:R-:W-:Y:S01]  /*3760*/  IMAD R15, R88, c[0x0][0x1f0], RZ ;  /* 0x00007c00580f7a24 */ /* 0x001fe200078e02ff */
[----:B--2---:R-:W-:Y:S01]  /*3770*/  LOP3.LUT R39, R8, 0x20, RZ, 0xfc, !PT ;  /* 0x0000002008277812 */ /* 0x004fe200078efcff */
[----:B------:R-:W-:Y:S01]  /*3780*/  IMAD.IADD R13, R13, 0x1, R89 ;  /* 0x000000010d0d7824 */ /* 0x000fe200078e0259 */
[----:B------:R0:W-:Y:S01]  /*3790*/  STS.U16 [R46+0xe], R63 ;  /* 0x00000e3f2e007388 */ /* 0x0001e20000000400 */
[----:B------:R-:W-:-:S06]  /*37a0*/  NOP ;  /* 0x0000000000007918 */ /* 0x000fcc0000000000 */
[----:B------:R-:W-:Y:S01]  /*37b0*/  LDS.U16 R71, [R20] ;  /* 0x0000000014477984 */ /* 0x000fe20000000400 */
[----:B------:R-:W-:Y:S01]  /*37c0*/  IMAD R67, R26, c[0x0][0x1f4], R15 ;  /* 0x00007d001a437a24 */ /* 0x000fe200078e020f */
[----:B------:R-:W-:Y:S01]  /*37d0*/  SHF.L.U64.HI R68, R39, 0x1, R9 ;  /* 0x0000000127447819 */ /* 0x000fe20000010209 */
[----:B-1----:R-:W-:Y:S01]  /*37e0*/  IMAD R60, R22, c[0x0][0x208], RZ ;  /* 0x00008200163c7a24 */ /* 0x002fe200078e02ff */
[----:B------:R-:W-:Y:S01]  /*37f0*/  LDS.U16 R73, [R19+0x40] ;  /* 0x0000400013497984 */ /* 0x000fe20000000400 */
[----:B------:R-:W-:-:S03]  /*3800*/  IMAD.WIDE.U32 R12, R21, c[0x0][0x208], R12 ;  /* 0x00008200150c7a25 */ /* 0x000fc600078e000c */
[----:B------:R-:W-:Y:S01]  /*3810*/  LDS.U16 R75, [R18+0x80] ;  /* 0x00008000124b7984 */ /* 0x000fe20000000400 */
[----:B------:R-:W-:Y:S01]  /*3820*/  @!P2 IMAD.WIDE.U32 R14, R26, c[0x0][0x1f0], R10 ;  /* 0x00007c001a0eaa25 */ /* 0x000fe200078e000a */
[----:B------:R-:W-:Y:S02]  /*3830*/  IADD3 R64, P1, R10, R12, RZ ;  /* 0x0000000c0a407210 */ /* 0x000fe40007f3e0ff */
[----:B------:R-:W-:Y:S01]  /*3840*/  LDS.U16 R77, [R17+0xc0] ;  /* 0x0000c000114d7984 */ /* 0x000fe20000000400 */
[----:B------:R-:W-:Y:S01]  /*3850*/  IMAD R65, R21, c[0x0][0x20c], R60 ;  /* 0x0000830015417a24 */ /* 0x000fe200078e023c */
[----:B------:R-:W-:Y:S01]  /*3860*/  @!P2 IADD3 R15, R67, R15, RZ ;  /* 0x0000000f430fa210 */ /* 0x000fe20007ffe0ff */
[----:B------:R-:W-:Y:S01]  /*3870*/  IMAD.SHL.U32 R60, R39, 0x2, RZ ;  /* 0x00000002273c7824 */ /* 0x000fe200078e00ff */
[----:B------:R-:W-:Y:S01]  /*3880*/  LDS.U16 R79, [R16+0x100] ;  /* 0x00010000104f7984 */ /* 0x000fe20000000400 */
[----:B0-----:R-:W-:Y:S01]  /*3890*/  IMAD.WIDE.U32 R62, R26, c[0x0][0x1f0], RZ ;  /* 0x00007c001a3e7a25 */ /* 0x001fe200078e00ff */
[----:B------:R-:W-:-:S02]  /*38a0*/  IADD3.X R65, R11, R65, R13, P1, !PT ;  /* 0x000000410b417210 */ /* 0x000fc40000ffe40d */
[----:B------:R-:W-:Y:S01]  /*38b0*/  LDS.U16 R81, [R0+0x140] ;  /* 0x0001400000517984 */ /* 0x000fe20000000400 */
[----:B------:R-:W-:Y:S01]  /*38c0*/  IADD3 R12, P1, R60, c[0x0][0x258], RZ ;  /* 0x000096003c0c7a10 */ /* 0x000fe20007f3e0ff */
[----:B------:R-:W-:Y:S02]  /*38d0*/  @!P2 IMAD.WIDE.U32 R14, R21, c[0x0][0x1f8], R14 ;  /* 0x00007e00150eaa25 */ /* 0x000fe400078e000e */
[----:B------:R-:W-:Y:S01]  /*38e0*/  LDS.U16 R83, [R50+0x180] ;  /* 0x0001800032537984 */ /* 0x000fe20000000400 */
[----:B------:R-:W-:Y:S01]  /*38f0*/  IADD3.X R13, R68, c[0x0][0x25c], RZ, P1, !PT ;  /* 0x00009700440d7a10 */ /* 0x000fe20000ffe4ff */
[----:B------:R-:W-:Y:S01]  /*3900*/  IMAD.IADD R63, R63, 0x1, R67 ;  /* 0x000000013f3f7824 */ /* 0x000fe200078e0243 */
[----:B------:R-:W-:Y:S01]  /*3910*/  LEA R12, P3, R64, R12, 0x1 ;  /* 0x0000000c400c7211 */ /* 0x000fe200078608ff */
[----:B------:R-:W-:Y:S01]  /*3920*/  LDS.U16 R85, [R48+0x1c0] ;  /* 0x0001c00030557984 */ /* 0x000fe20000000400 */
[----:B------:R-:W-:Y:S02]  /*3930*/  @!P2 IADD3 R66, P4, R8, R14, RZ ;  /* 0x0000000e0842a210 */ /* 0x000fe40007f9e0ff */
[----:B------:R-:W-:Y:S01]  /*3940*/  LEA.HI.X R13, R64, R13, R65, 0x1, P3 ;  /* 0x0000000d400d7211 */ /* 0x000fe200018f0c41 */
[----:B------:R-:W-:Y:S01]  /*3950*/  @!P0 STS [0x210], R53 ;  /* 0x00021035ff008388 */ /* 0x000fe20000000800 */
[----:B------:R-:W-:Y:S01]  /*3960*/  IMAD.WIDE.U32 R64, R21, c[0x0][0x1f8], R62 ;  /* 0x00007e0015407a25 */ /* 0x000fe200078e003e */
[----:B------:R-:W-:-:S02]  /*3970*/  @!P2 IADD3.X R67, R9, R15, R91, P4, !PT ;  /* 0x0000000f0943a210 */ /* 0x000fc400027fe45b */
[----:B------:R-:W-:Y:S01]  /*3980*/  BAR.SYNC.DEFER_BLOCKING 0x0 ;  /* 0x0000000000007b1d */ /* 0x000fe20000010000 */
[----:B------:R-:W-:Y:S02]  /*3990*/  @!P2 LEA R62, P6, R66, c[0x0][0x268], 0x1 ;  /* 0x00009a00423eaa11 */ /* 0x000fe400078c08ff */
[----:B------:R-:W-:Y:S02]  /*39a0*/  IADD3 R14, P1, R8, R10, RZ ;  /* 0x0000000a080e7210 */ /* 0x000fe40007f3e0ff */
[----:B------:R-:W-:Y:S02]  /*39b0*/  @!P2 LEA.HI.X R63, R66, c[0x0][0x26c], R67, 0x1, P6 ;  /* 0x00009b00423faa11 */ /* 0x000fe400030f0c43 */
[----:B------:R-:W-:Y:S01]  /*39c0*/  IADD3 R70, P6, R10, R64, RZ ;  /* 0x000000400a467210 */ /* 0x000fe20007fde0ff */
[----:B------:R-:W-:-:S03]  /*39d0*/  IMAD.X R15, R9, 0x1, R11, P1 ;  /* 0x00000001090f7824 */ /* 0x000fc600008e060b */
[----:B------:R-:W-:Y:S01]  /*39e0*/  IADD3.X R72, R11, R91, R65, P6, !PT ;  /* 0x0000005b0b487210 */ /* 0x000fe200037fe441 */
[----:B------:R-:W0:Y:S02]  /*39f0*/  LDS R87, [0x210] ;  /* 0x00021000ff577984 */ /* 0x000e240000000800 */
[-C--:B0-----:R-:W-:Y:S02]  /*3a00*/  ISETP.GE.AND P5, PT, R8, R87.reuse, PT ;  /* 0x000000570800720c */ /* 0x081fe40003fa6270 */
        /* <DEDUP_REMOVED lines=13> */
.L_x_4878:
[----:B------:R-:W-:Y:S05]  /*3ae0*/  BSYNC B0 ;  /* 0x0000000000007941 */ /* 0x000fea0003800000 */
.L_x_4877:
        /* <DEDUP_REMOVED lines=61> */
[----:B------:R-:W-:Y:S01]  /*3ec0*/  FMUL.FTZ R73, R66, -1.4426950216293334961 ;  /* 0xbfb8aa3b42497820 */ /* 0x000fe20000410000 */
[----:B---3--:R-:W-:Y:S01]  /*3ed0*/  PRMT R65, RZ, 0x5410, R65 ;  /* 0x00005410ff417816 */ /* 0x008fe20000000041 */
[----:B------:R-:W1:Y:S01]  /*3ee0*/  MUFU.EX2 R70, R70 ;  /* 0x0000004600467308 */ /* 0x000e620000000800 */
[----:B----4-:R-:W-:Y:S02]  /*3ef0*/  PRMT R74, RZ, 0x5410, R13 ;  /* 0x00005410ff4a7816 */ /* 0x010fe4000000000d */
[----:B-----5:R-:W-:Y:S01]  /*3f00*/  PRMT R75, RZ, 0x5410, R12 ;  /* 0x00005410ff4b7816 */ /* 0x020fe2000000000c */
[----:B------:R-:W-:Y:S01]  /*3f10*/  FMUL.FTZ R71, R64, -1.4426950216293334961 ;  /* 0xbfb8aa3b40477820 */ /* 0x000fe20000410000 */
[----:B------:R-:W-:Y:S01]  /*3f20*/  PRMT R77, RZ, 0x5410, R63 ;  /* 0x00005410ff4d7816 */ /* 0x000fe2000000003f */
[----:B------:R-:W-:Y:S02]  /*3f30*/  FMUL.FTZ R72, R65, -1.4426950216293334961 ;  /* 0xbfb8aa3b41487820 */ /* 0x000fe40000410000 */
[----:B------:R-:W2:Y:S01]  /*3f40*/  MUFU.EX2 R73, R73 ;  /* 0x0000004900497308 */ /* 0x000ea20000000800 */
[----:B------:R-:W-:-:S02]  /*3f50*/  FMUL.FTZ R13, R74, -1.4426950216293334961 ;  /* 0xbfb8aa3b4a0d7820 */ /* 0x000fc40000410000 */
[----:B------:R-:W-:Y:S02]  /*3f60*/  FMUL.FTZ R12, R75, -1.4426950216293334961 ;  /* 0xbfb8aa3b4b0c7820 */ /* 0x000fe40000410000 */
[----:B------:R-:W-:Y:S01]  /*3f70*/  FMUL.FTZ R63, R77, -1.4426950216293334961 ;  /* 0xbfb8aa3b4d3f7820 */ /* 0x000fe20000410000 */
[----:B0-----:R-:W-:-:S05]  /*3f80*/  PRMT R79, RZ, 0x5410, R62 ;  /* 0x00005410ff4f7816 */ /* 0x001fca000000003e */
[----:B------:R-:W-:Y:S01]  /*3f90*/  FMUL.FTZ R62, R79, -1.4426950216293334961 ;  /* 0xbfb8aa3b4f3e7820 */ /* 0x000fe20000410000 */
[----:B------:R-:W0:Y:S08]  /*3fa0*/  MUFU.EX2 R71, R71 ;  /* 0x0000004700477308 */ /* 0x000e300000000800 */
[----:B------:R-:W3:Y:S08]  /*3fb0*/  MUFU.EX2 R72, R72 ;  /* 0x0000004800487308 */ /* 0x000ef00000000800 */
[----:B------:R-:W4:Y:S08]  /*3fc0*/  MUFU.EX2 R13, R13 ;  /* 0x0000000d000d7308 */ /* 0x000f300000000800 */
[----:B------:R-:W5:Y:S08]  /*3fd0*/  MUFU.EX2 R12, R12 ;  /* 0x0000000c000c7308 */ /* 0x000f700000000800 */
[----:B------:R4:W0:Y:S08]  /*3fe0*/  MUFU.EX2 R78, R63 ;  /* 0x0000003f004e7308 */ /* 0x0008300000000800 */
[----:B------:R-:W5:Y:S01]  /*3ff0*/  MUFU.EX2 R62, R62 ;  /* 0x0000003e003e7308 */ /* 0x000f620000000800 */
[----:B-1----:R-:W-:-:S02]  /*4000*/  FADD.FTZ R70, R70, 1 ;  /* 0x3f80000046467421 */ /* 0x002fc40000010000 */
[----:B--2---:R-:W-:-:S05]  /*4010*/  FADD.FTZ R73, R73, 1 ;  /* 0x3f80000049497421 */ /* 0x004fca0000010000 */
[----:B------:R1:W2:Y:S01]  /*4020*/  MUFU.RCP R80, R70 ;  /* 0x0000004600507308 */ /* 0x0002a20000001000 */
[----:B0-----:R-:W-:Y:S02]  /*4030*/  FADD.FTZ R71, R71, 1 ;  /* 0x3f80000047477421 */ /* 0x001fe40000010000 */
[----:B---3--:R-:W-:Y:S02]  /*4040*/  FADD.FTZ R72, R72, 1 ;  /* 0x3f80000048487421 */ /* 0x008fe40000010000 */
[----:B----4-:R-:W-:Y:S02]  /*4050*/  FADD.FTZ R63, R13, 1 ;  /* 0x3f8000000d3f7421 */ /* 0x010fe40000010000 */
[----:B-----5:R-:W-:Y:S01]  /*4060*/  FADD.FTZ R76, R12, 1 ;  /* 0x3f8000000c4c7421 */ /* 0x020fe20000010000 */
[----:B------:R-:W0:Y:S01]  /*4070*/  MUFU.RCP R73, R73 ;  /* 0x0000004900497308 */ /* 0x000e220000001000 */
[----:B------:R-:W-:Y:S02]  /*4080*/  FADD.FTZ R78, R78, 1 ;  /* 0x3f8000004e4e7421 */ /* 0x000fe40000010000 */
[----:B-1----:R-:W-:-:S05]  /*4090*/  FADD.FTZ R70, R62, 1 ;  /* 0x3f8000003e467421 */ /* 0x002fca0000010000 */
[----:B------:R-:W1:Y:S01]  /*40a0*/  MUFU.RCP R71, R71 ;  /* 0x0000004700477308 */ /* 0x000e620000001000 */
[----:B--2---:R-:W-:Y:S01]  /*40b0*/  FMUL.FTZ R12, R67, R80 ;  /* 0x00000050430c7220 */ /* 0x004fe20000410000 */
[----:B------:R-:W-:Y:S06]  /*40c0*/  BAR.SYNC.DEFER_BLOCKING 0x0 ;  /* 0x0000000000007b1d */ /* 0x000fec0000010000 */
[----:B------:R-:W2:Y:S08]  /*40d0*/  MUFU.RCP R72, R72 ;  /* 0x0000004800487308 */ /* 0x000eb00000001000 */
[----:B------:R-:W3:Y:S08]  /*40e0*/  MUFU.RCP R63, R63 ;  /* 0x0000003f003f7308 */ /* 0x000ef00000001000 */
[----:B------:R-:W4:Y:S08]  /*40f0*/  MUFU.RCP R76, R76 ;  /* 0x0000004c004c7308 */ /* 0x000f300000001000 */
[----:B------:R-:W5:Y:S08]  /*4100*/  MUFU.RCP R78, R78 ;  /* 0x0000004e004e7308 */ /* 0x000f700000001000 */
[----:B------:R-:W5:Y:S01]  /*4110*/  MUFU.RCP R70, R70 ;  /* 0x0000004600467308 */ /* 0x000f620000001000 */
[----:B------:R-:W-:-:S02]  /*4120*/  FMUL.FTZ R12, R12, R61 ;  /* 0x0000003d0c0c7220 */ /* 0x000fc40000410000 */
[----:B0-----:R-:W-:Y:S02]  /*4130*/  FMUL.FTZ R61, R66, R73 ;  /* 0x00000049423d7220 */ /* 0x001fe40000410000 */
[----:B-1----:R-:W-:Y:S02]  /*4140*/  FMUL.FTZ R13, R64, R71 ;  /* 0x00000047400d7220 */ /* 0x002fe40000410000 */
[----:B------:R-:W-:Y:S02]  /*4150*/  FMUL.FTZ R61, R61, R56 ;  /* 0x000000383d3d7220 */ /* 0x000fe40000410000 */
        /* <DEDUP_REMOVED lines=9> */
[----:B------:R-:W-:Y:S02]  /*41f0*/  FMUL.FTZ R56, R56, R55 ;  /* 0x0000003738387220 */ /* 0x000fe40000410000 */
[----:B------:R-:W-:Y:S01]  /*4200*/  FMUL.FTZ R79, R79, R52 ;  /* 0x000000344f4f7220 */ /* 0x000fe20000410000 */
[----:B------:R-:W-:Y:S02]  /*4210*/  F2FP.BF16.PACK_AB R12, R13, R12 ;  /* 0x0000000c0d0c723e */ /* 0x000fe400000010ff */
[----:B------:R-:W-:Y:S02]  /*4220*/  F2FP.BF16.PACK_AB R61, R61, R62 ;  /* 0x0000003e3d3d723e */ /* 0x000fe400000010ff */
[----:B------:R-:W-:Y:S02]  /*4230*/  F2FP.BF16.PACK_AB R74, R75, R74 ;  /* 0x0000004a4b4a723e */ /* 0x000fe400000010ff */
[----:B------:R-:W-:Y:S02]  /*4240*/  F2FP.BF16.PACK_AB R56, R79, R56 ;  /* 0x000000384f38723e */ /* 0x000fe400000010ff */
[----:B------:R-:W-:-:S02]  /*4250*/  PRMT R13, R12, 0x7632, R13 ;  /* 0x000076320c0d7816 */ /* 0x000fc4000000000d */
        /* <DEDUP_REMOVED lines=15> */
[----:B------:R1:W-:Y:S04]  /*4350*/  LDS.U16 R59, [R17+0xc0] ;  /* 0x0000c000113b7984 */ /* 0x0003e80000000400 */
[----:B------:R-:W-:Y:S04]  /*4360*/  LDS.U16 R61, [R16+0x100] ;  /* 0x00010000103d7984 */ /* 0x000fe80000000400 */
[----:B------:R-:W-:Y:S04]  /*4370*/  LDS.U16 R63, [R0+0x140] ;  /* 0x00014000003f7984 */ /* 0x000fe80000000400 */
[----:B------:R-:W-:Y:S04]  /*4380*/  LDS.U16 R65, [R50+0x180] ;  /* 0x0001800032417984 */ /* 0x000fe80000000400 */
[----:B------:R-:W-:Y:S04]  /*4390*/  LDS.U16 R67, [R48+0x1c0] ;  /* 0x0001c00030437984 */ /* 0x000fe80000000400 */
[----:B------:R-:W-:Y:S04]  /*43a0*/  @!P0 STS [0x210], R53 ;  /* 0x00021035ff008388 */ /* 0x000fe80000000800 */
[----:B------:R-:W-:Y:S06]  /*43b0*/  BAR.SYNC.DEFER_BLOCKING 0x0 ;  /* 0x0000000000007b1d */ /* 0x000fec0000010000 */
[----:B------:R-:W2:Y:S01]  /*43c0*/  LDS R71, [0x210] ;  /* 0x00021000ff477984 */ /* 0x000ea20000000800 */
[----:B------:R-:W-:-:S02]  /*43d0*/  IMAD R73, R88, c[0x0][0x210], RZ ;  /* 0x0000840058497a24 */ /* 0x000fc400078e02ff */
[----:B0-----:R-:W-:-:S04]  /*43e0*/  IMAD.WIDE.U32 R12, R26, c[0x0][0x210], RZ ;  /* 0x000084001a0c7a25 */ /* 0x001fc800078e00ff */
[----:B-1----:R-:W-:-:S04]  /*43f0*/  IMAD R17, R26, c[0x0][0x214], R73 ;  /* 0x000085001a117a24 */ /* 0x002fc800078e0249 */
        /* <DEDUP_REMOVED lines=12> */
.L_x_4880:
[----:B------:R-:W-:Y:S05]  /*44c0*/  BSYNC B0 ;  /* 0x0000000000007941 */ /* 0x000fea0003800000 */
.L_x_4879:
[----:B------:R-:W-:Y:S01]  /*44d0*/  IMAD.MOV.U32 R13, RZ, RZ, R73 ;  /* 0x000000ffff0d7224 */ /* 0x000fe200078e0049 */
[----:B------:R-:W-:Y:S01]  /*44e0*/  IADD3 R60, P1, R60, c[0x0][0x270], RZ ;  /* 0x00009c003c3c7a10 */ /* 0x000fe20007f3e0ff */
[----:B------:R-:W-:Y:S01]  /*44f0*/  IMAD R0, R22, c[0x0][0x218], RZ ;  /* 0x0000860016007a24 */ /* 0x000fe200078e02ff */
[-C--:B------:R-:W-:Y:S01]  /*4500*/  ISETP.GE.AND P5, PT, R43, R71.reuse, PT ;  /* 0x000000472b00720c */ /* 0x080fe20003fa6270 */
[C---:B------:R-:W-:Y:S01]  /*4510*/  IMAD.WIDE.U32 R12, R21.reuse, c[0x0][0x218], R12 ;  /* 0x00008600150c7a25 */ /* 0x040fe200078e000c */
[-C--:B------:R-:W-:Y:S02]  /*4520*/  ISETP.GE.AND P6, PT, R44, R71.reuse, PT ;  /* 0x000000472c00720c */ /* 0x080fe40003fc6270 */
[----:B------:R-:W-:Y:S01]  /*4530*/  IADD3.X R68, R68, c[0x0][0x274], RZ, P1, !PT ;  /* 0x00009d0044447a10 */ /* 0x000fe20000ffe4ff */
        /* <DEDUP_REMOVED lines=8> */
[----:B------:R-:W-:Y:S01]  /*45c0*/  ISETP.GE.AND P4, PT, R42, R71, PT ;  /* 0x000000472a00720c */ /* 0x000fe20003f86270 */
[----:B------:R-:W-:Y:S01]  /*45d0*/  @!P5 STG.E.U16 [R10.64+0x140], R65 ;  /* 0x000140410a00d986 */ /* 0x000fe2000c101504 */
[----:B------:R-:W-:-:S02]  /*45e0*/  IADD3 R28, R28, 0x1, RZ ;  /* 0x000000011c1c7810 */ /* 0x000fc40007ffe0ff */
[----:B------:R-:W-:Y:S01]  /*45f0*/  ISETP.GE.AND P1, PT, R38, R71, PT ;  /* 0x000000472600720c */ /* 0x000fe20003f26270 */
[----:B------:R-:W-:Y:S04]  /*4600*/  @!P6 STG.E.U16 [R10.64+0x180], R67 ;  /* 0x000180430a00e986 */ /* 0x000fe8000c101504 */
[----:B------:R-:W-:Y:S01]  /*4610*/  @!P0 STG.E.U16 [R10.64], R19 ;  /* 0x000000130a008986 */ /* 0x000fe2000c101504 */
        /* <DEDUP_REMOVED lines=12> */
[----:B0-----:R-:W-:Y:S01]  /*46e0*/  IADD3.X R59, RZ, R3, RZ, P1, !PT ;  /* 0x00000003ff3b7210 */ /* 0x001fe20000ffe4ff */
[----:B------:R-:W-:Y:S01]  /*46f0*/  @P0 CALL.REL.NOINC `(.L_x_4881) ;  /* 0x0000001000000944 */ /* 0x000fe20003c00000 */
[----:B------:R-:W-:Y:S05]  /*4700*/  BRA `(.L_x_4882) ;  /* 0xffffc02000007947 */ /* 0x000fea000383ffff */
.L_x_4881:
[----:B------:R-:W-:Y:S05]  /*4710*/  EXIT ;  /* 0x000000000000794d */ /* 0x000fea0003800000 */
.L_x_4883:
        /* <DEDUP_REMOVED lines=14> */
.L_x_5455:


//--------------------- .text._Z25selective_scan_fwd_kernelI32Selective_Scan_fwd_kernel_traitsILi32ELi8ELi1ELb1ELb0ELb0ELb0EN3c108BFloat16EfEEv13SSMParamsBase --------------------------
	.section	.text._Z25selective_scan_fwd_kernelI32Selective_Scan_fwd_kernel_traitsILi32ELi8ELi1ELb1ELb0ELb0ELb0EN3c108BFloat16EfEEv13SSMParamsBase,"ax",@progbits
	.sectioninfo	@"SHI_REGISTERS=71"
	.align	128
        .global         _Z25selective_scan_fwd_kernelI32Selective_Scan_fwd_kernel_traitsILi32ELi8ELi1ELb1ELb0ELb0ELb0EN3c108BFloat16EfEEv13SSMParamsBase
        .type           _Z25selective_scan_fwd_kernelI32Selective_Scan_fwd_kernel_traitsILi32ELi8ELi1ELb1ELb0ELb0ELb0EN3c108BFloat16EfEEv13SSMParamsBase,@function
        .size           _Z25selective_scan_fwd_kernelI32Selective_Scan_fwd_kernel_traitsILi32ELi8ELi1ELb1ELb0ELb0ELb0EN3c108BFloat16EfEEv13SSMParamsBase,(.L_x_5456 - _Z25selective_scan_fwd_kernelI32Selective_Scan_fwd_kernel_traitsILi32ELi8ELi1ELb1ELb0ELb0ELb0EN3c108BFloat16EfEEv13SSMParamsBase)
        .other          _Z25selective_scan_fwd_kernelI32Selective_Scan_fwd_kernel_traitsILi32ELi8ELi1ELb1ELb0ELb0ELb0EN3c108BFloat16EfEEv13SSMParamsBase,@"STO_CUDA_ENTRY STV_DEFAULT"
_Z25selective_scan_fwd_kernelI32Selective_Scan_fwd_kernel_traitsILi32ELi8ELi1ELb1ELb0ELb0ELb0EN3c108BFloat16EfEEv13SSMParamsBase:
.text._Z25selective_scan_fwd_kernelI32Selective_Scan_fwd_kernel_traitsILi32ELi8ELi1ELb1ELb0ELb0ELb0EN3c108BFloat16EfEEv13SSMParamsBase:
[----:B------:R-:W-:Y:S02]  /*0000*/  MOV R1, c[0x0][0x28] ;  /* 0x00000a0000017a02 */ /* 0x000fe40000000f00 */
[----:B------:R-:W0:Y:S01]  /*0010*/  S2R R23, SR_CTAID.Y ;  /* 0x0000000000177919 */ /* 0x000e220000002600 */
[----:B------:R-:W-:Y:S01]  /*0020*/  ISETP.NE.U32.AND P1, PT, RZ, c[0x0][0x250], PT ;  /* 0x00009400ff007a0c */ /* 0x000fe20003f25070 */
[----:B------:R-:W-:Y:S01]  /*0030*/  CS2R R20, SRZ ;  /* 0x0000000000147805 */ /* 0x000fe2000001ff00 */
[----:B------:R-:W-:Y:S01]  /*0040*/  ULDC.64 UR6, c[0x0][0x118] ;  /* 0x0000460000067ab9 */ /* 0x000fe20000000a00 */
[----:B------:R-:W-:Y:S02]  /*0050*/  ISETP.NE.U32.AND P0, PT, RZ, c[0x0][0x238], PT ;  /* 0x00008e00ff007a0c */ /* 0x000fe40003f05070 */
[----:B------:R-:W-:Y:S01]  /*0060*/  ISETP.NE.AND.EX P1, PT, RZ, c[0x0][0x254], PT, P1 ;  /* 0x00009500ff007a0c */ /* 0x000fe20003f25310 */
[----:B------:R-:W1:Y:S01]  /*0070*/  S2UR UR4, SR_CTAID.X ;  /* 0x00000000000479c3 */ /* 0x000e620000002500 */
[----:B------:R-:W-:Y:S02]  /*0080*/  ISETP.NE.AND.EX P0, PT, RZ, c[0x0][0x23c], PT, P0 ;  /* 0x00008f00ff007a0c */ /* 0x000fe40003f05300 */
[----:B0-----:R-:W-:-:S09]  /*0090*/  SHF.R.S32.HI R22, RZ, 0x1f, R23 ;  /* 0x0000001fff167819 */ /* 0x001fd20000011417 */
[C---:B------:R-:W-:Y:S02]  /*00a0*/  @P1 LEA R8, P3, R23.reuse, c[0x0][0x250], 0x2 ;  /* 0x0000940017081a11 */ /* 0x040fe400078610ff */
        /* <DEDUP_REMOVED lines=13> */
[----:B--2---:R-:W-:Y:S01]  /*0180*/  IMAD R7, R19, c[0x0][0x1d4], R0 ;  /* 0x0000750013077a24 */ /* 0x004fe200078e0200 */
        /* <DEDUP_REMOVED lines=9> */
[----:B------:R-:W-:Y:S01]  /*0220*/  HFMA2.MMA R16, -RZ, RZ, 0, 0 ;  /* 0x00000000ff107435 */ /* 0x000fe200000001ff */
[----:B------:R-:W-:-:S04]  /*0230*/  IMAD.WIDE.U32 R2, R23, c[0x0][0x1d8], R2 ;  /* 0x0000760017027a25 */ /* 0x000fc800078e0002 */
[----:B------:R-:W-:Y:S01]  /*0240*/  IMAD R9, R23, c[0x0][0x1ec], R6 ;  /* 0x00007b0017097a24 */ /* 0x000fe200078e0206 */
[----:B------:R-:W-:Y:S01]  /*0250*/  IADD3 R7, R3, R7, RZ ;  /* 0x0000000703077210 */ /* 0x000fe20007ffe0ff */
[----:B------:R-:W-:Y:S01]  /*0260*/  IMAD.WIDE.U32 R4, R23, c[0x0][0x1e8], R4 ;  /* 0x00007a0017047a25 */ /* 0x000fe200078e0004 */
[----:B------:R-:W-:-:S04]  /*0270*/  LEA R14, P0, R2, c[0x0][0x240], 0x1 ;  /* 0x00009000020e7a11 */ /* 0x000fc800078008ff */
[----:B------:R-:W-:Y:S02]  /*0280*/  IADD3 R3, R5, R9, RZ ;  /* 0x0000000905037210 */ /* 0x000fe40007ffe0ff */
[C---:B------:R-:W-:Y:S02]  /*0290*/  LEA R13, P1, R4.reuse, c[0x0][0x248], 0x1 ;  /* 0x00009200040d7a11 */ /* 0x040fe400078208ff */
[----:B0-----:R-:W-:Y:S02]  /*02a0*/  SHF.R.S32.HI R0, RZ, 0x1f, R15 ;  /* 0x0000001fff007819 */ /* 0x001fe4000001140f */
[----:B------:R-:W-:Y:S02]  /*02b0*/  LEA.HI.X R4, R4, c[0x0][0x24c], R3, 0x1, P1 ;  /* 0x0000930004047a11 */ /* 0x000fe400008f0c03 */
[----:B------:R-:W-:Y:S02]  /*02c0*/  SHF.L.U64.HI R17, R15, 0x4, R0 ;  /* 0x000000040f117819 */ /* 0x000fe40000010200 */
[----:B------:R-:W-:-:S02]  /*02d0*/  LEA.HI.X R12, R2, c[0x0][0x244], R7, 0x1, P0 ;  /* 0x00009100020c7a11 */ /* 0x000fc400000f0c07 */
[----:B------:R-:W-:Y:S02]  /*02e0*/  SHF.L.U32 R15, R15, 0x4, RZ ;  /* 0x000000040f0f7819 */ /* 0x000fe400000006ff */
[----:B-1----:R-:W-:Y:S02]  /*02f0*/  MOV R0, R4 ;  /* 0x0000000400007202 */ /* 0x002fe40000000f00 */
.L_x_4903:
[----:B------:R-:W-:Y:S01]  /*0300*/  BAR.SYNC.DEFER_BLOCKING 0x0 ;  /* 0x0000000000007b1d */ /* 0x000fe20000010000 */
[----:B------:R-:W-:-:S04]  /*0310*/  IADD3 R8, P0, R13, R15, RZ ;  /* 0x0000000f0d087210 */ /* 0x000fc80007f1e0ff */
[----:B------:R-:W-:-:S06]  /*0320*/  IADD3.X R9, R0, R17, RZ, P0, !PT ;  /* 0x0000001100097210 */ /* 0x000fcc00007fe4ff */
[----:B------:R-:W2:Y:S01]  /*0330*/  LDG.E.128 R8, [R8.64] ;  /* 0x0000000608087981 */ /* 0x000ea2000c1e1d00 */
[----:B0-----:R-:W-:-:S04]  /*0340*/  IADD3 R4, P0, R14, R15, RZ ;  /* 0x0000000f0e047210 */ /* 0x001fc80007f1e0ff */
[----:B------:R-:W-:-:S06]  /*0350*/  IADD3.X R5, R12, R17, RZ, P0, !PT ;  /* 0x000000110c057210 */ /* 0x000fcc00007fe4ff */
        /* <DEDUP_REMOVED lines=59> */
.L_x_4885:
[----:B------:R-:W-:Y:S05]  /*0710*/  BSYNC B0 ;  /* 0x0000000000007941 */ /* 0x000fea0003800000 */
.L_x_4884:
        /* <DEDUP_REMOVED lines=36> */
.L_x_4887:
[----:B------:R-:W-:Y:S05]  /*0960*/  BSYNC B0 ;  /* 0x0000000000007941 */ /* 0x000fea0003800000 */
.L_x_4886:
        /* <DEDUP_REMOVED lines=46> */
.L_x_4889:
[----:B------:R-:W-:Y:S05]  /*0c50*/  BSYNC B0 ;  /* 0x0000000000007941 */ /* 0x000fea0003800000 */
.L_x_4888:
        /* <DEDUP_REMOVED lines=33> */
.L_x_4891:
[----:B------:R-:W-:Y:S05]  /*0e70*/  BSYNC B0 ;  /* 0x0000000000007941 */ /* 0x000fea0003800000 */
.L_x_4890:
        /* <DEDUP_REMOVED lines=33> */
.L_x_4893:
[----:B------:R-:W-:Y:S05]  /*1090*/  BSYNC B0 ;  /* 0x0000000000007941 */ /* 0x000fea0003800000 */
.L_x_4892:
        /* <DEDUP_REMOVED lines=33> */
.L_x_4895:
[----:B------:R-:W-:Y:S05]  /*12b0*/  BSYNC B0 ;  /* 0x0000000000007941 */ /* 0x000fea0003800000 */
.L_x_4894:
        /* <DEDUP_REMOVED lines=33> */
.L_x_4897:
[----:B------:R-:W-:Y:S05]  /*14d0*/  BSYNC B0 ;  /* 0x0000000000007941 */ /* 0x000fea0003800000 */
.L_x_4896:
        /* <DEDUP_REMOVED lines=33> */
.L_x_4899:
[----:B------:R-:W-:Y:S05]  /*16f0*/  BSYNC B0 ;  /* 0x0000000000007941 */ /* 0x000fea0003800000 */
.L_x_4898:
        /* <DEDUP_REMOVED lines=31> */
[----:B------:R-:W-:-:S04]  /*18f0*/  IMAD.WIDE.U32 R4, R23, c[0x0][0x1b8], RZ ;  /* 0x00006e0017047a25 */ /* 0x000fc800078e00ff */
[----:B------:R-:W-:Y:S02]  /*1900*/  IMAD R2, R2, c[0x0][0x174], RZ ;  /* 0x00005d0002027a24 */ /* 0x000fe400078e02ff */
[C---:B------:R-:W-:Y:S02]  /*1910*/  IMAD R53, R23.reuse, c[0x0][0x19c], R46 ;  /* 0x0000670017357a24 */ /* 0x040fe400078e022e */
        /* <DEDUP_REMOVED lines=14> */
[----:B------:R-:W-:Y:S02]  /*1a00*/  MOV R53, RZ ;  /* 0x000000ff00357202 */ /* 0x000fe40000000f00 */
.L_x_4901:
[----:B------:R-:W-:Y:S02]  /*1a10*/  MOV R2, R48 ;  /* 0x0000003000027202 */ /* 0x000fe40000000f00 */
[----:B------:R-:W-:-:S05]  /*1a20*/  MOV R3, R49 ;  /* 0x0000003100037202 */ /* 0x000fca0000000f00 */
[----:B------:R0:W2:Y:S01]  /*1a30*/  LDG.E R6, [R2.64] ;  /* 0x0000000602067981 */ /* 0x0000a2000c1e1900 */
[----:B------:R-:W-:Y:S02]  /*1a40*/  MOV R4, R47 ;  /* 0x0000002f00047202 */ /* 0x000fe40000000f00 */
[----:B------:R-:W-:-:S05]  /*1a50*/  MOV R5, R50 ;  /* 0x0000003200057202 */ /* 0x000fca0000000f00 */
[----:B------:R1:W3:Y:S01]  /*1a60*/  LDG.E R63, [R4.64] ;  /* 0x00000006043f7981 */ /* 0x0002e2000c1e1900 */
[----:B0-----:R-:W-:Y:S02]  /*1a70*/  MOV R2, R46 ;  /* 0x0000002e00027202 */ /* 0x001fe40000000f00 */
[----:B------:R-:W-:-:S05]  /*1a80*/  MOV R3, R51 ;  /* 0x0000003300037202 */ /* 0x000fca0000000f00 */
[----:B------:R0:W3:Y:S01]  /*1a90*/  LDG.E R56, [R2.64] ;  /* 0x0000000602387981 */ /* 0x0000e2000c1e1900 */
[----:B------:R-:W-:-:S03]  /*1aa0*/  ISETP.GE.AND P0, PT, R39, 0x1, PT ;  /* 0x000000012700780c */ /* 0x000fc60003f06270 */
[----:B------:R-:W4:Y:S01]  /*1ab0*/  S2R R62, SR_TID.X ;  /* 0x00000000003e7919 */ /* 0x000f220000002100 */
[C---:B------:R-:W-:Y:S02]  /*1ac0*/  ISETP.GE.AND P1, PT, R39.reuse, 0x8, PT ;  /* 0x000000082700780c */ /* 0x040fe40003f26270 */
[----:B------:R-:W-:Y:S01]  /*1ad0*/  ISETP.NE.AND P2, PT, R39, RZ, PT ;  /* 0x000000ff2700720c */ /* 0x000fe20003f45270 */
[----:B--2---:R-:W-:-:S04]  /*1ae0*/  FMUL.FTZ R6, R6, 1.4426950216293334961 ;  /* 0x3fb8aa3b06067820 */ /* 0x004fc80000410000 */
[C---:B------:R-:W-:Y:S02]  /*1af0*/  FMUL.FTZ R65, R6.reuse, R28 ;  /* 0x0000001c06417220 */ /* 0x040fe40000410000 */
[C---:B------:R-:W-:Y:S02]  /*1b00*/  FMUL.FTZ R60, R6.reuse, R29 ;  /* 0x0000001d063c7220 */ /* 0x040fe40000410000 */
[C---:B------:R-:W-:Y:S02]  /*1b10*/  FMUL.FTZ R58, R6.reuse, R27 ;  /* 0x0000001b063a7220 */ /* 0x040fe40000410000 */
[----:B------:R-:W0:Y:S01]  /*1b20*/  MUFU.EX2 R65, R65 ;  /* 0x0000004100417308 */ /* 0x000e220000000800 */
[C---:B------:R-:W-:Y:S02]  /*1b30*/  FMUL.FTZ R61, R6.reuse, R26 ;  /* 0x0000001a063d7220 */ /* 0x040fe40000410000 */
[----:B------:R-:W-:-:S05]  /*1b40*/  FMUL.FTZ R55, R6, R25 ;  /* 0x0000001906377220 */ /* 0x000fca0000410000 */
[----:B------:R-:W2:Y:S01]  /*1b50*/  MUFU.EX2 R60, R60 ;  /* 0x0000003c003c7308 */ /* 0x000ea20000000800 */
[----:B------:R-:W-:-:S07]  /*1b60*/  FMUL.FTZ R54, R6, R24 ;  /* 0x0000001806367220 */ /* 0x000fce0000410000 */
[----:B------:R-:W1:Y:S01]  /*1b70*/  MUFU.EX2 R58, R58 ;  /* 0x0000003a003a7308 */ /* 0x000e620000000800 */
[----:B------:R-:W-:-:S07]  /*1b80*/  FMUL.FTZ R57, R6, R10 ;  /* 0x0000000a06397220 */ /* 0x000fce0000410000 */
[----:B------:R-:W5:Y:S01]  /*1b90*/  MUFU.EX2 R61, R61 ;  /* 0x0000003d003d7308 */ /* 0x000f620000000800 */
[-C--:B0-----:R-:W-:Y:S02]  /*1ba0*/  FFMA.FTZ R2, R43, R65.reuse, R42 ;  /* 0x000000412b027223 */ /* 0x081fe4000001002a */
[----:B--2---:R-:W-:-:S05]  /*1bb0*/  FMUL.FTZ R3, R60, R65 ;  /* 0x000000413c037220 */ /* 0x004fca0000410000 */
[----:B------:R-:W0:Y:S01]  /*1bc0*/  MUFU.EX2 R55, R55 ;  /* 0x0000003700377308 */ /* 0x000e220000000800 */
[----:B------:R-:W-:Y:S02]  /*1bd0*/  FMUL.FTZ R59, R6, R11 ;  /* 0x0000000b063b7220 */ /* 0x000fe40000410000 */
[----:B-1----:R-:W-:-:S05]  /*1be0*/  FFMA.FTZ R4, R58, R2, R41 ;  /* 0x000000023a047223 */ /* 0x002fca0000010029 */
[----:B------:R-:W1:Y:S01]  /*1bf0*/  MUFU.EX2 R54, R54 ;  /* 0x0000003600367308 */ /* 0x000e620000000800 */
[----:B------:R-:W-:Y:S02]  /*1c00*/  FMUL.FTZ R2, R58, R3 ;  /* 0x000000033a027220 */ /* 0x000fe40000410000 */
[----:B-----5:R-:W-:-:S05]  /*1c10*/  FFMA.FTZ R4, R61, R4, R40 ;  /* 0x000000043d047223 */ /* 0x020fca0000010028 */
[----:B------:R-:W2:Y:S01]  /*1c20*/  MUFU.EX2 R57, R57 ;  /* 0x0000003900397308 */ /* 0x000ea20000000800 */
[----:B------:R-:W-:Y:S02]  /*1c30*/  FMUL.FTZ R2, R61, R2 ;  /* 0x000000023d027220 */ /* 0x000fe40000410000 */
[----:B0-----:R-:W-:-:S05]  /*1c40*/  FFMA.FTZ R4, R55, R4, R38 ;  /* 0x0000000437047223 */ /* 0x001fca0000010026 */
[----:B------:R-:W0:Y:S01]  /*1c50*/  MUFU.EX2 R59, R59 ;  /* 0x0000003b003b7308 */ /* 0x000e220000000800 */
[----:B------:R-:W-:Y:S02]  /*1c60*/  FMUL.FTZ R3, R55, R2 ;  /* 0x0000000237037220 */ /* 0x000fe40000410000 */
[C---:B-1----:R-:W-:Y:S02]  /*1c70*/  FFMA.FTZ R4, R54.reuse, R4, R37 ;  /* 0x0000000436047223 */ /* 0x042fe40000010025 */
[----:B------:R-:W-:Y:S02]  /*1c80*/  FMUL.FTZ R2, R54, R3 ;  /* 0x0000000336027220 */ /* 0x000fe40000410000 */
[C---:B--2---:R-:W-:Y:S02]  /*1c90*/  FFMA.FTZ R4, R57.reuse, R4, R36 ;  /* 0x0000000439047223 */ /* 0x044fe40000010024 */
[----:B------:R-:W-:Y:S02]  /*1ca0*/  FMUL.FTZ R2, R57, R2 ;  /* 0x0000000239027220 */ /* 0x000fe40000410000 */
[----:B0-----:R-:W-:-:S02]  /*1cb0*/  FFMA.FTZ R3, R59, R4, R52 ;  /* 0x000000043b037223 */ /* 0x001fc40000010034 */
        /* <DEDUP_REMOVED lines=17> */
[----:B----4-:R-:W-:-:S04]  /*1dd0*/  LOP3.LUT P0, RZ, R62, 0x1f, RZ, 0xc0, !PT ;  /* 0x0000001f3eff7812 */ /* 0x010fc8000780c0ff */
        /* <DEDUP_REMOVED lines=17> */
[----:B------:R-:W0:Y:S04]  /*1ef0*/  SHFL.UP PT, R64, R3, 0x1, RZ ;  /* 0x0420000003407989 */ /* 0x000e2800000e00ff */
[----:B------:R-:W1:Y:S04]  /*1f00*/  SHFL.UP PT, R67, R2, 0x1, RZ ;  /* 0x0420000002437989 */ /* 0x000e6800000e00ff */
[----:B------:R-:W2:Y:S01]  /*1f10*/  LDS R66, [0x234] ;  /* 0x00023400ff427984 */ /* 0x000ea20000000800 */
[----:B------:R-:W-:-:S02]  /*1f20*/  ISETP.NE.AND P0, PT, R62, RZ, PT ;  /* 0x000000ff3e00720c */ /* 0x000fc40003f05270 */
[-C--:B0-----:R-:W-:Y:S02]  /*1f30*/  @!P2 MOV R64, R5.reuse ;  /* 0x000000050040a202 */ /* 0x081fe40000000f00 */
[-C--:B-1----:R-:W-:Y:S02]  /*1f40*/  @!P2 MOV R67, R4.reuse ;  /* 0x000000040043a202 */ /* 0x082fe40000000f00 */
[----:B------:R-:W-:Y:S02]  /*1f50*/  ISETP.NE.AND P1, PT, R62, RZ, PT ;  /* 0x000000ff3e00720c */ /* 0x000fe40003f25270 */
[----:B------:R-:W-:Y:S01]  /*1f60*/  MOV R62, c[0x0][0x1a0] ;  /* 0x00006800003e7a02 */ /* 0x000fe20000000f00 */
[C---:B------:R-:W-:Y:S01]  /*1f70*/  FFMA.FTZ R7, R6.reuse, R5, R7 ;  /* 0x0000000506077223 */ /* 0x040fe20000010007 */
[----:B------:R-:W-:Y:S01]  /*1f80*/  MOV R5, c[0x0][0x188] ;  /* 0x0000620000057a02 */ /* 0x000fe20000000f00 */
[----:B------:R-:W-:Y:S01]  /*1f90*/  FMUL.FTZ R6, R6, R4 ;  /* 0x0000000406067220 */ /* 0x000fe20000410000 */
[----:B------:R-:W-:-:S02]  /*1fa0*/  MOV R4, c[0x0][0x18c] ;  /* 0x0000630000047a02 */ /* 0x000fc40000000f00 */
[----:B------:R-:W-:Y:S01]  /*1fb0*/  IADD3 R53, R53, 0x1, RZ ;  /* 0x0000000135357810 */ /* 0x000fe20007ffe0ff */
[----:B--2---:R-:W-:-:S04]  /*1fc0*/  @P0 FFMA.FTZ R64, R66, R67, R64 ;  /* 0x0000004342400223 */ /* 0x004fc80000010040 */
[----:B------:R-:W-:Y:S01]  /*1fd0*/  FFMA.FTZ R60, R60, R64, R43 ;  /* 0x000000403c3c7223 */ /* 0x000fe2000001002b */
[----:B------:R-:W-:-:S03]  /*1fe0*/  MOV R66, c[0x0][0x1a4] ;  /* 0x0000690000427a02 */ /* 0x000fc60000000f00 */
[----:B------:R-:W-:Y:S01]  /*1ff0*/  FFMA.FTZ R65, R65, R60, R42 ;  /* 0x0000003c41417223 */ /* 0x000fe2000001002a */
[----:B------:R-:W-:-:S03]  /*2000*/  LEA R46, P0, R62, R46, 0x2 ;  /* 0x0000002e3e2e7211 */ /* 0x000fc600078010ff */
[----:B------:R-:W-:Y:S01]  /*2010*/  FFMA.FTZ R58, R58, R65, R41 ;  /* 0x000000413a3a7223 */ /* 0x000fe20000010029 */
[----:B------:R-:W-:Y:S02]  /*2020*/  LEA.HI.X R51, R62, R51, R66, 0x2, P0 ;  /* 0x000000333e337211 */ /* 0x000fe400000f1442 */
[----:B------:R-:W-:Y:S01]  /*2030*/  LEA R48, P0, R5, R48, 0x2 ;  /* 0x0000003005307211 */ /* 0x000fe200078010ff */
[----:B------:R-:W-:-:S03]  /*2040*/  FFMA.FTZ R61, R61, R58, R40 ;  /* 0x0000003a3d3d7223 */ /* 0x000fc60000010028 */
[----:B------:R-:W-:Y:S01]  /*2050*/  LEA.HI.X R49, R5, R49, R4, 0x2, P0 ;  /* 0x0000003105317211 */ /* 0x000fe200000f1404 */
[----:B------:R-:W-:Y:S01]  /*2060*/  FFMA.FTZ R55, R55, R61, R38 ;  /* 0x0000003d37377223 */ /* 0x000fe20000010026 */
[----:B------:R-:W-:-:S03]  /*2070*/  ISETP.GE.AND P0, PT, R53, c[0x0][0x16c], PT ;  /* 0x00005b0035007a0c */ /* 0x000fc60003f06270 */
[----:B------:R-:W-:Y:S01]  /*2080*/  FFMA.FTZ R5, R54, R55, R37 ;  /* 0x0000003736057223 */ /* 0x000fe20000010025 */
[----:B------:R-:W-:Y:S02]  /*2090*/  @!P1 MOV R2, R8 ;  /* 0x0000000800029202 */ /* 0x000fe40000000f00 */
[----:B------:R-:W-:Y:S01]  /*20a0*/  @!P1 MOV R3, R9 ;  /* 0x0000000900039202 */ /* 0x000fe20000000f00 */
[----:B------:R-:W-:Y:S01]  /*20b0*/  FFMA.FTZ R57, R57, R5, R36 ;  /* 0x0000000539397223 */ /* 0x000fe20000010024 */
[----:B------:R-:W-:Y:S01]  /*20c0*/  MOV R67, c[0x0][0x1c0] ;  /* 0x0000700000437a02 */ /* 0x000fe20000000f00 */
[----:B------:R0:W-:Y:S01]  /*20d0*/  @!P1 STS.64 [UR4+0x240], R6 ;  /* 0x00024006ff009988 */ /* 0x0001e20008000a04 */
[----:B------:R-:W-:Y:S01]  /*20e0*/  MOV R68, c[0x0][0x1c4] ;  /* 0x0000710000447a02 */ /* 0x000fe20000000f00 */
[----:B---3--:R-:W-:Y:S01]  /*20f0*/  FMUL.FTZ R56, R56, R63 ;  /* 0x0000003f38387220 */ /* 0x008fe20000410000 */
[----:B------:R-:W-:Y:S01]  /*2100*/  LEA R47, P2, R67, R47, 0x2 ;  /* 0x0000002f432f7211 */ /* 0x000fe200078410ff */
[----:B------:R0:W-:Y:S01]  /*2110*/  @!P1 STG.E.64 [R2.64], R6 ;  /* 0x0000000602009986 */ /* 0x0001e2000c101b06 */
[----:B------:R-:W-:Y:S01]  /*2120*/  IADD3 R8, P1, R8, 0x8, RZ ;  /* 0x0000000808087810 */ /* 0x000fe20007f3e0ff */
[----:B------:R-:W-:Y:S01]  /*2130*/  FFMA.FTZ R59, R59, R57, R52 ;  /* 0x000000393b3b7223 */ /* 0x000fe20000010034 */
[----:B------:R-:W-:Y:S01]  /*2140*/  UIADD3 UR4, UR4, 0x8, URZ ;  /* 0x0000000804047890 */ /* 0x000fe2000fffe03f */
[----:B------:R-:W-:Y:S01]  /*2150*/  LEA.HI.X R50, R67, R50, R68, 0x2, P2 ;  /* 0x0000003243327211 */ /* 0x000fe200010f1444 */
[C---:B------:R-:W-:Y:S01]  /*2160*/  FFMA.FTZ R31, R56.reuse, R60, R31 ;  /* 0x0000003c381f7223 */ /* 0x040fe2000001001f */
[----:B------:R-:W-:Y:S01]  /*2170*/  IADD3.X R9, RZ, R9, RZ, P1, !PT ;  /* 0x00000009ff097210 */ /* 0x000fe20000ffe4ff */
[----:B------:R-:W-:-:S02]  /*2180*/  FFMA.FTZ R30, R56, R65, R30 ;  /* 0x00000041381e7223 */ /* 0x000fc4000001001e */
[C---:B------:R-:W-:Y:S02]  /*2190*/  FFMA.FTZ R33, R56.reuse, R58, R33 ;  /* 0x0000003a38217223 */ /* 0x040fe40000010021 */
[C---:B------:R-:W-:Y:S02]  /*21a0*/  FFMA.FTZ R32, R56.reuse, R61, R32 ;  /* 0x0000003d38207223 */ /* 0x040fe40000010020 */
[C---:B------:R-:W-:Y:S02]  /*21b0*/  FFMA.FTZ R35, R56.reuse, R55, R35 ;  /* 0x0000003738237223 */ /* 0x040fe40000010023 */
[C---:B------:R-:W-:Y:S02]  /*21c0*/  FFMA.FTZ R34, R56.reuse, R5, R34 ;  /* 0x0000000538227223 */ /* 0x040fe40000010022 */
[C---:B------:R-:W-:Y:S02]  /*21d0*/  FFMA.FTZ R45, R56.reuse, R57, R45 ;  /* 0x00000039382d7223 */ /* 0x040fe4000001002d */
[----:B------:R-:W-:Y:S01]  /*21e0*/  FFMA.FTZ R44, R56, R59, R44 ;  /* 0x0000003b382c7223 */ /* 0x000fe2000001002c */
[----:B0-----:R-:W-:Y:S05]  /*21f0*/  @!P0 BRA `(.L_x_4901) ;  /* 0xfffff81000008947 */ /* 0x001fea000383ffff */
.L_x_4900:
[----:B------:R-:W-:Y:S01]  /*2200*/  SHF.L.U32 R2, R16, 0x8, RZ ;  /* 0x0000000810027819 */ /* 0x000fe200000006ff */
[----:B------:R-:W-:Y:S01]  /*2210*/  IMAD R4, R18, c[0x0][0x200], RZ ;  /* 0x0000800012047a24 */ /* 0x000fe200078e02ff */
[----:B------:R-:W-:Y:S01]  /*2220*/  BAR.SYNC.DEFER_BLOCKING 0x0 ;  /* 0x0000000000007b1d */ /* 0x000fe20000010000 */
[----:B------:R-:W-:-:S02]  /*2230*/  F2FP.BF16.PACK_AB R7, R44, R45 ;  /* 0x0000002d2c07723e */ /* 0x000fc400000010ff */
[----:B------:R-:W-:Y:S01]  /*2240*/  SHF.R.S32.HI R3, RZ, 0x1f, R2 ;  /* 0x0000001fff037819 */ /* 0x000fe20000011402 */
[C---:B------:R-:W-:Y:S01]  /*2250*/  IMAD R5, R19.reuse, c[0x0][0x204], R4 ;  /* 0x0000810013057a24 */ /* 0x040fe200078e0204 */
[----:B------:R-:W-:Y:S01]  /*2260*/  F2FP.BF16.PACK_AB R6, R34, R35 ;  /* 0x000000232206723e */ /* 0x000fe200000010ff */
[----:B------:R-:W-:Y:S01]  /*2270*/  IMAD R4, R22, c[0x0][0x208], RZ ;  /* 0x0000820016047a24 */ /* 0x000fe200078e02ff */
[----:B------:R-:W-:Y:S01]  /*2280*/  IADD3 R16, R16, 0x1, RZ ;  /* 0x0000000110107810 */ /* 0x000fe20007ffe0ff */
[----:B------:R-:W-:Y:S01]  /*2290*/  IMAD.WIDE.U32 R2, R19, c[0x0][0x200], R2 ;  /* 0x0000800013027a25 */ /* 0x000fe200078e0002 */
[----:B------:R-:W-:Y:S02]  /*22a0*/  IADD3 R14, P1, R14, 0x200, RZ ;  /* 0x000002000e0e7810 */ /* 0x000fe40007f3e0ff */
[----:B------:R-:W-:Y:S02]  /*22b0*/  IADD3 R13, P2, R13, 0x200, RZ ;  /* 0x000002000d0d7810 */ /* 0x000fe40007f5e0ff */
[----:B------:R-:W-:Y:S01]  /*22c0*/  IADD3 R3, R3, R5, RZ ;  /* 0x0000000503037210 */ /* 0x000fe20007ffe0ff */
[----:B------:R-:W-:Y:S01]  /*22d0*/  IMAD R5, R23, c[0x0][0x20c], R4 ;  /* 0x0000830017057a24 */ /* 0x000fe200078e0204 */
[----:B------:R-:W-:-:S02]  /*22e0*/  IADD3.X R12, RZ, R12, RZ, P1, !PT ;  /* 0x0000000cff0c7210 */ /* 0x000fc40000ffe4ff */
[----:B------:R-:W-:Y:S01]  /*22f0*/  IADD3.X R0, RZ, R0, RZ, P2, !PT ;  /* 0x00000000ff007210 */ /* 0x000fe200017fe4ff */
[----:B------:R-:W-:-:S05]  /*2300*/  IMAD.WIDE.U32 R2, R23, c[0x0][0x208], R2 ;  /* 0x0000820017027a25 */ /* 0x000fca00078e0002 */
[----:B------:R-:W-:Y:S02]  /*2310*/  IADD3 R3, R3, R5, RZ ;  /* 0x0000000503037210 */ /* 0x000fe40007ffe0ff */
[----:B------:R-:W-:Y:S02]  /*2320*/  LEA R4, P0, R2, c[0x0][0x258], 0x1 ;  /* 0x0000960002047a11 */ /* 0x000fe400078008ff */
[----:B------:R-:W-:Y:S02]  /*2330*/  F2FP.BF16.PACK_AB R5, R32, R33 ;  /* 0x000000212005723e */ /* 0x000fe400000010ff */
[----:B------:R-:W-:Y:S02]  /*2340*/  LEA.HI.X R8, R2, c[0x0][0x25c], R3, 0x1, P0 ;  /* 0x0000970002087a11 */ /* 0x000fe400000f0c03 */
[----:B------:R-:W-:Y:S02]  /*2350*/  IADD3 R2, P0, R4, R15, RZ ;  /* 0x0000000f04027210 */ /* 0x000fe40007f1e0ff */
[----:B------:R-:W-:-:S02]  /*2360*/  F2FP.BF16.PACK_AB R4, R30, R31 ;  /* 0x0000001f1e04723e */ /* 0x000fc400000010ff */
[----:B------:R-:W-:Y:S02]  /*2370*/  IADD3.X R3, R8, R17, RZ, P0, !PT ;  /* 0x0000001108037210 */ /* 0x000fe400007fe4ff */
[----:B------:R-:W-:-:S03]  /*2380*/  ISETP.GE.AND P0, PT, R16, c[0x0][0x174], PT ;  /* 0x00005d0010007a0c */ /* 0x000fc60003f06270 */
[----:B------:R0:W-:Y:S10]  /*2390*/  STG.E.128 [R2.64], R4 ;  /* 0x0000000402007986 */ /* 0x0001f4000c101d06 */
[----:B------:R-:W-:Y:S01]  /*23a0*/  @P0 CALL.REL.NOINC `(.L_x_4902) ;  /* 0x0000001000000944 */ /* 0x000fe20003c00000 */
[----:B------:R-:W-:Y:S05]  /*23b0*/  BRA `(.L_x_4903) ;  /* 0xffffdf4000007947 */ /* 0x000fea000383ffff */
.L_x_4902:
[----:B------:R-:W-:Y:S05]  /*23c0*/  EXIT ;  /* 0x000000000000794d */ /* 0x000fea0003800000 */
.L_x_4904:
        /* <DEDUP_REMOVED lines=11> */
.L_x_5456:


//--------------------- .text._Z25selective_scan_fwd_kernelI32Selective_Scan_fwd_kernel_traitsILi32ELi8ELi1ELb1ELb0ELb0ELb1EN3c108BFloat16EfEEv13SSMParamsBase --------------------------
	.section	.text._Z25selective_scan_fwd_kernelI32Selective_Scan_fwd_kernel_traitsILi32ELi8ELi1ELb1ELb0ELb0ELb1EN3c108BFloat16EfEEv13SSMParamsBase,"ax",@progbits
	.sectioninfo	@"SHI_REGISTERS=71"
	.align	128
        .global         _Z25selective_scan_fwd_kernelI32Selective_Scan_fwd_kernel_traitsILi32ELi8ELi1ELb1ELb0ELb0ELb1EN3c108BFloat16EfEEv13SSMParamsBase
        .type           _Z25selective_scan_fwd_kernelI32Selective_Scan_fwd_kernel_traitsILi32ELi8ELi1ELb1ELb0ELb0ELb1EN3c108BFloat16EfEEv13SSMParamsBase,@function
        .size           _Z25selective_scan_fwd_kernelI32Selective_Scan_fwd_kernel_traitsILi32ELi8ELi1ELb1ELb0ELb0ELb1EN3c108BFloat16EfEEv13SSMParamsBase,(.L_x_5457 - _Z25selective_scan_fwd_kernelI32Selective_Scan_fwd_kernel_traitsILi32ELi8ELi1ELb1ELb0ELb0ELb1EN3c108BFloat16EfEEv13SSMParamsBase)
        .other          _Z25selective_scan_fwd_kernelI32Selective_Scan_fwd_kernel_traitsILi32ELi8ELi1ELb1ELb0ELb0ELb1EN3c108BFloat16EfEEv13SSMParamsBase,@"STO_CUDA_ENTRY STV_DEFAULT"
_Z25selective_scan_fwd_kernelI32Selective_Scan_fwd_kernel_traitsILi32ELi8ELi1ELb1ELb0ELb0ELb1EN3c108BFloat16EfEEv13SSMParamsBase:
.text._Z25selective_scan_fwd_kernelI32Selective_Scan_fwd_kernel_traitsILi32ELi8ELi1ELb1ELb0ELb0ELb1EN3c108BFloat16EfEEv13SSMParamsBase:
        /* <DEDUP_REMOVED lines=48> */
.L_x_4924:
[----:B------:R-:W-:Y:S01]  /*0300*/  BAR.SYNC.DEFER_BLOCKING 0x0 ;  /* 0x0000000000007b1d */ /* 0x000fe20000010000 */
[----:B0-----:R-:W-:-:S04]  /*0310*/  IADD3 R8, P0, R3, R13, RZ ;  /* 0x0000000d03087210 */ /* 0x001fc80007f1e0ff */
[----:B------:R-:W-:-:S06]  /*0320*/  IADD3.X R9, R0, R15, RZ, P0, !PT ;  /* 0x0000000f00097210 */ /* 0x000fcc00007fe4ff */
[----:B------:R-:W2:Y:S01]  /*0330*/  LDG.E.128 R8, [R8.64] ;  /* 0x0000000608087981 */ /* 0x000ea2000c1e1d00 */
[----:B------:R-:W-:-:S04]  /*0340*/  IADD3 R4, P0, R12, R13, RZ ;  /* 0x0000000d0c047210 */ /* 0x000fc80007f1e0ff */
        /* <DEDUP_REMOVED lines=60> */
.L_x_4906:
[----:B------:R-:W-:Y:S05]  /*0710*/  BSYNC B0 ;  /* 0x0000000000007941 */ /* 0x000fea0003800000 */
.L_x_4905:
        /* <DEDUP_REMOVED lines=36> */
.L_x_4908:
[----:B------:R-:W-:Y:S05]  /*0960*/  BSYNC B0 ;  /* 0x0000000000007941 */ /* 0x000fea0003800000 */
.L_x_4907:
[----:B------:R-:W-:Y:S01]  /*0970*/  ISETP.EQ.OR P4, PT, RZ, UR4, P4 ;  /* 0x00000004ff007c0c */ /* 0x000fe2000a782670 */
[----:B------:R-:W-:Y:S01]  /*0980*/  BSSY B0, `(.L_x_4909) ;  /* 0x000002d000007945 */ /* 0x000fe20003800000 */
[----:B------:R-:W-:Y:S02]  /*0990*/  FSETP.GTU.FTZ.AND P3, PT, R38, 20, PT ;  /* 0x41a000002600780b */ /* 0x000fe40003f7c000 */
[----:B-----5:R-:W-:Y:S02]  /*09a0*/  PRMT R8, RZ, 0x5410, R4 ;  /* 0x00005410ff087816 */ /* 0x020fe40000000004 */
        /* <DEDUP_REMOVED lines=42> */
.L_x_4910:
[----:B------:R-:W-:Y:S05]  /*0c50*/  BSYNC B0 ;  /* 0x0000000000007941 */ /* 0x000fea0003800000 */
.L_x_4909:
        /* <DEDUP_REMOVED lines=33> */
.L_x_4912:
[----:B------:R-:W-:Y:S05]  /*0e70*/  BSYNC B0 ;  /* 0x0000000000007941 */ /* 0x000fea0003800000 */
.L_x_4911:
        /* <DEDUP_REMOVED lines=33> */
.L_x_4914:
[----:B------:R-:W-:Y:S05]  /*1090*/  BSYNC B0 ;  /* 0x0000000000007941 */ /* 0x000fea0003800000 */
.L_x_4913:
        /* <DEDUP_REMOVED lines=33> */
.L_x_4916:
[----:B------:R-:W-:Y:S05]  /*12b0*/  BSYNC B0 ;  /* 0x0000000000007941 */ /* 0x000fea0003800000 */
.L_x_4915:
        /* <DEDUP_REMOVED lines=33> */
.L_x_4918:
[----:B------:R-:W-:Y:S05]  /*14d0*/  BSYNC B0 ;  /* 0x0000000000007941 */ /* 0x000fea0003800000 */
.L_x_4917:
        /* <DEDUP_REMOVED lines=33> */
.L_x_4920:
[----:B------:R-:W-:Y:S05]  /*16f0*/  BSYNC B0 ;  /* 0x0000000000007941 */ /* 0x000fea0003800000 */
.L_x_4919:
        /* <DEDUP_REMOVED lines=49> */
.L_x_4922:
        /* <DEDUP_REMOVED lines=127> */
.L_x_4921:
        /* <DEDUP_REMOVED lines=23> */
[-C--:B------:R-:W-:Y:S02]  /*2370*/  IADD3 R8, P1, R8, R13.reuse, RZ ;  /* 0x0000000d08087210 */ /* 0x080fe40007f3e0ff */
[----:B------:R-:W-:-:S02]  /*2380*/  IADD3 R32, P0, R32, R13, RZ ;  /* 0x0000000d20207210 */ /* 0x000fc40007f1e0ff */
[----:B------:R-:W-:Y:S02]  /*2390*/  IADD3.X R9, R4, R15, RZ, P1, !PT ;  /* 0x0000000f04097210 */ /* 0x000fe40000ffe4ff */
[----:B------:R-:W-:Y:S02]  /*23a0*/  F2FP.BF16.PACK_AB R7, R22, R23 ;  /* 0x000000171607723e */ /* 0x000fe400000010ff */
[----:B------:R-:W-:Y:S02]  /*23b0*/  F2FP.BF16.PACK_AB R6, R24, R25 ;  /* 0x000000191806723e */ /* 0x000fe400000010ff */
[----:B------:R-:W-:Y:S02]  /*23c0*/  F2FP.BF16.PACK_AB R5, R26, R27 ;  /* 0x0000001b1a05723e */ /* 0x000fe400000010ff */
[----:B------:R-:W-:Y:S02]  /*23d0*/  IADD3.X R33, R10, R15, RZ, P0, !PT ;  /* 0x0000000f0a217210 */ /* 0x000fe400007fe4ff */
[----:B------:R-:W-:-:S05]  /*23e0*/  F2FP.BF16.PACK_AB R4, R28, R29 ;  /* 0x0000001d1c04723e */ /* 0x000fca00000010ff */
[----:B------:R0:W-:Y:S04]  /*23f0*/  STG.E.128 [R32.64], R4 ;  /* 0x0000000420007986 */ /* 0x0001e8000c101d06 */
[----:B------:R-:W-:Y:S06]  /*2400*/  BAR.SYNC.DEFER_BLOCKING 0x0 ;  /* 0x0000000000007b1d */ /* 0x000fec0000010000 */
[----:B------:R-:W0:Y:S01]  /*2410*/  LDG.E.128 R8, [R8.64] ;  /* 0x0000000608087981 */ /* 0x000e22000c1e1d00 */
[----:B------:R-:W-:Y:S01]  /*2420*/  IMAD R44, R16, c[0x0][0x210], RZ ;  /* 0x00008400102c7a24 */ /* 0x000fe200078e02ff */
[----:B------:R-:W-:Y:S01]  /*2430*/  IADD3 R14, R14, 0x1, RZ ;  /* 0x000000010e0e7810 */ /* 0x000fe20007ffe0ff */
[----:B------:R-:W-:Y:S01]  /*2440*/  IMAD.WIDE.U32 R30, R17, c[0x0][0x210], R30 ;  /* 0x00008400111e7a25 */ /* 0x000fe200078e001e */
[----:B------:R-:W-:Y:S01]  /*2450*/  BAR.SYNC.DEFER_BLOCKING 0x0 ;  /* 0x0000000000007b1d */ /* 0x000fe20000010000 */
[----:B------:R-:W-:-:S02]  /*2460*/  IADD3 R12, P1, R12, 0x200, RZ ;  /* 0x000002000c0c7810 */ /* 0x000fc40007f3e0ff */
[----:B------:R-:W-:Y:S01]  /*2470*/  IMAD R47, R17, c[0x0][0x214], R44 ;  /* 0x00008500112f7a24 */ /* 0x000fe200078e022c */
[----:B------:R-:W-:Y:S02]  /*2480*/  IADD3 R3, P2, R3, 0x200, RZ ;  /* 0x0000020003037810 */ /* 0x000fe40007f5e0ff */
[----:B------:R-:W-:Y:S02]  /*2490*/  IADD3.X R2, RZ, R2, RZ, P1, !PT ;  /* 0x00000002ff027210 */ /* 0x000fe40000ffe4ff */
[----:B------:R-:W-:Y:S02]  /*24a0*/  IADD3 R31, R31, R47, RZ ;  /* 0x0000002f1f1f7210 */ /* 0x000fe40007ffe0ff */
[----:B------:R-:W-:-:S03]  /*24b0*/  IADD3.X R0, RZ, R0, RZ, P2, !PT ;  /* 0x00000000ff007210 */ /* 0x000fc600017fe4ff */
[----:B------:R-:W-:Y:S01]  /*24c0*/  IMAD.WIDE.U32 R30, R21, c[0x0][0x218], R30 ;  /* 0x00008600151e7a25 */ /* 0x000fe200078e001e */
[--C-:B0-----:R-:W-:Y:S02]  /*24d0*/  PRMT R5, RZ, 0x5410, R9.reuse ;  /* 0x00005410ff057816 */ /* 0x101fe40000000009 */
[----:B------:R-:W-:Y:S02]  /*24e0*/  PRMT R9, RZ, 0x7610, R9 ;  /* 0x00007610ff097816 */ /* 0x000fe40000000009 */
[--C-:B------:R-:W-:Y:S01]  /*24f0*/  PRMT R4, RZ, 0x5410, R8.reuse ;  /* 0x00005410ff047816 */ /* 0x100fe20000000008 */
[----:B------:R-:W-:Y:S01]  /*2500*/  FMUL.FTZ R37, R5, -1.4426950216293334961 ;  /* 0xbfb8aa3b05257820 */ /* 0x000fe20000410000 */
[----:B------:R-:W-:Y:S01]  /*2510*/  PRMT R8, RZ, 0x7610, R8 ;  /* 0x00007610ff087816 */ /* 0x000fe20000000008 */
[----:B------:R-:W-:Y:S02]  /*2520*/  FMUL.FTZ R6, R9, -1.4426950216293334961 ;  /* 0xbfb8aa3b09067820 */ /* 0x000fe40000410000 */
[----:B------:R-:W-:-:S02]  /*2530*/  FMUL.FTZ R34, R4, -1.4426950216293334961 ;  /* 0xbfb8aa3b04227820 */ /* 0x000fc40000410000 */
[----:B------:R0:W1:Y:S01]  /*2540*/  MUFU.EX2 R32, R6 ;  /* 0x0000000600207308 */ /* 0x0000620000000800 */
[----:B------:R-:W-:-:S07]  /*2550*/  FMUL.FTZ R36, R8, -1.4426950216293334961 ;  /* 0xbfb8aa3b08247820 */ /* 0x000fce0000410000 */
[----:B------:R-:W2:Y:S01]  /*2560*/  MUFU.EX2 R34, R34 ;  /* 0x0000002200227308 */ /* 0x000ea20000000800 */
[--C-:B0-----:R-:W-:Y:S02]  /*2570*/  PRMT R6, RZ, 0x5410, R10.reuse ;  /* 0x00005410ff067816 */ /* 0x101fe4000000000a */
[----:B------:R-:W-:-:S03]  /*2580*/  PRMT R10, RZ, 0x7610, R10 ;  /* 0x00007610ff0a7816 */ /* 0x000fc6000000000a */
[----:B------:R-:W-:Y:S02]  /*2590*/  FMUL.FTZ R7, R6, -1.4426950216293334961 ;  /* 0xbfb8aa3b06077820 */ /* 0x000fe40000410000 */
[----:B------:R-:W-:Y:S01]  /*25a0*/  FMUL.FTZ R38, R10, -1.4426950216293334961 ;  /* 0xbfb8aa3b0a267820 */ /* 0x000fe20000410000 */
[----:B------:R-:W0:Y:S01]  /*25b0*/  MUFU.EX2 R36, R36 ;  /* 0x0000002400247308 */ /* 0x000e220000000800 */
[----:B-1----:R-:W-:Y:S02]  /*25c0*/  FADD.FTZ R32, R32, 1 ;  /* 0x3f80000020207421 */ /* 0x002fe40000010000 */
[----:B--2---:R-:W-:-:S05]  /*25d0*/  FADD.FTZ R34, R34, 1 ;  /* 0x3f80000022227421 */ /* 0x004fca0000010000 */
[----:B------:R1:W2:Y:S08]  /*25e0*/  MUFU.EX2 R33, R7 ;  /* 0x0000000700217308 */ /* 0x0002b00000000800 */
[----:B------:R-:W3:Y:S01]  /*25f0*/  MUFU.EX2 R38, R38 ;  /* 0x0000002600267308 */ /* 0x000ee20000000800 */
[--C-:B-1----:R-:W-:Y:S01]  /*2600*/  PRMT R7, RZ, 0x5410, R11.reuse ;  /* 0x00005410ff077816 */ /* 0x102fe2000000000b */
[----:B0-----:R-:W-:Y:S01]  /*2610*/  FADD.FTZ R36, R36, 1 ;  /* 0x3f80000024247421 */ /* 0x001fe20000010000 */
[----:B------:R-:W-:-:S03]  /*2620*/  PRMT R11, RZ, 0x7610, R11 ;  /* 0x00007610ff0b7816 */ /* 0x000fc6000000000b */
[----:B------:R-:W-:Y:S02]  /*2630*/  FMUL.FTZ R39, R7, -1.4426950216293334961 ;  /* 0xbfb8aa3b07277820 */ /* 0x000fe40000410000 */
[----:B------:R-:W-:Y:S01]  /*2640*/  FMUL.FTZ R40, R11, -1.4426950216293334961 ;  /* 0xbfb8aa3b0b287820 */ /* 0x000fe20000410000 */
[----:B------:R-:W0:Y:S01]  /*2650*/  MUFU.EX2 R37, R37 ;  /* 0x0000002500257308 */ /* 0x000e220000000800 */
[----:B--2---:R-:W-:Y:S02]  /*2660*/  FADD.FTZ R33, R33, 1 ;  /* 0x3f80000021217421 */ /* 0x004fe40000010000 */
[----:B---3--:R-:W-:-:S05]  /*2670*/  FADD.FTZ R38, R38, 1 ;  /* 0x3f80000026267421 */ /* 0x008fca0000010000 */
[----:B------:R-:W1:Y:S08]  /*2680*/  MUFU.EX2 R40, R40 ;  /* 0x0000002800287308 */ /* 0x000e700000000800 */
[----:B------:R-:W2:Y:S01]  /*2690*/  MUFU.EX2 R39, R39 ;  /* 0x0000002700277308 */ /* 0x000ea20000000800 */
[----:B0-----:R-:W-:Y:S02]  /*26a0*/  FADD.FTZ R37, R37, 1 ;  /* 0x3f80000025257421 */ /* 0x001fe40000010000 */
[----:B-1----:R-:W-:-:S05]  /*26b0*/  FADD.FTZ R40, R40, 1 ;  /* 0x3f80000028287421 */ /* 0x002fca0000010000 */
[----:B------:R-:W0:Y:S01]  /*26c0*/  MUFU.RCP R33, R33 ;  /* 0x0000002100217308 */ /* 0x000e220000001000 */
[----:B--2---:R-:W-:-:S07]  /*26d0*/  FADD.FTZ R39, R39, 1 ;  /* 0x3f80000027277421 */ /* 0x004fce0000010000 */
[----:B------:R-:W1:Y:S08]  /*26e0*/  MUFU.RCP R41, R34 ;  /* 0x0000002200297308 */ /* 0x000e700000001000 */
[----:B------:R2:W-:Y:S01]  /*26f0*/  MUFU.RCP R43, R36 ;  /* 0x00000024002b7308 */ /* 0x0005e20000001000 */
[----:B0-----:R-:W-:-:S04]  /*2700*/  FMUL.FTZ R6, R6, R33 ;  /* 0x0000002106067220 */ /* 0x001fc80000410000 */
[----:B------:R-:W-:-:S03]  /*2710*/  FMUL.FTZ R6, R6, R25 ;  /* 0x0000001906067220 */ /* 0x000fc60000410000 */
[----:B------:R-:W0:Y:S01]  /*2720*/  MUFU.RCP R45, R38 ;  /* 0x00000026002d7308 */ /* 0x000e220000001000 */
[----:B--2---:R-:W-:Y:S02]  /*2730*/  IMAD R36, R20, c[0x0][0x218], RZ ;  /* 0x0000860014247a24 */ /* 0x004fe400078e02ff */
[----:B-1----:R-:W-:-:S04]  /*2740*/  FMUL.FTZ R4, R4, R41 ;  /* 0x0000002904047220 */ /* 0x002fc80000410000 */
[----:B------:R-:W-:Y:S01]  /*2750*/  FMUL.FTZ R4, R4, R29 ;  /* 0x0000001d04047220 */ /* 0x000fe20000410000 */
[----:B------:R1:W2:Y:S08]  /*2760*/  MUFU.RCP R42, R37 ;  /* 0x00000025002a7308 */ /* 0x0002b00000001000 */
[----:B------:R-:W3:Y:S01]  /*2770*/  MUFU.RCP R32, R32 ;  /* 0x0000002000207308 */ /* 0x000ee20000001000 */
[----:B-1----:R-:W-:Y:S01]  /*2780*/  IMAD R37, R21, c[0x0][0x21c], R36 ;  /* 0x0000870015257a24 */ /* 0x002fe200078e0224 */
[----:B------:R-:W-:Y:S01]  /*2790*/  LEA R36, P0, R30, c[0x0][0x270], 0x1 ;  /* 0x00009c001e247a11 */ /* 0x000fe200078008ff */
[----:B0-----:R-:W-:-:S03]  /*27a0*/  FMUL.FTZ R33, R10, R45 ;  /* 0x0000002d0a217220 */ /* 0x001fc60000410000 */
[----:B------:R-:W-:Y:S01]  /*27b0*/  IADD3 R31, R31, R37, RZ ;  /* 0x000000251f1f7210 */ /* 0x000fe20007ffe0ff */
[----:B------:R-:W-:Y:S01]  /*27c0*/  FMUL.FTZ R33, R33, R24 ;  /* 0x0000001821217220 */ /* 0x000fe20000410000 */
[----:B------:R-:W0:Y:S02]  /*27d0*/  MUFU.RCP R34, R39 ;  /* 0x0000002700227308 */ /* 0x000e240000001000 */
[----:B------:R-:W-:Y:S01]  /*27e0*/  LEA.HI.X R30, R30, c[0x0][0x274], R31, 0x1, P0 ;  /* 0x00009d001e1e7a11 */ /* 0x000fe200000f0c1f */
[----:B------:R-:W-:Y:S01]  /*27f0*/  FMUL.FTZ R31, R8, R43 ;  /* 0x0000002b081f7220 */ /* 0x000fe20000410000 */
[----:B------:R-:W-:Y:S01]  /*2800*/  F2FP.BF16.PACK_AB R6, R33, R6 ;  /* 0x000000062106723e */ /* 0x000fe200000010ff */
[----:B--2---:R-:W-:Y:S02]  /*2810*/  FMUL.FTZ R8, R5, R42 ;  /* 0x0000002a05087220 */ /* 0x004fe40000410000 */
[----:B------:R-:W-:Y:S01]  /*2820*/  FMUL.FTZ R31, R31, R28 ;  /* 0x0000001c1f1f7220 */ /* 0x000fe20000410000 */
[----:B------:R-:W1:Y:S01]  /*2830*/  MUFU.RCP R40, R40 ;  /* 0x0000002800287308 */ /* 0x000e620000001000 */
[----:B---3--:R-:W-:-:S02]  /*2840*/  FMUL.FTZ R9, R9, R32 ;  /* 0x0000002009097220 */ /* 0x008fc40000410000 */
[----:B------:R-:W-:Y:S01]  /*2850*/  FMUL.FTZ R5, R8, R27 ;  /* 0x0000001b08057220 */ /* 0x000fe20000410000 */
[----:B------:R-:W-:Y:S01]  /*2860*/  IADD3 R8, P0, R36, R13, RZ ;  /* 0x0000000d24087210 */ /* 0x000fe20007f1e0ff */
[----:B------:R-:W-:Y:S01]  /*2870*/  FMUL.FTZ R26, R9, R26 ;  /* 0x0000001a091a7220 */ /* 0x000fe20000410000 */
[----:B------:R-:W-:Y:S01]  /*2880*/  F2FP.BF16.PACK_AB R4, R31, R4 ;  /* 0x000000041f04723e */ /* 0x000fe200000010ff */
[----:B0-----:R-:W-:Y:S01]  /*2890*/  FMUL.FTZ R10, R7, R34 ;  /* 0x00000022070a7220 */ /* 0x001fe20000410000 */
[----:B------:R-:W-:Y:S02]  /*28a0*/  IADD3.X R9, R30, R15, RZ, P0, !PT ;  /* 0x0000000f1e097210 */ /* 0x000fe400007fe4ff */
[----:B------:R-:W-:Y:S01]  /*28b0*/  F2FP.BF16.PACK_AB R5, R26, R5 ;  /* 0x000000051a05723e */ /* 0x000fe200000010ff */
[----:B------:R-:W-:Y:S01]  /*28c0*/  FMUL.FTZ R7, R10, R23 ;  /* 0x000000170a077220 */ /* 0x000fe20000410000 */
[----:B------:R-:W-:Y:S01]  /*28d0*/  ISETP.GE.AND P0, PT, R14, c[0x0][0x174], PT ;  /* 0x00005d000e007a0c */ /* 0x000fe20003f06270 */
[----:B-1----:R-:W-:-:S04]  /*28e0*/  FMUL.FTZ R11, R11, R40 ;  /* 0x000000280b0b7220 */ /* 0x002fc80000410000 */
[----:B------:R-:W-:-:S05]  /*28f0*/  FMUL.FTZ R22, R11, R22 ;  /* 0x000000160b167220 */ /* 0x000fca0000410000 */
[----:B------:R-:W-:-:S05]  /*2900*/  F2FP.BF16.PACK_AB R7, R22, R7 ;  /* 0x000000071607723e */ /* 0x000fca00000010ff */
[----:B------:R0:W-:Y:S01]  /*2910*/  STG.E.128 [R8.64], R4 ;  /* 0x0000000408007986 */ /* 0x0001e2000c101d06 */
[----:B------:R-:W-:Y:S01]  /*2920*/  @P0 CALL.REL.NOINC `(.L_x_4923) ;  /* 0x0000001000000944 */ /* 0x000fe20003c00000 */
[----:B------:R-:W-:Y:S05]  /*2930*/  BRA `(.L_x_4924) ;  /* 0xffffd9c000007947 */ /* 0x000fea000383ffff */
.L_x_4923:
[----:B------:R-:W-:Y:S05]  /*2940*/  EXIT ;  /* 0x000000000000794d */ /* 0x000fea0003800000 */
.L_x_4925:
        /* <DEDUP_REMOVED lines=11> */
.L_x_5457:


//--------------------- .text._Z25selective_scan_fwd_kernelI32Selective_Scan_fwd_kernel_traitsILi32ELi8ELi1ELb1ELb0ELb1ELb0EN3c108BFloat16EfEEv13SSMParamsBase --------------------------
	.section	.text._Z25selective_scan_fwd_kernelI32Selective_Scan_fwd_kernel_traitsILi32ELi8ELi1ELb1ELb0ELb1ELb0EN3c108BFloat16EfEEv13SSMParamsBase,"ax",@progbits
	.sectioninfo	@"SHI_REGISTERS=79"
	.align	128
        .global         _Z25selective_scan_fwd_kernelI32Selective_Scan_fwd_kernel_traitsILi32ELi8ELi1ELb1ELb0ELb1ELb0EN3c108BFloat16EfEEv13SSMParamsBase
        .type           _Z25selective_scan_fwd_kernelI32Selective_Scan_fwd_kernel_traitsILi32ELi8ELi1ELb1ELb0ELb1ELb0EN3c108BFloat16EfEEv13SSMParamsBase,@function
        .size           _Z25selective_scan_fwd_kernelI32Selective_Scan_fwd_kernel_traitsILi32ELi8ELi1ELb1ELb0ELb1ELb0EN3c108BFloat16EfEEv13SSMParamsBase,(.L_x_5458 - _Z25selective_scan_fwd_kernelI32Selective_Scan_fwd_kernel_traitsILi32ELi8ELi1ELb1ELb0ELb1ELb0EN3c108BFloat16EfEEv13SSMParamsBase)
        .other          _Z25selective_scan_fwd_kernelI32Selective_Scan_fwd_kernel_traitsILi32ELi8ELi1ELb1ELb0ELb1ELb0EN3c108BFloat16EfEEv13SSMParamsBase,@"STO_CUDA_ENTRY STV_DEFAULT"
_Z25selective_scan_fwd_kernelI32Selective_Scan_fwd_kernel_traitsILi32ELi8ELi1ELb1ELb0ELb1ELb0EN3c108BFloat16EfEEv13SSMParamsBase:
.text._Z25selective_scan_fwd_kernelI32Selective_Scan_fwd_kernel_traitsILi32ELi8ELi1ELb1ELb0ELb1ELb0EN3c108BFloat16EfEEv13SSMParamsBase:
[----:B------:R-:W-:Y:S02]  /*0000*/  MOV R1, c[0x0][0x28] ;  /* 0x00000a0000017a02 */ /* 0x000fe40000000f00 */
[----:B------:R-:W-:Y:S01]  /*0010*/  IABS R9, c[0x0][0x178] ;  /* 0x00005e0000097a13 */ /* 0x000fe20000000000 */
[----:B------:R-:W0:Y:S01]  /*0020*/  S2R R12, SR_CTAID.Y ;  /* 0x00000000000c7919 */ /* 0x000e220000002600 */
[----:B------:R-:W-:Y:S01]  /*0030*/  ISETP.NE.U32.AND P0, PT, RZ, c[0x0][0x238], PT ;  /* 0x00008e00ff007a0c */ /* 0x000fe20003f05070 */
[----:B------:R-:W-:Y:S01]  /*0040*/  CS2R R14, SRZ ;  /* 0x00000000000e7805 */ /* 0x000fe2000001ff00 */
[----:B------:R-:W1:Y:S01]  /*0050*/  I2F.RP R0, R9 ;  /* 0x0000000900007306 */ /* 0x000e620000209400 */
[----:B------:R-:W-:Y:S01]  /*0060*/  ISETP.NE.U32.AND P1, PT, RZ, c[0x0][0x250], PT ;  /* 0x00009400ff007a0c */ /* 0x000fe20003f25070 */
[----:B------:R-:W-:Y:S01]  /*0070*/  ULDC.64 UR4, c[0x0][0x118] ;  /* 0x0000460000047ab9 */ /* 0x000fe20000000a00 */
[----:B------:R-:W-:Y:S02]  /*0080*/  ISETP.NE.AND.EX P0, PT, RZ, c[0x0][0x23c], PT, P0 ;  /* 0x00008f00ff007a0c */ /* 0x000fe40003f05300 */
[----:B------:R-:W-:-:S03]  /*0090*/  ISETP.NE.AND.EX P1, PT, RZ, c[0x0][0x254], PT, P1 ;  /* 0x00009500ff007a0c */ /* 0x000fc60003f25310 */
        /* <DEDUP_REMOVED lines=11> */
[----:B------:R-:W-:-:S04]  /*0150*/  IMAD R21, R13, c[0x0][0x1e8], RZ ;  /* 0x00007a000d157a24 */ /* 0x000fc800078e02ff */
[C---:B------:R-:W-:Y:S01]  /*0160*/  IMAD R21, R12.reuse, c[0x0][0x1ec], R21 ;  /* 0x00007b000c157a24 */ /* 0x040fe200078e0215 */
[----:B-1----:R-:W-:Y:S01]  /*0170*/  IABS R2, R12 ;  /* 0x0000000c00027213 */ /* 0x002fe20000000000 */
[----:B--2---:R-:W-:Y:S01]  /*0180*/  HFMA2.MMA R6, -RZ, RZ, 0, 0 ;  /* 0x00000000ff067435 */ /* 0x004fe200000001ff */
[----:B----4-:R-:W-:-:S04]  /*0190*/  LOP3.LUT R4, R12, c[0x0][0x178], RZ, 0x3c, !PT ;  /* 0x00005e000c047a12 */ /* 0x010fc800078e3cff */
[----:B------:R-:W-:Y:S02]  /*01a0*/  ISETP.GE.AND P2, PT, R4, RZ, PT ;  /* 0x000000ff0400720c */ /* 0x000fe40003f46270 */
[----:B---3--:R-:W-:Y:S02]  /*01b0*/  IADD3 R8, RZ, -R7, RZ ;  /* 0x80000007ff087210 */ /* 0x008fe40007ffe0ff */
[----:B0-----:R-:W-:-:S03]  /*01c0*/  SHF.R.S32.HI R16, RZ, 0x1f, R17 ;  /* 0x0000001fff107819 */ /* 0x001fc60000011411 */
[----:B------:R-:W-:-:S04]  /*01d0*/  IMAD R11, R8, R9, RZ ;  /* 0x00000009080b7224 */ /* 0x000fc800078e02ff */
[----:B------:R-:W-:Y:S01]  /*01e0*/  IMAD.HI.U32 R7, R7, R11, R6 ;  /* 0x0000000b07077227 */ /* 0x000fe200078e0006 */
[----:B------:R-:W-:-:S04]  /*01f0*/  MOV R6, c[0x0][0x174] ;  /* 0x00005d0000067a02 */ /* 0x000fc80000000f00 */
[----:B------:R-:W-:Y:S01]  /*0200*/  ISETP.GE.AND P3, PT, R6, 0x1, PT ;  /* 0x000000010600780c */ /* 0x000fe20003f66270 */
[----:B------:R-:W-:-:S04]  /*0210*/  IMAD.HI.U32 R8, R7, R2, RZ ;  /* 0x0000000207087227 */ /* 0x000fc800078e00ff */
[----:B------:R-:W-:Y:S01]  /*0220*/  IMAD.WIDE.U32 R6, R17, c[0x0][0x1b0], RZ ;  /* 0x00006c0011067a25 */ /* 0x000fe200078e00ff */
[----:B------:R-:W-:-:S05]  /*0230*/  IADD3 R0, -R8, RZ, RZ ;  /* 0x000000ff08007210 */ /* 0x000fca0007ffe1ff */
[----:B------:R-:W-:Y:S02]  /*0240*/  IMAD R0, R9, R0, R2 ;  /* 0x0000000009007224 */ /* 0x000fe400078e0202 */
[----:B------:R-:W-:-:S03]  /*0250*/  IMAD.WIDE.U32 R2, R17, c[0x0][0x1d0], RZ ;  /* 0x0000740011027a25 */ /* 0x000fc600078e00ff */
[----:B------:R-:W-:-:S13]  /*0260*/  ISETP.GT.U32.AND P1, PT, R9, R0, PT ;  /* 0x000000000900720c */ /* 0x000fda0003f24070 */
[-C--:B------:R-:W-:Y:S02]  /*0270*/  @!P1 IADD3 R0, R0, -R9.reuse, RZ ;  /* 0x8000000900009210 */ /* 0x080fe40007ffe0ff */
[----:B------:R-:W-:Y:S02]  /*0280*/  @!P1 IADD3 R8, R8, 0x1, RZ ;  /* 0x0000000108089810 */ /* 0x000fe40007ffe0ff */
[----:B------:R-:W-:Y:S01]  /*0290*/  ISETP.GE.U32.AND P0, PT, R0, R9, PT ;  /* 0x000000090000720c */ /* 0x000fe20003f06070 */
[----:B------:R-:W-:Y:S01]  /*02a0*/  IMAD R0, R16, c[0x0][0x1d0], RZ ;  /* 0x0000740010007a24 */ /* 0x000fe200078e02ff */
[----:B------:R-:W-:-:S03]  /*02b0*/  ISETP.NE.AND P1, PT, RZ, c[0x0][0x178], PT ;  /* 0x00005e00ff007a0c */ /* 0x000fc60003f25270 */
[----:B------:R-:W-:Y:S02]  /*02c0*/  IMAD R5, R17, c[0x0][0x1d4], R0 ;  /* 0x0000750011057a24 */ /* 0x000fe400078e0200 */
[----:B------:R-:W-:-:S03]  /*02d0*/  IMAD R0, R16, c[0x0][0x1e0], RZ ;  /* 0x0000780010007a24 */ /* 0x000fc600078e02ff */
[----:B------:R-:W-:Y:S01]  /*02e0*/  IADD3 R3, R3, R5, RZ ;  /* 0x0000000503037210 */ /* 0x000fe20007ffe0ff */
[C---:B------:R-:W-:Y:S02]  /*02f0*/  IMAD.WIDE.U32 R4, R17.reuse, c[0x0][0x1e0], RZ ;  /* 0x0000780011047a25 */ /* 0x040fe400078e00ff */
[----:B------:R-:W-:Y:S02]  /*0300*/  @P0 IADD3 R8, R8, 0x1, RZ ;  /* 0x0000000108080810 */ /* 0x000fe40007ffe0ff */
[----:B------:R-:W-:Y:S02]  /*0310*/  IMAD R9, R17, c[0x0][0x1e4], R0 ;  /* 0x0000790011097a24 */ /* 0x000fe400078e0200 */
[----:B------:R-:W-:Y:S01]  /*0320*/  MOV R11, R8 ;  /* 0x00000008000b7202 */ /* 0x000fe20000000f00 */
[----:B------:R-:W-:Y:S02]  /*0330*/  IMAD R0, R16, c[0x0][0x1b0], RZ ;  /* 0x00006c0010007a24 */ /* 0x000fe400078e02ff */
[----:B------:R-:W-:Y:S01]  /*0340*/  IADD3 R5, R5, R9, RZ ;  /* 0x0000000905057210 */ /* 0x000fe20007ffe0ff */
[----:B------:R-:W-:Y:S01]  /*0350*/  IMAD R9, R13, c[0x0][0x1d8], RZ ;  /* 0x000076000d097a24 */ /* 0x000fe200078e02ff */
[----:B------:R-:W-:Y:S01]  /*0360*/  @!P2 IADD3 R11, -R11, RZ, RZ ;  /* 0x000000ff0b0ba210 */ /* 0x000fe20007ffe1ff */
[----:B------:R-:W-:Y:S01]  /*0370*/  IMAD R23, R17, c[0x0][0x1b4], R0 ;  /* 0x00006d0011177a24 */ /* 0x000fe200078e0200 */
[----:B------:R-:W-:Y:S01]  /*0380*/  @!P1 LOP3.LUT R11, RZ, c[0x0][0x178], RZ, 0x33, !PT ;  /* 0x00005e00ff0b9a12 */ /* 0x000fe200078e33ff */
[----:B------:R-:W-:-:S03]  /*0390*/  IMAD R19, R12, c[0x0][0x1dc], R9 ;  /* 0x000077000c137a24 */ /* 0x000fc600078e0209 */
[----:B------:R-:W-:Y:S02]  /*03a0*/  IADD3 R9, R7, R23, RZ ;  /* 0x0000001707097210 */ /* 0x000fe40007ffe0ff */
[----:B------:R-:W-:Y:S01]  /*03b0*/  SHF.R.S32.HI R0, RZ, 0x1f, R11 ;  /* 0x0000001fff007819 */ /* 0x000fe2000001140b */
[----:B------:R-:W-:Y:S06]  /*03c0*/  @!P3 EXIT ;  /* 0x000000000000b94d */ /* 0x000fec0003800000 */
[----:B------:R-:W0:Y:S01]  /*03d0*/  S2R R25, SR_TID.X ;  /* 0x0000000000197919 */ /* 0x000e220000002100 */
[----:B------:R-:W-:Y:S01]  /*03e0*/  MOV R8, R6 ;  /* 0x0000000600087202 */ /* 0x000fe20000000f00 */
[C---:B------:R-:W-:Y:S01]  /*03f0*/  IMAD.WIDE.U32 R2, R12.reuse, c[0x0][0x1d8], R2 ;  /* 0x000076000c027a25 */ /* 0x040fe200078e0002 */
[----:B------:R-:W-:Y:S01]  /*0400*/  MOV R24, RZ ;  /* 0x000000ff00187202 */ /* 0x000fe20000000f00 */
[----:B------:R-:W1:Y:S02]  /*0410*/  S2R R18, SR_LANEID ;  /* 0x0000000000127919 */ /* 0x000e640000000000 */
[----:B------:R-:W-:Y:S01]  /*0420*/  IMAD.WIDE.U32 R4, R12, c[0x0][0x1e8], R4 ;  /* 0x00007a000c047a25 */ /* 0x000fe200078e0004 */
[----:B------:R-:W-:-:S03]  /*0430*/  LEA R28, P0, R2, c[0x0][0x240], 0x1 ;  /* 0x00009000021c7a11 */ /* 0x000fc600078008ff */
[----:B------:R-:W-:Y:S01]  /*0440*/  IMAD.WIDE.U32 R6, R11, c[0x0][0x1c8], R8 ;  /* 0x000072000b067a25 */ /* 0x000fe200078e0008 */
[----:B------:R-:W-:Y:S02]  /*0450*/  IADD3 R9, R3, R19, RZ ;  /* 0x0000001303097210 */ /* 0x000fe40007ffe0ff */
[----:B------:R-:W-:Y:S01]  /*0460*/  IADD3 R3, R5, R21, RZ ;  /* 0x0000001505037210 */ /* 0x000fe20007ffe0ff */
[----:B------:R-:W-:Y:S01]  /*0470*/  IMAD R0, R0, c[0x0][0x1c8], RZ ;  /* 0x0000720000007a24 */ /* 0x000fe200078e02ff */
[----:B------:R-:W-:Y:S01]  /*0480*/  LEA R30, P1, R4, c[0x0][0x248], 0x1 ;  /* 0x00009200041e7a11 */ /* 0x000fe200078208ff */
[----:B------:R-:W-:Y:S01]  /*0490*/  IMAD R5, R13, c[0x0][0x198], RZ ;  /* 0x000066000d057a24 */ /* 0x000fe200078e02ff */
[----:B------:R-:W-:Y:S01]  /*04a0*/  LEA.HI.X R32, R2, c[0x0][0x244], R9, 0x1, P0 ;  /* 0x0000910002207a11 */ /* 0x000fe200000f0c09 */
[----:B------:R-:W-:Y:S01]  /*04b0*/  IMAD R33, R11, c[0x0][0x1cc], R0 ;  /* 0x000073000b217a24 */ /* 0x000fe200078e0200 */
[----:B------:R-:W-:Y:S01]  /*04c0*/  LEA.HI.X R34, R4, c[0x0][0x24c], R3, 0x1, P1 ;  /* 0x0000930004227a11 */ /* 0x000fe200008f0c03 */
[----:B------:R-:W-:Y:S01]  /*04d0*/  IMAD R3, R13, c[0x0][0x180], RZ ;  /* 0x000060000d037a24 */ /* 0x000fe200078e02ff */
[----:B------:R-:W-:Y:S01]  /*04e0*/  LEA R31, P2, R6, c[0x0][0x230], 0x1 ;  /* 0x00008c00061f7a11 */ /* 0x000fe200078408ff */
[----:B------:R-:W-:Y:S01]  /*04f0*/  IMAD R0, R17, c[0x0][0x164], R12 ;  /* 0x0000590011007a24 */ /* 0x000fe200078e020c */
[----:B------:R-:W-:Y:S01]  /*0500*/  IADD3 R33, R7, R33, RZ ;  /* 0x0000002107217210 */ /* 0x000fe20007ffe0ff */
[----:B------:R-:W-:Y:S01]  /*0510*/  IMAD.WIDE.U32 R38, R12, c[0x0][0x180], RZ ;  /* 0x000060000c267a25 */ /* 0x000fe200078e00ff */
[----:B0-----:R-:W-:-:S02]  /*0520*/  SHF.R.S32.HI R2, RZ, 0x1f, R25 ;  /* 0x0000001fff027819 */ /* 0x001fc40000011419 */
[----:B------:R-:W-:Y:S01]  /*0530*/  LEA.HI.X R33, R6, c[0x0][0x234], R33, 0x1, P2 ;  /* 0x00008d0006217a11 */ /* 0x000fe200010f0c21 */
[C---:B------:R-:W-:Y:S01]  /*0540*/  IMAD.WIDE.U32 R36, R12.reuse, c[0x0][0x198], RZ ;  /* 0x000066000c247a25 */ /* 0x040fe200078e00ff */
[C---:B------:R-:W-:Y:S02]  /*0550*/  SHF.L.U64.HI R19, R25.reuse, 0x4, R2 ;  /* 0x0000000419137819 */ /* 0x040fe40000010202 */
[----:B------:R-:W-:Y:S01]  /*0560*/  SHF.L.U32 R25, R25, 0x4, RZ ;  /* 0x0000000419197819 */ /* 0x000fe200000006ff */
[C---:B------:R-:W-:Y:S02]  /*0570*/  IMAD R3, R12.reuse, c[0x0][0x184], R3 ;  /* 0x000061000c037a24 */ /* 0x040fe400078e0203 */
[----:B------:R-:W-:Y:S02]  /*0580*/  IMAD R5, R12, c[0x0][0x19c], R5 ;  /* 0x000067000c057a24 */ /* 0x000fe400078e0205 */
[----:B------:R-:W-:Y:S01]  /*0590*/  IMAD R0, R0, c[0x0][0x174], RZ ;  /* 0x00005d0000007a24 */ /* 0x000fe200078e02ff */
[----:B------:R-:W-:-:S02]  /*05a0*/  IADD3 R27, R39, R3, RZ ;  /* 0x00000003271b7210 */ /* 0x000fc40007ffe0ff */
[----:B------:R-:W-:Y:S01]  /*05b0*/  IADD3 R29, R37, R5, RZ ;  /* 0x00000005251d7210 */ /* 0x000fe20007ffe0ff */
[----:B-1----:R-:W-:Y:S02]  /*05c0*/  IMAD R26, R0, c[0x0][0x16c], RZ ;  /* 0x00005b00001a7a24 */ /* 0x002fe400078e02ff */
.L_x_4947:
[----:B------:R-:W-:Y:S01]  /*05d0*/  BAR.SYNC.DEFER_BLOCKING 0x0 ;  /* 0x0000000000007b1d */ /* 0x000fe20000010000 */
[----:B------:R-:W-:-:S04]  /*05e0*/  IADD3 R8, P0, R30, R25, RZ ;  /* 0x000000191e087210 */ /* 0x000fc80007f1e0ff */
[----:B------:R-:W-:-:S06]  /*05f0*/  IADD3.X R9, R34, R19, RZ, P0, !PT ;  /* 0x0000001322097210 */ /* 0x000fcc00007fe4ff */
[----:B------:R-:W2:Y:S01]  /*0600*/  LDG.E.128 R8, [R8.64] ;  /* 0x0000000408087981 */ /* 0x000ea2000c1e1d00 */
[----:B0-----:R-:W-:-:S04]  /*0610*/  IADD3 R4, P0, R28, R25, RZ ;  /* 0x000000191c047210 */ /* 0x001fc80007f1e0ff */
[----:B------:R-:W-:-:S06]  /*0620*/  IADD3.X R5, R32, R19, RZ, P0, !PT ;  /* 0x0000001320057210 */ /* 0x000fcc00007fe4ff */
[----:B-----5:R-:W5:Y:S01]  /*0630*/  LDG.E.128 R4, [R4.64] ;  /* 0x0000000404047981 */ /* 0x020f62000c1e1d00 */
[----:B------:R-:W-:Y:S01]  /*0640*/  MOV R0, c[0x0][0x16c] ;  /* 0x00005b0000007a02 */ /* 0x000fe20000000f00 */
[----:B------:R-:W-:Y:S01]  /*0650*/  ULDC.U8 UR6, c[0x0][0x17e] ;  /* 0x00005f8000067ab9 */ /* 0x000fe20000000000 */
[----:B------:R-:W-:Y:S02]  /*0660*/  BSSY B0, `(.L_x_4926) ;  /* 0x0000038000007945 */ /* 0x000fe40003800000 */
[----:B------:R-:W-:Y:S02]  /*0670*/  ISETP.GE.AND P6, PT, R0, 0x1, PT ;  /* 0x000000010000780c */ /* 0x000fe40003fc6270 */
[--C-:B--2---:R-:W-:Y:S02]  /*0680*/  PRMT R0, RZ, 0x5410, R8.reuse ;  /* 0x00005410ff007816 */ /* 0x104fe40000000008 */
[----:B------:R-:W-:Y:S02]  /*0690*/  PRMT R8, RZ, 0x7610, R8 ;  /* 0x00007610ff087816 */ /* 0x000fe40000000008 */
[--C-:B------:R-:W-:Y:S01]  /*06a0*/  PRMT R20, RZ, 0x5410, R10.reuse ;  /* 0x00005410ff147816 */ /* 0x100fe2000000000a */
[----:B------:R-:W-:Y:S01]  /*06b0*/  FADD.FTZ R51, R0, R15 ;  /* 0x0000000f00337221 */ /* 0x000fe20000010000 */
        /* <DEDUP_REMOVED lines=50> */
.L_x_4927:
[----:B------:R-:W-:Y:S05]  /*09e0*/  BSYNC B0 ;  /* 0x0000000000007941 */ /* 0x000fea0003800000 */
.L_x_4926:
        /* <DEDUP_REMOVED lines=36> */
.L_x_4929:
[----:B------:R-:W-:Y:S05]  /*0c30*/  BSYNC B0 ;  /* 0x0000000000007941 */ /* 0x000fea0003800000 */
.L_x_4928:
[----:B------:R-:W-:Y:S01]  /*0c40*/  ISETP.EQ.OR P4, PT, RZ, UR6, P4 ;  /* 0x00000006ff007c0c */ /* 0x000fe2000a782670 */
[----:B------:R-:W-:Y:S01]  /*0c50*/  BSSY B0, `(.L_x_4930) ;  /* 0x000002d000007945 */ /* 0x000fe20003800000 */
[----:B------:R-:W-:Y:S02]  /*0c60*/  FSETP.GTU.FTZ.AND P3, PT, R52, 20, PT ;  /* 0x41a000003400780b */ /* 0x000fe40003f7c000 */
[--C-:B-----5:R-:W-:Y:S02]  /*0c70*/  PRMT R2, RZ, 0x5410, R4.reuse ;  /* 0x00005410ff027816 */ /* 0x120fe40000000004 */
        /* <DEDUP_REMOVED lines=42> */
.L_x_4931:
[----:B------:R-:W-:Y:S05]  /*0f20*/  BSYNC B0 ;  /* 0x0000000000007941 */ /* 0x000fea0003800000 */
.L_x_4930:
        /* <DEDUP_REMOVED lines=33> */
.L_x_4933:
[----:B------:R-:W-:Y:S05]  /*1140*/  BSYNC B0 ;  /* 0x0000000000007941 */ /* 0x000fea0003800000 */
.L_x_4932:
        /* <DEDUP_REMOVED lines=33> */
.L_x_4935:
[----:B------:R-:W-:Y:S05]  /*1360*/  BSYNC B0 ;  /* 0x0000000000007941 */ /* 0x000fea0003800000 */
.L_x_4934:
        /* <DEDUP_REMOVED lines=33> */
.L_x_4937:
[----:B------:R-:W-:Y:S05]  /*1580*/  BSYNC B0 ;  /* 0x0000000000007941 */ /* 0x000fea0003800000 */
.L_x_4936:
        /* <DEDUP_REMOVED lines=33> */
.L_x_4939:
[----:B------:R-:W-:Y:S05]  /*17a0*/  BSYNC B0 ;  /* 0x0000000000007941 */ /* 0x000fea0003800000 */
.L_x_4938:
        /* <DEDUP_REMOVED lines=33> */
.L_x_4941:
[----:B------:R-:W-:Y:S05]  /*19c0*/  BSYNC B0 ;  /* 0x0000000000007941 */ /* 0x000fea0003800000 */
.L_x_4940:
[--C-:B------:R-:W-:Y:S01]  /*19d0*/  PRMT R10, RZ, 0x5410, R7.reuse ;  /* 0x00005410ff0a7816 */ /* 0x100fe20000000007 */
[----:B------:R-:W-:Y:S01]  /*19e0*/  BAR.SYNC.DEFER_BLOCKING 0x0 ;  /* 0x0000000000007b1d */ /* 0x000fe20000010000 */
[----:B------:R-:W-:Y:S01]  /*19f0*/  PRMT R23, RZ, 0x7610, R7 ;  /* 0x00007610ff177816 */ /* 0x000fe20000000007 */
[CC--:B------:R-:W-:Y:S02]  /*1a00*/  FMUL.FTZ R58, R8.reuse, R14.reuse ;  /* 0x0000000e083a7220 */ /* 0x0c0fe40000410000 */
[----:B------:R-:W-:Y:S02]  /*1a10*/  FMUL.FTZ R7, R8, R47 ;  /* 0x0000002f08077220 */ /* 0x000fe40000410000 */
[-C--:B------:R-:W-:Y:S02]  /*1a20*/  FMUL.FTZ R54, R2, R14.reuse ;  /* 0x0000000e02367220 */ /* 0x080fe40000410000 */
[-C--:B------:R-:W-:Y:S02]  /*1a30*/  FMUL.FTZ R56, R4, R14.reuse ;  /* 0x0000000e04387220 */ /* 0x080fe40000410000 */
[----:B------:R-:W-:-:S02]  /*1a40*/  FMUL.FTZ R57, R9, R14 ;  /* 0x0000000e09397220 */ /* 0x000fc40000410000 */
[----:B------:R-:W-:Y:S02]  /*1a50*/  FMUL.FTZ R8, R9, R46 ;  /* 0x0000002e09087220 */ /* 0x000fe40000410000 */
[-C--:B------:R-:W-:Y:S02]  /*1a60*/  FMUL.FTZ R53, R21, R14.reuse ;  /* 0x0000000e15357220 */ /* 0x080fe40000410000 */
[-C--:B------:R-:W-:Y:S02]  /*1a70*/  FMUL.FTZ R55, R11, R14.reuse ;  /* 0x0000000e0b377220 */ /* 0x080fe40000410000 */
[-C--:B------:R-:W-:Y:S02]  /*1a80*/  FMUL.FTZ R0, R10, R14.reuse ;  /* 0x0000000e0a007220 */ /* 0x080fe40000410000 */
[----:B------:R-:W-:Y:S02]  /*1a90*/  FMUL.FTZ R3, R23, R14 ;  /* 0x0000000e17037220 */ /* 0x000fe40000410000 */
[----:B------:R-:W-:-:S02]  /*1aa0*/  FMUL.FTZ R2, R2, R51 ;  /* 0x0000003302027220 */ /* 0x000fc40000410000 */
[----:B------:R-:W-:Y:S02]  /*1ab0*/  FMUL.FTZ R5, R21, R50 ;  /* 0x0000003215057220 */ /* 0x000fe40000410000 */
[----:B------:R-:W-:Y:S02]  /*1ac0*/  FMUL.FTZ R4, R4, R49 ;  /* 0x0000003104047220 */ /* 0x000fe40000410000 */
[----:B------:R-:W-:Y:S02]  /*1ad0*/  FMUL.FTZ R6, R11, R48 ;  /* 0x000000300b067220 */ /* 0x000fe40000410000 */
[----:B------:R-:W-:Y:S01]  /*1ae0*/  FMUL.FTZ R9, R10, R35 ;  /* 0x000000230a097220 */ /* 0x000fe20000410000 */
[----:B------:R-:W-:Y:S05]  /*1af0*/  @!P6 BRA `(.L_x_4942) ;  /* 0x000009b00000e947 */ /* 0x000fea0003800000 */
[----:B------:R-:W0:Y:S01]  /*1b00*/  S2R R59, SR_TID.X ;  /* 0x00000000003b7919 */ /* 0x000e220000002100 */
[----:B------:R-:W-:Y:S01]  /*1b10*/  HFMA2.MMA R11, -RZ, RZ, 0, 0 ;  /* 0x00000000ff0b7435 */ /* 0x000fe200000001ff */
[----:B------:R-:W-:Y:S01]  /*1b20*/  FMUL.FTZ R10, R23, R52 ;  /* 0x00000034170a7220 */ /* 0x000fe20000410000 */
[----:B0-----:R-:W-:-:S04]  /*1b30*/  LOP3.LUT P0, RZ, R59, 0x1f, RZ, 0xc0, !PT ;  /* 0x0000001f3bff7812 */ /* 0x001fc8000780c0ff */
[----:B------:R-:W-:-:S04]  /*1b40*/  ISETP.EQ.OR P0, PT, R24, RZ, P0 ;  /* 0x000000ff1800720c */ /* 0x000fc80000702670 */
.L_x_4945:
        /* <DEDUP_REMOVED lines=9> */
[----:B------:R0:W2:Y:S01]  /*1be0*/  LDG.E R44, [R22.64] ;  /* 0x00000004162c7981 */ /* 0x0000a2000c1e1900 */
[----:B------:R-:W-:Y:S02]  /*1bf0*/  IMAD R20, R42, c[0x0][0x1c0], RZ ;  /* 0x000070002a147a24 */ /* 0x000fe400078e02ff */
[----:B------:R-:W-:-:S04]  /*1c00*/  IMAD.WIDE.U32 R40, R11, c[0x0][0x1c0], RZ ;  /* 0x000070000b287a25 */ /* 0x000fc800078e00ff */
[----:B------:R-:W-:Y:S01]  /*1c10*/  IMAD R21, R11, c[0x0][0x1c4], R20 ;  /* 0x000071000b157a24 */ /* 0x000fe200078e0214 */
[----:B------:R-:W-:Y:S01]  /*1c20*/  LEA R20, P1, R40, R31, 0x1 ;  /* 0x0000001f28147211 */ /* 0x000fe200078208ff */
[----:B------:R-:W-:Y:S01]  /*1c30*/  IMAD R42, R42, c[0x0][0x1a0], RZ ;  /* 0x000068002a2a7a24 */ /* 0x000fe200078e02ff */
[----:B0-----:R-:W-:Y:S02]  /*1c40*/  MOV R22, R36 ;  /* 0x0000002400167202 */ /* 0x001fe40000000f00 */
[----:B------:R-:W-:Y:S01]  /*1c50*/  IADD3 R60, R41, R21, RZ ;  /* 0x00000015293c7210 */ /* 0x000fe20007ffe0ff */
[C---:B------:R-:W-:Y:S01]  /*1c60*/  IMAD R43, R11.reuse, c[0x0][0x1a4], R42 ;  /* 0x000069000b2b7a24 */ /* 0x040fe200078e022a */
[----:B------:R-:W-:Y:S02]  /*1c70*/  MOV R23, R29 ;  /* 0x0000001d00177202 */ /* 0x000fe40000000f00 */
[----:B------:R-:W-:Y:S02]  /*1c80*/  IADD3 R20, P2, R20, R25, RZ ;  /* 0x0000001914147210 */ /* 0x000fe40007f5e0ff */
[----:B------:R-:W-:Y:S01]  /*1c90*/  LEA.HI.X R60, R40, R33, R60, 0x1, P1 ;  /* 0x00000021283c7211 */ /* 0x000fe200008f0c3c */
[----:B------:R-:W-:-:S03]  /*1ca0*/  IMAD.WIDE.U32 R40, R11, c[0x0][0x1a0], R22 ;  /* 0x000068000b287a25 */ /* 0x000fc600078e0016 */
[----:B------:R-:W-:Y:S02]  /*1cb0*/  IADD3.X R21, R60, R19, RZ, P2, !PT ;  /* 0x000000133c157210 */ /* 0x000fe400017fe4ff */
[C---:B------:R-:W-:Y:S02]  /*1cc0*/  LEA R42, P1, R40.reuse, c[0x0][0x228], 0x2 ;  /* 0x00008a00282a7a11 */ /* 0x040fe400078210ff */
[----:B------:R-:W-:Y:S02]  /*1cd0*/  IADD3 R41, R41, R43, RZ ;  /* 0x0000002b29297210 */ /* 0x000fe40007ffe0ff */
[----:B------:R-:W3:Y:S02]  /*1ce0*/  LDG.E.128 R20, [R20.64] ;  /* 0x0000000414147981 */ /* 0x000ee4000c1e1d00 */
[----:B------:R-:W-:-:S05]  /*1cf0*/  LEA.HI.X R43, R40, c[0x0][0x22c], R41, 0x2, P1 ;  /* 0x00008b00282b7a11 */ /* 0x000fca00008f1429 */
[----:B------:R0:W4:Y:S01]  /*1d00*/  LDG.E R65, [R42.64] ;  /* 0x000000042a417981 */ /* 0x000122000c1e1900 */
[C---:B------:R-:W-:Y:S01]  /*1d10*/  ISETP.GE.AND P1, PT, R18.reuse, 0x1, PT ;  /* 0x000000011200780c */ /* 0x040fe20003f26270 */
[----:B------:R-:W-:Y:S01]  /*1d20*/  BSSY B0, `(.L_x_4943) ;  /* 0x000006a000007945 */ /* 0x000fe20003800000 */
[C---:B------:R-:W-:Y:S02]  /*1d30*/  ISETP.NE.AND P2, PT, R18.reuse, 0x1f, PT ;  /* 0x0000001f1200780c */ /* 0x040fe40003f45270 */
        /* <DEDUP_REMOVED lines=11> */
[----:B------:R-:W-:-:S07]  /*1df0*/  FMUL.FTZ R61, R44, R52 ;  /* 0x000000342c3d7220 */ /* 0x000fce0000410000 */
[----:B------:R-:W2:Y:S01]  /*1e00*/  MUFU.EX2 R71, R71 ;  /* 0x0000004700477308 */ /* 0x000ea20000000800 */
[-C--:B-1----:R-:W-:Y:S01]  /*1e10*/  FFMA.FTZ R40, R2, R69.reuse, R5 ;  /* 0x0000004502287223 */ /* 0x082fe20000010005 */
[--C-:B---3--:R-:W-:Y:S02]  /*1e20*/  PRMT R68, RZ, 0x5410, R22.reuse ;  /* 0x00005410ff447816 */ /* 0x108fe40000000016 */
[----:B------:R-:W-:Y:S02]  /*1e30*/  PRMT R72, RZ, 0x7610, R22 ;  /* 0x00007610ff487816 */ /* 0x000fe40000000016 */
[--C-:B------:R-:W-:Y:S02]  /*1e40*/  PRMT R74, RZ, 0x5410, R21.reuse ;  /* 0x00005410ff4a7816 */ /* 0x100fe40000000015 */
[----:B------:R-:W1:Y:S01]  /*1e50*/  MUFU.EX2 R67, R67 ;  /* 0x0000004300437308 */ /* 0x000e620000000800 */
[----:B0-----:R-:W-:Y:S01]  /*1e60*/  FMUL.FTZ R42, R64, R69 ;  /* 0x00000045402a7220 */ /* 0x001fe20000410000 */
[----:B------:R-:W-:-:S02]  /*1e70*/  PRMT R76, RZ, 0x7610, R21 ;  /* 0x00007610ff4c7816 */ /* 0x000fc40000000015 */
[----:B------:R-:W-:-:S04]  /*1e80*/  PRMT R70, RZ, 0x7610, R23 ;  /* 0x00007610ff467816 */ /* 0x000fc80000000017 */
[----:B------:R-:W0:Y:S01]  /*1e90*/  MUFU.EX2 R62, R62 ;  /* 0x0000003e003e7308 */ /* 0x000e220000000800 */
[C---:B--2---:R-:W-:Y:S02]  /*1ea0*/  FFMA.FTZ R40, R71.reuse, R40, R4 ;  /* 0x0000002847287223 */ /* 0x044fe40000010004 */
[----:B------:R-:W-:Y:S02]  /*1eb0*/  FMUL.FTZ R42, R71, R42 ;  /* 0x0000002a472a7220 */ /* 0x000fe40000410000 */
[----:B----4-:R-:W-:-:S03]  /*1ec0*/  FMUL.FTZ R70, R70, R65 ;  /* 0x0000004146467220 */ /* 0x010fc60000410000 */
[----:B------:R-:W2:Y:S01]  /*1ed0*/  MUFU.EX2 R63, R63 ;  /* 0x0000003f003f7308 */ /* 0x000ea20000000800 */
[C---:B-1----:R-:W-:Y:S02]  /*1ee0*/  FFMA.FTZ R40, R67.reuse, R40, R6 ;  /* 0x0000002843287223 */ /* 0x042fe40000010006 */
[----:B------:R-:W-:-:S05]  /*1ef0*/  FMUL.FTZ R41, R67, R42 ;  /* 0x0000002a43297220 */ /* 0x000fca0000410000 */
[----:B------:R-:W1:Y:S01]  /*1f00*/  MUFU.EX2 R60, R60 ;  /* 0x0000003c003c7308 */ /* 0x000e620000000800 */
[C---:B0-----:R-:W-:Y:S02]  /*1f10*/  FFMA.FTZ R42, R62.reuse, R40, R7 ;  /* 0x000000283e2a7223 */ /* 0x041fe40000010007 */
[----:B------:R-:W-:-:S05]  /*1f20*/  FMUL.FTZ R40, R62, R41 ;  /* 0x000000293e287220 */ /* 0x000fca0000410000 */
[----:B------:R-:W0:Y:S01]  /*1f30*/  MUFU.EX2 R61, R61 ;  /* 0x0000003d003d7308 */ /* 0x000e220000000800 */
[C---:B--2---:R-:W-:Y:S02]  /*1f40*/  FFMA.FTZ R42, R63.reuse, R42, R8 ;  /* 0x0000002a3f2a7223 */ /* 0x044fe40000010008 */
        /* <DEDUP_REMOVED lines=18> */
[----:B------:R-:W-:Y:S01]  /*2070*/  MOV R42, 0x3f800000 ;  /* 0x3f800000002a7802 */ /* 0x000fe20000000f00 */
[----:B-1----:R-:W-:-:S03]  /*2080*/  @P1 FMUL.FTZ R40, R40, R43 ;  /* 0x0000002b28281220 */ /* 0x002fc60000410000 */
[----:B------:R-:W0:Y:S01]  /*2090*/  SHFL.UP PT, R44, R41, 0x8, RZ ;  /* 0x05000000292c7989 */ /* 0x000e2200000e00ff */
[----:B------:R-:W-:Y:S02]  /*20a0*/  ISETP.GE.AND P1, PT, R18, 0x8, PT ;  /* 0x000000081200780c */ /* 0x000fe40003f26270 */
[----:B------:R-:W-:Y:S01]  /*20b0*/  MOV R43, RZ ;  /* 0x000000ff002b7202 */ /* 0x000fe20000000f00 */
[----:B------:R-:W1:Y:S05]  /*20c0*/  SHFL.UP PT, R45, R40, 0x8, RZ ;  /* 0x05000000282d7989 */ /* 0x000e6a00000e00ff */
[----:B------:R-:W-:Y:S05]  /*20d0*/  @!P0 LDS.64 R42, [R11.X8+0x240] ;  /* 0x000240000b2a8984 */ /* 0x000fea0000008a00 */
        /* <DEDUP_REMOVED lines=9> */
[----:B------:R-:W-:Y:S04]  /*2170*/  @!P2 STS.64 [0x220], R40 ;  /* 0x00022028ff00a388 */ /* 0x000fe80000000a00 */
[----:B------:R-:W-:Y:S06]  /*2180*/  BAR.SYNC.DEFER_BLOCKING 0x0 ;  /* 0x0000000000007b1d */ /* 0x000fec0000010000 */
[----:B------:R1:W2:Y:S02]  /*2190*/  SHFL.UP PT, R66, R40, 0x1, RZ ;  /* 0x0420000028427989 */ /* 0x0002a400000e00ff */
[----:B-1----:R-:W-:-:S02]  /*21a0*/  PRMT R40, RZ, 0x5410, R20 ;  /* 0x00005410ff287816 */ /* 0x002fc40000000014 */
[----:B0-----:R-:W-:-:S03]  /*21b0*/  @!P3 MOV R75, R43 ;  /* 0x0000002b004bb202 */ /* 0x001fc60000000f00 */
[-C--:B------:R-:W-:Y:S02]  /*21c0*/  FMUL.FTZ R41, R40, R65.reuse ;  /* 0x0000004128297220 */ /* 0x080fe40000410000 */
[----:B------:R-:W-:Y:S01]  /*21d0*/  FMUL.FTZ R40, R76, R65 ;  /* 0x000000414c287220 */ /* 0x000fe20000410000 */
        /* <DEDUP_REMOVED lines=11> */
[----:B------:R-:W-:Y:S01]  /*2290*/  PRMT R20, RZ, 0x5410, R23 ;  /* 0x00005410ff147816 */ /* 0x000fe20000000017 */
[-C--:B------:R-:W-:Y:S02]  /*22a0*/  FMUL.FTZ R23, R74, R65.reuse ;  /* 0x000000414a177220 */ /* 0x080fe40000410000 */
[----:B------:R-:W-:Y:S02]  /*22b0*/  FFMA.FTZ R69, R69, R64, R5 ;  /* 0x0000004045457223 */ /* 0x000fe40000010005 */
[----:B------:R-:W-:Y:S02]  /*22c0*/  FMUL.FTZ R22, R66, R65 ;  /* 0x0000004142167220 */ /* 0x000fe40000410000 */
[----:B------:R-:W-:Y:S02]  /*22d0*/  FFMA.FTZ R66, R71, R69, R4 ;  /* 0x0000004547427223 */ /* 0x000fe40000010004 */
[----:B------:R-:W-:-:S02]  /*22e0*/  FMUL.FTZ R71, R68, R65 ;  /* 0x0000004144477220 */ /* 0x000fc40000410000 */
[----:B------:R-:W-:Y:S02]  /*22f0*/  FFMA.FTZ R67, R67, R66, R6 ;  /* 0x0000004243437223 */ /* 0x000fe40000010006 */
[-C--:B------:R-:W-:Y:S02]  /*2300*/  FMUL.FTZ R68, R72, R65.reuse ;  /* 0x0000004148447220 */ /* 0x080fe40000410000 */
[----:B------:R-:W-:Y:S02]  /*2310*/  FMUL.FTZ R73, R20, R65 ;  /* 0x0000004114497220 */ /* 0x000fe40000410000 */
[----:B------:R-:W-:Y:S01]  /*2320*/  FFMA.FTZ R62, R62, R67, R7 ;  /* 0x000000433e3e7223 */ /* 0x000fe20000010007 */
[----:B------:R-:W-:Y:S05]  /*2330*/  @P1 BRA `(.L_x_4944) ;  /* 0x0000008000001947 */ /* 0x000fea0003800000 */
[----:B------:R-:W-:Y:S01]  /*2340*/  IMAD R21, R24, c[0x0][0x16c], R11 ;  /* 0x00005b0018157a24 */ /* 0x000fe200078e020b */
[----:B------:R0:W-:Y:S04]  /*2350*/  STS.64 [R11.X8+0x240], R44 ;  /* 0x0002402c0b007388 */ /* 0x0001e80000008a00 */
[----:B------:R-:W-:-:S02]  /*2360*/  SHF.R.S32.HI R43, RZ, 0x1f, R21 ;  /* 0x0000001fff2b7819 */ /* 0x000fc40000011415 */
[----:B------:R-:W-:-:S04]  /*2370*/  IADD3 R21, P1, R26, R21, RZ ;  /* 0x000000151a157210 */ /* 0x000fc80007f3e0ff */
[----:B------:R-:W-:Y:S02]  /*2380*/  LEA.HI.X.SX32 R42, R26, R43, 0x1, P1 ;  /* 0x0000002b1a2a7211 */ /* 0x000fe400008f0eff */
[----:B------:R-:W-:-:S04]  /*2390*/  LEA R20, P1, R21, c[0x0][0x260], 0x3 ;  /* 0x0000980015147a11 */ /* 0x000fc800078218ff */
[----:B------:R-:W-:-:S05]  /*23a0*/  LEA.HI.X R21, R21, c[0x0][0x264], R42, 0x3, P1 ;  /* 0x0000990015157a11 */ /* 0x000fca00008f1c2a */
[----:B------:R0:W-:Y:S04]  /*23b0*/  STG.E.64 [R20.64], R44 ;  /* 0x0000002c14007986 */ /* 0x0001e8000c101b04 */
.L_x_4944:
[----:B------:R-:W-:Y:S05]  /*23c0*/  BSYNC B0 ;  /* 0x0000000000007941 */ /* 0x000fea0003800000 */
.L_x_4943:
[----:B0-----:R-:W-:Y:S01]  /*23d0*/  IADD3 R11, R11, 0x1, RZ ;  /* 0x000000010b0b7810 */ /* 0x001fe20007ffe0ff */
        /* <DEDUP_REMOVED lines=13> */
.L_x_4942:
        /* <DEDUP_REMOVED lines=8> */
[----:B------:R-:W-:Y:S01]  /*2530*/  IADD3 R24, R24, 0x1, RZ ;  /* 0x0000000118187810 */ /* 0x000fe20007ffe0ff */
[----:B------:R-:W-:Y:S01]  /*2540*/  IMAD.WIDE.U32 R4, R17, c[0x0][0x200], R4 ;  /* 0x0000800011047a25 */ /* 0x000fe200078e0004 */
[----:B------:R-:W-:-:S02]  /*2550*/  IADD3 R31, P1, R31, 0x200, RZ ;  /* 0x000002001f1f7810 */ /* 0x000fc40007f3e0ff */
[----:B------:R-:W-:Y:S02]  /*2560*/  IADD3 R28, P2, R28, 0x200, RZ ;  /* 0x000002001c1c7810 */ /* 0x000fe40007f5e0ff */
[----:B------:R-:W-:Y:S02]  /*2570*/  IADD3 R5, R5, R7, RZ ;  /* 0x0000000705057210 */ /* 0x000fe40007ffe0ff */
[----:B------:R-:W-:Y:S02]  /*2580*/  F2FP.BF16.PACK_AB R7, R3, R0 ;  /* 0x000000000307723e */ /* 0x000fe400000010ff */
[----:B------:R-:W-:Y:S01]  /*2590*/  IADD3 R30, P3, R30, 0x200, RZ ;  /* 0x000002001e1e7810 */ /* 0x000fe20007f7e0ff */
[----:B------:R-:W-:Y:S01]  /*25a0*/  IMAD.WIDE.U32 R4, R12, c[0x0][0x208], R4 ;  /* 0x000082000c047a25 */ /* 0x000fe200078e0004 */
[----:B------:R-:W-:Y:S02]  /*25b0*/  IADD3.X R33, RZ, R33, RZ, P1, !PT ;  /* 0x00000021ff217210 */ /* 0x000fe40000ffe4ff */
[----:B------:R-:W-:-:S02]  /*25c0*/  IADD3.X R32, RZ, R32, RZ, P2, !PT ;  /* 0x00000020ff207210 */ /* 0x000fc400017fe4ff */
[----:B------:R-:W-:Y:S02]  /*25d0*/  IADD3 R5, R5, R9, RZ ;  /* 0x0000000905057210 */ /* 0x000fe40007ffe0ff */
[C---:B------:R-:W-:Y:S02]  /*25e0*/  LEA R2, P0, R4.reuse, c[0x0][0x258], 0x1 ;  /* 0x0000960004027a11 */ /* 0x040fe400078008ff */
[----:B------:R-:W-:Y:S02]  /*25f0*/  IADD3.X R34, RZ, R34, RZ, P3, !PT ;  /* 0x00000022ff227210 */ /* 0x000fe40001ffe4ff */
[----:B------:R-:W-:Y:S02]  /*2600*/  LEA.HI.X R4, R4, c[0x0][0x25c], R5, 0x1, P0 ;  /* 0x0000970004047a11 */ /* 0x000fe400000f0c05 */
[----:B------:R-:W-:Y:S02]  /*2610*/  IADD3 R2, P0, R2, R25, RZ ;  /* 0x0000001902027210 */ /* 0x000fe40007f1e0ff */
[----:B------:R-:W-:-:S02]  /*2620*/  F2FP.BF16.PACK_AB R5, R55, R56 ;  /* 0x000000383705723e */ /* 0x000fc400000010ff */
[----:B------:R-:W-:Y:S02]  /*2630*/  IADD3.X R3, R4, R19, RZ, P0, !PT ;  /* 0x0000001304037210 */ /* 0x000fe400007fe4ff */
[----:B------:R-:W-:Y:S02]  /*2640*/  F2FP.BF16.PACK_AB R4, R53, R54 ;  /* 0x000000363504723e */ /* 0x000fe400000010ff */
[----:B------:R-:W-:-:S03]  /*2650*/  ISETP.GE.AND P0, PT, R24, c[0x0][0x174], PT ;  /* 0x00005d0018007a0c */ /* 0x000fc60003f06270 */
[----:B------:R0:W-:Y:S10]  /*2660*/  STG.E.128 [R2.64], R4 ;  /* 0x0000000402007986 */ /* 0x0001f4000c101d04 */
[----:B------:R-:W-:Y:S01]  /*2670*/  @P0 CALL.REL.NOINC `(.L_x_4946) ;  /* 0x0000001000000944 */ /* 0x000fe20003c00000 */
[----:B------:R-:W-:Y:S05]  /*2680*/  BRA `(.L_x_4947) ;  /* 0xffffdf4000007947 */ /* 0x000fea000383ffff */
.L_x_4946:
[----:B------:R-:W-:Y:S05]  /*2690*/  EXIT ;  /* 0x000000000000794d */ /* 0x000fea0003800000 */
.L_x_4948:
        /* <DEDUP_REMOVED lines=14> */
.L_x_5458:


//--------------------- .text._Z25selective_scan_fwd_kernelI32Selective_Scan_fwd_kernel_traitsILi32ELi8ELi1ELb1ELb0ELb1ELb1EN3c108BFloat16EfEEv13SSMParamsBase --------------------------
	.section	.text._Z25selective_scan_fwd_kernelI32Selective_Scan_fwd_kernel_traitsILi32ELi8ELi1ELb1ELb0ELb1ELb1EN3c108BFloat16EfEEv13SSMParamsBase,"ax",@progbits
	.sectioninfo	@"SHI_REGISTERS=79"
	.align	128
        .global         _Z25selective_scan_fwd_kernelI32Selective_Scan_fwd_kernel_traitsILi32ELi8ELi1ELb1ELb0ELb1ELb1EN3c108BFloat16EfEEv13SSMParamsBase
        .type           _Z25selective_scan_fwd_kernelI32Selective_Scan_fwd_kernel_traitsILi32ELi8ELi1ELb1ELb0ELb1ELb1EN3c108BFloat16EfEEv13SSMParamsBase,@function
        .size           _Z25selective_scan_fwd_kernelI32Selective_Scan_fwd_kernel_traitsILi32ELi8ELi1ELb1ELb0ELb1ELb1EN3c108BFloat16EfEEv13SSMParamsBase,(.L_x_5459 - _Z25selective_scan_fwd_kernelI32Selective_Scan_fwd_kernel_traitsILi32ELi8ELi1ELb1ELb0ELb1ELb1EN3c108BFloat16EfEEv13SSMParamsBase)
        .other          _Z25selective_scan_fwd_kernelI32Selective_Scan_fwd_kernel_traitsILi32ELi8ELi1ELb1ELb0ELb1ELb1EN3c108BFloat16EfEEv13SSMParamsBase,@"STO_CUDA_ENTRY STV_DEFAULT"
_Z25selective_scan_fwd_kernelI32Selective_Scan_fwd_kernel_traitsILi32ELi8ELi1ELb1ELb0ELb1ELb1EN3c108BFloat16EfEEv13SSMParamsBase:
.text._Z25selective_scan_fwd_kernelI32Selective_Scan_fwd_kernel_traitsILi32ELi8ELi1ELb1ELb0ELb1ELb1EN3c108BFloat16EfEEv13SSMParamsBase:
        /* <DEDUP_REMOVED lines=23> */
[----:B------:R-:W-:Y:S01]  /*0170*/  IMAD R13, R34, c[0x0][0x1ec], R13 ;  /* 0x00007b00220d7a24 */ /* 0x000fe200078e020d */
[----:B-1----:R-:W-:Y:S01]  /*0180*/  IABS R2, R34 ;  /* 0x0000002200027213 */ /* 0x002fe20000000000 */
[----:B--2---:R-:W-:Y:S01]  /*0190*/  HFMA2.MMA R6, -RZ, RZ, 0, 0 ;  /* 0x00000000ff067435 */ /* 0x004fe200000001ff */
[----:B----4-:R-:W-:-:S04]  /*01a0*/  MOV R4, c[0x0][0x174] ;  /* 0x00005d0000047a02 */ /* 0x010fc80000000f00 */
[----:B------:R-:W-:Y:S02]  /*01b0*/  ISETP.GE.AND P3, PT, R4, 0x1, PT ;  /* 0x000000010400780c */ /* 0x000fe40003f66270 */
[----:B---3--:R-:W-:Y:S02]  /*01c0*/  IADD3 R8, RZ, -R7, RZ ;  /* 0x80000007ff087210 */ /* 0x008fe40007ffe0ff */
[----:B0-----:R-:W-:-:S03]  /*01d0*/  SHF.R.S32.HI R29, RZ, 0x1f, R30 ;  /* 0x0000001fff1d7819 */ /* 0x001fc6000001141e */
[----:B------:R-:W-:Y:S02]  /*01e0*/  IMAD R11, R8, R9, RZ ;  /* 0x00000009080b7224 */ /* 0x000fe400078e02ff */
[----:B------:R-:W-:Y:S02]  /*01f0*/  IMAD R5, R29, c[0x0][0x1d0], RZ ;  /* 0x000074001d057a24 */ /* 0x000fe400078e02ff */
[----:B------:R-:W-:-:S04]  /*0200*/  IMAD.HI.U32 R7, R7, R11, R6 ;  /* 0x0000000b07077227 */ /* 0x000fc800078e0006 */
[----:B------:R-:W-:Y:S02]  /*0210*/  IMAD R5, R30, c[0x0][0x1d4], R5 ;  /* 0x000075001e057a24 */ /* 0x000fe400078e0205 */
[----:B------:R-:W-:-:S04]  /*0220*/  IMAD.HI.U32 R8, R7, R2, RZ ;  /* 0x0000000207087227 */ /* 0x000fc800078e00ff */
[C---:B------:R-:W-:Y:S01]  /*0230*/  IMAD R7, R29.reuse, c[0x0][0x1e0], RZ ;  /* 0x000078001d077a24 */ /* 0x040fe200078e02ff */
[----:B------:R-:W-:Y:S01]  /*0240*/  IADD3 R0, -R8, RZ, RZ ;  /* 0x000000ff08007210 */ /* 0x000fe20007ffe1ff */
[----:B------:R-:W-:-:S04]  /*0250*/  IMAD R15, R29, c[0x0][0x1b0], RZ ;  /* 0x00006c001d0f7a24 */ /* 0x000fc800078e02ff */
[----:B------:R-:W-:Y:S02]  /*0260*/  IMAD R0, R9, R0, R2 ;  /* 0x0000000009007224 */ /* 0x000fe400078e0202 */
[----:B------:R-:W-:-:S03]  /*0270*/  IMAD.WIDE.U32 R2, R30, c[0x0][0x1d0], RZ ;  /* 0x000074001e027a25 */ /* 0x000fc600078e00ff */
[----:B------:R-:W-:Y:S01]  /*0280*/  ISETP.GT.U32.AND P1, PT, R9, R0, PT ;  /* 0x000000000900720c */ /* 0x000fe20003f24070 */
[C---:B------:R-:W-:Y:S01]  /*0290*/  IMAD R15, R30.reuse, c[0x0][0x1b4], R15 ;  /* 0x00006d001e0f7a24 */ /* 0x040fe200078e020f */
[----:B------:R-:W-:Y:S01]  /*02a0*/  IADD3 R3, R3, R5, RZ ;  /* 0x0000000503037210 */ /* 0x000fe20007ffe0ff */
[----:B------:R-:W-:-:S10]  /*02b0*/  IMAD.WIDE.U32 R4, R30, c[0x0][0x1e0], RZ ;  /* 0x000078001e047a25 */ /* 0x000fd400078e00ff */
[-C--:B------:R-:W-:Y:S02]  /*02c0*/  @!P1 IADD3 R0, R0, -R9.reuse, RZ ;  /* 0x8000000900009210 */ /* 0x080fe40007ffe0ff */
[----:B------:R-:W-:Y:S02]  /*02d0*/  @!P1 IADD3 R8, R8, 0x1, RZ ;  /* 0x0000000108089810 */ /* 0x000fe40007ffe0ff */
[----:B------:R-:W-:Y:S01]  /*02e0*/  ISETP.GE.U32.AND P0, PT, R0, R9, PT ;  /* 0x000000090000720c */ /* 0x000fe20003f06070 */
[----:B------:R-:W-:Y:S01]  /*02f0*/  IMAD R9, R30, c[0x0][0x1e4], R7 ;  /* 0x000079001e097a24 */ /* 0x000fe200078e0207 */
[----:B------:R-:W-:Y:S01]  /*0300*/  LOP3.LUT R0, R34, c[0x0][0x178], RZ, 0x3c, !PT ;  /* 0x00005e0022007a12 */ /* 0x000fe200078e3cff */
[----:B------:R-:W-:Y:S01]  /*0310*/  IMAD.WIDE.U32 R6, R30, c[0x0][0x1b0], RZ ;  /* 0x00006c001e067a25 */ /* 0x000fe200078e00ff */
[----:B------:R-:W-:Y:S02]  /*0320*/  ISETP.NE.AND P1, PT, RZ, c[0x0][0x178], PT ;  /* 0x00005e00ff007a0c */ /* 0x000fe40003f25270 */
[----:B------:R-:W-:-:S02]  /*0330*/  ISETP.GE.AND P2, PT, R0, RZ, PT ;  /* 0x000000ff0000720c */ /* 0x000fc40003f46270 */
[----:B------:R-:W-:Y:S01]  /*0340*/  IADD3 R5, R5, R9, RZ ;  /* 0x0000000905057210 */ /* 0x000fe20007ffe0ff */
[----:B------:R-:W-:-:S04]  /*0350*/  IMAD R9, R33, c[0x0][0x1d8], RZ ;  /* 0x0000760021097a24 */ /* 0x000fc800078e02ff */
[----:B------:R-:W-:Y:S01]  /*0360*/  @P0 IADD3 R8, R8, 0x1, RZ ;  /* 0x0000000108080810 */ /* 0x000fe20007ffe0ff */
[----:B------:R-:W-:Y:S01]  /*0370*/  IMAD R19, R34, c[0x0][0x1dc], R9 ;  /* 0x0000770022137a24 */ /* 0x000fe200078e0209 */
[----:B------:R-:W-:Y:S02]  /*0380*/  IADD3 R9, R7, R15, RZ ;  /* 0x0000000f07097210 */ /* 0x000fe40007ffe0ff */
[----:B------:R-:W-:-:S04]  /*0390*/  MOV R11, R8 ;  /* 0x00000008000b7202 */ /* 0x000fc80000000f00 */
[----:B------:R-:W-:Y:S02]  /*03a0*/  @!P2 IADD3 R11, -R11, RZ, RZ ;  /* 0x000000ff0b0ba210 */ /* 0x000fe40007ffe1ff */
[----:B------:R-:W-:-:S04]  /*03b0*/  @!P1 LOP3.LUT R11, RZ, c[0x0][0x178], RZ, 0x33, !PT ;  /* 0x00005e00ff0b9a12 */ /* 0x000fc800078e33ff */
[----:B------:R-:W-:Y:S01]  /*03c0*/  SHF.R.S32.HI R0, RZ, 0x1f, R11 ;  /* 0x0000001fff007819 */ /* 0x000fe2000001140b */
[----:B------:R-:W-:Y:S06]  /*03d0*/  @!P3 EXIT ;  /* 0x000000000000b94d */ /* 0x000fec0003800000 */
[----:B------:R-:W0:Y:S01]  /*03e0*/  S2R R24, SR_TID.X ;  /* 0x0000000000187919 */ /* 0x000e220000002100 */
[----:B------:R-:W-:Y:S01]  /*03f0*/  MOV R8, R6 ;  /* 0x0000000600087202 */ /* 0x000fe20000000f00 */
[----:B------:R-:W-:Y:S01]  /*0400*/  IMAD R0, R0, c[0x0][0x1c8], RZ ;  /* 0x0000720000007a24 */ /* 0x000fe200078e02ff */
[----:B------:R-:W-:Y:S01]  /*0410*/  MOV R27, RZ ;  /* 0x000000ff001b7202 */ /* 0x000fe20000000f00 */
[----:B------:R-:W1:Y:S01]  /*0420*/  S2R R28, SR_LANEID ;  /* 0x00000000001c7919 */ /* 0x000e620000000000 */
[----:B------:R-:W-:-:S04]  /*0430*/  IMAD.WIDE.U32 R4, R34, c[0x0][0x1e8], R4 ;  /* 0x00007a0022047a25 */ /* 0x000fc800078e0004 */
[----:B------:R-:W-:Y:S01]  /*0440*/  IMAD.WIDE.U32 R2, R34, c[0x0][0x1d8], R2 ;  /* 0x0000760022027a25 */ /* 0x000fe200078e0002 */
[----:B------:R-:W-:Y:S02]  /*0450*/  IADD3 R5, R5, R13, RZ ;  /* 0x0000000d05057210 */ /* 0x000fe40007ffe0ff */
[C---:B------:R-:W-:Y:S01]  /*0460*/  LEA R20, P1, R4.reuse, c[0x0][0x248], 0x1 ;  /* 0x0000920004147a11 */ /* 0x040fe200078208ff */
[----:B------:R-:W-:Y:S01]  /*0470*/  IMAD.WIDE.U32 R6, R11, c[0x0][0x1c8], R8 ;  /* 0x000072000b067a25 */ /* 0x000fe200078e0008 */
[----:B------:R-:W-:Y:S02]  /*0480*/  IADD3 R19, R3, R19, RZ ;  /* 0x0000001303137210 */ /* 0x000fe40007ffe0ff */
[----:B------:R-:W-:Y:S01]  /*0490*/  LEA.HI.X R18, R4, c[0x0][0x24c], R5, 0x1, P1 ;  /* 0x0000930004127a11 */ /* 0x000fe200008f0c05 */
[----:B------:R-:W-:Y:S01]  /*04a0*/  IMAD R11, R11, c[0x0][0x1cc], R0 ;  /* 0x000073000b0b7a24 */ /* 0x000fe200078e0200 */
[----:B------:R-:W-:Y:S01]  /*04b0*/  LEA R17, P2, R6, c[0x0][0x230], 0x1 ;  /* 0x00008c0006117a11 */ /* 0x000fe200078408ff */
[----:B------:R-:W-:Y:S01]  /*04c0*/  IMAD R5, R33, c[0x0][0x180], RZ ;  /* 0x0000600021057a24 */ /* 0x000fe200078e02ff */
[----:B------:R-:W-:Y:S01]  /*04d0*/  LEA R21, P0, R2, c[0x0][0x240], 0x1 ;  /* 0x0000900002157a11 */ /* 0x000fe200078008ff */
[----:B------:R-:W-:Y:S01]  /*04e0*/  IMAD R0, R30, c[0x0][0x164], R34 ;  /* 0x000059001e007a24 */ /* 0x000fe200078e0222 */
[----:B------:R-:W-:Y:S01]  /*04f0*/  IADD3 R3, R7, R11, RZ ;  /* 0x0000000b07037210 */ /* 0x000fe20007ffe0ff */
[----:B------:R-:W-:Y:S01]  /*0500*/  IMAD R7, R33, c[0x0][0x198], RZ ;  /* 0x0000660021077a24 */ /* 0x000fe200078e02ff */
[----:B------:R-:W-:Y:S01]  /*0510*/  LEA.HI.X R19, R2, c[0x0][0x244], R19, 0x1, P0 ;  /* 0x0000910002137a11 */ /* 0x000fe200000f0c13 */
[----:B------:R-:W-:Y:S01]  /*0520*/  IMAD.WIDE.U32 R12, R34, c[0x0][0x180], RZ ;  /* 0x00006000220c7a25 */ /* 0x000fe200078e00ff */
[----:B------:R-:W-:-:S02]  /*0530*/  LEA.HI.X R16, R6, c[0x0][0x234], R3, 0x1, P2 ;  /* 0x00008d0006107a11 */ /* 0x000fc400010f0c03 */
[----:B0-----:R-:W-:Y:S01]  /*0540*/  SHF.R.S32.HI R3, RZ, 0x1f, R24 ;  /* 0x0000001fff037819 */ /* 0x001fe20000011418 */
[----:B------:R-:W-:-:S03]  /*0550*/  IMAD.WIDE.U32 R14, R34, c[0x0][0x198], RZ ;  /* 0x00006600220e7a25 */ /* 0x000fc600078e00ff */
[----:B------:R-:W-:Y:S01]  /*0560*/  SHF.L.U64.HI R26, R24, 0x4, R3 ;  /* 0x00000004181a7819 */ /* 0x000fe20000010203 */
[----:B------:R-:W-:Y:S01]  /*0570*/  IMAD R5, R34, c[0x0][0x184], R5 ;  /* 0x0000610022057a24 */ /* 0x000fe200078e0205 */
[----:B------:R-:W-:Y:S01]  /*0580*/  SHF.L.U32 R24, R24, 0x4, RZ ;  /* 0x0000000418187819 */ /* 0x000fe200000006ff */
[----:B------:R-:W-:Y:S02]  /*0590*/  IMAD R7, R34, c[0x0][0x19c], R7 ;  /* 0x0000670022077a24 */ /* 0x000fe400078e0207 */
[----:B------:R-:W-:Y:S01]  /*05a0*/  IMAD R0, R0, c[0x0][0x174], RZ ;  /* 0x00005d0000007a24 */ /* 0x000fe200078e02ff */
[----:B------:R-:W-:Y:S02]  /*05b0*/  IADD3 R25, R13, R5, RZ ;  /* 0x000000050d197210 */ /* 0x000fe40007ffe0ff */
[----:B------:R-:W-:Y:S01]  /*05c0*/  IADD3 R23, R15, R7, RZ ;  /* 0x000000070f177210 */ /* 0x000fe20007ffe0ff */
[----:B-1----:R-:W-:Y:S02]  /*05d0*/  IMAD R22, R0, c[0x0][0x16c], RZ ;  /* 0x00005b0000167a24 */ /* 0x002fe400078e02ff */
.L_x_4970:
        /* <DEDUP_REMOVED lines=65> */
.L_x_4950:
[----:B------:R-:W-:Y:S05]  /*09f0*/  BSYNC B0 ;  /* 0x0000000000007941 */ /* 0x000fea0003800000 */
.L_x_4949:
        /* <DEDUP_REMOVED lines=36> */
.L_x_4952:
[----:B------:R-:W-:Y:S05]  /*0c40*/  BSYNC B0 ;  /* 0x0000000000007941 */ /* 0x000fea0003800000 */
.L_x_4951:
        /* <DEDUP_REMOVED lines=46> */
.L_x_4954:
[----:B------:R-:W-:Y:S05]  /*0f30*/  BSYNC B0 ;  /* 0x0000000000007941 */ /* 0x000fea0003800000 */
.L_x_4953:
        /* <DEDUP_REMOVED lines=33> */
.L_x_4956:
[----:B------:R-:W-:Y:S05]  /*1150*/  BSYNC B0 ;  /* 0x0000000000007941 */ /* 0x000fea0003800000 */
.L_x_4955:
        /* <DEDUP_REMOVED lines=33> */
.L_x_4958:
[----:B------:R-:W-:Y:S05]  /*1370*/  BSYNC B0 ;  /* 0x0000000000007941 */ /* 0x000fea0003800000 */
.L_x_4957:
        /* <DEDUP_REMOVED lines=33> */
.L_x_4960:
[----:B------:R-:W-:Y:S05]  /*1590*/  BSYNC B0 ;  /* 0x0000000000007941 */ /* 0x000fea0003800000 */
.L_x_4959:
        /* <DEDUP_REMOVED lines=33> */
.L_x_4962:
[----:B------:R-:W-:Y:S05]  /*17b0*/  BSYNC B0 ;  /* 0x0000000000007941 */ /* 0x000fea0003800000 */
.L_x_4961:
        /* <DEDUP_REMOVED lines=33> */
.L_x_4964:
[----:B------:R-:W-:Y:S05]  /*19d0*/  BSYNC B0 ;  /* 0x0000000000007941 */ /* 0x000fea0003800000 */
.L_x_4963:
        /* <DEDUP_REMOVED lines=24> */
.L_x_4968:
        /* <DEDUP_REMOVED lines=13> */
[----:B------:R-:W-:Y:S02]  /*1c30*/  LEA R9, P1, R36, R17, 0x1 ;  /* 0x0000001124097211 */ /* 0x000fe400078208ff */
[----:B0-----:R-:W-:Y:S02]  /*1c40*/  MOV R10, R14 ;  /* 0x0000000e000a7202 */ /* 0x001fe40000000f00 */
[----:B------:R-:W-:Y:S01]  /*1c50*/  IADD3 R37, R37, R39, RZ ;  /* 0x0000002725257210 */ /* 0x000fe20007ffe0ff */
[----:B------:R-:W-:Y:S01]  /*1c60*/  IMAD R39, R38, c[0x0][0x1a0], RZ ;  /* 0x0000680026277a24 */ /* 0x000fe200078e02ff */
[----:B------:R-:W-:Y:S02]  /*1c70*/  MOV R11, R23 ;  /* 0x00000017000b7202 */ /* 0x000fe40000000f00 */
[----:B------:R-:W-:Y:S01]  /*1c80*/  IADD3 R8, P2, R9, R24, RZ ;  /* 0x0000001809087210 */ /* 0x000fe20007f5e0ff */
[----:B------:R-:W-:Y:S01]  /*1c90*/  IMAD R39, R58, c[0x0][0x1a4], R39 ;  /* 0x000069003a277a24 */ /* 0x000fe200078e0227 */
        /* <DEDUP_REMOVED lines=25> */
[----:B---3--:R-:W-:Y:S02]  /*1e30*/  PRMT R76, RZ, 0x7610, R8 ;  /* 0x00007610ff4c7816 */ /* 0x008fe40000000008 */
[----:B------:R-:W-:Y:S02]  /*1e40*/  PRMT R74, RZ, 0x7610, R10 ;  /* 0x00007610ff4a7816 */ /* 0x000fe4000000000a */
[----:B------:R-:W-:Y:S02]  /*1e50*/  PRMT R72, RZ, 0x5410, R11 ;  /* 0x00005410ff487816 */ /* 0x000fe4000000000b */
[----:B------:R-:W1:Y:S01]  /*1e60*/  MUFU.EX2 R65, R65 ;  /* 0x0000004100417308 */ /* 0x000e620000000800 */
[----:B0-----:R-:W-:Y:S02]  /*1e70*/  FMUL.FTZ R38, R69, R68 ;  /* 0x0000004445267220 */ /* 0x001fe40000410000 */
[----:B----4-:R-:W-:-:S05]  /*1e80*/  FMUL.FTZ R72, R72, R63 ;  /* 0x0000003f48487220 */ /* 0x010fca0000410000 */
[----:B------:R-:W0:Y:S01]  /*1e90*/  MUFU.EX2 R64, R64 ;  /* 0x0000004000407308 */ /* 0x000e220000000800 */
[C---:B--2---:R-:W-:Y:S02]  /*1ea0*/  FFMA.FTZ R36, R67.reuse, R36, R2 ;  /* 0x0000002443247223 */ /* 0x044fe40000010002 */
[----:B------:R-:W-:-:S05]  /*1eb0*/  FMUL.FTZ R38, R67, R38 ;  /* 0x0000002643267220 */ /* 0x000fca0000410000 */
        /* <DEDUP_REMOVED lines=46> */
[----:B0-----:R-:W-:Y:S02]  /*21a0*/  @!P3 MOV R70, R39 ;  /* 0x000000270046b202 */ /* 0x001fe40000000f00 */
[----:B------:R-:W-:Y:S01]  /*21b0*/  PRMT R8, RZ, 0x7610, R11 ;  /* 0x00007610ff087816 */ /* 0x000fe2000000000b */
        /* <DEDUP_REMOVED lines=10> */
[----:B------:R-:W-:-:S03]  /*2260*/  ISETP.NE.AND P1, PT, R59, RZ, PT ;  /* 0x000000ff3b00720c */ /* 0x000fc60003f25270 */
[----:B------:R-:W-:Y:S01]  /*2270*/  FFMA.FTZ R66, R69, R70, R0 ;  /* 0x0000004645427223 */ /* 0x000fe20000010000 */
[--C-:B------:R-:W-:Y:S02]  /*2280*/  PRMT R69, RZ, 0x5410, R9.reuse ;  /* 0x00005410ff457816 */ /* 0x100fe40000000009 */
[----:B------:R-:W-:Y:S01]  /*2290*/  PRMT R9, RZ, 0x7610, R9 ;  /* 0x00007610ff097816 */ /* 0x000fe20000000009 */
[----:B------:R-:W-:Y:S01]  /*22a0*/  FFMA.FTZ R37, R68, R66, R3 ;  /* 0x0000004244257223 */ /* 0x000fe20000010003 */
[----:B------:R-:W-:Y:S01]  /*22b0*/  PRMT R70, RZ, 0x5410, R10 ;  /* 0x00005410ff467816 */ /* 0x000fe2000000000a */
[----:B------:R-:W-:Y:S02]  /*22c0*/  FMUL.FTZ R10, R69, R63 ;  /* 0x0000003f450a7220 */ /* 0x000fe40000410000 */
[----:B------:R-:W-:Y:S02]  /*22d0*/  FFMA.FTZ R68, R67, R37, R2 ;  /* 0x0000002543447223 */ /* 0x000fe40000010002 */
[----:B------:R-:W-:-:S02]  /*22e0*/  FMUL.FTZ R67, R9, R63 ;  /* 0x0000003f09437220 */ /* 0x000fc40000410000 */
[----:B------:R-:W-:Y:S02]  /*22f0*/  FFMA.FTZ R65, R65, R68, R4 ;  /* 0x0000004441417223 */ /* 0x000fe40000010004 */
[-C--:B------:R-:W-:Y:S02]  /*2300*/  FMUL.FTZ R70, R70, R63.reuse ;  /* 0x0000003f46467220 */ /* 0x080fe40000410000 */
        /* <DEDUP_REMOVED lines=12> */
.L_x_4967:
[----:B------:R-:W-:Y:S05]  /*23d0*/  BSYNC B0 ;  /* 0x0000000000007941 */ /* 0x000fea0003800000 */
.L_x_4966:
        /* <DEDUP_REMOVED lines=14> */
.L_x_4965:
        /* <DEDUP_REMOVED lines=9> */
[----:B------:R-:W-:-:S04]  /*2550*/  IADD3 R5, R5, R9, RZ ;  /* 0x0000000905057210 */ /* 0x000fc80007ffe0ff */
[----:B------:R-:W-:Y:S01]  /*2560*/  IADD3 R9, R7, R11, RZ ;  /* 0x0000000b07097210 */ /* 0x000fe20007ffe0ff */
[C---:B------:R-:W-:Y:S01]  /*2570*/  IMAD R7, R33.reuse, c[0x0][0x208], RZ ;  /* 0x0000820021077a24 */ /* 0x040fe200078e02ff */
[----:B------:R-:W-:Y:S01]  /*2580*/  MOV R8, R6 ;  /* 0x0000000600087202 */ /* 0x000fe20000000f00 */
[----:B------:R-:W-:Y:S02]  /*2590*/  IMAD R11, R33, c[0x0][0x1f8], RZ ;  /* 0x00007e00210b7a24 */ /* 0x000fe400078e02ff */
[C---:B------:R-:W-:Y:S02]  /*25a0*/  IMAD R39, R34.reuse, c[0x0][0x20c], R7 ;  /* 0x0000830022277a24 */ /* 0x040fe400078e0207 */
[----:B------:R-:W-:-:S04]  /*25b0*/  IMAD.WIDE.U32 R6, R34, c[0x0][0x208], R4 ;  /* 0x0000820022067a25 */ /* 0x000fc800078e0004 */
[C---:B------:R-:W-:Y:S01]  /*25c0*/  IMAD R11, R34.reuse, c[0x0][0x1fc], R11 ;  /* 0x00007f00220b7a24 */ /* 0x040fe200078e020b */
[----:B------:R-:W-:Y:S01]  /*25d0*/  IADD3 R39, R7, R39, RZ ;  /* 0x0000002707277210 */ /* 0x000fe20007ffe0ff */
[----:B------:R-:W-:Y:S01]  /*25e0*/  IMAD.WIDE.U32 R4, R34, c[0x0][0x1f8], R8 ;  /* 0x00007e0022047a25 */ /* 0x000fe200078e0008 */
[----:B------:R-:W-:Y:S02]  /*25f0*/  LEA R37, P0, R6, c[0x0][0x258], 0x1 ;  /* 0x0000960006257a11 */ /* 0x000fe400078008ff */
[----:B------:R-:W-:Y:S02]  /*2600*/  F2FP.BF16.PACK_AB R7, R48, R47 ;  /* 0x0000002f3007723e */ /* 0x000fe400000010ff */
[----:B------:R-:W-:Y:S02]  /*2610*/  IADD3 R11, R5, R11, RZ ;  /* 0x0000000b050b7210 */ /* 0x000fe40007ffe0ff */
[----:B------:R-:W-:Y:S02]  /*2620*/  LEA R9, P1, R4, c[0x0][0x268], 0x1 ;  /* 0x00009a0004097a11 */ /* 0x000fe400078208ff */
[----:B------:R-:W-:-:S02]  /*2630*/  LEA.HI.X R39, R6, c[0x0][0x25c], R39, 0x1, P0 ;  /* 0x0000970006277a11 */ /* 0x000fc400000f0c27 */
[----:B------:R-:W-:Y:S02]  /*2640*/  IADD3 R36, P0, R37, R24, RZ ;  /* 0x0000001825247210 */ /* 0x000fe40007f1e0ff */
[----:B------:R-:W-:Y:S02]  /*2650*/  LEA.HI.X R11, R4, c[0x0][0x26c], R11, 0x1, P1 ;  /* 0x00009b00040b7a11 */ /* 0x000fe400008f0c0b */
[----:B------:R-:W-:Y:S02]  /*2660*/  F2FP.BF16.PACK_AB R6, R46, R45 ;  /* 0x0000002d2e06723e */ /* 0x000fe400000010ff */
[----:B------:R-:W-:Y:S02]  /*2670*/  F2FP.BF16.PACK_AB R5, R44, R43 ;  /* 0x0000002b2c05723e */ /* 0x000fe400000010ff */
[----:B------:R-:W-:Y:S02]  /*2680*/  IADD3.X R37, R39, R26, RZ, P0, !PT ;  /* 0x0000001a27257210 */ /* 0x000fe400007fe4ff */
[----:B------:R-:W-:-:S02]  /*2690*/  F2FP.BF16.PACK_AB R4, R42, R35 ;  /* 0x000000232a04723e */ /* 0x000fc400000010ff */
[----:B------:R-:W-:-:S03]  /*26a0*/  IADD3 R8, P1, R9, R24, RZ ;  /* 0x0000001809087210 */ /* 0x000fc60007f3e0ff */
[----:B------:R0:W-:Y:S01]  /*26b0*/  STG.E.128 [R36.64], R4 ;  /* 0x0000000424007986 */ /* 0x0001e2000c101d04 */
[----:B------:R-:W-:-:S03]  /*26c0*/  IADD3.X R9, R11, R26, RZ, P1, !PT ;  /* 0x0000001a0b097210 */ /* 0x000fc60000ffe4ff */
        /* <DEDUP_REMOVED lines=9> */
[----:B------:R-:W-:Y:S02]  /*2760*/  IADD3 R20, P3, R20, 0x200, RZ ;  /* 0x0000020014147810 */ /* 0x000fe40007f7e0ff */
[----:B------:R-:W-:Y:S02]  /*2770*/  IADD3 R3, R3, R55, RZ ;  /* 0x0000003703037210 */ /* 0x000fe40007ffe0ff */
[----:B------:R-:W-:Y:S02]  /*2780*/  IADD3.X R16, RZ, R16, RZ, P1, !PT ;  /* 0x00000010ff107210 */ /* 0x000fe40000ffe4ff */
[----:B------:R-:W-:Y:S01]  /*2790*/  IADD3.X R19, RZ, R19, RZ, P2, !PT ;  /* 0x00000013ff137210 */ /* 0x000fe200017fe4ff */
[----:B------:R-:W-:Y:S01]  /*27a0*/  IMAD.WIDE.U32 R2, R34, c[0x0][0x218], R2 ;  /* 0x0000860022027a25 */ /* 0x000fe200078e0002 */
[----:B------:R-:W-:-:S04]  /*27b0*/  IADD3.X R18, RZ, R18, RZ, P3, !PT ;  /* 0x00000012ff127210 */ /* 0x000fc80001ffe4ff */
[----:B------:R-:W-:Y:S02]  /*27c0*/  LEA R55, P0, R2, c[0x0][0x270], 0x1 ;  /* 0x00009c0002377a11 */ /* 0x000fe400078008ff */
        /* <DEDUP_REMOVED lines=33> */
[----:B------:R-:W-:Y:S08]  /*29e0*/  MUFU.RCP R36, R36 ;  /* 0x0000002400247308 */ /* 0x000ff00000001000 */
[----:B------:R-:W1:Y:S01]  /*29f0*/  MUFU.RCP R38, R49 ;  /* 0x0000003100267308 */ /* 0x000e620000001000 */
[----:B0-----:R-:W-:-:S04]  /*2a00*/  FMUL.FTZ R0, R0, R51 ;  /* 0x0000003300007220 */ /* 0x001fc80000410000 */
[----:B------:R-:W-:-:S03]  /*2a10*/  FMUL.FTZ R0, R0, R35 ;  /* 0x0000002300007220 */ /* 0x000fc60000410000 */
[----:B------:R0:W2:Y:S08]  /*2a20*/  MUFU.RCP R50, R7 ;  /* 0x0000000700327308 */ /* 0x0000b00000001000 */
[----:B------:R-:W3:Y:S01]  /*2a30*/  MUFU.RCP R37, R37 ;  /* 0x0000002500257308 */ /* 0x000ee20000001000 */
[----:B0-----:R-:W-:Y:S02]  /*2a40*/  IMAD R7, R33, c[0x0][0x218], RZ ;  /* 0x0000860021077a24 */ /* 0x001fe400078e02ff */
[----:B-1----:R-:W-:-:S02]  /*2a50*/  FMUL.FTZ R11, R11, R38 ;  /* 0x000000260b0b7220 */ /* 0x002fc40000410000 */
[----:B------:R-:W-:Y:S02]  /*2a60*/  IMAD R7, R34, c[0x0][0x21c], R7 ;  /* 0x0000870022077a24 */ /* 0x000fe400078e0207 */
[----:B------:R-:W-:Y:S01]  /*2a70*/  FMUL.FTZ R48, R11, R48 ;  /* 0x000000300b307220 */ /* 0x000fe20000410000 */
[----:B------:R-:W0:Y:S01]  /*2a80*/  MUFU.RCP R39, R39 ;  /* 0x0000002700277308 */ /* 0x000e220000001000 */
[----:B--2---:R-:W-:Y:S01]  /*2a90*/  FMUL.FTZ R9, R9, R50 ;  /* 0x0000003209097220 */ /* 0x004fe20000410000 */
[----:B------:R-:W-:-:S04]  /*2aa0*/  IADD3 R57, R3, R7, RZ ;  /* 0x0000000703397210 */ /* 0x000fc80007ffe0ff */
[----:B------:R-:W-:Y:S01]  /*2ab0*/  LEA.HI.X R57, R2, c[0x0][0x274], R57, 0x1, P0 ;  /* 0x00009d0002397a11 */ /* 0x000fe200000f0c39 */
[----:B------:R-:W-:Y:S01]  /*2ac0*/  FMUL.FTZ R2, R5, R36 ;  /* 0x0000002405027220 */ /* 0x000fe20000410000 */
[----:B------:R-:W1:Y:S01]  /*2ad0*/  MUFU.RCP R53, R40 ;  /* 0x0000002800357308 */ /* 0x000e620000001000 */
[----:B---3--:R-:W-:-:S04]  /*2ae0*/  FMUL.FTZ R5, R10, R37 ;  /* 0x000000250a057220 */ /* 0x008fc80000410000 */
[----:B------:R-:W-:Y:S02]  /*2af0*/  FMUL.FTZ R11, R5, R46 ;  /* 0x0000002e050b7220 */ /* 0x000fe40000410000 */
[----:B------:R-:W-:Y:S01]  /*2b00*/  FMUL.FTZ R5, R9, R44 ;  /* 0x0000002c09057220 */ /* 0x000fe20000410000 */
[----:B------:R-:W2:Y:S01]  /*2b10*/  MUFU.RCP R41, R41 ;  /* 0x0000002900297308 */ /* 0x000ea20000001000 */
[----:B0-----:R-:W-:-:S04]  /*2b20*/  FMUL.FTZ R3, R8, R39 ;  /* 0x0000002708037220 */ /* 0x001fc80000410000 */
[----:B------:R-:W-:Y:S02]  /*2b30*/  FMUL.FTZ R9, R3, R42 ;  /* 0x0000002a03097220 */ /* 0x000fe40000410000 */
[----:B-1----:R-:W-:-:S04]  /*2b40*/  FMUL.FTZ R4, R4, R53 ;  /* 0x0000003504047220 */ /* 0x002fc80000410000 */
[----:B------:R-:W-:Y:S02]  /*2b50*/  FMUL.FTZ R4, R4, R43 ;  /* 0x0000002b04047220 */ /* 0x000fe40000410000 */
[----:B--2---:R-:W-:-:S03]  /*2b60*/  FMUL.FTZ R8, R6, R41 ;  /* 0x0000002906087220 */ /* 0x004fc60000410000 */
[----:B------:R-:W-:Y:S01]  /*2b70*/  F2FP.BF16.PACK_AB R5, R5, R4 ;  /* 0x000000040505723e */ /* 0x000fe200000010ff */
[----:B------:R-:W-:Y:S01]  /*2b80*/  FMUL.FTZ R6, R2, R45 ;  /* 0x0000002d02067220 */ /* 0x000fe20000410000 */
[----:B------:R-:W-:Y:S01]  /*2b90*/  IADD3 R2, P0, R55, R24, RZ ;  /* 0x0000001837027210 */ /* 0x000fe20007f1e0ff */
[----:B------:R-:W-:Y:S01]  /*2ba0*/  FMUL.FTZ R7, R8, R47 ;  /* 0x0000002f08077220 */ /* 0x000fe20000410000 */
[----:B------:R-:W-:Y:S02]  /*2bb0*/  F2FP.BF16.PACK_AB R4, R9, R0 ;  /* 0x000000000904723e */ /* 0x000fe400000010ff */
[----:B------:R-:W-:Y:S02]  /*2bc0*/  F2FP.BF16.PACK_AB R6, R11, R6 ;  /* 0x000000060b06723e */ /* 0x000fe400000010ff */
[----:B------:R-:W-:Y:S02]  /*2bd0*/  F2FP.BF16.PACK_AB R7, R48, R7 ;  /* 0x000000073007723e */ /* 0x000fe400000010ff */
[----:B------:R-:W-:-:S02]  /*2be0*/  IADD3.X R3, R57, R26, RZ, P0, !PT ;  /* 0x0000001a39037210 */ /* 0x000fc400007fe4ff */
[----:B------:R-:W-:-:S03]  /*2bf0*/  ISETP.GE.AND P0, PT, R27, c[0x0][0x174], PT ;  /* 0x00005d001b007a0c */ /* 0x000fc60003f06270 */
[----:B------:R0:W-:Y:S10]  /*2c00*/  STG.E.128 [R2.64], R4 ;  /* 0x0000000402007986 */ /* 0x0001f4000c101d04 */
[----:B------:R-:W-:Y:S01]  /*2c10*/  @P0 CALL.REL.NOINC `(.L_x_4969) ;  /* 0x0000001000000944 */ /* 0x000fe20003c00000 */
[----:B------:R-:W-:Y:S05]  /*2c20*/  BRA `(.L_x_4970) ;  /* 0xffffd9b000007947 */ /* 0x000fea000383ffff */
.L_x_4969:
[----:B------:R-:W-:Y:S05]  /*2c30*/  EXIT ;  /* 0x000000000000794d */ /* 0x000fea0003800000 */
.L_x_4971:
        /* <DEDUP_REMOVED lines=12> */
.L_x_5459:


//--------------------- .text._Z25selective_scan_fwd_kernelI32Selective_Scan_fwd_kernel_traitsILi32ELi8ELi1ELb1ELb1ELb0ELb0EN3c108BFloat16EfEEv13SSMParamsBase --------------------------
	.section	.text._Z25selective_scan_fwd_kernelI32Selective_Scan_fwd_kernel_traitsILi32ELi8ELi1ELb1ELb1ELb0ELb0EN3c108BFloat16EfEEv13SSMParamsBase,"ax",@progbits
	.sectioninfo	@"SHI_REGISTERS=78"
	.align	128
        .global         _Z25selective_scan_fwd_kernelI32Selective_Scan_fwd_kernel_traitsILi32ELi8ELi1ELb1ELb1ELb0ELb0EN3c108BFloat16EfEEv13SSMParamsBase
        .type           _Z25selective_scan_fwd_kernelI32Selective_Scan_fwd_kernel_traitsILi32ELi8ELi1ELb1ELb1ELb0ELb0EN3c108BFloat16EfEEv13SSMParamsBase,@function
        .size           _Z25selective_scan_fwd_kernelI32Selective_Scan_fwd_kernel_traitsILi32ELi8ELi1ELb1ELb1ELb0ELb0EN3c108BFloat16EfEEv13SSMParamsBase,(.L_x_5460 - _Z25selective_scan_fwd_kernelI32Selective_Scan_fwd_kernel_traitsILi32ELi8ELi1ELb1ELb1ELb0ELb0EN3c108BFloat16EfEEv13SSMParamsBase)
        .other          _Z25selective_scan_fwd_kernelI32Selective_Scan_fwd_kernel_traitsILi32ELi8ELi1ELb1ELb1ELb0ELb0EN3c108BFloat16EfEEv13SSMParamsBase,@"STO_CUDA_ENTRY STV_DEFAULT"
_Z25selective_scan_fwd_kernelI32Selective_Scan_fwd_kernel_traitsILi32ELi8ELi1ELb1ELb1ELb0ELb0EN3c108BFloat16EfEEv13SSMParamsBase:
.text._Z25selective_scan_fwd_kernelI32Selective_Scan_fwd_kernel_traitsILi32ELi8ELi1ELb1ELb1ELb0ELb0EN3c108BFloat16EfEEv13SSMParamsBase:
        /* <DEDUP_REMOVED lines=93> */
.L_x_4993:
        /* <DEDUP_REMOVED lines=8> */
[----:B------:R-:W-:Y:S01]  /*0650*/  BSSY B0, `(.L_x_4972) ;  /* 0x0000039000007945 */ /* 0x000fe20003800000 */
[----:B--2---:R-:W-:Y:S02]  /*0660*/  PRMT R0, RZ, 0x5410, R8 ;  /* 0x00005410ff007816 */ /* 0x004fe40000000008 */
[----:B------:R-:W-:Y:S02]  /*0670*/  PRMT R20, RZ, 0x5410, R10 ;  /* 0x00005410ff147816 */ /* 0x000fe4000000000a */
[----:B------:R-:W-:Y:S01]  /*0680*/  PRMT R8, RZ, 0x7610, R8 ;  /* 0x00007610ff087816 */ /* 0x000fe20000000008 */
        /* <DEDUP_REMOVED lines=11> */
[----:B------:R-:W-:Y:S01]  /*0740*/  FADD.FTZ R40, R10, R15 ;  /* 0x0000000f0a287221 */ /* 0x000fe20000010000 */
        /* <DEDUP_REMOVED lines=41> */
.L_x_4973:
[----:B------:R-:W-:Y:S05]  /*09e0*/  BSYNC B0 ;  /* 0x0000000000007941 */ /* 0x000fea0003800000 */
.L_x_4972:
        /* <DEDUP_REMOVED lines=42> */
.L_x_4975:
[----:B------:R-:W-:Y:S05]  /*0c90*/  BSYNC B0 ;  /* 0x0000000000007941 */ /* 0x000fea0003800000 */
.L_x_4974:
        /* <DEDUP_REMOVED lines=33> */
.L_x_4977:
[----:B------:R-:W-:Y:S05]  /*0eb0*/  BSYNC B0 ;  /* 0x0000000000007941 */ /* 0x000fea0003800000 */
.L_x_4976:
        /* <DEDUP_REMOVED lines=33> */
.L_x_4979:
[----:B------:R-:W-:Y:S05]  /*10d0*/  BSYNC B0 ;  /* 0x0000000000007941 */ /* 0x000fea0003800000 */
.L_x_4978:
        /* <DEDUP_REMOVED lines=33> */
.L_x_4981:
[----:B------:R-:W-:Y:S05]  /*12f0*/  BSYNC B0 ;  /* 0x0000000000007941 */ /* 0x000fea0003800000 */
.L_x_4980:
        /* <DEDUP_REMOVED lines=33> */
.L_x_4983:
[----:B------:R-:W-:Y:S05]  /*1510*/  BSYNC B0 ;  /* 0x0000000000007941 */ /* 0x000fea0003800000 */
.L_x_4982:
        /* <DEDUP_REMOVED lines=33> */
.L_x_4985:
[----:B------:R-:W-:Y:S05]  /*1730*/  BSYNC B0 ;  /* 0x0000000000007941 */ /* 0x000fea0003800000 */
.L_x_4984:
        /* <DEDUP_REMOVED lines=33> */
.L_x_4987:
[----:B------:R-:W-:Y:S05]  /*1950*/  BSYNC B0 ;  /* 0x0000000000007941 */ /* 0x000fea0003800000 */
.L_x_4986:
[----:B------:R-:W-:Y:S01]  /*1960*/  BAR.SYNC.DEFER_BLOCKING 0x0 ;  /* 0x0000000000007b1d */ /* 0x000fe20000010000 */
[----:B------:R-:W-:Y:S02]  /*1970*/  ISETP.GE.AND P0, PT, R8, 0x1, PT ;  /* 0x000000010800780c */ /* 0x000fe40003f06270 */
        /* <DEDUP_REMOVED lines=17> */
[----:B------:R-:W0:Y:S01]  /*1a90*/  S2R R57, SR_TID.X ;  /* 0x0000000000397919 */ /* 0x000e220000002100 */
[----:B------:R-:W-:Y:S02]  /*1aa0*/  FMUL.FTZ R6, R8, R49 ;  /* 0x0000003108067220 */ /* 0x000fe40000410000 */
[----:B------:R-:W-:Y:S01]  /*1ab0*/  FMUL.FTZ R8, R11, R46 ;  /* 0x0000002e0b087220 */ /* 0x000fe20000410000 */
[----:B------:R-:W-:Y:S01]  /*1ac0*/  HFMA2.MMA R11, -RZ, RZ, 0, 0 ;  /* 0x00000000ff0b7435 */ /* 0x000fe200000001ff */
[----:B------:R-:W-:Y:S02]  /*1ad0*/  FMUL.FTZ R5, R10, R47 ;  /* 0x0000002f0a057220 */ /* 0x000fe40000410000 */
[----:B------:R-:W-:-:S02]  /*1ae0*/  FMUL.FTZ R7, R9, R48 ;  /* 0x0000003009077220 */ /* 0x000fc40000410000 */
[----:B------:R-:W-:Y:S02]  /*1af0*/  FMUL.FTZ R2, R2, R35 ;  /* 0x0000002302027220 */ /* 0x000fe40000410000 */
[----:B------:R-:W-:Y:S02]  /*1b00*/  FMUL.FTZ R4, R4, R41 ;  /* 0x0000002904047220 */ /* 0x000fe40000410000 */
[----:B------:R-:W-:Y:S02]  /*1b10*/  FMUL.FTZ R9, R21, R40 ;  /* 0x0000002815097220 */ /* 0x000fe40000410000 */
[----:B------:R-:W-:Y:S01]  /*1b20*/  FMUL.FTZ R10, R23, R50 ;  /* 0x00000032170a7220 */ /* 0x000fe20000410000 */
[----:B0-----:R-:W-:-:S04]  /*1b30*/  LOP3.LUT P0, RZ, R57, 0x1f, RZ, 0xc0, !PT ;  /* 0x0000001f39ff7812 */ /* 0x001fc8000780c0ff */
[----:B------:R-:W-:Y:S02]  /*1b40*/  ISETP.EQ.OR P0, PT, R24, RZ, P0 ;  /* 0x000000ff1800720c */ /* 0x000fe40000702670 */
.L_x_4991:
[----:B------:R-:W-:Y:S02]  /*1b50*/  SHF.R.S32.HI R44, RZ, 0x1f, R11 ;  /* 0x0000001fff2c7819 */ /* 0x000fe4000001140b */
[----:B------:R-:W-:Y:S02]  /*1b60*/  MOV R20, R38 ;  /* 0x0000002600147202 */ /* 0x000fe40000000f00 */
[----:B------:R-:W-:Y:S01]  /*1b70*/  MOV R21, R27 ;  /* 0x0000001b00157202 */ /* 0x000fe20000000f00 */
[----:B------:R-:W-:-:S04]  /*1b80*/  IMAD R22, R44, c[0x0][0x188], RZ ;  /* 0x000062002c167a24 */ /* 0x000fc800078e02ff */
[----:B------:R-:W-:-:S04]  /*1b90*/  IMAD.WIDE.U32 R20, R11, c[0x0][0x188], R20 ;  /* 0x000062000b147a25 */ /* 0x000fc800078e0014 */
[----:B------:R-:W-:Y:S01]  /*1ba0*/  IMAD R23, R11, c[0x0][0x18c], R22 ;  /* 0x000063000b177a24 */ /* 0x000fe200078e0216 */
[----:B------:R-:W-:Y:S01]  /*1bb0*/  LEA R42, P1, R20, c[0x0][0x220], 0x2 ;  /* 0x00008800142a7a11 */ /* 0x000fe200078210ff */
[----:B------:R-:W-:-:S03]  /*1bc0*/  IMAD R22, R44, c[0x0][0x1a0], RZ ;  /* 0x000068002c167a24 */ /* 0x000fc600078e02ff */
[----:B------:R-:W-:Y:S01]  /*1bd0*/  IADD3 R21, R21, R23, RZ ;  /* 0x0000001715157210 */ /* 0x000fe20007ffe0ff */
[----:B------:R-:W-:-:S03]  /*1be0*/  IMAD R23, R11, c[0x0][0x1a4], R22 ;  /* 0x000069000b177a24 */ /* 0x000fc600078e0216 */
[----:B------:R-:W-:Y:S01]  /*1bf0*/  LEA.HI.X R43, R20, c[0x0][0x224], R21, 0x2, P1 ;  /* 0x00008900142b7a11 */ /* 0x000fe200008f1415 */
[----:B------:R-:W-:-:S04]  /*1c00*/  IMAD.WIDE.U32 R20, R11, c[0x0][0x1a0], RZ ;  /* 0x000068000b147a25 */ /* 0x000fc800078e00ff */
[----:B------:R0:W2:Y:S01]  /*1c10*/  LDG.E R58, [R42.64] ;  /* 0x000000042a3a7981 */ /* 0x0000a2000c1e1900 */
[----:B------:R-:W-:Y:S02]  /*1c20*/  LEA R22, P1, R20, R31, 0x1 ;  /* 0x0000001f14167211 */ /* 0x000fe400078208ff */
[----:B------:R-:W-:Y:S02]  /*1c30*/  IADD3 R21, R21, R23, RZ ;  /* 0x0000001715157210 */ /* 0x000fe40007ffe0ff */
[----:B------:R-:W-:Y:S02]  /*1c40*/  IADD3 R22, P2, R22, R25, RZ ;  /* 0x0000001916167210 */ /* 0x000fe40007f5e0ff */
[----:B------:R-:W-:-:S04]  /*1c50*/  LEA.HI.X R20, R20, R33, R21, 0x1, P1 ;  /* 0x0000002114147211 */ /* 0x000fc800008f0c15 */
[----:B------:R-:W-:-:S06]  /*1c60*/  IADD3.X R23, R20, R19, RZ, P2, !PT ;  /* 0x0000001314177210 */ /* 0x000fcc00017fe4ff */
[----:B------:R-:W3:Y:S01]  /*1c70*/  LDG.E.128 R20, [R22.64] ;  /* 0x0000000416147981 */ /* 0x000ee2000c1e1d00 */
[----:B0-----:R-:W-:Y:S01]  /*1c80*/  MOV R42, R36 ;  /* 0x00000024002a7202 */ /* 0x001fe20000000f00 */
[----:B------:R-:W-:Y:S01]  /*1c90*/  IMAD R44, R44, c[0x0][0x1c0], RZ ;  /* 0x000070002c2c7a24 */ /* 0x000fe200078e02ff */
[----:B------:R-:W-:-:S03]  /*1ca0*/  MOV R43, R29 ;  /* 0x0000001d002b7202 */ /* 0x000fc60000000f00 */
[C---:B------:R-:W-:Y:S02]  /*1cb0*/  IMAD R45, R11.reuse, c[0x0][0x1c4], R44 ;  /* 0x000071000b2d7a24 */ /* 0x040fe400078e022c */
[----:B------:R-:W-:-:S05]  /*1cc0*/  IMAD.WIDE.U32 R42, R11, c[0x0][0x1c0], R42 ;  /* 0x000070000b2a7a25 */ /* 0x000fca00078e002a */
[----:B------:R-:W-:Y:S02]  /*1cd0*/  LEA R44, P1, R42, c[0x0][0x230], 0x2 ;  /* 0x00008c002a2c7a11 */ /* 0x000fe400078210ff */
[----:B------:R-:W-:-:S04]  /*1ce0*/  IADD3 R43, R43, R45, RZ ;  /* 0x0000002d2b2b7210 */ /* 0x000fc80007ffe0ff */
[----:B------:R-:W-:-:S05]  /*1cf0*/  LEA.HI.X R45, R42, c[0x0][0x234], R43, 0x2, P1 ;  /* 0x00008d002a2d7a11 */ /* 0x000fca00008f142b */
[----:B------:R0:W5:Y:S01]  /*1d00*/  LDG.E R44, [R44.64] ;  /* 0x000000042c2c7981 */ /* 0x000162000c1e1900 */
        /* <DEDUP_REMOVED lines=11> */
[----:B0-----:R-:W-:Y:S01]  /*1dc0*/  FMUL.FTZ R45, R58, R40 ;  /* 0x000000283a2d7220 */ /* 0x001fe20000410000 */
[----:B---3--:R-:W-:-:S02]  /*1dd0*/  PRMT R71, RZ, 0x5410, R20 ;  /* 0x00005410ff477816 */ /* 0x008fc40000000014 */
[----:B------:R-:W0:Y:S01]  /*1de0*/  MUFU.EX2 R68, R68 ;  /* 0x0000004400447308 */ /* 0x000e220000000800 */
[----:B------:R-:W-:Y:S01]  /*1df0*/  PRMT R70, RZ, 0x7610, R20 ;  /* 0x00007610ff467816 */ /* 0x000fe20000000014 */
[----:B------:R-:W-:Y:S01]  /*1e00*/  FMUL.FTZ R59, R58, R35 ;  /* 0x000000233a3b7220 */ /* 0x000fe20000410000 */
[--C-:B------:R-:W-:Y:S01]  /*1e10*/  PRMT R20, RZ, 0x5410, R21.reuse ;  /* 0x00005410ff147816 */ /* 0x100fe20000000015 */
[----:B------:R-:W-:Y:S01]  /*1e20*/  FMUL.FTZ R71, R6, R71 ;  /* 0x0000004706477220 */ /* 0x000fe20000410000 */
[----:B------:R-:W-:Y:S01]  /*1e30*/  PRMT R21, RZ, 0x7610, R21 ;  /* 0x00007610ff157816 */ /* 0x000fe20000000015 */
[----:B------:R-:W-:Y:S01]  /*1e40*/  FMUL.FTZ R70, R7, R70 ;  /* 0x0000004607467220 */ /* 0x000fe20000410000 */
[--C-:B------:R-:W-:Y:S01]  /*1e50*/  PRMT R43, RZ, 0x5410, R22.reuse ;  /* 0x00005410ff2b7816 */ /* 0x100fe20000000016 */
[----:B------:R-:W2:Y:S01]  /*1e60*/  MUFU.EX2 R64, R64 ;  /* 0x0000004000407308 */ /* 0x000ea20000000800 */
[----:B------:R-:W-:Y:S01]  /*1e70*/  FMUL.FTZ R69, R5, R20 ;  /* 0x0000001405457220 */ /* 0x000fe20000410000 */
[----:B------:R-:W-:Y:S01]  /*1e80*/  PRMT R62, RZ, 0x7610, R22 ;  /* 0x00007610ff3e7816 */ /* 0x000fe20000000016 */
[----:B-1----:R-:W-:-:S02]  /*1e90*/  FFMA.FTZ R20, R71, R67, R70 ;  /* 0x0000004347147223 */ /* 0x002fc40000010046 */
[----:B------:R-:W-:Y:S02]  /*1ea0*/  FMUL.FTZ R72, R8, R21 ;  /* 0x0000001508487220 */ /* 0x000fe40000410000 */
[----:B------:R-:W-:Y:S01]  /*1eb0*/  FMUL.FTZ R58, R58, R50 ;  /* 0x000000323a3a7220 */ /* 0x000fe20000410000 */
[----:B------:R-:W1:Y:S01]  /*1ec0*/  MUFU.EX2 R65, R65 ;  /* 0x0000004100417308 */ /* 0x000e620000000800 */
[----:B0-----:R-:W-:Y:S02]  /*1ed0*/  FMUL.FTZ R63, R68, R67 ;  /* 0x00000043443f7220 */ /* 0x001fe40000410000 */
[----:B------:R-:W-:Y:S02]  /*1ee0*/  FMUL.FTZ R66, R4, R43 ;  /* 0x0000002b04427220 */ /* 0x000fe40000410000 */
[----:B------:R-:W-:-:S03]  /*1ef0*/  FMUL.FTZ R62, R9, R62 ;  /* 0x0000003e093e7220 */ /* 0x000fc60000410000 */
[----:B------:R-:W0:Y:S01]  /*1f00*/  MUFU.EX2 R61, R61 ;  /* 0x0000003d003d7308 */ /* 0x000e220000000800 */
[C---:B--2---:R-:W-:Y:S02]  /*1f10*/  FFMA.FTZ R21, R64.reuse, R20, R69 ;  /* 0x0000001440157223 */ /* 0x044fe40000010045 */
[----:B------:R-:W-:Y:S01]  /*1f20*/  FMUL.FTZ R20, R64, R63 ;  /* 0x0000003f40147220 */ /* 0x000fe20000410000 */
[----:B------:R-:W-:-:S04]  /*1f30*/  PRMT R63, RZ, 0x7610, R23 ;  /* 0x00007610ff3f7816 */ /* 0x000fc80000000017 */
[----:B------:R-:W2:Y:S01]  /*1f40*/  MUFU.EX2 R45, R45 ;  /* 0x0000002d002d7308 */ /* 0x000ea20000000800 */
[C---:B-1----:R-:W-:Y:S02]  /*1f50*/  FFMA.FTZ R21, R65.reuse, R21, R72 ;  /* 0x0000001541157223 */ /* 0x042fe40000010048 */
[----:B------:R-:W-:Y:S02]  /*1f60*/  FMUL.FTZ R20, R65, R20 ;  /* 0x0000001441147220 */ /* 0x000fe40000410000 */
[----:B------:R-:W-:-:S03]  /*1f70*/  FMUL.FTZ R63, R10, R63 ;  /* 0x0000003f0a3f7220 */ /* 0x000fc60000410000 */
[----:B------:R-:W1:Y:S01]  /*1f80*/  MUFU.EX2 R59, R59 ;  /* 0x0000003b003b7308 */ /* 0x000e620000000800 */
[C---:B0-----:R-:W-:Y:S01]  /*1f90*/  FFMA.FTZ R22, R61.reuse, R21, R66 ;  /* 0x000000153d167223 */ /* 0x041fe20000010042 */
[----:B------:R-:W-:Y:S01]  /*1fa0*/  PRMT R21, RZ, 0x5410, R23 ;  /* 0x00005410ff157816 */ /* 0x000fe20000000017 */
[----:B------:R-:W-:-:S04]  /*1fb0*/  FMUL.FTZ R20, R61, R20 ;  /* 0x000000143d147220 */ /* 0x000fc80000410000 */
[----:B------:R-:W-:Y:S01]  /*1fc0*/  FMUL.FTZ R60, R2, R21 ;  /* 0x00000015023c7220 */ /* 0x000fe20000410000 */
[----:B------:R-:W0:Y:S01]  /*1fd0*/  MUFU.EX2 R58, R58 ;  /* 0x0000003a003a7308 */ /* 0x000e220000000800 */
[C---:B--2---:R-:W-:Y:S02]  /*1fe0*/  FFMA.FTZ R22, R45.reuse, R22, R62 ;  /* 0x000000162d167223 */ /* 0x044fe4000001003e */
[----:B------:R-:W-:Y:S02]  /*1ff0*/  FMUL.FTZ R20, R45, R20 ;  /* 0x000000142d147220 */ /* 0x000fe40000410000 */
[C---:B-1----:R-:W-:Y:S02]  /*2000*/  FFMA.FTZ R22, R59.reuse, R22, R60 ;  /* 0x000000163b167223 */ /* 0x042fe4000001003c */
[----:B------:R-:W-:Y:S02]  /*2010*/  FMUL.FTZ R23, R59, R20 ;  /* 0x000000143b177220 */ /* 0x000fe40000410000 */
[----:B0-----:R-:W-:-:S02]  /*2020*/  FFMA.FTZ R21, R58, R22, R63 ;  /* 0x000000163a157223 */ /* 0x001fc4000001003f */
        /* <DEDUP_REMOVED lines=32> */
[----:B------:R-:W1:Y:S01]  /*2230*/  SHFL.UP PT, R73, R20, 0x1, RZ ;  /* 0x0420000014497989 */ /* 0x000e6200000e00ff */
[----:B0-----:R-:W-:-:S03]  /*2240*/  @!P3 MOV R75, R23 ;  /* 0x00000017004bb202 */ /* 0x001fc60000000f00 */
[----:B------:R-:W-:Y:S04]  /*2250*/  @!P3 STS.64 [0x230], R22 ;  /* 0x00023016ff00b388 */ /* 0x000fe80000000a00 */
[----:B------:R-:W0:Y:S01]  /*2260*/  LDS.64 R42, [0x220] ;  /* 0x00022000ff2a7984 */ /* 0x000e220000000a00 */
[----:B-1----:R-:W-:-:S03]  /*2270*/  @!P3 MOV R73, R22 ;  /* 0x000000160049b202 */ /* 0x002fc60000000f00 */
[----:B------:R-:W-:Y:S06]  /*2280*/  BAR.SYNC.DEFER_BLOCKING 0x0 ;  /* 0x0000000000007b1d */ /* 0x000fec0000010000 */
[----:B------:R-:W1:Y:S01]  /*2290*/  LDS R74, [0x234] ;  /* 0x00023400ff4a7984 */ /* 0x000e620000000800 */
[C---:B0-----:R-:W-:Y:S02]  /*22a0*/  FFMA.FTZ R43, R42.reuse, R23, R43 ;  /* 0x000000172a2b7223 */ /* 0x041fe4000001002b */
[----:B------:R-:W-:Y:S02]  /*22b0*/  FMUL.FTZ R42, R42, R22 ;  /* 0x000000162a2a7220 */ /* 0x000fe40000410000 */
[----:B-1----:R-:W-:Y:S01]  /*22c0*/  @P1 FFMA.FTZ R75, R74, R73, R75 ;  /* 0x000000494a4b1223 */ /* 0x002fe2000001004b */
        /* <DEDUP_REMOVED lines=15> */
.L_x_4990:
[----:B------:R-:W-:Y:S05]  /*23c0*/  BSYNC B0 ;  /* 0x0000000000007941 */ /* 0x000fea0003800000 */
.L_x_4989:
[----:B0-----:R-:W-:Y:S01]  /*23d0*/  IADD3 R11, R11, 0x1, RZ ;  /* 0x000000010b0b7810 */ /* 0x001fe20007ffe0ff */
[----:B------:R-:W-:Y:S02]  /*23e0*/  FFMA.FTZ R45, R45, R61, R62 ;  /* 0x0000003d2d2d7223 */ /* 0x000fe4000001003e */
[C---:B-----5:R-:W-:Y:S01]  /*23f0*/  FFMA.FTZ R52, R44.reuse, R71, R52 ;  /* 0x000000472c347223 */ /* 0x060fe20000010034 */
[----:B------:R-:W-:Y:S01]  /*2400*/  ISETP.GE.AND P1, PT, R11, c[0x0][0x16c], PT ;  /* 0x00005b000b007a0c */ /* 0x000fe20003f26270 */
[----:B------:R-:W-:Y:S02]  /*2410*/  FFMA.FTZ R59, R59, R45, R60 ;  /* 0x0000002d3b3b7223 */ /* 0x000fe4000001003c */
[----:B------:R-:W-:Y:S02]  /*2420*/  FFMA.FTZ R51, R44, R67, R51 ;  /* 0x000000432c337223 */ /* 0x000fe40000010033 */
        /* <DEDUP_REMOVED lines=8> */
.L_x_4988:
        /* <DEDUP_REMOVED lines=30> */
.L_x_4992:
[----:B------:R-:W-:Y:S05]  /*2690*/  EXIT ;  /* 0x000000000000794d */ /* 0x000fea0003800000 */
.L_x_4994:
        /* <DEDUP_REMOVED lines=14> */
.L_x_5460:


//--------------------- .text._Z25selective_scan_fwd_kernelI32Selective_Scan_fwd_kernel_traitsILi32ELi8ELi1ELb1ELb1ELb0ELb1EN3c108BFloat16EfEEv13SSMParamsBase --------------------------
	.section	.text._Z25selective_scan_fwd_kernelI32Selective_Scan_fwd_kernel_traitsILi32ELi8ELi1ELb1ELb1ELb0ELb1EN3c108BFloat16EfEEv13SSMParamsBase,"ax",@progbits
	.sectioninfo	@"SHI_REGISTERS=78"
	.align	128
        .global         _Z25selective_scan_fwd_kernelI32Selective_Scan_fwd_kernel_traitsILi32ELi8ELi1ELb1ELb1ELb0ELb1EN3c108BFloat16EfEEv13SSMParamsBase
        .type           _Z25selective_scan_fwd_kernelI32Selective_Scan_fwd_kernel_traitsILi32ELi8ELi1ELb1ELb1ELb0ELb1EN3c108BFloat16EfEEv13SSMParamsBase,@function
        .size           _Z25selective_scan_fwd_kernelI32Selective_Scan_fwd_kernel_traitsILi32ELi8ELi1ELb1ELb1ELb0ELb1EN3c108BFloat16EfEEv13SSMParamsBase,(.L_x_5461 - _Z25selective_scan_fwd_kernelI32Selective_Scan_fwd_kernel_traitsILi32ELi8ELi1ELb1ELb1ELb0ELb1EN3c108BFloat16EfEEv13SSMParamsBase)
        .other          _Z25selective_scan_fwd_kernelI32Selective_Scan_fwd_kernel_traitsILi32ELi8ELi1ELb1ELb1ELb0ELb1EN3c108BFloat16EfEEv13SSMParamsBase,@"STO_CUDA_ENTRY STV_DEFAULT"
_Z25selective_scan_fwd_kernelI32Selective_Scan_fwd_kernel_traitsILi32ELi8ELi1ELb1ELb1ELb0ELb1EN3c108BFloat16EfEEv13SSMParamsBase:
.text._Z25selective_scan_fwd_kernelI32Selective_Scan_fwd_kernel_traitsILi32ELi8ELi1ELb1ELb1ELb0ELb1EN3c108BFloat16EfEEv13SSMParamsBase:
        /* <DEDUP_REMOVED lines=94> */
.L_x_5016:
        /* <DEDUP_REMOVED lines=65> */
.L_x_4996:
[----:B------:R-:W-:Y:S05]  /*09f0*/  BSYNC B0 ;  /* 0x0000000000007941 */ /* 0x000fea0003800000 */
.L_x_4995:
        /* <DEDUP_REMOVED lines=42> */
.L_x_4998:
[----:B------:R-:W-:Y:S05]  /*0ca0*/  BSYNC B0 ;  /* 0x0000000000007941 */ /* 0x000fea0003800000 */
.L_x_4997:
        /* <DEDUP_REMOVED lines=33> */
.L_x_5000:
[----:B------:R-:W-:Y:S05]  /*0ec0*/  BSYNC B0 ;  /* 0x0000000000007941 */ /* 0x000fea0003800000 */
.L_x_4999:
        /* <DEDUP_REMOVED lines=33> */
.L_x_5002:
[----:B------:R-:W-:Y:S05]  /*10e0*/  BSYNC B0 ;  /* 0x0000000000007941 */ /* 0x000fea0003800000 */
.L_x_5001:
        /* <DEDUP_REMOVED lines=33> */
.L_x_5004:
[----:B------:R-:W-:Y:S05]  /*1300*/  BSYNC B0 ;  /* 0x0000000000007941 */ /* 0x000fea0003800000 */
.L_x_5003:
        /* <DEDUP_REMOVED lines=33> */
.L_x_5006:
[----:B------:R-:W-:Y:S05]  /*1520*/  BSYNC B0 ;  /* 0x0000000000007941 */ /* 0x000fea0003800000 */
.L_x_5005:
        /* <DEDUP_REMOVED lines=33> */
.L_x_5008:
[----:B------:R-:W-:Y:S05]  /*1740*/  BSYNC B0 ;  /* 0x0000000000007941 */ /* 0x000fea0003800000 */
.L_x_5007:
        /* <DEDUP_REMOVED lines=33> */
.L_x_5010:
[----:B------:R-:W-:Y:S05]  /*1960*/  BSYNC B0 ;  /* 0x0000000000007941 */ /* 0x000fea0003800000 */
.L_x_5009:
        /* <DEDUP_REMOVED lines=31> */
.L_x_5014:
[----:B------:R-:W-:Y:S02]  /*1b60*/  SHF.R.S32.HI R38, RZ, 0x1f, R56 ;  /* 0x0000001fff267819 */ /* 0x000fe40000011438 */
[----:B------:R-:W-:Y:S02]  /*1b70*/  MOV R8, R12 ;  /* 0x0000000c00087202 */ /* 0x000fe40000000f00 */
[----:B------:R-:W-:Y:S01]  /*1b80*/  MOV R9, R25 ;  /* 0x0000001900097202 */ /* 0x000fe20000000f00 */
[----:B------:R-:W-:-:S04]  /*1b90*/  IMAD R11, R38, c[0x0][0x188], RZ ;  /* 0x00006200260b7a24 */ /* 0x000fc800078e02ff */
[----:B------:R-:W-:-:S04]  /*1ba0*/  IMAD.WIDE.U32 R8, R56, c[0x0][0x188], R8 ;  /* 0x0000620038087a25 */ /* 0x000fc800078e0008 */
[----:B------:R-:W-:Y:S01]  /*1bb0*/  IMAD R11, R56, c[0x0][0x18c], R11 ;  /* 0x00006300380b7a24 */ /* 0x000fe200078e020b */
[----:B------:R-:W-:-:S04]  /*1bc0*/  LEA R36, P1, R8, c[0x0][0x220], 0x2 ;  /* 0x0000880008247a11 */ /* 0x000fc800078210ff */
[----:B------:R-:W-:Y:S01]  /*1bd0*/  IADD3 R9, R9, R11, RZ ;  /* 0x0000000b09097210 */ /* 0x000fe20007ffe0ff */
[----:B------:R-:W-:-:S03]  /*1be0*/  IMAD R11, R38, c[0x0][0x1a0], RZ ;  /* 0x00006800260b7a24 */ /* 0x000fc600078e02ff */
[----:B------:R-:W-:Y:S01]  /*1bf0*/  LEA.HI.X R37, R8, c[0x0][0x224], R9, 0x2, P1 ;  /* 0x0000890008257a11 */ /* 0x000fe200008f1409 */
[----:B------:R-:W-:-:S04]  /*1c00*/  IMAD.WIDE.U32 R8, R56, c[0x0][0x1a0], RZ ;  /* 0x0000680038087a25 */ /* 0x000fc800078e00ff */
[----:B------:R-:W-:Y:S01]  /*1c10*/  IMAD R39, R56, c[0x0][0x1a4], R11 ;  /* 0x0000690038277a24 */ /* 0x000fe200078e020b */
[----:B------:R0:W2:Y:S01]  /*1c20*/  LDG.E R58, [R36.64] ;  /* 0x00000004243a7981 */ /* 0x0000a2000c1e1900 */
[----:B------:R-:W-:-:S03]  /*1c30*/  LEA R11, P1, R8, R17, 0x1 ;  /* 0x00000011080b7211 */ /* 0x000fc600078208ff */
        /* <DEDUP_REMOVED lines=25> */
[----:B0-----:R-:W-:-:S02]  /*1dd0*/  FMUL.FTZ R39, R58, R48 ;  /* 0x000000303a277220 */ /* 0x001fc40000410000 */
[C---:B------:R-:W-:Y:S01]  /*1de0*/  FMUL.FTZ R59, R58.reuse, R47 ;  /* 0x0000002f3a3b7220 */ /* 0x040fe20000410000 */
[----:B------:R-:W0:Y:S01]  /*1df0*/  MUFU.EX2 R68, R68 ;  /* 0x0000004400447308 */ /* 0x000e220000000800 */
[--C-:B---3--:R-:W-:Y:S01]  /*1e00*/  PRMT R71, RZ, 0x5410, R8.reuse ;  /* 0x00005410ff477816 */ /* 0x108fe20000000008 */
[----:B------:R-:W-:Y:S01]  /*1e10*/  FMUL.FTZ R58, R58, R54 ;  /* 0x000000363a3a7220 */ /* 0x000fe20000410000 */
[----:B------:R-:W-:Y:S02]  /*1e20*/  PRMT R70, RZ, 0x7610, R8 ;  /* 0x00007610ff467816 */ /* 0x000fe40000000008 */
[--C-:B------:R-:W-:Y:S01]  /*1e30*/  PRMT R8, RZ, 0x5410, R9.reuse ;  /* 0x00005410ff087816 */ /* 0x100fe20000000009 */
[----:B------:R-:W-:Y:S01]  /*1e40*/  FMUL.FTZ R71, R4, R71 ;  /* 0x0000004704477220 */ /* 0x000fe20000410000 */
[----:B------:R-:W-:Y:S01]  /*1e50*/  PRMT R9, RZ, 0x7610, R9 ;  /* 0x00007610ff097816 */ /* 0x000fe20000000009 */
[----:B------:R-:W2:Y:S01]  /*1e60*/  MUFU.EX2 R64, R64 ;  /* 0x0000004000407308 */ /* 0x000ea20000000800 */
[----:B------:R-:W-:Y:S01]  /*1e70*/  FMUL.FTZ R70, R5, R70 ;  /* 0x0000004605467220 */ /* 0x000fe20000410000 */
[--C-:B------:R-:W-:Y:S01]  /*1e80*/  PRMT R37, RZ, 0x5410, R10.reuse ;  /* 0x00005410ff257816 */ /* 0x100fe2000000000a */
[----:B------:R-:W-:Y:S01]  /*1e90*/  FMUL.FTZ R69, R3, R8 ;  /* 0x0000000803457220 */ /* 0x000fe20000410000 */
[----:B------:R-:W-:Y:S01]  /*1ea0*/  PRMT R62, RZ, 0x7610, R10 ;  /* 0x00007610ff3e7816 */ /* 0x000fe2000000000a */
[----:B-1----:R-:W-:-:S02]  /*1eb0*/  FFMA.FTZ R8, R71, R67, R70 ;  /* 0x0000004347087223 */ /* 0x002fc40000010046 */
[----:B------:R-:W-:Y:S01]  /*1ec0*/  FMUL.FTZ R72, R6, R9 ;  /* 0x0000000906487220 */ /* 0x000fe20000410000 */
[----:B------:R-:W1:Y:S01]  /*1ed0*/  MUFU.EX2 R65, R65 ;  /* 0x0000004100417308 */ /* 0x000e620000000800 */
[----:B0-----:R-:W-:Y:S02]  /*1ee0*/  FMUL.FTZ R63, R68, R67 ;  /* 0x00000043443f7220 */ /* 0x001fe40000410000 */
[----:B------:R-:W-:Y:S02]  /*1ef0*/  FMUL.FTZ R66, R2, R37 ;  /* 0x0000002502427220 */ /* 0x000fe40000410000 */
[----:B------:R-:W-:-:S03]  /*1f00*/  FMUL.FTZ R62, R7, R62 ;  /* 0x0000003e073e7220 */ /* 0x000fc60000410000 */
[----:B------:R-:W0:Y:S01]  /*1f10*/  MUFU.EX2 R61, R61 ;  /* 0x0000003d003d7308 */ /* 0x000e220000000800 */
[C---:B--2---:R-:W-:Y:S02]  /*1f20*/  FFMA.FTZ R9, R64.reuse, R8, R69 ;  /* 0x0000000840097223 */ /* 0x044fe40000010045 */
[----:B------:R-:W-:-:S05]  /*1f30*/  FMUL.FTZ R8, R64, R63 ;  /* 0x0000003f40087220 */ /* 0x000fca0000410000 */
[----:B------:R-:W2:Y:S01]  /*1f40*/  MUFU.EX2 R39, R39 ;  /* 0x0000002700277308 */ /* 0x000ea20000000800 */
[C---:B-1----:R-:W-:Y:S02]  /*1f50*/  FFMA.FTZ R9, R65.reuse, R9, R72 ;  /* 0x0000000941097223 */ /* 0x042fe40000010048 */
[----:B------:R-:W-:-:S05]  /*1f60*/  FMUL.FTZ R8, R65, R8 ;  /* 0x0000000841087220 */ /* 0x000fca0000410000 */
[----:B------:R-:W1:Y:S01]  /*1f70*/  MUFU.EX2 R59, R59 ;  /* 0x0000003b003b7308 */ /* 0x000e620000000800 */
[C---:B0-----:R-:W-:Y:S01]  /*1f80*/  FFMA.FTZ R10, R61.reuse, R9, R66 ;  /* 0x000000093d0a7223 */ /* 0x041fe20000010042 */
[----:B------:R-:W-:Y:S01]  /*1f90*/  PRMT R9, RZ, 0x5410, R11 ;  /* 0x00005410ff097816 */ /* 0x000fe2000000000b */
[----:B------:R-:W-:-:S04]  /*1fa0*/  FMUL.FTZ R8, R61, R8 ;  /* 0x000000083d087220 */ /* 0x000fc80000410000 */
[----:B------:R-:W-:Y:S01]  /*1fb0*/  FMUL.FTZ R60, R0, R9 ;  /* 0x00000009003c7220 */ /* 0x000fe20000410000 */
[----:B------:R-:W0:Y:S01]  /*1fc0*/  MUFU.EX2 R58, R58 ;  /* 0x0000003a003a7308 */ /* 0x000e220000000800 */
[C---:B--2---:R-:W-:Y:S02]  /*1fd0*/  FFMA.FTZ R9, R39.reuse, R10, R62 ;  /* 0x0000000a27097223 */ /* 0x044fe4000001003e */
[----:B------:R-:W-:Y:S01]  /*1fe0*/  FMUL.FTZ R10, R39, R8 ;  /* 0x00000008270a7220 */ /* 0x000fe20000410000 */
[----:B------:R-:W-:Y:S01]  /*1ff0*/  PRMT R8, RZ, 0x7610, R11 ;  /* 0x00007610ff087816 */ /* 0x000fe2000000000b */
[----:B-1----:R-:W-:-:S04]  /*2000*/  FFMA.FTZ R9, R59, R9, R60 ;  /* 0x000000093b097223 */ /* 0x002fc8000001003c */
[----:B------:R-:W-:Y:S02]  /*2010*/  FMUL.FTZ R63, R55, R8 ;  /* 0x00000008373f7220 */ /* 0x000fe40000410000 */
        /* <DEDUP_REMOVED lines=59> */
.L_x_5013:
[----:B------:R-:W-:Y:S05]  /*23d0*/  BSYNC B0 ;  /* 0x0000000000007941 */ /* 0x000fea0003800000 */
.L_x_5012:
[----:B0-----:R-:W-:Y:S01]  /*23e0*/  IADD3 R56, R56, 0x1, RZ ;  /* 0x0000000138387810 */ /* 0x001fe20007ffe0ff */
[----:B------:R-:W-:Y:S02]  /*23f0*/  FFMA.FTZ R39, R39, R61, R62 ;  /* 0x0000003d27277223 */ /* 0x000fe4000001003e */
[----:B-----5:R-:W-:Y:S01]  /*2400*/  FFMA.FTZ R35, R38, R68, R35 ;  /* 0x0000004426237223 */ /* 0x020fe20000010023 */
        /* <DEDUP_REMOVED lines=11> */
.L_x_5011:
        /* <DEDUP_REMOVED lines=119> */
.L_x_5015:
[----:B------:R-:W-:Y:S05]  /*2c30*/  EXIT ;  /* 0x000000000000794d */ /* 0x000fea0003800000 */
.L_x_5017:
        /* <DEDUP_REMOVED lines=12> */
.L_x_5461:


//--------------------- .text._Z25selective_scan_fwd_kernelI32Selective_Scan_fwd_kernel_traitsILi32ELi8ELi1ELb1ELb1ELb1ELb0EN3c108BFloat16EfEEv13SSMParamsBase --------------------------
	.section	.text._Z25selective_scan_fwd_kernelI32Selective_Scan_fwd_kernel_traitsILi32ELi8ELi1ELb1ELb1ELb1ELb0EN3c108BFloat16EfEEv13SSMParamsBase,"ax",@progbits
	.sectioninfo	@"SHI_REGISTERS=80"
	.align	128
        .global         _Z25selective_scan_fwd_kernelI32Selective_Scan_fwd_kernel_traitsILi32ELi8ELi1ELb1ELb1ELb1ELb0EN3c108BFloat16EfEEv13SSMParamsBase
        .type           _Z25selective_scan_fwd_kernelI32Selective_Scan_fwd_kernel_traitsILi32ELi8ELi1ELb1ELb1ELb1ELb0EN3c108BFloat16EfEEv13SSMParamsBase,@function
        .size           _Z25selective_scan_fwd_kernelI32Selective_Scan_fwd_kernel_traitsILi32ELi8ELi1ELb1ELb1ELb1ELb0EN3c108BFloat16EfEEv13SSMParamsBase,(.L_x_5462 - _Z25selective_scan_fwd_kernelI32Selective_Scan_fwd_kernel_traitsILi32ELi8ELi1ELb1ELb1ELb1ELb0EN3c108BFloat16EfEEv13SSMParamsBase)
        .other          _Z25selective_scan_fwd_kernelI32Selective_Scan_fwd_kernel_traitsILi32ELi8ELi1ELb1ELb1ELb1ELb0EN3c108BFloat16EfEEv13SSMParamsBase,@"STO_CUDA_ENTRY STV_DEFAULT"
_Z25selective_scan_fwd_kernelI32Selective_Scan_fwd_kernel_traitsILi32ELi8ELi1ELb1ELb1ELb1ELb0EN3c108BFloat16EfEEv13SSMParamsBase:
.text._Z25selective_scan_fwd_kernelI32Selective_Scan_fwd_kernel_traitsILi32ELi8ELi1ELb1ELb1ELb1ELb0EN3c108BFloat16EfEEv13SSMParamsBase:
        /* <DEDUP_REMOVED lines=20> */
[----:B------:R3:W5:Y:S01]  /*0140*/  @P1 LDG.E R4, [R8.64] ;  /* 0x0000000408041981 */ /* 0x000762000c1e1900 */
[----:B------:R-:W-:-:S03]  /*0150*/  ISETP.NE.AND P1, PT, RZ, c[0x0][0x178], PT ;  /* 0x00005e00ff007a0c */ /* 0x000fc60003f25270 */
[----:B------:R-:W4:Y:S01]  /*0160*/  S2R R5, SR_CTAID.X ;  /* 0x0000000000057919 */ /* 0x000f220000002500 */
[----:B0-----:R-:W-:Y:S01]  /*0170*/  IABS R6, R0 ;  /* 0x0000000000067213 */ /* 0x001fe20000000000 */
[----:B-1----:R-:W-:Y:S01]  /*0180*/  HFMA2.MMA R10, -RZ, RZ, 0, 0 ;  /* 0x00000000ff0a7435 */ /* 0x002fe200000001ff */
[----:B---3--:R-:W-:-:S04]  /*0190*/  MOV R9, c[0x0][0x174] ;  /* 0x00005d0000097a02 */ /* 0x008fc80000000f00 */
[----:B------:R-:W-:Y:S02]  /*01a0*/  ISETP.GE.AND P4, PT, R9, 0x1, PT ;  /* 0x000000010900780c */ /* 0x000fe40003f86270 */
[----:B--2---:R-:W-:-:S05]  /*01b0*/  IADD3 R12, RZ, -R11, RZ ;  /* 0x8000000bff0c7210 */ /* 0x004fca0007ffe0ff */
[----:B------:R-:W-:-:S04]  /*01c0*/  IMAD R15, R12, R13, RZ ;  /* 0x0000000d0c0f7224 */ /* 0x000fc800078e02ff */
[----:B------:R-:W-:-:S04]  /*01d0*/  IMAD.HI.U32 R11, R11, R15, R10 ;  /* 0x0000000f0b0b7227 */ /* 0x000fc800078e000a */
[----:B----4-:R-:W-:-:S04]  /*01e0*/  IMAD.WIDE.U32 R14, R5, c[0x0][0x1b0], RZ ;  /* 0x00006c00050e7a25 */ /* 0x010fc800078e00ff */
[----:B------:R-:W-:-:S04]  /*01f0*/  IMAD.HI.U32 R7, R11, R6, RZ ;  /* 0x000000060b077227 */ /* 0x000fc800078e00ff */
[----:B------:R-:W-:Y:S01]  /*0200*/  IMAD.WIDE.U32 R10, R5, c[0x0][0x1e0], RZ ;  /* 0x00007800050a7a25 */ /* 0x000fe200078e00ff */
[----:B------:R-:W-:-:S05]  /*0210*/  IADD3 R8, -R7, RZ, RZ ;  /* 0x000000ff07087210 */ /* 0x000fca0007ffe1ff */
[----:B------:R-:W-:Y:S01]  /*0220*/  IMAD R6, R13, R8, R6 ;  /* 0x000000080d067224 */ /* 0x000fe200078e0206 */
[----:B------:R-:W-:-:S04]  /*0230*/  LOP3.LUT R8, R0, c[0x0][0x178], RZ, 0x3c, !PT ;  /* 0x00005e0000087a12 */ /* 0x000fc800078e3cff */
[----:B------:R-:W-:Y:S02]  /*0240*/  ISETP.GT.U32.AND P2, PT, R13, R6, PT ;  /* 0x000000060d00720c */ /* 0x000fe40003f44070 */
[----:B------:R-:W-:Y:S01]  /*0250*/  ISETP.GE.AND P3, PT, R8, RZ, PT ;  /* 0x000000ff0800720c */ /* 0x000fe20003f66270 */
[----:B------:R-:W-:-:S10]  /*0260*/  IMAD.WIDE.U32 R8, R5, c[0x0][0x1d0], RZ ;  /* 0x0000740005087a25 */ /* 0x000fd400078e00ff */
[-C--:B------:R-:W-:Y:S02]  /*0270*/  @!P2 IADD3 R6, R6, -R13.reuse, RZ ;  /* 0x8000000d0606a210 */ /* 0x080fe40007ffe0ff */
[----:B------:R-:W-:Y:S02]  /*0280*/  @!P2 IADD3 R7, R7, 0x1, RZ ;  /* 0x000000010707a810 */ /* 0x000fe40007ffe0ff */
[----:B------:R-:W-:Y:S01]  /*0290*/  ISETP.GE.U32.AND P0, PT, R6, R13, PT ;  /* 0x0000000d0600720c */ /* 0x000fe20003f06070 */
[----:B------:R-:W-:Y:S01]  /*02a0*/  IMAD.WIDE.U32 R12, R5, c[0x0][0x190], RZ ;  /* 0x00006400050c7a25 */ /* 0x000fe200078e00ff */
[----:B------:R-:W-:-:S05]  /*02b0*/  SHF.R.S32.HI R6, RZ, 0x1f, R5 ;  /* 0x0000001fff067819 */ /* 0x000fca0000011405 */
[C---:B------:R-:W-:Y:S02]  /*02c0*/  IMAD R18, R6.reuse, c[0x0][0x190], RZ ;  /* 0x0000640006127a24 */ /* 0x040fe400078e02ff */
[C---:B------:R-:W-:Y:S02]  /*02d0*/  IMAD R16, R6.reuse, c[0x0][0x1d0], RZ ;  /* 0x0000740006107a24 */ /* 0x040fe400078e02ff */
[----:B------:R-:W-:Y:S02]  /*02e0*/  IMAD R19, R5, c[0x0][0x194], R18 ;  /* 0x0000650005137a24 */ /* 0x000fe400078e0212 */
[C---:B------:R-:W-:Y:S01]  /*02f0*/  IMAD R18, R6.reuse, c[0x0][0x1e0], RZ ;  /* 0x0000780006127a24 */ /* 0x040fe200078e02ff */
[----:B------:R-:W-:Y:S01]  /*0300*/  @P0 IADD3 R7, R7, 0x1, RZ ;  /* 0x0000000107070810 */ /* 0x000fe20007ffe0ff */
[----:B------:R-:W-:Y:S01]  /*0310*/  IMAD R17, R5, c[0x0][0x1d4], R16 ;  /* 0x0000750005117a24 */ /* 0x000fe200078e0210 */
[----:B------:R-:W-:Y:S01]  /*0320*/  IADD3 R13, R13, R19, RZ ;  /* 0x000000130d0d7210 */ /* 0x000fe20007ffe0ff */
[----:B------:R-:W-:Y:S01]  /*0330*/  IMAD R19, R5, c[0x0][0x1e4], R18 ;  /* 0x0000790005137a24 */ /* 0x000fe200078e0212 */
[----:B------:R-:W-:Y:S01]  /*0340*/  @!P3 IADD3 R7, -R7, RZ, RZ ;  /* 0x000000ff0707b210 */ /* 0x000fe20007ffe1ff */
[----:B------:R-:W-:Y:S01]  /*0350*/  IMAD R20, R6, c[0x0][0x1b0], RZ ;  /* 0x00006c0006147a24 */ /* 0x000fe200078e02ff */
[----:B------:R-:W-:Y:S01]  /*0360*/  IADD3 R9, R9, R17, RZ ;  /* 0x0000001109097210 */ /* 0x000fe20007ffe0ff */
[----:B------:R-:W-:Y:S01]  /*0370*/  IMAD R17, R3, c[0x0][0x1d8], RZ ;  /* 0x0000760003117a24 */ /* 0x000fe200078e02ff */
[----:B------:R-:W-:Y:S01]  /*0380*/  IADD3 R11, R11, R19, RZ ;  /* 0x000000130b0b7210 */ /* 0x000fe20007ffe0ff */
[----:B------:R-:W-:Y:S01]  /*0390*/  IMAD R21, R5, c[0x0][0x1b4], R20 ;  /* 0x00006d0005157a24 */ /* 0x000fe200078e0214 */
[----:B------:R-:W-:Y:S01]  /*03a0*/  @!P1 LOP3.LUT R7, RZ, c[0x0][0x178], RZ, 0x33, !PT ;  /* 0x00005e00ff079a12 */ /* 0x000fe200078e33ff */
[----:B------:R-:W-:-:S02]  /*03b0*/  IMAD R19, R3, c[0x0][0x1e8], RZ ;  /* 0x00007a0003137a24 */ /* 0x000fc400078e02ff */
[C---:B------:R-:W-:Y:S01]  /*03c0*/  IMAD R23, R0.reuse, c[0x0][0x1dc], R17 ;  /* 0x0000770000177a24 */ /* 0x040fe200078e0211 */
[----:B------:R-:W-:Y:S01]  /*03d0*/  IADD3 R15, R15, R21, RZ ;  /* 0x000000150f0f7210 */ /* 0x000fe20007ffe0ff */
[----:B------:R-:W-:Y:S01]  /*03e0*/  IMAD R19, R0, c[0x0][0x1ec], R19 ;  /* 0x00007b0000137a24 */ /* 0x000fe200078e0213 */
[----:B------:R-:W-:Y:S01]  /*03f0*/  SHF.R.S32.HI R17, RZ, 0x1f, R7 ;  /* 0x0000001fff117819 */ /* 0x000fe20000011407 */
[----:B------:R-:W-:Y:S06]  /*0400*/  @!P4 EXIT ;  /* 0x000000000000c94d */ /* 0x000fec0003800000 */
[C---:B------:R-:W-:Y:S01]  /*0410*/  IMAD R18, R17.reuse, c[0x0][0x1a8], RZ ;  /* 0x00006a0011127a24 */ /* 0x040fe200078e02ff */
[----:B------:R-:W0:Y:S01]  /*0420*/  S2R R16, SR_TID.X ;  /* 0x0000000000107919 */ /* 0x000e220000002100 */
[----:B------:R-:W-:Y:S02]  /*0430*/  IMAD R20, R17, c[0x0][0x1c8], RZ ;  /* 0x0000720011147a24 */ /* 0x000fe400078e02ff */
[----:B------:R-:W-:-:S04]  /*0440*/  IMAD.WIDE.U32 R12, R7, c[0x0][0x1a8], R12 ;  /* 0x00006a00070c7a25 */ /* 0x000fc800078e000c */
[----:B------:R-:W-:-:S04]  /*0450*/  IMAD.WIDE.U32 R14, R7, c[0x0][0x1c8], R14 ;  /* 0x00007200070e7a25 */ /* 0x000fc800078e000e */
[C---:B------:R-:W-:Y:S01]  /*0460*/  IMAD R25, R7.reuse, c[0x0][0x1ac], R18 ;  /* 0x00006b0007197a24 */ /* 0x040fe200078e0212 */
[----:B------:R-:W-:Y:S01]  /*0470*/  LEA R18, P3, R14, c[0x0][0x230], 0x1 ;  /* 0x00008c000e127a11 */ /* 0x000fe200078608ff */
[----:B------:R-:W-:Y:S02]  /*0480*/  IMAD R7, R7, c[0x0][0x1cc], R20 ;  /* 0x0000730007077a24 */ /* 0x000fe400078e0214 */
[----:B------:R-:W-:-:S03]  /*0490*/  IMAD.WIDE.U32 R8, R0, c[0x0][0x1d8], R8 ;  /* 0x0000760000087a25 */ /* 0x000fc600078e0008 */
[----:B------:R-:W-:Y:S01]  /*04a0*/  IADD3 R7, R15, R7, RZ ;  /* 0x000000070f077210 */ /* 0x000fe20007ffe0ff */
[----:B------:R-:W-:Y:S01]  /*04b0*/  IMAD.WIDE.U32 R10, R0, c[0x0][0x1e8], R10 ;  /* 0x00007a00000a7a25 */ /* 0x000fe200078e000a */
[----:B------:R-:W-:Y:S02]  /*04c0*/  IADD3 R23, R9, R23, RZ ;  /* 0x0000001709177210 */ /* 0x000fe40007ffe0ff */
[----:B------:R-:W-:Y:S01]  /*04d0*/  LEA.HI.X R28, R14, c[0x0][0x234], R7, 0x1, P3 ;  /* 0x00008d000e1c7a11 */ /* 0x000fe200018f0c07 */
[----:B------:R-:W-:Y:S01]  /*04e0*/  IMAD.WIDE.U32 R36, R0, c[0x0][0x180], RZ ;  /* 0x0000600000247a25 */ /* 0x000fe200078e00ff */
[----:B------:R-:W1:Y:S01]  /*04f0*/  S2R R7, SR_LANEID ;  /* 0x0000000000077919 */ /* 0x000e620000000000 */
[----:B------:R-:W-:Y:S02]  /*0500*/  LEA R22, P0, R8, c[0x0][0x240], 0x1 ;  /* 0x0000900008167a11 */ /* 0x000fe400078008ff */
[----:B------:R-:W-:Y:S02]  /*0510*/  IADD3 R21, R11, R19, RZ ;  /* 0x000000130b157210 */ /* 0x000fe40007ffe0ff */
[----:B------:R-:W-:-:S02]  /*0520*/  LEA R19, P2, R12, c[0x0][0x228], 0x1 ;  /* 0x00008a000c137a11 */ /* 0x000fc400078408ff */
[----:B------:R-:W-:Y:S01]  /*0530*/  IADD3 R9, R13, R25, RZ ;  /* 0x000000190d097210 */ /* 0x000fe20007ffe0ff */
[----:B------:R-:W-:Y:S01]  /*0540*/  IMAD R13, R3, c[0x0][0x180], RZ ;  /* 0x00006000030d7a24 */ /* 0x000fe200078e02ff */
[----:B------:R-:W-:Y:S01]  /*0550*/  LEA.HI.X R23, R8, c[0x0][0x244], R23, 0x1, P0 ;  /* 0x0000910008177a11 */ /* 0x000fe200000f0c17 */
[----:B------:R-:W-:Y:S01]  /*0560*/  IMAD R8, R5, c[0x0][0x164], R0 ;  /* 0x0000590005087a24 */ /* 0x000fe200078e0200 */
[----:B------:R-:W-:Y:S01]  /*0570*/  LEA R17, P1, R10, c[0x0][0x248], 0x1 ;  /* 0x000092000a117a11 */ /* 0x000fe200078208ff */
[----:B------:R-:W-:Y:S01]  /*0580*/  IMAD R13, R0, c[0x0][0x184], R13 ;  /* 0x00006100000d7a24 */ /* 0x000fe200078e020d */
[----:B------:R-:W-:Y:S01]  /*0590*/  LEA.HI.X R20, R12, c[0x0][0x22c], R9, 0x1, P2 ;  /* 0x00008b000c147a11 */ /* 0x000fe200010f0c09 */
[----:B------:R-:W-:Y:S01]  /*05a0*/  IMAD R11, R8, c[0x0][0x174], RZ ;  /* 0x00005d00080b7a24 */ /* 0x000fe200078e02ff */
[----:B0-----:R-:W-:Y:S02]  /*05b0*/  SHF.R.S32.HI R9, RZ, 0x1f, R16 ;  /* 0x0000001fff097819 */ /* 0x001fe40000011410 */
[----:B------:R-:W-:Y:S01]  /*05c0*/  LEA.HI.X R21, R10, c[0x0][0x24c], R21, 0x1, P1 ;  /* 0x000093000a157a11 */ /* 0x000fe200008f0c15 */
[----:B------:R-:W-:Y:S01]  /*05d0*/  IMAD R11, R11, c[0x0][0x16c], RZ ;  /* 0x00005b000b0b7a24 */ /* 0x000fe200078e02ff */
[----:B------:R-:W-:-:S02]  /*05e0*/  SHF.L.U64.HI R9, R16, 0x4, R9 ;  /* 0x0000000410097819 */ /* 0x000fc40000010209 */
[----:B------:R-:W-:Y:S02]  /*05f0*/  SHF.L.U32 R10, R16, 0x4, RZ ;  /* 0x00000004100a7819 */ /* 0x000fe400000006ff */
[----:B------:R-:W-:Y:S02]  /*0600*/  MOV R16, R19 ;  /* 0x0000001300107202 */ /* 0x000fe40000000f00 */
[----:B------:R-:W-:Y:S02]  /*0610*/  MOV R8, RZ ;  /* 0x000000ff00087202 */ /* 0x000fe40000000f00 */
[----:B------:R-:W-:Y:S02]  /*0620*/  IADD3 R13, R37, R13, RZ ;  /* 0x0000000d250d7210 */ /* 0x000fe40007ffe0ff */
[----:B------:R-:W-:Y:S02]  /*0630*/  MOV R15, R22 ;  /* 0x00000016000f7202 */ /* 0x000fe40000000f00 */
[----:B------:R-:W-:-:S02]  /*0640*/  MOV R12, R23 ;  /* 0x00000017000c7202 */ /* 0x000fc40000000f00 */
[----:B------:R-:W-:Y:S02]  /*0650*/  MOV R14, R21 ;  /* 0x00000015000e7202 */ /* 0x000fe40000000f00 */
[----:B-1----:R-:W-:Y:S02]  /*0660*/  MOV R19, R20 ;  /* 0x0000001400137202 */ /* 0x002fe40000000f00 */
.L_x_5039:
        /* <DEDUP_REMOVED lines=65> */
.L_x_5019:
[----:B------:R-:W-:Y:S05]  /*0a80*/  BSYNC B0 ;  /* 0x0000000000007941 */ /* 0x000fea0003800000 */
.L_x_5018:
        /* <DEDUP_REMOVED lines=42> */
.L_x_5021:
[----:B------:R-:W-:Y:S05]  /*0d30*/  BSYNC B0 ;  /* 0x0000000000007941 */ /* 0x000fea0003800000 */
.L_x_5020:
        /* <DEDUP_REMOVED lines=33> */
.L_x_5023:
[----:B------:R-:W-:Y:S05]  /*0f50*/  BSYNC B0 ;  /* 0x0000000000007941 */ /* 0x000fea0003800000 */
.L_x_5022:
        /* <DEDUP_REMOVED lines=33> */
.L_x_5025:
[----:B------:R-:W-:Y:S05]  /*1170*/  BSYNC B0 ;  /* 0x0000000000007941 */ /* 0x000fea0003800000 */
.L_x_5024:
        /* <DEDUP_REMOVED lines=33> */
.L_x_5027:
[----:B------:R-:W-:Y:S05]  /*1390*/  BSYNC B0 ;  /* 0x0000000000007941 */ /* 0x000fea0003800000 */
.L_x_5026:
        /* <DEDUP_REMOVED lines=33> */
.L_x_5029:
[----:B------:R-:W-:Y:S05]  /*15b0*/  BSYNC B0 ;  /* 0x0000000000007941 */ /* 0x000fea0003800000 */
.L_x_5028:
        /* <DEDUP_REMOVED lines=33> */
.L_x_5031:
[----:B------:R-:W-:Y:S05]  /*17d0*/  BSYNC B0 ;  /* 0x0000000000007941 */ /* 0x000fea0003800000 */
.L_x_5030:
        /* <DEDUP_REMOVED lines=33> */
.L_x_5033:
[----:B------:R-:W-:Y:S05]  /*19f0*/  BSYNC B0 ;  /* 0x0000000000007941 */ /* 0x000fea0003800000 */
.L_x_5032:
[----:B------:R-:W-:Y:S01]  /*1a00*/  BAR.SYNC.DEFER_BLOCKING 0x0 ;  /* 0x0000000000007b1d */ /* 0x000fe20000010000 */
[----:B------:R-:W-:Y:S02]  /*1a10*/  ISETP.GE.AND P0, PT, R27, 0x1, PT ;  /* 0x000000011b00780c */ /* 0x000fe40003f06270 */
[----:B-----5:R-:W-:Y:S02]  /*1a20*/  PRMT R52, RZ, 0x5410, R21 ;  /* 0x00005410ff347816 */ /* 0x020fe40000000015 */
[----:B------:R-:W-:Y:S02]  /*1a30*/  PRMT R50, RZ, 0x5410, R23 ;  /* 0x00005410ff327816 */ /* 0x000fe40000000017 */
        /* <DEDUP_REMOVED lines=27> */
.L_x_5037:
        /* <DEDUP_REMOVED lines=13> */
[C---:B------:R-:W-:Y:S02]  /*1cc0*/  LEA R23, P1, R20.reuse, R16, 0x1 ;  /* 0x0000001014177211 */ /* 0x040fe400078208ff */
[----:B------:R-:W-:Y:S02]  /*1cd0*/  IADD3 R21, R21, R27, RZ ;  /* 0x0000001b15157210 */ /* 0x000fe40007ffe0ff */
[----:B------:R-:W-:Y:S02]  /*1ce0*/  IADD3 R22, P2, R23, R10, RZ ;  /* 0x0000000a17167210 */ /* 0x000fe40007f5e0ff */
[----:B------:R-:W-:-:S04]  /*1cf0*/  LEA.HI.X R20, R20, R19, R21, 0x1, P1 ;  /* 0x0000001314147211 */ /* 0x000fc800008f0c15 */
[----:B------:R-:W-:-:S06]  /*1d00*/  IADD3.X R23, R20, R9, RZ, P2, !PT ;  /* 0x0000000914177210 */ /* 0x000fcc00017fe4ff */
[----:B------:R-:W3:Y:S01]  /*1d10*/  LDG.E.128 R20, [R22.64] ;  /* 0x0000000416147981 */ /* 0x000ee2000c1e1d00 */
[----:B------:R-:W-:Y:S02]  /*1d20*/  IMAD R26, R26, c[0x0][0x1c0], RZ ;  /* 0x000070001a1a7a24 */ /* 0x000fe400078e02ff */
[----:B0-----:R-:W-:-:S04]  /*1d30*/  IMAD.WIDE.U32 R24, R59, c[0x0][0x1c0], RZ ;  /* 0x000070003b187a25 */ /* 0x001fc800078e00ff */
[----:B------:R-:W-:Y:S01]  /*1d40*/  IMAD R45, R59, c[0x0][0x1c4], R26 ;  /* 0x000071003b2d7a24 */ /* 0x000fe200078e021a */
[----:B------:R-:W-:-:S04]  /*1d50*/  LEA R27, P1, R24, R18, 0x1 ;  /* 0x00000012181b7211 */ /* 0x000fc800078208ff */
[----:B------:R-:W-:-:S04]  /*1d60*/  IADD3 R25, R25, R45, RZ ;  /* 0x0000002d19197210 */ /* 0x000fc80007ffe0ff */
[----:B------:R-:W-:Y:S02]  /*1d70*/  LEA.HI.X R26, R24, R28, R25, 0x1, P1 ;  /* 0x0000001c181a7211 */ /* 0x000fe400008f0c19 */
[----:B------:R-:W-:-:S04]  /*1d80*/  IADD3 R24, P1, R27, R10, RZ ;  /* 0x0000000a1b187210 */ /* 0x000fc80007f3e0ff */
[----:B------:R-:W-:-:S06]  /*1d90*/  IADD3.X R25, R26, R9, RZ, P1, !PT ;  /* 0x000000091a197210 */ /* 0x000fcc0000ffe4ff */
[----:B------:R-:W4:Y:S01]  /*1da0*/  LDG.E.128 R24, [R24.64] ;  /* 0x0000000418187981 */ /* 0x000f22000c1e1d00 */
        /* <DEDUP_REMOVED lines=8> */
[----:B------:R-:W0:Y:S01]  /*1e30*/  MUFU.EX2 R66, R66 ;  /* 0x0000004200427308 */ /* 0x000e220000000800 */
[C---:B------:R-:W-:Y:S02]  /*1e40*/  FMUL.FTZ R68, R44.reuse, R32 ;  /* 0x000000202c447220 */ /* 0x040fe40000410000 */
[C---:B------:R-:W-:Y:S02]  /*1e50*/  FMUL.FTZ R64, R44.reuse, R31 ;  /* 0x0000001f2c407220 */ /* 0x040fe40000410000 */
[----:B------:R-:W-:Y:S01]  /*1e60*/  FMUL.FTZ R58, R44, R30 ;  /* 0x0000001e2c3a7220 */ /* 0x000fe20000410000 */
[----:B---3--:R-:W-:-:S02]  /*1e70*/  PRMT R72, RZ, 0x5410, R20 ;  /* 0x00005410ff487816 */ /* 0x008fc40000000014 */
[----:B------:R-:W1:Y:S01]  /*1e80*/  MUFU.EX2 R67, R67 ;  /* 0x0000004300437308 */ /* 0x000e620000000800 */
[----:B------:R-:W-:Y:S01]  /*1e90*/  PRMT R75, RZ, 0x7610, R20 ;  /* 0x00007610ff4b7816 */ /* 0x000fe20000000014 */
[----:B------:R-:W-:Y:S01]  /*1ea0*/  FMUL.FTZ R61, R44, R29 ;  /* 0x0000001d2c3d7220 */ /* 0x000fe20000410000 */
[--C-:B------:R-:W-:Y:S01]  /*1eb0*/  PRMT R45, RZ, 0x5410, R21.reuse ;  /* 0x00005410ff2d7816 */ /* 0x100fe20000000015 */
[----:B------:R-:W-:Y:S01]  /*1ec0*/  FMUL.FTZ R72, R53, R72 ;  /* 0x0000004835487220 */ /* 0x000fe20000410000 */
[----:B------:R-:W-:Y:S01]  /*1ed0*/  PRMT R20, RZ, 0x7610, R21 ;  /* 0x00007610ff147816 */ /* 0x000fe20000000015 */
[----:B------:R-:W-:Y:S01]  /*1ee0*/  FMUL.FTZ R75, R54, R75 ;  /* 0x0000004b364b7220 */ /* 0x000fe20000410000 */
[----:B------:R-:W-:Y:S01]  /*1ef0*/  PRMT R63, RZ, 0x7610, R22 ;  /* 0x00007610ff3f7816 */ /* 0x000fe20000000016 */
[----:B------:R-:W2:Y:S01]  /*1f00*/  MUFU.EX2 R71, R71 ;  /* 0x0000004700477308 */ /* 0x000ea20000000800 */
[----:B------:R-:W-:Y:S02]  /*1f10*/  FMUL.FTZ R70, R52, R45 ;  /* 0x0000002d34467220 */ /* 0x000fe40000410000 */
[----:B0-----:R-:W-:-:S02]  /*1f20*/  FFMA.FTZ R21, R72, R66, R75 ;  /* 0x0000004248157223 */ /* 0x001fc4000001004b */
[----:B------:R-:W-:Y:S02]  /*1f30*/  FMUL.FTZ R73, R55, R20 ;  /* 0x0000001437497220 */ /* 0x000fe40000410000 */
[----:B------:R-:W-:Y:S01]  /*1f40*/  FMUL.FTZ R60, R44, R38 ;  /* 0x000000262c3c7220 */ /* 0x000fe20000410000 */
[----:B------:R-:W0:Y:S01]  /*1f50*/  MUFU.EX2 R68, R68 ;  /* 0x0000004400447308 */ /* 0x000e220000000800 */
[----:B-1----:R-:W-:Y:S01]  /*1f60*/  FMUL.FTZ R62, R67, R66 ;  /* 0x00000042433e7220 */ /* 0x002fe20000410000 */
[----:B------:R-:W-:Y:S01]  /*1f70*/  PRMT R44, RZ, 0x5410, R22 ;  /* 0x00005410ff2c7816 */ /* 0x000fe20000000016 */
[----:B------:R-:W-:-:S04]  /*1f80*/  FMUL.FTZ R63, R56, R63 ;  /* 0x0000003f383f7220 */ /* 0x000fc80000410000 */
[----:B------:R-:W-:Y:S01]  /*1f90*/  FMUL.FTZ R69, R51, R44 ;  /* 0x0000002c33457220 */ /* 0x000fe20000410000 */
[----:B------:R-:W1:Y:S01]  /*1fa0*/  MUFU.EX2 R64, R64 ;  /* 0x0000004000407308 */ /* 0x000e620000000800 */
[C---:B--2---:R-:W-:Y:S02]  /*1fb0*/  FFMA.FTZ R20, R71.reuse, R21, R70 ;  /* 0x0000001547147223 */ /* 0x044fe40000010046 */
[----:B------:R-:W-:-:S05]  /*1fc0*/  FMUL.FTZ R21, R71, R62 ;  /* 0x0000003e47157220 */ /* 0x000fca0000410000 */
[----:B------:R-:W2:Y:S01]  /*1fd0*/  MUFU.EX2 R58, R58 ;  /* 0x0000003a003a7308 */ /* 0x000ea20000000800 */
[C---:B0-----:R-:W-:Y:S02]  /*1fe0*/  FMUL.FTZ R21, R68.reuse, R21 ;  /* 0x0000001544157220 */ /* 0x041fe40000410000 */
[----:B------:R-:W-:-:S05]  /*1ff0*/  FFMA.FTZ R20, R68, R20, R73 ;  /* 0x0000001444147223 */ /* 0x000fca0000010049 */
[----:B------:R-:W0:Y:S01]  /*2000*/  MUFU.EX2 R61, R61 ;  /* 0x0000003d003d7308 */ /* 0x000e220000000800 */
[C---:B-1----:R-:W-:Y:S01]  /*2010*/  FMUL.FTZ R45, R64.reuse, R21 ;  /* 0x00000015402d7220 */ /* 0x042fe20000410000 */
[----:B------:R-:W-:Y:S01]  /*2020*/  PRMT R21, RZ, 0x5410, R23 ;  /* 0x00005410ff157816 */ /* 0x000fe20000000017 */
[----:B------:R-:W-:-:S04]  /*2030*/  FFMA.FTZ R20, R64, R20, R69 ;  /* 0x0000001440147223 */ /* 0x000fc80000010045 */
[----:B------:R-:W-:Y:S01]  /*2040*/  FMUL.FTZ R62, R50, R21 ;  /* 0x00000015323e7220 */ /* 0x000fe20000410000 */
[----:B------:R-:W1:Y:S01]  /*2050*/  MUFU.EX2 R60, R60 ;  /* 0x0000003c003c7308 */ /* 0x000e620000000800 */
[C---:B--2---:R-:W-:Y:S01]  /*2060*/  FFMA.FTZ R21, R58.reuse, R20, R63 ;  /* 0x000000143a157223 */ /* 0x044fe2000001003f */
[----:B------:R-:W-:Y:S01]  /*2070*/  PRMT R20, RZ, 0x7610, R23 ;  /* 0x00007610ff147816 */ /* 0x000fe20000000017 */
[----:B------:R-:W-:-:S04]  /*2080*/  FMUL.FTZ R22, R58, R45 ;  /* 0x0000002d3a167220 */ /* 0x000fc80000410000 */
[----:B------:R-:W-:Y:S02]  /*2090*/  FMUL.FTZ R65, R57, R20 ;  /* 0x0000001439417220 */ /* 0x000fe40000410000 */
[C---:B0-----:R-:W-:Y:S02]  /*20a0*/  FFMA.FTZ R21, R61.reuse, R21, R62 ;  /* 0x000000153d157223 */ /* 0x041fe4000001003e */
[----:B------:R-:W-:Y:S02]  /*20b0*/  FMUL.FTZ R23, R61, R22 ;  /* 0x000000163d177220 */ /* 0x000fe40000410000 */
[C---:B-1----:R-:W-:Y:S02]  /*20c0*/  FFMA.FTZ R21, R60.reuse, R21, R65 ;  /* 0x000000153c157223 */ /* 0x042fe40000010041 */
        /* <DEDUP_REMOVED lines=42> */
[----:B------:R-:W-:-:S02]  /*2370*/  ISETP.NE.AND P1, PT, R49, RZ, PT ;  /* 0x000000ff3100720c */ /* 0x000fc40003f25270 */
[----:B----4-:R-:W-:Y:S01]  /*2380*/  PRMT R74, RZ, 0x5410, R26 ;  /* 0x00005410ff4a7816 */ /* 0x010fe2000000001a */
[----:B------:R-:W-:Y:S01]  /*2390*/  FFMA.FTZ R67, R67, R76, R72 ;  /* 0x0000004c43437223 */ /* 0x000fe20000010048 */
[----:B------:R-:W-:-:S03]  /*23a0*/  PRMT R72, RZ, 0x7610, R24 ;  /* 0x00007610ff487816 */ /* 0x000fc60000000018 */
[----:B------:R-:W-:-:S04]  /*23b0*/  FFMA.FTZ R66, R66, R67, R75 ;  /* 0x0000004342427223 */ /* 0x000fc8000001004b */
[----:B------:R-:W-:Y:S01]  /*23c0*/  FFMA.FTZ R71, R71, R66, R70 ;  /* 0x0000004247477223 */ /* 0x000fe20000010046 */
[----:B------:R-:W-:Y:S02]  /*23d0*/  PRMT R70, RZ, 0x5410, R24 ;  /* 0x00005410ff467816 */ /* 0x000fe40000000018 */
[----:B------:R-:W-:Y:S01]  /*23e0*/  PRMT R24, RZ, 0x5410, R25 ;  /* 0x00005410ff187816 */ /* 0x000fe20000000019 */
[----:B------:R-:W-:Y:S01]  /*23f0*/  FFMA.FTZ R68, R68, R71, R73 ;  /* 0x0000004744447223 */ /* 0x000fe20000010049 */
[----:B------:R-:W-:Y:S02]  /*2400*/  PRMT R73, RZ, 0x7610, R26 ;  /* 0x00007610ff497816 */ /* 0x000fe4000000001a */
[----:B------:R-:W-:Y:S01]  /*2410*/  PRMT R26, RZ, 0x5410, R27 ;  /* 0x00005410ff1a7816 */ /* 0x000fe2000000001b */
[----:B------:R-:W-:Y:S01]  /*2420*/  FFMA.FTZ R64, R64, R68, R69 ;  /* 0x0000004440407223 */ /* 0x000fe20000010045 */
[----:B------:R-:W-:Y:S02]  /*2430*/  PRMT R25, RZ, 0x7610, R25 ;  /* 0x00007610ff197816 */ /* 0x000fe40000000019 */
[----:B------:R-:W-:Y:S01]  /*2440*/  PRMT R27, RZ, 0x7610, R27 ;  /* 0x00007610ff1b7816 */ /* 0x000fe2000000001b */
        /* <DEDUP_REMOVED lines=9> */
.L_x_5036:
[----:B------:R-:W-:Y:S05]  /*24e0*/  BSYNC B0 ;  /* 0x0000000000007941 */ /* 0x000fea0003800000 */
.L_x_5035:
        /* <DEDUP_REMOVED lines=14> */
.L_x_5034:
        /* <DEDUP_REMOVED lines=26> */
[----:B------:R-:W-:Y:S02]  /*2770*/  ISETP.GE.AND P0, PT, R8, c[0x0][0x174], PT ;  /* 0x00005d0008007a0c */ /* 0x000fe40003f06270 */
[----:B------:R-:W-:Y:S01]  /*2780*/  IADD3.X R12, RZ, R12, RZ, P3, !PT ;  /* 0x0000000cff0c7210 */ /* 0x000fe20001ffe4ff */
[----:B------:R0:W-:Y:S01]  /*2790*/  STG.E.128 [R24.64], R20 ;  /* 0x0000001418007986 */ /* 0x0001e2000c101d04 */
[----:B------:R-:W-:-:S09]  /*27a0*/  IADD3.X R14, RZ, R14, RZ, P4, !PT ;  /* 0x0000000eff0e7210 */ /* 0x000fd200027fe4ff */
[----:B------:R-:W-:Y:S01]  /*27b0*/  @P0 CALL.REL.NOINC `(.L_x_5038) ;  /* 0x0000001000000944 */ /* 0x000fe20003c00000 */
[----:B------:R-:W-:Y:S05]  /*27c0*/  BRA `(.L_x_5039) ;  /* 0xffffdea000007947 */ /* 0x000fea000383ffff */
.L_x_5038:
[----:B------:R-:W-:Y:S05]  /*27d0*/  EXIT ;  /* 0x000000000000794d */ /* 0x000fea0003800000 */
.L_x_5040:
        /* <DEDUP_REMOVED lines=10> */
.L_x_5462:


//--------------------- .text._Z25selective_scan_fwd_kernelI32Selective_Scan_fwd_kernel_traitsILi32ELi8ELi1ELb1ELb1ELb1ELb1EN3c108BFloat16EfEEv13SSMParamsBase --------------------------
	.section	.text._Z25selective_scan_fwd_kernelI32Selective_Scan_fwd_kernel_traitsILi32ELi8ELi1ELb1ELb1ELb1ELb1EN3c108BFloat16EfEEv13SSMParamsBase,"ax",@progbits
	.sectioninfo	@"SHI_REGISTERS=80"
	.align	128
        .global         _Z25selective_scan_fwd_kernelI32Selective_Scan_fwd_kernel_traitsILi32ELi8ELi1ELb1ELb1ELb1ELb1EN3c108BFloat16EfEEv13SSMParamsBase
        .type           _Z25selective_scan_fwd_kernelI32Selective_Scan_fwd_kernel_traitsILi32ELi8ELi1ELb1ELb1ELb1ELb1EN3c108BFloat16EfEEv13SSMParamsBase,@function
        .size           _Z25selective_scan_fwd_kernelI32Selective_Scan_fwd_kernel_traitsILi32ELi8ELi1ELb1ELb1ELb1ELb1EN3c108BFloat16EfEEv13SSMParamsBase,(.L_x_5463 - _Z25selective_scan_fwd_kernelI32Selective_Scan_fwd_kernel_traitsILi32ELi8ELi1ELb1ELb1ELb1ELb1EN3c108BFloat16EfEEv13SSMParamsBase)
        .other          _Z25selective_scan_fwd_kernelI32Selective_Scan_fwd_kernel_traitsILi32ELi8ELi1ELb1ELb1ELb1ELb1EN3c108BFloat16EfEEv13SSMParamsBase,@"STO_CUDA_ENTRY STV_DEFAULT"
_Z25selective_scan_fwd_kernelI32Selective_Scan_fwd_kernel_traitsILi32ELi8ELi1ELb1ELb1ELb1ELb1EN3c108BFloat16EfEEv13SSMParamsBase:
.text._Z25selective_scan_fwd_kernelI32Selective_Scan_fwd_kernel_traitsILi32ELi8ELi1ELb1ELb1ELb1ELb1EN3c108BFloat16EfEEv13SSMParamsBase:
        /* <DEDUP_REMOVED lines=103> */
.L_x_5062:
        /* <DEDUP_REMOVED lines=65> */
.L_x_5042:
[----:B------:R-:W-:Y:S05]  /*0a80*/  BSYNC B0 ;  /* 0x0000000000007941 */ /* 0x000fea0003800000 */
.L_x_5041:
        /* <DEDUP_REMOVED lines=42> */
.L_x_5044:
[----:B------:R-:W-:Y:S05]  /*0d30*/  BSYNC B0 ;  /* 0x0000000000007941 */ /* 0x000fea0003800000 */
.L_x_5043:
        /* <DEDUP_REMOVED lines=33> */
.L_x_5046:
[----:B------:R-:W-:Y:S05]  /*0f50*/  BSYNC B0 ;  /* 0x0000000000007941 */ /* 0x000fea0003800000 */
.L_x_5045:
        /* <DEDUP_REMOVED lines=33> */
.L_x_5048:
[----:B------:R-:W-:Y:S05]  /*1170*/  BSYNC B0 ;  /* 0x0000000000007941 */ /* 0x000fea0003800000 */
.L_x_5047:
        /* <DEDUP_REMOVED lines=33> */
.L_x_5050:
[----:B------:R-:W-:Y:S05]  /*1390*/  BSYNC B0 ;  /* 0x0000000000007941 */ /* 0x000fea0003800000 */
.L_x_5049:
        /* <DEDUP_REMOVED lines=33> */
.L_x_5052:
[----:B------:R-:W-:Y:S05]  /*15b0*/  BSYNC B0 ;  /* 0x0000000000007941 */ /* 0x000fea0003800000 */
.L_x_5051:
        /* <DEDUP_REMOVED lines=33> */
.L_x_5054:
[----:B------:R-:W-:Y:S05]  /*17d0*/  BSYNC B0 ;  /* 0x0000000000007941 */ /* 0x000fea0003800000 */
.L_x_5053:
        /* <DEDUP_REMOVED lines=33> */
.L_x_5056:
[----:B------:R-:W-:Y:S05]  /*19f0*/  BSYNC B0 ;  /* 0x0000000000007941 */ /* 0x000fea0003800000 */
.L_x_5055:
        /* <DEDUP_REMOVED lines=31> */
.L_x_5060:
        /* <DEDUP_REMOVED lines=131> */
[--C-:B------:R-:W-:Y:S01]  /*2420*/  PRMT R25, RZ, 0x5410, R26.reuse ;  /* 0x00005410ff197816 */ /* 0x100fe2000000001a */
[----:B------:R-:W-:Y:S01]  /*2430*/  FFMA.FTZ R64, R64, R68, R69 ;  /* 0x0000004440407223 */ /* 0x000fe20000010045 */
        /* <DEDUP_REMOVED lines=10> */
.L_x_5059:
[----:B------:R-:W-:Y:S05]  /*24e0*/  BSYNC B0 ;  /* 0x0000000000007941 */ /* 0x000fea0003800000 */
.L_x_5058:
        /* <DEDUP_REMOVED lines=14> */
.L_x_5057:
        /* <DEDUP_REMOVED lines=12> */
[----:B------:R-:W-:Y:S01]  /*2690*/  IMAD R23, R3, c[0x0][0x208], RZ ;  /* 0x0000820003177a24 */ /* 0x000fe200078e02ff */
[----:B------:R-:W-:Y:S01]  /*26a0*/  MOV R24, R22 ;  /* 0x0000001600187202 */ /* 0x000fe20000000f00 */
[C---:B------:R-:W-:Y:S02]  /*26b0*/  IMAD R39, R0.reuse, c[0x0][0x1fc], R39 ;  /* 0x00007f0000277a24 */ /* 0x040fe400078e0227 */
[C---:B------:R-:W-:Y:S02]  /*26c0*/  IMAD R27, R0.reuse, c[0x0][0x20c], R23 ;  /* 0x00008300001b7a24 */ /* 0x040fe400078e0217 */
[----:B------:R-:W-:-:S04]  /*26d0*/  IMAD.WIDE.U32 R22, R0, c[0x0][0x208], R20 ;  /* 0x0000820000167a25 */ /* 0x000fc800078e0014 */
[----:B------:R-:W-:Y:S01]  /*26e0*/  IMAD.WIDE.U32 R20, R0, c[0x0][0x1f8], R24 ;  /* 0x00007e0000147a25 */ /* 0x000fe200078e0018 */
[----:B------:R-:W-:Y:S02]  /*26f0*/  IADD3 R23, R23, R27, RZ ;  /* 0x0000001b17177210 */ /* 0x000fe40007ffe0ff */
[----:B------:R-:W-:Y:S02]  /*2700*/  LEA R43, P0, R22, c[0x0][0x258], 0x1 ;  /* 0x00009600162b7a11 */ /* 0x000fe400078008ff */
[----:B------:R-:W-:Y:S02]  /*2710*/  IADD3 R21, R21, R39, RZ ;  /* 0x0000002715157210 */ /* 0x000fe40007ffe0ff */
[----:B------:R-:W-:Y:S02]  /*2720*/  LEA R25, P1, R20, c[0x0][0x268], 0x1 ;  /* 0x00009a0014197a11 */ /* 0x000fe400078208ff */
[----:B------:R-:W-:Y:S02]  /*2730*/  LEA.HI.X R26, R22, c[0x0][0x25c], R23, 0x1, P0 ;  /* 0x00009700161a7a11 */ /* 0x000fe400000f0c17 */
[----:B------:R-:W-:-:S02]  /*2740*/  LEA.HI.X R20, R20, c[0x0][0x26c], R21, 0x1, P1 ;  /* 0x00009b0014147a11 */ /* 0x000fc400008f0c15 */
[-C--:B------:R-:W-:Y:S02]  /*2750*/  IADD3 R24, P1, R25, R10.reuse, RZ ;  /* 0x0000000a19187210 */ /* 0x080fe40007f3e0ff */
[----:B------:R-:W-:Y:S02]  /*2760*/  IADD3 R42, P0, R43, R10, RZ ;  /* 0x0000000a2b2a7210 */ /* 0x000fe40007f1e0ff */
[----:B------:R-:W-:Y:S02]  /*2770*/  IADD3.X R25, R20, R9, RZ, P1, !PT ;  /* 0x0000000914197210 */ /* 0x000fe40000ffe4ff */
[----:B------:R-:W-:Y:S02]  /*2780*/  F2FP.BF16.PACK_AB R23, R29, R30 ;  /* 0x0000001e1d17723e */ /* 0x000fe400000010ff */
[----:B------:R-:W-:Y:S02]  /*2790*/  F2FP.BF16.PACK_AB R22, R31, R34 ;  /* 0x000000221f16723e */ /* 0x000fe400000010ff */
[----:B------:R-:W-:-:S02]  /*27a0*/  F2FP.BF16.PACK_AB R21, R35, R36 ;  /* 0x000000242315723e */ /* 0x000fc400000010ff */
        /* <DEDUP_REMOVED lines=14> */
[----:B------:R-:W-:Y:S02]  /*2890*/  IADD3 R17, P4, R17, 0x200, RZ ;  /* 0x0000020011117810 */ /* 0x000fe40007f9e0ff */
[----:B------:R-:W-:Y:S01]  /*28a0*/  IADD3.X R19, RZ, R19, RZ, P1, !PT ;  /* 0x00000013ff137210 */ /* 0x000fe20000ffe4ff */
[----:B------:R-:W-:Y:S01]  /*28b0*/  IMAD.WIDE.U32 R40, R0, c[0x0][0x218], R40 ;  /* 0x0000860000287a25 */ /* 0x000fe200078e0028 */
[----:B------:R-:W-:-:S02]  /*28c0*/  IADD3.X R28, RZ, R28, RZ, P2, !PT ;  /* 0x0000001cff1c7210 */ /* 0x000fc400017fe4ff */
[----:B------:R-:W-:Y:S02]  /*28d0*/  IADD3.X R12, RZ, R12, RZ, P3, !PT ;  /* 0x0000000cff0c7210 */ /* 0x000fe40001ffe4ff */
[----:B------:R-:W-:Y:S02]  /*28e0*/  IADD3.X R14, RZ, R14, RZ, P4, !PT ;  /* 0x0000000eff0e7210 */ /* 0x000fe400027fe4ff */
[--C-:B0-----:R-:W-:Y:S02]  /*28f0*/  PRMT R21, RZ, 0x5410, R25.reuse ;  /* 0x00005410ff157816 */ /* 0x101fe40000000019 */
[----:B------:R-:W-:Y:S02]  /*2900*/  PRMT R25, RZ, 0x7610, R25 ;  /* 0x00007610ff197816 */ /* 0x000fe40000000019 */
[--C-:B------:R-:W-:Y:S01]  /*2910*/  PRMT R20, RZ, 0x5410, R24.reuse ;  /* 0x00005410ff147816 */ /* 0x100fe20000000018 */
[----:B------:R-:W-:Y:S01]  /*2920*/  FMUL.FTZ R45, R21, -1.4426950216293334961 ;  /* 0xbfb8aa3b152d7820 */ /* 0x000fe20000410000 */
[----:B------:R-:W-:Y:S01]  /*2930*/  PRMT R24, RZ, 0x7610, R24 ;  /* 0x00007610ff187816 */ /* 0x000fe20000000018 */
[----:B------:R-:W-:-:S02]  /*2940*/  FMUL.FTZ R22, R25, -1.4426950216293334961 ;  /* 0xbfb8aa3b19167820 */ /* 0x000fc40000410000 */
[----:B------:R-:W-:Y:S02]  /*2950*/  FMUL.FTZ R39, R20, -1.4426950216293334961 ;  /* 0xbfb8aa3b14277820 */ /* 0x000fe40000410000 */
        /* <DEDUP_REMOVED lines=24> */
[----:B------:R-:W-:Y:S01]  /*2ae0*/  MUFU.RCP R49, R44 ;  /* 0x0000002c00317308 */ /* 0x000fe20000001000 */
[----:B--2---:R-:W-:-:S07]  /*2af0*/  FADD.FTZ R47, R47, 1 ;  /* 0x3f8000002f2f7421 */ /* 0x004fce0000010000 */
[----:B------:R0:W1:Y:S08]  /*2b00*/  MUFU.RCP R50, R45 ;  /* 0x0000002d00327308 */ /* 0x0000700000001000 */
[----:B------:R-:W2:Y:S01]  /*2b10*/  MUFU.RCP R42, R42 ;  /* 0x0000002a002a7308 */ /* 0x000ea20000001000 */
[----:B0-----:R-:W-:-:S04]  /*2b20*/  IMAD R45, R3, c[0x0][0x218], RZ ;  /* 0x00008600032d7a24 */ /* 0x001fc800078e02ff */
[----:B------:R-:W-:-:S03]  /*2b30*/  IMAD R45, R0, c[0x0][0x21c], R45 ;  /* 0x00008700002d7a24 */ /* 0x000fc600078e022d */
[----:B------:R0:W3:Y:S01]  /*2b40*/  MUFU.RCP R51, R46 ;  /* 0x0000002e00337308 */ /* 0x0000e20000001000 */
[----:B-1----:R-:W-:Y:S01]  /*2b50*/  FMUL.FTZ R21, R21, R50 ;  /* 0x0000003215157220 */ /* 0x002fe20000410000 */
[----:B------:R-:W-:Y:S02]  /*2b60*/  IADD3 R45, R41, R45, RZ ;  /* 0x0000002d292d7210 */ /* 0x000fe40007ffe0ff */
[----:B------:R-:W-:Y:S01]  /*2b70*/  LEA R41, P0, R40, c[0x0][0x270], 0x1 ;  /* 0x00009c0028297a11 */ /* 0x000fe200078008ff */
[----:B------:R-:W-:-:S03]  /*2b80*/  FMUL.FTZ R21, R21, R36 ;  /* 0x0000002415157220 */ /* 0x000fc60000410000 */
[----:B------:R-:W1:Y:S01]  /*2b90*/  MUFU.RCP R39, R39 ;  /* 0x0000002700277308 */ /* 0x000e620000001000 */
[----:B0-----:R-:W-:Y:S01]  /*2ba0*/  LEA.HI.X R46, R40, c[0x0][0x274], R45, 0x1, P0 ;  /* 0x00009d00282e7a11 */ /* 0x001fe200000f0c2d */
[----:B------:R-:W-:Y:S02]  /*2bb0*/  FMUL.FTZ R40, R24, R49 ;  /* 0x0000003118287220 */ /* 0x000fe40000410000 */
[----:B--2---:R-:W-:Y:S02]  /*2bc0*/  FMUL.FTZ R24, R25, R42 ;  /* 0x0000002a19187220 */ /* 0x004fe40000410000 */
[----:B------:R-:W-:Y:S02]  /*2bd0*/  FMUL.FTZ R37, R40, R37 ;  /* 0x0000002528257220 */ /* 0x000fe40000410000 */
[----:B------:R-:W0:Y:S01]  /*2be0*/  MUFU.RCP R43, R43 ;  /* 0x0000002b002b7308 */ /* 0x000e220000001000 */
[----:B---3--:R-:W-:-:S04]  /*2bf0*/  FMUL.FTZ R26, R26, R51 ;  /* 0x000000331a1a7220 */ /* 0x008fc80000410000 */
[----:B------:R-:W-:Y:S02]  /*2c00*/  FMUL.FTZ R31, R26, R31 ;  /* 0x0000001f1a1f7220 */ /* 0x000fe40000410000 */
[----:B------:R-:W-:Y:S01]  /*2c10*/  FMUL.FTZ R26, R24, R35 ;  /* 0x00000023181a7220 */ /* 0x000fe20000410000 */
[----:B------:R-:W2:Y:S01]  /*2c20*/  MUFU.RCP R44, R47 ;  /* 0x0000002f002c7308 */ /* 0x000ea20000001000 */
[----:B-1----:R-:W-:Y:S01]  /*2c30*/  FMUL.FTZ R39, R20, R39 ;  /* 0x0000002714277220 */ /* 0x002fe20000410000 */
[----:B------:R-:W-:Y:S02]  /*2c40*/  IADD3 R24, P0, R41, R10, RZ ;  /* 0x0000000a29187210 */ /* 0x000fe40007f1e0ff */
[----:B------:R-:W-:Y:S01]  /*2c50*/  F2FP.BF16.PACK_AB R21, R26, R21 ;  /* 0x000000151a15723e */ /* 0x000fe200000010ff */
[----:B------:R-:W-:-:S03]  /*2c60*/  FMUL.FTZ R20, R39, R38 ;  /* 0x0000002627147220 */ /* 0x000fc60000410000 */
[----:B------:R-:W1:Y:S01]  /*2c70*/  MUFU.RCP R48, R48 ;  /* 0x0000003000307308 */ /* 0x000e620000001000 */
[----:B0-----:R-:W-:Y:S01]  /*2c80*/  FMUL.FTZ R25, R22, R43 ;  /* 0x0000002b16197220 */ /* 0x001fe20000410000 */
[----:B------:R-:W-:-:S03]  /*2c90*/  F2FP.BF16.PACK_AB R20, R37, R20 ;  /* 0x000000142514723e */ /* 0x000fc600000010ff */
[----:B------:R-:W-:Y:S01]  /*2ca0*/  FMUL.FTZ R22, R25, R34 ;  /* 0x0000002219167220 */ /* 0x000fe20000410000 */
[----:B------:R-:W-:Y:S01]  /*2cb0*/  IADD3.X R25, R46, R9, RZ, P0, !PT ;  /* 0x000000092e197210 */ /* 0x000fe200007fe4ff */
[----:B--2---:R-:W-:Y:S01]  /*2cc0*/  FMUL.FTZ R23, R23, R44 ;  /* 0x0000002c17177220 */ /* 0x004fe20000410000 */
[----:B------:R-:W-:Y:S02]  /*2cd0*/  ISETP.GE.AND P0, PT, R8, c[0x0][0x174], PT ;  /* 0x00005d0008007a0c */ /* 0x000fe40003f06270 */
[----:B------:R-:W-:Y:S01]  /*2ce0*/  F2FP.BF16.PACK_AB R22, R31, R22 ;  /* 0x000000161f16723e */ /* 0x000fe200000010ff */
[----:B------:R-:W-:Y:S02]  /*2cf0*/  FMUL.FTZ R23, R23, R30 ;  /* 0x0000001e17177220 */ /* 0x000fe40000410000 */
[----:B-1----:R-:W-:-:S04]  /*2d00*/  FMUL.FTZ R42, R27, R48 ;  /* 0x000000301b2a7220 */ /* 0x002fc80000410000 */
[----:B------:R-:W-:-:S05]  /*2d10*/  FMUL.FTZ R42, R42, R29 ;  /* 0x0000001d2a2a7220 */ /* 0x000fca0000410000 */
[----:B------:R-:W-:-:S05]  /*2d20*/  F2FP.BF16.PACK_AB R23, R42, R23 ;  /* 0x000000172a17723e */ /* 0x000fca00000010ff */
[----:B------:R0:W-:Y:S01]  /*2d30*/  STG.E.128 [R24.64], R20 ;  /* 0x0000001418007986 */ /* 0x0001e2000c101d04 */
[----:B------:R-:W-:Y:S01]  /*2d40*/  @P0 CALL.REL.NOINC `(.L_x_5061) ;  /* 0x0000001000000944 */ /* 0x000fe20003c00000 */
[----:B------:R-:W-:Y:S05]  /*2d50*/  BRA `(.L_x_5062) ;  /* 0xffffd91000007947 */ /* 0x000fea000383ffff */
.L_x_5061:
[----:B------:R-:W-:Y:S05]  /*2d60*/  EXIT ;  /* 0x000000000000794d */ /* 0x000fea0003800000 */
.L_x_5063:
        /* <DEDUP_REMOVED lines=9> */
.L_x_5463:


//--------------------- .text._Z25selective_scan_fwd_kernelI32Selective_Scan_fwd_kernel_traitsILi32ELi4ELi1ELb0ELb0ELb0ELb0EN3c108BFloat16EfEEv13SSMParamsBase --------------------------
	.section	.text._Z25selective_scan_fwd_kernelI32Selective_Scan_fwd_kernel_traitsILi32ELi4ELi1ELb0ELb0ELb0ELb0EN3c108BFloat16EfEEv13SSMParamsBase,"ax",@progbits
	.sectioninfo	@"SHI_REGISTERS=67"
	.align	128
        .global         _Z25selective_scan_fwd_kernelI32Selective_Scan_fwd_kernel_traitsILi32ELi4ELi1ELb0ELb0ELb0ELb0EN3c108BFloat16EfEEv13SSMParamsBase
        .type           _Z25selective_scan_fwd_kernelI32Selective_Scan_fwd_kernel_traitsILi32ELi4ELi1ELb0ELb0ELb0ELb0EN3c108BFloat16EfEEv13SSMParamsBase,@function
        .size           _Z25selective_scan_fwd_kernelI32Selective_Scan_fwd_kernel_traitsILi32ELi4ELi1ELb0ELb0ELb0ELb0EN3c108BFloat16EfEEv13SSMParamsBase,(.L_x_5464 - _Z25selective_scan_fwd_kernelI32Selective_Scan_fwd_kernel_traitsILi32ELi4ELi1ELb0ELb0ELb0ELb0EN3c108BFloat16EfEEv13SSMParamsBase)
        .other          _Z25selective_scan_fwd_kernelI32Selective_Scan_fwd_kernel_traitsILi32ELi4ELi1ELb0ELb0ELb0ELb0EN3c108BFloat16EfEEv13SSMParamsBase,@"STO_CUDA_ENTRY STV_DEFAULT"
_Z25selective_scan_fwd_kernelI32Selective_Scan_fwd_kernel_traitsILi32ELi4ELi1ELb0ELb0ELb0ELb0EN3c108BFloat16EfEEv13SSMParamsBase:
.text._Z25selective_scan_fwd_kernelI32Selective_Scan_fwd_kernel_traitsILi32ELi4ELi1ELb0ELb0ELb0ELb0EN3c108BFloat16EfEEv13SSMParamsBase:
[----:B------:R-:W-:Y:S02]  /*0000*/  MOV R1, c[0x0][0x28] ;  /* 0x00000a0000017a02 */ /* 0x000fe40000000f00 */
        /* <DEDUP_REMOVED lines=24> */
[C---:B------:R-:W-:Y:S02]  /*0190*/  IMAD R7, R32.reuse, c[0x0][0x1dc], R5 ;  /* 0x0000770020077a24 */ /* 0x040fe400078e0205 */
[C---:B------:R-:W-:Y:S01]  /*01a0*/  IMAD.WIDE.U32 R4, R32.reuse, c[0x0][0x1e8], RZ ;  /* 0x00007a0020047a25 */ /* 0x040fe200078e00ff */
[----:B------:R-:W2:Y:S03]  /*01b0*/  S2R R23, SR_LANEID ;  /* 0x0000000000177919 */ /* 0x000ea60000000000 */
[----:B------:R-:W-:-:S02]  /*01c0*/  IMAD R9, R32, c[0x0][0x1ec], R9 ;  /* 0x00007b0020097a24 */ /* 0x000fc400078e0209 */
[----:B------:R-:W-:-:S03]  /*01d0*/  IMAD.WIDE.U32 R2, R32, c[0x0][0x1d8], RZ ;  /* 0x0000760020027a25 */ /* 0x000fc600078e00ff */
[----:B------:R-:W-:Y:S01]  /*01e0*/  IADD3 R5, R5, R9, RZ ;  /* 0x0000000905057210 */ /* 0x000fe20007ffe0ff */
[----:B------:R-:W-:Y:S01]  /*01f0*/  IMAD.IADD R3, R3, 0x1, R7 ;  /* 0x0000000103037824 */ /* 0x000fe200078e0207 */
[----:B0-----:R-:W-:-:S03]  /*0200*/  SHF.R.S32.HI R48, RZ, 0x1f, R27 ;  /* 0x0000001fff307819 */ /* 0x001fc6000001141b */
[----:B------:R-:W-:Y:S01]  /*0210*/  IMAD.WIDE.U32 R2, R27, c[0x0][0x1d0], R2 ;  /* 0x000074001b027a25 */ /* 0x000fe200078e0002 */
[----:B-1----:R-:W-:-:S03]  /*0220*/  LOP3.LUT R25, R45, 0x1f, RZ, 0xc0, !PT ;  /* 0x0000001f2d197812 */ /* 0x002fc600078ec0ff */
[----:B------:R-:W-:Y:S02]  /*0230*/  IMAD.SHL.U32 R22, R45, 0x4, RZ ;  /* 0x000000042d167824 */ /* 0x000fe400078e00ff */
[C---:B------:R-:W-:Y:S02]  /*0240*/  IMAD R0, R48.reuse, c[0x0][0x1d0], RZ ;  /* 0x0000740030007a24 */ /* 0x040fe400078e02ff */
[----:B------:R-:W-:Y:S01]  /*0250*/  IMAD R6, R48, c[0x0][0x1e0], RZ ;  /* 0x0000780030067a24 */ /* 0x000fe200078e02ff */
[----:B------:R-:W-:Y:S01]  /*0260*/  LOP3.LUT R28, R25, 0xffffff80, R22, 0xf8, !PT ;  /* 0xffffff80191c7812 */ /* 0x000fe200078ef816 */
[C---:B------:R-:W-:Y:S01]  /*0270*/  IMAD.WIDE.U32 R4, R27.reuse, c[0x0][0x1e0], R4 ;  /* 0x000078001b047a25 */ /* 0x040fe200078e0004 */
[----:B------:R-:W-:Y:S02]  /*0280*/  IADD3 R26, R22, 0x1, RZ ;  /* 0x00000001161a7810 */ /* 0x000fe40007ffe0ff */
[----:B------:R-:W-:Y:S01]  /*0290*/  SHF.R.S32.HI R21, RZ, 0x1f, R28 ;  /* 0x0000001fff157819 */ /* 0x000fe2000001141c */
[C---:B------:R-:W-:Y:S01]  /*02a0*/  IMAD R0, R27.reuse, c[0x0][0x1d4], R0 ;  /* 0x000075001b007a24 */ /* 0x040fe200078e0200 */
[C---:B------:R-:W-:Y:S01]  /*02b0*/  IADD3 R2, P0, R28.reuse, R2, RZ ;  /* 0x000000021c027210 */ /* 0x040fe20007f1e0ff */
[----:B------:R-:W-:Y:S01]  /*02c0*/  IMAD R6, R27, c[0x0][0x1e4], R6 ;  /* 0x000079001b067a24 */ /* 0x000fe200078e0206 */
[----:B------:R-:W-:-:S02]  /*02d0*/  IADD3 R11, P1, R28, R4, RZ ;  /* 0x000000041c0b7210 */ /* 0x000fc40007f3e0ff */
[C---:B------:R-:W-:Y:S02]  /*02e0*/  IADD3.X R3, R21.reuse, R3, R0, P0, !PT ;  /* 0x0000000315037210 */ /* 0x040fe400007fe400 */
[----:B------:R-:W-:Y:S02]  /*02f0*/  IADD3.X R0, R21, R5, R6, P1, !PT ;  /* 0x0000000515007210 */ /* 0x000fe40000ffe406 */
[C---:B------:R-:W-:Y:S02]  /*0300*/  LEA R10, P1, R11.reuse, c[0x0][0x248], 0x1 ;  /* 0x000092000b0a7a11 */ /* 0x040fe400078208ff */
[----:B------:R-:W-:Y:S02]  /*0310*/  LEA R4, P0, R2, c[0x0][0x240], 0x1 ;  /* 0x0000900002047a11 */ /* 0x000fe400078008ff */
[----:B------:R-:W-:Y:S02]  /*0320*/  LEA.HI.X R11, R11, c[0x0][0x24c], R0, 0x1, P1 ;  /* 0x000093000b0b7a11 */ /* 0x000fe400008f0c00 */
[----:B------:R-:W-:-:S02]  /*0330*/  IADD3 R24, R22, 0x2, RZ ;  /* 0x0000000216187810 */ /* 0x000fc40007ffe0ff */
[----:B------:R-:W-:Y:S02]  /*0340*/  LEA.HI.X R5, R2, c[0x0][0x244], R3, 0x1, P0 ;  /* 0x0000910002057a11 */ /* 0x000fe400000f0c03 */
[----:B------:R-:W-:Y:S02]  /*0350*/  IADD3 R22, R22, 0x3, RZ ;  /* 0x0000000316167810 */ /* 0x000fe40007ffe0ff */
[C---:B------:R-:W-:Y:S02]  /*0360*/  LOP3.LUT R0, R28.reuse, 0x20, RZ, 0xfc, !PT ;  /* 0x000000201c007812 */ /* 0x040fe400078efcff */
[C---:B------:R-:W-:Y:S02]  /*0370*/  LOP3.LUT R20, R28.reuse, 0x40, RZ, 0xfc, !PT ;  /* 0x000000401c147812 */ /* 0x040fe400078efcff */
[----:B--2---:R-:W-:Y:S02]  /*0380*/  LOP3.LUT R18, R28, 0x60, RZ, 0xfc, !PT ;  /* 0x000000601c127812 */ /* 0x004fe400078efcff */
.L_x_5077:
[----:B------:R-:W-:Y:S01]  /*0390*/  BAR.SYNC.DEFER_BLOCKING 0x0 ;  /* 0x0000000000007b1d */ /* 0x000fe20000010000 */
[----:B------:R-:W-:Y:S01]  /*03a0*/  IMAD.MOV.U32 R2, RZ, RZ, -0x80 ;  /* 0xffffff80ff027424 */ /* 0x000fe200078e00ff */
[----:B------:R-:W-:-:S02]  /*03b0*/  PRMT R3, RZ, 0x7610, R3 ;  /* 0x00007610ff037816 */ /* 0x000fc40000000003 */
[----:B0-----:R-:W-:Y:S01]  /*03c0*/  PRMT R6, RZ, 0x7610, R6 ;  /* 0x00007610ff067816 */ /* 0x001fe20000000006 */
[----:B------:R-:W-:Y:S01]  /*03d0*/  IMAD R17, R19, R2, c[0x0][0x168] ;  /* 0x00005a0013117624 */ /* 0x000fe200078e0202 */
[----:B------:R-:W-:Y:S02]  /*03e0*/  PRMT R2, RZ, 0x7610, R2 ;  /* 0x00007610ff027816 */ /* 0x000fe40000000002 */
[----:B------:R-:W-:Y:S02]  /*03f0*/  PRMT R8, RZ, 0x7610, R8 ;  /* 0x00007610ff087816 */ /* 0x000fe40000000008 */
[-C--:B------:R-:W-:Y:S02]  /*0400*/  ISETP.GE.AND P0, PT, R28, R17.reuse, PT ;  /* 0x000000111c00720c */ /* 0x080fe40003f06270 */
[-C--:B------:R-:W-:Y:S02]  /*0410*/  ISETP.GE.AND P1, PT, R0, R17.reuse, PT ;  /* 0x000000110000720c */ /* 0x080fe40003f26270 */
[----:B------:R-:W-:-:S02]  /*0420*/  ISETP.GE.AND P2, PT, R20, R17, PT ;  /* 0x000000111400720c */ /* 0x000fc40003f46270 */
        /* <DEDUP_REMOVED lines=16> */
[--C-:B0-----:R-:W-:Y:S01]  /*0530*/  IMAD.MOV.U32 R2, RZ, RZ, R10.reuse ;  /* 0x000000ffff027224 */ /* 0x101fe200078e000a */
[----:B------:R-:W-:-:S02]  /*0540*/  PRMT R10, RZ, 0x7610, R10 ;  /* 0x00007610ff0a7816 */ /* 0x000fc4000000000a */
[----:B------:R0:W-:Y:S01]  /*0550*/  STS.U16 [R9+0xc0], R8 ;  /* 0x0000c00809007388 */ /* 0x0001e20000000400 */
[----:B------:R-:W-:-:S06]  /*0560*/  NOP ;  /* 0x0000000000007918 */ /* 0x000fcc0000000000 */
[----:B------:R-:W2:Y:S01]  /*0570*/  LDS.64 R6, [R23.X8] ;  /* 0x0000000017067984 */ /* 0x000ea20000008a00 */
[----:B-1----:R-:W-:-:S03]  /*0580*/  MOV R3, R11 ;  /* 0x0000000b00037202 */ /* 0x002fc60000000f00 */
[----:B------:R-:W-:Y:S06]  /*0590*/  BAR.SYNC.DEFER_BLOCKING 0x0 ;  /* 0x0000000000007b1d */ /* 0x000fec0000010000 */
[----:B------:R-:W3:Y:S04]  /*05a0*/  @!P1 LDG.E.U16 R10, [R2.64+0x40] ;  /* 0x00004006020a9981 */ /* 0x000ee8000c1e1500 */
[----:B------:R-:W4:Y:S04]  /*05b0*/  @!P0 LDG.E.U16 R0, [R2.64] ;  /* 0x0000000602008981 */ /* 0x000f28000c1e1500 */
[----:B------:R-:W4:Y:S04]  /*05c0*/  @!P2 LDG.E.U16 R12, [R2.64+0x80] ;  /* 0x00008006020ca981 */ /* 0x000f28000c1e1500 */
[----:B------:R-:W4:Y:S01]  /*05d0*/  @!P3 LDG.E.U16 R14, [R2.64+0xc0] ;  /* 0x0000c006020eb981 */ /* 0x000f22000c1e1500 */
[----:B0-----:R-:W-:Y:S01]  /*05e0*/  IMAD.MOV.U32 R8, RZ, RZ, c[0x0][0x16c] ;  /* 0x00005b00ff087624 */ /* 0x001fe200078e00ff */
[----:B------:R-:W-:Y:S01]  /*05f0*/  ULDC.U8 UR5, c[0x0][0x17e] ;  /* 0x00005f8000057ab9 */ /* 0x000fe20000000000 */
[--C-:B--2---:R-:W-:Y:S01]  /*0600*/  PRMT R47, RZ, 0x5410, R6.reuse ;  /* 0x00005410ff2f7816 */ /* 0x104fe20000000006 */
[----:B------:R-:W-:Y:S01]  /*0610*/  UMOV UR4, URZ ;  /* 0x0000003f00047c82 */ /* 0x000fe20008000000 */
[----:B------:R-:W-:Y:S01]  /*0620*/  PRMT R46, RZ, 0x7610, R6 ;  /* 0x00007610ff2e7816 */ /* 0x000fe20000000006 */
[----:B------:R-:W-:Y:S01]  /*0630*/  BSSY B0, `(.L_x_5064) ;  /* 0x000003e000007945 */ /* 0x000fe20003800000 */
[----:B------:R-:W-:Y:S01]  /*0640*/  ISETP.GE.AND P4, PT, R8, 0x1, PT ;  /* 0x000000010800780c */ /* 0x000fe20003f86270 */
[----:B-----5:R-:W-:Y:S01]  /*0650*/  FMUL.FTZ R33, R47, R30 ;  /* 0x0000001e2f217220 */ /* 0x020fe20000410000 */
[----:B------:R-:W-:-:S02]  /*0660*/  PRMT R43, RZ, 0x5410, R7 ;  /* 0x00005410ff2b7816 */ /* 0x000fc40000000007 */
[----:B------:R-:W-:-:S05]  /*0670*/  PRMT R49, RZ, 0x7610, R7 ;  /* 0x00007610ff317816 */ /* 0x000fca0000000007 */
[----:B------:R-:W-:Y:S01]  /*0680*/  FMUL.FTZ R36, R49, R30 ;  /* 0x0000001e31247220 */ /* 0x000fe20000410000 */
[----:B---3--:R-:W-:Y:S04]  /*0690*/  STS.U16 [R9+0x40], R10 ;  /* 0x0000400a09007388 */ /* 0x008fe80000000400 */
[----:B----4-:R-:W-:Y:S04]  /*06a0*/  STS.U16 [R9], R0 ;  /* 0x0000000009007388 */ /* 0x010fe80000000400 */
[----:B------:R-:W-:Y:S04]  /*06b0*/  STS.U16 [R9+0x80], R12 ;  /* 0x0000800c09007388 */ /* 0x000fe80000000400 */
[----:B------:R-:W-:Y:S01]  /*06c0*/  STS.U16 [R9+0xc0], R14 ;  /* 0x0000c00e09007388 */ /* 0x000fe20000000400 */
[----:B------:R-:W-:-:S06]  /*06d0*/  NOP ;  /* 0x0000000000007918 */ /* 0x000fcc0000000000 */
[----:B------:R-:W0:Y:S02]  /*06e0*/  LDS.64 R34, [R23.X8] ;  /* 0x0000000017227984 */ /* 0x000e240000008a00 */
[--C-:B0-----:R-:W-:Y:S02]  /*06f0*/  PRMT R16, RZ, 0x5410, R34.reuse ;  /* 0x00005410ff107816 */ /* 0x101fe40000000022 */
[----:B------:R-:W-:Y:S01]  /*0700*/  PRMT R0, RZ, 0x7610, R34 ;  /* 0x00007610ff007816 */ /* 0x000fe20000000022 */
[-C--:B------:R-:W-:Y:S01]  /*0710*/  FMUL.FTZ R34, R46, R30.reuse ;  /* 0x0000001e2e227220 */ /* 0x080fe20000410000 */
[----:B------:R-:W-:Y:S01]  /*0720*/  PRMT R14, RZ, 0x5410, R35 ;  /* 0x00005410ff0e7816 */ /* 0x000fe20000000023 */
[----:B------:R-:W-:Y:S01]  /*0730*/  FADD.FTZ R16, R16, R29 ;  /* 0x0000001d10107221 */ /* 0x000fe20000010000 */
[----:B------:R-:W-:Y:S01]  /*0740*/  PRMT R8, RZ, 0x7610, R35 ;  /* 0x00007610ff087816 */ /* 0x000fe20000000023 */
[--C-:B------:R-:W-:Y:S02]  /*0750*/  FADD.FTZ R15, R0, R29.reuse ;  /* 0x0000001d000f7221 */ /* 0x100fe40000010000 */
        /* <DEDUP_REMOVED lines=43> */
.L_x_5065:
[----:B------:R-:W-:Y:S05]  /*0a10*/  BSYNC B0 ;  /* 0x0000000000007941 */ /* 0x000fea0003800000 */
.L_x_5064:
        /* <DEDUP_REMOVED lines=33> */
.L_x_5067:
[----:B------:R-:W-:Y:S05]  /*0c30*/  BSYNC B0 ;  /* 0x0000000000007941 */ /* 0x000fea0003800000 */
.L_x_5066:
        /* <DEDUP_REMOVED lines=33> */
.L_x_5069:
[----:B------:R-:W-:Y:S05]  /*0e50*/  BSYNC B0 ;  /* 0x0000000000007941 */ /* 0x000fea0003800000 */
.L_x_5068:
        /* <DEDUP_REMOVED lines=33> */
.L_x_5071:
[----:B------:R-:W-:Y:S05]  /*1070*/  BSYNC B0 ;  /* 0x0000000000007941 */ /* 0x000fea0003800000 */
.L_x_5070:
[----:B------:R-:W-:Y:S06]  /*1080*/  BAR.SYNC.DEFER_BLOCKING 0x0 ;  /* 0x0000000000007b1d */ /* 0x000fec0000010000 */
[----:B------:R-:W-:Y:S05]  /*1090*/  @!P4 BRA `(.L_x_5072) ;  /* 0x000009600000c947 */ /* 0x000fea0003800000 */
[----:B------:R-:W0:Y:S01]  /*10a0*/  S2R R32, SR_CTAID.Y ;  /* 0x0000000000207919 */ /* 0x000e220000002600 */
[----:B------:R-:W-:Y:S01]  /*10b0*/  HFMA2.MMA R11, -RZ, RZ, 0, 4.76837158203125e-07 ;  /* 0x00000008ff0b7435 */ /* 0x000fe200000001ff */
[C---:B------:R-:W-:Y:S01]  /*10c0*/  IMAD R7, R31.reuse, c[0x0][0x180], RZ ;  /* 0x000060001f077a24 */ /* 0x040fe200078e02ff */
[----:B------:R-:W-:Y:S01]  /*10d0*/  HFMA2.MMA R59, -RZ, RZ, 0, 0 ;  /* 0x00000000ff3b7435 */ /* 0x000fe200000001ff */
        /* <DEDUP_REMOVED lines=8> */
[C---:B0-----:R-:W-:Y:S02]  /*1160*/  IMAD R39, R32.reuse, c[0x0][0x184], R7 ;  /* 0x0000610020277a24 */ /* 0x041fe400078e0207 */
[C---:B------:R-:W-:Y:S02]  /*1170*/  IMAD R45, R32.reuse, c[0x0][0x19c], R13 ;  /* 0x00006700202d7a24 */ /* 0x040fe400078e020d */
[----:B-1----:R-:W-:Y:S02]  /*1180*/  IMAD R6, R27, c[0x0][0x164], R32 ;  /* 0x000059001b067a24 */ /* 0x002fe400078e0220 */
[----:B------:R-:W-:Y:S02]  /*1190*/  IMAD R41, R32, c[0x0][0x1bc], R9 ;  /* 0x00006f0020297a24 */ /* 0x000fe400078e0209 */
[----:B------:R-:W-:Y:S02]  /*11a0*/  IMAD R6, R6, c[0x0][0x174], RZ ;  /* 0x00005d0006067a24 */ /* 0x000fe400078e02ff */
[----:B------:R-:W-:-:S04]  /*11b0*/  IMAD.WIDE.U32 R12, R32, c[0x0][0x180], RZ ;  /* 0x00006000200c7a25 */ /* 0x000fc800078e00ff */
[----:B------:R-:W-:Y:S01]  /*11c0*/  IMAD R6, R6, c[0x0][0x16c], RZ ;  /* 0x00005b0006067a24 */ /* 0x000fe200078e02ff */
[----:B------:R-:W-:Y:S01]  /*11d0*/  LEA R38, P0, R12, c[0x0][0x220], 0x2 ;  /* 0x000088000c267a11 */ /* 0x000fe200078010ff */
[----:B------:R-:W-:-:S04]  /*11e0*/  IMAD.WIDE.U32 R8, R32, c[0x0][0x198], RZ ;  /* 0x0000660020087a25 */ /* 0x000fc800078e00ff */
[----:B------:R-:W-:-:S04]  /*11f0*/  IMAD.WIDE R10, R6, R11, c[0x0][0x260] ;  /* 0x00009800060a7625 */ /* 0x000fc800078e020b */
[----:B------:R-:W-:-:S04]  /*1200*/  IMAD.WIDE.U32 R6, R32, c[0x0][0x1b8], RZ ;  /* 0x00006e0020067a25 */ /* 0x000fc800078e00ff */
[----:B------:R-:W-:Y:S01]  /*1210*/  IMAD.IADD R39, R13, 0x1, R39 ;  /* 0x000000010d277824 */ /* 0x000fe200078e0227 */
[----:B------:R-:W-:Y:S01]  /*1220*/  IADD3 R41, R7, R41, RZ ;  /* 0x0000002907297210 */ /* 0x000fe20007ffe0ff */
[----:B------:R-:W-:Y:S01]  /*1230*/  IMAD.WIDE R10, R37, 0x8, R10 ;  /* 0x00000008250a7825 */ /* 0x000fe200078e020a */
[----:B------:R-:W-:Y:S02]  /*1240*/  LEA R37, P1, R6, c[0x0][0x230], 0x2 ;  /* 0x00008c0006257a11 */ /* 0x000fe400078210ff */
[----:B------:R-:W-:Y:S01]  /*1250*/  LEA R13, P2, R8, c[0x0][0x228], 0x2 ;  /* 0x00008a00080d7a11 */ /* 0x000fe200078410ff */
[----:B------:R-:W-:Y:S01]  /*1260*/  IMAD.IADD R7, R9, 0x1, R45 ;  /* 0x0000000109077824 */ /* 0x000fe200078e022d */
[----:B------:R-:W-:Y:S01]  /*1270*/  LEA.HI.X R39, R12, c[0x0][0x224], R39, 0x2, P0 ;  /* 0x000089000c277a11 */ /* 0x000fe200000f1427 */
[----:B------:R-:W-:Y:S01]  /*1280*/  IMAD.MOV.U32 R42, RZ, RZ, R11 ;  /* 0x000000ffff2a7224 */ /* 0x000fe200078e000b */
[----:B------:R-:W-:Y:S02]  /*1290*/  LEA.HI.X R12, R6, c[0x0][0x234], R41, 0x2, P1 ;  /* 0x00008d00060c7a11 */ /* 0x000fe400008f1429 */
[----:B------:R-:W-:-:S02]  /*12a0*/  LEA.HI.X R40, R8, c[0x0][0x22c], R7, 0x2, P2 ;  /* 0x00008b0008287a11 */ /* 0x000fc400010f1407 */
[----:B------:R-:W-:Y:S02]  /*12b0*/  MOV R41, R10 ;  /* 0x0000000a00297202 */ /* 0x000fe40000000f00 */
.L_x_5073:
[----:B------:R-:W-:Y:S01]  /*12c0*/  IMAD.MOV.U32 R6, RZ, RZ, R38 ;  /* 0x000000ffff067224 */ /* 0x000fe200078e0026 */
[----:B------:R-:W-:-:S05]  /*12d0*/  MOV R7, R39 ;  /* 0x0000002700077202 */ /* 0x000fca0000000f00 */
[----:B------:R0:W2:Y:S01]  /*12e0*/  LDG.E R10, [R6.64] ;  /* 0x00000006060a7981 */ /* 0x0000a2000c1e1900 */
[----:B------:R-:W-:Y:S01]  /*12f0*/  IMAD.MOV.U32 R8, RZ, RZ, R13 ;  /* 0x000000ffff087224 */ /* 0x000fe200078e000d */
[----:B------:R-:W-:Y:S02]  /*1300*/  MOV R9, R40 ;  /* 0x0000002800097202 */ /* 0x000fe40000000f00 */
[----:B------:R-:W1:Y:S04]  /*1310*/  S2R R45, SR_TID.X ;  /* 0x00000000002d7919 */ /* 0x000e680000002100 */
[----:B------:R3:W4:Y:S01]  /*1320*/  LDG.E R50, [R8.64] ;  /* 0x0000000608327981 */ /* 0x000722000c1e1900 */
[----:B0-----:R-:W-:Y:S01]  /*1330*/  IMAD.MOV.U32 R6, RZ, RZ, R37 ;  /* 0x000000ffff067224 */ /* 0x001fe200078e0025 */
[----:B------:R-:W-:-:S05]  /*1340*/  MOV R7, R12 ;  /* 0x0000000c00077202 */ /* 0x000fca0000000f00 */
[----:B------:R1:W4:Y:S01]  /*1350*/  LDG.E R47, [R6.64] ;  /* 0x00000006062f7981 */ /* 0x000322000c1e1900 */
[-C--:B------:R-:W-:Y:S02]  /*1360*/  ISETP.GE.U32.AND P1, PT, R26, R17.reuse, PT ;  /* 0x000000111a00720c */ /* 0x080fe40003f26070 */
[----:B------:R-:W-:Y:S01]  /*1370*/  ISETP.GE.U32.AND P2, PT, R24, R17, PT ;  /* 0x000000111800720c */ /* 0x000fe20003f46070 */
[----:B-1----:R-:W-:Y:S01]  /*1380*/  IMAD.SHL.U32 R6, R45, 0x4, RZ ;  /* 0x000000042d067824 */ /* 0x002fe200078e00ff */
[----:B------:R-:W-:-:S04]  /*1390*/  FSEL R51, R46, RZ, !P1 ;  /* 0x000000ff2e337208 */ /* 0x000fc80004800000 */
[----:B------:R-:W-:-:S04]  /*13a0*/  ISETP.GE.U32.AND P0, PT, R6, R17, PT ;  /* 0x000000110600720c */ /* 0x000fc80003f06070 */
[----:B------:R-:W-:Y:S01]  /*13b0*/  FSEL R52, R44, RZ, !P0 ;  /* 0x000000ff2c347208 */ /* 0x000fe20004000000 */
[----:B--2---:R-:W-:-:S04]  /*13c0*/  FMUL.FTZ R11, R10, 1.4426950216293334961 ;  /* 0x3fb8aa3b0a0b7820 */ /* 0x004fc80000410000 */
[C---:B------:R-:W-:Y:S02]  /*13d0*/  FMUL.FTZ R53, R11.reuse, R15 ;  /* 0x0000000f0b357220 */ /* 0x040fe40000410000 */
[C---:B------:R-:W-:Y:S02]  /*13e0*/  FMUL.FTZ R10, R11.reuse, R16 ;  /* 0x000000100b0a7220 */ /* 0x040fe40000410000 */
[C---:B------:R-:W-:Y:S02]  /*13f0*/  FMUL.FTZ R56, R11.reuse, R14 ;  /* 0x0000000e0b387220 */ /* 0x040fe40000410000 */
[----:B------:R-:W0:Y:S01]  /*1400*/  MUFU.EX2 R53, R53 ;  /* 0x0000003500357308 */ /* 0x000e220000000800 */
[----:B------:R-:W-:-:S07]  /*1410*/  FMUL.FTZ R11, R11, R0 ;  /* 0x000000000b0b7220 */ /* 0x000fce0000410000 */
[----:B------:R-:W1:Y:S08]  /*1420*/  MUFU.EX2 R10, R10 ;  /* 0x0000000a000a7308 */ /* 0x000e700000000800 */
[----:B------:R-:W2:Y:S08]  /*1430*/  MUFU.EX2 R56, R56 ;  /* 0x0000003800387308 */ /* 0x000eb00000000800 */
[----:B------:R-:W5:Y:S01]  /*1440*/  MUFU.EX2 R11, R11 ;  /* 0x0000000b000b7308 */ /* 0x000f620000000800 */
[----:B0-----:R-:W-:-:S02]  /*1450*/  FSEL R54, R53, 1, !P1 ;  /* 0x3f80000035367808 */ /* 0x001fc40004800000 */
[----:B-1----:R-:W-:Y:S02]  /*1460*/  FSEL R55, R10, 1, !P0 ;  /* 0x3f8000000a377808 */ /* 0x002fe40004000000 */
[----:B------:R-:W-:Y:S01]  /*1470*/  ISETP.GE.U32.AND P0, PT, R22, R17, PT ;  /* 0x000000111600720c */ /* 0x000fe20003f06070 */
[-C--:B------:R-:W-:Y:S01]  /*1480*/  FFMA.FTZ R6, R52, R54.reuse, R51 ;  /* 0x0000003634067223 */ /* 0x080fe20000010033 */
[----:B------:R-:W-:Y:S02]  /*1490*/  FSEL R53, R43, RZ, !P2 ;  /* 0x000000ff2b357208 */ /* 0x000fe40005000000 */
[----:B--2---:R-:W-:Y:S01]  /*14a0*/  FSEL R58, R56, 1, !P2 ;  /* 0x3f800000383a7808 */ /* 0x004fe20005000000 */
[----:B------:R-:W-:Y:S01]  /*14b0*/  FMUL.FTZ R7, R55, R54 ;  /* 0x0000003637077220 */ /* 0x000fe20000410000 */
[----:B------:R-:W-:-:S03]  /*14c0*/  FSEL R56, R49, RZ, !P0 ;  /* 0x000000ff31387208 */ /* 0x000fc60004000000 */
[C---:B---3--:R-:W-:Y:S01]  /*14d0*/  FFMA.FTZ R8, R58.reuse, R6, R53 ;  /* 0x000000063a087223 */ /* 0x048fe20000010035 */
[----:B-----5:R-:W-:Y:S01]  /*14e0*/  FSEL R57, R11, 1, !P0 ;  /* 0x3f8000000b397808 */ /* 0x020fe20004000000 */
        /* <DEDUP_REMOVED lines=16> */
[----:B------:R-:W-:-:S11]  /*15f0*/  ISETP.GE.AND P1, PT, R23, 0x8, PT ;  /* 0x000000081700780c */ /* 0x000fd60003f26270 */
[C---:B0-----:R-:W-:Y:S02]  /*1600*/  @P0 FFMA.FTZ R7, R6.reuse, R8, R7 ;  /* 0x0000000806070223 */ /* 0x041fe40000010007 */
[----:B-1----:R-:W-:-:S03]  /*1610*/  @P0 FMUL.FTZ R6, R6, R9 ;  /* 0x0000000906060220 */ /* 0x002fc60000410000 */
[----:B------:R-:W0:Y:S04]  /*1620*/  SHFL.UP PT, R10, R7, 0x8, RZ ;  /* 0x05000000070a7989 */ /* 0x000e2800000e00ff */
[----:B------:R-:W1:Y:S01]  /*1630*/  SHFL.UP PT, R11, R6, 0x8, RZ ;  /* 0x05000000060b7989 */ /* 0x000e6200000e00ff */
[----:B------:R-:W-:-:S04]  /*1640*/  ISETP.NE.AND P0, PT, R25, RZ, PT ;  /* 0x000000ff1900720c */ /* 0x000fc80003f05270 */
[----:B------:R-:W-:Y:S01]  /*1650*/  ISETP.EQ.OR P0, PT, R19, RZ, P0 ;  /* 0x000000ff1300720c */ /* 0x000fe20000702670 */
[----:B------:R-:W-:Y:S01]  /*1660*/  IMAD.MOV.U32 R8, RZ, RZ, 0x3f800000 ;  /* 0x3f800000ff087424 */ /* 0x000fe200078e00ff */
[----:B------:R-:W-:-:S11]  /*1670*/  MOV R9, RZ ;  /* 0x000000ff00097202 */ /* 0x000fd60000000f00 */
        /* <DEDUP_REMOVED lines=11> */
[----:B------:R-:W-:-:S05]  /*1730*/  ISETP.NE.AND P2, PT, R23, RZ, PT ;  /* 0x000000ff1700720c */ /* 0x000fca0003f45270 */
[----:B------:R-:W-:Y:S08]  /*1740*/  LDS.64 R10, [0x110] ;  /* 0x00011000ff0a7984 */ /* 0x000ff00000000a00 */
[----:B------:R-:W-:Y:S04]  /*1750*/  @!P2 STS.64 [0x120], R8 ;  /* 0x00012008ff00a388 */ /* 0x000fe80000000a00 */
[----:B------:R-:W-:Y:S06]  /*1760*/  BAR.SYNC.DEFER_BLOCKING 0x0 ;  /* 0x0000000000007b1d */ /* 0x000fec0000010000 */
[----:B------:R-:W0:Y:S04]  /*1770*/  SHFL.UP PT, R62, R7, 0x1, RZ ;  /* 0x04200000073e7989 */ /* 0x000e2800000e00ff */
[----:B------:R-:W1:Y:S04]  /*1780*/  SHFL.UP PT, R60, R6, 0x1, RZ ;  /* 0x04200000063c7989 */ /* 0x000e6800000e00ff */
[----:B------:R-:W2:Y:S01]  /*1790*/  LDS R61, [0x124] ;  /* 0x00012400ff3d7984 */ /* 0x000ea20000000800 */
[----:B------:R-:W-:-:S02]  /*17a0*/  ISETP.NE.AND P0, PT, R45, RZ, PT ;  /* 0x000000ff2d00720c */ /* 0x000fc40003f05270 */
[----:B------:R-:W-:Y:S02]  /*17b0*/  ISETP.NE.AND P1, PT, R45, RZ, PT ;  /* 0x000000ff2d00720c */ /* 0x000fe40003f25270 */
[-C--:B0-----:R-:W-:Y:S01]  /*17c0*/  @!P2 MOV R62, R9.reuse ;  /* 0x00000009003ea202 */ /* 0x081fe20000000f00 */
[C---:B------:R-:W-:Y:S02]  /*17d0*/  FFMA.FTZ R11, R10.reuse, R9, R11 ;  /* 0x000000090a0b7223 */ /* 0x040fe4000001000b */
[----:B-1----:R-:W-:Y:S02]  /*17e0*/  @!P2 IMAD.MOV.U32 R60, RZ, RZ, R8 ;  /* 0x000000ffff3ca224 */ /* 0x002fe400078e0008 */
[----:B------:R-:W-:Y:S01]  /*17f0*/  FMUL.FTZ R10, R10, R8 ;  /* 0x000000080a0a7220 */ /* 0x000fe20000410000 */
[----:B------:R-:W-:Y:S01]  /*1800*/  MOV R8, c[0x0][0x1c0] ;  /* 0x0000700000087a02 */ /* 0x000fe20000000f00 */
[----:B------:R-:W-:Y:S01]  /*1810*/  IMAD.MOV.U32 R9, RZ, RZ, c[0x0][0x1c4] ;  /* 0x00007100ff097624 */ /* 0x000fe200078e00ff */
[----:B------:R-:W-:-:S03]  /*1820*/  IADD3 R59, R59, 0x1, RZ ;  /* 0x000000013b3b7810 */ /* 0x000fc60007ffe0ff */
[----:B------:R-:W-:Y:S01]  /*1830*/  @!P1 IMAD.MOV.U32 R7, RZ, RZ, R42 ;  /* 0x000000ffff079224 */ /* 0x000fe200078e002a */
[----:B------:R-:W-:Y:S01]  /*1840*/  @!P1 MOV R6, R41 ;  /* 0x0000002900069202 */ /* 0x000fe20000000f00 */
[----:B------:R0:W-:Y:S01]  /*1850*/  @!P1 STS.64 [UR4+0x130], R10 ;  /* 0x0001300aff009988 */ /* 0x0001e20008000a04 */
[----:B------:R-:W-:-:S03]  /*1860*/  MOV R63, c[0x0][0x1a0] ;  /* 0x00006800003f7a02 */ /* 0x000fc60000000f00 */
[----:B------:R0:W-:Y:S01]  /*1870*/  @!P1 STG.E.64 [R6.64], R10 ;  /* 0x0000000a06009986 */ /* 0x0001e2000c101b06 */
[----:B------:R-:W-:Y:S02]  /*1880*/  IMAD.MOV.U32 R64, RZ, RZ, c[0x0][0x1a4] ;  /* 0x00006900ff407624 */ /* 0x000fe400078e00ff */
[----:B--2---:R-:W-:Y:S01]  /*1890*/  @P0 FFMA.FTZ R62, R61, R60, R62 ;  /* 0x0000003c3d3e0223 */ /* 0x004fe2000001003e */
[----:B------:R-:W-:-:S03]  /*18a0*/  LEA R37, P0, R8, R37, 0x2 ;  /* 0x0000002508257211 */ /* 0x000fc600078010ff */
[----:B------:R-:W-:Y:S01]  /*18b0*/  FFMA.FTZ R62, R55, R62, R52 ;  /* 0x0000003e373e7223 */ /* 0x000fe20000010034 */
[----:B------:R-:W-:Y:S02]  /*18c0*/  LEA.HI.X R12, R8, R12, R9, 0x2, P0 ;  /* 0x0000000c080c7211 */ /* 0x000fe400000f1409 */
[----:B------:R-:W-:Y:S01]  /*18d0*/  ISETP.GE.AND P0, PT, R59, c[0x0][0x16c], PT ;  /* 0x00005b003b007a0c */ /* 0x000fe20003f06270 */
[----:B------:R-:W-:Y:S01]  /*18e0*/  FFMA.FTZ R54, R54, R62, R51 ;  /* 0x0000003e36367223 */ /* 0x000fe20000010033 */
[----:B------:R-:W-:Y:S01]  /*18f0*/  MOV R52, c[0x0][0x188] ;  /* 0x0000620000347a02 */ /* 0x000fe20000000f00 */
[----:B------:R-:W-:Y:S02]  /*1900*/  IMAD.MOV.U32 R51, RZ, RZ, c[0x0][0x18c] ;  /* 0x00006300ff337624 */ /* 0x000fe400078e00ff */
[----:B------:R-:W-:Y:S01]  /*1910*/  FFMA.FTZ R58, R58, R54, R53 ;  /* 0x000000363a3a7223 */ /* 0x000fe20000010035 */
[C---:B------:R-:W-:Y:S01]  /*1920*/  LEA R38, P1, R52.reuse, R38, 0x2 ;  /* 0x0000002634267211 */ /* 0x040fe200078210ff */
[----:B----4-:R-:W-:Y:S01]  /*1930*/  FMUL.FTZ R47, R47, R50 ;  /* 0x000000322f2f7220 */ /* 0x010fe20000410000 */
[----:B------:R-:W-:Y:S01]  /*1940*/  LEA R13, P3, R63, R13, 0x2 ;  /* 0x0000000d3f0d7211 */ /* 0x000fe200078610ff */
[----:B------:R-:W-:Y:S01]  /*1950*/  FFMA.FTZ R56, R57, R58, R56 ;  /* 0x0000003a39387223 */ /* 0x000fe20000010038 */
[----:B------:R-:W-:Y:S01]  /*1960*/  LEA.HI.X R39, R52, R39, R51, 0x2, P1 ;  /* 0x0000002734277211 */ /* 0x000fe200008f1433 */
[----:B------:R-:W-:Y:S01]  /*1970*/  UIADD3 UR4, UR4, 0x8, URZ ;  /* 0x0000000804047890 */ /* 0x000fe2000fffe03f */
[----:B------:R-:W-:Y:S01]  /*1980*/  IADD3 R41, P1, R41, 0x8, RZ ;  /* 0x0000000829297810 */ /* 0x000fe20007f3e0ff */
[----:B------:R-:W-:Y:S01]  /*1990*/  FFMA.FTZ R33, R47, R62, R33 ;  /* 0x0000003e2f217223 */ /* 0x000fe20000010021 */
[----:B------:R-:W-:Y:S01]  /*19a0*/  LEA.HI.X R40, R63, R40, R64, 0x2, P3 ;  /* 0x000000283f287211 */ /* 0x000fe200018f1440 */
[C---:B------:R-:W-:Y:S01]  /*19b0*/  FFMA.FTZ R34, R47.reuse, R54, R34 ;  /* 0x000000362f227223 */ /* 0x040fe20000010022 */
[----:B------:R-:W-:Y:S01]  /*19c0*/  IADD3.X R42, RZ, R42, RZ, P1, !PT ;  /* 0x0000002aff2a7210 */ /* 0x000fe20000ffe4ff */
[----:B------:R-:W-:-:S02]  /*19d0*/  FFMA.FTZ R35, R47, R58, R35 ;  /* 0x0000003a2f237223 */ /* 0x000fc40000010023 */
[----:B------:R-:W-:Y:S01]  /*19e0*/  FFMA.FTZ R36, R47, R56, R36 ;  /* 0x000000382f247223 */ /* 0x000fe20000010024 */
[----:B0-----:R-:W-:Y:S05]  /*19f0*/  @!P0 BRA `(.L_x_5073) ;  /* 0xfffff8c000008947 */ /* 0x001fea000383ffff */
.L_x_5072:
[----:B------:R-:W-:Y:S01]  /*1a00*/  BAR.SYNC.DEFER_BLOCKING 0x0 ;  /* 0x0000000000007b1d */ /* 0x000fe20000010000 */
[----:B------:R-:W-:Y:S01]  /*1a10*/  ISETP.NE.AND P0, PT, R45, RZ, PT ;  /* 0x000000ff2d00720c */ /* 0x000fe20003f05270 */
[----:B------:R-:W-:Y:S01]  /*1a20*/  IMAD.SHL.U32 R8, R23, 0x2, RZ ;  /* 0x0000000217087824 */ /* 0x000fe200078e00ff */
[----:B------:R-:W-:Y:S02]  /*1a30*/  F2FP.BF16.PACK_AB R6, R34, R33 ;  /* 0x000000212206723e */ /* 0x000fe400000010ff */
[----:B------:R-:W-:Y:S01]  /*1a40*/  F2FP.BF16.PACK_AB R7, R36, R35 ;  /* 0x000000232407723e */ /* 0x000fe200000010ff */
[----:B------:R-:W-:Y:S08]  /*1a50*/  BSSY B0, `(.L_x_5074) ;  /* 0x000001e000007945 */ /* 0x000ff00003800000 */
[----:B------:R-:W-:-:S05]  /*1a60*/  @!P0 MOV R0, 0xffffff80 ;  /* 0xffffff8000008802 */ /* 0x000fca0000000f00 */
[----:B------:R-:W-:Y:S02]  /*1a70*/  @!P0 IMAD R9, R19, R0, c[0x0][0x168] ;  /* 0x00005a0013098624 */ /* 0x000fe400078e0200 */
[----:B------:R-:W-:Y:S01]  /*1a80*/  IMAD R0, R48, c[0x0][0x200], RZ ;  /* 0x0000800030007a24 */ /* 0x000fe200078e02ff */
[----:B------:R0:W-:Y:S01]  /*1a90*/  STS.64 [R23.X8], R6 ;  /* 0x0000000617007388 */ /* 0x0001e20000008a00 */
[----:B------:R-:W-:-:S06]  /*1aa0*/  NOP ;  /* 0x0000000000007918 */ /* 0x000fcc0000000000 */
[----:B------:R-:W-:Y:S01]  /*1ab0*/  LDS.U16 R13, [R8] ;  /* 0x00000000080d7984 */ /* 0x000fe20000000400 */
[----:B------:R-:W-:-:S03]  /*1ac0*/  IMAD R11, R27, c[0x0][0x204], R0 ;  /* 0x000081001b0b7a24 */ /* 0x000fc600078e0200 */
[----:B------:R-:W-:Y:S01]  /*1ad0*/  LDS.U16 R15, [R8+0x40] ;  /* 0x00004000080f7984 */ /* 0x000fe20000000400 */
[----:B0-----:R-:W-:-:S03]  /*1ae0*/  IMAD.WIDE.U32 R6, R27, c[0x0][0x200], RZ ;  /* 0x000080001b067a25 */ /* 0x001fc600078e00ff */
[----:B------:R-:W-:Y:S01]  /*1af0*/  LDS.U16 R17, [R8+0x80] ;  /* 0x0000800008117984 */ /* 0x000fe20000000400 */
[----:B------:R-:W-:-:S03]  /*1b00*/  IMAD.IADD R37, R7, 0x1, R11 ;  /* 0x0000000107257824 */ /* 0x000fc600078e020b */
        /* <DEDUP_REMOVED lines=13> */
[----:B------:R-:W-:-:S05]  /*1be0*/  IMAD.WIDE.U32 R8, R32, c[0x0][0x208], R8 ;  /* 0x0000820020087a25 */ /* 0x000fca00078e0008 */
[----:B------:R-:W-:Y:S02]  /*1bf0*/  IADD3 R9, R9, R39, RZ ;  /* 0x0000002709097210 */ /* 0x000fe40007ffe0ff */
[----:B------:R-:W-:-:S04]  /*1c00*/  LEA R10, P0, R8, c[0x0][0x258], 0x1 ;  /* 0x00009600080a7a11 */ /* 0x000fc800078008ff */
[----:B------:R-:W-:-:S05]  /*1c10*/  LEA.HI.X R11, R8, c[0x0][0x25c], R9, 0x1, P0 ;  /* 0x00009700080b7a11 */ /* 0x000fca00000f0c09 */
[----:B------:R0:W-:Y:S04]  /*1c20*/  STG.E.U16 [R10.64], R13 ;  /* 0x0000000d0a007986 */ /* 0x0001e8000c101506 */
.L_x_5075:
[----:B------:R-:W-:Y:S05]  /*1c30*/  BSYNC B0 ;  /* 0x0000000000007941 */ /* 0x000fea0003800000 */
.L_x_5074:
[----:B------:R-:W-:Y:S01]  /*1c40*/  MOV R7, R37 ;  /* 0x0000002500077202 */ /* 0x000fe20000000f00 */
[----:B0-----:R-:W-:Y:S01]  /*1c50*/  IMAD R11, R31, c[0x0][0x208], RZ ;  /* 0x000082001f0b7a24 */ /* 0x001fe200078e02ff */
[----:B------:R-:W-:Y:S01]  /*1c60*/  LOP3.LUT R0, R28, 0x20, RZ, 0xfc, !PT ;  /* 0x000000201c007812 */ /* 0x000fe200078efcff */
[C---:B------:R-:W-:Y:S01]  /*1c70*/  IMAD.SHL.U32 R9, R19.reuse, 0x80, RZ ;  /* 0x0000008013097824 */ /* 0x040fe200078e00ff */
[----:B------:R-:W-:Y:S01]  /*1c80*/  IADD3 R19, R19, 0x1, RZ ;  /* 0x0000000113137810 */ /* 0x000fe20007ffe0ff */
[----:B------:R-:W-:Y:S01]  /*1c90*/  IMAD.WIDE.U32 R6, R32, c[0x0][0x208], R6 ;  /* 0x0000820020067a25 */ /* 0x000fe200078e0006 */
[-C--:B------:R-:W-:Y:S02]  /*1ca0*/  ISETP.GE.AND P0, PT, R0, R35.reuse, PT ;  /* 0x000000230000720c */ /* 0x080fe40003f06270 */
[----:B------:R-:W-:Y:S01]  /*1cb0*/  ISETP.GE.AND P1, PT, R20, R35, PT ;  /* 0x000000231400720c */ /* 0x000fe20003f26270 */
[----:B------:R-:W-:Y:S01]  /*1cc0*/  IMAD R10, R32, c[0x0][0x20c], R11 ;  /* 0x00008300200a7a24 */ /* 0x000fe200078e020b */
[----:B------:R-:W-:-:S02]  /*1cd0*/  SHF.R.S32.HI R11, RZ, 0x1f, R9 ;  /* 0x0000001fff0b7819 */ /* 0x000fc40000011409 */
[----:B------:R-:W-:Y:S02]  /*1ce0*/  IADD3 R8, P3, R9, R6, RZ ;  /* 0x0000000609087210 */ /* 0x000fe40007f7e0ff */
[C---:B------:R-:W-:Y:S02]  /*1cf0*/  LEA R6, P4, R0.reuse, c[0x0][0x258], 0x1 ;  /* 0x0000960000067a11 */ /* 0x040fe400078808ff */
[----:B------:R-:W-:Y:S02]  /*1d00*/  IADD3.X R9, R11, R10, R7, P3, !PT ;  /* 0x0000000a0b097210 */ /* 0x000fe40001ffe407 */
[----:B------:R-:W-:Y:S02]  /*1d10*/  LEA.HI.X R7, R0, c[0x0][0x25c], R21, 0x1, P4 ;  /* 0x0000970000077a11 */ /* 0x000fe400020f0c15 */
[----:B------:R-:W-:Y:S02]  /*1d20*/  LEA R6, P3, R8, R6, 0x1 ;  /* 0x0000000608067211 */ /* 0x000fe400078608ff */
[----:B------:R-:W-:-:S02]  /*1d30*/  ISETP.GE.AND P2, PT, R18, R35, PT ;  /* 0x000000231200720c */ /* 0x000fc40003f46270 */
        /* <DEDUP_REMOVED lines=11> */
.L_x_5076:
[----:B------:R-:W-:Y:S05]  /*1df0*/  EXIT ;  /* 0x000000000000794d */ /* 0x000fea0003800000 */
.L_x_5078:
        /* <DEDUP_REMOVED lines=16> */
.L_x_5464:


//--------------------- .text._Z25selective_scan_fwd_kernelI32Selective_Scan_fwd_kernel_traitsILi32ELi4ELi1ELb0ELb0ELb0ELb1EN3c108BFloat16EfEEv13SSMParamsBase --------------------------
	.section	.text._Z25selective_scan_fwd_kernelI32Selective_Scan_fwd_kernel_traitsILi32ELi4ELi1ELb0ELb0ELb0ELb1EN3c108BFloat16EfEEv13SSMParamsBase,"ax",@progbits
	.sectioninfo	@"SHI_REGISTERS=67"
	.align	128
        .global         _Z25selective_scan_fwd_kernelI32Selective_Scan_fwd_kernel_traitsILi32ELi4ELi1ELb0ELb0ELb0ELb1EN3c108BFloat16EfEEv13SSMParamsBase
        .type           _Z25selective_scan_fwd_kernelI32Selective_Scan_fwd_kernel_traitsILi32ELi4ELi1ELb0ELb0ELb0ELb1EN3c108BFloat16EfEEv13SSMParamsBase,@function
        .size           _Z25selective_scan_fwd_kernelI32Selective_Scan_fwd_kernel_traitsILi32ELi4ELi1ELb0ELb0ELb0ELb1EN3c108BFloat16EfEEv13SSMParamsBase,(.L_x_5465 - _Z25selective_scan_fwd_kernelI32Selective_Scan_fwd_kernel_traitsILi32ELi4ELi1ELb0ELb0ELb0ELb1EN3c108BFloat16EfEEv13SSMParamsBase)
        .other          _Z25selective_scan_fwd_kernelI32Selective_Scan_fwd_kernel_traitsILi32ELi4ELi1ELb0ELb0ELb0ELb1EN3c108BFloat16EfEEv13SSMParamsBase,@"STO_CUDA_ENTRY STV_DEFAULT"
_Z25selective_scan_fwd_kernelI32Selective_Scan_fwd_kernel_traitsILi32ELi4ELi1ELb0ELb0ELb0ELb1EN3c108BFloat16EfEEv13SSMParamsBase:
.text._Z25selective_scan_fwd_kernelI32Selective_Scan_fwd_kernel_traitsILi32ELi4ELi1ELb0ELb0ELb0ELb1EN3c108BFloat16EfEEv13SSMParamsBase:
[----:B------:R-:W-:Y:S02]  /*0000*/  MOV R1, c[0x0][0x28] ;  /* 0x00000a0000017a02 */ /* 0x000fe40000000f00 */
[----:B------:R-:W0:Y:S01]  /*0010*/  S2UR UR4, SR_CTAID.Y ;  /* 0x00000000000479c3 */ /* 0x000e220000002600 */
[----:B------:R-:W-:Y:S01]  /*0020*/  ISETP.NE.U32.AND P1, PT, RZ, c[0x0][0x250], PT ;  /* 0x00009400ff007a0c */ /* 0x000fe20003f25070 */
[----:B------:R-:W-:Y:S01]  /*0030*/  CS2R R26, SRZ ;  /* 0x00000000001a7805 */ /* 0x000fe2000001ff00 */
[----:B------:R-:W-:Y:S01]  /*0040*/  ULDC.64 UR6, c[0x0][0x118] ;  /* 0x0000460000067ab9 */ /* 0x000fe20000000a00 */
[----:B------:R-:W-:Y:S02]  /*0050*/  ISETP.NE.U32.AND P0, PT, RZ, c[0x0][0x238], PT ;  /* 0x00008e00ff007a0c */ /* 0x000fe40003f05070 */
        /* <DEDUP_REMOVED lines=43> */
[----:B------:R-:W-:Y:S02]  /*0310*/  IADD3 R18, R17, 0x2, RZ ;  /* 0x0000000211127810 */ /* 0x000fe40007ffe0ff */
[----:B------:R-:W-:-:S02]  /*0320*/  LEA.HI.X R5, R2, c[0x0][0x244], R3, 0x1, P0 ;  /* 0x0000910002057a11 */ /* 0x000fc400000f0c03 */
[----:B------:R-:W-:Y:S02]  /*0330*/  LEA.HI.X R9, R9, c[0x0][0x24c], R0, 0x1, P1 ;  /* 0x0000930009097a11 */ /* 0x000fe400008f0c00 */
[----:B------:R-:W-:Y:S02]  /*0340*/  IADD3 R17, R17, 0x3, RZ ;  /* 0x0000000311117810 */ /* 0x000fe40007ffe0ff */
[C---:B------:R-:W-:Y:S02]  /*0350*/  LOP3.LUT R36, R22.reuse, 0x20, RZ, 0xfc, !PT ;  /* 0x0000002016247812 */ /* 0x040fe400078efcff */
[C---:B------:R-:W-:Y:S02]  /*0360*/  LOP3.LUT R16, R22.reuse, 0x40, RZ, 0xfc, !PT ;  /* 0x0000004016107812 */ /* 0x040fe400078efcff */
[----:B--2---:R-:W-:Y:S02]  /*0370*/  LOP3.LUT R14, R22, 0x60, RZ, 0xfc, !PT ;  /* 0x00000060160e7812 */ /* 0x004fe400078efcff */
.L_x_5094:
[----:B------:R-:W-:Y:S01]  /*0380*/  BAR.SYNC.DEFER_BLOCKING 0x0 ;  /* 0x0000000000007b1d */ /* 0x000fe20000010000 */
[----:B-1----:R-:W-:Y:S01]  /*0390*/  IMAD.MOV.U32 R33, RZ, RZ, -0x80 ;  /* 0xffffff80ff217424 */ /* 0x002fe200078e00ff */
[----:B------:R-:W-:-:S02]  /*03a0*/  PRMT R0, RZ, 0x7610, R0 ;  /* 0x00007610ff007816 */ /* 0x000fc40000000000 */
[----:B------:R-:W-:Y:S01]  /*03b0*/  PRMT R2, RZ, 0x7610, R2 ;  /* 0x00007610ff027816 */ /* 0x000fe20000000002 */
        /* <DEDUP_REMOVED lines=17> */
[----:B0-----:R-:W-:Y:S01]  /*04d0*/  PRMT R12, RZ, 0x7610, R12 ;  /* 0x00007610ff0c7816 */ /* 0x001fe2000000000c */
[----:B--2---:R0:W-:Y:S04]  /*04e0*/  STS.U16 [R7], R0 ;  /* 0x0000000007007388 */ /* 0x0041e80000000400 */
[----:B---3--:R1:W-:Y:S04]  /*04f0*/  STS.U16 [R7+0x40], R2 ;  /* 0x0000400207007388 */ /* 0x0083e80000000400 */
[----:B----4-:R2:W-:Y:S01]  /*0500*/  STS.U16 [R7+0x80], R3 ;  /* 0x0000800307007388 */ /* 0x0105e20000000400 */
[----:B0-----:R-:W-:-:S03]  /*0510*/  PRMT R0, RZ, 0x7610, R0 ;  /* 0x00007610ff007816 */ /* 0x001fc60000000000 */
[----:B------:R-:W-:Y:S01]  /*0520*/  STS.U16 [R7+0xc0], R6 ;  /* 0x0000c00607007388 */ /* 0x000fe20000000400 */
[----:B------:R-:W-:-:S06]  /*0530*/  NOP ;  /* 0x0000000000007918 */ /* 0x000fcc0000000000 */
[----:B------:R-:W0:Y:S01]  /*0540*/  LDS.64 R48, [R23.X8] ;  /* 0x0000000017307984 */ /* 0x000e220000008a00 */
        /* <DEDUP_REMOVED lines=9> */
[--C-:B0-----:R-:W-:Y:S01]  /*05e0*/  PRMT R46, RZ, 0x5410, R48.reuse ;  /* 0x00005410ff2e7816 */ /* 0x101fe20000000030 */
[----:B------:R-:W-:Y:S01]  /*05f0*/  IMAD.MOV.U32 R6, RZ, RZ, c[0x0][0x16c] ;  /* 0x00005b00ff067624 */ /* 0x000fe200078e00ff */
[----:B------:R-:W-:Y:S01]  /*0600*/  PRMT R48, RZ, 0x7610, R48 ;  /* 0x00007610ff307816 */ /* 0x000fe20000000030 */
[----:B------:R-:W-:Y:S01]  /*0610*/  UMOV UR4, URZ ;  /* 0x0000003f00047c82 */ /* 0x000fe20008000000 */
[--C-:B------:R-:W-:Y:S01]  /*0620*/  PRMT R45, RZ, 0x5410, R49.reuse ;  /* 0x00005410ff2d7816 */ /* 0x100fe20000000031 */
[----:B------:R-:W-:Y:S01]  /*0630*/  BSSY B0, `(.L_x_5079) ;  /* 0x000003d000007945 */ /* 0x000fe20003800000 */
[----:B------:R-:W-:Y:S01]  /*0640*/  PRMT R47, RZ, 0x7610, R49 ;  /* 0x00007610ff2f7816 */ /* 0x000fe20000000031 */
[-C--:B-----5:R-:W-:Y:S01]  /*0650*/  FMUL.FTZ R15, R46, R27.reuse ;  /* 0x0000001b2e0f7220 */ /* 0x0a0fe20000410000 */
[----:B------:R-:W-:Y:S01]  /*0660*/  ISETP.GE.AND P4, PT, R6, 0x1, PT ;  /* 0x000000010600780c */ /* 0x000fe20003f86270 */
[----:B------:R-:W-:Y:S01]  /*0670*/  FMUL.FTZ R13, R45, R27 ;  /* 0x0000001b2d0d7220 */ /* 0x000fe20000410000 */
[----:B--2---:R-:W-:Y:S04]  /*0680*/  STS.U16 [R7+0x40], R10 ;  /* 0x0000400a07007388 */ /* 0x004fe80000000400 */
[----:B---3--:R-:W-:Y:S04]  /*0690*/  STS.U16 [R7], R8 ;  /* 0x0000000807007388 */ /* 0x008fe80000000400 */
[----:B----4-:R0:W-:Y:S04]  /*06a0*/  STS.U16 [R7+0x80], R12 ;  /* 0x0000800c07007388 */ /* 0x0101e80000000400 */
[----:B------:R1:W-:Y:S01]  /*06b0*/  STS.U16 [R7+0xc0], R0 ;  /* 0x0000c00007007388 */ /* 0x0003e20000000400 */
[----:B------:R-:W-:-:S06]  /*06c0*/  NOP ;  /* 0x0000000000007918 */ /* 0x000fcc0000000000 */
[----:B------:R-:W2:Y:S01]  /*06d0*/  LDS.64 R36, [R23.X8] ;  /* 0x0000000017247984 */ /* 0x000ea20000008a00 */
[-C--:B0-----:R-:W-:Y:S02]  /*06e0*/  FMUL.FTZ R12, R48, R27.reuse ;  /* 0x0000001b300c7220 */ /* 0x081fe40000410000 */
[----:B-1----:R-:W-:Y:S01]  /*06f0*/  FMUL.FTZ R0, R47, R27 ;  /* 0x0000001b2f007220 */ /* 0x002fe20000410000 */
[--C-:B--2---:R-:W-:Y:S02]  /*0700*/  PRMT R7, RZ, 0x5410, R36.reuse ;  /* 0x00005410ff077816 */ /* 0x104fe40000000024 */
[----:B------:R-:W-:Y:S02]  /*0710*/  PRMT R35, RZ, 0x7610, R36 ;  /* 0x00007610ff237816 */ /* 0x000fe40000000024 */
[--C-:B------:R-:W-:Y:S01]  /*0720*/  PRMT R9, RZ, 0x5410, R37.reuse ;  /* 0x00005410ff097816 */ /* 0x100fe20000000025 */
[--C-:B------:R-:W-:Y:S01]  /*0730*/  FADD.FTZ R36, R7, R26.reuse ;  /* 0x0000001a07247221 */ /* 0x100fe20000010000 */
[----:B------:R-:W-:Y:S01]  /*0740*/  PRMT R11, RZ, 0x7610, R37 ;  /* 0x00007610ff0b7816 */ /* 0x000fe20000000025 */
[----:B------:R-:W-:-:S02]  /*0750*/  FADD.FTZ R35, R35, R26 ;  /* 0x0000001a23237221 */ /* 0x000fc40000010000 */
[--C-:B------:R-:W-:Y:S01]  /*0760*/  FADD.FTZ R34, R9, R26.reuse ;  /* 0x0000001a09227221 */ /* 0x100fe20000010000 */
[----:B------:R-:W-:Y:S01]  /*0770*/  FSETP.GTU.FTZ.AND P1, PT, R36, 20, PT ;  /* 0x41a000002400780b */ /* 0x000fe20003f3c000 */
[----:B------:R-:W-:Y:S01]  /*0780*/  FADD.FTZ R32, R11, R26 ;  /* 0x0000001a0b207221 */ /* 0x000fe20000010000 */
[----:B------:R-:W-:Y:S02]  /*0790*/  FSETP.GTU.FTZ.AND P2, PT, R35, 20, PT ;  /* 0x41a000002300780b */ /* 0x000fe40003f5c000 */
[----:B------:R-:W-:Y:S02]  /*07a0*/  ISETP.EQ.OR P1, PT, RZ, UR5, P1 ;  /* 0x00000005ff007c0c */ /* 0x000fe40008f22670 */
[----:B------:R-:W-:Y:S02]  /*07b0*/  FSETP.GTU.FTZ.AND P3, PT, R34, 20, PT ;  /* 0x41a000002200780b */ /* 0x000fe40003f7c000 */
[----:B------:R-:W-:Y:S02]  /*07c0*/  FSETP.GTU.FTZ.AND P0, PT, R32, 20, PT ;  /* 0x41a000002000780b */ /* 0x000fe40003f1c000 */
[----:B------:R-:W-:-:S02]  /*07d0*/  ISETP.EQ.OR P2, PT, RZ, UR5, P2 ;  /* 0x00000005ff007c0c */ /* 0x000fc40009742670 */
        /* <DEDUP_REMOVED lines=34> */
.L_x_5080:
[----:B------:R-:W-:Y:S05]  /*0a00*/  BSYNC B0 ;  /* 0x0000000000007941 */ /* 0x000fea0003800000 */
.L_x_5079:
        /* <DEDUP_REMOVED lines=33> */
.L_x_5082:
[----:B------:R-:W-:Y:S05]  /*0c20*/  BSYNC B0 ;  /* 0x0000000000007941 */ /* 0x000fea0003800000 */
.L_x_5081:
        /* <DEDUP_REMOVED lines=33> */
.L_x_5084:
[----:B------:R-:W-:Y:S05]  /*0e40*/  BSYNC B0 ;  /* 0x0000000000007941 */ /* 0x000fea0003800000 */
.L_x_5083:
        /* <DEDUP_REMOVED lines=33> */
.L_x_5086:
[----:B------:R-:W-:Y:S05]  /*1060*/  BSYNC B0 ;  /* 0x0000000000007941 */ /* 0x000fea0003800000 */
.L_x_5085:
[----:B------:R-:W-:Y:S06]  /*1070*/  BAR.SYNC.DEFER_BLOCKING 0x0 ;  /* 0x0000000000007b1d */ /* 0x000fec0000010000 */
[----:B------:R-:W-:Y:S05]  /*1080*/  @!P4 BRA `(.L_x_5087) ;  /* 0x000009500000c947 */ /* 0x000fea0003800000 */
[----:B------:R-:W0:Y:S01]  /*1090*/  S2R R29, SR_CTAID.Y ;  /* 0x00000000001d7919 */ /* 0x000e220000002600 */
[----:B------:R-:W-:Y:S01]  /*10a0*/  MOV R31, 0x8 ;  /* 0x00000008001f7802 */ /* 0x000fe20000000f00 */
        /* <DEDUP_REMOVED lines=9> */
[----:B------:R-:W-:Y:S02]  /*1140*/  IMAD.MOV.U32 R59, RZ, RZ, RZ ;  /* 0x000000ffff3b7224 */ /* 0x000fe400078e00ff */
[C---:B0-----:R-:W-:Y:S02]  /*1150*/  IMAD R43, R29.reuse, c[0x0][0x184], R8 ;  /* 0x000061001d2b7a24 */ /* 0x041fe400078e0208 */
[----:B------:R-:W-:Y:S02]  /*1160*/  IMAD R41, R29, c[0x0][0x1bc], R10 ;  /* 0x00006f001d297a24 */ /* 0x000fe400078e020a */
[----:B-1----:R-:W-:Y:S02]  /*1170*/  IMAD R6, R25, c[0x0][0x164], R29 ;  /* 0x0000590019067a24 */ /* 0x002fe400078e021d */
[----:B------:R-:W-:Y:S02]  /*1180*/  IMAD R39, R29, c[0x0][0x19c], R38 ;  /* 0x000067001d277a24 */ /* 0x000fe400078e0226 */
[----:B------:R-:W-:-:S02]  /*1190*/  IMAD R6, R6, c[0x0][0x174], RZ ;  /* 0x00005d0006067a24 */ /* 0x000fc400078e02ff */
[----:B------:R-:W-:-:S04]  /*11a0*/  IMAD.WIDE.U32 R10, R29, c[0x0][0x198], RZ ;  /* 0x000066001d0a7a25 */ /* 0x000fc800078e00ff */
[----:B------:R-:W-:Y:S02]  /*11b0*/  IMAD R6, R6, c[0x0][0x16c], RZ ;  /* 0x00005b0006067a24 */ /* 0x000fe400078e02ff */
[----:B------:R-:W-:-:S04]  /*11c0*/  IMAD.WIDE.U32 R8, R29, c[0x0][0x1b8], RZ ;  /* 0x00006e001d087a25 */ /* 0x000fc800078e00ff */
[----:B------:R-:W-:Y:S01]  /*11d0*/  IMAD.WIDE R30, R6, R31, c[0x0][0x260] ;  /* 0x00009800061e7625 */ /* 0x000fe200078e021f */
[----:B------:R-:W-:Y:S02]  /*11e0*/  IADD3 R41, R9, R41, RZ ;  /* 0x0000002909297210 */ /* 0x000fe40007ffe0ff */
[----:B------:R-:W-:Y:S01]  /*11f0*/  LEA R38, P1, R8, c[0x0][0x230], 0x2 ;  /* 0x00008c0008267a11 */ /* 0x000fe200078210ff */
[----:B------:R-:W-:-:S03]  /*1200*/  IMAD.WIDE.U32 R6, R29, c[0x0][0x180], RZ ;  /* 0x000060001d067a25 */ /* 0x000fc600078e00ff */
[----:B------:R-:W-:Y:S01]  /*1210*/  LEA.HI.X R41, R8, c[0x0][0x234], R41, 0x2, P1 ;  /* 0x00008d0008297a11 */ /* 0x000fe200008f1429 */
[----:B------:R-:W-:Y:S02]  /*1220*/  IMAD.IADD R43, R7, 0x1, R43 ;  /* 0x00000001072b7824 */ /* 0x000fe400078e022b */
[----:B------:R-:W-:Y:S01]  /*1230*/  IMAD.IADD R7, R11, 0x1, R39 ;  /* 0x000000010b077824 */ /* 0x000fe200078e0227 */
[----:B------:R-:W-:Y:S01]  /*1240*/  LEA R39, P0, R6, c[0x0][0x220], 0x2 ;  /* 0x0000880006277a11 */ /* 0x000fe200078010ff */
[----:B------:R-:W-:Y:S01]  /*1250*/  IMAD.WIDE R30, R37, 0x8, R30 ;  /* 0x00000008251e7825 */ /* 0x000fe200078e021e */
[----:B------:R-:W-:Y:S02]  /*1260*/  LEA R37, P2, R10, c[0x0][0x228], 0x2 ;  /* 0x00008a000a257a11 */ /* 0x000fe400078410ff */
[----:B------:R-:W-:Y:S02]  /*1270*/  LEA.HI.X R42, R6, c[0x0][0x224], R43, 0x2, P0 ;  /* 0x00008900062a7a11 */ /* 0x000fe400000f142b */
[----:B------:R-:W-:-:S02]  /*1280*/  LEA.HI.X R44, R10, c[0x0][0x22c], R7, 0x2, P2 ;  /* 0x00008b000a2c7a11 */ /* 0x000fc400010f1407 */
[----:B------:R-:W-:Y:S02]  /*1290*/  MOV R43, R30 ;  /* 0x0000001e002b7202 */ /* 0x000fe40000000f00 */
.L_x_5088:
[----:B------:R-:W-:Y:S01]  /*12a0*/  MOV R6, R39 ;  /* 0x0000002700067202 */ /* 0x000fe20000000f00 */
[----:B------:R-:W-:-:S05]  /*12b0*/  IMAD.MOV.U32 R7, RZ, RZ, R42 ;  /* 0x000000ffff077224 */ /* 0x000fca00078e002a */
[----:B------:R0:W2:Y:S01]  /*12c0*/  LDG.E R10, [R6.64] ;  /* 0x00000006060a7981 */ /* 0x0000a2000c1e1900 */
[----:B------:R-:W-:Y:S01]  /*12d0*/  MOV R8, R37 ;  /* 0x0000002500087202 */ /* 0x000fe20000000f00 */
[----:B------:R-:W-:Y:S02]  /*12e0*/  IMAD.MOV.U32 R9, RZ, RZ, R44 ;  /* 0x000000ffff097224 */ /* 0x000fe400078e002c */
[----:B------:R-:W1:Y:S04]  /*12f0*/  S2R R30, SR_TID.X ;  /* 0x00000000001e7919 */ /* 0x000e680000002100 */
[----:B------:R3:W4:Y:S01]  /*1300*/  LDG.E R50, [R8.64] ;  /* 0x0000000608327981 */ /* 0x000722000c1e1900 */
[----:B0-----:R-:W-:Y:S01]  /*1310*/  MOV R6, R38 ;  /* 0x0000002600067202 */ /* 0x001fe20000000f00 */
[----:B------:R-:W-:-:S05]  /*1320*/  IMAD.MOV.U32 R7, RZ, RZ, R41 ;  /* 0x000000ffff077224 */ /* 0x000fca00078e0029 */
[----:B------:R1:W4:Y:S01]  /*1330*/  LDG.E R49, [R6.64] ;  /* 0x0000000606317981 */ /* 0x000322000c1e1900 */
[-C--:B------:R-:W-:Y:S02]  /*1340*/  ISETP.GE.U32.AND P1, PT, R19, R33.reuse, PT ;  /* 0x000000211300720c */ /* 0x080fe40003f26070 */
[----:B------:R-:W-:Y:S02]  /*1350*/  ISETP.GE.U32.AND P2, PT, R18, R33, PT ;  /* 0x000000211200720c */ /* 0x000fe40003f46070 */
[----:B-1----:R-:W-:-:S04]  /*1360*/  SHF.L.U32 R6, R30, 0x2, RZ ;  /* 0x000000021e067819 */ /* 0x002fc800000006ff */
[----:B------:R-:W-:Y:S02]  /*1370*/  ISETP.GE.U32.AND P0, PT, R6, R33, PT ;  /* 0x000000210600720c */ /* 0x000fe40003f06070 */
[----:B------:R-:W-:Y:S02]  /*1380*/  FSEL R51, R48, RZ, !P1 ;  /* 0x000000ff30337208 */ /* 0x000fe40004800000 */
        /* <DEDUP_REMOVED lines=41> */
[----:B------:R-:W-:Y:S01]  /*1620*/  ISETP.NE.AND P0, PT, R24, RZ, PT ;  /* 0x000000ff1800720c */ /* 0x000fe20003f05270 */
[----:B------:R-:W-:-:S03]  /*1630*/  HFMA2.MMA R8, -RZ, RZ, 1.875, 0 ;  /* 0x3f800000ff087435 */ /* 0x000fc600000001ff */
[----:B------:R-:W-:Y:S01]  /*1640*/  ISETP.EQ.OR P0, PT, R20, RZ, P0 ;  /* 0x000000ff1400720c */ /* 0x000fe20000702670 */
[----:B------:R-:W-:-:S12]  /*1650*/  IMAD.MOV.U32 R9, RZ, RZ, RZ ;  /* 0x000000ffff097224 */ /* 0x000fd800078e00ff */
        /* <DEDUP_REMOVED lines=22> */
[----:B------:R-:W-:Y:S02]  /*17c0*/  FMUL.FTZ R10, R10, R8 ;  /* 0x000000080a0a7220 */ /* 0x000fe40000410000 */
[----:B-1----:R-:W-:Y:S02]  /*17d0*/  @!P2 IMAD.MOV.U32 R62, RZ, RZ, R9 ;  /* 0x000000ffff3ea224 */ /* 0x002fe400078e0009 */
[----:B------:R-:W-:Y:S01]  /*17e0*/  IMAD.MOV.U32 R8, RZ, RZ, c[0x0][0x1c0] ;  /* 0x00007000ff087624 */ /* 0x000fe200078e00ff */
[----:B------:R-:W-:-:S02]  /*17f0*/  MOV R9, c[0x0][0x1c4] ;  /* 0x0000710000097a02 */ /* 0x000fc40000000f00 */
[----:B------:R-:W-:Y:S01]  /*1800*/  IADD3 R59, R59, 0x1, RZ ;  /* 0x000000013b3b7810 */ /* 0x000fe20007ffe0ff */
[----:B------:R-:W-:Y:S01]  /*1810*/  @!P1 IMAD.MOV.U32 R6, RZ, RZ, R43 ;  /* 0x000000ffff069224 */ /* 0x000fe200078e002b */
[----:B------:R-:W-:Y:S01]  /*1820*/  @!P1 MOV R7, R31 ;  /* 0x0000001f00079202 */ /* 0x000fe20000000f00 */
[----:B------:R0:W-:Y:S01]  /*1830*/  @!P1 STS.64 [UR4+0x130], R10 ;  /* 0x0001300aff009988 */ /* 0x0001e20008000a04 */
[----:B------:R-:W-:-:S03]  /*1840*/  IMAD.MOV.U32 R63, RZ, RZ, c[0x0][0x1a0] ;  /* 0x00006800ff3f7624 */ /* 0x000fc600078e00ff */
[----:B------:R0:W-:Y:S01]  /*1850*/  @!P1 STG.E.64 [R6.64], R10 ;  /* 0x0000000a06009986 */ /* 0x0001e2000c101b06 */
[----:B--2---:R-:W-:Y:S01]  /*1860*/  @P0 FFMA.FTZ R62, R61, R60, R62 ;  /* 0x0000003c3d3e0223 */ /* 0x004fe2000001003e */
[----:B------:R-:W-:-:S03]  /*1870*/  LEA R38, P0, R8, R38, 0x2 ;  /* 0x0000002608267211 */ /* 0x000fc600078010ff */
[----:B------:R-:W-:Y:S01]  /*1880*/  FFMA.FTZ R62, R55, R62, R52 ;  /* 0x0000003e373e7223 */ /* 0x000fe20000010034 */
[----:B------:R-:W-:Y:S01]  /*1890*/  LEA.HI.X R41, R8, R41, R9, 0x2, P0 ;  /* 0x0000002908297211 */ /* 0x000fe200000f1409 */
[----:B------:R-:W-:Y:S01]  /*18a0*/  IMAD.MOV.U32 R52, RZ, RZ, c[0x0][0x188] ;  /* 0x00006200ff347624 */ /* 0x000fe200078e00ff */
[----:B------:R-:W-:Y:S01]  /*18b0*/  ISETP.GE.AND P0, PT, R59, c[0x0][0x16c], PT ;  /* 0x00005b003b007a0c */ /* 0x000fe20003f06270 */
[----:B------:R-:W-:Y:S01]  /*18c0*/  FFMA.FTZ R54, R54, R62, R51 ;  /* 0x0000003e36367223 */ /* 0x000fe20000010033 */
        /* <DEDUP_REMOVED lines=14> */
[----:B------:R-:W-:Y:S02]  /*19b0*/  FFMA.FTZ R0, R49, R56, R0 ;  /* 0x0000003831007223 */ /* 0x000fe40000010000 */
[----:B------:R-:W-:Y:S01]  /*19c0*/  IMAD.X R31, RZ, RZ, R31, P1 ;  /* 0x000000ffff1f7224 */ /* 0x000fe200008e061f */
[----:B0-----:R-:W-:Y:S05]  /*19d0*/  @!P0 BRA `(.L_x_5088) ;  /* 0xfffff8c000008947 */ /* 0x001fea000383ffff */
.L_x_5087:
[----:B------:R-:W-:Y:S01]  /*19e0*/  BAR.SYNC.DEFER_BLOCKING 0x0 ;  /* 0x0000000000007b1d */ /* 0x000fe20000010000 */
[----:B------:R-:W-:Y:S01]  /*19f0*/  ISETP.NE.AND P0, PT, R30, RZ, PT ;  /* 0x000000ff1e00720c */ /* 0x000fe20003f05270 */
[----:B------:R-:W-:Y:S01]  /*1a00*/  IMAD.WIDE.U32 R10, R25, c[0x0][0x200], RZ ;  /* 0x00008000190a7a25 */ /* 0x000fe200078e00ff */
[----:B------:R-:W-:-:S02]  /*1a10*/  F2FP.BF16.PACK_AB R6, R12, R15 ;  /* 0x0000000f0c06723e */ /* 0x000fc400000010ff */
[----:B------:R-:W-:Y:S01]  /*1a20*/  F2FP.BF16.PACK_AB R7, R0, R13 ;  /* 0x0000000d0007723e */ /* 0x000fe200000010ff */
[----:B------:R-:W-:Y:S01]  /*1a30*/  BSSY B0, `(.L_x_5089) ;  /* 0x0000023000007945 */ /* 0x000fe20003800000 */
[----:B------:R-:W-:Y:S02]  /*1a40*/  SHF.L.U32 R31, R23, 0x1, RZ ;  /* 0x00000001171f7819 */ /* 0x000fe400000006ff */
[----:B------:R-:W-:Y:S02]  /*1a50*/  MOV R37, 0xffffff80 ;  /* 0xffffff8000257802 */ /* 0x000fe40000000f00 */
[----:B------:R-:W-:-:S03]  /*1a60*/  LOP3.LUT R36, R22, 0x20, RZ, 0xfc, !PT ;  /* 0x0000002016247812 */ /* 0x000fc600078efcff */
[----:B------:R-:W-:Y:S02]  /*1a70*/  @!P0 IMAD.MOV.U32 R9, RZ, RZ, -0x80 ;  /* 0xffffff80ff098424 */ /* 0x000fe400078e00ff */
[C---:B------:R-:W-:Y:S02]  /*1a80*/  IMAD R37, R20.reuse, R37, c[0x0][0x168] ;  /* 0x00005a0014257624 */ /* 0x040fe400078e0225 */
[----:B------:R-:W-:-:S03]  /*1a90*/  @!P0 IMAD R9, R20, R9, c[0x0][0x168] ;  /* 0x00005a0014098624 */ /* 0x000fc600078e0209 */
[----:B------:R-:W-:Y:S01]  /*1aa0*/  ISETP.GE.AND P1, PT, R22, R37, PT ;  /* 0x000000251600720c */ /* 0x000fe20003f26270 */
[----:B------:R0:W-:Y:S01]  /*1ab0*/  STS.64 [R23.X8], R6 ;  /* 0x0000000617007388 */ /* 0x0001e20000008a00 */
[----:B------:R-:W-:-:S06]  /*1ac0*/  NOP ;  /* 0x0000000000007918 */ /* 0x000fcc0000000000 */
[----:B------:R-:W-:Y:S04]  /*1ad0*/  LDS.U16 R39, [R31] ;  /* 0x000000001f277984 */ /* 0x000fe80000000400 */
[----:B------:R-:W-:Y:S01]  /*1ae0*/  LDS.U16 R41, [R31+0x40] ;  /* 0x000040001f297984 */ /* 0x000fe20000000400 */
[----:B0-----:R-:W-:-:S03]  /*1af0*/  IMAD R6, R40, c[0x0][0x200], RZ ;  /* 0x0000800028067a24 */ /* 0x001fc600078e02ff */
[----:B------:R-:W-:Y:S01]  /*1b00*/  LDS.U16 R45, [R31+0x80] ;  /* 0x000080001f2d7984 */ /* 0x000fe20000000400 */
[----:B------:R-:W-:Y:S02]  /*1b10*/  IMAD R35, R25, c[0x0][0x204], R6 ;  /* 0x0000810019237a24 */ /* 0x000fe400078e0206 */
[----:B------:R-:W-:Y:S01]  /*1b20*/  IMAD.SHL.U32 R6, R20, 0x80, RZ ;  /* 0x0000008014067824 */ /* 0x000fe200078e00ff */
[----:B------:R-:W-:Y:S02]  /*1b30*/  LDS.U16 R43, [R31+0xc0] ;  /* 0x0000c0001f2b7984 */ /* 0x000fe40000000400 */
[----:B------:R-:W-:Y:S02]  /*1b40*/  IADD3 R11, R11, R35, RZ ;  /* 0x000000230b0b7210 */ /* 0x000fe40007ffe0ff */
[----:B------:R0:W-:Y:S01]  /*1b50*/  @!P0 STS [0x100], R9 ;  /* 0x00010009ff008388 */ /* 0x0001e20000000800 */
[----:B------:R-:W-:-:S03]  /*1b60*/  SHF.R.S32.HI R7, RZ, 0x1f, R6 ;  /* 0x0000001fff077819 */ /* 0x000fc60000011406 */
[----:B------:R-:W-:Y:S01]  /*1b70*/  BAR.SYNC.DEFER_BLOCKING 0x0 ;  /* 0x0000000000007b1d */ /* 0x000fe20000010000 */
[----:B------:R-:W-:-:S05]  /*1b80*/  IADD3 R8, P3, R22, R6, RZ ;  /* 0x0000000616087210 */ /* 0x000fca0007f7e0ff */
[----:B0-----:R-:W-:Y:S01]  /*1b90*/  IMAD.X R9, R21, 0x1, R7, P3 ;  /* 0x0000000115097824 */ /* 0x001fe200018e0607 */
[----:B------:R-:W0:Y:S02]  /*1ba0*/  LDS R47, [0x100] ;  /* 0x00010000ff2f7984 */ /* 0x000e240000000800 */
[----:B0-----:R-:W-:-:S13]  /*1bb0*/  ISETP.GE.AND P2, PT, R22, R47, PT ;  /* 0x0000002f1600720c */ /* 0x001fda0003f46270 */
        /* <DEDUP_REMOVED lines=10> */
.L_x_5090:
[----:B------:R-:W-:Y:S05]  /*1c60*/  BSYNC B0 ;  /* 0x0000000000007941 */ /* 0x000fea0003800000 */
.L_x_5089:
[----:B0-----:R-:W-:Y:S01]  /*1c70*/  IMAD R34, R28, c[0x0][0x208], RZ ;  /* 0x000082001c227a24 */ /* 0x001fe200078e02ff */
[C---:B------:R-:W-:Y:S01]  /*1c80*/  SHF.L.U32 R38, R36.reuse, 0x1, RZ ;  /* 0x0000000124267819 */ /* 0x040fe200000006ff */
[C---:B------:R-:W-:Y:S01]  /*1c90*/  IMAD.WIDE.U32 R10, R29.reuse, c[0x0][0x208], R10 ;  /* 0x000082001d0a7a25 */ /* 0x040fe200078e000a */
[----:B------:R-:W-:Y:S02]  /*1ca0*/  SHF.L.U64.HI R39, R36, 0x1, R21 ;  /* 0x0000000124277819 */ /* 0x000fe40000010215 */
[----:B------:R-:W-:Y:S01]  /*1cb0*/  IADD3 R42, P3, R38, c[0x0][0x258], RZ ;  /* 0x00009600262a7a10 */ /* 0x000fe20007f7e0ff */
[----:B------:R-:W-:Y:S01]  /*1cc0*/  IMAD R51, R29, c[0x0][0x20c], R34 ;  /* 0x000083001d337a24 */ /* 0x000fe200078e0222 */
[----:B------:R-:W-:Y:S01]  /*1cd0*/  IADD3 R44, P2, R6, R10, RZ ;  /* 0x0000000a062c7210 */ /* 0x000fe20007f5e0ff */
[----:B------:R-:W-:Y:S01]  /*1ce0*/  IMAD R32, R40, c[0x0][0x1f0], RZ ;  /* 0x00007c0028207a24 */ /* 0x000fe200078e02ff */
[----:B------:R-:W-:Y:S01]  /*1cf0*/  ISETP.GE.AND P4, PT, R16, R47, PT ;  /* 0x0000002f1000720c */ /* 0x000fe20003f86270 */
[----:B------:R-:W-:Y:S01]  /*1d00*/  IMAD.WIDE.U32 R34, R25, c[0x0][0x1f0], RZ ;  /* 0x00007c0019227a25 */ /* 0x000fe200078e00ff */
[----:B------:R-:W-:-:S02]  /*1d10*/  IADD3.X R46, R7, R51, R11, P2, !PT ;  /* 0x00000033072e7210 */ /* 0x000fc400017fe40b */
[----:B------:R-:W-:Y:S01]  /*1d20*/  IADD3.X R11, R39, c[0x0][0x25c], RZ, P3, !PT ;  /* 0x00009700270b7a10 */ /* 0x000fe20001ffe4ff */
[C---:B------:R-:W-:Y:S01]  /*1d30*/  IMAD R49, R25.reuse, c[0x0][0x1f4], R32 ;  /* 0x00007d0019317a24 */ /* 0x040fe200078e0220 */
[-C--:B------:R-:W-:Y:S01]  /*1d40*/  ISETP.GE.AND P3, PT, R36, R47.reuse, PT ;  /* 0x0000002f2400720c */ /* 0x080fe20003f66270 */
[----:B------:R-:W-:Y:S01]  /*1d50*/  @!P1 IMAD.WIDE.U32 R32, R25, c[0x0][0x1f0], R6 ;  /* 0x00007c0019209a25 */ /* 0x000fe200078e0006 */
[----:B------:R-:W-:Y:S02]  /*1d60*/  ISETP.GE.AND P2, PT, R14, R47, PT ;  /* 0x0000002f0e00720c */ /* 0x000fe40003f46270 */
[----:B------:R-:W-:Y:S01]  /*1d70*/  LEA R10, P5, R44, R42, 0x1 ;  /* 0x0000002a2c0a7211 */ /* 0x000fe200078a08ff */
[----:B------:R-:W-:Y:S01]  /*1d80*/  IMAD.IADD R35, R35, 0x1, R49 ;  /* 0x0000000123237824 */ /* 0x000fe200078e0231 */
[----:B------:R-:W-:Y:S01]  /*1d90*/  @!P1 IADD3 R33, R49, R33, RZ ;  /* 0x0000002131219210 */ /* 0x000fe20007ffe0ff */
[----:B------:R-:W-:Y:S01]  /*1da0*/  IMAD R42, R28, c[0x0][0x1f8], RZ ;  /* 0x00007e001c2a7a24 */ /* 0x000fe200078e02ff */
[----:B------:R-:W-:Y:S01]  /*1db0*/  LEA.HI.X R11, R44, R11, R46, 0x1, P5 ;  /* 0x0000000b2c0b7211 */ /* 0x000fe200028f0c2e */
[----:B------:R-:W-:Y:S01]  /*1dc0*/  IMAD.WIDE.U32 R34, R29, c[0x0][0x1f8], R34 ;  /* 0x00007e001d227a25 */ /* 0x000fe200078e0022 */
[----:B------:R-:W-:-:S02]  /*1dd0*/  PRMT R46, RZ, 0x7610, R46 ;  /* 0x00007610ff2e7816 */ /* 0x000fc4000000002e */
[----:B------:R-:W-:Y:S01]  /*1de0*/  PRMT R48, RZ, 0x7610, R48 ;  /* 0x00007610ff307816 */ /* 0x000fe20000000030 */
[----:B------:R-:W-:Y:S01]  /*1df0*/  @!P4 STG.E.U16 [R10.64+0x40], R45 ;  /* 0x0000402d0a00c986 */ /* 0x000fe2000c101506 */
[----:B------:R-:W-:-:S03]  /*1e00*/  @!P1 IMAD.WIDE.U32 R32, R29, c[0x0][0x1f8], R32 ;  /* 0x00007e001d209a25 */ /* 0x000fc600078e0020 */
[----:B------:R-:W-:Y:S01]  /*1e10*/  @!P3 STG.E.U16 [R10.64], R41 ;  /* 0x000000290a00b986 */ /* 0x000fe2000c101506 */
[----:B------:R-:W-:Y:S01]  /*1e20*/  IMAD R49, R29, c[0x0][0x1fc], R42 ;  /* 0x00007f001d317a24 */ /* 0x000fe200078e022a */
[----:B------:R-:W-:Y:S02]  /*1e30*/  IADD3 R42, P5, R6, R34, RZ ;  /* 0x00000022062a7210 */ /* 0x000fe40007fbe0ff */
[----:B------:R-:W-:Y:S04]  /*1e40*/  @!P2 STG.E.U16 [R10.64+0x80], R43 ;  /* 0x0000802b0a00a986 */ /* 0x000fe8000c101506 */
[----:B------:R-:W-:Y:S01]  /*1e50*/  BAR.SYNC.DEFER_BLOCKING 0x0 ;  /* 0x0000000000007b1d */ /* 0x000fe20000010000 */
[----:B------:R-:W-:Y:S02]  /*1e60*/  @!P1 IADD3 R44, P4, R22, R32, RZ ;  /* 0x00000020162c9210 */ /* 0x000fe40007f9e0ff */
[----:B------:R-:W-:-:S02]  /*1e70*/  IADD3.X R35, R7, R49, R35, P5, !PT ;  /* 0x0000003107237210 */ /* 0x000fc40002ffe423 */
[----:B------:R-:W-:Y:S02]  /*1e80*/  IADD3 R34, P5, R38, c[0x0][0x268], RZ ;  /* 0x00009a0026227a10 */ /* 0x000fe40007fbe0ff */
[----:B------:R-:W-:Y:S02]  /*1e90*/  @!P1 IADD3.X R47, R21, R33, R49, P4, !PT ;  /* 0x00000021152f9210 */ /* 0x000fe400027fe431 */
[-C--:B------:R-:W-:Y:S02]  /*1ea0*/  ISETP.GE.AND P3, PT, R16, R37.reuse, PT ;  /* 0x000000251000720c */ /* 0x080fe40003f66270 */
[-C--:B------:R-:W-:Y:S02]  /*1eb0*/  ISETP.GE.AND P2, PT, R14, R37.reuse, PT ;  /* 0x000000250e00720c */ /* 0x080fe40003f46270 */
[----:B------:R-:W-:Y:S02]  /*1ec0*/  ISETP.GE.AND P4, PT, R36, R37, PT ;  /* 0x000000252400720c */ /* 0x000fe40003f86270 */
[----:B------:R-:W-:-:S02]  /*1ed0*/  IADD3.X R33, R39, c[0x0][0x26c], RZ, P5, !PT ;  /* 0x00009b0027217a10 */ /* 0x000fc40002ffe4ff */
[----:B------:R-:W-:Y:S02]  /*1ee0*/  LEA R34, P6, R42, R34, 0x1 ;  /* 0x000000222a227211 */ /* 0x000fe400078c08ff */
[----:B------:R-:W-:Y:S02]  /*1ef0*/  @!P1 LEA R32, P5, R44, c[0x0][0x268], 0x1 ;  /* 0x00009a002c209a11 */ /* 0x000fe400078a08ff */
[----:B------:R-:W-:Y:S02]  /*1f00*/  LEA.HI.X R35, R42, R33, R35, 0x1, P6 ;  /* 0x000000212a237211 */ /* 0x000fe400030f0c23 */
[----:B------:R-:W-:Y:S02]  /*1f10*/  @!P1 LEA.HI.X R33, R44, c[0x0][0x26c], R47, 0x1, P5 ;  /* 0x00009b002c219a11 */ /* 0x000fe400028f0c2f */
[----:B------:R-:W-:Y:S01]  /*1f20*/  PRMT R44, RZ, 0x7610, R44 ;  /* 0x00007610ff2c7816 */ /* 0x000fe2000000002c */
[----:B------:R-:W2:Y:S01]  /*1f30*/  @!P3 LDG.E.U16 R46, [R34.64+0x40] ;  /* 0x00004006222eb981 */ /* 0x000ea2000c1e1500 */
[----:B------:R-:W-:-:S03]  /*1f40*/  PRMT R42, RZ, 0x7610, R42 ;  /* 0x00007610ff2a7816 */ /* 0x000fc6000000002a */
[----:B------:R-:W3:Y:S04]  /*1f50*/  @!P2 LDG.E.U16 R48, [R34.64+0x80] ;  /* 0x000080062230a981 */ /* 0x000ee8000c1e1500 */
[----:B------:R-:W4:Y:S04]  /*1f60*/  @!P4 LDG.E.U16 R44, [R34.64] ;  /* 0x00000006222cc981 */ /* 0x000f28000c1e1500 */
[----:B------:R-:W5:Y:S01]  /*1f70*/  @!P1 LDG.E.U16 R42, [R32.64] ;  /* 0x00000006202a9981 */ /* 0x000f62000c1e1500 */
[----:B------:R-:W-:Y:S03]  /*1f80*/  BSSY B0, `(.L_x_5091) ;  /* 0x000003e000007945 */ /* 0x000fe60003800000 */
[----:B--2---:R-:W-:Y:S04]  /*1f90*/  STS.U16 [R31+0x80], R46 ;  /* 0x0000802e1f007388 */ /* 0x004fe80000000400 */
[----:B---3--:R-:W-:Y:S04]  /*1fa0*/  STS.U16 [R31+0xc0], R48 ;  /* 0x0000c0301f007388 */ /* 0x008fe80000000400 */
[----:B----4-:R-:W-:Y:S04]  /*1fb0*/  STS.U16 [R31+0x40], R44 ;  /* 0x0000402c1f007388 */ /* 0x010fe80000000400 */
[----:B-----5:R-:W-:Y:S01]  /*1fc0*/  STS.U16 [R31], R42 ;  /* 0x0000002a1f007388 */ /* 0x020fe20000000400 */
[----:B------:R-:W-:-:S06]  /*1fd0*/  NOP ;  /* 0x0000000000007918 */ /* 0x000fcc0000000000 */
[----:B------:R-:W0:Y:S02]  /*1fe0*/  LDS.64 R10, [R23.X8] ;  /* 0x00000000170a7984 */ /* 0x000e240000008a00 */
[--C-:B0-----:R-:W-:Y:S02]  /*1ff0*/  PRMT R33, RZ, 0x7610, R10.reuse ;  /* 0x00007610ff217816 */ /* 0x101fe4000000000a */
[----:B------:R-:W-:Y:S02]  /*2000*/  PRMT R32, RZ, 0x5410, R10 ;  /* 0x00005410ff207816 */ /* 0x000fe4000000000a */
[--C-:B------:R-:W-:Y:S02]  /*2010*/  PRMT R35, RZ, 0x5410, R11.reuse ;  /* 0x00005410ff237816 */ /* 0x100fe4000000000b */
[----:B------:R-:W-:Y:S01]  /*2020*/  PRMT R44, RZ, 0x7610, R11 ;  /* 0x00007610ff2c7816 */ /* 0x000fe2000000000b */
[----:B------:R-:W-:Y:S02]  /*2030*/  FMUL.FTZ R34, R33, -1.4426950216293334961 ;  /* 0xbfb8aa3b21227820 */ /* 0x000fe40000410000 */
[----:B------:R-:W-:-:S02]  /*2040*/  FMUL.FTZ R41, R32, -1.4426950216293334961 ;  /* 0xbfb8aa3b20297820 */ /* 0x000fc40000410000 */
[----:B------:R-:W-:Y:S02]  /*2050*/  FMUL.FTZ R43, R35, -1.4426950216293334961 ;  /* 0xbfb8aa3b232b7820 */ /* 0x000fe40000410000 */
[----:B------:R-:W-:Y:S01]  /*2060*/  FMUL.FTZ R42, R44, -1.4426950216293334961 ;  /* 0xbfb8aa3b2c2a7820 */ /* 0x000fe20000410000 */
[----:B------:R-:W0:Y:S08]  /*2070*/  MUFU.EX2 R34, R34 ;  /* 0x0000002200227308 */ /* 0x000e300000000800 */
[----:B------:R-:W1:Y:S08]  /*2080*/  MUFU.EX2 R41, R41 ;  /* 0x0000002900297308 */ /* 0x000e700000000800 */
[----:B------:R-:W2:Y:S08]  /*2090*/  MUFU.EX2 R43, R43 ;  /* 0x0000002b002b7308 */ /* 0x000eb00000000800 */
[----:B------:R-:W3:Y:S01]  /*20a0*/  MUFU.EX2 R42, R42 ;  /* 0x0000002a002a7308 */ /* 0x000ee20000000800 */
[----:B0-----:R-:W-:-:S02]  /*20b0*/  FADD.FTZ R11, R34, 1 ;  /* 0x3f800000220b7421 */ /* 0x001fc40000010000 */
[----:B-1----:R-:W-:Y:S02]  /*20c0*/  FADD.FTZ R10, R41, 1 ;  /* 0x3f800000290a7421 */ /* 0x002fe40000010000 */
[----:B--2---:R-:W-:-:S03]  /*20d0*/  FADD.FTZ R34, R43, 1 ;  /* 0x3f8000002b227421 */ /* 0x004fc60000010000 */
[----:B------:R-:W-:Y:S01]  /*20e0*/  MUFU.RCP R45, R10 ;  /* 0x0000000a002d7308 */ /* 0x000fe20000001000 */
[----:B---3--:R-:W-:-:S07]  /*20f0*/  FADD.FTZ R41, R42, 1 ;  /* 0x3f8000002a297421 */ /* 0x008fce0000010000 */
[----:B------:R-:W0:Y:S08]  /*2100*/  MUFU.RCP R34, R34 ;  /* 0x0000002200227308 */ /* 0x000e300000001000 */
[----:B------:R-:W1:Y:S08]  /*2110*/  MUFU.RCP R46, R11 ;  /* 0x0000000b002e7308 */ /* 0x000e700000001000 */
[----:B------:R-:W2:Y:S01]  /*2120*/  MUFU.RCP R41, R41 ;  /* 0x0000002900297308 */ /* 0x000ea20000001000 */
[----:B0-----:R-:W-:-:S02]  /*2130*/  FMUL.FTZ R42, R35, R34 ;  /* 0x00000022232a7220 */ /* 0x001fc40000410000 */
[----:B------:R-:W-:Y:S02]  /*2140*/  FMUL.FTZ R32, R32, R45 ;  /* 0x0000002d20207220 */ /* 0x000fe40000410000 */
[----:B-1----:R-:W-:Y:S02]  /*2150*/  FMUL.FTZ R33, R33, R46 ;  /* 0x0000002e21217220 */ /* 0x002fe40000410000 */
[----:B------:R-:W-:Y:S01]  /*2160*/  FMUL.FTZ R32, R32, R15 ;  /* 0x0000000f20207220 */ /* 0x000fe20000410000 */
[----:B------:R-:W-:Y:S01]  /*2170*/  BAR.SYNC.DEFER_BLOCKING 0x0 ;  /* 0x0000000000007b1d */ /* 0x000fe20000010000 */
[----:B------:R-:W-:Y:S02]  /*2180*/  FMUL.FTZ R33, R33, R12 ;  /* 0x0000000c21217220 */ /* 0x000fe40000410000 */
[----:B--2---:R-:W-:Y:S02]  /*2190*/  FMUL.FTZ R35, R44, R41 ;  /* 0x000000292c237220 */ /* 0x004fe40000410000 */
[----:B------:R-:W-:-:S02]  /*21a0*/  FMUL.FTZ R42, R42, R13 ;  /* 0x0000000d2a2a7220 */ /* 0x000fc40000410000 */
[----:B------:R-:W-:Y:S01]  /*21b0*/  FMUL.FTZ R35, R35, R0 ;  /* 0x0000000023237220 */ /* 0x000fe20000410000 */
[----:B------:R-:W-:-:S04]  /*21c0*/  F2FP.BF16.PACK_AB R10, R33, R32 ;  /* 0x00000020210a723e */ /* 0x000fc800000010ff */
[----:B------:R-:W-:-:S05]  /*21d0*/  F2FP.BF16.PACK_AB R11, R35, R42 ;  /* 0x0000002a230b723e */ /* 0x000fca00000010ff */
[----:B------:R0:W-:Y:S01]  /*21e0*/  STS.64 [R23.X8], R10 ;  /* 0x0000000a17007388 */ /* 0x0001e20000008a00 */
[----:B------:R-:W-:-:S06]  /*21f0*/  NOP ;  /* 0x0000000000007918 */ /* 0x000fcc0000000000 */
[----:B------:R-:W-:Y:S04]  /*2200*/  LDS.U16 R15, [R31] ;  /* 0x000000001f0f7984 */ /* 0x000fe80000000400 */
[----:B------:R-:W-:Y:S04]  /*2210*/  LDS.U16 R33, [R31+0x40] ;  /* 0x000040001f217984 */ /* 0x000fe80000000400 */
[----:B------:R-:W-:Y:S04]  /*2220*/  LDS.U16 R35, [R31+0x80] ;  /* 0x000080001f237984 */ /* 0x000fe80000000400 */
[----:B------:R-:W-:Y:S04]  /*2230*/  LDS.U16 R41, [R31+0xc0] ;  /* 0x0000c0001f297984 */ /* 0x000fe80000000400 */
[----:B------:R-:W-:Y:S04]  /*2240*/  @!P0 STS [0x100], R37 ;  /* 0x00010025ff008388 */ /* 0x000fe80000000800 */
[----:B------:R-:W-:Y:S06]  /*2250*/  BAR.SYNC.DEFER_BLOCKING 0x0 ;  /* 0x0000000000007b1d */ /* 0x000fec0000010000 */
[----:B------:R-:W1:Y:S01]  /*2260*/  LDS R43, [0x100] ;  /* 0x00010000ff2b7984 */ /* 0x000e620000000800 */
[----:B------:R-:W-:-:S02]  /*2270*/  IMAD R0, R40, c[0x0][0x210], RZ ;  /* 0x0000840028007a24 */ /* 0x000fc400078e02ff */
[----:B0-----:R-:W-:-:S04]  /*2280*/  IMAD.WIDE.U32 R10, R25, c[0x0][0x210], RZ ;  /* 0x00008400190a7a25 */ /* 0x001fc800078e00ff */
        /* <DEDUP_REMOVED lines=13> */
.L_x_5092:
[----:B------:R-:W-:Y:S05]  /*2360*/  BSYNC B0 ;  /* 0x0000000000007941 */ /* 0x000fea0003800000 */
.L_x_5091:
[----:B------:R-:W-:Y:S01]  /*2370*/  MOV R8, R10 ;  /* 0x0000000a00087202 */ /* 0x000fe20000000f00 */
[----:B------:R-:W-:Y:S01]  /*2380*/  IMAD.MOV.U32 R9, RZ, RZ, R45 ;  /* 0x000000ffff097224 */ /* 0x000fe200078e002d */
[----:B------:R-:W-:Y:S01]  /*2390*/  IADD3 R38, P4, R38, c[0x0][0x270], RZ ;  /* 0x00009c0026267a10 */ /* 0x000fe20007f9e0ff */
[----:B------:R-:W-:Y:S01]  /*23a0*/  IMAD R0, R28, c[0x0][0x218], RZ ;  /* 0x000086001c007a24 */ /* 0x000fe200078e02ff */
[----:B------:R-:W-:Y:S01]  /*23b0*/  ISETP.GE.AND P0, PT, R36, R43, PT ;  /* 0x0000002b2400720c */ /* 0x000fe20003f06270 */
[----:B------:R-:W-:Y:S01]  /*23c0*/  IMAD.WIDE.U32 R8, R29, c[0x0][0x218], R8 ;  /* 0x000086001d087a25 */ /* 0x000fe200078e0008 */
[----:B------:R-:W-:Y:S02]  /*23d0*/  IADD3.X R39, R39, c[0x0][0x274], RZ, P4, !PT ;  /* 0x00009d0027277a10 */ /* 0x000fe400027fe4ff */
[----:B------:R-:W-:Y:S01]  /*23e0*/  IADD3 R20, R20, 0x1, RZ ;  /* 0x0000000114147810 */ /* 0x000fe20007ffe0ff */
[----:B------:R-:W-:Y:S01]  /*23f0*/  IMAD R11, R29, c[0x0][0x21c], R0 ;  /* 0x000087001d0b7a24 */ /* 0x000fe200078e0200 */
[----:B------:R-:W-:-:S02]  /*2400*/  IADD3 R0, P3, R6, R8, RZ ;  /* 0x0000000806007210 */ /* 0x000fc40007f7e0ff */
[----:B------:R-:W-:Y:S02]  /*2410*/  ISETP.GE.AND P1, PT, R16, R43, PT ;  /* 0x0000002b1000720c */ /* 0x000fe40003f26270 */
[----:B------:R-:W-:Y:S02]  /*2420*/  IADD3.X R7, R7, R11, R9, P3, !PT ;  /* 0x0000000b07077210 */ /* 0x000fe40001ffe409 */
[----:B------:R-:W-:Y:S02]  /*2430*/  LEA R6, P3, R0, R38, 0x1 ;  /* 0x0000002600067211 */ /* 0x000fe400078608ff */
        /* <DEDUP_REMOVED lines=12> */
.L_x_5093:
[----:B------:R-:W-:Y:S05]  /*2500*/  EXIT ;  /* 0x000000000000794d */ /* 0x000fea0003800000 */
.L_x_5095:
        /* <DEDUP_REMOVED lines=15> */
.L_x_5465:


//--------------------- .text._Z25selective_scan_fwd_kernelI32Selective_Scan_fwd_kernel_traitsILi32ELi4ELi1ELb0ELb0ELb1ELb0EN3c108BFloat16EfEEv13SSMParamsBase --------------------------
	.section	.text._Z25selective_scan_fwd_kernelI32Selective_Scan_fwd_kernel_traitsILi32ELi4ELi1ELb0ELb0ELb1ELb0EN3c108BFloat16EfEEv13SSMParamsBase,"ax",@progbits
	.sectioninfo	@"SHI_REGISTERS=70"
	.align	128
        .global         _Z25selective_scan_fwd_kernelI32Selective_Scan_fwd_kernel_traitsILi32ELi4ELi1ELb0ELb0ELb1ELb0EN3c108BFloat16EfEEv13SSMParamsBase
        .type           _Z25selective_scan_fwd_kernelI32Selective_Scan_fwd_kernel_traitsILi32ELi4ELi1ELb0ELb0ELb1ELb0EN3c108BFloat16EfEEv13SSMParamsBase,@function
        .size           _Z25selective_scan_fwd_kernelI32Selective_Scan_fwd_kernel_traitsILi32ELi4ELi1ELb0ELb0ELb1ELb0EN3c108BFloat16EfEEv13SSMParamsBase,(.L_x_5466 - _Z25selective_scan_fwd_kernelI32Selective_Scan_fwd_kernel_traitsILi32ELi4ELi1ELb0ELb0ELb1ELb0EN3c108BFloat16EfEEv13SSMParamsBase)
        .other          _Z25selective_scan_fwd_kernelI32Selective_Scan_fwd_kernel_traitsILi32ELi4ELi1ELb0ELb0ELb1ELb0EN3c108BFloat16EfEEv13SSMParamsBase,@"STO_CUDA_ENTRY STV_DEFAULT"
_Z25selective_scan_fwd_kernelI32Selective_Scan_fwd_kernel_traitsILi32ELi4ELi1ELb0ELb0ELb1ELb0EN3c108BFloat16EfEEv13SSMParamsBase:
.text._Z25selective_scan_fwd_kernelI32Selective_Scan_fwd_kernel_traitsILi32ELi4ELi1ELb0ELb0ELb1ELb0EN3c108BFloat16EfEEv13SSMParamsBase:
        /* <DEDUP_REMOVED lines=21> */
[----:B-1----:R-:W-:Y:S01]  /*0150*/  HFMA2.MMA R10, -RZ, RZ, 0, 0 ;  /* 0x00000000ff0a7435 */ /* 0x002fe200000001ff */
[----:B--2---:R-:W-:-:S04]  /*0160*/  IMAD.MOV R14, RZ, RZ, -R11 ;  /* 0x000000ffff0e7224 */ /* 0x004fc800078e0a0b */
[----:B------:R-:W-:-:S05]  /*0170*/  IMAD R5, R14, R13, RZ ;  /* 0x0000000d0e057224 */ /* 0x000fca00078e02ff */
[----:B------:R-:W-:Y:S02]  /*0180*/  IMAD.HI.U32 R11, R11, R5, R10 ;  /* 0x000000050b0b7227 */ /* 0x000fe400078e000a */
[----:B------:R-:W1:Y:S01]  /*0190*/  S2R R5, SR_CTAID.X ;  /* 0x0000000000057919 */ /* 0x000e620000002500 */
[----:B0-----:R-:W-:Y:S02]  /*01a0*/  MOV R9, c[0x0][0x174] ;  /* 0x00005d0000097a02 */ /* 0x001fe40000000f00 */
[----:B------:R-:W-:Y:S02]  /*01b0*/  IABS R8, R0 ;  /* 0x0000000000087213 */ /* 0x000fe40000000000 */
[----:B------:R-:W-:-:S03]  /*01c0*/  ISETP.GE.AND P0, PT, R9, 0x1, PT ;  /* 0x000000010900780c */ /* 0x000fc60003f06270 */
[----:B---3--:R-:W-:-:S04]  /*01d0*/  IMAD.HI.U32 R7, R11, R8, RZ ;  /* 0x000000080b077227 */ /* 0x008fc800078e00ff */
[----:B------:R-:W-:-:S04]  /*01e0*/  IMAD.MOV R6, RZ, RZ, -R7 ;  /* 0x000000ffff067224 */ /* 0x000fc800078e0a07 */
[----:B------:R-:W-:Y:S01]  /*01f0*/  IMAD R8, R13, R6, R8 ;  /* 0x000000060d087224 */ /* 0x000fe200078e0208 */
[----:B------:R-:W-:-:S04]  /*0200*/  LOP3.LUT R9, R0, c[0x0][0x178], RZ, 0x3c, !PT ;  /* 0x00005e0000097a12 */ /* 0x000fc800078e3cff */
[----:B------:R-:W-:Y:S02]  /*0210*/  ISETP.GT.U32.AND P1, PT, R13, R8, PT ;  /* 0x000000080d00720c */ /* 0x000fe40003f24070 */
[----:B-1----:R-:W-:Y:S01]  /*0220*/  SHF.R.S32.HI R6, RZ, 0x1f, R5 ;  /* 0x0000001fff067819 */ /* 0x002fe20000011405 */
[----:B------:R-:W-:Y:S10]  /*0230*/  @!P0 EXIT ;  /* 0x000000000000894d */ /* 0x000ff40003800000 */
[----:B------:R-:W-:Y:S01]  /*0240*/  @!P1 IMAD.IADD R8, R8, 0x1, -R13 ;  /* 0x0000000108089824 */ /* 0x000fe200078e0a0d */
[----:B------:R-:W0:Y:S01]  /*0250*/  S2R R54, SR_TID.X ;  /* 0x0000000000367919 */ /* 0x000e220000002100 */
[----:B------:R-:W-:Y:S01]  /*0260*/  IMAD R15, R3, c[0x0][0x1d8], RZ ;  /* 0x00007600030f7a24 */ /* 0x000fe200078e02ff */
[----:B------:R-:W-:Y:S01]  /*0270*/  @!P1 IADD3 R7, R7, 0x1, RZ ;  /* 0x0000000107079810 */ /* 0x000fe20007ffe0ff */
[----:B------:R-:W-:Y:S01]  /*0280*/  IMAD R10, R6, c[0x0][0x1b0], RZ ;  /* 0x00006c00060a7a24 */ /* 0x000fe200078e02ff */
[----:B------:R-:W-:Y:S01]  /*0290*/  ISETP.GE.U32.AND P0, PT, R8, R13, PT ;  /* 0x0000000d0800720c */ /* 0x000fe20003f06070 */
[C---:B------:R-:W-:Y:S01]  /*02a0*/  IMAD R15, R0.reuse, c[0x0][0x1dc], R15 ;  /* 0x00007700000f7a24 */ /* 0x040fe200078e020f */
[----:B------:R-:W-:Y:S01]  /*02b0*/  ISETP.GE.AND P2, PT, R9, RZ, PT ;  /* 0x000000ff0900720c */ /* 0x000fe20003f46270 */
[----:B------:R-:W-:Y:S01]  /*02c0*/  IMAD.WIDE.U32 R8, R0, c[0x0][0x1d8], RZ ;  /* 0x0000760000087a25 */ /* 0x000fe200078e00ff */
[----:B------:R-:W-:-:S03]  /*02d0*/  ISETP.NE.AND P1, PT, RZ, c[0x0][0x178], PT ;  /* 0x00005e00ff007a0c */ /* 0x000fc60003f25270 */
[----:B------:R-:W-:Y:S02]  /*02e0*/  IMAD R17, R3, c[0x0][0x1e8], RZ ;  /* 0x00007a0003117a24 */ /* 0x000fe400078e02ff */
[----:B------:R-:W-:Y:S02]  /*02f0*/  IMAD.IADD R9, R9, 0x1, R15 ;  /* 0x0000000109097824 */ /* 0x000fe400078e020f */
[----:B------:R-:W-:Y:S02]  /*0300*/  IMAD R19, R5, c[0x0][0x1b4], R10 ;  /* 0x00006d0005137a24 */ /* 0x000fe400078e020a */
[----:B------:R-:W-:Y:S01]  /*0310*/  @P0 IADD3 R7, R7, 0x1, RZ ;  /* 0x0000000107070810 */ /* 0x000fe20007ffe0ff */
[----:B------:R-:W-:-:S04]  /*0320*/  IMAD.WIDE.U32 R10, R0, c[0x0][0x1e8], RZ ;  /* 0x00007a00000a7a25 */ /* 0x000fc800078e00ff */
[----:B------:R-:W-:Y:S02]  /*0330*/  IMAD.MOV.U32 R15, RZ, RZ, R7 ;  /* 0x000000ffff0f7224 */ /* 0x000fe400078e0007 */
[----:B------:R-:W-:Y:S01]  /*0340*/  IMAD R17, R0, c[0x0][0x1ec], R17 ;  /* 0x00007b0000117a24 */ /* 0x000fe200078e0211 */
[C---:B0-----:R-:W-:Y:S01]  /*0350*/  LOP3.LUT R7, R54.reuse, 0x1f, RZ, 0xc0, !PT ;  /* 0x0000001f36077812 */ /* 0x041fe200078ec0ff */
[----:B------:R-:W-:Y:S01]  /*0360*/  IMAD.SHL.U32 R14, R54, 0x4, RZ ;  /* 0x00000004360e7824 */ /* 0x000fe200078e00ff */
[----:B------:R-:W-:Y:S01]  /*0370*/  @!P2 IADD3 R15, -R15, RZ, RZ ;  /* 0x000000ff0f0fa210 */ /* 0x000fe20007ffe1ff */
[----:B------:R-:W-:Y:S01]  /*0380*/  IMAD R16, R6, c[0x0][0x1d0], RZ ;  /* 0x0000740006107a24 */ /* 0x000fe200078e02ff */
[----:B------:R-:W-:Y:S01]  /*0390*/  @!P1 LOP3.LUT R15, RZ, c[0x0][0x178], RZ, 0x33, !PT ;  /* 0x00005e00ff0f9a12 */ /* 0x000fe200078e33ff */
[----:B------:R-:W-:Y:S01]  /*03a0*/  IMAD.WIDE.U32 R12, R5, c[0x0][0x1b0], RZ ;  /* 0x00006c00050c7a25 */ /* 0x000fe200078e00ff */
[----:B------:R-:W-:Y:S02]  /*03b0*/  IADD3 R11, R11, R17, RZ ;  /* 0x000000110b0b7210 */ /* 0x000fe40007ffe0ff */
[----:B------:R-:W-:Y:S01]  /*03c0*/  LOP3.LUT R34, R7, 0xffffff80, R14, 0xf8, !PT ;  /* 0xffffff8007227812 */ /* 0x000fe200078ef80e */
[----:B------:R-:W-:Y:S01]  /*03d0*/  IMAD.WIDE.U32 R8, R5, c[0x0][0x1d0], R8 ;  /* 0x0000740005087a25 */ /* 0x000fe200078e0008 */
[----:B------:R-:W-:-:S02]  /*03e0*/  IADD3 R13, R13, R19, RZ ;  /* 0x000000130d0d7210 */ /* 0x000fc40007ffe0ff */
[----:B------:R-:W-:Y:S01]  /*03f0*/  SHF.R.S32.HI R35, RZ, 0x1f, R34 ;  /* 0x0000001fff237819 */ /* 0x000fe20000011422 */
[C---:B------:R-:W-:Y:S01]  /*0400*/  IMAD R17, R5.reuse, c[0x0][0x1d4], R16 ;  /* 0x0000750005117a24 */ /* 0x040fe200078e0210 */
[----:B------:R-:W-:Y:S01]  /*0410*/  SHF.R.S32.HI R16, RZ, 0x1f, R15 ;  /* 0x0000001fff107819 */ /* 0x000fe2000001140f */
[----:B------:R-:W-:Y:S01]  /*0420*/  IMAD R18, R6, c[0x0][0x1e0], RZ ;  /* 0x0000780006127a24 */ /* 0x000fe200078e02ff */
[----:B------:R-:W-:Y:S01]  /*0430*/  IADD3 R29, P0, R34, R8, RZ ;  /* 0x00000008221d7210 */ /* 0x000fe20007f1e0ff */
[----:B------:R-:W-:-:S04]  /*0440*/  IMAD.WIDE.U32 R10, R5, c[0x0][0x1e0], R10 ;  /* 0x00007800050a7a25 */ /* 0x000fc800078e000a */
[----:B------:R-:W-:Y:S01]  /*0450*/  IMAD R19, R5, c[0x0][0x1e4], R18 ;  /* 0x0000790005137a24 */ /* 0x000fe200078e0212 */
[----:B------:R-:W-:Y:S01]  /*0460*/  IADD3 R27, P1, R34, R10, RZ ;  /* 0x0000000a221b7210 */ /* 0x000fe20007f3e0ff */
[----:B------:R-:W-:Y:S01]  /*0470*/  IMAD R18, R16, c[0x0][0x1c8], RZ ;  /* 0x0000720010127a24 */ /* 0x000fe200078e02ff */
[----:B------:R-:W-:Y:S01]  /*0480*/  IADD3.X R16, R35, R9, R17, P0, !PT ;  /* 0x0000000923107210 */ /* 0x000fe200007fe411 */
[----:B------:R-:W-:Y:S01]  /*0490*/  IMAD.WIDE.U32 R8, R15, c[0x0][0x1c8], R12 ;  /* 0x000072000f087a25 */ /* 0x000fe200078e000c */
[----:B------:R-:W-:Y:S02]  /*04a0*/  IADD3.X R10, R35, R11, R19, P1, !PT ;  /* 0x0000000b230a7210 */ /* 0x000fe40000ffe413 */
[----:B------:R-:W-:Y:S01]  /*04b0*/  LEA R25, P2, R27, c[0x0][0x248], 0x1 ;  /* 0x000092001b197a11 */ /* 0x000fe200078408ff */
[----:B------:R-:W-:Y:S01]  /*04c0*/  IMAD R15, R15, c[0x0][0x1cc], R18 ;  /* 0x000073000f0f7a24 */ /* 0x000fe200078e0212 */
[----:B------:R-:W-:Y:S01]  /*04d0*/  LEA R19, P0, R8, c[0x0][0x230], 0x1 ;  /* 0x00008c0008137a11 */ /* 0x000fe200078008ff */
[----:B------:R-:W-:Y:S01]  /*04e0*/  IMAD R11, R3, c[0x0][0x180], RZ ;  /* 0x00006000030b7a24 */ /* 0x000fe200078e02ff */
[----:B------:R-:W-:Y:S01]  /*04f0*/  LEA.HI.X R27, R27, c[0x0][0x24c], R10, 0x1, P2 ;  /* 0x000093001b1b7a11 */ /* 0x000fe200010f0c0a */
[----:B------:R-:W-:Y:S01]  /*0500*/  IMAD R10, R5, c[0x0][0x164], R0 ;  /* 0x00005900050a7a24 */ /* 0x000fe200078e0200 */
[----:B------:R-:W-:Y:S01]  /*0510*/  IADD3 R9, R9, R15, RZ ;  /* 0x0000000f09097210 */ /* 0x000fe20007ffe0ff */
[----:B------:R-:W-:Y:S01]  /*0520*/  IMAD R13, R3, c[0x0][0x198], RZ ;  /* 0x00006600030d7a24 */ /* 0x000fe200078e02ff */
[----:B------:R-:W-:Y:S01]  /*0530*/  LEA R28, P1, R29, c[0x0][0x240], 0x1 ;  /* 0x000090001d1c7a11 */ /* 0x000fe200078208ff */
[----:B------:R-:W-:Y:S01]  /*0540*/  IMAD.WIDE.U32 R32, R0, c[0x0][0x180], RZ ;  /* 0x0000600000207a25 */ /* 0x000fe200078e00ff */
[----:B------:R-:W-:-:S02]  /*0550*/  LEA.HI.X R20, R8, c[0x0][0x234], R9, 0x1, P0 ;  /* 0x00008d0008147a11 */ /* 0x000fc400000f0c09 */
[----:B------:R-:W0:Y:S01]  /*0560*/  S2R R8, SR_LANEID ;  /* 0x0000000000087919 */ /* 0x000e220000000000 */
[----:B------:R-:W-:Y:S01]  /*0570*/  IMAD R15, R0, c[0x0][0x184], R11 ;  /* 0x00006100000f7a24 */ /* 0x000fe200078e020b */
[----:B------:R-:W-:Y:S01]  /*0580*/  LEA.HI.X R29, R29, c[0x0][0x244], R16, 0x1, P1 ;  /* 0x000091001d1d7a11 */ /* 0x000fe200008f0c10 */
[----:B------:R-:W-:Y:S01]  /*0590*/  IMAD R10, R10, c[0x0][0x174], RZ ;  /* 0x00005d000a0a7a24 */ /* 0x000fe200078e02ff */
[----:B------:R-:W-:Y:S01]  /*05a0*/  IADD3 R11, R14, 0x1, RZ ;  /* 0x000000010e0b7810 */ /* 0x000fe20007ffe0ff */
[----:B------:R-:W-:Y:S01]  /*05b0*/  IMAD.WIDE.U32 R30, R0, c[0x0][0x198], RZ ;  /* 0x00006600001e7a25 */ /* 0x000fe200078e00ff */
[----:B------:R-:W-:Y:S02]  /*05c0*/  IADD3 R12, R14, 0x2, RZ ;  /* 0x000000020e0c7810 */ /* 0x000fe40007ffe0ff */
[----:B------:R-:W-:Y:S01]  /*05d0*/  IADD3 R15, R33, R15, RZ ;  /* 0x0000000f210f7210 */ /* 0x000fe20007ffe0ff */
[----:B------:R-:W-:Y:S01]  /*05e0*/  IMAD R17, R0, c[0x0][0x19c], R13 ;  /* 0x0000670000117a24 */ /* 0x000fe200078e020d */
[----:B------:R-:W-:Y:S01]  /*05f0*/  IADD3 R13, R14, 0x3, RZ ;  /* 0x000000030e0d7810 */ /* 0x000fe20007ffe0ff */
[----:B------:R-:W-:Y:S01]  /*0600*/  IMAD.MOV.U32 R9, RZ, RZ, RZ ;  /* 0x000000ffff097224 */ /* 0x000fe200078e00ff */
[----:B------:R-:W-:Y:S01]  /*0610*/  LOP3.LUT R14, R34, 0x20, RZ, 0xfc, !PT ;  /* 0x00000020220e7812 */ /* 0x000fe200078efcff */
[----:B------:R-:W-:Y:S01]  /*0620*/  IMAD R10, R10, c[0x0][0x16c], RZ ;  /* 0x00005b000a0a7a24 */ /* 0x000fe200078e02ff */
[C---:B------:R-:W-:Y:S01]  /*0630*/  LOP3.LUT R16, R34.reuse, 0x40, RZ, 0xfc, !PT ;  /* 0x0000004022107812 */ /* 0x040fe200078efcff */
[----:B------:R-:W-:Y:S01]  /*0640*/  IMAD.IADD R17, R31, 0x1, R17 ;  /* 0x000000011f117824 */ /* 0x000fe200078e0211 */
[----:B------:R-:W-:-:S02]  /*0650*/  LOP3.LUT R18, R34, 0x60, RZ, 0xfc, !PT ;  /* 0x0000006022127812 */ /* 0x000fc400078efcff */
.L_x_5111:
[----:B------:R-:W-:Y:S01]  /*0660*/  BAR.SYNC.DEFER_BLOCKING 0x0 ;  /* 0x0000000000007b1d */ /* 0x000fe20000010000 */
[----:B0-----:R-:W-:-:S02]  /*0670*/  MOV R22, 0xffffff80 ;  /* 0xffffff8000167802 */ /* 0x001fc40000000f00 */
[----:B------:R-:W-:Y:S02]  /*0680*/  PRMT R24, RZ, 0x7610, R24 ;  /* 0x00007610ff187816 */ /* 0x000fe40000000018 */
[----:B------:R-:W-:Y:S01]  /*0690*/  PRMT R26, RZ, 0x7610, R26 ;  /* 0x00007610ff1a7816 */ /* 0x000fe2000000001a */
        /* <DEDUP_REMOVED lines=11> */
[----:B0-----:R-:W-:Y:S01]  /*0750*/  IMAD.SHL.U32 R53, R8, 0x2, RZ ;  /* 0x0000000208357824 */ /* 0x001fe200078e00ff */
        /* <DEDUP_REMOVED lines=8> */
[----:B--2---:R-:W-:Y:S04]  /*07e0*/  STS.U16 [R53], R22 ;  /* 0x0000001635007388 */ /* 0x004fe80000000400 */
[----:B---3--:R-:W-:Y:S04]  /*07f0*/  STS.U16 [R53+0x40], R24 ;  /* 0x0000401835007388 */ /* 0x008fe80000000400 */
[----:B----4-:R0:W-:Y:S04]  /*0800*/  STS.U16 [R53+0x80], R26 ;  /* 0x0000801a35007388 */ /* 0x0101e80000000400 */
[----:B------:R-:W-:Y:S01]  /*0810*/  STS.U16 [R53+0xc0], R36 ;  /* 0x0000c02435007388 */ /* 0x000fe20000000400 */
[----:B------:R-:W-:-:S06]  /*0820*/  NOP ;  /* 0x0000000000007918 */ /* 0x000fcc0000000000 */
[----:B------:R-:W-:Y:S01]  /*0830*/  LDS.64 R36, [R8.X8] ;  /* 0x0000000008247984 */ /* 0x000fe20000008a00 */
[----:B0-----:R-:W-:-:S03]  /*0840*/  MOV R26, R25 ;  /* 0x00000019001a7202 */ /* 0x001fc60000000f00 */
        /* <DEDUP_REMOVED lines=61> */
.L_x_5097:
[----:B------:R-:W-:Y:S05]  /*0c20*/  BSYNC B0 ;  /* 0x0000000000007941 */ /* 0x000fea0003800000 */
.L_x_5096:
        /* <DEDUP_REMOVED lines=33> */
.L_x_5099:
[----:B------:R-:W-:Y:S05]  /*0e40*/  BSYNC B0 ;  /* 0x0000000000007941 */ /* 0x000fea0003800000 */
.L_x_5098:
        /* <DEDUP_REMOVED lines=33> */
.L_x_5101:
[----:B------:R-:W-:Y:S05]  /*1060*/  BSYNC B0 ;  /* 0x0000000000007941 */ /* 0x000fea0003800000 */
.L_x_5100:
        /* <DEDUP_REMOVED lines=33> */
.L_x_5103:
[----:B------:R-:W-:Y:S05]  /*1280*/  BSYNC B0 ;  /* 0x0000000000007941 */ /* 0x000fea0003800000 */
.L_x_5102:
[----:B------:R-:W-:Y:S01]  /*1290*/  IMAD.MOV.U32 R38, RZ, RZ, c[0x0][0x16c] ;  /* 0x00005b00ff267624 */ /* 0x000fe200078e00ff */
[--C-:B------:R-:W-:Y:S01]  /*12a0*/  PRMT R45, RZ, 0x5410, R36.reuse ;  /* 0x00005410ff2d7816 */ /* 0x100fe20000000024 */
[----:B------:R-:W-:Y:S01]  /*12b0*/  BAR.SYNC.DEFER_BLOCKING 0x0 ;  /* 0x0000000000007b1d */ /* 0x000fe20000010000 */
[----:B------:R-:W-:Y:S02]  /*12c0*/  PRMT R44, RZ, 0x7610, R36 ;  /* 0x00007610ff2c7816 */ /* 0x000fe40000000024 */
[----:B------:R-:W-:Y:S01]  /*12d0*/  ISETP.GE.AND P0, PT, R38, 0x1, PT ;  /* 0x000000012600780c */ /* 0x000fe20003f06270 */
[-C--:B------:R-:W-:Y:S01]  /*12e0*/  FMUL.FTZ R48, R45, R2.reuse ;  /* 0x000000022d307220 */ /* 0x080fe20000410000 */
[--C-:B------:R-:W-:Y:S01]  /*12f0*/  PRMT R47, RZ, 0x5410, R37.reuse ;  /* 0x00005410ff2f7816 */ /* 0x100fe20000000025 */
[----:B------:R-:W-:Y:S01]  /*1300*/  FMUL.FTZ R49, R44, R2 ;  /* 0x000000022c317220 */ /* 0x000fe20000410000 */
[----:B------:R-:W-:-:S03]  /*1310*/  PRMT R46, RZ, 0x7610, R37 ;  /* 0x00007610ff2e7816 */ /* 0x000fc60000000025 */
[-C--:B------:R-:W-:Y:S02]  /*1320*/  FMUL.FTZ R50, R47, R2.reuse ;  /* 0x000000022f327220 */ /* 0x080fe40000410000 */
[----:B------:R-:W-:-:S04]  /*1330*/  FMUL.FTZ R51, R46, R2 ;  /* 0x000000022e337220 */ /* 0x000fc80000410000 */
[----:B------:R-:W-:Y:S05]  /*1340*/  @!P0 BRA `(.L_x_5104) ;  /* 0x000009e000008947 */ /* 0x000fea0003800000 */
[----:B------:R-:W-:Y:S01]  /*1350*/  ISETP.NE.AND P0, PT, R7, RZ, PT ;  /* 0x000000ff0700720c */ /* 0x000fe20003f05270 */
[----:B------:R-:W-:-:S03]  /*1360*/  HFMA2.MMA R52, -RZ, RZ, 0, 0 ;  /* 0x00000000ff347435 */ /* 0x000fc600000001ff */
[----:B------:R-:W-:-:S07]  /*1370*/  ISETP.EQ.OR P0, PT, R9, RZ, P0 ;  /* 0x000000ff0900720c */ /* 0x000fce0000702670 */
.L_x_5107:
[----:B------:R-:W-:Y:S01]  /*1380*/  SHF.R.S32.HI R43, RZ, 0x1f, R52 ;  /* 0x0000001fff2b7819 */ /* 0x000fe20000011434 */
[----:B------:R-:W-:Y:S01]  /*1390*/  IMAD.MOV.U32 R36, RZ, RZ, -0x80 ;  /* 0xffffff80ff247424 */ /* 0x000fe200078e00ff */
[----:B------:R-:W-:Y:S02]  /*13a0*/  PRMT R62, RZ, 0x7610, R62 ;  /* 0x00007610ff3e7816 */ /* 0x000fe4000000003e */
[----:B------:R-:W-:Y:S01]  /*13b0*/  PRMT R42, RZ, 0x7610, R42 ;  /* 0x00007610ff2a7816 */ /* 0x000fe2000000002a */
[----:B------:R-:W-:Y:S01]  /*13c0*/  IMAD R39, R43, c[0x0][0x1c0], RZ ;  /* 0x000070002b277a24 */ /* 0x000fe200078e02ff */
[----:B------:R-:W-:Y:S01]  /*13d0*/  PRMT R58, RZ, 0x7610, R58 ;  /* 0x00007610ff3a7816 */ /* 0x000fe2000000003a */
[----:B------:R-:W-:Y:S01]  /*13e0*/  IMAD R21, R9, R36, c[0x0][0x168] ;  /* 0x00005a0009157624 */ /* 0x000fe200078e0224 */
[----:B------:R-:W-:Y:S01]  /*13f0*/  PRMT R56, RZ, 0x7610, R56 ;  /* 0x00007610ff387816 */ /* 0x000fe20000000038 */
[----:B------:R-:W-:-:S03]  /*1400*/  IMAD.WIDE.U32 R36, R52, c[0x0][0x1c0], R34 ;  /* 0x0000700034247a25 */ /* 0x000fc600078e0022 */
[----:B------:R-:W-:Y:S01]  /*1410*/  ISETP.GE.AND P1, PT, R34, R21, PT ;  /* 0x000000152200720c */ /* 0x000fe20003f26270 */
[----:B------:R-:W-:Y:S01]  /*1420*/  IMAD R39, R52, c[0x0][0x1c4], R39 ;  /* 0x0000710034277a24 */ /* 0x000fe200078e0227 */
[----:B------:R-:W-:Y:S01]  /*1430*/  LEA R38, P5, R36, R19, 0x1 ;  /* 0x0000001324267211 */ /* 0x000fe200078a08ff */
[----:B------:R-:W-:Y:S01]  /*1440*/  IMAD R41, R43, c[0x0][0x188], RZ ;  /* 0x000062002b297a24 */ /* 0x000fe200078e02ff */
[----:B------:R-:W-:Y:S02]  /*1450*/  ISETP.GE.AND P4, PT, R18, R21, PT ;  /* 0x000000151200720c */ /* 0x000fe40003f86270 */
[----:B------:R-:W-:Y:S02]  /*1460*/  IADD3 R37, R37, R39, RZ ;  /* 0x0000002725257210 */ /* 0x000fe40007ffe0ff */
[----:B------:R-:W-:Y:S02]  /*1470*/  ISETP.GE.AND P2, PT, R14, R21, PT ;  /* 0x000000150e00720c */ /* 0x000fe40003f46270 */
[----:B------:R-:W-:Y:S01]  /*1480*/  LEA.HI.X R39, R36, R20, R37, 0x1, P5 ;  /* 0x0000001424277211 */ /* 0x000fe200028f0c25 */
[----:B------:R-:W-:Y:S01]  /*1490*/  IMAD.MOV.U32 R36, RZ, RZ, R32 ;  /* 0x000000ffff247224 */ /* 0x000fe200078e0020 */
[----:B------:R-:W-:Y:S01]  /*14a0*/  MOV R37, R15 ;  /* 0x0000000f00257202 */ /* 0x000fe20000000f00 */
[----:B------:R-:W-:Y:S01]  /*14b0*/  IMAD R41, R52, c[0x0][0x18c], R41 ;  /* 0x0000630034297a24 */ /* 0x000fe200078e0229 */
[----:B------:R-:W-:Y:S01]  /*14c0*/  ISETP.GE.AND P3, PT, R16, R21, PT ;  /* 0x000000151000720c */ /* 0x000fe20003f66270 */
[----:B------:R0:W2:Y:S02]  /*14d0*/  @!P1 LDG.E.U16 R62, [R38.64] ;  /* 0x00000004263e9981 */ /* 0x0000a4000c1e1500 */
[----:B------:R-:W-:-:S02]  /*14e0*/  IMAD.WIDE.U32 R36, R52, c[0x0][0x188], R36 ;  /* 0x0000620034247a25 */ /* 0x000fc400078e0024 */
[----:B------:R0:W3:Y:S02]  /*14f0*/  @!P4 LDG.E.U16 R42, [R38.64+0xc0] ;  /* 0x0000c004262ac981 */ /* 0x0000e4000c1e1500 */
[----:B------:R-:W-:Y:S01]  /*1500*/  IMAD.IADD R37, R37, 0x1, R41 ;  /* 0x0000000125257824 */ /* 0x000fe200078e0229 */
[C---:B------:R-:W-:Y:S01]  /*1510*/  LEA R40, P1, R36.reuse, c[0x0][0x220], 0x2 ;  /* 0x0000880024287a11 */ /* 0x040fe200078210ff */
[----:B------:R0:W4:Y:S03]  /*1520*/  @!P2 LDG.E.U16 R58, [R38.64+0x40] ;  /* 0x00004004263aa981 */ /* 0x000126000c1e1500 */
[----:B------:R-:W-:Y:S01]  /*1530*/  LEA.HI.X R41, R36, c[0x0][0x224], R37, 0x2, P1 ;  /* 0x0000890024297a11 */ /* 0x000fe200008f1425 */
[----:B------:R0:W2:Y:S04]  /*1540*/  @!P3 LDG.E.U16 R56, [R38.64+0x80] ;  /* 0x000080042638b981 */ /* 0x0000a8000c1e1500 */
[----:B------:R-:W2:Y:S01]  /*1550*/  LDG.E R40, [R40.64] ;  /* 0x0000000428287981 */ /* 0x000ea2000c1e1900 */
[----:B------:R-:W-:Y:S01]  /*1560*/  MOV R36, R30 ;  /* 0x0000001e00247202 */ /* 0x000fe20000000f00 */
[----:B------:R-:W-:-:S02]  /*1570*/  IMAD R43, R43, c[0x0][0x1a0], RZ ;  /* 0x000068002b2b7a24 */ /* 0x000fc400078e02ff */
[----:B------:R-:W-:Y:S02]  /*1580*/  IMAD.MOV.U32 R37, RZ, RZ, R17 ;  /* 0x000000ffff257224 */ /* 0x000fe400078e0011 */
[C---:B------:R-:W-:Y:S02]  /*1590*/  IMAD R43, R52.reuse, c[0x0][0x1a4], R43 ;  /* 0x00006900342b7a24 */ /* 0x040fe400078e022b */
[----:B------:R-:W-:Y:S01]  /*15a0*/  IMAD.WIDE.U32 R36, R52, c[0x0][0x1a0], R36 ;  /* 0x0000680034247a25 */ /* 0x000fe200078e0024 */
[----:B------:R-:W1:Y:S03]  /*15b0*/  S2R R54, SR_TID.X ;  /* 0x0000000000367919 */ /* 0x000e660000002100 */
[----:B------:R-:W-:Y:S01]  /*15c0*/  IMAD.IADD R37, R37, 0x1, R43 ;  /* 0x0000000125257824 */ /* 0x000fe200078e022b */
[----:B0-----:R-:W-:-:S04]  /*15d0*/  LEA R38, P1, R36, c[0x0][0x228], 0x2 ;  /* 0x00008a0024267a11 */ /* 0x001fc800078210ff */
[----:B------:R-:W-:Y:S02]  /*15e0*/  LEA.HI.X R39, R36, c[0x0][0x22c], R37, 0x2, P1 ;  /* 0x00008b0024277a11 */ /* 0x000fe400008f1425 */
[----:B------:R-:W-:Y:S01]  /*15f0*/  SHF.L.U32 R53, R8, 0x1, RZ ;  /* 0x0000000108357819 */ /* 0x000fe200000006ff */
[----:B------:R-:W-:Y:S01]  /*1600*/  FMUL.FTZ R61, R45, R22 ;  /* 0x000000162d3d7220 */ /* 0x000fe20000410000 */
[-C--:B------:R-:W-:Y:S01]  /*1610*/  ISETP.GE.U32.AND P2, PT, R11, R21.reuse, PT ;  /* 0x000000150b00720c */ /* 0x080fe20003f46070 */
[----:B------:R-:W-:Y:S01]  /*1620*/  FMUL.FTZ R59, R47, R24 ;  /* 0x000000182f3b7220 */ /* 0x000fe20000410000 */
[----:B------:R-:W-:Y:S01]  /*1630*/  ISETP.GE.U32.AND P3, PT, R12, R21, PT ;  /* 0x000000150c00720c */ /* 0x000fe20003f66070 */
[----:B------:R-:W-:-:S03]  /*1640*/  FMUL.FTZ R57, R46, R25 ;  /* 0x000000192e397220 */ /* 0x000fc60000410000 */
[----:B------:R-:W-:Y:S01]  /*1650*/  FSEL R59, R59, RZ, !P3 ;  /* 0x000000ff3b3b7208 */ /* 0x000fe20005800000 */
[----:B------:R-:W-:Y:S02]  /*1660*/  IMAD.SHL.U32 R55, R52, 0x8, RZ ;  /* 0x0000000834377824 */ /* 0x000fe400078e00ff */
[----:B--2---:R-:W-:-:S04]  /*1670*/  FMUL.FTZ R36, R40, 1.4426950216293334961 ;  /* 0x3fb8aa3b28247820 */ /* 0x004fc80000410000 */
[C---:B------:R-:W-:Y:S02]  /*1680*/  FMUL.FTZ R40, R36.reuse, R23 ;  /* 0x0000001724287220 */ /* 0x040fe40000410000 */
[C---:B------:R-:W-:Y:S02]  /*1690*/  FMUL.FTZ R37, R36.reuse, R22 ;  /* 0x0000001624257220 */ /* 0x040fe40000410000 */
[C---:B------:R-:W-:Y:S02]  /*16a0*/  FMUL.FTZ R41, R36.reuse, R24 ;  /* 0x0000001824297220 */ /* 0x040fe40000410000 */
[----:B------:R-:W0:Y:S01]  /*16b0*/  MUFU.EX2 R40, R40 ;  /* 0x0000002800287308 */ /* 0x000e220000000800 */
[----:B------:R-:W-:Y:S01]  /*16c0*/  FMUL.FTZ R36, R36, R25 ;  /* 0x0000001924247220 */ /* 0x000fe20000410000 */
[----:B---3--:R1:W-:Y:S06]  /*16d0*/  STS.U16 [R53+0xc0], R42 ;  /* 0x0000c02a35007388 */ /* 0x0083ec0000000400 */
[----:B------:R-:W2:Y:S01]  /*16e0*/  MUFU.EX2 R37, R37 ;  /* 0x0000002500257308 */ /* 0x000ea20000000800 */
[----:B------:R3:W-:Y:S01]  /*16f0*/  STS.U16 [R53], R62 ;  /* 0x0000003e35007388 */ /* 0x0007e20000000400 */
[----:B-1----:R-:W-:-:S06]  /*1700*/  SHF.L.U32 R42, R54, 0x2, RZ ;  /* 0x00000002362a7819 */ /* 0x002fcc00000006ff */
[----:B------:R-:W1:Y:S01]  /*1710*/  MUFU.EX2 R41, R41 ;  /* 0x0000002900297308 */ /* 0x000e620000000800 */
[----:B------:R-:W-:Y:S01]  /*1720*/  ISETP.GE.U32.AND P1, PT, R42, R21, PT ;  /* 0x000000152a00720c */ /* 0x000fe20003f26070 */
[----:B---3--:R-:W-:-:S06]  /*1730*/  FMUL.FTZ R62, R44, R23 ;  /* 0x000000172c3e7220 */ /* 0x008fcc0000410000 */
[----:B------:R-:W3:Y:S01]  /*1740*/  MUFU.EX2 R36, R36 ;  /* 0x0000002400247308 */ /* 0x000ee20000000800 */
[----:B------:R-:W-:Y:S02]  /*1750*/  FSEL R61, R61, RZ, !P1 ;  /* 0x000000ff3d3d7208 */ /* 0x000fe40004800000 */
[----:B------:R-:W-:Y:S02]  /*1760*/  FSEL R62, R62, RZ, !P2 ;  /* 0x000000ff3e3e7208 */ /* 0x000fe40005000000 */
[----:B0-----:R-:W-:Y:S02]  /*1770*/  FSEL R63, R40, 1, !P2 ;  /* 0x3f800000283f7808 */ /* 0x001fe40005000000 */
[----:B--2---:R-:W-:Y:S01]  /*1780*/  FSEL R64, R37, 1, !P1 ;  /* 0x3f80000025407808 */ /* 0x004fe20004800000 */
[----:B----4-:R1:W-:Y:S01]  /*1790*/  STS.U16 [R53+0x40], R58 ;  /* 0x0000403a35007388 */ /* 0x0103e20000000400 */
[----:B------:R-:W-:Y:S01]  /*17a0*/  ISETP.GE.U32.AND P1, PT, R13, R21, PT ;  /* 0x000000150d00720c */ /* 0x000fe20003f26070 */
[----:B------:R-:W-:-:S02]  /*17b0*/  FFMA.FTZ R37, R61, R63, R62 ;  /* 0x0000003f3d257223 */ /* 0x000fc4000001003e */
[----:B------:R3:W-:Y:S01]  /*17c0*/  STS.U16 [R53+0x80], R56 ;  /* 0x0000803835007388 */ /* 0x0007e20000000400 */
[----:B------:R-:W-:-:S06]  /*17d0*/  NOP ;  /* 0x0000000000007918 */ /* 0x000fcc0000000000 */
[----:B-1----:R-:W-:Y:S01]  /*17e0*/  FSEL R58, R41, 1, !P3 ;  /* 0x3f800000293a7808 */ /* 0x002fe20005800000 */
[----:B------:R0:W5:Y:S01]  /*17f0*/  LDG.E R60, [R38.64] ;  /* 0x00000004263c7981 */ /* 0x000162000c1e1900 */
[----:B------:R-:W-:Y:S02]  /*1800*/  FSEL R57, R57, RZ, !P1 ;  /* 0x000000ff39397208 */ /* 0x000fe40004800000 */
[----:B---3--:R-:W-:Y:S01]  /*1810*/  FSEL R56, R36, 1, !P1 ;  /* 0x3f80000024387808 */ /* 0x008fe20004800000 */
[----:B------:R-:W-:Y:S02]  /*1820*/  FFMA.FTZ R37, R58, R37, R59 ;  /* 0x000000253a257223 */ /* 0x000fe4000001003b */
[----:B0-----:R-:W-:-:S04]  /*1830*/  FMUL.FTZ R39, R64, R63 ;  /* 0x0000003f40277220 */ /* 0x001fc80000410000 */
        /* <DEDUP_REMOVED lines=21> */
[----:B------:R-:W-:Y:S01]  /*1990*/  IMAD.MOV.U32 R40, RZ, RZ, 0x3f800000 ;  /* 0x3f800000ff287424 */ /* 0x000fe200078e00ff */
[----:B------:R-:W-:Y:S02]  /*19a0*/  MOV R41, RZ ;  /* 0x000000ff00297202 */ /* 0x000fe40000000f00 */
        /* <DEDUP_REMOVED lines=8> */
[----:B-1----:R-:W-:Y:S02]  /*1a30*/  @P1 FMUL.FTZ R36, R36, R39 ;  /* 0x0000002724241220 */ /* 0x002fe40000410000 */
[----:B------:R-:W-:Y:S04]  /*1a40*/  LDS.64 R38, [R8.X8] ;  /* 0x0000000008267984 */ /* 0x000fe80000008a00 */
        /* <DEDUP_REMOVED lines=19> */
[----:B------:R-:W-:-:S06]  /*1b80*/  FFMA.FTZ R62, R63, R61, R62 ;  /* 0x0000003d3f3e7223 */ /* 0x000fcc000001003e */
        /* <DEDUP_REMOVED lines=9> */
.L_x_5106:
[----:B------:R-:W-:Y:S05]  /*1c20*/  BSYNC B0 ;  /* 0x0000000000007941 */ /* 0x000fea0003800000 */
.L_x_5105:
[----:B------:R-:W-:Y:S01]  /*1c30*/  IADD3 R52, R52, 0x1, RZ ;  /* 0x0000000134347810 */ /* 0x000fe20007ffe0ff */
[----:B------:R-:W-:Y:S01]  /*1c40*/  FFMA.FTZ R58, R58, R62, R59 ;  /* 0x0000003e3a3a7223 */ /* 0x000fe2000001003b */
[----:B0-----:R-:W-:Y:S01]  /*1c50*/  PRMT R37, RZ, 0x7610, R38 ;  /* 0x00007610ff257816 */ /* 0x001fe20000000026 */
[----:B-----5:R-:W-:Y:S01]  /*1c60*/  FMUL.FTZ R41, R41, R60 ;  /* 0x0000003c29297220 */ /* 0x020fe20000410000 */
[----:B------:R-:W-:Y:S01]  /*1c70*/  ISETP.GE.AND P1, PT, R52, c[0x0][0x16c], PT ;  /* 0x00005b0034007a0c */ /* 0x000fe20003f26270 */
[----:B------:R-:W-:Y:S01]  /*1c80*/  FFMA.FTZ R56, R56, R58, R57 ;  /* 0x0000003a38387223 */ /* 0x000fe20000010039 */
[--C-:B------:R-:W-:Y:S01]  /*1c90*/  PRMT R43, RZ, 0x5410, R39.reuse ;  /* 0x00005410ff2b7816 */ /* 0x100fe20000000027 */
[-C--:B------:R-:W-:Y:S01]  /*1ca0*/  FMUL.FTZ R37, R37, R60.reuse ;  /* 0x0000003c25257220 */ /* 0x080fe20000410000 */
[----:B------:R-:W-:Y:S01]  /*1cb0*/  PRMT R39, RZ, 0x7610, R39 ;  /* 0x00007610ff277816 */ /* 0x000fe20000000027 */
[----:B------:R-:W-:Y:S02]  /*1cc0*/  FFMA.FTZ R48, R61, R41, R48 ;  /* 0x000000293d307223 */ /* 0x000fe40000010030 */
[----:B------:R-:W-:-:S02]  /*1cd0*/  FMUL.FTZ R43, R43, R60 ;  /* 0x0000003c2b2b7220 */ /* 0x000fc40000410000 */
[----:B------:R-:W-:Y:S02]  /*1ce0*/  FMUL.FTZ R60, R39, R60 ;  /* 0x0000003c273c7220 */ /* 0x000fe40000410000 */
[----:B------:R-:W-:Y:S02]  /*1cf0*/  FFMA.FTZ R49, R62, R37, R49 ;  /* 0x000000253e317223 */ /* 0x000fe40000010031 */
[----:B------:R-:W-:Y:S02]  /*1d00*/  FFMA.FTZ R50, R58, R43, R50 ;  /* 0x0000002b3a327223 */ /* 0x000fe40000010032 */
[----:B------:R-:W-:Y:S01]  /*1d10*/  FFMA.FTZ R51, R56, R60, R51 ;  /* 0x0000003c38337223 */ /* 0x000fe20000010033 */
[----:B------:R-:W-:Y:S05]  /*1d20*/  @!P1 BRA `(.L_x_5107) ;  /* 0xfffff65000009947 */ /* 0x000fea000383ffff */
.L_x_5104:
[----:B------:R-:W-:Y:S01]  /*1d30*/  BAR.SYNC.DEFER_BLOCKING 0x0 ;  /* 0x0000000000007b1d */ /* 0x000fe20000010000 */
[----:B------:R-:W-:Y:S01]  /*1d40*/  ISETP.NE.AND P0, PT, R54, RZ, PT ;  /* 0x000000ff3600720c */ /* 0x000fe20003f05270 */
[----:B------:R-:W-:Y:S01]  /*1d50*/  IMAD R24, R6, c[0x0][0x200], RZ ;  /* 0x0000800006187a24 */ /* 0x000fe200078e02ff */
[----:B------:R-:W-:Y:S01]  /*1d60*/  F2FP.BF16.PACK_AB R48, R49, R48 ;  /* 0x000000303130723e */ /* 0x000fe200000010ff */
[----:B------:R-:W-:Y:S01]  /*1d70*/  IMAD.WIDE.U32 R22, R5, c[0x0][0x200], RZ ;  /* 0x0000800005167a25 */ /* 0x000fe200078e00ff */
[----:B------:R-:W-:Y:S01]  /*1d80*/  F2FP.BF16.PACK_AB R49, R51, R50 ;  /* 0x000000323331723e */ /* 0x000fe200000010ff */
[----:B------:R-:W-:Y:S02]  /*1d90*/  BSSY B0, `(.L_x_5108) ;  /* 0x000001a000007945 */ /* 0x000fe40003800000 */
[----:B------:R-:W-:-:S05]  /*1da0*/  IMAD R37, R5, c[0x0][0x204], R24 ;  /* 0x0000810005257a24 */ /* 0x000fca00078e0218 */
        /* <DEDUP_REMOVED lines=12> */
[----:B------:R-:W-:-:S05]  /*1e70*/  IMAD.SHL.U32 R21, R9, 0x80, RZ ;  /* 0x0000008009157824 */ /* 0x000fca00078e00ff */
[----:B------:R-:W-:-:S04]  /*1e80*/  IADD3 R24, P0, R34, R21, RZ ;  /* 0x0000001522187210 */ /* 0x000fc80007f1e0ff */
[----:B------:R-:W-:Y:S01]  /*1e90*/  LEA.HI.X.SX32 R25, R21, R35, 0x1, P0 ;  /* 0x0000002315197211 */ /* 0x000fe200000f0eff */
[----:B------:R-:W-:-:S04]  /*1ea0*/  IMAD R21, R3, c[0x0][0x208], RZ ;  /* 0x0000820003157a24 */ /* 0x000fc800078e02ff */
[----:B------:R-:W-:-:S04]  /*1eb0*/  IMAD.WIDE.U32 R24, R5, c[0x0][0x200], R24 ;  /* 0x0000800005187a25 */ /* 0x000fc800078e0018 */
[----:B------:R-:W-:Y:S01]  /*1ec0*/  IMAD R21, R0, c[0x0][0x20c], R21 ;  /* 0x0000830000157a24 */ /* 0x000fe200078e0215 */
[----:B------:R-:W-:-:S05]  /*1ed0*/  IADD3 R25, R37, R25, RZ ;  /* 0x0000001925197210 */ /* 0x000fca0007ffe0ff */
[----:B------:R-:W-:-:S04]  /*1ee0*/  IMAD.WIDE.U32 R24, R0, c[0x0][0x208], R24 ;  /* 0x0000820000187a25 */ /* 0x000fc800078e0018 */
[----:B------:R-:W-:Y:S01]  /*1ef0*/  IMAD.IADD R21, R25, 0x1, R21 ;  /* 0x0000000119157824 */ /* 0x000fe200078e0215 */
[----:B------:R-:W-:-:S04]  /*1f00*/  LEA R36, P0, R24, c[0x0][0x258], 0x1 ;  /* 0x0000960018247a11 */ /* 0x000fc800078008ff */
[----:B------:R-:W-:-:S05]  /*1f10*/  LEA.HI.X R37, R24, c[0x0][0x25c], R21, 0x1, P0 ;  /* 0x0000970018257a11 */ /* 0x000fca00000f0c15 */
[----:B------:R0:W-:Y:S04]  /*1f20*/  STG.E.U16 [R36.64], R41 ;  /* 0x0000002924007986 */ /* 0x0001e8000c101504 */
.L_x_5109:
[----:B------:R-:W-:Y:S05]  /*1f30*/  BSYNC B0 ;  /* 0x0000000000007941 */ /* 0x000fea0003800000 */
.L_x_5108:
[----:B------:R-:W-:Y:S01]  /*1f40*/  MOV R23, R45 ;  /* 0x0000002d00177202 */ /* 0x000fe20000000f00 */
[----:B------:R-:W-:Y:S01]  /*1f50*/  HFMA2.MMA R25, -RZ, RZ, 0, 1.1920928955078125e-07 ;  /* 0x00000002ff197435 */ /* 0x000fe200000001ff */
[----:B0-----:R-:W-:Y:S01]  /*1f60*/  IMAD R37, R3, c[0x0][0x208], RZ ;  /* 0x0000820003257a24 */ /* 0x001fe200078e02ff */
[-C--:B------:R-:W-:Y:S01]  /*1f70*/  ISETP.GE.AND P0, PT, R14, R43.reuse, PT ;  /* 0x0000002b0e00720c */ /* 0x080fe20003f06270 */
[C---:B------:R-:W-:Y:S01]  /*1f80*/  IMAD.SHL.U32 R21, R9.reuse, 0x80, RZ ;  /* 0x0000008009157824 */ /* 0x040fe200078e00ff */
[-C--:B------:R-:W-:Y:S01]  /*1f90*/  ISETP.GE.AND P1, PT, R16, R43.reuse, PT ;  /* 0x0000002b1000720c */ /* 0x080fe20003f26270 */
[----:B------:R-:W-:Y:S01]  /*1fa0*/  IMAD.WIDE.U32 R22, R0, c[0x0][0x208], R22 ;  /* 0x0000820000167a25 */ /* 0x000fe200078e0016 */
[----:B------:R-:W-:Y:S02]  /*1fb0*/  IADD3 R9, R9, 0x1, RZ ;  /* 0x0000000109097810 */ /* 0x000fe40007ffe0ff */
[----:B------:R-:W-:Y:S01]  /*1fc0*/  ISETP.GE.AND P2, PT, R18, R43, PT ;  /* 0x0000002b1200720c */ /* 0x000fe20003f46270 */
[----:B------:R-:W-:Y:S01]  /*1fd0*/  IMAD R36, R0, c[0x0][0x20c], R37 ;  /* 0x0000830000247a24 */ /* 0x000fe200078e0225 */
[----:B------:R-:W-:Y:S01]  /*1fe0*/  SHF.R.S32.HI R37, RZ, 0x1f, R21 ;  /* 0x0000001fff257819 */ /* 0x000fe20000011415 */
[----:B------:R-:W-:Y:S01]  /*1ff0*/  IMAD.WIDE R24, R34, R25, c[0x0][0x258] ;  /* 0x0000960022187625 */ /* 0x000fe200078e0219 */
[----:B------:R-:W-:-:S04]  /*2000*/  IADD3 R21, P3, R21, R22, RZ ;  /* 0x0000001615157210 */ /* 0x000fc80007f7e0ff */
[----:B------:R-:W-:Y:S02]  /*2010*/  IADD3.X R23, R37, R36, R23, P3, !PT ;  /* 0x0000002425177210 */ /* 0x000fe40001ffe417 */
[----:B------:R-:W-:-:S04]  /*2020*/  LEA R22, P3, R21, R24, 0x1 ;  /* 0x0000001815167211 */ /* 0x000fc800078608ff */
[----:B------:R-:W-:Y:S02]  /*2030*/  LEA.HI.X R23, R21, R25, R23, 0x1, P3 ;  /* 0x0000001915177211 */ /* 0x000fe400018f0c17 */
[----:B------:R-:W-:-:S03]  /*2040*/  IADD3 R19, P3, R19, 0x100, RZ ;  /* 0x0000010013137810 */ /* 0x000fc60007f7e0ff */
[----:B------:R0:W-:Y:S01]  /*2050*/  @!P0 STG.E.U16 [R22.64+0x40], R39 ;  /* 0x0000402716008986 */ /* 0x0001e2000c101504 */
[----:B------:R-:W-:Y:S01]  /*2060*/  ISETP.GE.AND P0, PT, R9, c[0x0][0x174], PT ;  /* 0x00005d0009007a0c */ /* 0x000fe20003f06270 */
[----:B------:R-:W-:Y:S02]  /*2070*/  IMAD.X R20, RZ, RZ, R20, P3 ;  /* 0x000000ffff147224 */ /* 0x000fe400018e0614 */
        /* <DEDUP_REMOVED lines=8> */
.L_x_5110:
[----:B------:R-:W-:Y:S05]  /*2100*/  EXIT ;  /* 0x000000000000794d */ /* 0x000fea0003800000 */
.L_x_5112:
        /* <DEDUP_REMOVED lines=15> */
.L_x_5466:


//--------------------- .text._Z25selective_scan_fwd_kernelI32Selective_Scan_fwd_kernel_traitsILi32ELi4ELi1ELb0ELb0ELb1ELb1EN3c108BFloat16EfEEv13SSMParamsBase --------------------------
	.section	.text._Z25selective_scan_fwd_kernelI32Selective_Scan_fwd_kernel_traitsILi32ELi4ELi1ELb0ELb0ELb1ELb1EN3c108BFloat16EfEEv13SSMParamsBase,"ax",@progbits
	.sectioninfo	@"SHI_REGISTERS=70"
	.align	128
        .global         _Z25selective_scan_fwd_kernelI32Selective_Scan_fwd_kernel_traitsILi32ELi4ELi1ELb0ELb0ELb1ELb1EN3c108BFloat16EfEEv13SSMParamsBase
        .type           _Z25selective_scan_fwd_kernelI32Selective_Scan_fwd_kernel_traitsILi32ELi4ELi1ELb0ELb0ELb1ELb1EN3c108BFloat16EfEEv13SSMParamsBase,@function
        .size           _Z25selective_scan_fwd_kernelI32Selective_Scan_fwd_kernel_traitsILi32ELi4ELi1ELb0ELb0ELb1ELb1EN3c108BFloat16EfEEv13SSMParamsBase,(.L_x_5467 - _Z25selective_scan_fwd_kernelI32Selective_Scan_fwd_kernel_traitsILi32ELi4ELi1ELb0ELb0ELb1ELb1EN3c108BFloat16EfEEv13SSMParamsBase)
        .other          _Z25selective_scan_fwd_kernelI32Selective_Scan_fwd_kernel_traitsILi32ELi4ELi1ELb0ELb0ELb1ELb1EN3c108BFloat16EfEEv13SSMParamsBase,@"STO_CUDA_ENTRY STV_DEFAULT"
_Z25selective_scan_fwd_kernelI32Selective_Scan_fwd_kernel_traitsILi32ELi4ELi1ELb0ELb0ELb1ELb1EN3c108BFloat16EfEEv13SSMParamsBase:
.text._Z25selective_scan_fwd_kernelI32Selective_Scan_fwd_kernel_traitsILi32ELi4ELi1ELb0ELb0ELb1ELb1EN3c108BFloat16EfEEv13SSMParamsBase:
[----:B------:R-:W-:Y:S02]  /*0000*/  IMAD.MOV.U32 R1, RZ, RZ, c[0x0][0x28] ;  /* 0x00000a00ff017624 */ /* 0x000fe400078e00ff */
        /* <DEDUP_REMOVED lines=20> */
[----:B--2---:R-:W-:Y:S01]  /*0150*/  HFMA2.MMA R6, -RZ, RZ, 0, 0 ;  /* 0x00000000ff067435 */ /* 0x004fe200000001ff */
[----:B---3--:R-:W-:-:S04]  /*0160*/  IMAD.MOV R8, RZ, RZ, -R7 ;  /* 0x000000ffff087224 */ /* 0x008fc800078e0a07 */
[----:B------:R-:W-:Y:S02]  /*0170*/  IMAD R11, R8, R9, RZ ;  /* 0x00000009080b7224 */ /* 0x000fe400078e02ff */
[----:B-1----:R-:W-:Y:S01]  /*0180*/  IMAD.MOV.U32 R4, RZ, RZ, c[0x0][0x174] ;  /* 0x00005d00ff047624 */ /* 0x002fe200078e00ff */
[----:B----4-:R-:W-:Y:S02]  /*0190*/  IABS R2, R45 ;  /* 0x0000002d00027213 */ /* 0x010fe40000000000 */
[----:B------:R-:W-:Y:S02]  /*01a0*/  IMAD.HI.U32 R7, R7, R11, R6 ;  /* 0x0000000b07077227 */ /* 0x000fe400078e0006 */
[----:B------:R-:W-:-:S04]  /*01b0*/  ISETP.GE.AND P0, PT, R4, 0x1, PT ;  /* 0x000000010400780c */ /* 0x000fc80003f06270 */
[----:B------:R-:W-:-:S04]  /*01c0*/  IMAD.HI.U32 R0, R7, R2, RZ ;  /* 0x0000000207007227 */ /* 0x000fc800078e00ff */
[----:B------:R-:W-:-:S04]  /*01d0*/  IMAD.MOV R3, RZ, RZ, -R0 ;  /* 0x000000ffff037224 */ /* 0x000fc800078e0a00 */
[----:B------:R-:W-:Y:S01]  /*01e0*/  IMAD R2, R9, R3, R2 ;  /* 0x0000000309027224 */ /* 0x000fe200078e0202 */
[----:B------:R-:W-:Y:S02]  /*01f0*/  LOP3.LUT R3, R45, c[0x0][0x178], RZ, 0x3c, !PT ;  /* 0x00005e002d037a12 */ /* 0x000fe400078e3cff */
[----:B0-----:R-:W-:Y:S02]  /*0200*/  SHF.R.S32.HI R22, RZ, 0x1f, R23 ;  /* 0x0000001fff167819 */ /* 0x001fe40000011417 */
        /* <DEDUP_REMOVED lines=9> */
[----:B------:R-:W-:Y:S01]  /*02a0*/  @!P1 IADD3 R0, R0, 0x1, RZ ;  /* 0x0000000100009810 */ /* 0x000fe20007ffe0ff */
[C---:B------:R-:W-:Y:S01]  /*02b0*/  IMAD.WIDE.U32 R2, R45.reuse, c[0x0][0x1d8], RZ ;  /* 0x000076002d027a25 */ /* 0x040fe200078e00ff */
[----:B------:R-:W-:Y:S01]  /*02c0*/  ISETP.NE.AND P1, PT, RZ, c[0x0][0x178], PT ;  /* 0x00005e00ff007a0c */ /* 0x000fe20003f25270 */
[----:B------:R-:W1:Y:S02]  /*02d0*/  S2R R19, SR_LANEID ;  /* 0x0000000000137919 */ /* 0x000e640000000000 */
[----:B------:R-:W-:-:S02]  /*02e0*/  IMAD R9, R45, c[0x0][0x1dc], R8 ;  /* 0x000077002d097a24 */ /* 0x000fc400078e0208 */
[----:B------:R-:W-:Y:S02]  /*02f0*/  IMAD R13, R23, c[0x0][0x1b4], R4 ;  /* 0x00006d00170d7a24 */ /* 0x000fe400078e0204 */
[C---:B------:R-:W-:Y:S02]  /*0300*/  IMAD.WIDE.U32 R4, R45.reuse, c[0x0][0x1e8], RZ ;  /* 0x00007a002d047a25 */ /* 0x040fe400078e00ff */
[----:B------:R-:W-:Y:S02]  /*0310*/  @P0 IADD3 R0, R0, 0x1, RZ ;  /* 0x0000000100000810 */ /* 0x000fe40007ffe0ff */
[----:B------:R-:W-:Y:S02]  /*0320*/  IMAD R11, R45, c[0x0][0x1ec], R10 ;  /* 0x00007b002d0b7a24 */ /* 0x000fe400078e020a */
[----:B------:R-:W-:Y:S02]  /*0330*/  IMAD.IADD R3, R3, 0x1, R9 ;  /* 0x0000000103037824 */ /* 0x000fe400078e0209 */
[C---:B0-----:R-:W-:Y:S01]  /*0340*/  IMAD.SHL.U32 R16, R54.reuse, 0x4, RZ ;  /* 0x0000000436107824 */ /* 0x041fe200078e00ff */
[----:B------:R-:W-:Y:S01]  /*0350*/  LOP3.LUT R21, R54, 0x1f, RZ, 0xc0, !PT ;  /* 0x0000001f36157812 */ /* 0x000fe200078ec0ff */
[----:B------:R-:W-:Y:S01]  /*0360*/  @!P2 IMAD.MOV R0, RZ, RZ, -R0 ;  /* 0x000000ffff00a224 */ /* 0x000fe200078e0a00 */
[----:B------:R-:W-:Y:S01]  /*0370*/  @!P1 LOP3.LUT R0, RZ, c[0x0][0x178], RZ, 0x33, !PT ;  /* 0x00005e00ff009a12 */ /* 0x000fe200078e33ff */
[----:B------:R-:W-:Y:S01]  /*0380*/  IMAD R8, R22, c[0x0][0x1d0], RZ ;  /* 0x0000740016087a24 */ /* 0x000fe200078e02ff */
[----:B------:R-:W-:Y:S01]  /*0390*/  IADD3 R5, R5, R11, RZ ;  /* 0x0000000b05057210 */ /* 0x000fe20007ffe0ff */
[----:B------:R-:W-:Y:S01]  /*03a0*/  IMAD.WIDE.U32 R2, R23, c[0x0][0x1d0], R2 ;  /* 0x0000740017027a25 */ /* 0x000fe200078e0002 */
[----:B------:R-:W-:-:S02]  /*03b0*/  LOP3.LUT R26, R21, 0xffffff80, R16, 0xf8, !PT ;  /* 0xffffff80151a7812 */ /* 0x000fc400078ef810 */
[----:B------:R-:W-:Y:S01]  /*03c0*/  IADD3 R20, R16, 0x1, RZ ;  /* 0x0000000110147810 */ /* 0x000fe20007ffe0ff */
[C---:B------:R-:W-:Y:S01]  /*03d0*/  IMAD R11, R23.reuse, c[0x0][0x1d4], R8 ;  /* 0x00007500170b7a24 */ /* 0x040fe200078e0208 */
[----:B------:R-:W-:Y:S01]  /*03e0*/  SHF.R.S32.HI R8, RZ, 0x1f, R0 ;  /* 0x0000001fff087819 */ /* 0x000fe20000011400 */
[C---:B------:R-:W-:Y:S01]  /*03f0*/  IMAD.WIDE.U32 R6, R23.reuse, c[0x0][0x1b0], RZ ;  /* 0x00006c0017067a25 */ /* 0x040fe200078e00ff */
[----:B------:R-:W-:Y:S02]  /*0400*/  SHF.R.S32.HI R27, RZ, 0x1f, R26 ;  /* 0x0000001fff1b7819 */ /* 0x000fe4000001141a */
[----:B------:R-:W-:Y:S01]  /*0410*/  IADD3 R33, P0, R26, R2, RZ ;  /* 0x000000021a217210 */ /* 0x000fe20007f1e0ff */
[----:B------:R-:W-:Y:S01]  /*0420*/  IMAD R10, R22, c[0x0][0x1e0], RZ ;  /* 0x00007800160a7a24 */ /* 0x000fe200078e02ff */
[C---:B------:R-:W-:Y:S01]  /*0430*/  IADD3 R18, R16.reuse, 0x2, RZ ;  /* 0x0000000210127810 */ /* 0x040fe20007ffe0ff */
[----:B------:R-:W-:Y:S01]  /*0440*/  IMAD.WIDE.U32 R4, R23, c[0x0][0x1e0], R4 ;  /* 0x0000780017047a25 */ /* 0x000fe200078e0004 */
[----:B------:R-:W-:-:S02]  /*0450*/  IADD3 R16, R16, 0x3, RZ ;  /* 0x0000000310107810 */ /* 0x000fc40007ffe0ff */
[C---:B------:R-:W-:Y:S01]  /*0460*/  LOP3.LUT R14, R26.reuse, 0x20, RZ, 0xfc, !PT ;  /* 0x000000201a0e7812 */ /* 0x040fe200078efcff */
[----:B------:R-:W-:Y:S01]  /*0470*/  IMAD.IADD R7, R7, 0x1, R13 ;  /* 0x0000000107077824 */ /* 0x000fe200078e020d */
[----:B------:R-:W-:Y:S01]  /*0480*/  IADD3 R39, P1, R26, R4, RZ ;  /* 0x000000041a277210 */ /* 0x000fe20007f3e0ff */
[----:B------:R-:W-:Y:S01]  /*0490*/  IMAD R9, R8, c[0x0][0x1c8], RZ ;  /* 0x0000720008097a24 */ /* 0x000fe200078e02ff */
[----:B------:R-:W-:Y:S01]  /*04a0*/  IADD3.X R8, R27, R3, R11, P0, !PT ;  /* 0x000000031b087210 */ /* 0x000fe200007fe40b */
[----:B------:R-:W-:Y:S01]  /*04b0*/  IMAD R13, R23, c[0x0][0x1e4], R10 ;  /* 0x00007900170d7a24 */ /* 0x000fe200078e020a */
[----:B------:R-:W-:Y:S01]  /*04c0*/  LEA R34, P2, R39, c[0x0][0x248], 0x1 ;  /* 0x0000920027227a11 */ /* 0x000fe200078408ff */
[----:B------:R-:W-:Y:S01]  /*04d0*/  IMAD.WIDE.U32 R2, R0, c[0x0][0x1c8], R6 ;  /* 0x0000720000027a25 */ /* 0x000fe200078e0006 */
[----:B------:R-:W-:Y:S02]  /*04e0*/  LOP3.LUT R12, R26, 0x40, RZ, 0xfc, !PT ;  /* 0x000000401a0c7812 */ /* 0x000fe400078efcff */
[----:B------:R-:W-:Y:S01]  /*04f0*/  IADD3.X R4, R27, R5, R13, P1, !PT ;  /* 0x000000051b047210 */ /* 0x000fe20000ffe40d */
[----:B------:R-:W-:Y:S01]  /*0500*/  IMAD R7, R0, c[0x0][0x1cc], R9 ;  /* 0x0000730000077a24 */ /* 0x000fe200078e0209 */
[----:B------:R-:W-:Y:S01]  /*0510*/  LEA R32, P1, R33, c[0x0][0x240], 0x1 ;  /* 0x0000900021207a11 */ /* 0x000fe200078208ff */
[----:B------:R-:W-:Y:S01]  /*0520*/  IMAD R0, R23, c[0x0][0x164], R45 ;  /* 0x0000590017007a24 */ /* 0x000fe200078e022d */
[----:B------:R-:W-:Y:S01]  /*0530*/  LEA R9, P0, R2, c[0x0][0x230], 0x1 ;  /* 0x00008c0002097a11 */ /* 0x000fe200078008ff */
[----:B------:R-:W-:Y:S01]  /*0540*/  IMAD.WIDE.U32 R30, R45, c[0x0][0x198], RZ ;  /* 0x000066002d1e7a25 */ /* 0x000fe200078e00ff */
[----:B------:R-:W-:-:S02]  /*0550*/  IADD3 R3, R3, R7, RZ ;  /* 0x0000000703037210 */ /* 0x000fc40007ffe0ff */
[----:B------:R-:W-:Y:S01]  /*0560*/  LEA.HI.X R33, R33, c[0x0][0x244], R8, 0x1, P1 ;  /* 0x0000910021217a11 */ /* 0x000fe200008f0c08 */
[----:B------:R-:W-:Y:S01]  /*0570*/  IMAD.WIDE.U32 R28, R45, c[0x0][0x180], RZ ;  /* 0x000060002d1c7a25 */ /* 0x000fe200078e00ff */
[----:B------:R-:W-:Y:S02]  /*0580*/  LEA.HI.X R39, R39, c[0x0][0x24c], R4, 0x1, P2 ;  /* 0x0000930027277a11 */ /* 0x000fe400010f0c04 */
[----:B------:R-:W-:Y:S01]  /*0590*/  LEA.HI.X R8, R2, c[0x0][0x234], R3, 0x1, P0 ;  /* 0x00008d0002087a11 */ /* 0x000fe200000f0c03 */
[----:B------:R-:W-:Y:S01]  /*05a0*/  IMAD R4, R44, c[0x0][0x198], RZ ;  /* 0x000066002c047a24 */ /* 0x000fe200078e02ff */
[----:B------:R-:W-:Y:S01]  /*05b0*/  LOP3.LUT R10, R26, 0x60, RZ, 0xfc, !PT ;  /* 0x000000601a0a7812 */ /* 0x000fe200078efcff */
[----:B------:R-:W-:Y:S02]  /*05c0*/  IMAD R2, R44, c[0x0][0x180], RZ ;  /* 0x000060002c027a24 */ /* 0x000fe400078e02ff */
[----:B------:R-:W-:Y:S02]  /*05d0*/  IMAD R11, R45, c[0x0][0x19c], R4 ;  /* 0x000067002d0b7a24 */ /* 0x000fe400078e0204 */
[----:B------:R-:W-:-:S02]  /*05e0*/  IMAD R0, R0, c[0x0][0x174], RZ ;  /* 0x00005d0000007a24 */ /* 0x000fc400078e02ff */
[----:B------:R-:W-:Y:S01]  /*05f0*/  IMAD R13, R45, c[0x0][0x184], R2 ;  /* 0x000061002d0d7a24 */ /* 0x000fe200078e0202 */
[----:B------:R-:W-:Y:S01]  /*0600*/  IADD3 R11, R31, R11, RZ ;  /* 0x0000000b1f0b7210 */ /* 0x000fe20007ffe0ff */
[----:B------:R-:W-:Y:S02]  /*0610*/  IMAD.MOV.U32 R17, RZ, RZ, RZ ;  /* 0x000000ffff117224 */ /* 0x000fe400078e00ff */
[----:B------:R-:W-:Y:S02]  /*0620*/  IMAD R15, R0, c[0x0][0x16c], RZ ;  /* 0x00005b00000f7a24 */ /* 0x000fe400078e02ff */
[----:B-1----:R-:W-:Y:S02]  /*0630*/  IMAD.IADD R13, R29, 0x1, R13 ;  /* 0x000000011d0d7824 */ /* 0x002fe400078e020d */
.L_x_5130:
[----:B------:R-:W-:Y:S01]  /*0640*/  BAR.SYNC.DEFER_BLOCKING 0x0 ;  /* 0x0000000000007b1d */ /* 0x000fe20000010000 */
[----:B------:R-:W-:Y:S01]  /*0650*/  IMAD.MOV.U32 R0, RZ, RZ, -0x80 ;  /* 0xffffff80ff007424 */ /* 0x000fe200078e00ff */
[----:B0-----:R-:W-:Y:S02]  /*0660*/  PRMT R3, RZ, 0x7610, R3 ;  /* 0x00007610ff037816 */ /* 0x001fe40000000003 */
[----:B------:R-:W-:Y:S01]  /*0670*/  PRMT R5, RZ, 0x7610, R5 ;  /* 0x00007610ff057816 */ /* 0x000fe20000000005 */
[----:B------:R-:W-:Y:S01]  /*0680*/  IMAD R7, R17, R0, c[0x0][0x168] ;  /* 0x00005a0011077624 */ /* 0x000fe200078e0200 */
[----:B------:R-:W-:-:S02]  /*0690*/  PRMT R35, RZ, 0x7610, R35 ;  /* 0x00007610ff237816 */ /* 0x000fc40000000023 */
[----:B------:R-:W-:Y:S02]  /*06a0*/  PRMT R37, RZ, 0x7610, R37 ;  /* 0x00007610ff257816 */ /* 0x000fe40000000025 */
[-C--:B------:R-:W-:Y:S02]  /*06b0*/  ISETP.GE.AND P0, PT, R26, R7.reuse, PT ;  /* 0x000000071a00720c */ /* 0x080fe40003f06270 */
[-C--:B------:R-:W-:Y:S02]  /*06c0*/  ISETP.GE.AND P1, PT, R14, R7.reuse, PT ;  /* 0x000000070e00720c */ /* 0x080fe40003f26270 */
[-C--:B------:R-:W-:Y:S02]  /*06d0*/  ISETP.GE.AND P2, PT, R12, R7.reuse, PT ;  /* 0x000000070c00720c */ /* 0x080fe40003f46270 */
[----:B------:R-:W-:-:S07]  /*06e0*/  ISETP.GE.AND P3, PT, R10, R7, PT ;  /* 0x000000070a00720c */ /* 0x000fce0003f66270 */
[----:B------:R-:W2:Y:S04]  /*06f0*/  @!P0 LDG.E.U16 R3, [R32.64] ;  /* 0x0000000420038981 */ /* 0x000ea8000c1e1500 */
[----:B------:R-:W3:Y:S04]  /*0700*/  @!P1 LDG.E.U16 R5, [R32.64+0x40] ;  /* 0x0000400420059981 */ /* 0x000ee8000c1e1500 */
[----:B------:R-:W4:Y:S04]  /*0710*/  @!P2 LDG.E.U16 R35, [R32.64+0x80] ;  /* 0x000080042023a981 */ /* 0x000f28000c1e1500 */
[----:B------:R-:W4:Y:S01]  /*0720*/  @!P3 LDG.E.U16 R37, [R32.64+0xc0] ;  /* 0x0000c0042025b981 */ /* 0x000f22000c1e1500 */
[----:B------:R-:W-:Y:S01]  /*0730*/  IMAD.SHL.U32 R6, R19, 0x2, RZ ;  /* 0x0000000213067824 */ /* 0x000fe200078e00ff */
        /* <DEDUP_REMOVED lines=10> */
[----:B------:R-:W-:Y:S01]  /*07e0*/  STS.U16 [R6+0xc0], R37 ;  /* 0x0000c02506007388 */ /* 0x000fe20000000400 */
[----:B------:R-:W-:-:S06]  /*07f0*/  NOP ;  /* 0x0000000000007918 */ /* 0x000fcc0000000000 */
[----:B------:R-:W-:Y:S01]  /*0800*/  LDS.64 R36, [R19.X8] ;  /* 0x0000000013247984 */ /* 0x000fe20000008a00 */
[----:B0-----:R-:W-:Y:S02]  /*0810*/  MOV R35, R39 ;  /* 0x0000002700237202 */ /* 0x001fe40000000f00 */
[----:B------:R-:W-:Y:S01]  /*0820*/  PRMT R39, RZ, 0x7610, R39 ;  /* 0x00007610ff277816 */ /* 0x000fe20000000027 */
        /* <DEDUP_REMOVED lines=61> */
.L_x_5114:
[----:B------:R-:W-:Y:S05]  /*0c00*/  BSYNC B0 ;  /* 0x0000000000007941 */ /* 0x000fea0003800000 */
.L_x_5113:
        /* <DEDUP_REMOVED lines=33> */
.L_x_5116:
[----:B------:R-:W-:Y:S05]  /*0e20*/  BSYNC B0 ;  /* 0x0000000000007941 */ /* 0x000fea0003800000 */
.L_x_5115:
        /* <DEDUP_REMOVED lines=33> */
.L_x_5118:
[----:B------:R-:W-:Y:S05]  /*1040*/  BSYNC B0 ;  /* 0x0000000000007941 */ /* 0x000fea0003800000 */
.L_x_5117:
        /* <DEDUP_REMOVED lines=33> */
.L_x_5120:
[----:B------:R-:W-:Y:S05]  /*1260*/  BSYNC B0 ;  /* 0x0000000000007941 */ /* 0x000fea0003800000 */
.L_x_5119:
        /* <DEDUP_REMOVED lines=15> */
.L_x_5124:
        /* <DEDUP_REMOVED lines=19> */
[C---:B------:R-:W-:Y:S01]  /*1490*/  IMAD R41, R53.reuse, c[0x0][0x18c], R40 ;  /* 0x0000630035297a24 */ /* 0x040fe200078e0228 */
        /* <DEDUP_REMOVED lines=8> */
[----:B------:R0:W4:Y:S04]  /*1520*/  @!P4 LDG.E.U16 R43, [R38.64+0xc0] ;  /* 0x0000c004262bc981 */ /* 0x000128000c1e1500 */
[----:B------:R-:W4:Y:S01]  /*1530*/  LDG.E R40, [R40.64] ;  /* 0x0000000428287981 */ /* 0x000f22000c1e1900 */
[----:B------:R-:W-:Y:S01]  /*1540*/  MOV R36, R30 ;  /* 0x0000001e00247202 */ /* 0x000fe20000000f00 */
[----:B------:R-:W-:-:S02]  /*1550*/  IMAD R42, R42, c[0x0][0x1a0], RZ ;  /* 0x000068002a2a7a24 */ /* 0x000fc400078e02ff */
[----:B------:R-:W-:Y:S02]  /*1560*/  IMAD.MOV.U32 R37, RZ, RZ, R11 ;  /* 0x000000ffff257224 */ /* 0x000fe400078e000b */
[C---:B0-----:R-:W-:Y:S02]  /*1570*/  IMAD R39, R53.reuse, c[0x0][0x1a4], R42 ;  /* 0x0000690035277a24 */ /* 0x041fe400078e022a */
[----:B------:R-:W-:Y:S01]  /*1580*/  IMAD.WIDE.U32 R36, R53, c[0x0][0x1a0], R36 ;  /* 0x0000680035247a25 */ /* 0x000fe200078e0024 */
[----:B------:R-:W0:Y:S04]  /*1590*/  S2R R54, SR_TID.X ;  /* 0x0000000000367919 */ /* 0x000e280000002100 */
[----:B------:R-:W-:Y:S02]  /*15a0*/  LEA R38, P1, R36, c[0x0][0x228], 0x2 ;  /* 0x00008a0024267a11 */ /* 0x000fe400078210ff */
[----:B------:R-:W-:-:S04]  /*15b0*/  IADD3 R37, R37, R39, RZ ;  /* 0x0000002725257210 */ /* 0x000fc80007ffe0ff */
[----:B------:R-:W-:Y:S01]  /*15c0*/  LEA.HI.X R39, R36, c[0x0][0x22c], R37, 0x2, P1 ;  /* 0x00008b0024277a11 */ /* 0x000fe200008f1425 */
[----:B------:R-:W-:Y:S01]  /*15d0*/  FMUL.FTZ R62, R0, R5 ;  /* 0x00000005003e7220 */ /* 0x000fe20000410000 */
[-C--:B------:R-:W-:Y:S01]  /*15e0*/  ISETP.GE.U32.AND P2, PT, R20, R7.reuse, PT ;  /* 0x000000071400720c */ /* 0x080fe20003f46070 */
[----:B------:R-:W-:Y:S01]  /*15f0*/  FMUL.FTZ R61, R47, R4 ;  /* 0x000000042f3d7220 */ /* 0x000fe20000410000 */
[----:B------:R-:W-:Y:S01]  /*1600*/  ISETP.GE.U32.AND P3, PT, R18, R7, PT ;  /* 0x000000071200720c */ /* 0x000fe20003f66070 */
[----:B0-----:R-:W-:-:S03]  /*1610*/  IMAD.SHL.U32 R42, R54, 0x4, RZ ;  /* 0x00000004362a7824 */ /* 0x001fc600078e00ff */
[----:B------:R-:W-:Y:S02]  /*1620*/  FSEL R61, R61, RZ, !P2 ;  /* 0x000000ff3d3d7208 */ /* 0x000fe40005000000 */
[----:B------:R-:W-:-:S04]  /*1630*/  ISETP.GE.U32.AND P1, PT, R42, R7, PT ;  /* 0x000000072a00720c */ /* 0x000fc80003f26070 */
[----:B------:R-:W-:Y:S01]  /*1640*/  FSEL R62, R62, RZ, !P1 ;  /* 0x000000ff3e3e7208 */ /* 0x000fe20004800000 */
[----:B--2---:R-:W-:Y:S04]  /*1650*/  STS.U16 [R6], R59 ;  /* 0x0000003b06007388 */ /* 0x004fe80000000400 */
[----:B---3--:R-:W-:Y:S04]  /*1660*/  STS.U16 [R6+0x40], R57 ;  /* 0x0000403906007388 */ /* 0x008fe80000000400 */
[----:B----4-:R0:W-:Y:S04]  /*1670*/  STS.U16 [R6+0x80], R55 ;  /* 0x0000803706007388 */ /* 0x0101e80000000400 */
[----:B------:R-:W-:Y:S01]  /*1680*/  STS.U16 [R6+0xc0], R43 ;  /* 0x0000c02b06007388 */ /* 0x000fe20000000400 */
[----:B------:R-:W-:Y:S01]  /*1690*/  FMUL.FTZ R36, R40, 1.4426950216293334961 ;  /* 0x3fb8aa3b28247820 */ /* 0x000fe20000410000 */
[----:B------:R-:W-:-:S06]  /*16a0*/  NOP ;  /* 0x0000000000007918 */ /* 0x000fcc0000000000 */
[C---:B------:R-:W-:Y:S01]  /*16b0*/  FMUL.FTZ R40, R36.reuse, R4 ;  /* 0x0000000424287220 */ /* 0x040fe20000410000 */
[----:B------:R1:W5:Y:S01]  /*16c0*/  LDG.E R60, [R38.64] ;  /* 0x00000004263c7981 */ /* 0x000362000c1e1900 */
[C---:B------:R-:W-:Y:S01]  /*16d0*/  FMUL.FTZ R37, R36.reuse, R5 ;  /* 0x0000000524257220 */ /* 0x040fe20000410000 */
[----:B0-----:R-:W-:Y:S01]  /*16e0*/  SHF.L.U32 R55, R53, 0x3, RZ ;  /* 0x0000000335377819 */ /* 0x001fe200000006ff */
[CC--:B------:R-:W-:Y:S01]  /*16f0*/  FMUL.FTZ R41, R36.reuse, R3.reuse ;  /* 0x0000000324297220 */ /* 0x0c0fe20000410000 */
[----:B------:R-:W-:Y:S01]  /*1700*/  BSSY B0, `(.L_x_5122) ;  /* 0x000004f000007945 */ /* 0x000fe20003800000 */
[----:B------:R-:W0:Y:S01]  /*1710*/  MUFU.EX2 R40, R40 ;  /* 0x0000002800287308 */ /* 0x000e220000000800 */
[-C--:B------:R-:W-:Y:S02]  /*1720*/  FMUL.FTZ R36, R36, R2.reuse ;  /* 0x0000000224247220 */ /* 0x080fe40000410000 */
[----:B------:R-:W-:Y:S02]  /*1730*/  FMUL.FTZ R59, R46, R3 ;  /* 0x000000032e3b7220 */ /* 0x000fe40000410000 */
[----:B------:R-:W-:-:S03]  /*1740*/  FMUL.FTZ R57, R48, R2 ;  /* 0x0000000230397220 */ /* 0x000fc60000410000 */
[----:B------:R-:W2:Y:S01]  /*1750*/  MUFU.EX2 R37, R37 ;  /* 0x0000002500257308 */ /* 0x000ea20000000800 */
[----:B------:R-:W-:-:S07]  /*1760*/  FSEL R59, R59, RZ, !P3 ;  /* 0x000000ff3b3b7208 */ /* 0x000fce0005800000 */
[----:B------:R-:W3:Y:S01]  /*1770*/  MUFU.EX2 R41, R41 ;  /* 0x0000002900297308 */ /* 0x000ee20000000800 */
[----:B0-----:R-:W-:Y:S02]  /*1780*/  FSEL R64, R40, 1, !P2 ;  /* 0x3f80000028407808 */ /* 0x001fe40005000000 */
[----:B------:R-:W-:Y:S02]  /*1790*/  MOV R40, 0x3f800000 ;  /* 0x3f80000000287802 */ /* 0x000fe40000000f00 */
[----:B------:R-:W-:-:S03]  /*17a0*/  ISETP.NE.AND P2, PT, R19, 0x1f, PT ;  /* 0x0000001f1300780c */ /* 0x000fc60003f45270 */
[----:B------:R-:W0:Y:S01]  /*17b0*/  MUFU.EX2 R36, R36 ;  /* 0x0000002400247308 */ /* 0x000e220000000800 */
[----:B--2---:R-:W-:Y:S01]  /*17c0*/  FSEL R63, R37, 1, !P1 ;  /* 0x3f800000253f7808 */ /* 0x004fe20004800000 */
[----:B------:R-:W-:Y:S01]  /*17d0*/  FFMA.FTZ R37, R62, R64, R61 ;  /* 0x000000403e257223 */ /* 0x000fe2000001003d */
[----:B------:R-:W-:-:S03]  /*17e0*/  ISETP.GE.U32.AND P1, PT, R16, R7, PT ;  /* 0x000000071000720c */ /* 0x000fc60003f26070 */
[----:B-1----:R-:W-:Y:S01]  /*17f0*/  FMUL.FTZ R39, R63, R64 ;  /* 0x000000403f277220 */ /* 0x002fe20000410000 */
[----:B------:R-:W-:Y:S02]  /*1800*/  FSEL R57, R57, RZ, !P1 ;  /* 0x000000ff39397208 */ /* 0x000fe40004800000 */
[----:B---3--:R-:W-:Y:S01]  /*1810*/  FSEL R58, R41, 1, !P3 ;  /* 0x3f800000293a7808 */ /* 0x008fe20005800000 */
[----:B------:R-:W-:Y:S01]  /*1820*/  IMAD.MOV.U32 R41, RZ, RZ, RZ ;  /* 0x000000ffff297224 */ /* 0x000fe200078e00ff */
[----:B------:R-:W-:-:S03]  /*1830*/  ISETP.NE.AND P3, PT, R19, RZ, PT ;  /* 0x000000ff1300720c */ /* 0x000fc60003f65270 */
[----:B------:R-:W-:Y:S01]  /*1840*/  FFMA.FTZ R37, R58, R37, R59 ;  /* 0x000000253a257223 */ /* 0x000fe2000001003b */
[----:B0-----:R-:W-:Y:S01]  /*1850*/  FSEL R56, R36, 1, !P1 ;  /* 0x3f80000024387808 */ /* 0x001fe20004800000 */
[----:B------:R-:W-:Y:S01]  /*1860*/  FMUL.FTZ R39, R58, R39 ;  /* 0x000000273a277220 */ /* 0x000fe20000410000 */
[----:B------:R-:W-:Y:S01]  /*1870*/  ISETP.GE.AND P1, PT, R19, 0x1, PT ;  /* 0x000000011300780c */ /* 0x000fe20003f26270 */
[----:B------:R-:W-:Y:S02]  /*1880*/  @!P0 LDS.64 R40, [R55+0x130] ;  /* 0x0001300037288984 */ /* 0x000fe40000000a00 */
[C---:B------:R-:W-:Y:S02]  /*1890*/  FFMA.FTZ R37, R56.reuse, R37, R57 ;  /* 0x0000002538257223 */ /* 0x040fe40000010039 */
        /* <DEDUP_REMOVED lines=27> */
[----:B------:R-:W-:Y:S04]  /*1a50*/  LDS.64 R38, [R19.X8] ;  /* 0x0000000013267984 */ /* 0x000fe80000008a00 */
[----:B------:R-:W-:Y:S04]  /*1a60*/  @!P2 STS.64 [0x110], R36 ;  /* 0x00011024ff00a388 */ /* 0x000fe80000000a00 */
[----:B------:R-:W-:Y:S06]  /*1a70*/  BAR.SYNC.DEFER_BLOCKING 0x0 ;  /* 0x0000000000007b1d */ /* 0x000fec0000010000 */
[----:B------:R-:W1:Y:S01]  /*1a80*/  SHFL.UP PT, R65, R36, 0x1, RZ ;  /* 0x0420000024417989 */ /* 0x000e6200000e00ff */
[----:B0-----:R-:W-:-:S03]  /*1a90*/  @!P3 IMAD.MOV.U32 R67, RZ, RZ, R41 ;  /* 0x000000ffff43b224 */ /* 0x001fc600078e0029 */
[----:B------:R-:W-:Y:S04]  /*1aa0*/  @!P3 STS.64 [0x120], R40 ;  /* 0x00012028ff00b388 */ /* 0x000fe80000000a00 */
[----:B------:R-:W0:Y:S01]  /*1ab0*/  LDS.64 R42, [0x110] ;  /* 0x00011000ff2a7984 */ /* 0x000e220000000a00 */
[----:B-1----:R-:W-:-:S03]  /*1ac0*/  @!P3 MOV R65, R40 ;  /* 0x000000280041b202 */ /* 0x002fc60000000f00 */
[----:B------:R-:W-:Y:S06]  /*1ad0*/  BAR.SYNC.DEFER_BLOCKING 0x0 ;  /* 0x0000000000007b1d */ /* 0x000fec0000010000 */
[----:B------:R-:W1:Y:S01]  /*1ae0*/  LDS R66, [0x124] ;  /* 0x00012400ff427984 */ /* 0x000e620000000800 */
[C---:B0-----:R-:W-:Y:S01]  /*1af0*/  FFMA.FTZ R43, R42.reuse, R41, R43 ;  /* 0x000000292a2b7223 */ /* 0x041fe2000001002b */
[----:B------:R-:W-:Y:S01]  /*1b00*/  PRMT R41, RZ, 0x5410, R38 ;  /* 0x00005410ff297816 */ /* 0x000fe20000000026 */
[----:B------:R-:W-:Y:S02]  /*1b10*/  FMUL.FTZ R42, R42, R40 ;  /* 0x000000282a2a7220 */ /* 0x000fe40000410000 */
[----:B-1----:R-:W-:Y:S01]  /*1b20*/  @P1 FFMA.FTZ R67, R66, R65, R67 ;  /* 0x0000004142431223 */ /* 0x002fe20000010043 */
        /* <DEDUP_REMOVED lines=12> */
.L_x_5123:
[----:B------:R-:W-:Y:S05]  /*1bf0*/  BSYNC B0 ;  /* 0x0000000000007941 */ /* 0x000fea0003800000 */
.L_x_5122:
[----:B------:R-:W-:Y:S01]  /*1c00*/  IADD3 R53, R53, 0x1, RZ ;  /* 0x0000000135357810 */ /* 0x000fe20007ffe0ff */
[----:B------:R-:W-:Y:S01]  /*1c10*/  FFMA.FTZ R58, R58, R61, R59 ;  /* 0x0000003d3a3a7223 */ /* 0x000fe2000001003b */
[----:B0-----:R-:W-:Y:S01]  /*1c20*/  PRMT R43, RZ, 0x5410, R39 ;  /* 0x00005410ff2b7816 */ /* 0x001fe20000000027 */
[----:B-----5:R-:W-:Y:S01]  /*1c30*/  FMUL.FTZ R41, R41, R60 ;  /* 0x0000003c29297220 */ /* 0x020fe20000410000 */
[----:B------:R-:W-:Y:S01]  /*1c40*/  ISETP.GE.AND P1, PT, R53, c[0x0][0x16c], PT ;  /* 0x00005b0035007a0c */ /* 0x000fe20003f26270 */
[----:B------:R-:W-:Y:S01]  /*1c50*/  FFMA.FTZ R56, R56, R58, R57 ;  /* 0x0000003a38387223 */ /* 0x000fe20000010039 */
[----:B------:R-:W-:Y:S01]  /*1c60*/  PRMT R37, RZ, 0x7610, R38 ;  /* 0x00007610ff257816 */ /* 0x000fe20000000026 */
        /* <DEDUP_REMOVED lines=9> */
.L_x_5121:
[----:B------:R-:W-:Y:S01]  /*1d00*/  BAR.SYNC.DEFER_BLOCKING 0x0 ;  /* 0x0000000000007b1d */ /* 0x000fe20000010000 */
[----:B------:R-:W-:Y:S01]  /*1d10*/  ISETP.NE.AND P0, PT, R54, RZ, PT ;  /* 0x000000ff3600720c */ /* 0x000fe20003f05270 */
[----:B------:R-:W-:Y:S01]  /*1d20*/  IMAD R0, R22, c[0x0][0x200], RZ ;  /* 0x0000800016007a24 */ /* 0x000fe200078e02ff */
[----:B------:R-:W-:Y:S01]  /*1d30*/  F2FP.BF16.PACK_AB R2, R50, R49 ;  /* 0x000000313202723e */ /* 0x000fe200000010ff */
[C---:B------:R-:W-:Y:S01]  /*1d40*/  IMAD.WIDE.U32 R36, R23.reuse, c[0x0][0x200], RZ ;  /* 0x0000800017247a25 */ /* 0x040fe200078e00ff */
[----:B------:R-:W-:Y:S01]  /*1d50*/  F2FP.BF16.PACK_AB R3, R52, R51 ;  /* 0x000000333403723e */ /* 0x000fe200000010ff */
[----:B------:R-:W-:Y:S01]  /*1d60*/  BSSY B0, `(.L_x_5125) ;  /* 0x000003b000007945 */ /* 0x000fe20003800000 */
[C---:B------:R-:W-:Y:S01]  /*1d70*/  ISETP.GE.AND P1, PT, R26.reuse, R7, PT ;  /* 0x000000071a00720c */ /* 0x040fe20003f26270 */
[----:B------:R-:W-:Y:S01]  /*1d80*/  IMAD R59, R23, c[0x0][0x204], R0 ;  /* 0x00008100173b7a24 */ /* 0x000fe200078e0200 */
[----:B------:R-:W-:Y:S01]  /*1d90*/  LOP3.LUT R14, R26, 0x20, RZ, 0xfc, !PT ;  /* 0x000000201a0e7812 */ /* 0x000fe200078efcff */
[----:B------:R-:W-:-:S03]  /*1da0*/  IMAD R0, R22, c[0x0][0x1f0], RZ ;  /* 0x00007c0016007a24 */ /* 0x000fc600078e02ff */
[----:B------:R-:W-:Y:S01]  /*1db0*/  IADD3 R37, R37, R59, RZ ;  /* 0x0000003b25257210 */ /* 0x000fe20007ffe0ff */
[----:B------:R-:W-:Y:S01]  /*1dc0*/  IMAD R61, R23, c[0x0][0x1f4], R0 ;  /* 0x00007d00173d7a24 */ /* 0x000fe200078e0200 */
[----:B------:R-:W-:Y:S01]  /*1dd0*/  SHF.L.U64.HI R46, R14, 0x1, R27 ;  /* 0x000000010e2e7819 */ /* 0x000fe2000001021b */
[----:B------:R-:W-:Y:S02]  /*1de0*/  IMAD R0, R44, c[0x0][0x208], RZ ;  /* 0x000082002c007a24 */ /* 0x000fe400078e02ff */
[----:B------:R-:W-:-:S04]  /*1df0*/  IMAD.WIDE.U32 R36, R45, c[0x0][0x208], R36 ;  /* 0x000082002d247a25 */ /* 0x000fc800078e0024 */
[----:B------:R-:W-:Y:S01]  /*1e00*/  IMAD R41, R45, c[0x0][0x20c], R0 ;  /* 0x000083002d297a24 */ /* 0x000fe200078e0200 */
[----:B------:R-:W-:Y:S01]  /*1e10*/  SHF.L.U32 R0, R14, 0x1, RZ ;  /* 0x000000010e007819 */ /* 0x000fe200000006ff */
[----:B------:R0:W-:Y:S01]  /*1e20*/  STS.64 [R19.X8], R2 ;  /* 0x0000000213007388 */ /* 0x0001e20000008a00 */
[----:B------:R-:W-:-:S06]  /*1e30*/  NOP ;  /* 0x0000000000007918 */ /* 0x000fcc0000000000 */
[----:B------:R-:W-:Y:S04]  /*1e40*/  LDS.U16 R53, [R6] ;  /* 0x0000000006357984 */ /* 0x000fe80000000400 */
[----:B------:R-:W-:Y:S01]  /*1e50*/  LDS.U16 R55, [R6+0x40] ;  /* 0x0000400006377984 */ /* 0x000fe20000000400 */
[----:B0-----:R-:W-:-:S03]  /*1e60*/  IMAD.SHL.U32 R2, R17, 0x80, RZ ;  /* 0x0000008011027824 */ /* 0x001fc600078e00ff */
[----:B------:R-:W-:Y:S02]  /*1e70*/  LDS.U16 R57, [R6+0x80] ;  /* 0x0000800006397984 */ /* 0x000fe40000000400 */
[--C-:B------:R-:W-:Y:S02]  /*1e80*/  SHF.R.S32.HI R3, RZ, 0x1f, R2.reuse ;  /* 0x0000001fff037819 */ /* 0x100fe40000011402 */
[----:B------:R-:W-:Y:S01]  /*1e90*/  LDS.U16 R47, [R6+0xc0] ;  /* 0x0000c000062f7984 */ /* 0x000fe20000000400 */
[----:B------:R-:W-:Y:S01]  /*1ea0*/  IADD3 R38, P2, R2, R36, RZ ;  /* 0x0000002402267210 */ /* 0x000fe20007f5e0ff */
[----:B------:R-:W-:Y:S02]  /*1eb0*/  IMAD R36, R44, c[0x0][0x1f8], RZ ;  /* 0x00007e002c247a24 */ /* 0x000fe400078e02ff */
[----:B------:R-:W-:Y:S01]  /*1ec0*/  @!P0 STS [0x100], R7 ;  /* 0x00010007ff008388 */ /* 0x000fe20000000800 */
[----:B------:R-:W-:Y:S01]  /*1ed0*/  @!P1 IMAD.WIDE.U32 R4, R23, c[0x0][0x1f0], R2 ;  /* 0x00007c0017049a25 */ /* 0x000fe200078e0002 */
[----:B------:R-:W-:-:S02]  /*1ee0*/  IADD3.X R48, R3, R41, R37, P2, !PT ;  /* 0x0000002903307210 */ /* 0x000fc400017fe425 */
[----:B------:R-:W-:Y:S01]  /*1ef0*/  BAR.SYNC.DEFER_BLOCKING 0x0 ;  /* 0x0000000000007b1d */ /* 0x000fe20000010000 */
[----:B------:R-:W-:Y:S01]  /*1f00*/  @!P1 IMAD.IADD R5, R61, 0x1, R5 ;  /* 0x000000013d059824 */ /* 0x000fe200078e0205 */
[----:B------:R-:W-:Y:S01]  /*1f10*/  IADD3 R37, P2, R0, c[0x0][0x258], RZ ;  /* 0x0000960000257a10 */ /* 0x000fe20007f5e0ff */
[----:B------:R-:W-:-:S04]  /*1f20*/  IMAD.WIDE.U32 R40, R23, c[0x0][0x1f0], RZ ;  /* 0x00007c0017287a25 */ /* 0x000fc800078e00ff */
[----:B------:R-:W-:-:S04]  /*1f30*/  @!P1 IMAD.WIDE.U32 R4, R45, c[0x0][0x1f8], R4 ;  /* 0x00007e002d049a25 */ /* 0x000fc800078e0004 */
[----:B------:R-:W-:Y:S01]  /*1f40*/  IMAD R43, R45, c[0x0][0x1fc], R36 ;  /* 0x00007f002d2b7a24 */ /* 0x000fe200078e0224 */
[----:B------:R-:W-:Y:S01]  /*1f50*/  LEA R36, P3, R38, R37, 0x1 ;  /* 0x0000002526247211 */ /* 0x000fe200078608ff */
[----:B------:R-:W-:Y:S01]  /*1f60*/  IMAD.IADD R41, R41, 0x1, R61 ;  /* 0x0000000129297824 */ /* 0x000fe200078e023d */
[----:B------:R-:W-:Y:S02]  /*1f70*/  IADD3.X R61, R46, c[0x0][0x25c], RZ, P2, !PT ;  /* 0x000097002e3d7a10 */ /* 0x000fe400017fe4ff */
[C---:B------:R-:W-:Y:S01]  /*1f80*/  @!P1 IADD3 R42, P4, R26.reuse, R4, RZ ;  /* 0x000000041a2a9210 */ /* 0x040fe20007f9e0ff */
[----:B------:R-:W-:Y:S01]  /*1f90*/  IMAD.WIDE.U32 R40, R45, c[0x0][0x1f8], R40 ;  /* 0x00007e002d287a25 */ /* 0x000fe200078e0028 */
[----:B------:R-:W-:Y:S02]  /*1fa0*/  IADD3 R4, P2, R26, R2, RZ ;  /* 0x000000021a047210 */ /* 0x000fe40007f5e0ff */
[----:B------:R-:W-:Y:S02]  /*1fb0*/  LEA.HI.X R37, R38, R61, R48, 0x1, P3 ;  /* 0x0000003d26257211 */ /* 0x000fe400018f0c30 */
[----:B------:R-:W-:Y:S01]  /*1fc0*/  @!P1 IADD3.X R61, R27, R5, R43, P4, !PT ;  /* 0x000000051b3d9210 */ /* 0x000fe200027fe42b */
[----:B------:R-:W0:Y:S01]  /*1fd0*/  LDS R39, [0x100] ;  /* 0x00010000ff277984 */ /* 0x000e220000000800 */
[----:B------:R-:W-:-:S02]  /*1fe0*/  @!P1 LEA R38, P6, R42, c[0x0][0x268], 0x1 ;  /* 0x00009a002a269a11 */ /* 0x000fc400078c08ff */
[----:B------:R-:W-:Y:S02]  /*1ff0*/  IADD3.X R5, R27, R3, RZ, P2, !PT ;  /* 0x000000031b057210 */ /* 0x000fe400017fe4ff */
[-C--:B0-----:R-:W-:Y:S02]  /*2000*/  ISETP.GE.AND P5, PT, R26, R39.reuse, PT ;  /* 0x000000271a00720c */ /* 0x081fe40003fa6270 */
[-C--:B------:R-:W-:Y:S02]  /*2010*/  ISETP.GE.AND P4, PT, R12, R39.reuse, PT ;  /* 0x000000270c00720c */ /* 0x080fe40003f86270 */
[-C--:B------:R-:W-:Y:S02]  /*2020*/  ISETP.GE.AND P3, PT, R14, R39.reuse, PT ;  /* 0x000000270e00720c */ /* 0x080fe40003f66270 */
[----:B------:R-:W-:Y:S02]  /*2030*/  ISETP.GE.AND P2, PT, R10, R39, PT ;  /* 0x000000270a00720c */ /* 0x000fe40003f46270 */
[----:B------:R-:W-:-:S02]  /*2040*/  @!P1 LEA.HI.X R39, R42, c[0x0][0x26c], R61, 0x1, P6 ;  /* 0x00009b002a279a11 */ /* 0x000fc400030f0c3d */
[----:B------:R-:W-:-:S04]  /*2050*/  IADD3 R48, P6, R2, R40, RZ ;  /* 0x0000002802307210 */ /* 0x000fc80007fde0ff */
[----:B------:R-:W-:Y:S01]  /*2060*/  IADD3.X R56, R3, R43, R41, P6, !PT ;  /* 0x0000002b03387210 */ /* 0x000fe200037fe429 */
        /* <DEDUP_REMOVED lines=10> */
.L_x_5126:
[----:B------:R-:W-:Y:S05]  /*2110*/  BSYNC B0 ;  /* 0x0000000000007941 */ /* 0x000fea0003800000 */
.L_x_5125:
[----:B------:R1:W-:Y:S01]  /*2120*/  @!P4 STG.E.U16 [R36.64+0x40], R57 ;  /* 0x000040392400c986 */ /* 0x0003e2000c101504 */
[----:B0-----:R-:W-:Y:S02]  /*2130*/  IADD3 R41, P5, R0, c[0x0][0x268], RZ ;  /* 0x00009a0000297a10 */ /* 0x001fe40007fbe0ff */
[-C--:B------:R-:W-:Y:S01]  /*2140*/  ISETP.GE.AND P4, PT, R12, R7.reuse, PT ;  /* 0x000000070c00720c */ /* 0x080fe20003f86270 */
[----:B------:R0:W-:Y:S01]  /*2150*/  @!P3 STG.E.U16 [R36.64], R55 ;  /* 0x000000372400b986 */ /* 0x0001e2000c101504 */
[----:B------:R-:W-:Y:S02]  /*2160*/  IADD3.X R43, R46, c[0x0][0x26c], RZ, P5, !PT ;  /* 0x00009b002e2b7a10 */ /* 0x000fe40002ffe4ff */
[-C--:B------:R-:W-:Y:S01]  /*2170*/  ISETP.GE.AND P3, PT, R14, R7.reuse, PT ;  /* 0x000000070e00720c */ /* 0x080fe20003f66270 */
[----:B------:R-:W-:Y:S04]  /*2180*/  @!P2 STG.E.U16 [R36.64+0x80], R47 ;  /* 0x0000802f2400a986 */ /* 0x000fe8000c101504 */
[----:B------:R-:W-:Y:S01]  /*2190*/  BAR.SYNC.DEFER_BLOCKING 0x0 ;  /* 0x0000000000007b1d */ /* 0x000fe20000010000 */
[----:B------:R-:W-:-:S02]  /*21a0*/  ISETP.GE.AND P5, PT, R10, R7, PT ;  /* 0x000000070a00720c */ /* 0x000fc40003fa6270 */
[C---:B------:R-:W-:Y:S02]  /*21b0*/  LEA R40, P6, R48.reuse, R41, 0x1 ;  /* 0x0000002930287211 */ /* 0x040fe400078c08ff */
[----:B------:R-:W-:Y:S02]  /*21c0*/  PRMT R53, RZ, 0x7610, R53 ;  /* 0x00007610ff357816 */ /* 0x000fe40000000035 */
[----:B------:R-:W-:Y:S02]  /*21d0*/  LEA.HI.X R41, R48, R43, R56, 0x1, P6 ;  /* 0x0000002b30297211 */ /* 0x000fe400030f0c38 */
[----:B------:R-:W-:Y:S02]  /*21e0*/  PRMT R43, RZ, 0x7610, R43 ;  /* 0x00007610ff2b7816 */ /* 0x000fe4000000002b */
[----:B-1----:R-:W-:Y:S02]  /*21f0*/  PRMT R57, RZ, 0x7610, R57 ;  /* 0x00007610ff397816 */ /* 0x002fe40000000039 */
[----:B0-----:R-:W-:-:S02]  /*2200*/  PRMT R55, RZ, 0x7610, R55 ;  /* 0x00007610ff377816 */ /* 0x001fc40000000037 */
        /* <DEDUP_REMOVED lines=27> */
[----:B------:R-:W-:Y:S01]  /*23c0*/  BAR.SYNC.DEFER_BLOCKING 0x0 ;  /* 0x0000000000007b1d */ /* 0x000fe20000010000 */
[----:B0-----:R-:W-:-:S06]  /*23d0*/  FADD.FTZ R53, R48, 1 ;  /* 0x3f80000030357421 */ /* 0x001fcc0000010000 */
[----:B------:R-:W0:Y:S01]  /*23e0*/  MUFU.RCP R37, R37 ;  /* 0x0000002500257308 */ /* 0x000e220000001000 */
[----:B------:R-:W-:-:S07]  /*23f0*/  IMAD R48, R22, c[0x0][0x210], RZ ;  /* 0x0000840016307a24 */ /* 0x000fce00078e02ff */
[----:B------:R-:W2:Y:S01]  /*2400*/  MUFU.RCP R41, R41 ;  /* 0x0000002900297308 */ /* 0x000ea20000001000 */
[----:B-1----:R-:W-:-:S04]  /*2410*/  FMUL.FTZ R38, R38, R39 ;  /* 0x0000002726267220 */ /* 0x002fc80000410000 */
[----:B------:R-:W-:Y:S02]  /*2420*/  FMUL.FTZ R38, R38, R49 ;  /* 0x0000003126267220 */ /* 0x000fe40000410000 */
[C---:B------:R-:W-:Y:S01]  /*2430*/  IMAD R49, R23.reuse, c[0x0][0x214], R48 ;  /* 0x0000850017317a24 */ /* 0x040fe200078e0230 */
[----:B------:R-:W1:Y:S01]  /*2440*/  MUFU.RCP R56, R53 ;  /* 0x0000003500387308 */ /* 0x000e620000001000 */
[----:B0-----:R-:W-:Y:S02]  /*2450*/  FMUL.FTZ R39, R40, R37 ;  /* 0x0000002528277220 */ /* 0x001fe40000410000 */
[----:B------:R-:W-:-:S04]  /*2460*/  IMAD.WIDE.U32 R36, R23, c[0x0][0x210], RZ ;  /* 0x0000840017247a25 */ /* 0x000fc800078e00ff */
[----:B------:R-:W-:Y:S02]  /*2470*/  FMUL.FTZ R39, R39, R50 ;  /* 0x0000003227277220 */ /* 0x000fe40000410000 */
[----:B--2---:R-:W-:-:S03]  /*2480*/  FMUL.FTZ R42, R42, R41 ;  /* 0x000000292a2a7220 */ /* 0x004fc60000410000 */
[----:B------:R-:W-:Y:S01]  /*2490*/  F2FP.BF16.PACK_AB R38, R39, R38 ;  /* 0x000000262726723e */ /* 0x000fe200000010ff */
[----:B------:R-:W-:Y:S02]  /*24a0*/  FMUL.FTZ R42, R42, R51 ;  /* 0x000000332a2a7220 */ /* 0x000fe40000410000 */
[----:B-1----:R-:W-:-:S04]  /*24b0*/  FMUL.FTZ R47, R47, R56 ;  /* 0x000000382f2f7220 */ /* 0x002fc80000410000 */
[----:B------:R-:W-:-:S05]  /*24c0*/  FMUL.FTZ R47, R47, R52 ;  /* 0x000000342f2f7220 */ /* 0x000fca0000410000 */
[----:B------:R-:W-:-:S05]  /*24d0*/  F2FP.BF16.PACK_AB R39, R47, R42 ;  /* 0x0000002a2f27723e */ /* 0x000fca00000010ff */
[----:B------:R0:W-:Y:S01]  /*24e0*/  STS.64 [R19.X8], R38 ;  /* 0x0000002613007388 */ /* 0x0001e20000008a00 */
        /* <DEDUP_REMOVED lines=20> */
.L_x_5128:
[----:B------:R-:W-:Y:S05]  /*2630*/  BSYNC B0 ;  /* 0x0000000000007941 */ /* 0x000fea0003800000 */
.L_x_5127:
[----:B------:R-:W-:Y:S01]  /*2640*/  MOV R4, R36 ;  /* 0x0000002400047202 */ /* 0x000fe20000000f00 */
[----:B------:R-:W-:Y:S01]  /*2650*/  IMAD.MOV.U32 R5, RZ, RZ, R39 ;  /* 0x000000ffff057224 */ /* 0x000fe200078e0027 */
[----:B------:R-:W-:Y:S01]  /*2660*/  IADD3 R0, P4, R0, c[0x0][0x270], RZ ;  /* 0x00009c0000007a10 */ /* 0x000fe20007f9e0ff */
[----:B0-----:R-:W-:Y:S01]  /*2670*/  IMAD R6, R44, c[0x0][0x218], RZ ;  /* 0x000086002c067a24 */ /* 0x001fe200078e02ff */
[-C--:B------:R-:W-:Y:S01]  /*2680*/  ISETP.GE.AND P0, PT, R14, R47.reuse, PT ;  /* 0x0000002f0e00720c */ /* 0x080fe20003f06270 */
[C---:B------:R-:W-:Y:S01]  /*2690*/  IMAD.WIDE.U32 R4, R45.reuse, c[0x0][0x218], R4 ;  /* 0x000086002d047a25 */ /* 0x040fe200078e0004 */
[----:B------:R-:W-:Y:S02]  /*26a0*/  IADD3.X R46, R46, c[0x0][0x274], RZ, P4, !PT ;  /* 0x00009d002e2e7a10 */ /* 0x000fe400027fe4ff */
[----:B------:R-:W-:Y:S01]  /*26b0*/  ISETP.GE.AND P2, PT, R10, R47, PT ;  /* 0x0000002f0a00720c */ /* 0x000fe20003f46270 */
[----:B------:R-:W-:Y:S01]  /*26c0*/  IMAD R37, R45, c[0x0][0x21c], R6 ;  /* 0x000087002d257a24 */ /* 0x000fe200078e0206 */
[----:B------:R-:W-:-:S02]  /*26d0*/  IADD3 R7, P3, R2, R4, RZ ;  /* 0x0000000402077210 */ /* 0x000fc40007f7e0ff */
[----:B------:R-:W-:Y:S02]  /*26e0*/  IADD3 R17, R17, 0x1, RZ ;  /* 0x0000000111117810 */ /* 0x000fe40007ffe0ff */
[----:B------:R-:W-:Y:S02]  /*26f0*/  IADD3.X R3, R3, R37, R5, P3, !PT ;  /* 0x0000002503037210 */ /* 0x000fe40001ffe405 */
[C---:B------:R-:W-:Y:S02]  /*2700*/  LEA R2, P3, R7.reuse, R0, 0x1 ;  /* 0x0000000007027211 */ /* 0x040fe400078608ff */
[----:B------:R-:W-:Y:S02]  /*2710*/  ISETP.GE.AND P1, PT, R12, R47, PT ;  /* 0x0000002f0c00720c */ /* 0x000fe40003f26270 */
        /* <DEDUP_REMOVED lines=13> */
.L_x_5129:
[----:B------:R-:W-:Y:S05]  /*27f0*/  EXIT ;  /* 0x000000000000794d */ /* 0x000fea0003800000 */
.L_x_5131:
        /* <DEDUP_REMOVED lines=16> */
.L_x_5467:


//--------------------- .text._Z25selective_scan_fwd_kernelI32Selective_Scan_fwd_kernel_traitsILi32ELi4ELi1ELb0ELb1ELb0ELb0EN3c108BFloat16EfEEv13SSMParamsBase --------------------------
	.section	.text._Z25selective_scan_fwd_kernelI32Selective_Scan_fwd_kernel_traitsILi32ELi4ELi1ELb0ELb1ELb0ELb0EN3c108BFloat16EfEEv13SSMParamsBase,"ax",@progbits
	.sectioninfo	@"SHI_REGISTERS=68"
	.align	128
        .global         _Z25selective_scan_fwd_kernelI32Selective_Scan_fwd_kernel_traitsILi32ELi4ELi1ELb0ELb1ELb0ELb0EN3c108BFloat16EfEEv13SSMParamsBase
        .type           _Z25selective_scan_fwd_kernelI32Selective_Scan_fwd_kernel_traitsILi32ELi4ELi1ELb0ELb1ELb0ELb0EN3c108BFloat16EfEEv13SSMParamsBase,@function
        .size           _Z25selective_scan_fwd_kernelI32Selective_Scan_fwd_kernel_traitsILi32ELi4ELi1ELb0ELb1ELb0ELb0EN3c108BFloat16EfEEv13SSMParamsBase,(.L_x_5468 - _Z25selective_scan_fwd_kernelI32Selective_Scan_fwd_kernel_traitsILi32ELi4ELi1ELb0ELb1ELb0ELb0EN3c108BFloat16EfEEv13SSMParamsBase)
        .other          _Z25selective_scan_fwd_kernelI32Selective_Scan_fwd_kernel_traitsILi32ELi4ELi1ELb0ELb1ELb0ELb0EN3c108BFloat16EfEEv13SSMParamsBase,@"STO_CUDA_ENTRY STV_DEFAULT"
_Z25selective_scan_fwd_kernelI32Selective_Scan_fwd_kernel_traitsILi32ELi4ELi1ELb0ELb1ELb0ELb0EN3c108BFloat16EfEEv13SSMParamsBase:
.text._Z25selective_scan_fwd_kernelI32Selective_Scan_fwd_kernel_traitsILi32ELi4ELi1ELb0ELb1ELb0ELb0EN3c108BFloat16EfEEv13SSMParamsBase:
        /* <DEDUP_REMOVED lines=102> */
.L_x_5147:
        /* <DEDUP_REMOVED lines=26> */
[----:B----4-:R-:W-:Y:S04]  /*0800*/  STS.U16 [R51+0x80], R26 ;  /* 0x0000801a33007388 */ /* 0x010fe80000000400 */
[----:B------:R0:W-:Y:S01]  /*0810*/  STS.U16 [R51+0xc0], R28 ;  /* 0x0000c01c33007388 */ /* 0x0001e20000000400 */
        /* <DEDUP_REMOVED lines=64> */
.L_x_5133:
[----:B------:R-:W-:Y:S05]  /*0c20*/  BSYNC B0 ;  /* 0x0000000000007941 */ /* 0x000fea0003800000 */
.L_x_5132:
        /* <DEDUP_REMOVED lines=33> */
.L_x_5135:
[----:B------:R-:W-:Y:S05]  /*0e40*/  BSYNC B0 ;  /* 0x0000000000007941 */ /* 0x000fea0003800000 */
.L_x_5134:
        /* <DEDUP_REMOVED lines=33> */
.L_x_5137:
[----:B------:R-:W-:Y:S05]  /*1060*/  BSYNC B0 ;  /* 0x0000000000007941 */ /* 0x000fea0003800000 */
.L_x_5136:
        /* <DEDUP_REMOVED lines=33> */
.L_x_5139:
[----:B------:R-:W-:Y:S05]  /*1280*/  BSYNC B0 ;  /* 0x0000000000007941 */ /* 0x000fea0003800000 */
.L_x_5138:
[----:B------:R-:W-:Y:S01]  /*1290*/  IMAD.MOV.U32 R38, RZ, RZ, c[0x0][0x16c] ;  /* 0x00005b00ff267624 */ /* 0x000fe200078e00ff */
[--C-:B------:R-:W-:Y:S01]  /*12a0*/  PRMT R47, RZ, 0x5410, R26.reuse ;  /* 0x00005410ff2f7816 */ /* 0x100fe2000000001a */
[----:B------:R-:W-:Y:S01]  /*12b0*/  BAR.SYNC.DEFER_BLOCKING 0x0 ;  /* 0x0000000000007b1d */ /* 0x000fe20000010000 */
[----:B------:R-:W-:Y:S02]  /*12c0*/  PRMT R48, RZ, 0x7610, R26 ;  /* 0x00007610ff307816 */ /* 0x000fe4000000001a */
[----:B------:R-:W-:Y:S01]  /*12d0*/  ISETP.GE.AND P0, PT, R38, 0x1, PT ;  /* 0x000000012600780c */ /* 0x000fe20003f06270 */
[-C--:B------:R-:W-:Y:S01]  /*12e0*/  FMUL.FTZ R26, R47, R2.reuse ;  /* 0x000000022f1a7220 */ /* 0x080fe20000410000 */
[--C-:B------:R-:W-:Y:S02]  /*12f0*/  PRMT R39, RZ, 0x5410, R27.reuse ;  /* 0x00005410ff277816 */ /* 0x100fe4000000001b */
[----:B------:R-:W-:Y:S01]  /*1300*/  PRMT R49, RZ, 0x7610, R27 ;  /* 0x00007610ff317816 */ /* 0x000fe2000000001b */
[----:B------:R-:W-:-:S02]  /*1310*/  FMUL.FTZ R27, R48, R2 ;  /* 0x00000002301b7220 */ /* 0x000fc40000410000 */
[-C--:B------:R-:W-:Y:S02]  /*1320*/  FMUL.FTZ R44, R39, R2.reuse ;  /* 0x00000002272c7220 */ /* 0x080fe40000410000 */
[----:B------:R-:W-:-:S04]  /*1330*/  FMUL.FTZ R45, R49, R2 ;  /* 0x00000002312d7220 */ /* 0x000fc80000410000 */
[----:B------:R-:W-:Y:S05]  /*1340*/  @!P0 BRA `(.L_x_5140) ;  /* 0x000009e000008947 */ /* 0x000fea0003800000 */
[----:B------:R-:W-:Y:S01]  /*1350*/  ISETP.NE.AND P0, PT, R7, RZ, PT ;  /* 0x000000ff0700720c */ /* 0x000fe20003f05270 */
[----:B------:R-:W-:Y:S01]  /*1360*/  HFMA2.MMA R50, -RZ, RZ, 0, 0 ;  /* 0x00000000ff327435 */ /* 0x000fe200000001ff */
[----:B------:R-:W-:Y:S02]  /*1370*/  FMUL.FTZ R46, R39, R24 ;  /* 0x00000018272e7220 */ /* 0x000fe40000410000 */
[----:B------:R-:W-:Y:S01]  /*1380*/  ISETP.EQ.OR P0, PT, R9, RZ, P0 ;  /* 0x000000ff0900720c */ /* 0x000fe20000702670 */
[----:B------:R-:W-:Y:S02]  /*1390*/  FMUL.FTZ R47, R47, R22 ;  /* 0x000000162f2f7220 */ /* 0x000fe40000410000 */
[----:B------:R-:W-:Y:S02]  /*13a0*/  FMUL.FTZ R48, R48, R23 ;  /* 0x0000001730307220 */ /* 0x000fe40000410000 */
[----:B------:R-:W-:Y:S02]  /*13b0*/  FMUL.FTZ R49, R49, R25 ;  /* 0x0000001931317220 */ /* 0x000fe40000410000 */
.L_x_5143:
[----:B------:R-:W-:Y:S01]  /*13c0*/  SHF.R.S32.HI R51, RZ, 0x1f, R50 ;  /* 0x0000001fff337819 */ /* 0x000fe20000011432 */
[----:B0-----:R-:W-:Y:S01]  /*13d0*/  IMAD.MOV.U32 R38, RZ, RZ, -0x80 ;  /* 0xffffff80ff267424 */ /* 0x001fe200078e00ff */
[----:B------:R-:W-:-:S02]  /*13e0*/  PRMT R60, RZ, 0x7610, R60 ;  /* 0x00007610ff3c7816 */ /* 0x000fc4000000003c */
[----:B------:R-:W-:Y:S01]  /*13f0*/  PRMT R58, RZ, 0x7610, R58 ;  /* 0x00007610ff3a7816 */ /* 0x000fe2000000003a */
[----:B------:R-:W-:Y:S01]  /*1400*/  IMAD R21, R9, R38, c[0x0][0x168] ;  /* 0x00005a0009157624 */ /* 0x000fe200078e0226 */
[----:B------:R-:W-:Y:S01]  /*1410*/  PRMT R56, RZ, 0x7610, R56 ;  /* 0x00007610ff387816 */ /* 0x000fe20000000038 */
[----:B------:R-:W-:Y:S01]  /*1420*/  IMAD R41, R51, c[0x0][0x1a0], RZ ;  /* 0x0000680033297a24 */ /* 0x000fe200078e02ff */
[----:B------:R-:W-:Y:S01]  /*1430*/  PRMT R54, RZ, 0x7610, R54 ;  /* 0x00007610ff367816 */ /* 0x000fe20000000036 */
[----:B------:R-:W-:Y:S01]  /*1440*/  IMAD.WIDE.U32 R38, R50, c[0x0][0x1a0], R36 ;  /* 0x0000680032267a25 */ /* 0x000fe200078e0024 */
[-C--:B------:R-:W-:Y:S02]  /*1450*/  ISETP.GE.AND P1, PT, R36, R21.reuse, PT ;  /* 0x000000152400720c */ /* 0x080fe40003f26270 */
[-C--:B------:R-:W-:Y:S01]  /*1460*/  ISETP.GE.AND P2, PT, R14, R21.reuse, PT ;  /* 0x000000150e00720c */ /* 0x080fe20003f46270 */
[----:B------:R-:W-:Y:S01]  /*1470*/  IMAD R41, R50, c[0x0][0x1a4], R41 ;  /* 0x0000690032297a24 */ /* 0x000fe200078e0229 */
[----:B------:R-:W-:-:S02]  /*1480*/  ISETP.GE.AND P3, PT, R16, R21, PT ;  /* 0x000000151000720c */ /* 0x000fc40003f66270 */
[----:B------:R-:W-:Y:S02]  /*1490*/  ISETP.GE.AND P4, PT, R18, R21, PT ;  /* 0x000000151200720c */ /* 0x000fe40003f86270 */
[----:B------:R-:W-:Y:S02]  /*14a0*/  LEA R40, P5, R38, R19, 0x1 ;  /* 0x0000001326287211 */ /* 0x000fe400078a08ff */
[----:B------:R-:W-:-:S04]  /*14b0*/  IADD3 R39, R39, R41, RZ ;  /* 0x0000002927277210 */ /* 0x000fc80007ffe0ff */
[----:B------:R-:W-:-:S05]  /*14c0*/  LEA.HI.X R41, R38, R20, R39, 0x1, P5 ;  /* 0x0000001426297211 */ /* 0x000fca00028f0c27 */
[----:B------:R0:W2:Y:S04]  /*14d0*/  @!P1 LDG.E.U16 R60, [R40.64] ;  /* 0x00000004283c9981 */ /* 0x0000a8000c1e1500 */
[----:B------:R0:W3:Y:S04]  /*14e0*/  @!P2 LDG.E.U16 R58, [R40.64+0x40] ;  /* 0x00004004283aa981 */ /* 0x0000e8000c1e1500 */
[----:B------:R0:W4:Y:S04]  /*14f0*/  @!P3 LDG.E.U16 R56, [R40.64+0x80] ;  /* 0x000080042838b981 */ /* 0x000128000c1e1500 */
[----:B------:R0:W4:Y:S01]  /*1500*/  @!P4 LDG.E.U16 R54, [R40.64+0xc0] ;  /* 0x0000c0042836c981 */ /* 0x000122000c1e1500 */
        /* <DEDUP_REMOVED lines=8> */
[----:B------:R-:W4:Y:S01]  /*1590*/  LDG.E R42, [R42.64] ;  /* 0x000000042a2a7981 */ /* 0x000f22000c1e1900 */
[----:B------:R-:W-:Y:S01]  /*15a0*/  MOV R38, R32 ;  /* 0x0000002000267202 */ /* 0x000fe20000000f00 */
[----:B------:R-:W-:Y:S02]  /*15b0*/  IMAD R51, R51, c[0x0][0x1c0], RZ ;  /* 0x0000700033337a24 */ /* 0x000fe400078e02ff */
[----:B------:R-:W-:Y:S02]  /*15c0*/  IMAD.MOV.U32 R39, RZ, RZ, R17 ;  /* 0x000000ffff277224 */ /* 0x000fe400078e0011 */
[----:B0-----:R-:W-:Y:S01]  /*15d0*/  IMAD R41, R50, c[0x0][0x1c4], R51 ;  /* 0x0000710032297a24 */ /* 0x001fe200078e0233 */
[----:B------:R-:W-:Y:S01]  /*15e0*/  SHF.L.U32 R51, R8, 0x1, RZ ;  /* 0x0000000108337819 */ /* 0x000fe200000006ff */
[----:B------:R-:W-:-:S04]  /*15f0*/  IMAD.WIDE.U32 R38, R50, c[0x0][0x1c0], R38 ;  /* 0x0000700032267a25 */ /* 0x000fc800078e0026 */
[----:B------:R-:W-:Y:S01]  /*1600*/  IMAD.IADD R39, R39, 0x1, R41 ;  /* 0x0000000127277824 */ /* 0x000fe200078e0229 */
[----:B------:R-:W-:-:S04]  /*1610*/  LEA R40, P1, R38, c[0x0][0x230], 0x2 ;  /* 0x00008c0026287a11 */ /* 0x000fc800078210ff */
[----:B------:R-:W-:Y:S01]  /*1620*/  LEA.HI.X R41, R38, c[0x0][0x234], R39, 0x2, P1 ;  /* 0x00008d0026297a11 */ /* 0x000fe200008f1427 */
[----:B------:R-:W0:Y:S01]  /*1630*/  S2R R52, SR_TID.X ;  /* 0x0000000000347919 */ /* 0x000e220000002100 */
[-C--:B------:R-:W-:Y:S02]  /*1640*/  ISETP.GE.U32.AND P2, PT, R11, R21.reuse, PT ;  /* 0x000000150b00720c */ /* 0x080fe40003f46070 */
[-C--:B------:R-:W-:Y:S02]  /*1650*/  ISETP.GE.U32.AND P3, PT, R12, R21.reuse, PT ;  /* 0x000000150c00720c */ /* 0x080fe40003f66070 */
[----:B------:R-:W-:Y:S01]  /*1660*/  ISETP.GE.U32.AND P4, PT, R13, R21, PT ;  /* 0x000000150d00720c */ /* 0x000fe20003f86070 */
[----:B------:R-:W-:Y:S01]  /*1670*/  IMAD.SHL.U32 R62, R50, 0x8, RZ ;  /* 0x00000008323e7824 */ /* 0x000fe200078e00ff */
[----:B--2---:R-:W-:Y:S04]  /*1680*/  STS.U16 [R51], R60 ;  /* 0x0000003c33007388 */ /* 0x004fe80000000400 */
[----:B---3--:R-:W-:Y:S04]  /*1690*/  STS.U16 [R51+0x40], R58 ;  /* 0x0000403a33007388 */ /* 0x008fe80000000400 */
[----:B----4-:R-:W-:Y:S04]  /*16a0*/  STS.U16 [R51+0x80], R56 ;  /* 0x0000803833007388 */ /* 0x010fe80000000400 */
[----:B------:R0:W-:Y:S01]  /*16b0*/  STS.U16 [R51+0xc0], R54 ;  /* 0x0000c03633007388 */ /* 0x0001e20000000400 */
[----:B------:R-:W-:-:S06]  /*16c0*/  NOP ;  /* 0x0000000000007918 */ /* 0x000fcc0000000000 */
[----:B------:R-:W1:Y:S04]  /*16d0*/  LDS.64 R38, [R8.X8] ;  /* 0x0000000008267984 */ /* 0x000e680000008a00 */
[----:B------:R1:W5:Y:S01]  /*16e0*/  LDG.E R53, [R40.64] ;  /* 0x0000000428357981 */ /* 0x000362000c1e1900 */
[----:B0-----:R-:W-:Y:S01]  /*16f0*/  SHF.L.U32 R54, R52, 0x2, RZ ;  /* 0x0000000234367819 */ /* 0x001fe200000006ff */
[----:B------:R-:W-:Y:S03]  /*1700*/  BSSY B0, `(.L_x_5141) ;  /* 0x0000059000007945 */ /* 0x000fe60003800000 */
[----:B------:R-:W-:Y:S01]  /*1710*/  ISETP.GE.U32.AND P1, PT, R54, R21, PT ;  /* 0x000000153600720c */ /* 0x000fe20003f26070 */
[----:B------:R-:W-:-:S04]  /*1720*/  FMUL.FTZ R42, R42, 1.4426950216293334961 ;  /* 0x3fb8aa3b2a2a7820 */ /* 0x000fc80000410000 */
[C---:B------:R-:W-:Y:S02]  /*1730*/  FMUL.FTZ R55, R42.reuse, R23 ;  /* 0x000000172a377220 */ /* 0x040fe40000410000 */
[C---:B------:R-:W-:Y:S02]  /*1740*/  FMUL.FTZ R43, R42.reuse, R22 ;  /* 0x000000162a2b7220 */ /* 0x040fe40000410000 */
[C---:B------:R-:W-:Y:S02]  /*1750*/  FMUL.FTZ R56, R42.reuse, R24 ;  /* 0x000000182a387220 */ /* 0x040fe40000410000 */
[----:B------:R-:W0:Y:S01]  /*1760*/  MUFU.EX2 R55, R55 ;  /* 0x0000003700377308 */ /* 0x000e220000000800 */
[----:B------:R-:W-:-:S07]  /*1770*/  FMUL.FTZ R42, R42, R25 ;  /* 0x000000192a2a7220 */ /* 0x000fce0000410000 */
[----:B------:R2:W3:Y:S01]  /*1780*/  MUFU.EX2 R61, R43 ;  /* 0x0000002b003d7308 */ /* 0x0004e20000000800 */
[----:B-1----:R-:W-:-:S07]  /*1790*/  PRMT R40, RZ, 0x5410, R38 ;  /* 0x00005410ff287816 */ /* 0x002fce0000000026 */
[----:B------:R-:W1:Y:S01]  /*17a0*/  MUFU.EX2 R56, R56 ;  /* 0x0000003800387308 */ /* 0x000e620000000800 */
[----:B------:R-:W-:Y:S02]  /*17b0*/  PRMT R41, RZ, 0x7610, R38 ;  /* 0x00007610ff297816 */ /* 0x000fe40000000026 */
[--C-:B--2---:R-:W-:Y:S01]  /*17c0*/  PRMT R43, RZ, 0x5410, R39.reuse ;  /* 0x00005410ff2b7816 */ /* 0x104fe20000000027 */
[----:B------:R-:W-:Y:S01]  /*17d0*/  FMUL.FTZ R40, R47, R40 ;  /* 0x000000282f287220 */ /* 0x000fe20000410000 */
[----:B------:R-:W-:Y:S01]  /*17e0*/  PRMT R38, RZ, 0x7610, R39 ;  /* 0x00007610ff267816 */ /* 0x000fe20000000027 */
[----:B------:R-:W-:Y:S01]  /*17f0*/  FMUL.FTZ R41, R48, R41 ;  /* 0x0000002930297220 */ /* 0x000fe20000410000 */
[----:B0-----:R-:W-:Y:S01]  /*1800*/  FSEL R54, R55, 1, !P2 ;  /* 0x3f80000037367808 */ /* 0x001fe20005000000 */
[----:B------:R-:W0:Y:S01]  /*1810*/  MUFU.EX2 R42, R42 ;  /* 0x0000002a002a7308 */ /* 0x000e220000000800 */
[----:B------:R-:W-:Y:S01]  /*1820*/  FMUL.FTZ R43, R46, R43 ;  /* 0x0000002b2e2b7220 */ /* 0x000fe20000410000 */
[----:B------:R-:W-:Y:S01]  /*1830*/  FSEL R58, R40, RZ, !P1 ;  /* 0x000000ff283a7208 */ /* 0x000fe20004800000 */
[----:B------:R-:W-:Y:S01]  /*1840*/  FMUL.FTZ R38, R49, R38 ;  /* 0x0000002631267220 */ /* 0x000fe20000410000 */
[----:B------:R-:W-:-:S02]  /*1850*/  FSEL R57, R41, RZ, !P2 ;  /* 0x000000ff29397208 */ /* 0x000fc40005000000 */
[----:B---3--:R-:W-:Y:S02]  /*1860*/  FSEL R61, R61, 1, !P1 ;  /* 0x3f8000003d3d7808 */ /* 0x008fe40004800000 */
[----:B-1----:R-:W-:Y:S01]  /*1870*/  FSEL R55, R56, 1, !P3 ;  /* 0x3f80000038377808 */ /* 0x002fe20005800000 */
[-C--:B------:R-:W-:Y:S01]  /*1880*/  FFMA.FTZ R39, R58, R54.reuse, R57 ;  /* 0x000000363a277223 */ /* 0x080fe20000010039 */
[----:B------:R-:W-:Y:S01]  /*1890*/  FSEL R56, R43, RZ, !P3 ;  /* 0x000000ff2b387208 */ /* 0x000fe20005800000 */
[----:B------:R-:W-:Y:S01]  /*18a0*/  FMUL.FTZ R40, R61, R54 ;  /* 0x000000363d287220 */ /* 0x000fe20000410000 */
[----:B------:R-:W-:Y:S02]  /*18b0*/  FSEL R60, R38, RZ, !P4 ;  /* 0x000000ff263c7208 */ /* 0x000fe40006000000 */
[----:B------:R-:W-:Y:S01]  /*18c0*/  ISETP.GE.AND P1, PT, R8, 0x1, PT ;  /* 0x000000010800780c */ /* 0x000fe20003f26270 */
[C---:B------:R-:W-:Y:S01]  /*18d0*/  FFMA.FTZ R39, R55.reuse, R39, R56 ;  /* 0x0000002737277223 */ /* 0x040fe20000010038 */
[----:B0-----:R-:W-:Y:S01]  /*18e0*/  FSEL R59, R42, 1, !P4 ;  /* 0x3f8000002a3b7808 */ /* 0x001fe20006000000 */
[----:B------:R-:W-:Y:S01]  /*18f0*/  FMUL.FTZ R40, R55, R40 ;  /* 0x0000002837287220 */ /* 0x000fe20000410000 */
[----:B------:R-:W-:-:S02]  /*1900*/  ISETP.NE.AND P2, PT, R8, 0x1f, PT ;  /* 0x0000001f0800780c */ /* 0x000fc40003f45270 */
[----:B------:R-:W-:Y:S01]  /*1910*/  ISETP.NE.AND P3, PT, R8, RZ, PT ;  /* 0x000000ff0800720c */ /* 0x000fe20003f65270 */
        /* <DEDUP_REMOVED lines=15> */
[----:B------:R-:W-:Y:S02]  /*1a10*/  IMAD.MOV.U32 R40, RZ, RZ, 0x3f800000 ;  /* 0x3f800000ff287424 */ /* 0x000fe400078e00ff */
[----:B-1----:R-:W-:Y:S01]  /*1a20*/  @P1 FMUL.FTZ R38, R38, R41 ;  /* 0x0000002926261220 */ /* 0x002fe20000410000 */
[----:B------:R-:W0:Y:S01]  /*1a30*/  SHFL.UP PT, R42, R39, 0x8, RZ ;  /* 0x05000000272a7989 */ /* 0x000e2200000e00ff */
[----:B------:R-:W-:Y:S02]  /*1a40*/  ISETP.GE.AND P1, PT, R8, 0x8, PT ;  /* 0x000000080800780c */ /* 0x000fe40003f26270 */
[----:B------:R-:W-:Y:S01]  /*1a50*/  MOV R41, RZ ;  /* 0x000000ff00297202 */ /* 0x000fe20000000f00 */
[----:B------:R-:W1:Y:S05]  /*1a60*/  SHFL.UP PT, R43, R38, 0x8, RZ ;  /* 0x05000000262b7989 */ /* 0x000e6a00000e00ff */
[----:B------:R-:W-:Y:S05]  /*1a70*/  @!P0 LDS.64 R40, [R62+0x130] ;  /* 0x000130003e288984 */ /* 0x000fea0000000a00 */
        /* <DEDUP_REMOVED lines=15> */
[----:B-1----:R-:W-:-:S03]  /*1b70*/  @!P3 IMAD.MOV.U32 R63, RZ, RZ, R40 ;  /* 0x000000ffff3fb224 */ /* 0x002fc600078e0028 */
[----:B------:R-:W-:Y:S06]  /*1b80*/  BAR.SYNC.DEFER_BLOCKING 0x0 ;  /* 0x0000000000007b1d */ /* 0x000fec0000010000 */
[----:B------:R-:W1:Y:S01]  /*1b90*/  LDS R64, [0x124] ;  /* 0x00012400ff407984 */ /* 0x000e620000000800 */
[C---:B0-----:R-:W-:Y:S02]  /*1ba0*/  FFMA.FTZ R43, R42.reuse, R41, R43 ;  /* 0x000000292a2b7223 */ /* 0x041fe4000001002b */
        /* <DEDUP_REMOVED lines=14> */
.L_x_5142:
[----:B------:R-:W-:Y:S05]  /*1c90*/  BSYNC B0 ;  /* 0x0000000000007941 */ /* 0x000fea0003800000 */
.L_x_5141:
[----:B------:R-:W-:Y:S01]  /*1ca0*/  IADD3 R50, R50, 0x1, RZ ;  /* 0x0000000132327810 */ /* 0x000fe20007ffe0ff */
[----:B------:R-:W-:Y:S02]  /*1cb0*/  FFMA.FTZ R55, R55, R54, R56 ;  /* 0x0000003637377223 */ /* 0x000fe40000010038 */
[----:B-----5:R-:W-:Y:S01]  /*1cc0*/  FFMA.FTZ R26, R53, R58, R26 ;  /* 0x0000003a351a7223 */ /* 0x020fe2000001001a */
[----:B------:R-:W-:Y:S01]  /*1cd0*/  ISETP.GE.AND P1, PT, R50, c[0x0][0x16c], PT ;  /* 0x00005b0032007a0c */ /* 0x000fe20003f26270 */
[-C--:B------:R-:W-:Y:S02]  /*1ce0*/  FFMA.FTZ R60, R59, R55.reuse, R60 ;  /* 0x000000373b3c7223 */ /* 0x080fe4000001003c */
[C---:B------:R-:W-:Y:S02]  /*1cf0*/  FFMA.FTZ R27, R53.reuse, R54, R27 ;  /* 0x00000036351b7223 */ /* 0x040fe4000001001b */
[C---:B------:R-:W-:Y:S02]  /*1d00*/  FFMA.FTZ R44, R53.reuse, R55, R44 ;  /* 0x00000037352c7223 */ /* 0x040fe4000001002c */
[----:B------:R-:W-:-:S06]  /*1d10*/  FFMA.FTZ R45, R53, R60, R45 ;  /* 0x0000003c352d7223 */ /* 0x000fcc000001002d */
[----:B------:R-:W-:Y:S05]  /*1d20*/  @!P1 BRA `(.L_x_5143) ;  /* 0xfffff69000009947 */ /* 0x000fea000383ffff */
.L_x_5140:
[----:B------:R-:W-:Y:S01]  /*1d30*/  BAR.SYNC.DEFER_BLOCKING 0x0 ;  /* 0x0000000000007b1d */ /* 0x000fe20000010000 */
[----:B------:R-:W-:Y:S01]  /*1d40*/  ISETP.NE.AND P0, PT, R52, RZ, PT ;  /* 0x000000ff3400720c */ /* 0x000fe20003f05270 */
[----:B------:R-:W-:Y:S01]  /*1d50*/  IMAD R24, R6, c[0x0][0x200], RZ ;  /* 0x0000800006187a24 */ /* 0x000fe200078e02ff */
[----:B------:R-:W-:Y:S01]  /*1d60*/  F2FP.BF16.PACK_AB R26, R27, R26 ;  /* 0x0000001a1b1a723e */ /* 0x000fe200000010ff */
[----:B------:R-:W-:Y:S01]  /*1d70*/  IMAD.WIDE.U32 R22, R5, c[0x0][0x200], RZ ;  /* 0x0000800005167a25 */ /* 0x000fe200078e00ff */
[----:B------:R-:W-:Y:S01]  /*1d80*/  F2FP.BF16.PACK_AB R27, R45, R44 ;  /* 0x0000002c2d1b723e */ /* 0x000fe200000010ff */
[----:B------:R-:W-:Y:S04]  /*1d90*/  BSSY B0, `(.L_x_5144) ;  /* 0x000001a000007945 */ /* 0x000fe80003800000 */
[----:B------:R1:W-:Y:S01]  /*1da0*/  STS.64 [R8.X8], R26 ;  /* 0x0000001a08007388 */ /* 0x0003e20000008a00 */
[----:B------:R-:W-:-:S06]  /*1db0*/  NOP ;  /* 0x0000000000007918 */ /* 0x000fcc0000000000 */
[----:B------:R-:W-:Y:S04]  /*1dc0*/  LDS.U16 R41, [R51] ;  /* 0x0000000033297984 */ /* 0x000fe80000000400 */
[----:B0-----:R-:W-:Y:S01]  /*1dd0*/  LDS.U16 R39, [R51+0x40] ;  /* 0x0000400033277984 */ /* 0x001fe20000000400 */
[----:B-1----:R-:W-:-:S03]  /*1de0*/  IMAD R27, R5, c[0x0][0x204], R24 ;  /* 0x00008100051b7a24 */ /* 0x002fc600078e0218 */
        /* <DEDUP_REMOVED lines=20> */
.L_x_5145:
[----:B------:R-:W-:Y:S05]  /*1f30*/  BSYNC B0 ;  /* 0x0000000000007941 */ /* 0x000fea0003800000 */
.L_x_5144:
        /* <DEDUP_REMOVED lines=28> */
.L_x_5146:
[----:B------:R-:W-:Y:S05]  /*2100*/  EXIT ;  /* 0x000000000000794d */ /* 0x000fea0003800000 */
.L_x_5148:
        /* <DEDUP_REMOVED lines=15> */
.L_x_5468:


//--------------------- .text._Z25selective_scan_fwd_kernelI32Selective_Scan_fwd_kernel_traitsILi32ELi4ELi1ELb0ELb1ELb0ELb1EN3c108BFloat16EfEEv13SSMParamsBase --------------------------
	.section	.text._Z25selective_scan_fwd_kernelI32Selective_Scan_fwd_kernel_traitsILi32ELi4ELi1ELb0ELb1ELb0ELb1EN3c108BFloat16EfEEv13SSMParamsBase,"ax",@progbits
	.sectioninfo	@"SHI_REGISTERS=68"
	.align	128
        .global         _Z25selective_scan_fwd_kernelI32Selective_Scan_fwd_kernel_traitsILi32ELi4ELi1ELb0ELb1ELb0ELb1EN3c108BFloat16EfEEv13SSMParamsBase
        .type           _Z25selective_scan_fwd_kernelI32Selective_Scan_fwd_kernel_traitsILi32ELi4ELi1ELb0ELb1ELb0ELb1EN3c108BFloat16EfEEv13SSMParamsBase,@function
        .size           _Z25selective_scan_fwd_kernelI32Selective_Scan_fwd_kernel_traitsILi32ELi4ELi1ELb0ELb1ELb0ELb1EN3c108BFloat16EfEEv13SSMParamsBase,(.L_x_5469 - _Z25selective_scan_fwd_kernelI32Selective_Scan_fwd_kernel_traitsILi32ELi4ELi1ELb0ELb1ELb0ELb1EN3c108BFloat16EfEEv13SSMParamsBase)
        .other          _Z25selective_scan_fwd_kernelI32Selective_Scan_fwd_kernel_traitsILi32ELi4ELi1ELb0ELb1ELb0ELb1EN3c108BFloat16EfEEv13SSMParamsBase,@"STO_CUDA_ENTRY STV_DEFAULT"
_Z25selective_scan_fwd_kernelI32Selective_Scan_fwd_kernel_traitsILi32ELi4ELi1ELb0ELb1ELb0ELb1EN3c108BFloat16EfEEv13SSMParamsBase:
.text._Z25selective_scan_fwd_kernelI32Selective_Scan_fwd_kernel_traitsILi32ELi4ELi1ELb0ELb1ELb0ELb1EN3c108BFloat16EfEEv13SSMParamsBase:
[----:B------:R-:W-:Y:S02]  /*0000*/  IMAD.MOV.U32 R1, RZ, RZ, c[0x0][0x28] ;  /* 0x00000a00ff017624 */ /* 0x000fe400078e00ff */
[----:B------:R-:W-:Y:S01]  /*0010*/  IABS R13, c[0x0][0x178] ;  /* 0x00005e00000d7a13 */ /* 0x000fe20000000000 */
[----:B------:R-:W0:Y:S01]  /*0020*/  S2R R0, SR_CTAID.Y ;  /* 0x0000000000007919 */ /* 0x000e220000002600 */
[----:B------:R-:W-:Y:S01]  /*0030*/  ISETP.NE.U32.AND P1, PT, RZ, c[0x0][0x250], PT ;  /* 0x00009400ff007a0c */ /* 0x000fe20003f25070 */
[----:B------:R-:W-:Y:S01]  /*0040*/  HFMA2.MMA R4, -RZ, RZ, 0, 0 ;  /* 0x00000000ff047435 */ /* 0x000fe200000001ff */
        /* <DEDUP_REMOVED lines=16> */
[----:B-1----:R-:W-:-:S02]  /*0150*/  IMAD.MOV.U32 R10, RZ, RZ, RZ ;  /* 0x000000ffff0a7224 */ /* 0x002fc400078e00ff */
[----:B--2---:R-:W-:-:S04]  /*0160*/  IMAD.MOV R14, RZ, RZ, -R11 ;  /* 0x000000ffff0e7224 */ /* 0x004fc800078e0a0b */
[----:B------:R-:W-:-:S04]  /*0170*/  IMAD R5, R14, R13, RZ ;  /* 0x0000000d0e057224 */ /* 0x000fc800078e02ff */
[----:B------:R-:W-:Y:S02]  /*0180*/  IMAD.HI.U32 R11, R11, R5, R10 ;  /* 0x000000050b0b7227 */ /* 0x000fe400078e000a */
[----:B------:R-:W1:Y:S01]  /*0190*/  S2R R5, SR_CTAID.X ;  /* 0x0000000000057919 */ /* 0x000e620000002500 */
[----:B0-----:R-:W-:Y:S01]  /*01a0*/  IABS R8, R0 ;  /* 0x0000000000087213 */ /* 0x001fe20000000000 */
[----:B------:R-:W-:-:S04]  /*01b0*/  IMAD.MOV.U32 R9, RZ, RZ, c[0x0][0x174] ;  /* 0x00005d00ff097624 */ /* 0x000fc800078e00ff */
[----:B---3--:R-:W-:Y:S01]  /*01c0*/  IMAD.HI.U32 R7, R11, R8, RZ ;  /* 0x000000080b077227 */ /* 0x008fe200078e00ff */
[----:B------:R-:W-:-:S04]  /*01d0*/  ISETP.GE.AND P0, PT, R9, 0x1, PT ;  /* 0x000000010900780c */ /* 0x000fc80003f06270 */
[----:B------:R-:W-:-:S05]  /*01e0*/  IADD3 R6, -R7, RZ, RZ ;  /* 0x000000ff07067210 */ /* 0x000fca0007ffe1ff */
        /* <DEDUP_REMOVED lines=8> */
[----:B------:R-:W-:Y:S01]  /*0270*/  ISETP.GE.AND P2, PT, R9, RZ, PT ;  /* 0x000000ff0900720c */ /* 0x000fe20003f46270 */
[----:B------:R-:W-:Y:S01]  /*0280*/  IMAD R10, R6, c[0x0][0x190], RZ ;  /* 0x00006400060a7a24 */ /* 0x000fe200078e02ff */
[----:B------:R-:W-:Y:S01]  /*0290*/  ISETP.GE.U32.AND P0, PT, R8, R13, PT ;  /* 0x0000000d0800720c */ /* 0x000fe20003f06070 */
[----:B------:R-:W-:Y:S01]  /*02a0*/  IMAD.WIDE.U32 R8, R0, c[0x0][0x1d8], RZ ;  /* 0x0000760000087a25 */ /* 0x000fe200078e00ff */
[----:B------:R-:W-:-:S02]  /*02b0*/  @!P1 IADD3 R7, R7, 0x1, RZ ;  /* 0x0000000107079810 */ /* 0x000fc40007ffe0ff */
[----:B------:R-:W-:Y:S01]  /*02c0*/  ISETP.NE.AND P1, PT, RZ, c[0x0][0x178], PT ;  /* 0x00005e00ff007a0c */ /* 0x000fe20003f25270 */
[C---:B------:R-:W-:Y:S02]  /*02d0*/  IMAD R15, R0.reuse, c[0x0][0x1dc], R15 ;  /* 0x00007700000f7a24 */ /* 0x040fe400078e020f */
[----:B------:R-:W-:Y:S02]  /*02e0*/  IMAD R17, R3, c[0x0][0x1e8], RZ ;  /* 0x00007a0003117a24 */ /* 0x000fe400078e02ff */
[----:B------:R-:W-:Y:S02]  /*02f0*/  IMAD.IADD R9, R9, 0x1, R15 ;  /* 0x0000000109097824 */ /* 0x000fe400078e020f */
[----:B------:R-:W-:Y:S02]  /*0300*/  IMAD R19, R5, c[0x0][0x194], R10 ;  /* 0x0000650005137a24 */ /* 0x000fe400078e020a */
[----:B------:R-:W-:Y:S01]  /*0310*/  @P0 IADD3 R7, R7, 0x1, RZ ;  /* 0x0000000107070810 */ /* 0x000fe20007ffe0ff */
[----:B------:R-:W-:-:S03]  /*0320*/  IMAD.WIDE.U32 R10, R0, c[0x0][0x1e8], RZ ;  /* 0x00007a00000a7a25 */ /* 0x000fc600078e00ff */
[----:B------:R-:W-:Y:S01]  /*0330*/  MOV R15, R7 ;  /* 0x00000007000f7202 */ /* 0x000fe20000000f00 */
[----:B------:R-:W-:Y:S01]  /*0340*/  IMAD R17, R0, c[0x0][0x1ec], R17 ;  /* 0x00007b0000117a24 */ /* 0x000fe200078e0211 */
[----:B0-----:R-:W-:Y:S01]  /*0350*/  LOP3.LUT R7, R52, 0x1f, RZ, 0xc0, !PT ;  /* 0x0000001f34077812 */ /* 0x001fe200078ec0ff */
[----:B------:R-:W-:Y:S01]  /*0360*/  IMAD R16, R6, c[0x0][0x1d0], RZ ;  /* 0x0000740006107a24 */ /* 0x000fe200078e02ff */
[----:B------:R-:W-:Y:S01]  /*0370*/  SHF.L.U32 R14, R52, 0x2, RZ ;  /* 0x00000002340e7819 */ /* 0x000fe200000006ff */
[----:B------:R-:W-:Y:S01]  /*0380*/  @!P2 IMAD.MOV R15, RZ, RZ, -R15 ;  /* 0x000000ffff0fa224 */ /* 0x000fe200078e0a0f */
[----:B------:R-:W-:Y:S01]  /*0390*/  @!P1 LOP3.LUT R15, RZ, c[0x0][0x178], RZ, 0x33, !PT ;  /* 0x00005e00ff0f9a12 */ /* 0x000fe200078e33ff */
[----:B------:R-:W-:Y:S01]  /*03a0*/  IMAD.WIDE.U32 R12, R5, c[0x0][0x190], RZ ;  /* 0x00006400050c7a25 */ /* 0x000fe200078e00ff */
[----:B------:R-:W-:-:S03]  /*03b0*/  LOP3.LUT R34, R7, 0xffffff80, R14, 0xf8, !PT ;  /* 0xffffff8007227812 */ /* 0x000fc600078ef80e */
[----:B------:R-:W-:Y:S01]  /*03c0*/  IMAD.IADD R11, R11, 0x1, R17 ;  /* 0x000000010b0b7824 */ /* 0x000fe200078e0211 */
[----:B------:R-:W-:Y:S01]  /*03d0*/  IADD3 R13, R13, R19, RZ ;  /* 0x000000130d0d7210 */ /* 0x000fe20007ffe0ff */
[----:B------:R-:W-:Y:S01]  /*03e0*/  IMAD.WIDE.U32 R8, R5, c[0x0][0x1d0], R8 ;  /* 0x0000740005087a25 */ /* 0x000fe200078e0008 */
[----:B------:R-:W-:-:S03]  /*03f0*/  SHF.R.S32.HI R35, RZ, 0x1f, R34 ;  /* 0x0000001fff237819 */ /* 0x000fc60000011422 */
        /* <DEDUP_REMOVED lines=16> */
[----:B------:R-:W-:Y:S01]  /*0500*/  IMAD.IADD R9, R9, 0x1, R15 ;  /* 0x0000000109097824 */ /* 0x000fe200078e020f */
[----:B------:R-:W-:Y:S01]  /*0510*/  LEA R28, P1, R29, c[0x0][0x240], 0x1 ;  /* 0x000090001d1c7a11 */ /* 0x000fe200078208ff */
[----:B------:R-:W-:Y:S01]  /*0520*/  IMAD R10, R5, c[0x0][0x164], R0 ;  /* 0x00005900050a7a24 */ /* 0x000fe200078e0200 */
[----:B------:R-:W-:Y:S01]  /*0530*/  IADD3 R12, R14, 0x2, RZ ;  /* 0x000000020e0c7810 */ /* 0x000fe20007ffe0ff */
[----:B------:R-:W-:Y:S01]  /*0540*/  IMAD R11, R3, c[0x0][0x180], RZ ;  /* 0x00006000030b7a24 */ /* 0x000fe200078e02ff */
[----:B------:R-:W-:Y:S01]  /*0550*/  LEA.HI.X R20, R8, c[0x0][0x22c], R9, 0x1, P0 ;  /* 0x00008b0008147a11 */ /* 0x000fe200000f0c09 */
[----:B------:R-:W-:Y:S01]  /*0560*/  IMAD.WIDE.U32 R30, R0, c[0x0][0x1b8], RZ ;  /* 0x00006e00001e7a25 */ /* 0x000fe200078e00ff */
[----:B------:R-:W0:Y:S01]  /*0570*/  S2R R8, SR_LANEID ;  /* 0x0000000000087919 */ /* 0x000e220000000000 */
[----:B------:R-:W-:-:S02]  /*0580*/  LEA.HI.X R29, R29, c[0x0][0x244], R16, 0x1, P1 ;  /* 0x000091001d1d7a11 */ /* 0x000fc400008f0c10 */
[----:B------:R-:W-:Y:S01]  /*0590*/  IMAD R17, R0, c[0x0][0x1bc], R13 ;  /* 0x00006f0000117a24 */ /* 0x000fe200078e020d */
[----:B------:R-:W-:Y:S01]  /*05a0*/  IADD3 R13, R14, 0x3, RZ ;  /* 0x000000030e0d7810 */ /* 0x000fe20007ffe0ff */
[----:B------:R-:W-:Y:S01]  /*05b0*/  IMAD.WIDE.U32 R32, R0, c[0x0][0x180], RZ ;  /* 0x0000600000207a25 */ /* 0x000fe200078e00ff */
[----:B------:R-:W-:Y:S02]  /*05c0*/  MOV R9, RZ ;  /* 0x000000ff00097202 */ /* 0x000fe40000000f00 */
[----:B------:R-:W-:Y:S01]  /*05d0*/  IADD3 R17, R31, R17, RZ ;  /* 0x000000111f117210 */ /* 0x000fe20007ffe0ff */
[----:B------:R-:W-:Y:S01]  /*05e0*/  IMAD R10, R10, c[0x0][0x174], RZ ;  /* 0x00005d000a0a7a24 */ /* 0x000fe200078e02ff */
[----:B------:R-:W-:Y:S01]  /*05f0*/  LOP3.LUT R16, R34, 0x40, RZ, 0xfc, !PT ;  /* 0x0000004022107812 */ /* 0x000fe200078efcff */
[----:B------:R-:W-:Y:S01]  /*0600*/  IMAD R15, R0, c[0x0][0x184], R11 ;  /* 0x00006100000f7a24 */ /* 0x000fe200078e020b */
[----:B------:R-:W-:Y:S01]  /*0610*/  IADD3 R11, R14, 0x1, RZ ;  /* 0x000000010e0b7810 */ /* 0x000fe20007ffe0ff */
[----:B------:R-:W-:Y:S01]  /*0620*/  IMAD R10, R10, c[0x0][0x16c], RZ ;  /* 0x00005b000a0a7a24 */ /* 0x000fe200078e02ff */
[C---:B------:R-:W-:Y:S01]  /*0630*/  LOP3.LUT R14, R34.reuse, 0x20, RZ, 0xfc, !PT ;  /* 0x00000020220e7812 */ /* 0x040fe200078efcff */
[----:B------:R-:W-:Y:S01]  /*0640*/  IMAD.IADD R15, R33, 0x1, R15 ;  /* 0x00000001210f7824 */ /* 0x000fe200078e020f */
[----:B------:R-:W-:-:S02]  /*0650*/  LOP3.LUT R18, R34, 0x60, RZ, 0xfc, !PT ;  /* 0x0000006022127812 */ /* 0x000fc400078efcff */
.L_x_5166:
        /* <DEDUP_REMOVED lines=15> */
[----:B0-----:R-:W-:-:S02]  /*0750*/  SHF.L.U32 R22, R8, 0x1, RZ ;  /* 0x0000000108167819 */ /* 0x001fc400000006ff */
[-C--:B------:R-:W-:Y:S02]  /*0760*/  ISETP.GE.AND P0, PT, R34, R21.reuse, PT ;  /* 0x000000152200720c */ /* 0x080fe40003f06270 */
[-C--:B------:R-:W-:Y:S02]  /*0770*/  ISETP.GE.AND P1, PT, R14, R21.reuse, PT ;  /* 0x000000150e00720c */ /* 0x080fe40003f26270 */
[-C--:B------:R-:W-:Y:S02]  /*0780*/  ISETP.GE.AND P2, PT, R16, R21.reuse, PT ;  /* 0x000000151000720c */ /* 0x080fe40003f46270 */
[----:B------:R-:W-:Y:S02]  /*0790*/  ISETP.GE.AND P3, PT, R18, R21, PT ;  /* 0x000000151200720c */ /* 0x000fe40003f66270 */
[----:B------:R-:W-:Y:S02]  /*07a0*/  PRMT R41, RZ, 0x7610, R41 ;  /* 0x00007610ff297816 */ /* 0x000fe40000000029 */
[----:B------:R-:W-:Y:S01]  /*07b0*/  PRMT R47, RZ, 0x7610, R47 ;  /* 0x00007610ff2f7816 */ /* 0x000fe2000000002f */
[----:B--2---:R0:W-:Y:S04]  /*07c0*/  STS.U16 [R22], R23 ;  /* 0x0000001716007388 */ /* 0x0041e80000000400 */
[----:B---3--:R-:W-:Y:S04]  /*07d0*/  STS.U16 [R22+0x40], R25 ;  /* 0x0000401916007388 */ /* 0x008fe80000000400 */
[----:B----4-:R1:W-:Y:S01]  /*07e0*/  STS.U16 [R22+0x80], R27 ;  /* 0x0000801b16007388 */ /* 0x0103e20000000400 */
[----:B0-----:R-:W-:-:S03]  /*07f0*/  PRMT R23, RZ, 0x7610, R23 ;  /* 0x00007610ff177816 */ /* 0x001fc60000000017 */
[----:B------:R-:W-:Y:S01]  /*0800*/  STS.U16 [R22+0xc0], R37 ;  /* 0x0000c02516007388 */ /* 0x000fe20000000400 */
[----:B------:R-:W-:-:S06]  /*0810*/  NOP ;  /* 0x0000000000007918 */ /* 0x000fcc0000000000 */
[----:B------:R-:W-:Y:S01]  /*0820*/  LDS.64 R24, [R8.X8] ;  /* 0x0000000008187984 */ /* 0x000fe20000008a00 */
[--C-:B-1----:R-:W-:Y:S01]  /*0830*/  IMAD.MOV.U32 R27, RZ, RZ, R39.reuse ;  /* 0x000000ffff1b7224 */ /* 0x102fe200078e0027 */
[----:B------:R-:W-:Y:S02]  /*0840*/  PRMT R39, RZ, 0x7610, R39 ;  /* 0x00007610ff277816 */ /* 0x000fe40000000027 */
        /* <DEDUP_REMOVED lines=61> */
.L_x_5150:
[----:B------:R-:W-:Y:S05]  /*0c20*/  BSYNC B0 ;  /* 0x0000000000007941 */ /* 0x000fea0003800000 */
.L_x_5149:
        /* <DEDUP_REMOVED lines=33> */
.L_x_5152:
[----:B------:R-:W-:Y:S05]  /*0e40*/  BSYNC B0 ;  /* 0x0000000000007941 */ /* 0x000fea0003800000 */
.L_x_5151:
        /* <DEDUP_REMOVED lines=33> */
.L_x_5154:
[----:B------:R-:W-:Y:S05]  /*1060*/  BSYNC B0 ;  /* 0x0000000000007941 */ /* 0x000fea0003800000 */
.L_x_5153:
        /* <DEDUP_REMOVED lines=33> */
.L_x_5156:
[----:B------:R-:W-:Y:S05]  /*1280*/  BSYNC B0 ;  /* 0x0000000000007941 */ /* 0x000fea0003800000 */
.L_x_5155:
        /* <DEDUP_REMOVED lines=18> */
[----:B------:R-:W-:-:S03]  /*13b0*/  IMAD.MOV.U32 R51, RZ, RZ, RZ ;  /* 0x000000ffff337224 */ /* 0x000fc600078e00ff */
.L_x_5160:
[----:B0-----:R-:W-:Y:S02]  /*13c0*/  MOV R36, 0xffffff80 ;  /* 0xffffff8000247802 */ /* 0x001fe40000000f00 */
[----:B------:R-:W-:Y:S02]  /*13d0*/  SHF.R.S32.HI R52, RZ, 0x1f, R51 ;  /* 0x0000001fff347819 */ /* 0x000fe40000011433 */
[----:B------:R-:W-:Y:S01]  /*13e0*/  PRMT R61, RZ, 0x7610, R61 ;  /* 0x00007610ff3d7816 */ /* 0x000fe2000000003d */
[----:B------:R-:W-:Y:S01]  /*13f0*/  IMAD R21, R9, R36, c[0x0][0x168] ;  /* 0x00005a0009157624 */ /* 0x000fe200078e0224 */
[----:B------:R-:W-:Y:S01]  /*1400*/  PRMT R59, RZ, 0x7610, R59 ;  /* 0x00007610ff3b7816 */ /* 0x000fe2000000003b */
[----:B------:R-:W-:Y:S01]  /*1410*/  IMAD R38, R52, c[0x0][0x1a0], RZ ;  /* 0x0000680034267a24 */ /* 0x000fe200078e02ff */
[----:B------:R-:W-:Y:S01]  /*1420*/  PRMT R57, RZ, 0x7610, R57 ;  /* 0x00007610ff397816 */ /* 0x000fe20000000039 */
[----:B------:R-:W-:Y:S01]  /*1430*/  IMAD.WIDE.U32 R36, R51, c[0x0][0x1a0], R34 ;  /* 0x0000680033247a25 */ /* 0x000fe200078e0022 */
[----:B------:R-:W-:-:S02]  /*1440*/  ISETP.GE.AND P1, PT, R34, R21, PT ;  /* 0x000000152200720c */ /* 0x000fc40003f26270 */
[-C--:B------:R-:W-:Y:S01]  /*1450*/  ISETP.GE.AND P2, PT, R14, R21.reuse, PT ;  /* 0x000000150e00720c */ /* 0x080fe20003f46270 */
[----:B------:R-:W-:Y:S01]  /*1460*/  IMAD R39, R51, c[0x0][0x1a4], R38 ;  /* 0x0000690033277a24 */ /* 0x000fe200078e0226 */
[-C--:B------:R-:W-:Y:S02]  /*1470*/  ISETP.GE.AND P3, PT, R16, R21.reuse, PT ;  /* 0x000000151000720c */ /* 0x080fe40003f66270 */
[----:B------:R-:W-:Y:S01]  /*1480*/  ISETP.GE.AND P4, PT, R18, R21, PT ;  /* 0x000000151200720c */ /* 0x000fe20003f86270 */
[----:B------:R-:W-:Y:S01]  /*1490*/  IMAD.IADD R37, R37, 0x1, R39 ;  /* 0x0000000125257824 */ /* 0x000fe200078e0227 */
[C---:B------:R-:W-:Y:S02]  /*14a0*/  LEA R38, P5, R36.reuse, R19, 0x1 ;  /* 0x0000001324267211 */ /* 0x040fe400078a08ff */
[----:B------:R-:W-:Y:S02]  /*14b0*/  PRMT R55, RZ, 0x7610, R55 ;  /* 0x00007610ff377816 */ /* 0x000fe40000000037 */
        /* <DEDUP_REMOVED lines=9> */
[----:B------:R-:W-:-:S05]  /*1550*/  IMAD.WIDE.U32 R36, R51, c[0x0][0x188], R36 ;  /* 0x0000620033247a25 */ /* 0x000fca00078e0024 */
[----:B------:R-:W-:Y:S02]  /*1560*/  LEA R40, P1, R36, c[0x0][0x220], 0x2 ;  /* 0x0000880024287a11 */ /* 0x000fe400078210ff */
[----:B------:R-:W-:-:S04]  /*1570*/  IADD3 R37, R37, R41, RZ ;  /* 0x0000002925257210 */ /* 0x000fc80007ffe0ff */
[----:B------:R-:W-:-:S05]  /*1580*/  LEA.HI.X R41, R36, c[0x0][0x224], R37, 0x2, P1 ;  /* 0x0000890024297a11 */ /* 0x000fca00008f1425 */
[----:B------:R-:W4:Y:S01]  /*1590*/  LDG.E R40, [R40.64] ;  /* 0x0000000428287981 */ /* 0x000f22000c1e1900 */
[----:B------:R-:W-:Y:S01]  /*15a0*/  MOV R37, R17 ;  /* 0x0000001100257202 */ /* 0x000fe20000000f00 */
[----:B------:R-:W-:Y:S02]  /*15b0*/  IMAD R52, R52, c[0x0][0x1c0], RZ ;  /* 0x0000700034347a24 */ /* 0x000fe400078e02ff */
[----:B------:R-:W-:Y:S02]  /*15c0*/  IMAD.MOV.U32 R36, RZ, RZ, R30 ;  /* 0x000000ffff247224 */ /* 0x000fe400078e001e */
[C---:B0-----:R-:W-:Y:S02]  /*15d0*/  IMAD R39, R51.reuse, c[0x0][0x1c4], R52 ;  /* 0x0000710033277a24 */ /* 0x041fe400078e0234 */
[----:B------:R-:W-:-:S04]  /*15e0*/  IMAD.WIDE.U32 R36, R51, c[0x0][0x1c0], R36 ;  /* 0x0000700033247a25 */ /* 0x000fc800078e0024 */
[----:B------:R-:W-:Y:S01]  /*15f0*/  IMAD.IADD R37, R37, 0x1, R39 ;  /* 0x0000000125257824 */ /* 0x000fe200078e0227 */
[----:B------:R-:W-:-:S04]  /*1600*/  LEA R38, P1, R36, c[0x0][0x230], 0x2 ;  /* 0x00008c0024267a11 */ /* 0x000fc800078210ff */
[----:B------:R-:W-:Y:S01]  /*1610*/  LEA.HI.X R39, R36, c[0x0][0x234], R37, 0x2, P1 ;  /* 0x00008d0024277a11 */ /* 0x000fe200008f1425 */
[----:B------:R-:W0:Y:S01]  /*1620*/  S2R R52, SR_TID.X ;  /* 0x0000000000347919 */ /* 0x000e220000002100 */
[-C--:B------:R-:W-:Y:S02]  /*1630*/  ISETP.GE.U32.AND P2, PT, R11, R21.reuse, PT ;  /* 0x000000150b00720c */ /* 0x080fe40003f46070 */
[-C--:B------:R-:W-:Y:S02]  /*1640*/  ISETP.GE.U32.AND P3, PT, R12, R21.reuse, PT ;  /* 0x000000150c00720c */ /* 0x080fe40003f66070 */
[----:B------:R-:W-:Y:S02]  /*1650*/  ISETP.GE.U32.AND P4, PT, R13, R21, PT ;  /* 0x000000150d00720c */ /* 0x000fe40003f86070 */
[----:B0-----:R-:W-:-:S04]  /*1660*/  SHF.L.U32 R58, R52, 0x2, RZ ;  /* 0x00000002343a7819 */ /* 0x001fc800000006ff */
[----:B------:R-:W-:Y:S01]  /*1670*/  ISETP.GE.U32.AND P1, PT, R58, R21, PT ;  /* 0x000000153a00720c */ /* 0x000fe20003f26070 */
[----:B------:R-:W-:Y:S01]  /*1680*/  IMAD.SHL.U32 R62, R51, 0x8, RZ ;  /* 0x00000008333e7824 */ /* 0x000fe200078e00ff */
[----:B--2---:R-:W-:Y:S04]  /*1690*/  STS.U16 [R22], R61 ;  /* 0x0000003d16007388 */ /* 0x004fe80000000400 */
[----:B---3--:R-:W-:Y:S04]  /*16a0*/  STS.U16 [R22+0x40], R59 ;  /* 0x0000403b16007388 */ /* 0x008fe80000000400 */
[----:B----4-:R-:W-:Y:S04]  /*16b0*/  STS.U16 [R22+0x80], R57 ;  /* 0x0000803916007388 */ /* 0x010fe80000000400 */
[----:B------:R-:W-:Y:S01]  /*16c0*/  STS.U16 [R22+0xc0], R55 ;  /* 0x0000c03716007388 */ /* 0x000fe20000000400 */
[----:B------:R-:W-:-:S06]  /*16d0*/  NOP ;  /* 0x0000000000007918 */ /* 0x000fcc0000000000 */
[----:B------:R-:W0:Y:S04]  /*16e0*/  LDS.64 R36, [R8.X8] ;  /* 0x0000000008247984 */ /* 0x000e280000008a00 */
[----:B------:R0:W5:Y:S01]  /*16f0*/  LDG.E R53, [R38.64] ;  /* 0x0000000426357981 */ /* 0x000162000c1e1900 */
[----:B------:R-:W-:Y:S01]  /*1700*/  BSSY B0, `(.L_x_5158) ;  /* 0x0000058000007945 */ /* 0x000fe20003800000 */
[----:B------:R-:W-:-:S04]  /*1710*/  FMUL.FTZ R40, R40, 1.4426950216293334961 ;  /* 0x3fb8aa3b28287820 */ /* 0x000fc80000410000 */
[C---:B------:R-:W-:Y:S02]  /*1720*/  FMUL.FTZ R54, R40.reuse, R43 ;  /* 0x0000002b28367220 */ /* 0x040fe40000410000 */
[C---:B------:R-:W-:Y:S02]  /*1730*/  FMUL.FTZ R41, R40.reuse, R42 ;  /* 0x0000002a28297220 */ /* 0x040fe40000410000 */
[C---:B------:R-:W-:Y:S02]  /*1740*/  FMUL.FTZ R56, R40.reuse, R45 ;  /* 0x0000002d28387220 */ /* 0x040fe40000410000 */
[----:B------:R-:W1:Y:S01]  /*1750*/  MUFU.EX2 R54, R54 ;  /* 0x0000003600367308 */ /* 0x000e620000000800 */
[----:B------:R-:W-:-:S07]  /*1760*/  FMUL.FTZ R40, R40, R46 ;  /* 0x0000002e28287220 */ /* 0x000fce0000410000 */
[----:B------:R-:W2:Y:S01]  /*1770*/  MUFU.EX2 R41, R41 ;  /* 0x0000002900297308 */ /* 0x000ea20000000800 */
[--C-:B0-----:R-:W-:Y:S02]  /*1780*/  PRMT R39, RZ, 0x5410, R36.reuse ;  /* 0x00005410ff277816 */ /* 0x101fe40000000024 */
[----:B------:R-:W-:-:S05]  /*1790*/  PRMT R36, RZ, 0x7610, R36 ;  /* 0x00007610ff247816 */ /* 0x000fca0000000024 */
[----:B------:R0:W3:Y:S01]  /*17a0*/  MUFU.EX2 R55, R56 ;  /* 0x0000003800377308 */ /* 0x0000e20000000800 */
[--C-:B------:R-:W-:Y:S01]  /*17b0*/  PRMT R38, RZ, 0x5410, R37.reuse ;  /* 0x00005410ff267816 */ /* 0x100fe20000000025 */
[----:B------:R-:W-:Y:S01]  /*17c0*/  FMUL.FTZ R39, R48, R39 ;  /* 0x0000002730277220 */ /* 0x000fe20000410000 */
[----:B------:R-:W-:Y:S01]  /*17d0*/  PRMT R37, RZ, 0x7610, R37 ;  /* 0x00007610ff257816 */ /* 0x000fe20000000025 */
[----:B------:R-:W-:Y:S01]  /*17e0*/  FMUL.FTZ R36, R49, R36 ;  /* 0x0000002431247220 */ /* 0x000fe20000410000 */
[----:B-1----:R-:W-:Y:S01]  /*17f0*/  FSEL R54, R54, 1, !P2 ;  /* 0x3f80000036367808 */ /* 0x002fe20005000000 */
[----:B------:R-:W-:Y:S01]  /*1800*/  FMUL.FTZ R38, R47, R38 ;  /* 0x000000262f267220 */ /* 0x000fe20000410000 */
[----:B------:R-:W-:Y:S01]  /*1810*/  FSEL R58, R39, RZ, !P1 ;  /* 0x000000ff273a7208 */ /* 0x000fe20004800000 */
[----:B------:R-:W1:Y:S01]  /*1820*/  MUFU.EX2 R40, R40 ;  /* 0x0000002800287308 */ /* 0x000e620000000800 */
[----:B------:R-:W-:Y:S01]  /*1830*/  FSEL R57, R36, RZ, !P2 ;  /* 0x000000ff24397208 */ /* 0x000fe20005000000 */
[----:B------:R-:W-:Y:S01]  /*1840*/  FMUL.FTZ R37, R50, R37 ;  /* 0x0000002532257220 */ /* 0x000fe20000410000 */
[----:B--2---:R-:W-:-:S02]  /*1850*/  FSEL R61, R41, 1, !P1 ;  /* 0x3f800000293d7808 */ /* 0x004fc40004800000 */
[----:B0-----:R-:W-:Y:S01]  /*1860*/  FSEL R56, R38, RZ, !P3 ;  /* 0x000000ff26387208 */ /* 0x001fe20005800000 */
[-C--:B------:R-:W-:Y:S01]  /*1870*/  FFMA.FTZ R36, R58, R54.reuse, R57 ;  /* 0x000000363a247223 */ /* 0x080fe20000010039 */
[----:B------:R-:W-:Y:S01]  /*1880*/  FSEL R60, R37, RZ, !P4 ;  /* 0x000000ff253c7208 */ /* 0x000fe20006000000 */
[----:B------:R-:W-:Y:S01]  /*1890*/  FMUL.FTZ R38, R61, R54 ;  /* 0x000000363d267220 */ /* 0x000fe20000410000 */
[----:B---3--:R-:W-:Y:S02]  /*18a0*/  FSEL R55, R55, 1, !P3 ;  /* 0x3f80000037377808 */ /* 0x008fe40005800000 */
[C---:B------:R-:W-:Y:S02]  /*18b0*/  ISETP.GE.AND P1, PT, R8.reuse, 0x1, PT ;  /* 0x000000010800780c */ /* 0x040fe40003f26270 */
[C---:B------:R-:W-:Y:S01]  /*18c0*/  ISETP.NE.AND P2, PT, R8.reuse, 0x1f, PT ;  /* 0x0000001f0800780c */ /* 0x040fe20003f45270 */
[C---:B------:R-:W-:Y:S01]  /*18d0*/  FFMA.FTZ R36, R55.reuse, R36, R56 ;  /* 0x0000002437247223 */ /* 0x040fe20000010038 */
[----:B------:R-:W-:Y:S01]  /*18e0*/  ISETP.NE.AND P3, PT, R8, RZ, PT ;  /* 0x000000ff0800720c */ /* 0x000fe20003f65270 */
[----:B------:R-:W-:Y:S01]  /*18f0*/  FMUL.FTZ R38, R55, R38 ;  /* 0x0000002637267220 */ /* 0x000fe20000410000 */
[----:B-1----:R-:W-:-:S05]  /*1900*/  FSEL R59, R40, 1, !P4 ;  /* 0x3f800000283b7808 */ /* 0x002fca0006000000 */
        /* <DEDUP_REMOVED lines=18> */
[----:B------:R-:W-:Y:S01]  /*1a30*/  ISETP.GE.AND P1, PT, R8, 0x8, PT ;  /* 0x000000080800780c */ /* 0x000fe20003f26270 */
[----:B------:R-:W-:Y:S02]  /*1a40*/  HFMA2.MMA R39, -RZ, RZ, 0, 0 ;  /* 0x00000000ff277435 */ /* 0x000fe400000001ff */
[----:B------:R-:W1:Y:S08]  /*1a50*/  SHFL.UP PT, R41, R36, 0x8, RZ ;  /* 0x0500000024297989 */ /* 0x000e7000000e00ff */
[----:B------:R-:W-:Y:S02]  /*1a60*/  @!P0 LDS.64 R38, [R62+0x130] ;  /* 0x000130003e268984 */ /* 0x000fe40000000a00 */
        /* <DEDUP_REMOVED lines=33> */
.L_x_5159:
[----:B------:R-:W-:Y:S05]  /*1c80*/  BSYNC B0 ;  /* 0x0000000000007941 */ /* 0x000fea0003800000 */
.L_x_5158:
[----:B------:R-:W-:Y:S01]  /*1c90*/  IADD3 R51, R51, 0x1, RZ ;  /* 0x0000000133337810 */ /* 0x000fe20007ffe0ff */
[----:B------:R-:W-:Y:S02]  /*1ca0*/  FFMA.FTZ R56, R55, R54, R56 ;  /* 0x0000003637387223 */ /* 0x000fe40000010038 */
[----:B-----5:R-:W-:Y:S01]  /*1cb0*/  FFMA.FTZ R23, R53, R58, R23 ;  /* 0x0000003a35177223 */ /* 0x020fe20000010017 */
[----:B------:R-:W-:Y:S01]  /*1cc0*/  ISETP.GE.AND P1, PT, R51, c[0x0][0x16c], PT ;  /* 0x00005b0033007a0c */ /* 0x000fe20003f26270 */
[----:B------:R-:W-:Y:S02]  /*1cd0*/  FFMA.FTZ R59, R59, R56, R60 ;  /* 0x000000383b3b7223 */ /* 0x000fe4000001003c */
[C---:B------:R-:W-:Y:S02]  /*1ce0*/  FFMA.FTZ R24, R53.reuse, R54, R24 ;  /* 0x0000003635187223 */ /* 0x040fe40000010018 */
[C---:B------:R-:W-:Y:S02]  /*1cf0*/  FFMA.FTZ R25, R53.reuse, R56, R25 ;  /* 0x0000003835197223 */ /* 0x040fe40000010019 */
[----:B------:R-:W-:-:S06]  /*1d00*/  FFMA.FTZ R44, R53, R59, R44 ;  /* 0x0000003b352c7223 */ /* 0x000fcc000001002c */
[----:B------:R-:W-:Y:S05]  /*1d10*/  @!P1 BRA `(.L_x_5160) ;  /* 0xfffff6a000009947 */ /* 0x000fea000383ffff */
.L_x_5157:
[----:B------:R-:W-:Y:S01]  /*1d20*/  BAR.SYNC.DEFER_BLOCKING 0x0 ;  /* 0x0000000000007b1d */ /* 0x000fe20000010000 */
[----:B------:R-:W-:Y:S01]  /*1d30*/  ISETP.NE.AND P0, PT, R52, RZ, PT ;  /* 0x000000ff3400720c */ /* 0x000fe20003f05270 */
[----:B0-----:R-:W-:Y:S01]  /*1d40*/  IMAD R40, R6, c[0x0][0x200], RZ ;  /* 0x0000800006287a24 */ /* 0x001fe200078e02ff */
[----:B------:R-:W-:Y:S01]  /*1d50*/  F2FP.BF16.PACK_AB R38, R24, R23 ;  /* 0x000000171826723e */ /* 0x000fe200000010ff */
[C---:B------:R-:W-:Y:S01]  /*1d60*/  IMAD.WIDE.U32 R42, R5.reuse, c[0x0][0x200], RZ ;  /* 0x00008000052a7a25 */ /* 0x040fe200078e00ff */
[----:B------:R-:W-:Y:S01]  /*1d70*/  F2FP.BF16.PACK_AB R39, R44, R25 ;  /* 0x000000192c27723e */ /* 0x000fe200000010ff */
[----:B------:R-:W-:Y:S01]  /*1d80*/  BSSY B0, `(.L_x_5161) ;  /* 0x0000039000007945 */ /* 0x000fe20003800000 */
[----:B------:R-:W-:Y:S01]  /*1d90*/  ISETP.GE.AND P1, PT, R34, R21, PT ;  /* 0x000000152200720c */ /* 0x000fe20003f26270 */
[----:B------:R-:W-:Y:S01]  /*1da0*/  IMAD R49, R5, c[0x0][0x204], R40 ;  /* 0x0000810005317a24 */ /* 0x000fe200078e0228 */
[----:B------:R-:W-:Y:S01]  /*1db0*/  SHF.L.U32 R36, R9, 0x7, RZ ;  /* 0x0000000709247819 */ /* 0x000fe200000006ff */
[----:B------:R-:W-:-:S02]  /*1dc0*/  IMAD R59, R3, c[0x0][0x208], RZ ;  /* 0x00008200033b7a24 */ /* 0x000fc400078e02ff */
[----:B------:R-:W-:Y:S01]  /*1dd0*/  IMAD.IADD R43, R43, 0x1, R49 ;  /* 0x000000012b2b7824 */ /* 0x000fe200078e0231 */
[----:B------:R-:W-:Y:S01]  /*1de0*/  SHF.R.S32.HI R37, RZ, 0x1f, R36 ;  /* 0x0000001fff257819 */ /* 0x000fe20000011424 */
[----:B------:R-:W-:-:S04]  /*1df0*/  IMAD.WIDE.U32 R46, R5, c[0x0][0x1f0], RZ ;  /* 0x00007c00052e7a25 */ /* 0x000fc800078e00ff */
[----:B------:R-:W-:-:S04]  /*1e00*/  IMAD.WIDE.U32 R42, R0, c[0x0][0x208], R42 ;  /* 0x00008200002a7a25 */ /* 0x000fc800078e002a */
[----:B------:R-:W-:Y:S01]  /*1e10*/  @!P1 IMAD.WIDE.U32 R40, R5, c[0x0][0x1f0], R36 ;  /* 0x00007c0005289a25 */ /* 0x000fe200078e0024 */
[----:B------:R0:W-:Y:S01]  /*1e20*/  STS.64 [R8.X8], R38 ;  /* 0x0000002608007388 */ /* 0x0001e20000008a00 */
[----:B------:R-:W-:-:S06]  /*1e30*/  NOP ;  /* 0x0000000000007918 */ /* 0x000fcc0000000000 */
[----:B------:R-:W-:Y:S01]  /*1e40*/  LDS.U16 R45, [R22] ;  /* 0x00000000162d7984 */ /* 0x000fe20000000400 */
[----:B------:R-:W-:Y:S01]  /*1e50*/  IMAD R65, R0, c[0x0][0x20c], R59 ;  /* 0x0000830000417a24 */ /* 0x000fe200078e023b */
[----:B------:R-:W-:Y:S01]  /*1e60*/  IADD3 R59, P2, R36, R42, RZ ;  /* 0x0000002a243b7210 */ /* 0x000fe20007f5e0ff */
[----:B------:R-:W-:Y:S01]  /*1e70*/  IMAD R63, R3, c[0x0][0x1f8], RZ ;  /* 0x00007e00033f7a24 */ /* 0x000fe200078e02ff */
[----:B------:R-:W-:Y:S01]  /*1e80*/  LDS.U16 R51, [R22+0x40] ;  /* 0x0000400016337984 */ /* 0x000fe20000000400 */
[----:B0-----:R-:W-:Y:S01]  /*1e90*/  IMAD R38, R6, c[0x0][0x1f0], RZ ;  /* 0x00007c0006267a24 */ /* 0x001fe200078e02ff */
[----:B------:R-:W-:Y:S01]  /*1ea0*/  IADD3.X R42, R37, R65, R43, P2, !PT ;  /* 0x00000041252a7210 */ /* 0x000fe200017fe42b */
[----:B------:R-:W-:Y:S01]  /*1eb0*/  IMAD.MOV.U32 R39, RZ, RZ, 0x2 ;  /* 0x00000002ff277424 */ /* 0x000fe200078e00ff */
[----:B------:R-:W-:Y:S01]  /*1ec0*/  LDS.U16 R53, [R22+0x80] ;  /* 0x0000800016357984 */ /* 0x000fe20000000400 */
[----:B------:R-:W-:Y:S02]  /*1ed0*/  IMAD R61, R5, c[0x0][0x1f4], R38 ;  /* 0x00007d00053d7a24 */ /* 0x000fe400078e0226 */
[----:B------:R-:W-:Y:S01]  /*1ee0*/  IMAD.WIDE R38, R34, R39, c[0x0][0x258] ;  /* 0x0000960022267625 */ /* 0x000fe200078e0227 */
[----:B------:R-:W-:Y:S02]  /*1ef0*/  LDS.U16 R55, [R22+0xc0] ;  /* 0x0000c00016377984 */ /* 0x000fe40000000400 */
[----:B------:R-:W-:Y:S01]  /*1f00*/  @!P1 IADD3 R41, R61, R41, RZ ;  /* 0x000000293d299210 */ /* 0x000fe20007ffe0ff */
[----:B------:R-:W-:Y:S01]  /*1f10*/  IMAD R63, R0, c[0x0][0x1fc], R63 ;  /* 0x00007f00003f7a24 */ /* 0x000fe200078e023f */
[----:B------:R-:W-:Y:S01]  /*1f20*/  @!P0 STS [0x100], R21 ;  /* 0x00010015ff008388 */ /* 0x000fe20000000800 */
[----:B------:R-:W-:-:S02]  /*1f30*/  IADD3 R47, R47, R61, RZ ;  /* 0x0000003d2f2f7210 */ /* 0x000fc40007ffe0ff */
[C---:B------:R-:W-:Y:S01]  /*1f40*/  @!P1 IMAD.WIDE.U32 R40, R0.reuse, c[0x0][0x1f8], R40 ;  /* 0x00007e0000289a25 */ /* 0x040fe200078e0028 */
[----:B------:R-:W-:Y:S01]  /*1f50*/  BAR.SYNC.DEFER_BLOCKING 0x0 ;  /* 0x0000000000007b1d */ /* 0x000fe20000010000 */
[C---:B------:R-:W-:Y:S02]  /*1f60*/  LEA R38, P3, R59.reuse, R38, 0x1 ;  /* 0x000000263b267211 */ /* 0x040fe400078608ff */
[----:B------:R-:W-:Y:S01]  /*1f70*/  IMAD.WIDE.U32 R46, R0, c[0x0][0x1f8], R46 ;  /* 0x00007e00002e7a25 */ /* 0x000fe200078e002e */
[C---:B------:R-:W-:Y:S02]  /*1f80*/  @!P1 IADD3 R43, P4, R34.reuse, R40, RZ ;  /* 0x00000028222b9210 */ /* 0x040fe40007f9e0ff */
[----:B------:R-:W-:Y:S02]  /*1f90*/  LEA.HI.X R39, R59, R39, R42, 0x1, P3 ;  /* 0x000000273b277211 */ /* 0x000fe400018f0c2a */
[----:B------:R-:W-:Y:S02]  /*1fa0*/  @!P1 IADD3.X R48, R35, R41, R63, P4, !PT ;  /* 0x0000002923309210 */ /* 0x000fe400027fe43f */
[----:B------:R-:W-:-:S02]  /*1fb0*/  IADD3 R40, P2, R34, R36, RZ ;  /* 0x0000002422287210 */ /* 0x000fc40007f5e0ff */
[----:B------:R-:W-:Y:S02]  /*1fc0*/  @!P1 LEA R42, P4, R43, c[0x0][0x268], 0x1 ;  /* 0x00009a002b2a9a11 */ /* 0x000fe400078808ff */
[----:B------:R-:W-:Y:S01]  /*1fd0*/  IADD3 R50, P6, R36, R46, RZ ;  /* 0x0000002e24327210 */ /* 0x000fe20007fde0ff */
        /* <DEDUP_REMOVED lines=19> */
.L_x_5162:
[----:B------:R-:W-:Y:S05]  /*2110*/  BSYNC B0 ;  /* 0x0000000000007941 */ /* 0x000fea0003800000 */
.L_x_5161:
[----:B------:R1:W-:Y:S01]  /*2120*/  @!P4 STG.E.U16 [R38.64+0x40], R51 ;  /* 0x000040332600c986 */ /* 0x0003e2000c101504 */
[C---:B0-----:R-:W-:Y:S02]  /*2130*/  SHF.L.U32 R45, R14.reuse, 0x1, RZ ;  /* 0x000000010e2d7819 */ /* 0x041fe400000006ff */
[C---:B------:R-:W-:Y:S01]  /*2140*/  SHF.L.U64.HI R48, R14.reuse, 0x1, R35 ;  /* 0x000000010e307819 */ /* 0x040fe20000010223 */
[----:B------:R0:W-:Y:S01]  /*2150*/  @!P2 STG.E.U16 [R38.64+0x80], R53 ;  /* 0x000080352600a986 */ /* 0x0001e2000c101504 */
[----:B------:R-:W-:Y:S02]  /*2160*/  IADD3 R47, P4, R45, c[0x0][0x268], RZ ;  /* 0x00009a002d2f7a10 */ /* 0x000fe40007f9e0ff */
[----:B------:R-:W-:Y:S01]  /*2170*/  ISETP.GE.AND P2, PT, R14, R21, PT ;  /* 0x000000150e00720c */ /* 0x000fe20003f46270 */
[----:B------:R-:W-:Y:S04]  /*2180*/  @!P3 STG.E.U16 [R38.64+0xc0], R55 ;  /* 0x0000c0372600b986 */ /* 0x000fe8000c101504 */
[----:B------:R-:W-:Y:S01]  /*2190*/  BAR.SYNC.DEFER_BLOCKING 0x0 ;  /* 0x0000000000007b1d */ /* 0x000fe20000010000 */
[----:B------:R-:W-:-:S02]  /*21a0*/  LEA R46, P5, R50, R47, 0x1 ;  /* 0x0000002f322e7211 */ /* 0x000fc400078a08ff */
[----:B------:R-:W-:Y:S02]  /*21b0*/  IADD3.X R47, R48, c[0x0][0x26c], RZ, P4, !PT ;  /* 0x00009b00302f7a10 */ /* 0x000fe400027fe4ff */
[-C--:B------:R-:W-:Y:S02]  /*21c0*/  ISETP.GE.AND P3, PT, R16, R21.reuse, PT ;  /* 0x000000151000720c */ /* 0x080fe40003f66270 */
[----:B------:R-:W-:Y:S02]  /*21d0*/  ISETP.GE.AND P4, PT, R18, R21, PT ;  /* 0x000000151200720c */ /* 0x000fe40003f86270 */
[----:B------:R-:W-:Y:S02]  /*21e0*/  PRMT R49, RZ, 0x7610, R49 ;  /* 0x00007610ff317816 */ /* 0x000fe40000000031 */
[----:B-1----:R-:W-:Y:S02]  /*21f0*/  PRMT R51, RZ, 0x7610, R51 ;  /* 0x00007610ff337816 */ /* 0x002fe40000000033 */
[----:B0-----:R-:W-:-:S02]  /*2200*/  PRMT R53, RZ, 0x7610, R53 ;  /* 0x00007610ff357816 */ /* 0x001fc40000000035 */
        /* <DEDUP_REMOVED lines=32> */
[----:B------:R-:W-:Y:S01]  /*2410*/  BAR.SYNC.DEFER_BLOCKING 0x0 ;  /* 0x0000000000007b1d */ /* 0x000fe20000010000 */
[----:B-1----:R-:W-:-:S04]  /*2420*/  FMUL.FTZ R42, R42, R43 ;  /* 0x0000002b2a2a7220 */ /* 0x002fc80000410000 */
[----:B------:R-:W-:Y:S02]  /*2430*/  FMUL.FTZ R38, R42, R23 ;  /* 0x000000172a267220 */ /* 0x000fe40000410000 */
[----:B------:R-:W1:Y:S01]  /*2440*/  MUFU.RCP R54, R54 ;  /* 0x0000003600367308 */ /* 0x000e620000001000 */
[----:B0-----:R-:W-:-:S04]  /*2450*/  FMUL.FTZ R43, R46, R39 ;  /* 0x000000272e2b7220 */ /* 0x001fc80000410000 */
[----:B------:R-:W-:Y:S02]  /*2460*/  FMUL.FTZ R43, R43, R24 ;  /* 0x000000182b2b7220 */ /* 0x000fe40000410000 */
[----:B--2---:R-:W-:-:S03]  /*2470*/  FMUL.FTZ R46, R49, R56 ;  /* 0x00000038312e7220 */ /* 0x004fc60000410000 */
[----:B------:R-:W-:Y:S01]  /*2480*/  F2FP.BF16.PACK_AB R38, R43, R38 ;  /* 0x000000262b26723e */ /* 0x000fe200000010ff */
[----:B------:R-:W-:Y:S02]  /*2490*/  FMUL.FTZ R39, R46, R25 ;  /* 0x000000192e277220 */ /* 0x000fe40000410000 */
[----:B------:R-:W-:Y:S02]  /*24a0*/  IMAD R46, R6, c[0x0][0x210], RZ ;  /* 0x00008400062e7a24 */ /* 0x000fe400078e02ff */
[----:B-1----:R-:W-:Y:S02]  /*24b0*/  FMUL.FTZ R51, R51, R54 ;  /* 0x0000003633337220 */ /* 0x002fe40000410000 */
[----:B------:R-:W-:-:S04]  /*24c0*/  IMAD.WIDE.U32 R24, R5, c[0x0][0x210], RZ ;  /* 0x0000840005187a25 */ /* 0x000fc800078e00ff */
[----:B------:R-:W-:Y:S02]  /*24d0*/  FMUL.FTZ R44, R51, R44 ;  /* 0x0000002c332c7220 */ /* 0x000fe40000410000 */
[----:B------:R-:W-:-:S03]  /*24e0*/  IMAD R23, R5, c[0x0][0x214], R46 ;  /* 0x0000850005177a24 */ /* 0x000fc600078e022e */
[----:B------:R-:W-:Y:S01]  /*24f0*/  F2FP.BF16.PACK_AB R39, R44, R39 ;  /* 0x000000272c27723e */ /* 0x000fe200000010ff */
[----:B------:R-:W-:-:S04]  /*2500*/  IMAD.IADD R51, R25, 0x1, R23 ;  /* 0x0000000119337824 */ /* 0x000fc800078e0217 */
        /* <DEDUP_REMOVED lines=20> */
.L_x_5164:
[----:B------:R-:W-:Y:S05]  /*2650*/  BSYNC B0 ;  /* 0x0000000000007941 */ /* 0x000fea0003800000 */
.L_x_5163:
        /* <DEDUP_REMOVED lines=27> */
.L_x_5165:
[----:B------:R-:W-:Y:S05]  /*2810*/  EXIT ;  /* 0x000000000000794d */ /* 0x000fea0003800000 */
.L_x_5167:
        /* <DEDUP_REMOVED lines=14> */
.L_x_5469:


//--------------------- .text._Z25selective_scan_fwd_kernelI32Selective_Scan_fwd_kernel_traitsILi32ELi4ELi1ELb0ELb1ELb1ELb0EN3c108BFloat16EfEEv13SSMParamsBase --------------------------
	.section	.text._Z25selective_scan_fwd_kernelI32Selective_Scan_fwd_kernel_traitsILi32ELi4ELi1ELb0ELb1ELb1ELb0EN3c108BFloat16EfEEv13SSMParamsBase,"ax",@progbits
	.sectioninfo	@"SHI_REGISTERS=70"
	.align	128
        .global         _Z25selective_scan_fwd_kernelI32Selective_Scan_fwd_kernel_traitsILi32ELi4ELi1ELb0ELb1ELb1ELb0EN3c108BFloat16EfEEv13SSMParamsBase
        .type           _Z25selective_scan_fwd_kernelI32Selective_Scan_fwd_kernel_traitsILi32ELi4ELi1ELb0ELb1ELb1ELb0EN3c108BFloat16EfEEv13SSMParamsBase,@function
        .size           _Z25selective_scan_fwd_kernelI32Selective_Scan_fwd_kernel_traitsILi32ELi4ELi1ELb0ELb1ELb1ELb0EN3c108BFloat16EfEEv13SSMParamsBase,(.L_x_5470 - _Z25selective_scan_fwd_kernelI32Selective_Scan_fwd_kernel_traitsILi32ELi4ELi1ELb0ELb1ELb1ELb0EN3c108BFloat16EfEEv13SSMParamsBase)
        .other          _Z25selective_scan_fwd_kernelI32Selective_Scan_fwd_kernel_traitsILi32ELi4ELi1ELb0ELb1ELb1ELb0EN3c108BFloat16EfEEv13SSMParamsBase,@"STO_CUDA_ENTRY STV_DEFAULT"
_Z25selective_scan_fwd_kernelI32Selective_Scan_fwd_kernel_traitsILi32ELi4ELi1ELb0ELb1ELb1ELb0EN3c108BFloat16EfEEv13SSMParamsBase:
.text._Z25selective_scan_fwd_kernelI32Selective_Scan_fwd_kernel_traitsILi32ELi4ELi1ELb0ELb1ELb1ELb0EN3c108BFloat16EfEEv13SSMParamsBase:
        /* <DEDUP_REMOVED lines=21> */
[----:B0-----:R-:W-:Y:S01]  /*0150*/  IABS R6, R0 ;  /* 0x0000000000067213 */ /* 0x001fe20000000000 */
[----:B-1----:R-:W-:-:S02]  /*0160*/  IMAD.MOV.U32 R10, RZ, RZ, RZ ;  /* 0x000000ffff0a7224 */ /* 0x002fc400078e00ff */
[----:B--2---:R-:W-:-:S04]  /*0170*/  IMAD.MOV R14, RZ, RZ, -R11 ;  /* 0x000000ffff0e7224 */ /* 0x004fc800078e0a0b */
[----:B------:R-:W-:-:S04]  /*0180*/  IMAD R5, R14, R13, RZ ;  /* 0x0000000d0e057224 */ /* 0x000fc800078e02ff */
[----:B------:R-:W-:Y:S02]  /*0190*/  IMAD.HI.U32 R11, R11, R5, R10 ;  /* 0x000000050b0b7227 */ /* 0x000fe400078e000a */
[----:B------:R-:W0:Y:S04]  /*01a0*/  S2R R5, SR_CTAID.X ;  /* 0x0000000000057919 */ /* 0x000e280000002500 */
[----:B------:R-:W-:-:S05]  /*01b0*/  IMAD.HI.U32 R18, R11, R6, RZ ;  /* 0x000000060b127227 */ /* 0x000fca00078e00ff */
[----:B------:R-:W-:-:S05]  /*01c0*/  IADD3 R7, -R18, RZ, RZ ;  /* 0x000000ff12077210 */ /* 0x000fca0007ffe1ff */
[----:B------:R-:W-:Y:S02]  /*01d0*/  IMAD R6, R13, R7, R6 ;  /* 0x000000070d067224 */ /* 0x000fe400078e0206 */
[----:B------:R-:W-:-:S03]  /*01e0*/  IMAD.MOV.U32 R7, RZ, RZ, c[0x0][0x174] ;  /* 0x00005d00ff077624 */ /* 0x000fc600078e00ff */
[----:B------:R-:W-:Y:S02]  /*01f0*/  ISETP.GT.U32.AND P1, PT, R13, R6, PT ;  /* 0x000000060d00720c */ /* 0x000fe40003f24070 */
[----:B------:R-:W-:Y:S02]  /*0200*/  ISETP.GE.AND P0, PT, R7, 0x1, PT ;  /* 0x000000010700780c */ /* 0x000fe40003f06270 */
[----:B0-----:R-:W-:Y:S01]  /*0210*/  SHF.R.S32.HI R50, RZ, 0x1f, R5 ;  /* 0x0000001fff327819 */ /* 0x001fe20000011405 */
[----:B---3--:R-:W-:-:S04]  /*0220*/  IMAD.WIDE.U32 R8, R5, c[0x0][0x190], RZ ;  /* 0x0000640005087a25 */ /* 0x008fc800078e00ff */
[----:B------:R-:W-:-:S04]  /*0230*/  IMAD R10, R50, c[0x0][0x190], RZ ;  /* 0x00006400320a7a24 */ /* 0x000fc800078e02ff */
[----:B------:R-:W-:Y:S02]  /*0240*/  @!P1 IMAD.IADD R6, R6, 0x1, -R13 ;  /* 0x0000000106069824 */ /* 0x000fe400078e0a0d */
[----:B------:R-:W-:Y:S01]  /*0250*/  IMAD R7, R5, c[0x0][0x194], R10 ;  /* 0x0000650005077a24 */ /* 0x000fe200078e020a */
[----:B------:R-:W-:Y:S06]  /*0260*/  @!P0 EXIT ;  /* 0x000000000000894d */ /* 0x000fec0003800000 */
[----:B------:R-:W0:Y:S01]  /*0270*/  S2R R53, SR_TID.X ;  /* 0x0000000000357919 */ /* 0x000e220000002100 */
[----:B------:R-:W-:Y:S01]  /*0280*/  ISETP.GE.U32.AND P0, PT, R6, R13, PT ;  /* 0x0000000d0600720c */ /* 0x000fe20003f06070 */
[C---:B------:R-:W-:Y:S01]  /*0290*/  IMAD R11, R3.reuse, c[0x0][0x1d8], RZ ;  /* 0x00007600030b7a24 */ /* 0x040fe200078e02ff */
[----:B------:R-:W-:Y:S01]  /*02a0*/  LOP3.LUT R12, R0, c[0x0][0x178], RZ, 0x3c, !PT ;  /* 0x00005e00000c7a12 */ /* 0x000fe200078e3cff */
[----:B------:R-:W-:Y:S01]  /*02b0*/  IMAD R14, R50, c[0x0][0x1b0], RZ ;  /* 0x00006c00320e7a24 */ /* 0x000fe200078e02ff */
[----:B------:R-:W-:Y:S01]  /*02c0*/  @!P1 IADD3 R18, R18, 0x1, RZ ;  /* 0x0000000112129810 */ /* 0x000fe20007ffe0ff */
[----:B------:R-:W-:Y:S01]  /*02d0*/  IMAD R15, R0, c[0x0][0x1dc], R11 ;  /* 0x00007700000f7a24 */ /* 0x000fe200078e020b */
[----:B------:R-:W-:Y:S01]  /*02e0*/  ISETP.GE.AND P2, PT, R12, RZ, PT ;  /* 0x000000ff0c00720c */ /* 0x000fe20003f46270 */
[----:B------:R-:W-:Y:S01]  /*02f0*/  IMAD R13, R3, c[0x0][0x1e8], RZ ;  /* 0x00007a00030d7a24 */ /* 0x000fe200078e02ff */
[----:B------:R-:W-:Y:S01]  /*0300*/  IADD3 R9, R9, R7, RZ ;  /* 0x0000000709097210 */ /* 0x000fe20007ffe0ff */
[----:B------:R-:W-:Y:S01]  /*0310*/  IMAD.WIDE.U32 R6, R0, c[0x0][0x1d8], RZ ;  /* 0x0000760000067a25 */ /* 0x000fe200078e00ff */
[----:B------:R-:W-:-:S03]  /*0320*/  ISETP.NE.AND P1, PT, RZ, c[0x0][0x178], PT ;  /* 0x00005e00ff007a0c */ /* 0x000fc60003f25270 */
[----:B------:R-:W-:Y:S01]  /*0330*/  IMAD.IADD R15, R7, 0x1, R15 ;  /* 0x00000001070f7824 */ /* 0x000fe200078e020f */
[----:B------:R-:W-:Y:S01]  /*0340*/  @P0 IADD3 R18, R18, 0x1, RZ ;  /* 0x0000000112120810 */ /* 0x000fe20007ffe0ff */
[----:B------:R-:W-:Y:S01]  /*0350*/  IMAD R7, R5, c[0x0][0x1b4], R14 ;  /* 0x00006d0005077a24 */ /* 0x000fe200078e020e */
[----:B------:R-:W-:Y:S01]  /*0360*/  MOV R14, R6 ;  /* 0x00000006000e7202 */ /* 0x000fe20000000f00 */
[----:B------:R-:W-:-:S04]  /*0370*/  IMAD.WIDE.U32 R10, R0, c[0x0][0x1e8], RZ ;  /* 0x00007a00000a7a25 */ /* 0x000fc800078e00ff */
[----:B------:R-:W-:Y:S01]  /*0380*/  IMAD R13, R0, c[0x0][0x1ec], R13 ;  /* 0x00007b00000d7a24 */ /* 0x000fe200078e020d */
[C---:B0-----:R-:W-:Y:S01]  /*0390*/  LOP3.LUT R6, R53.reuse, 0x1f, RZ, 0xc0, !PT ;  /* 0x0000001f35067812 */ /* 0x041fe200078ec0ff */
[----:B------:R-:W-:Y:S01]  /*03a0*/  IMAD.MOV.U32 R16, RZ, RZ, R10 ;  /* 0x000000ffff107224 */ /* 0x000fe200078e000a */
[----:B------:R-:W-:Y:S01]  /*03b0*/  SHF.L.U32 R19, R53, 0x2, RZ ;  /* 0x0000000235137819 */ /* 0x000fe200000006ff */
[----:B------:R-:W-:Y:S02]  /*03c0*/  IMAD.IADD R17, R11, 0x1, R13 ;  /* 0x000000010b117824 */ /* 0x000fe400078e020d */
[----:B------:R-:W-:Y:S01]  /*03d0*/  IMAD.WIDE.U32 R12, R5, c[0x0][0x1b0], RZ ;  /* 0x00006c00050c7a25 */ /* 0x000fe200078e00ff */
[----:B------:R-:W-:-:S03]  /*03e0*/  LOP3.LUT R34, R6, 0xffffff80, R19, 0xf8, !PT ;  /* 0xffffff8006227812 */ /* 0x000fc600078ef813 */
[----:B------:R-:W-:Y:S01]  /*03f0*/  IMAD R20, R50, c[0x0][0x1d0], RZ ;  /* 0x0000740032147a24 */ /* 0x000fe200078e02ff */
[----:B------:R-:W-:Y:S01]  /*0400*/  SHF.R.S32.HI R35, RZ, 0x1f, R34 ;  /* 0x0000001fff237819 */ /* 0x000fe20000011422 */
[----:B------:R-:W-:-:S04]  /*0410*/  IMAD.WIDE.U32 R10, R5, c[0x0][0x1d0], R14 ;  /* 0x00007400050a7a25 */ /* 0x000fc800078e000e */
[----:B------:R-:W-:Y:S01]  /*0420*/  @!P2 IMAD.MOV R18, RZ, RZ, -R18 ;  /* 0x000000ffff12a224 */ /* 0x000fe200078e0a12 */
[----:B------:R-:W-:Y:S01]  /*0430*/  @!P1 LOP3.LUT R18, RZ, c[0x0][0x178], RZ, 0x33, !PT ;  /* 0x00005e00ff129a12 */ /* 0x000fe200078e33ff */
[----:B------:R-:W-:Y:S01]  /*0440*/  IMAD.IADD R13, R13, 0x1, R7 ;  /* 0x000000010d0d7824 */ /* 0x000fe200078e0207 */
[----:B------:R-:W-:Y:S01]  /*0450*/  IADD3 R31, P0, R34, R10, RZ ;  /* 0x0000000a221f7210 */ /* 0x000fe20007f1e0ff */
[C---:B------:R-:W-:Y:S01]  /*0460*/  IMAD R21, R5.reuse, c[0x0][0x1d4], R20 ;  /* 0x0000750005157a24 */ /* 0x040fe200078e0214 */
[----:B------:R-:W-:Y:S01]  /*0470*/  SHF.R.S32.HI R7, RZ, 0x1f, R18 ;  /* 0x0000001fff077819 */ /* 0x000fe20000011412 */
[----:B------:R-:W-:Y:S02]  /*0480*/  IMAD R22, R50, c[0x0][0x1e0], RZ ;  /* 0x0000780032167a24 */ /* 0x000fe400078e02ff */
[----:B------:R-:W-:Y:S01]  /*0490*/  IMAD.WIDE.U32 R14, R5, c[0x0][0x1e0], R16 ;  /* 0x00007800050e7a25 */ /* 0x000fe200078e0010 */
[----:B------:R-:W-:Y:S02]  /*04a0*/  IADD3.X R10, R35, R11, R21, P0, !PT ;  /* 0x0000000b230a7210 */ /* 0x000fe400007fe415 */
[----:B------:R-:W-:Y:S01]  /*04b0*/  LEA R30, P0, R31, c[0x0][0x240], 0x1 ;  /* 0x000090001f1e7a11 */ /* 0x000fe200078008ff */
[C---:B------:R-:W-:Y:S01]  /*04c0*/  IMAD R11, R7.reuse, c[0x0][0x1a8], RZ ;  /* 0x00006a00070b7a24 */ /* 0x040fe200078e02ff */
[----:B------:R-:W-:Y:S01]  /*04d0*/  IADD3 R39, P1, R34, R14, RZ ;  /* 0x0000000e22277210 */ /* 0x000fe20007f3e0ff */
[----:B------:R-:W-:Y:S01]  /*04e0*/  IMAD R7, R7, c[0x0][0x1c8], RZ ;  /* 0x0000720007077a24 */ /* 0x000fe200078e02ff */
[----:B------:R-:W-:Y:S01]  /*04f0*/  LEA.HI.X R31, R31, c[0x0][0x244], R10, 0x1, P0 ;  /* 0x000091001f1f7a11 */ /* 0x000fe200000f0c0a */
[----:B------:R-:W-:Y:S01]  /*0500*/  IMAD R21, R18, c[0x0][0x1ac], R11 ;  /* 0x00006b0012157a24 */ /* 0x000fe200078e020b */
[----:B------:R-:W-:Y:S01]  /*0510*/  LEA R28, P2, R39, c[0x0][0x248], 0x1 ;  /* 0x00009200271c7a11 */ /* 0x000fe200078408ff */
[----:B------:R-:W-:Y:S01]  /*0520*/  IMAD R17, R5, c[0x0][0x1e4], R22 ;  /* 0x0000790005117a24 */ /* 0x000fe200078e0216 */
[----:B------:R-:W-:Y:S01]  /*0530*/  LOP3.LUT R16, R34, 0x60, RZ, 0xfc, !PT ;  /* 0x0000006022107812 */ /* 0x000fe200078efcff */
[----:B------:R-:W-:Y:S01]  /*0540*/  IMAD.WIDE.U32 R10, R18, c[0x0][0x1c8], R12 ;  /* 0x00007200120a7a25 */ /* 0x000fe200078e000c */
[----:B------:R-:W-:-:S02]  /*0550*/  IADD3 R12, R19, 0x3, RZ ;  /* 0x00000003130c7810 */ /* 0x000fc40007ffe0ff */
[----:B------:R-:W-:Y:S01]  /*0560*/  IADD3.X R14, R35, R15, R17, P1, !PT ;  /* 0x0000000f230e7210 */ /* 0x000fe20000ffe411 */
[----:B------:R-:W-:Y:S01]  /*0570*/  IMAD R7, R18, c[0x0][0x1cc], R7 ;  /* 0x0000730012077a24 */ /* 0x000fe200078e0207 */
[----:B------:R-:W-:Y:S01]  /*0580*/  LOP3.LUT R15, R34, 0x40, RZ, 0xfc, !PT ;  /* 0x00000040220f7812 */ /* 0x000fe200078efcff */
[----:B------:R-:W-:Y:S01]  /*0590*/  IMAD.WIDE.U32 R8, R18, c[0x0][0x1a8], R8 ;  /* 0x00006a0012087a25 */ /* 0x000fe200078e0008 */
[----:B------:R-:W-:Y:S02]  /*05a0*/  LEA R18, P1, R10, c[0x0][0x230], 0x1 ;  /* 0x00008c000a127a11 */ /* 0x000fe400078208ff */
[----:B------:R-:W-:Y:S01]  /*05b0*/  IADD3 R7, R11, R7, RZ ;  /* 0x000000070b077210 */ /* 0x000fe20007ffe0ff */
[----:B------:R-:W-:Y:S01]  /*05c0*/  IMAD.IADD R21, R9, 0x1, R21 ;  /* 0x0000000109157824 */ /* 0x000fe200078e0215 */
[----:B------:R-:W-:Y:S01]  /*05d0*/  LEA R17, P0, R8, c[0x0][0x228], 0x1 ;  /* 0x00008a0008117a11 */ /* 0x000fe200078008ff */
[----:B------:R-:W-:Y:S01]  /*05e0*/  IMAD R11, R3, c[0x0][0x180], RZ ;  /* 0x00006000030b7a24 */ /* 0x000fe200078e02ff */
[----:B------:R-:W-:Y:S01]  /*05f0*/  LEA.HI.X R20, R10, c[0x0][0x234], R7, 0x1, P1 ;  /* 0x00008d000a147a11 */ /* 0x000fe200008f0c07 */
[----:B------:R-:W-:Y:S01]  /*0600*/  IMAD.WIDE.U32 R32, R0, c[0x0][0x180], RZ ;  /* 0x0000600000207a25 */ /* 0x000fe200078e00ff */
[----:B------:R-:W0:Y:S01]  /*0610*/  S2R R7, SR_LANEID ;  /* 0x0000000000077919 */ /* 0x000e220000000000 */
[----:B------:R-:W-:-:S02]  /*0620*/  LEA.HI.X R21, R8, c[0x0][0x22c], R21, 0x1, P0 ;  /* 0x00008b0008157a11 */ /* 0x000fc400000f0c15 */
[----:B------:R-:W-:Y:S01]  /*0630*/  IMAD R8, R5, c[0x0][0x164], R0 ;  /* 0x0000590005087a24 */ /* 0x000fe200078e0200 */
[----:B------:R-:W-:Y:S01]  /*0640*/  LEA.HI.X R39, R39, c[0x0][0x24c], R14, 0x1, P2 ;  /* 0x0000930027277a11 */ /* 0x000fe200010f0c0e */
[----:B------:R-:W-:Y:S01]  /*0650*/  IMAD R13, R0, c[0x0][0x184], R11 ;  /* 0x00006100000d7a24 */ /* 0x000fe200078e020b */
[C---:B------:R-:W-:Y:S01]  /*0660*/  IADD3 R10, R19.reuse, 0x1, RZ ;  /* 0x00000001130a7810 */ /* 0x040fe20007ffe0ff */
[----:B------:R-:W-:Y:S01]  /*0670*/  IMAD R9, R8, c[0x0][0x174], RZ ;  /* 0x00005d0008097a24 */ /* 0x000fe200078e02ff */
[----:B------:R-:W-:Y:S01]  /*0680*/  IADD3 R11, R19, 0x2, RZ ;  /* 0x00000002130b7810 */ /* 0x000fe20007ffe0ff */
[----:B------:R-:W-:Y:S01]  /*0690*/  IMAD.MOV.U32 R8, RZ, RZ, RZ ;  /* 0x000000ffff087224 */ /* 0x000fe200078e00ff */
[----:B------:R-:W-:Y:S01]  /*06a0*/  LOP3.LUT R14, R34, 0x20, RZ, 0xfc, !PT ;  /* 0x00000020220e7812 */ /* 0x000fe200078efcff */
[----:B------:R-:W-:Y:S01]  /*06b0*/  IMAD R9, R9, c[0x0][0x16c], RZ ;  /* 0x00005b0009097a24 */ /* 0x000fe200078e02ff */
[----:B------:R-:W-:Y:S01]  /*06c0*/  MOV R19, R21 ;  /* 0x0000001500137202 */ /* 0x000fe20000000f00 */
[----:B------:R-:W-:-:S02]  /*06d0*/  IMAD.IADD R13, R33, 0x1, R13 ;  /* 0x00000001210d7824 */ /* 0x000fc400078e020d */
.L_x_5183:
[----:B------:R-:W-:Y:S01]  /*06e0*/  BAR.SYNC.DEFER_BLOCKING 0x0 ;  /* 0x0000000000007b1d */ /* 0x000fe20000010000 */
[----:B------:R-:W-:Y:S01]  /*06f0*/  IMAD.MOV.U32 R21, RZ, RZ, -0x80 ;  /* 0xffffff80ff157424 */ /* 0x000fe200078e00ff */
[----:B0-----:R-:W-:-:S02]  /*0700*/  PRMT R23, RZ, 0x7610, R23 ;  /* 0x00007610ff177816 */ /* 0x001fc40000000017 */
        /* <DEDUP_REMOVED lines=27> */
[----:B------:R-:W-:Y:S01]  /*08c0*/  BAR.SYNC.DEFER_BLOCKING 0x0 ;  /* 0x0000000000007b1d */ /* 0x000fe20000010000 */
[----:B------:R-:W-:-:S05]  /*08d0*/  PRMT R39, RZ, 0x7610, R39 ;  /* 0x00007610ff277816 */ /* 0x000fca0000000027 */
        /* <DEDUP_REMOVED lines=60> */
.L_x_5169:
[----:B------:R-:W-:Y:S05]  /*0ca0*/  BSYNC B0 ;  /* 0x0000000000007941 */ /* 0x000fea0003800000 */
.L_x_5168:
        /* <DEDUP_REMOVED lines=33> */
.L_x_5171:
[----:B------:R-:W-:Y:S05]  /*0ec0*/  BSYNC B0 ;  /* 0x0000000000007941 */ /* 0x000fea0003800000 */
.L_x_5170:
        /* <DEDUP_REMOVED lines=33> */
.L_x_5173:
[----:B------:R-:W-:Y:S05]  /*10e0*/  BSYNC B0 ;  /* 0x0000000000007941 */ /* 0x000fea0003800000 */
.L_x_5172:
        /* <DEDUP_REMOVED lines=33> */
.L_x_5175:
[----:B------:R-:W-:Y:S05]  /*1300*/  BSYNC B0 ;  /* 0x0000000000007941 */ /* 0x000fea0003800000 */
.L_x_5174:
        /* <DEDUP_REMOVED lines=19> */
.L_x_5179:
[----:B------:R-:W-:Y:S01]  /*1440*/  SHF.R.S32.HI R42, RZ, 0x1f, R51 ;  /* 0x0000001fff2a7819 */ /* 0x000fe20000011433 */
[----:B------:R-:W-:Y:S01]  /*1450*/  IMAD.MOV.U32 R21, RZ, RZ, -0x80 ;  /* 0xffffff80ff157424 */ /* 0x000fe200078e00ff */
[----:B------:R-:W-:Y:S01]  /*1460*/  PRMT R53, RZ, 0x7610, R53 ;  /* 0x00007610ff357816 */ /* 0x000fe20000000035 */
[----:B------:R-:W-:Y:S01]  /*1470*/  IMAD.WIDE.U32 R36, R51, c[0x0][0x1a0], R34 ;  /* 0x0000680033247a25 */ /* 0x000fe200078e0022 */
[----:B------:R-:W-:-:S02]  /*1480*/  PRMT R55, RZ, 0x7610, R55 ;  /* 0x00007610ff377816 */ /* 0x000fc40000000037 */
[----:B------:R-:W-:Y:S01]  /*1490*/  PRMT R57, RZ, 0x7610, R57 ;  /* 0x00007610ff397816 */ /* 0x000fe20000000039 */
[----:B------:R-:W-:Y:S01]  /*14a0*/  IMAD R21, R8, R21, c[0x0][0x168] ;  /* 0x00005a0008157624 */ /* 0x000fe200078e0215 */
[----:B------:R-:W-:Y:S01]  /*14b0*/  PRMT R59, RZ, 0x7610, R59 ;  /* 0x00007610ff3b7816 */ /* 0x000fe2000000003b */
[----:B------:R-:W-:-:S03]  /*14c0*/  IMAD R38, R42, c[0x0][0x1a0], RZ ;  /* 0x000068002a267a24 */ /* 0x000fc600078e02ff */
[-C--:B------:R-:W-:Y:S01]  /*14d0*/  ISETP.GE.AND P1, PT, R34, R21.reuse, PT ;  /* 0x000000152200720c */ /* 0x080fe20003f26270 */
[----:B------:R-:W-:Y:S01]  /*14e0*/  IMAD R39, R51, c[0x0][0x1a4], R38 ;  /* 0x0000690033277a24 */ /* 0x000fe200078e0226 */
[-C--:B------:R-:W-:Y:S02]  /*14f0*/  ISETP.GE.AND P2, PT, R14, R21.reuse, PT ;  /* 0x000000150e00720c */ /* 0x080fe40003f46270 */
[-C--:B------:R-:W-:Y:S02]  /*1500*/  ISETP.GE.AND P3, PT, R15, R21.reuse, PT ;  /* 0x000000150f00720c */ /* 0x080fe40003f66270 */
[----:B------:R-:W-:Y:S02]  /*1510*/  ISETP.GE.AND P4, PT, R16, R21, PT ;  /* 0x000000151000720c */ /* 0x000fe40003f86270 */
[----:B------:R-:W-:Y:S02]  /*1520*/  LEA R38, P5, R36, R17, 0x1 ;  /* 0x0000001124267211 */ /* 0x000fe400078a08ff */
[----:B------:R-:W-:-:S04]  /*1530*/  IADD3 R37, R37, R39, RZ ;  /* 0x0000002725257210 */ /* 0x000fc80007ffe0ff */
[----:B------:R-:W-:-:S05]  /*1540*/  LEA.HI.X R39, R36, R19, R37, 0x1, P5 ;  /* 0x0000001324277211 */ /* 0x000fca00028f0c25 */
[----:B------:R0:W2:Y:S04]  /*1550*/  @!P1 LDG.E.U16 R53, [R38.64] ;  /* 0x0000000426359981 */ /* 0x0000a8000c1e1500 */
[----:B------:R0:W3:Y:S04]  /*1560*/  @!P2 LDG.E.U16 R55, [R38.64+0x40] ;  /* 0x000040042637a981 */ /* 0x0000e8000c1e1500 */
[----:B------:R0:W4:Y:S04]  /*1570*/  @!P3 LDG.E.U16 R57, [R38.64+0x80] ;  /* 0x000080042639b981 */ /* 0x000128000c1e1500 */
        /* <DEDUP_REMOVED lines=9> */
[----:B------:R-:W5:Y:S01]  /*1610*/  LDG.E R40, [R40.64] ;  /* 0x0000000428287981 */ /* 0x000f62000c1e1900 */
[----:B------:R-:W-:Y:S01]  /*1620*/  IMAD R42, R42, c[0x0][0x1c0], RZ ;  /* 0x000070002a2a7a24 */ /* 0x000fe200078e02ff */
[-C--:B------:R-:W-:Y:S01]  /*1630*/  ISETP.GE.AND P2, PT, R14, R21.reuse, PT ;  /* 0x000000150e00720c */ /* 0x080fe20003f46270 */
[----:B------:R-:W-:Y:S01]  /*1640*/  IMAD.WIDE.U32 R36, R51, c[0x0][0x1c0], R34 ;  /* 0x0000700033247a25 */ /* 0x000fe200078e0022 */
[-C--:B------:R-:W-:Y:S02]  /*1650*/  ISETP.GE.AND P3, PT, R15, R21.reuse, PT ;  /* 0x000000150f00720c */ /* 0x080fe40003f66270 */
[----:B------:R-:W-:Y:S01]  /*1660*/  ISETP.GE.AND P4, PT, R16, R21, PT ;  /* 0x000000151000720c */ /* 0x000fe20003f86270 */
[----:B0-----:R-:W-:Y:S01]  /*1670*/  IMAD R39, R51, c[0x0][0x1c4], R42 ;  /* 0x0000710033277a24 */ /* 0x001fe200078e022a */
[----:B------:R-:W-:Y:S02]  /*1680*/  LEA R38, P1, R36, R18, 0x1 ;  /* 0x0000001224267211 */ /* 0x000fe400078208ff */
[----:B------:R-:W-:Y:S01]  /*1690*/  SHF.L.U32 R52, R7, 0x1, RZ ;  /* 0x0000000107347819 */ /* 0x000fe200000006ff */
[----:B------:R-:W-:Y:S01]  /*16a0*/  IMAD.IADD R37, R37, 0x1, R39 ;  /* 0x0000000125257824 */ /* 0x000fe200078e0227 */
[----:B------:R-:W-:-:S02]  /*16b0*/  PRMT R63, RZ, 0x7610, R63 ;  /* 0x00007610ff3f7816 */ /* 0x000fc4000000003f */
[----:B------:R-:W-:Y:S02]  /*16c0*/  PRMT R43, RZ, 0x7610, R43 ;  /* 0x00007610ff2b7816 */ /* 0x000fe4000000002b */
[----:B------:R-:W-:Y:S02]  /*16d0*/  LEA.HI.X R39, R36, R20, R37, 0x1, P1 ;  /* 0x0000001424277211 */ /* 0x000fe400008f0c25 */
[----:B------:R-:W-:Y:S02]  /*16e0*/  ISETP.GE.AND P1, PT, R34, R21, PT ;  /* 0x000000152200720c */ /* 0x000fe40003f26270 */
[----:B------:R-:W-:Y:S02]  /*16f0*/  PRMT R65, RZ, 0x7610, R65 ;  /* 0x00007610ff417816 */ /* 0x000fe40000000041 */
[----:B------:R-:W-:Y:S01]  /*1700*/  PRMT R61, RZ, 0x7610, R61 ;  /* 0x00007610ff3d7816 */ /* 0x000fe2000000003d */
[----:B--2---:R0:W-:Y:S04]  /*1710*/  STS.U16 [R52], R53 ;  /* 0x0000003534007388 */ /* 0x0041e80000000400 */
[----:B---3--:R-:W-:Y:S04]  /*1720*/  STS.U16 [R52+0x40], R55 ;  /* 0x0000403734007388 */ /* 0x008fe80000000400 */
[----:B----4-:R-:W-:Y:S04]  /*1730*/  STS.U16 [R52+0x80], R57 ;  /* 0x0000803934007388 */ /* 0x010fe80000000400 */
[----:B-----5:R-:W-:Y:S01]  /*1740*/  STS.U16 [R52+0xc0], R59 ;  /* 0x0000c03b34007388 */ /* 0x020fe20000000400 */
[----:B------:R-:W-:-:S06]  /*1750*/  NOP ;  /* 0x0000000000007918 */ /* 0x000fcc0000000000 */
[----:B------:R1:W2:Y:S04]  /*1760*/  @!P1 LDG.E.U16 R63, [R38.64] ;  /* 0x00000004263f9981 */ /* 0x0002a8000c1e1500 */
[----:B------:R1:W3:Y:S04]  /*1770*/  @!P2 LDG.E.U16 R43, [R38.64+0x40] ;  /* 0x00004004262ba981 */ /* 0x0002e8000c1e1500 */
[----:B------:R1:W4:Y:S04]  /*1780*/  @!P3 LDG.E.U16 R65, [R38.64+0x80] ;  /* 0x000080042641b981 */ /* 0x000328000c1e1500 */
[----:B------:R1:W5:Y:S01]  /*1790*/  @!P4 LDG.E.U16 R61, [R38.64+0xc0] ;  /* 0x0000c004263dc981 */ /* 0x000362000c1e1500 */
[-C--:B------:R-:W-:Y:S01]  /*17a0*/  ISETP.GE.U32.AND P2, PT, R10, R21.reuse, PT ;  /* 0x000000150a00720c */ /* 0x080fe20003f46070 */
[----:B------:R-:W-:Y:S01]  /*17b0*/  IMAD.SHL.U32 R62, R51, 0x8, RZ ;  /* 0x00000008333e7824 */ /* 0x000fe200078e00ff */
[-C--:B------:R-:W-:Y:S01]  /*17c0*/  ISETP.GE.U32.AND P3, PT, R11, R21.reuse, PT ;  /* 0x000000150b00720c */ /* 0x080fe20003f66070 */
[----:B------:R-:W1:Y:S01]  /*17d0*/  LDS.64 R36, [R7.X8] ;  /* 0x0000000007247984 */ /* 0x000e620000008a00 */
[----:B------:R-:W-:Y:S01]  /*17e0*/  FMUL.FTZ R40, R40, 1.4426950216293334961 ;  /* 0x3fb8aa3b28287820 */ /* 0x000fe20000410000 */
[----:B------:R-:W-:Y:S01]  /*17f0*/  ISETP.GE.U32.AND P4, PT, R12, R21, PT ;  /* 0x000000150c00720c */ /* 0x000fe20003f86070 */
[----:B------:R-:W-:Y:S01]  /*1800*/  BSSY B0, `(.L_x_5177) ;  /* 0x0000061000007945 */ /* 0x000fe20003800000 */
[----:B0-----:R-:W0:Y:S01]  /*1810*/  S2R R53, SR_TID.X ;  /* 0x0000000000357919 */ /* 0x001e220000002100 */
[----:B------:R-:W-:-:S02]  /*1820*/  FMUL.FTZ R67, R40, R22 ;  /* 0x0000001628437220 */ /* 0x000fc40000410000 */
[C---:B------:R-:W-:Y:S02]  /*1830*/  FMUL.FTZ R41, R40.reuse, R23 ;  /* 0x0000001728297220 */ /* 0x040fe40000410000 */
[C---:B------:R-:W-:Y:S02]  /*1840*/  FMUL.FTZ R42, R40.reuse, R24 ;  /* 0x00000018282a7220 */ /* 0x040fe40000410000 */
[----:B------:R-:W0:Y:S01]  /*1850*/  MUFU.EX2 R58, R41 ;  /* 0x00000029003a7308 */ /* 0x000e220000000800 */
[----:B------:R-:W-:-:S07]  /*1860*/  FMUL.FTZ R40, R40, R25 ;  /* 0x0000001928287220 */ /* 0x000fce0000410000 */
[----:B------:R-:W1:Y:S08]  /*1870*/  MUFU.EX2 R67, R67 ;  /* 0x0000004300437308 */ /* 0x000e700000000800 */
[----:B------:R-:W1:Y:S01]  /*1880*/  MUFU.EX2 R42, R42 ;  /* 0x0000002a002a7308 */ /* 0x000e620000000800 */
[----:B0-----:R-:W-:Y:S02]  /*1890*/  SHF.L.U32 R54, R53, 0x2, RZ ;  /* 0x0000000235367819 */ /* 0x001fe400000006ff */
[----:B------:R-:W-:-:S02]  /*18a0*/  FSEL R58, R58, 1, !P2 ;  /* 0x3f8000003a3a7808 */ /* 0x000fc40005000000 */
[----:B------:R-:W-:-:S03]  /*18b0*/  ISETP.GE.U32.AND P1, PT, R54, R21, PT ;  /* 0x000000153600720c */ /* 0x000fc60003f26070 */
[----:B------:R-:W0:Y:S01]  /*18c0*/  MUFU.EX2 R40, R40 ;  /* 0x0000002800287308 */ /* 0x000e220000000800 */
[----:B-1----:R-:W-:Y:S02]  /*18d0*/  FSEL R67, R67, 1, !P1 ;  /* 0x3f80000043437808 */ /* 0x002fe40004800000 */
[--C-:B------:R-:W-:Y:S02]  /*18e0*/  PRMT R38, RZ, 0x5410, R36.reuse ;  /* 0x00005410ff267816 */ /* 0x100fe40000000024 */
[----:B------:R-:W-:Y:S02]  /*18f0*/  PRMT R39, RZ, 0x7610, R36 ;  /* 0x00007610ff277816 */ /* 0x000fe40000000024 */
[--C-:B------:R-:W-:Y:S01]  /*1900*/  PRMT R41, RZ, 0x5410, R37.reuse ;  /* 0x00005410ff297816 */ /* 0x100fe20000000025 */
[----:B------:R-:W-:Y:S01]  /*1910*/  FMUL.FTZ R38, R47, R38 ;  /* 0x000000262f267220 */ /* 0x000fe20000410000 */
[----:B------:R-:W-:Y:S01]  /*1920*/  PRMT R36, RZ, 0x7610, R37 ;  /* 0x00007610ff247816 */ /* 0x000fe20000000025 */
[----:B------:R-:W-:Y:S01]  /*1930*/  FMUL.FTZ R39, R48, R39 ;  /* 0x0000002730277220 */ /* 0x000fe20000410000 */
[----:B------:R-:W-:Y:S01]  /*1940*/  FSEL R57, R42, 1, !P3 ;  /* 0x3f8000002a397808 */ /* 0x000fe20005800000 */
[----:B------:R-:W-:Y:S01]  /*1950*/  FMUL.FTZ R41, R46, R41 ;  /* 0x000000292e297220 */ /* 0x000fe20000410000 */
[----:B------:R-:W-:Y:S01]  /*1960*/  FSEL R60, R38, RZ, !P1 ;  /* 0x000000ff263c7208 */ /* 0x000fe20004800000 */
[----:B------:R-:W-:Y:S01]  /*1970*/  FMUL.FTZ R36, R49, R36 ;  /* 0x0000002431247220 */ /* 0x000fe20000410000 */
[----:B------:R-:W-:Y:S01]  /*1980*/  FSEL R59, R39, RZ, !P2 ;  /* 0x000000ff273b7208 */ /* 0x000fe20005000000 */
[----:B------:R-:W-:Y:S01]  /*1990*/  FMUL.FTZ R38, R67, R58 ;  /* 0x0000003a43267220 */ /* 0x000fe20000410000 */
[----:B------:R-:W-:-:S02]  /*19a0*/  FSEL R56, R41, RZ, !P3 ;  /* 0x000000ff29387208 */ /* 0x000fc40005800000 */
[----:B0-----:R-:W-:Y:S01]  /*19b0*/  FSEL R55, R40, 1, !P4 ;  /* 0x3f80000028377808 */ /* 0x001fe20006000000 */
[----:B------:R-:W-:Y:S01]  /*19c0*/  FFMA.FTZ R37, R60, R58, R59 ;  /* 0x0000003a3c257223 */ /* 0x000fe2000001003b */
[----:B------:R-:W-:Y:S01]  /*19d0*/  FSEL R54, R36, RZ, !P4 ;  /* 0x000000ff24367208 */ /* 0x000fe20006000000 */
[----:B------:R-:W-:Y:S01]  /*19e0*/  FMUL.FTZ R38, R57, R38 ;  /* 0x0000002639267220 */ /* 0x000fe20000410000 */
[----:B------:R-:W-:Y:S01]  /*19f0*/  ISETP.GE.AND P1, PT, R7, 0x1, PT ;  /* 0x000000010700780c */ /* 0x000fe20003f26270 */
[----:B------:R-:W-:Y:S01]  /*1a00*/  FFMA.FTZ R37, R57, R37, R56 ;  /* 0x0000002539257223 */ /* 0x000fe20000010038 */
[----:B------:R-:W-:Y:S01]  /*1a10*/  MOV R41, RZ ;  /* 0x000000ff00297202 */ /* 0x000fe20000000f00 */
[----:B------:R-:W-:Y:S01]  /*1a20*/  FMUL.FTZ R36, R55, R38 ;  /* 0x0000002637247220 */ /* 0x000fe20000410000 */
[----:B------:R-:W-:Y:S01]  /*1a30*/  ISETP.NE.AND P2, PT, R7, 0x1f, PT ;  /* 0x0000001f0700780c */ /* 0x000fe20003f45270 */
[----:B------:R-:W-:Y:S01]  /*1a40*/  FFMA.FTZ R37, R55, R37, R54 ;  /* 0x0000002537257223 */ /* 0x000fe20000010036 */
[----:B------:R-:W-:Y:S01]  /*1a50*/  ISETP.NE.AND P3, PT, R7, RZ, PT ;  /* 0x000000ff0700720c */ /* 0x000fe20003f65270 */
[----:B------:R-:W-:Y:S01]  /*1a60*/  IMAD.MOV.U32 R40, RZ, RZ, 0x3f800000 ;  /* 0x3f800000ff287424 */ /* 0x000fe200078e00ff */
[----:B------:R-:W-:Y:S04]  /*1a70*/  SHFL.UP PT, R39, R36, 0x1, RZ ;  /* 0x0420000024277989 */ /* 0x000fe800000e00ff */
[----:B------:R-:W0:Y:S02]  /*1a80*/  SHFL.UP PT, R38, R37, 0x1, RZ ;  /* 0x0420000025267989 */ /* 0x000e2400000e00ff */
[----:B0-----:R-:W-:-:S02]  /*1a90*/  @P1 FFMA.FTZ R37, R36, R38, R37 ;  /* 0x0000002624251223 */ /* 0x001fc40000010025 */
[----:B------:R-:W-:Y:S01]  /*1aa0*/  @P1 FMUL.FTZ R36, R36, R39 ;  /* 0x0000002724241220 */ /* 0x000fe20000410000 */
        /* <DEDUP_REMOVED lines=19> */
[----:B-1----:R-:W-:Y:S01]  /*1be0*/  @P1 FMUL.FTZ R36, R36, R39 ;  /* 0x0000002724241220 */ /* 0x002fe20000410000 */
[----:B------:R-:W-:Y:S01]  /*1bf0*/  ISETP.NE.AND P1, PT, R53, RZ, PT ;  /* 0x000000ff3500720c */ /* 0x000fe20003f25270 */
[----:B--2---:R-:W-:Y:S04]  /*1c00*/  STS.U16 [R52+0x100], R63 ;  /* 0x0001003f34007388 */ /* 0x004fe80000000400 */
[----:B---3--:R-:W-:Y:S04]  /*1c10*/  STS.U16 [R52+0x140], R43 ;  /* 0x0001402b34007388 */ /* 0x008fe80000000400 */
[----:B----4-:R-:W-:Y:S04]  /*1c20*/  STS.U16 [R52+0x180], R65 ;  /* 0x0001804134007388 */ /* 0x010fe80000000400 */
[----:B-----5:R-:W-:Y:S01]  /*1c30*/  STS.U16 [R52+0x1c0], R61 ;  /* 0x0001c03d34007388 */ /* 0x020fe20000000400 */
[----:B------:R-:W-:-:S06]  /*1c40*/  NOP ;  /* 0x0000000000007918 */ /* 0x000fcc0000000000 */
[----:B------:R-:W0:Y:S04]  /*1c50*/  @!P0 LDS.64 R40, [R62+0x220] ;  /* 0x000220003e288984 */ /* 0x000e280000000a00 */
[----:B------:R-:W-:Y:S04]  /*1c60*/  LDS.64 R38, [R7.X8+0x100] ;  /* 0x0001000007267984 */ /* 0x000fe80000008a00 */
[----:B------:R-:W-:Y:S04]  /*1c70*/  @!P2 STS.64 [0x200], R36 ;  /* 0x00020024ff00a388 */ /* 0x000fe80000000a00 */
[----:B------:R-:W-:Y:S06]  /*1c80*/  BAR.SYNC.DEFER_BLOCKING 0x0 ;  /* 0x0000000000007b1d */ /* 0x000fec0000010000 */
[----:B------:R-:W1:Y:S04]  /*1c90*/  SHFL.UP PT, R63, R37, 0x1, RZ ;  /* 0x04200000253f7989 */ /* 0x000e6800000e00ff */
[----:B------:R-:W2:Y:S04]  /*1ca0*/  SHFL.UP PT, R61, R36, 0x1, RZ ;  /* 0x04200000243d7989 */ /* 0x000ea800000e00ff */
[----:B------:R-:W3:Y:S04]  /*1cb0*/  LDS.64 R42, [0x200] ;  /* 0x00020000ff2a7984 */ /* 0x000ee80000000a00 */
[----:B0-----:R0:W-:Y:S01]  /*1cc0*/  @!P3 STS.64 [0x210], R40 ;  /* 0x00021028ff00b388 */ /* 0x0011e20000000a00 */
[----:B-1----:R-:W-:-:S03]  /*1cd0*/  @!P3 MOV R63, R41 ;  /* 0x00000029003fb202 */ /* 0x002fc60000000f00 */
[----:B------:R-:W-:Y:S01]  /*1ce0*/  BAR.SYNC.DEFER_BLOCKING 0x0 ;  /* 0x0000000000007b1d */ /* 0x000fe20000010000 */
[----:B--2---:R-:W-:-:S05]  /*1cf0*/  @!P3 IMAD.MOV.U32 R61, RZ, RZ, R40 ;  /* 0x000000ffff3db224 */ /* 0x004fca00078e0028 */
[----:B------:R-:W1:Y:S01]  /*1d00*/  LDS R64, [0x214] ;  /* 0x00021400ff407984 */ /* 0x000e620000000800 */
[C---:B---3--:R-:W-:Y:S01]  /*1d10*/  FFMA.FTZ R43, R42.reuse, R41, R43 ;  /* 0x000000292a2b7223 */ /* 0x048fe2000001002b */
[----:B0-----:R-:W-:Y:S01]  /*1d20*/  PRMT R41, RZ, 0x5410, R38 ;  /* 0x00005410ff297816 */ /* 0x001fe20000000026 */
        /* <DEDUP_REMOVED lines=14> */
.L_x_5178:
[----:B------:R-:W-:Y:S05]  /*1e10*/  BSYNC B0 ;  /* 0x0000000000007941 */ /* 0x000fea0003800000 */
.L_x_5177:
[----:B------:R-:W-:Y:S01]  /*1e20*/  IADD3 R51, R51, 0x1, RZ ;  /* 0x0000000133337810 */ /* 0x000fe20007ffe0ff */
[----:B------:R-:W-:Y:S01]  /*1e30*/  FFMA.FTZ R56, R57, R58, R56 ;  /* 0x0000003a39387223 */ /* 0x000fe20000010038 */
[----:B------:R-:W-:Y:S01]  /*1e40*/  PRMT R38, RZ, 0x7610, R38 ;  /* 0x00007610ff267816 */ /* 0x000fe20000000026 */
[----:B------:R-:W-:Y:S01]  /*1e50*/  FFMA.FTZ R26, R41, R60, R26 ;  /* 0x0000003c291a7223 */ /* 0x000fe2000001001a */
[----:B------:R-:W-:Y:S01]  /*1e60*/  ISETP.GE.AND P1, PT, R51, c[0x0][0x16c], PT ;  /* 0x00005b0033007a0c */ /* 0x000fe20003f26270 */
[----:B------:R-:W-:Y:S01]  /*1e70*/  FFMA.FTZ R54, R55, R56, R54 ;  /* 0x0000003837367223 */ /* 0x000fe20000010036 */
[----:B0-----:R-:W-:Y:S01]  /*1e80*/  PRMT R37, RZ, 0x5410, R39 ;  /* 0x00005410ff257816 */ /* 0x001fe20000000027 */
[----:B------:R-:W-:Y:S01]  /*1e90*/  FFMA.FTZ R27, R38, R58, R27 ;  /* 0x0000003a261b7223 */ /* 0x000fe2000001001b */
[----:B------:R-:W-:-:S03]  /*1ea0*/  PRMT R36, RZ, 0x7610, R39 ;  /* 0x00007610ff247816 */ /* 0x000fc60000000027 */
[----:B------:R-:W-:Y:S02]  /*1eb0*/  FFMA.FTZ R44, R37, R56, R44 ;  /* 0x00000038252c7223 */ /* 0x000fe4000001002c */
[----:B------:R-:W-:-:S04]  /*1ec0*/  FFMA.FTZ R45, R36, R54, R45 ;  /* 0x00000036242d7223 */ /* 0x000fc8000001002d */
[----:B------:R-:W-:Y:S05]  /*1ed0*/  @!P1 BRA `(.L_x_5179) ;  /* 0xfffff56000009947 */ /* 0x000fea000383ffff */
.L_x_5176:
        /* <DEDUP_REMOVED lines=32> */
.L_x_5181:
[----:B------:R-:W-:Y:S05]  /*20e0*/  BSYNC B0 ;  /* 0x0000000000007941 */ /* 0x000fea0003800000 */
.L_x_5180:
[----:B------:R-:W-:Y:S01]  /*20f0*/  MOV R23, R43 ;  /* 0x0000002b00177202 */ /* 0x000fe20000000f00 */
[----:B------:R-:W-:Y:S01]  /*2100*/  HFMA2.MMA R25, -RZ, RZ, 0, 1.1920928955078125e-07 ;  /* 0x00000002ff197435 */ /* 0x000fe200000001ff */
[----:B0-----:R-:W-:Y:S01]  /*2110*/  IMAD R27, R3, c[0x0][0x208], RZ ;  /* 0x00008200031b7a24 */ /* 0x001fe200078e02ff */
[-C--:B------:R-:W-:Y:S01]  /*2120*/  ISETP.GE.AND P0, PT, R14, R41.reuse, PT ;  /* 0x000000290e00720c */ /* 0x080fe20003f06270 */
[----:B------:R-:W-:Y:S01]  /*2130*/  IMAD.SHL.U32 R21, R8, 0x80, RZ ;  /* 0x0000008008157824 */ /* 0x000fe200078e00ff */
[-C--:B------:R-:W-:Y:S01]  /*2140*/  ISETP.GE.AND P1, PT, R15, R41.reuse, PT ;  /* 0x000000290f00720c */ /* 0x080fe20003f26270 */
[----:B------:R-:W-:Y:S01]  /*2150*/  IMAD.WIDE.U32 R22, R0, c[0x0][0x208], R22 ;  /* 0x0000820000167a25 */ /* 0x000fe200078e0016 */
[----:B------:R-:W-:Y:S02]  /*2160*/  IADD3 R8, R8, 0x1, RZ ;  /* 0x0000000108087810 */ /* 0x000fe40007ffe0ff */
[----:B------:R-:W-:Y:S01]  /*2170*/  ISETP.GE.AND P2, PT, R16, R41, PT ;  /* 0x000000291000720c */ /* 0x000fe20003f46270 */
[----:B------:R-:W-:Y:S01]  /*2180*/  IMAD R26, R0, c[0x0][0x20c], R27 ;  /* 0x00008300001a7a24 */ /* 0x000fe200078e021b */
[----:B------:R-:W-:Y:S01]  /*2190*/  SHF.R.S32.HI R27, RZ, 0x1f, R21 ;  /* 0x0000001fff1b7819 */ /* 0x000fe20000011415 */
[----:B------:R-:W-:Y:S01]  /*21a0*/  IMAD.WIDE R24, R34, R25, c[0x0][0x258] ;  /* 0x0000960022187625 */ /* 0x000fe200078e0219 */
[----:B------:R-:W-:-:S02]  /*21b0*/  IADD3 R21, P3, R21, R22, RZ ;  /* 0x0000001615157210 */ /* 0x000fc40007f7e0ff */
[----:B------:R-:W-:Y:S02]  /*21c0*/  IADD3 R18, P4, R18, 0x100, RZ ;  /* 0x0000010012127810 */ /* 0x000fe40007f9e0ff */
[----:B------:R-:W-:Y:S02]  /*21d0*/  IADD3.X R23, R27, R26, R23, P3, !PT ;  /* 0x0000001a1b177210 */ /* 0x000fe40001ffe417 */
[C---:B------:R-:W-:Y:S02]  /*21e0*/  LEA R22, P3, R21.reuse, R24, 0x1 ;  /* 0x0000001815167211 */ /* 0x040fe400078608ff */
[----:B------:R-:W-:Y:S02]  /*21f0*/  IADD3.X R20, RZ, R20, RZ, P4, !PT ;  /* 0x00000014ff147210 */ /* 0x000fe400027fe4ff */
        /* <DEDUP_REMOVED lines=13> */
.L_x_5182:
[----:B------:R-:W-:Y:S05]  /*22d0*/  EXIT ;  /* 0x000000000000794d */ /* 0x000fea0003800000 */
.L_x_5184:
        /* <DEDUP_REMOVED lines=10> */
.L_x_5470:


//--------------------- .text._Z25selective_scan_fwd_kernelI32Selective_Scan_fwd_kernel_traitsILi32ELi4ELi1ELb0ELb1ELb1ELb1EN3c108BFloat16EfEEv13SSMParamsBase --------------------------
	.section	.text._Z25selective_scan_fwd_kernelI32Selective_Scan_fwd_kernel_traitsILi32ELi4ELi1ELb0ELb1ELb1ELb1EN3c108BFloat16EfEEv13SSMParamsBase,"ax",@progbits
	.sectioninfo	@"SHI_REGISTERS=70"
	.align	128
        .global         _Z25selective_scan_fwd_kernelI32Selective_Scan_fwd_kernel_traitsILi32ELi4ELi1ELb0ELb1ELb1ELb1EN3c108BFloat16EfEEv13SSMParamsBase
        .type           _Z25selective_scan_fwd_kernelI32Selective_Scan_fwd_kernel_traitsILi32ELi4ELi1ELb0ELb1ELb1ELb1EN3c108BFloat16EfEEv13SSMParamsBase,@function
        .size           _Z25selective_scan_fwd_kernelI32Selective_Scan_fwd_kernel_traitsILi32ELi4ELi1ELb0ELb1ELb1ELb1EN3c108BFloat16EfEEv13SSMParamsBase,(.L_x_5471 - _Z25selective_scan_fwd_kernelI32Selective_Scan_fwd_kernel_traitsILi32ELi4ELi1ELb0ELb1ELb1ELb1EN3c108BFloat16EfEEv13SSMParamsBase)
        .other          _Z25selective_scan_fwd_kernelI32Selective_Scan_fwd_kernel_traitsILi32ELi4ELi1ELb0ELb1ELb1ELb1EN3c108BFloat16EfEEv13SSMParamsBase,@"STO_CUDA_ENTRY STV_DEFAULT"
_Z25selective_scan_fwd_kernelI32Selective_Scan_fwd_kernel_traitsILi32ELi4ELi1ELb0ELb1ELb1ELb1EN3c108BFloat16EfEEv13SSMParamsBase:
.text._Z25selective_scan_fwd_kernelI32Selective_Scan_fwd_kernel_traitsILi32ELi4ELi1ELb0ELb1ELb1ELb1EN3c108BFloat16EfEEv13SSMParamsBase:
        /* <DEDUP_REMOVED lines=23> */
[----:B---3--:R-:W-:Y:S02]  /*0170*/  IMAD.MOV.U32 R8, RZ, RZ, c[0x0][0x174] ;  /* 0x00005d00ff087624 */ /* 0x008fe400078e00ff */
[----:B--2---:R-:W-:-:S03]  /*0180*/  IMAD.MOV R5, RZ, RZ, -R11 ;  /* 0x000000ffff057224 */ /* 0x004fc600078e0a0b */
[----:B------:R-:W-:Y:S01]  /*0190*/  ISETP.GE.AND P0, PT, R8, 0x1, PT ;  /* 0x000000010800780c */ /* 0x000fe20003f06270 */
[----:B------:R-:W-:-:S04]  /*01a0*/  IMAD R5, R5, R14, RZ ;  /* 0x0000000e05057224 */ /* 0x000fc800078e02ff */
[----:B------:R-:W-:Y:S02]  /*01b0*/  IMAD.HI.U32 R11, R11, R5, R10 ;  /* 0x000000050b0b7227 */ /* 0x000fe400078e000a */
[----:B------:R-:W0:Y:S04]  /*01c0*/  S2R R5, SR_CTAID.X ;  /* 0x0000000000057919 */ /* 0x000e280000002500 */
[----:B------:R-:W-:-:S05]  /*01d0*/  IMAD.HI.U32 R16, R11, R7, RZ ;  /* 0x000000070b107227 */ /* 0x000fca00078e00ff */
[----:B------:R-:W-:-:S05]  /*01e0*/  IADD3 R6, -R16, RZ, RZ ;  /* 0x000000ff10067210 */ /* 0x000fca0007ffe1ff */
[----:B------:R-:W-:-:S05]  /*01f0*/  IMAD R7, R14, R6, R7 ;  /* 0x000000060e077224 */ /* 0x000fca00078e0207 */
[----:B------:R-:W-:Y:S02]  /*0200*/  ISETP.GT.U32.AND P1, PT, R14, R7, PT ;  /* 0x000000070e00720c */ /* 0x000fe40003f24070 */
[----:B0-----:R-:W-:Y:S01]  /*0210*/  SHF.R.S32.HI R6, RZ, 0x1f, R5 ;  /* 0x0000001fff067819 */ /* 0x001fe20000011405 */
[----:B------:R-:W-:-:S04]  /*0220*/  IMAD.WIDE.U32 R8, R5, c[0x0][0x190], RZ ;  /* 0x0000640005087a25 */ /* 0x000fc800078e00ff */
[----:B------:R-:W-:-:S06]  /*0230*/  IMAD R10, R6, c[0x0][0x190], RZ ;  /* 0x00006400060a7a24 */ /* 0x000fcc00078e02ff */
[----:B------:R-:W-:Y:S02]  /*0240*/  @!P1 IMAD.IADD R7, R7, 0x1, -R14 ;  /* 0x0000000107079824 */ /* 0x000fe400078e0a0e */
[----:B------:R-:W-:Y:S01]  /*0250*/  IMAD R11, R5, c[0x0][0x194], R10 ;  /* 0x00006500050b7a24 */ /* 0x000fe200078e020a */
[----:B------:R-:W-:Y:S06]  /*0260*/  @!P0 EXIT ;  /* 0x000000000000894d */ /* 0x000fec0003800000 */
[----:B------:R-:W0:Y:S01]  /*0270*/  S2R R52, SR_TID.X ;  /* 0x0000000000347919 */ /* 0x000e220000002100 */
[----:B------:R-:W-:Y:S01]  /*0280*/  ISETP.GE.U32.AND P0, PT, R7, R14, PT ;  /* 0x0000000e0700720c */ /* 0x000fe20003f06070 */
[C---:B------:R-:W-:Y:S01]  /*0290*/  IMAD R7, R3.reuse, c[0x0][0x1d8], RZ ;  /* 0x0000760003077a24 */ /* 0x040fe200078e02ff */
[C---:B------:R-:W-:Y:S01]  /*02a0*/  LOP3.LUT R14, R0.reuse, c[0x0][0x178], RZ, 0x3c, !PT ;  /* 0x00005e00000e7a12 */ /* 0x040fe200078e3cff */
[----:B------:R-:W-:Y:S01]  /*02b0*/  IMAD R15, R3, c[0x0][0x1e8], RZ ;  /* 0x00007a00030f7a24 */ /* 0x000fe200078e02ff */
[----:B------:R-:W-:Y:S01]  /*02c0*/  IADD3 R9, R9, R11, RZ ;  /* 0x0000000b09097210 */ /* 0x000fe20007ffe0ff */
[----:B------:R-:W-:Y:S01]  /*02d0*/  IMAD.WIDE.U32 R10, R0, c[0x0][0x1d8], RZ ;  /* 0x00007600000a7a25 */ /* 0x000fe200078e00ff */
[----:B------:R-:W-:-:S02]  /*02e0*/  ISETP.GE.AND P2, PT, R14, RZ, PT ;  /* 0x000000ff0e00720c */ /* 0x000fc40003f46270 */
[----:B------:R-:W-:Y:S01]  /*02f0*/  @!P1 IADD3 R16, R16, 0x1, RZ ;  /* 0x0000000110109810 */ /* 0x000fe20007ffe0ff */
[C---:B------:R-:W-:Y:S01]  /*0300*/  IMAD R7, R0.reuse, c[0x0][0x1dc], R7 ;  /* 0x0000770000077a24 */ /* 0x040fe200078e0207 */
[----:B------:R-:W-:Y:S01]  /*0310*/  ISETP.NE.AND P1, PT, RZ, c[0x0][0x178], PT ;  /* 0x00005e00ff007a0c */ /* 0x000fe20003f25270 */
[----:B------:R-:W-:Y:S02]  /*0320*/  IMAD.WIDE.U32 R12, R0, c[0x0][0x1e8], RZ ;  /* 0x00007a00000c7a25 */ /* 0x000fe400078e00ff */
[----:B------:R-:W-:Y:S02]  /*0330*/  @P0 IADD3 R16, R16, 0x1, RZ ;  /* 0x0000000110100810 */ /* 0x000fe40007ffe0ff */
[----:B------:R-:W-:Y:S02]  /*0340*/  IMAD R15, R0, c[0x0][0x1ec], R15 ;  /* 0x00007b00000f7a24 */ /* 0x000fe400078e020f */
[----:B------:R-:W-:Y:S02]  /*0350*/  IMAD R18, R6, c[0x0][0x1b0], RZ ;  /* 0x00006c0006127a24 */ /* 0x000fe400078e02ff */
[----:B------:R-:W-:-:S02]  /*0360*/  IMAD.IADD R11, R11, 0x1, R7 ;  /* 0x000000010b0b7824 */ /* 0x000fc400078e0207 */
[----:B------:R-:W-:Y:S02]  /*0370*/  IMAD.IADD R13, R13, 0x1, R15 ;  /* 0x000000010d0d7824 */ /* 0x000fe400078e020f */
[----:B------:R-:W-:-:S04]  /*0380*/  IMAD.WIDE.U32 R14, R5, c[0x0][0x1b0], RZ ;  /* 0x00006c00050e7a25 */ /* 0x000fc800078e00ff */
[C---:B------:R-:W-:Y:S02]  /*0390*/  IMAD R7, R5.reuse, c[0x0][0x1b4], R18 ;  /* 0x00006d0005077a24 */ /* 0x040fe400078e0212 */
[C---:B0-----:R-:W-:Y:S02]  /*03a0*/  IMAD.SHL.U32 R18, R52.reuse, 0x4, RZ ;  /* 0x0000000434127824 */ /* 0x041fe400078e00ff */
[----:B------:R-:W-:Y:S01]  /*03b0*/  IMAD.WIDE.U32 R10, R5, c[0x0][0x1d0], R10 ;  /* 0x00007400050a7a25 */ /* 0x000fe200078e000a */
[----:B------:R-:W-:Y:S02]  /*03c0*/  IADD3 R15, R15, R7, RZ ;  /* 0x000000070f0f7210 */ /* 0x000fe40007ffe0ff */
[----:B------:R-:W-:Y:S01]  /*03d0*/  LOP3.LUT R7, R52, 0x1f, RZ, 0xc0, !PT ;  /* 0x0000001f34077812 */ /* 0x000fe200078ec0ff */
[C---:B------:R-:W-:Y:S02]  /*03e0*/  IMAD R20, R6.reuse, c[0x0][0x1d0], RZ ;  /* 0x0000740006147a24 */ /* 0x040fe400078e02ff */
[----:B------:R-:W-:Y:S01]  /*03f0*/  @!P2 IMAD.MOV R16, RZ, RZ, -R16 ;  /* 0x000000ffff10a224 */ /* 0x000fe200078e0a10 */
[----:B------:R-:W-:Y:S01]  /*0400*/  LOP3.LUT R34, R7, 0xffffff80, R18, 0xf8, !PT ;  /* 0xffffff8007227812 */ /* 0x000fe200078ef812 */
[----:B------:R-:W-:Y:S01]  /*0410*/  IMAD R22, R6, c[0x0][0x1e0], RZ ;  /* 0x0000780006167a24 */ /* 0x000fe200078e02ff */
[----:B------:R-:W-:Y:S01]  /*0420*/  @!P1 LOP3.LUT R16, RZ, c[0x0][0x178], RZ, 0x33, !PT ;  /* 0x00005e00ff109a12 */ /* 0x000fe200078e33ff */
[C---:B------:R-:W-:Y:S01]  /*0430*/  IMAD R17, R5.reuse, c[0x0][0x1d4], R20 ;  /* 0x0000750005117a24 */ /* 0x040fe200078e0214 */
[----:B------:R-:W-:Y:S01]  /*0440*/  IADD3 R31, P0, R34, R10, RZ ;  /* 0x0000000a221f7210 */ /* 0x000fe20007f1e0ff */
[----:B------:R-:W-:Y:S01]  /*0450*/  IMAD.WIDE.U32 R12, R5, c[0x0][0x1e0], R12 ;  /* 0x00007800050c7a25 */ /* 0x000fe200078e000c */
[----:B------:R-:W-:-:S02]  /*0460*/  SHF.R.S32.HI R35, RZ, 0x1f, R34 ;  /* 0x0000001fff237819 */ /* 0x000fc40000011422 */
[----:B------:R-:W-:Y:S01]  /*0470*/  SHF.R.S32.HI R10, RZ, 0x1f, R16 ;  /* 0x0000001fff0a7819 */ /* 0x000fe20000011410 */
[----:B------:R-:W-:Y:S01]  /*0480*/  IMAD R19, R5, c[0x0][0x1e4], R22 ;  /* 0x0000790005137a24 */ /* 0x000fe200078e0216 */
[----:B------:R-:W-:Y:S01]  /*0490*/  IADD3 R39, P1, R34, R12, RZ ;  /* 0x0000000c22277210 */ /* 0x000fe20007f3e0ff */
[----:B------:R-:W-:Y:S01]  /*04a0*/  IMAD.WIDE.U32 R8, R16, c[0x0][0x1a8], R8 ;  /* 0x00006a0010087a25 */ /* 0x000fe200078e0008 */
[C---:B------:R-:W-:Y:S02]  /*04b0*/  IADD3.X R20, R35.reuse, R11, R17, P0, !PT ;  /* 0x0000000b23147210 */ /* 0x040fe400007fe411 */
        /* <DEDUP_REMOVED lines=8> */
[----:B------:R-:W-:-:S02]  /*0540*/  LEA R20, P0, R8, c[0x0][0x228], 0x1 ;  /* 0x00008a0008147a11 */ /* 0x000fc400078008ff */
[----:B------:R-:W-:Y:S01]  /*0550*/  IADD3 R9, R9, R13, RZ ;  /* 0x0000000d09097210 */ /* 0x000fe20007ffe0ff */
[----:B------:R-:W-:Y:S01]  /*0560*/  IMAD R17, R16, c[0x0][0x1cc], R17 ;  /* 0x0000730010117a24 */ /* 0x000fe200078e0211 */
[----:B------:R-:W-:Y:S01]  /*0570*/  LEA R19, P1, R10, c[0x0][0x230], 0x1 ;  /* 0x00008c000a137a11 */ /* 0x000fe200078208ff */
[----:B------:R-:W-:Y:S01]  /*0580*/  IMAD.WIDE.U32 R32, R0, c[0x0][0x180], RZ ;  /* 0x0000600000207a25 */ /* 0x000fe200078e00ff */
[----:B------:R-:W-:Y:S02]  /*0590*/  LEA.HI.X R22, R8, c[0x0][0x22c], R9, 0x1, P0 ;  /* 0x00008b0008167a11 */ /* 0x000fe400000f0c09 */
[----:B------:R-:W0:Y:S01]  /*05a0*/  S2R R8, SR_LANEID ;  /* 0x0000000000087919 */ /* 0x000e220000000000 */
[----:B------:R-:W-:Y:S01]  /*05b0*/  IMAD.IADD R21, R11, 0x1, R17 ;  /* 0x000000010b157824 */ /* 0x000fe200078e0211 */
[----:B------:R-:W-:Y:S01]  /*05c0*/  LEA.HI.X R39, R39, c[0x0][0x24c], R12, 0x1, P2 ;  /* 0x0000930027277a11 */ /* 0x000fe200010f0c0c */
[----:B------:R-:W-:Y:S01]  /*05d0*/  IMAD R11, R3, c[0x0][0x180], RZ ;  /* 0x00006000030b7a24 */ /* 0x000fe200078e02ff */
[----:B------:R-:W-:Y:S01]  /*05e0*/  IADD3 R12, R18, 0x2, RZ ;  /* 0x00000002120c7810 */ /* 0x000fe20007ffe0ff */
[----:B------:R-:W-:Y:S01]  /*05f0*/  IMAD R9, R5, c[0x0][0x164], R0 ;  /* 0x0000590005097a24 */ /* 0x000fe200078e0200 */
[----:B------:R-:W-:Y:S01]  /*0600*/  LEA.HI.X R21, R10, c[0x0][0x234], R21, 0x1, P1 ;  /* 0x00008d000a157a11 */ /* 0x000fe200008f0c15 */
[----:B------:R-:W-:Y:S01]  /*0610*/  IMAD R15, R0, c[0x0][0x184], R11 ;  /* 0x00006100000f7a24 */ /* 0x000fe200078e020b */
[C---:B------:R-:W-:Y:S01]  /*0620*/  IADD3 R11, R18.reuse, 0x1, RZ ;  /* 0x00000001120b7810 */ /* 0x040fe20007ffe0ff */
[----:B------:R-:W-:Y:S01]  /*0630*/  IMAD R10, R9, c[0x0][0x174], RZ ;  /* 0x00005d00090a7a24 */ /* 0x000fe200078e02ff */
[----:B------:R-:W-:Y:S01]  /*0640*/  IADD3 R13, R18, 0x3, RZ ;  /* 0x00000003120d7810 */ /* 0x000fe20007ffe0ff */
[----:B------:R-:W-:Y:S01]  /*0650*/  IMAD.MOV.U32 R18, RZ, RZ, R20 ;  /* 0x000000ffff127224 */ /* 0x000fe200078e0014 */
[----:B------:R-:W-:Y:S01]  /*0660*/  IADD3 R15, R33, R15, RZ ;  /* 0x0000000f210f7210 */ /* 0x000fe20007ffe0ff */
[----:B------:R-:W-:Y:S01]  /*0670*/  IMAD.MOV.U32 R9, RZ, RZ, RZ ;  /* 0x000000ffff097224 */ /* 0x000fe200078e00ff */
[----:B------:R-:W-:Y:S01]  /*0680*/  LOP3.LUT R14, R34, 0x20, RZ, 0xfc, !PT ;  /* 0x00000020220e7812 */ /* 0x000fe200078efcff */
[----:B------:R-:W-:Y:S01]  /*0690*/  IMAD R10, R10, c[0x0][0x16c], RZ ;  /* 0x00005b000a0a7a24 */ /* 0x000fe200078e02ff */
[C---:B------:R-:W-:Y:S01]  /*06a0*/  LOP3.LUT R16, R34.reuse, 0x40, RZ, 0xfc, !PT ;  /* 0x0000004022107812 */ /* 0x040fe200078efcff */
[----:B------:R-:W-:Y:S01]  /*06b0*/  IMAD.MOV.U32 R20, RZ, RZ, R22 ;  /* 0x000000ffff147224 */ /* 0x000fe200078e0016 */
[----:B------:R-:W-:-:S02]  /*06c0*/  LOP3.LUT R17, R34, 0x60, RZ, 0xfc, !PT ;  /* 0x0000006022117812 */ /* 0x000fc400078efcff */
.L_x_5202:
[----:B------:R-:W-:Y:S01]  /*06d0*/  BAR.SYNC.DEFER_BLOCKING 0x0 ;  /* 0x0000000000007b1d */ /* 0x000fe20000010000 */
[----:B-1----:R-:W-:-:S02]  /*06e0*/  MOV R22, 0xffffff80 ;  /* 0xffffff8000167802 */ /* 0x002fc40000000f00 */
[----:B------:R-:W-:Y:S02]  /*06f0*/  PRMT R25, RZ, 0x7610, R25 ;  /* 0x00007610ff197816 */ /* 0x000fe40000000019 */
[----:B------:R-:W-:Y:S01]  /*0700*/  PRMT R27, RZ, 0x7610, R27 ;  /* 0x00007610ff1b7816 */ /* 0x000fe2000000001b */
[----:B------:R-:W-:Y:S01]  /*0710*/  IMAD R23, R9, R22, c[0x0][0x168] ;  /* 0x00005a0009177624 */ /* 0x000fe200078e0216 */
[----:B------:R-:W-:Y:S02]  /*0720*/  PRMT R29, RZ, 0x7610, R29 ;  /* 0x00007610ff1d7816 */ /* 0x000fe4000000001d */
[----:B0-----:R-:W-:Y:S02]  /*0730*/  PRMT R37, RZ, 0x7610, R37 ;  /* 0x00007610ff257816 */ /* 0x001fe40000000025 */
        /* <DEDUP_REMOVED lines=22> */
[--C-:B0-----:R-:W-:Y:S01]  /*08a0*/  IMAD.MOV.U32 R29, RZ, RZ, R39.reuse ;  /* 0x000000ffff1d7224 */ /* 0x101fe200078e0027 */
        /* <DEDUP_REMOVED lines=62> */
.L_x_5186:
[----:B------:R-:W-:Y:S05]  /*0c90*/  BSYNC B0 ;  /* 0x0000000000007941 */ /* 0x000fea0003800000 */
.L_x_5185:
        /* <DEDUP_REMOVED lines=33> */
.L_x_5188:
[----:B------:R-:W-:Y:S05]  /*0eb0*/  BSYNC B0 ;  /* 0x0000000000007941 */ /* 0x000fea0003800000 */
.L_x_5187:
        /* <DEDUP_REMOVED lines=33> */
.L_x_5190:
[----:B------:R-:W-:Y:S05]  /*10d0*/  BSYNC B0 ;  /* 0x0000000000007941 */ /* 0x000fea0003800000 */
.L_x_5189:
        /* <DEDUP_REMOVED lines=33> */
.L_x_5192:
[----:B------:R-:W-:Y:S05]  /*12f0*/  BSYNC B0 ;  /* 0x0000000000007941 */ /* 0x000fea0003800000 */
.L_x_5191:
        /* <DEDUP_REMOVED lines=13> */
[----:B------:R-:W-:Y:S02]  /*13d0*/  FMUL.FTZ R48, R39, R26 ;  /* 0x0000001a27307220 */ /* 0x000fe40000410000 */
[----:B------:R-:W-:Y:S01]  /*13e0*/  FMUL.FTZ R49, R49, R24 ;  /* 0x0000001831317220 */ /* 0x000fe20000410000 */
[----:B------:R-:W-:Y:S01]  /*13f0*/  ISETP.EQ.OR P0, PT, R9, RZ, P0 ;  /* 0x000000ff0900720c */ /* 0x000fe20000702670 */
[----:B------:R-:W-:Y:S02]  /*1400*/  FMUL.FTZ R50, R36, R25 ;  /* 0x0000001924327220 */ /* 0x000fe40000410000 */
[----:B------:R-:W-:Y:S02]  /*1410*/  FMUL.FTZ R51, R37, R27 ;  /* 0x0000001b25337220 */ /* 0x000fe40000410000 */
[----:B------:R-:W-:-:S03]  /*1420*/  IMAD.MOV.U32 R53, RZ, RZ, RZ ;  /* 0x000000ffff357224 */ /* 0x000fc600078e00ff */
.L_x_5196:
[----:B------:R-:W-:Y:S02]  /*1430*/  MOV R36, 0xffffff80 ;  /* 0xffffff8000247802 */ /* 0x000fe40000000f00 */
[----:B------:R-:W-:-:S02]  /*1440*/  SHF.R.S32.HI R42, RZ, 0x1f, R53 ;  /* 0x0000001fff2a7819 */ /* 0x000fc40000011435 */
[----:B------:R-:W-:Y:S01]  /*1450*/  PRMT R55, RZ, 0x7610, R55 ;  /* 0x00007610ff377816 */ /* 0x000fe20000000037 */
[----:B------:R-:W-:Y:S01]  /*1460*/  IMAD R23, R9, R36, c[0x0][0x168] ;  /* 0x00005a0009177624 */ /* 0x000fe200078e0224 */
[----:B------:R-:W-:Y:S01]  /*1470*/  PRMT R57, RZ, 0x7610, R57 ;  /* 0x00007610ff397816 */ /* 0x000fe20000000039 */
[----:B------:R-:W-:Y:S01]  /*1480*/  IMAD R38, R42, c[0x0][0x1a0], RZ ;  /* 0x000068002a267a24 */ /* 0x000fe200078e02ff */
[----:B------:R-:W-:Y:S01]  /*1490*/  PRMT R59, RZ, 0x7610, R59 ;  /* 0x00007610ff3b7816 */ /* 0x000fe2000000003b */
[C---:B------:R-:W-:Y:S01]  /*14a0*/  IMAD.WIDE.U32 R36, R53.reuse, c[0x0][0x1a0], R34 ;  /* 0x0000680035247a25 */ /* 0x040fe200078e0022 */
[-C--:B------:R-:W-:Y:S02]  /*14b0*/  ISETP.GE.AND P1, PT, R34, R23.reuse, PT ;  /* 0x000000172200720c */ /* 0x080fe40003f26270 */
[-C--:B------:R-:W-:Y:S01]  /*14c0*/  ISETP.GE.AND P2, PT, R14, R23.reuse, PT ;  /* 0x000000170e00720c */ /* 0x080fe20003f46270 */
[----:B------:R-:W-:Y:S01]  /*14d0*/  IMAD R39, R53, c[0x0][0x1a4], R38 ;  /* 0x0000690035277a24 */ /* 0x000fe200078e0226 */
[----:B------:R-:W-:-:S02]  /*14e0*/  ISETP.GE.AND P3, PT, R16, R23, PT ;  /* 0x000000171000720c */ /* 0x000fc40003f66270 */
        /* <DEDUP_REMOVED lines=25> */
[----:B------:R-:W-:-:S02]  /*1680*/  PRMT R63, RZ, 0x7610, R63 ;  /* 0x00007610ff3f7816 */ /* 0x000fc4000000003f */
[----:B------:R-:W-:Y:S02]  /*1690*/  IADD3 R37, R37, R39, RZ ;  /* 0x0000002725257210 */ /* 0x000fe40007ffe0ff */
[----:B------:R-:W-:Y:S02]  /*16a0*/  PRMT R43, RZ, 0x7610, R43 ;  /* 0x00007610ff2b7816 */ /* 0x000fe4000000002b */
[----:B------:R-:W-:Y:S02]  /*16b0*/  LEA.HI.X R39, R36, R21, R37, 0x1, P1 ;  /* 0x0000001524277211 */ /* 0x000fe400008f0c25 */
[----:B------:R-:W-:Y:S02]  /*16c0*/  ISETP.GE.AND P1, PT, R34, R23, PT ;  /* 0x000000172200720c */ /* 0x000fe40003f26270 */
[----:B------:R-:W-:Y:S02]  /*16d0*/  PRMT R65, RZ, 0x7610, R65 ;  /* 0x00007610ff417816 */ /* 0x000fe40000000041 */
[----:B------:R-:W-:Y:S01]  /*16e0*/  PRMT R61, RZ, 0x7610, R61 ;  /* 0x00007610ff3d7816 */ /* 0x000fe2000000003d */
[----:B------:R-:W0:Y:S02]  /*16f0*/  S2R R52, SR_TID.X ;  /* 0x0000000000347919 */ /* 0x000e240000002100 */
[----:B0-----:R-:W-:-:S02]  /*1700*/  IMAD.SHL.U32 R54, R52, 0x4, RZ ;  /* 0x0000000434367824 */ /* 0x001fc400078e00ff */
[----:B--2---:R-:W-:Y:S04]  /*1710*/  STS.U16 [R22], R55 ;  /* 0x0000003716007388 */ /* 0x004fe80000000400 */
[----:B---3--:R-:W-:Y:S04]  /*1720*/  STS.U16 [R22+0x40], R57 ;  /* 0x0000403916007388 */ /* 0x008fe80000000400 */
[----:B----4-:R-:W-:Y:S04]  /*1730*/  STS.U16 [R22+0x80], R59 ;  /* 0x0000803b16007388 */ /* 0x010fe80000000400 */
[----:B-----5:R0:W-:Y:S01]  /*1740*/  STS.U16 [R22+0xc0], R67 ;  /* 0x0000c04316007388 */ /* 0x0201e20000000400 */
[----:B------:R-:W-:-:S06]  /*1750*/  NOP ;  /* 0x0000000000007918 */ /* 0x000fcc0000000000 */
[----:B------:R1:W2:Y:S04]  /*1760*/  @!P1 LDG.E.U16 R63, [R38.64] ;  /* 0x00000004263f9981 */ /* 0x0002a8000c1e1500 */
[----:B------:R1:W3:Y:S04]  /*1770*/  @!P2 LDG.E.U16 R43, [R38.64+0x40] ;  /* 0x00004004262ba981 */ /* 0x0002e8000c1e1500 */
[----:B------:R1:W4:Y:S04]  /*1780*/  @!P3 LDG.E.U16 R65, [R38.64+0x80] ;  /* 0x000080042641b981 */ /* 0x000328000c1e1500 */
[----:B------:R1:W5:Y:S01]  /*1790*/  @!P4 LDG.E.U16 R61, [R38.64+0xc0] ;  /* 0x0000c004263dc981 */ /* 0x000362000c1e1500 */
[-C--:B------:R-:W-:Y:S01]  /*17a0*/  ISETP.GE.U32.AND P1, PT, R54, R23.reuse, PT ;  /* 0x000000173600720c */ /* 0x080fe20003f26070 */
[----:B------:R-:W-:Y:S01]  /*17b0*/  BSSY B0, `(.L_x_5194) ;  /* 0x0000064000007945 */ /* 0x000fe20003800000 */
[----:B------:R-:W-:Y:S01]  /*17c0*/  FMUL.FTZ R40, R40, 1.4426950216293334961 ;  /* 0x3fb8aa3b28287820 */ /* 0x000fe20000410000 */
[----:B------:R-:W1:Y:S01]  /*17d0*/  LDS.64 R36, [R8.X8] ;  /* 0x0000000008247984 */ /* 0x000e620000008a00 */
[----:B------:R-:W-:-:S02]  /*17e0*/  ISETP.GE.U32.AND P2, PT, R11, R23, PT ;  /* 0x000000170b00720c */ /* 0x000fc40003f46070 */
[----:B0-----:R-:W-:Y:S01]  /*17f0*/  FMUL.FTZ R67, R40, R24 ;  /* 0x0000001828437220 */ /* 0x001fe20000410000 */
[----:B------:R-:W-:Y:S01]  /*1800*/  ISETP.GE.U32.AND P3, PT, R12, R23, PT ;  /* 0x000000170c00720c */ /* 0x000fe20003f66070 */
[C---:B------:R-:W-:Y:S01]  /*1810*/  FMUL.FTZ R41, R40.reuse, R25 ;  /* 0x0000001928297220 */ /* 0x040fe20000410000 */
[----:B------:R-:W-:Y:S01]  /*1820*/  ISETP.GE.U32.AND P4, PT, R13, R23, PT ;  /* 0x000000170d00720c */ /* 0x000fe20003f86070 */
[C---:B------:R-:W-:Y:S01]  /*1830*/  FMUL.FTZ R42, R40.reuse, R26 ;  /* 0x0000001a282a7220 */ /* 0x040fe20000410000 */
[----:B------:R-:W-:Y:S01]  /*1840*/  SHF.L.U32 R62, R53, 0x3, RZ ;  /* 0x00000003353e7819 */ /* 0x000fe200000006ff */
[----:B------:R-:W0:Y:S01]  /*1850*/  MUFU.EX2 R58, R41 ;  /* 0x00000029003a7308 */ /* 0x000e220000000800 */
[----:B------:R-:W-:-:S07]  /*1860*/  FMUL.FTZ R40, R40, R27 ;  /* 0x0000001b28287220 */ /* 0x000fce0000410000 */
[----:B------:R-:W1:Y:S08]  /*1870*/  MUFU.EX2 R67, R67 ;  /* 0x0000004300437308 */ /* 0x000e700000000800 */
[----:B------:R-:W1:Y:S01]  /*1880*/  MUFU.EX2 R42, R42 ;  /* 0x0000002a002a7308 */ /* 0x000e620000000800 */
[----:B0-----:R-:W-:-:S07]  /*1890*/  FSEL R58, R58, 1, !P2 ;  /* 0x3f8000003a3a7808 */ /* 0x001fce0005000000 */
        /* <DEDUP_REMOVED lines=13> */
[-C--:B------:R-:W-:Y:S01]  /*1970*/  FMUL.FTZ R38, R67, R58.reuse ;  /* 0x0000003a43267220 */ /* 0x080fe20000410000 */
[----:B------:R-:W-:Y:S01]  /*1980*/  FSEL R56, R41, RZ, !P3 ;  /* 0x000000ff29387208 */ /* 0x000fe20005800000 */
[----:B------:R-:W-:Y:S01]  /*1990*/  IMAD.MOV.U32 R41, RZ, RZ, RZ ;  /* 0x000000ffff297224 */ /* 0x000fe200078e00ff */
[----:B0-----:R-:W-:Y:S01]  /*19a0*/  FSEL R55, R40, 1, !P4 ;  /* 0x3f80000028377808 */ /* 0x001fe20006000000 */
[----:B------:R-:W-:Y:S01]  /*19b0*/  FFMA.FTZ R37, R60, R58, R59 ;  /* 0x0000003a3c257223 */ /* 0x000fe2000001003b */
[----:B------:R-:W-:Y:S01]  /*19c0*/  FSEL R54, R36, RZ, !P4 ;  /* 0x000000ff24367208 */ /* 0x000fe20006000000 */
[C---:B------:R-:W-:Y:S01]  /*19d0*/  FMUL.FTZ R38, R57.reuse, R38 ;  /* 0x0000002639267220 */ /* 0x040fe20000410000 */
[C---:B------:R-:W-:Y:S01]  /*19e0*/  ISETP.GE.AND P1, PT, R8.reuse, 0x1, PT ;  /* 0x000000010800780c */ /* 0x040fe20003f26270 */
[----:B------:R-:W-:Y:S01]  /*19f0*/  FFMA.FTZ R37, R57, R37, R56 ;  /* 0x0000002539257223 */ /* 0x000fe20000010038 */
[----:B------:R-:W-:Y:S01]  /*1a00*/  HFMA2.MMA R40, -RZ, RZ, 1.875, 0 ;  /* 0x3f800000ff287435 */ /* 0x000fe200000001ff */
[C---:B------:R-:W-:Y:S01]  /*1a10*/  FMUL.FTZ R36, R55.reuse, R38 ;  /* 0x0000002637247220 */ /* 0x040fe20000410000 */
[C---:B------:R-:W-:Y:S01]  /*1a20*/  ISETP.NE.AND P2, PT, R8.reuse, 0x1f, PT ;  /* 0x0000001f0800780c */ /* 0x040fe20003f45270 */
[----:B------:R-:W-:Y:S01]  /*1a30*/  FFMA.FTZ R37, R55, R37, R54 ;  /* 0x0000002537257223 */ /* 0x000fe20000010036 */
[----:B------:R-:W-:-:S02]  /*1a40*/  ISETP.NE.AND P3, PT, R8, RZ, PT ;  /* 0x000000ff0800720c */ /* 0x000fc40003f65270 */
[----:B------:R-:W-:Y:S04]  /*1a50*/  SHFL.UP PT, R39, R36, 0x1, RZ ;  /* 0x0420000024277989 */ /* 0x000fe800000e00ff */
[----:B------:R-:W0:Y:S02]  /*1a60*/  SHFL.UP PT, R38, R37, 0x1, RZ ;  /* 0x0420000025267989 */ /* 0x000e2400000e00ff */
[C---:B0-----:R-:W-:Y:S02]  /*1a70*/  @P1 FFMA.FTZ R37, R36.reuse, R38, R37 ;  /* 0x0000002624251223 */ /* 0x041fe40000010025 */
        /* <DEDUP_REMOVED lines=55> */
.L_x_5195:
[----:B------:R-:W-:Y:S05]  /*1df0*/  BSYNC B0 ;  /* 0x0000000000007941 */ /* 0x000fea0003800000 */
.L_x_5194:
        /* <DEDUP_REMOVED lines=12> */
.L_x_5193:
[----:B------:R-:W-:Y:S01]  /*1ec0*/  BAR.SYNC.DEFER_BLOCKING 0x0 ;  /* 0x0000000000007b1d */ /* 0x000fe20000010000 */
[----:B------:R-:W-:Y:S01]  /*1ed0*/  ISETP.NE.AND P0, PT, R52, RZ, PT ;  /* 0x000000ff3400720c */ /* 0x000fe20003f05270 */
[----:B------:R-:W-:Y:S01]  /*1ee0*/  IMAD.SHL.U32 R26, R9, 0x80, RZ ;  /* 0x00000080091a7824 */ /* 0x000fe200078e00ff */
[----:B------:R-:W-:Y:S01]  /*1ef0*/  F2FP.BF16.PACK_AB R24, R45, R44 ;  /* 0x0000002c2d18723e */ /* 0x000fe200000010ff */
[----:B------:R-:W-:Y:S01]  /*1f00*/  IMAD R36, R6, c[0x0][0x200], RZ ;  /* 0x0000800006247a24 */ /* 0x000fe200078e02ff */
[----:B------:R-:W-:Y:S01]  /*1f10*/  F2FP.BF16.PACK_AB R25, R47, R46 ;  /* 0x0000002e2f19723e */ /* 0x000fe200000010ff */
[C---:B------:R-:W-:Y:S01]  /*1f20*/  IMAD.WIDE.U32 R38, R5.reuse, c[0x0][0x200], RZ ;  /* 0x0000800005267a25 */ /* 0x040fe200078e00ff */
[----:B------:R-:W-:Y:S01]  /*1f30*/  ISETP.GE.AND P1, PT, R34, R23, PT ;  /* 0x000000172200720c */ /* 0x000fe20003f26270 */
[----:B------:R-:W-:Y:S01]  /*1f40*/  BSSY B0, `(.L_x_5197) ;  /* 0x0000037000007945 */ /* 0x000fe20003800000 */
[----:B------:R-:W-:Y:S01]  /*1f50*/  SHF.R.S32.HI R27, RZ, 0x1f, R26 ;  /* 0x0000001fff1b7819 */ /* 0x000fe2000001141a */
[----:B------:R-:W-:-:S02]  /*1f60*/  IMAD R57, R5, c[0x0][0x204], R36 ;  /* 0x0000810005397a24 */ /* 0x000fc400078e0224 */
[----:B------:R-:W-:-:S03]  /*1f70*/  IMAD.WIDE.U32 R40, R5, c[0x0][0x1f0], RZ ;  /* 0x00007c0005287a25 */ /* 0x000fc600078e00ff */
[----:B------:R-:W-:Y:S01]  /*1f80*/  IADD3 R39, R39, R57, RZ ;  /* 0x0000003927277210 */ /* 0x000fe20007ffe0ff */
[C---:B------:R-:W-:Y:S02]  /*1f90*/  IMAD R63, R3.reuse, c[0x0][0x1f8], RZ ;  /* 0x00007e00033f7a24 */ /* 0x040fe400078e02ff */
[----:B------:R-:W-:Y:S02]  /*1fa0*/  IMAD R59, R3, c[0x0][0x208], RZ ;  /* 0x00008200033b7a24 */ /* 0x000fe400078e02ff */
[----:B------:R-:W-:Y:S01]  /*1fb0*/  @!P1 IMAD.WIDE.U32 R36, R5, c[0x0][0x1f0], R26 ;  /* 0x00007c0005249a25 */ /* 0x000fe200078e001a */
[----:B------:R0:W-:Y:S01]  /*1fc0*/  STS.64 [R8.X8], R24 ;  /* 0x0000001808007388 */ /* 0x0001e20000008a00 */
[----:B------:R-:W-:-:S06]  /*1fd0*/  NOP ;  /* 0x0000000000007918 */ /* 0x000fcc0000000000 */
[----:B------:R-:W-:Y:S01]  /*1fe0*/  LDS.U16 R55, [R22] ;  /* 0x0000000016377984 */ /* 0x000fe20000000400 */
[----:B------:R-:W-:-:S03]  /*1ff0*/  IMAD.WIDE.U32 R38, R0, c[0x0][0x208], R38 ;  /* 0x0000820000267a25 */ /* 0x000fc600078e0026 */
[----:B------:R-:W-:Y:S01]  /*2000*/  LDS.U16 R49, [R22+0x40] ;  /* 0x0000400016317984 */ /* 0x000fe20000000400 */
[----:B0-----:R-:W-:Y:S01]  /*2010*/  IMAD R24, R6, c[0x0][0x1f0], RZ ;  /* 0x00007c0006187a24 */ /* 0x001fe200078e02ff */
[----:B------:R-:W-:Y:S01]  /*2020*/  HFMA2.MMA R25, -RZ, RZ, 0, 1.1920928955078125e-07 ;  /* 0x00000002ff197435 */ /* 0x000fe200000001ff */
[C---:B------:R-:W-:Y:S01]  /*2030*/  IMAD R63, R0.reuse, c[0x0][0x1fc], R63 ;  /* 0x00007f00003f7a24 */ /* 0x040fe200078e023f */
[----:B------:R-:W-:Y:S01]  /*2040*/  LDS.U16 R51, [R22+0x80] ;  /* 0x0000800016337984 */ /* 0x000fe20000000400 */
[----:B------:R-:W-:Y:S02]  /*2050*/  IMAD R61, R5, c[0x0][0x1f4], R24 ;  /* 0x00007d00053d7a24 */ /* 0x000fe400078e0218 */
[----:B------:R-:W-:Y:S01]  /*2060*/  IMAD R65, R0, c[0x0][0x20c], R59 ;  /* 0x0000830000417a24 */ /* 0x000fe200078e023b */
[----:B------:R-:W-:Y:S01]  /*2070*/  LDS.U16 R53, [R22+0xc0] ;  /* 0x0000c00016357984 */ /* 0x000fe20000000400 */
[----:B------:R-:W-:Y:S01]  /*2080*/  @!P1 IMAD.IADD R37, R61, 0x1, R37 ;  /* 0x000000013d259824 */ /* 0x000fe200078e0225 */
[----:B------:R-:W-:Y:S01]  /*2090*/  IADD3 R59, P2, R26, R38, RZ ;  /* 0x000000261a3b7210 */ /* 0x000fe20007f5e0ff */
[----:B------:R-:W-:Y:S01]  /*20a0*/  IMAD.IADD R41, R41, 0x1, R61 ;  /* 0x0000000129297824 */ /* 0x000fe200078e023d */
[----:B------:R-:W-:Y:S01]  /*20b0*/  @!P0 STS [0x100], R23 ;  /* 0x00010017ff008388 */ /* 0x000fe20000000800 */
[----:B------:R-:W-:Y:S01]  /*20c0*/  @!P1 IMAD.WIDE.U32 R36, R0, c[0x0][0x1f8], R36 ;  /* 0x00007e0000249a25 */ /* 0x000fe200078e0024 */
[----:B------:R-:W-:-:S02]  /*20d0*/  IADD3.X R39, R27, R65, R39, P2, !PT ;  /* 0x000000411b277210 */ /* 0x000fc400017fe427 */
[----:B------:R-:W-:Y:S01]  /*20e0*/  BAR.SYNC.DEFER_BLOCKING 0x0 ;  /* 0x0000000000007b1d */ /* 0x000fe20000010000 */
[C---:B------:R-:W-:Y:S01]  /*20f0*/  IMAD.WIDE R24, R34.reuse, R25, c[0x0][0x258] ;  /* 0x0000960022187625 */ /* 0x040fe200078e0219 */
[C---:B------:R-:W-:Y:S02]  /*2100*/  @!P1 IADD3 R42, P4, R34.reuse, R36, RZ ;  /* 0x00000024222a9210 */ /* 0x040fe40007f9e0ff */
[----:B------:R-:W-:Y:S01]  /*2110*/  IADD3 R38, P2, R34, R26, RZ ;  /* 0x0000001a22267210 */ /* 0x000fe20007f5e0ff */
[----:B------:R-:W-:Y:S01]  /*2120*/  IMAD.WIDE.U32 R40, R0, c[0x0][0x1f8], R40 ;  /* 0x00007e0000287a25 */ /* 0x000fe200078e0028 */
[----:B------:R-:W-:Y:S02]  /*2130*/  @!P1 IADD3.X R37, R35, R37, R63, P4, !PT ;  /* 0x0000002523259210 */ /* 0x000fe400027fe43f */
[----:B------:R-:W-:Y:S02]  /*2140*/  LEA R24, P3, R59, R24, 0x1 ;  /* 0x000000183b187211 */ /* 0x000fe400078608ff */
[----:B------:R-:W-:-:S02]  /*2150*/  @!P1 LEA R36, P4, R42, c[0x0][0x268], 0x1 ;  /* 0x00009a002a249a11 */ /* 0x000fc400078808ff */
[----:B------:R-:W-:Y:S02]  /*2160*/  IADD3 R48, P6, R26, R40, RZ ;  /* 0x000000281a307210 */ /* 0x000fe40007fde0ff */
[----:B------:R-:W-:Y:S02]  /*2170*/  LEA.HI.X R25, R59, R25, R39, 0x1, P3 ;  /* 0x000000193b197211 */ /* 0x000fe400018f0c27 */
[----:B------:R-:W-:Y:S02]  /*2180*/  @!P1 LEA.HI.X R37, R42, c[0x0][0x26c], R37, 0x1, P4 ;  /* 0x00009b002a259a11 */ /* 0x000fe400020f0c25 */
[----:B------:R-:W-:Y:S02]  /*2190*/  IADD3.X R39, R35, R27, RZ, P2, !PT ;  /* 0x0000001b23277210 */ /* 0x000fe400017fe4ff */
[----:B------:R-:W-:Y:S01]  /*21a0*/  IADD3.X R50, R27, R63, R41, P6, !PT ;  /* 0x0000003f1b327210 */ /* 0x000fe200037fe429 */
[----:B------:R-:W0:Y:S02]  /*21b0*/  LDS R43, [0x100] ;  /* 0x00010000ff2b7984 */ /* 0x000e240000000800 */
[----:B0-----:R-:W-:-:S02]  /*21c0*/  ISETP.GE.AND P5, PT, R34, R43, PT ;  /* 0x0000002b2200720c */ /* 0x001fc40003fa6270 */
[-C--:B------:R-:W-:Y:S02]  /*21d0*/  ISETP.GE.AND P4, PT, R14, R43.reuse, PT ;  /* 0x0000002b0e00720c */ /* 0x080fe40003f86270 */
[-C--:B------:R-:W-:Y:S02]  /*21e0*/  ISETP.GE.AND P2, PT, R16, R43.reuse, PT ;  /* 0x0000002b1000720c */ /* 0x080fe40003f46270 */
[----:B------:R-:W-:Y:S02]  /*21f0*/  ISETP.GE.AND P3, PT, R17, R43, PT ;  /* 0x0000002b1100720c */ /* 0x000fe40003f66270 */
[----:B------:R-:W-:-:S05]  /*2200*/  LOP3.LUT R14, R34, 0x20, RZ, 0xfc, !PT ;  /* 0x00000020220e7812 */ /* 0x000fca00078efcff */
        /* <DEDUP_REMOVED lines=10> */
.L_x_5198:
[----:B------:R-:W-:Y:S05]  /*22b0*/  BSYNC B0 ;  /* 0x0000000000007941 */ /* 0x000fea0003800000 */
.L_x_5197:
[----:B------:R1:W-:Y:S01]  /*22c0*/  @!P4 STG.E.U16 [R24.64+0x40], R49 ;  /* 0x000040311800c986 */ /* 0x0003e2000c101504 */
[C---:B------:R-:W-:Y:S01]  /*22d0*/  IMAD.SHL.U32 R42, R14.reuse, 0x2, RZ ;  /* 0x000000020e2a7824 */ /* 0x040fe200078e00ff */
[C---:B------:R-:W-:Y:S02]  /*22e0*/  SHF.L.U64.HI R43, R14.reuse, 0x1, R35 ;  /* 0x000000010e2b7819 */ /* 0x040fe40000010223 */
[----:B------:R2:W-:Y:S01]  /*22f0*/  @!P2 STG.E.U16 [R24.64+0x80], R51 ;  /* 0x000080331800a986 */ /* 0x0005e2000c101504 */
[----:B------:R-:W-:Y:S02]  /*2300*/  ISETP.GE.AND P2, PT, R14, R23, PT ;  /* 0x000000170e00720c */ /* 0x000fe40003f46270 */
[----:B0-----:R-:W-:Y:S01]  /*2310*/  IADD3 R41, P4, R42, c[0x0][0x268], RZ ;  /* 0x00009a002a297a10 */ /* 0x001fe20007f9e0ff */
[----:B------:R-:W-:Y:S04]  /*2320*/  @!P3 STG.E.U16 [R24.64+0xc0], R53 ;  /* 0x0000c0351800b986 */ /* 0x000fe8000c101504 */
[----:B------:R-:W-:Y:S01]  /*2330*/  BAR.SYNC.DEFER_BLOCKING 0x0 ;  /* 0x0000000000007b1d */ /* 0x000fe20000010000 */
[----:B------:R-:W-:-:S02]  /*2340*/  LEA R40, P5, R48, R41, 0x1 ;  /* 0x0000002930287211 */ /* 0x000fc400078a08ff */
[----:B------:R-:W-:Y:S02]  /*2350*/  IADD3.X R41, R43, c[0x0][0x26c], RZ, P4, !PT ;  /* 0x00009b002b297a10 */ /* 0x000fe400027fe4ff */
[-C--:B------:R-:W-:Y:S02]  /*2360*/  ISETP.GE.AND P3, PT, R16, R23.reuse, PT ;  /* 0x000000171000720c */ /* 0x080fe40003f66270 */
[----:B------:R-:W-:Y:S02]  /*2370*/  ISETP.GE.AND P4, PT, R17, R23, PT ;  /* 0x000000171100720c */ /* 0x000fe40003f86270 */
[----:B-1----:R-:W-:Y:S02]  /*2380*/  PRMT R49, RZ, 0x7610, R49 ;  /* 0x00007610ff317816 */ /* 0x002fe40000000031 */
[----:B--2---:R-:W-:Y:S02]  /*2390*/  PRMT R51, RZ, 0x7610, R51 ;  /* 0x00007610ff337816 */ /* 0x004fe40000000033 */
[----:B------:R-:W-:-:S02]  /*23a0*/  PRMT R55, RZ, 0x7610, R55 ;  /* 0x00007610ff377816 */ /* 0x000fc40000000037 */
        /* <DEDUP_REMOVED lines=33> */
[----:B------:R-:W-:Y:S01]  /*25c0*/  FMUL.FTZ R25, R25, R44 ;  /* 0x0000002c19197220 */ /* 0x000fe20000410000 */
[----:B------:R-:W-:Y:S01]  /*25d0*/  BAR.SYNC.DEFER_BLOCKING 0x0 ;  /* 0x0000000000007b1d */ /* 0x000fe20000010000 */
[----:B0-----:R-:W-:-:S05]  /*25e0*/  FMUL.FTZ R40, R40, R37 ;  /* 0x0000002528287220 */ /* 0x001fca0000410000 */
[----:B------:R-:W0:Y:S01]  /*25f0*/  MUFU.RCP R53, R53 ;  /* 0x0000003500357308 */ /* 0x000e220000001000 */
[----:B------:R-:W-:Y:S02]  /*2600*/  FMUL.FTZ R36, R40, R45 ;  /* 0x0000002d28247220 */ /* 0x000fe40000410000 */
[----:B--2---:R-:W-:-:S03]  /*2610*/  FMUL.FTZ R49, R48, R41 ;  /* 0x0000002930317220 */ /* 0x004fc60000410000 */
[----:B------:R-:W-:Y:S01]  /*2620*/  F2FP.BF16.PACK_AB R36, R36, R25 ;  /* 0x000000192424723e */ /* 0x000fe200000010ff */
[----:B------:R-:W-:-:S04]  /*2630*/  IMAD.WIDE.U32 R24, R5, c[0x0][0x210], RZ ;  /* 0x0000840005187a25 */ /* 0x000fc800078e00ff */
[----:B------:R-:W-:Y:S02]  /*2640*/  FMUL.FTZ R37, R49, R46 ;  /* 0x0000002e31257220 */ /* 0x000fe40000410000 */
[----:B------:R-:W-:Y:S02]  /*2650*/  IMAD R46, R6, c[0x0][0x210], RZ ;  /* 0x00008400062e7a24 */ /* 0x000fe400078e02ff */
[----:B0-----:R-:W-:-:S04]  /*2660*/  FMUL.FTZ R50, R50, R53 ;  /* 0x0000003532327220 */ /* 0x001fc80000410000 */
[----:B------:R-:W-:-:S05]  /*2670*/  FMUL.FTZ R50, R50, R47 ;  /* 0x0000002f32327220 */ /* 0x000fca0000410000 */
[----:B------:R-:W-:-:S05]  /*2680*/  F2FP.BF16.PACK_AB R37, R50, R37 ;  /* 0x000000253225723e */ /* 0x000fca00000010ff */
        /* <DEDUP_REMOVED lines=22> */
.L_x_5200:
[----:B------:R-:W-:Y:S05]  /*27f0*/  BSYNC B0 ;  /* 0x0000000000007941 */ /* 0x000fea0003800000 */
.L_x_5199:
        /* <DEDUP_REMOVED lines=15> */
[----:B------:R-:W-:-:S02]  /*28f0*/  IADD3 R18, P3, R18, 0x100, RZ ;  /* 0x0000010012127810 */ /* 0x000fc40007f7e0ff */
[----:B------:R-:W-:Y:S01]  /*2900*/  IADD3 R19, P4, R19, 0x100, RZ ;  /* 0x0000010013137810 */ /* 0x000fe20007f9e0ff */
[----:B------:R1:W-:Y:S01]  /*2910*/  @!P0 STG.E.U16 [R22.64], R40 ;  /* 0x0000002816008986 */ /* 0x0003e2000c101504 */
[----:B------:R-:W-:Y:S01]  /*2920*/  ISETP.GE.AND P0, PT, R9, c[0x0][0x174], PT ;  /* 0x00005d0009007a0c */ /* 0x000fe20003f06270 */
[----:B------:R-:W-:Y:S01]  /*2930*/  IMAD.X R20, RZ, RZ, R20, P3 ;  /* 0x000000ffff147224 */ /* 0x000fe200018e0614 */
        /* <DEDUP_REMOVED lines=9> */
.L_x_5201:
[----:B------:R-:W-:Y:S05]  /*29d0*/  EXIT ;  /* 0x000000000000794d */ /* 0x000fea0003800000 */
.L_x_5203:
        /* <DEDUP_REMOVED lines=10> */
.L_x_5471:


//--------------------- .text._Z25selective_scan_fwd_kernelI32Selective_Scan_fwd_kernel_traitsILi32ELi4ELi1ELb1ELb0ELb0ELb0EN3c108BFloat16EfEEv13SSMParamsBase --------------------------
	.section	.text._Z25selective_scan_fwd_kernelI32Selective_Scan_fwd_kernel_traitsILi32ELi4ELi1ELb1ELb0ELb0ELb0EN3c108BFloat16EfEEv13SSMParamsBase,"ax",@progbits
	.sectioninfo	@"SHI_REGISTERS=56"
	.align	128
        .global         _Z25selective_scan_fwd_kernelI32Selective_Scan_fwd_kernel_traitsILi32ELi4ELi1ELb1ELb0ELb0ELb0EN3c108BFloat16EfEEv13SSMParamsBase
        .type           _Z25selective_scan_fwd_kernelI32Selective_Scan_fwd_kernel_traitsILi32ELi4ELi1ELb1ELb0ELb0ELb0EN3c108BFloat16EfEEv13SSMParamsBase,@function
        .size           _Z25selective_scan_fwd_kernelI32Selective_Scan_fwd_kernel_traitsILi32ELi4ELi1ELb1ELb0ELb0ELb0EN3c108BFloat16EfEEv13SSMParamsBase,(.L_x_5472 - _Z25selective_scan_fwd_kernelI32Selective_Scan_fwd_kernel_traitsILi32ELi4ELi1ELb1ELb0ELb0ELb0EN3c108BFloat16EfEEv13SSMParamsBase)
        .other          _Z25selective_scan_fwd_kernelI32Selective_Scan_fwd_kernel_traitsILi32ELi4ELi1ELb1ELb0ELb0ELb0EN3c108BFloat16EfEEv13SSMParamsBase,@"STO_CUDA_ENTRY STV_DEFAULT"
_Z25selective_scan_fwd_kernelI32Selective_Scan_fwd_kernel_traitsILi32ELi4ELi1ELb1ELb0ELb0ELb0EN3c108BFloat16EfEEv13SSMParamsBase:
.text._Z25selective_scan_fwd_kernelI32Selective_Scan_fwd_kernel_traitsILi32ELi4ELi1ELb1ELb0ELb0ELb0EN3c108BFloat16EfEEv13SSMParamsBase:
        /* <DEDUP_REMOVED lines=13> */
[----:B-1----:R-:W-:Y:S02]  /*00d0*/  SHF.R.S32.HI R6, RZ, 0x1f, R7 ;  /* 0x0000001fff067819 */ /* 0x002fe40000011407 */
[C---:B------:R-:W-:Y:S02]  /*00e0*/  @P0 LEA.HI.X R9, R0.reuse, c[0x0][0x23c], R5, 0x2, P2 ;  /* 0x00008f0000090a11 */ /* 0x040fe400010f1405 */
[----:B------:R-:W-:-:S03]  /*00f0*/  @P1 LEA R12, P3, R0, c[0x0][0x250], 0x2 ;  /* 0x00009400000c1a11 */ /* 0x000fc600078610ff */
[----:B------:R0:W5:Y:S01]  /*0100*/  @P0 LDG.E R2, [R8.64] ;  /* 0x0000000608020981 */ /* 0x000162000c1e1900 */
[----:B------:R-:W-:Y:S01]  /*0110*/  ISETP.GE.AND P0, PT, R3, 0x1, PT ;  /* 0x000000010300780c */ /* 0x000fe20003f06270 */
[----:B------:R-:W-:Y:S01]  /*0120*/  IMAD R14, R6, c[0x0][0x1d0], RZ ;  /* 0x00007400060e7a24 */ /* 0x000fe200078e02ff */
[----:B------:R-:W-:Y:S01]  /*0130*/  @P1 LEA.HI.X R13, R0, c[0x0][0x254], R5, 0x2, P3 ;  /* 0x00009500000d1a11 */ /* 0x000fe200018f1405 */
[----:B------:R-:W-:-:S04]  /*0140*/  IMAD.WIDE.U32 R10, R7, c[0x0][0x1d0], RZ ;  /* 0x00007400070a7a25 */ /* 0x000fc800078e00ff */
[----:B------:R-:W-:Y:S01]  /*0150*/  IMAD R16, R6, c[0x0][0x1e0], RZ ;  /* 0x0000780006107a24 */ /* 0x000fe200078e02ff */
[----:B------:R1:W5:Y:S01]  /*0160*/  @P1 LDG.E R4, [R12.64] ;  /* 0x000000060c041981 */ /* 0x000362000c1e1900 */
[C---:B------:R-:W-:Y:S02]  /*0170*/  IMAD R3, R7.reuse, c[0x0][0x1d4], R14 ;  /* 0x0000750007037a24 */ /* 0x040fe400078e020e */
[----:B------:R-:W-:-:S04]  /*0180*/  IMAD.WIDE.U32 R14, R7, c[0x0][0x1e0], RZ ;  /* 0x00007800070e7a25 */ /* 0x000fc800078e00ff */
[----:B0-----:R-:W-:Y:S02]  /*0190*/  IMAD R9, R7, c[0x0][0x1e4], R16 ;  /* 0x0000790007097a24 */ /* 0x001fe400078e0210 */
[----:B-1----:R-:W-:Y:S01]  /*01a0*/  IMAD.IADD R13, R11, 0x1, R3 ;  /* 0x000000010b0d7824 */ /* 0x002fe200078e0203 */
[----:B------:R-:W-:Y:S06]  /*01b0*/  @!P0 EXIT ;  /* 0x000000000000894d */ /* 0x000fec0003800000 */
[----:B------:R-:W-:Y:S01]  /*01c0*/  IADD3 R15, R15, R9, RZ ;  /* 0x000000090f0f7210 */ /* 0x000fe20007ffe0ff */
[C---:B------:R-:W-:Y:S01]  /*01d0*/  IMAD R9, R5.reuse, c[0x0][0x1e8], RZ ;  /* 0x00007a0005097a24 */ /* 0x040fe200078e02ff */
[----:B------:R-:W0:Y:S01]  /*01e0*/  S2R R8, SR_TID.X ;  /* 0x0000000000087919 */ /* 0x000e220000002100 */
[----:B------:R-:W-:Y:S01]  /*01f0*/  MOV R12, R10 ;  /* 0x0000000a000c7202 */ /* 0x000fe20000000f00 */
[----:B------:R-:W-:Y:S02]  /*0200*/  IMAD R3, R5, c[0x0][0x1d8], RZ ;  /* 0x0000760005037a24 */ /* 0x000fe400078e02ff */
[C---:B------:R-:W-:Y:S02]  /*0210*/  IMAD R19, R0.reuse, c[0x0][0x1ec], R9 ;  /* 0x00007b0000137a24 */ /* 0x040fe400078e0209 */
[----:B------:R-:W1:Y:S01]  /*0220*/  S2R R9, SR_LANEID ;  /* 0x0000000000097919 */ /* 0x000e620000000000 */
[----:B------:R-:W-:-:S02]  /*0230*/  IMAD R17, R0, c[0x0][0x1dc], R3 ;  /* 0x0000770000117a24 */ /* 0x000fc400078e0203 */
[----:B------:R-:W-:-:S04]  /*0240*/  IMAD.WIDE.U32 R10, R0, c[0x0][0x1d8], R12 ;  /* 0x00007600000a7a25 */ /* 0x000fc800078e000c */
[----:B------:R-:W-:Y:S01]  /*0250*/  IMAD.WIDE.U32 R12, R0, c[0x0][0x1e8], R14 ;  /* 0x00007a00000c7a25 */ /* 0x000fe200078e000e */
[----:B------:R-:W-:Y:S02]  /*0260*/  IADD3 R11, R11, R17, RZ ;  /* 0x000000110b0b7210 */ /* 0x000fe40007ffe0ff */
[----:B------:R-:W-:Y:S01]  /*0270*/  LEA R14, P0, R10, c[0x0][0x240], 0x1 ;  /* 0x000090000a0e7a11 */ /* 0x000fe200078008ff */
[----:B------:R-:W-:Y:S01]  /*0280*/  IMAD R3, R7, c[0x0][0x164], R0 ;  /* 0x0000590007037a24 */ /* 0x000fe200078e0200 */
[----:B------:R-:W-:Y:S01]  /*0290*/  IADD3 R15, R13, R19, RZ ;  /* 0x000000130d0f7210 */ /* 0x000fe20007ffe0ff */
[----:B------:R-:W-:Y:S01]  /*02a0*/  IMAD.MOV.U32 R24, RZ, RZ, 0x8 ;  /* 0x00000008ff187424 */ /* 0x000fe200078e00ff */
[----:B------:R-:W-:Y:S01]  /*02b0*/  LEA R13, P1, R12, c[0x0][0x248], 0x1 ;  /* 0x000092000c0d7a11 */ /* 0x000fe200078208ff */
[----:B------:R-:W-:Y:S01]  /*02c0*/  IMAD R3, R3, c[0x0][0x174], RZ ;  /* 0x00005d0003037a24 */ /* 0x000fe200078e02ff */
[----:B------:R-:W-:Y:S02]  /*02d0*/  LEA.HI.X R16, R10, c[0x0][0x244], R11, 0x1, P0 ;  /* 0x000091000a107a11 */ /* 0x000fe400000f0c0b */
[----:B------:R-:W-:Y:S01]  /*02e0*/  LEA.HI.X R15, R12, c[0x0][0x24c], R15, 0x1, P1 ;  /* 0x000093000c0f7a11 */ /* 0x000fe200008f0c0f */
[----:B------:R-:W-:Y:S01]  /*02f0*/  IMAD R3, R3, c[0x0][0x16c], RZ ;  /* 0x00005b0003037a24 */ /* 0x000fe200078e02ff */
[----:B------:R-:W-:-:S02]  /*0300*/  MOV R12, R14 ;  /* 0x0000000e000c7202 */ /* 0x000fc40000000f00 */
[----:B------:R-:W-:Y:S01]  /*0310*/  MOV R10, RZ ;  /* 0x000000ff000a7202 */ /* 0x000fe20000000f00 */
[----:B------:R-:W-:Y:S01]  /*0320*/  IMAD.WIDE R24, R3, R24, c[0x0][0x260] ;  /* 0x0000980003187625 */ /* 0x000fe200078e0218 */
[----:B0-----:R-:W-:Y:S02]  /*0330*/  SHF.R.S32.HI R11, RZ, 0x1f, R8 ;  /* 0x0000001fff0b7819 */ /* 0x001fe40000011408 */
[----:B-1----:R-:W-:Y:S02]  /*0340*/  MOV R14, R16 ;  /* 0x00000010000e7202 */ /* 0x002fe40000000f00 */
.L_x_5215:
[----:B------:R-:W-:Y:S01]  /*0350*/  BAR.SYNC.DEFER_BLOCKING 0x0 ;  /* 0x0000000000007b1d */ /* 0x000fe20000010000 */
[C---:B------:R-:W-:Y:S02]  /*0360*/  SHF.L.U32 R20, R8.reuse, 0x3, RZ ;  /* 0x0000000308147819 */ /* 0x040fe400000006ff */
[----:B------:R-:W-:Y:S02]  /*0370*/  SHF.L.U64.HI R3, R8, 0x3, R11 ;  /* 0x0000000308037819 */ /* 0x000fe4000001020b */
[----:B0-----:R-:W-:-:S05]  /*0380*/  IADD3 R16, P0, R13, R20, RZ ;  /* 0x000000140d107210 */ /* 0x001fca0007f1e0ff */
[----:B------:R-:W-:-:S06]  /*0390*/  IMAD.X R17, R15, 0x1, R3, P0 ;  /* 0x000000010f117824 */ /* 0x000fcc00000e0603 */
[----:B------:R-:W2:Y:S01]  /*03a0*/  LDG.E.64 R16, [R16.64] ;  /* 0x0000000610107981 */ /* 0x000ea2000c1e1b00 */
[----:B------:R-:W-:-:S04]  /*03b0*/  IADD3 R20, P0, R12, R20, RZ ;  /* 0x000000140c147210 */ /* 0x000fc80007f1e0ff */
[----:B------:R-:W-:-:S06]  /*03c0*/  IADD3.X R21, R14, R3, RZ, P0, !PT ;  /* 0x000000030e157210 */ /* 0x000fcc00007fe4ff */
[----:B-----5:R-:W5:Y:S01]  /*03d0*/  LDG.E.64 R20, [R20.64] ;  /* 0x0000000614147981 */ /* 0x020f62000c1e1b00 */
[----:B------:R-:W-:Y:S01]  /*03e0*/  ULDC.U8 UR4, c[0x0][0x17e] ;  /* 0x00005f8000047ab9 */ /* 0x000fe20000000000 */
[----:B------:R-:W-:Y:S01]  /*03f0*/  BSSY B0, `(.L_x_5204) ;  /* 0x0000035000007945 */ /* 0x000fe20003800000 */
[----:B--2---:R-:W-:Y:S02]  /*0400*/  MOV R3, R16 ;  /* 0x0000001000037202 */ /* 0x004fe40000000f00 */
[----:B------:R-:W-:Y:S02]  /*0410*/  SHF.R.U64 R19, R16, 0x10, R17 ;  /* 0x0000001010137819 */ /* 0x000fe40000001211 */
        /* <DEDUP_REMOVED lines=50> */
.L_x_5205:
[----:B------:R-:W-:Y:S05]  /*0740*/  BSYNC B0 ;  /* 0x0000000000007941 */ /* 0x000fea0003800000 */
.L_x_5204:
        /* <DEDUP_REMOVED lines=33> */
.L_x_5207:
[----:B------:R-:W-:Y:S05]  /*0960*/  BSYNC B0 ;  /* 0x0000000000007941 */ /* 0x000fea0003800000 */
.L_x_5206:
        /* <DEDUP_REMOVED lines=33> */
.L_x_5209:
[----:B------:R-:W-:Y:S05]  /*0b80*/  BSYNC B0 ;  /* 0x0000000000007941 */ /* 0x000fea0003800000 */
.L_x_5208:
        /* <DEDUP_REMOVED lines=33> */
.L_x_5211:
[----:B------:R-:W-:Y:S05]  /*0da0*/  BSYNC B0 ;  /* 0x0000000000007941 */ /* 0x000fea0003800000 */
.L_x_5210:
[----:B------:R-:W-:Y:S01]  /*0db0*/  IMAD.MOV.U32 R23, RZ, RZ, c[0x0][0x16c] ;  /* 0x00005b00ff177624 */ /* 0x000fe200078e00ff */
[----:B-----5:R-:W-:Y:S01]  /*0dc0*/  MOV R3, R20 ;  /* 0x0000001400037202 */ /* 0x020fe20000000f00 */
[----:B------:R-:W-:Y:S01]  /*0dd0*/  BAR.SYNC.DEFER_BLOCKING 0x0 ;  /* 0x0000000000007b1d */ /* 0x000fe20000010000 */
[--C-:B------:R-:W-:Y:S02]  /*0de0*/  SHF.R.U64 R20, R20, 0x10, R21.reuse ;  /* 0x0000001014147819 */ /* 0x100fe40000001215 */
[----:B------:R-:W-:Y:S02]  /*0df0*/  ISETP.GE.AND P0, PT, R23, 0x1, PT ;  /* 0x000000011700780c */ /* 0x000fe40003f06270 */
[----:B------:R-:W-:Y:S02]  /*0e00*/  MOV R22, R21 ;  /* 0x0000001500167202 */ /* 0x000fe40000000f00 */
[----:B------:R-:W-:Y:S02]  /*0e10*/  SHF.R.U32.HI R42, RZ, 0x10, R21 ;  /* 0x00000010ff2a7819 */ /* 0x000fe40000011615 */
[----:B------:R-:W-:-:S02]  /*0e20*/  PRMT R33, RZ, 0x5410, R20 ;  /* 0x00005410ff217816 */ /* 0x000fc40000000014 */
[----:B------:R-:W-:Y:S02]  /*0e30*/  PRMT R3, RZ, 0x5410, R3 ;  /* 0x00005410ff037816 */ /* 0x000fe40000000003 */
[----:B------:R-:W-:Y:S01]  /*0e40*/  PRMT R23, RZ, 0x5410, R22 ;  /* 0x00005410ff177816 */ /* 0x000fe20000000016 */
[-C--:B------:R-:W-:Y:S01]  /*0e50*/  FMUL.FTZ R20, R33, R2.reuse ;  /* 0x0000000221147220 */ /* 0x080fe20000410000 */
[----:B------:R-:W-:Y:S01]  /*0e60*/  PRMT R42, RZ, 0x5410, R42 ;  /* 0x00005410ff2a7816 */ /* 0x000fe2000000002a */
[-C--:B------:R-:W-:Y:S02]  /*0e70*/  FMUL.FTZ R43, R3, R2.reuse ;  /* 0x00000002032b7220 */ /* 0x080fe40000410000 */
[-C--:B------:R-:W-:Y:S02]  /*0e80*/  FMUL.FTZ R21, R23, R2.reuse ;  /* 0x0000000217157220 */ /* 0x080fe40000410000 */
[----:B------:R-:W-:Y:S02]  /*0e90*/  FMUL.FTZ R22, R42, R2 ;  /* 0x000000022a167220 */ /* 0x000fe40000410000 */
[----:B------:R-:W-:-:S02]  /*0ea0*/  FMUL.FTZ R32, R3, R16 ;  /* 0x0000001003207220 */ /* 0x000fc40000410000 */
[----:B------:R-:W-:Y:S02]  /*0eb0*/  FMUL.FTZ R33, R33, R17 ;  /* 0x0000001121217220 */ /* 0x000fe40000410000 */
[----:B------:R-:W-:Y:S01]  /*0ec0*/  FMUL.FTZ R34, R23, R18 ;  /* 0x0000001217227220 */ /* 0x000fe20000410000 */
[----:B------:R-:W-:Y:S05]  /*0ed0*/  @!P0 BRA `(.L_x_5212) ;  /* 0x000007f000008947 */ /* 0x000fea0003800000 */
[C---:B------:R-:W-:Y:S01]  /*0ee0*/  IMAD R3, R5.reuse, c[0x0][0x180], RZ ;  /* 0x0000600005037a24 */ /* 0x040fe200078e02ff */
[----:B------:R-:W-:Y:S01]  /*0ef0*/  UMOV UR4, URZ ;  /* 0x0000003f00047c82 */ /* 0x000fe20008000000 */
[C---:B------:R-:W-:Y:S02]  /*0f00*/  IMAD R23, R5.reuse, c[0x0][0x1b8], RZ ;  /* 0x00006e0005177a24 */ /* 0x040fe400078e02ff */
[----:B------:R-:W-:Y:S02]  /*0f10*/  IMAD R35, R5, c[0x0][0x198], RZ ;  /* 0x0000660005237a24 */ /* 0x000fe400078e02ff */
[----:B------:R-:W-:Y:S02]  /*0f20*/  IMAD R45, R10, c[0x0][0x16c], RZ ;  /* 0x00005b000a2d7a24 */ /* 0x000fe400078e02ff */
[----:B------:R-:W-:-:S04]  /*0f30*/  IMAD.WIDE.U32 R30, R0, c[0x0][0x180], RZ ;  /* 0x00006000001e7a25 */ /* 0x000fc800078e00ff */
[----:B------:R-:W-:Y:S01]  /*0f40*/  IMAD R3, R0, c[0x0][0x184], R3 ;  /* 0x0000610000037a24 */ /* 0x000fe200078e0203 */
[----:B------:R-:W-:Y:S01]  /*0f50*/  LEA R38, P0, R30, c[0x0][0x220], 0x2 ;  /* 0x000088001e267a11 */ /* 0x000fe200078010ff */
[----:B------:R-:W-:-:S03]  /*0f60*/  IMAD.WIDE.U32 R28, R0, c[0x0][0x1b8], RZ ;  /* 0x00006e00001c7a25 */ /* 0x000fc600078e00ff */
[----:B------:R-:W-:Y:S01]  /*0f70*/  IADD3 R49, R31, R3, RZ ;  /* 0x000000031f317210 */ /* 0x000fe20007ffe0ff */
[----:B------:R-:W-:Y:S01]  /*0f80*/  IMAD.WIDE.U32 R26, R0, c[0x0][0x198], RZ ;  /* 0x00006600001a7a25 */ /* 0x000fe200078e00ff */
[----:B------:R-:W-:Y:S02]  /*0f90*/  LEA R48, P1, R28, c[0x0][0x230], 0x2 ;  /* 0x00008c001c307a11 */ /* 0x000fe400078210ff */
[----:B------:R-:W-:Y:S01]  /*0fa0*/  LEA.HI.X R49, R30, c[0x0][0x224], R49, 0x2, P0 ;  /* 0x000089001e317a11 */ /* 0x000fe200000f1431 */
[----:B------:R-:W-:Y:S01]  /*0fb0*/  IMAD R23, R0, c[0x0][0x1bc], R23 ;  /* 0x00006f0000177a24 */ /* 0x000fe200078e0217 */
[----:B------:R-:W-:Y:S01]  /*0fc0*/  LEA R36, P2, R26, c[0x0][0x228], 0x2 ;  /* 0x00008a001a247a11 */ /* 0x000fe200078410ff */
[----:B------:R-:W-:Y:S02]  /*0fd0*/  IMAD R35, R0, c[0x0][0x19c], R35 ;  /* 0x0000670000237a24 */ /* 0x000fe400078e0223 */
[----:B------:R-:W-:Y:S01]  /*0fe0*/  IMAD.WIDE R44, R45, 0x8, R24 ;  /* 0x000000082d2c7825 */ /* 0x000fe200078e0218 */
[----:B------:R-:W-:-:S03]  /*0ff0*/  IADD3 R47, R29, R23, RZ ;  /* 0x000000171d2f7210 */ /* 0x000fc60007ffe0ff */
[----:B------:R-:W-:Y:S01]  /*1000*/  IMAD.IADD R3, R27, 0x1, R35 ;  /* 0x000000011b037824 */ /* 0x000fe200078e0223 */
[----:B------:R-:W-:Y:S01]  /*1010*/  MOV R23, R45 ;  /* 0x0000002d00177202 */ /* 0x000fe20000000f00 */
[----:B------:R-:W-:Y:S01]  /*1020*/  HFMA2.MMA R45, -RZ, RZ, 0, 0 ;  /* 0x00000000ff2d7435 */ /* 0x000fe200000001ff */
[----:B------:R-:W-:Y:S01]  /*1030*/  LEA.HI.X R47, R28, c[0x0][0x234], R47, 0x2, P1 ;  /* 0x00008d001c2f7a11 */ /* 0x000fe200008f142f */
[----:B------:R-:W-:Y:S01]  /*1040*/  FMUL.FTZ R42, R42, R19 ;  /* 0x000000132a2a7220 */ /* 0x000fe20000410000 */
[----:B------:R-:W-:Y:S02]  /*1050*/  LEA.HI.X R3, R26, c[0x0][0x22c], R3, 0x2, P2 ;  /* 0x00008b001a037a11 */ /* 0x000fe400010f1403 */
.L_x_5213:
[----:B------:R-:W-:Y:S02]  /*1060*/  MOV R26, R38 ;  /* 0x00000026001a7202 */ /* 0x000fe40000000f00 */
[----:B------:R-:W-:-:S05]  /*1070*/  MOV R27, R49 ;  /* 0x00000031001b7202 */ /* 0x000fca0000000f00 */
[----:B------:R0:W2:Y:S01]  /*1080*/  LDG.E R8, [R26.64] ;  /* 0x000000061a087981 */ /* 0x0000a2000c1e1900 */
[----:B------:R-:W-:Y:S01]  /*1090*/  IMAD.MOV.U32 R28, RZ, RZ, R36 ;  /* 0x000000ffff1c7224 */ /* 0x000fe200078e0024 */
[----:B------:R-:W-:-:S05]  /*10a0*/  MOV R29, R3 ;  /* 0x00000003001d7202 */ /* 0x000fca0000000f00 */
[----:B------:R1:W3:Y:S01]  /*10b0*/  LDG.E R46, [R28.64] ;  /* 0x000000061c2e7981 */ /* 0x0002e2000c1e1900 */
[----:B0-----:R-:W-:Y:S02]  /*10c0*/  MOV R26, R48 ;  /* 0x00000030001a7202 */ /* 0x001fe40000000f00 */
[----:B------:R-:W-:-:S05]  /*10d0*/  MOV R27, R47 ;  /* 0x0000002f001b7202 */ /* 0x000fca0000000f00 */
[----:B------:R0:W3:Y:S01]  /*10e0*/  LDG.E R39, [R26.64] ;  /* 0x000000061a277981 */ /* 0x0000e2000c1e1900 */
[C---:B------:R-:W-:Y:S02]  /*10f0*/  ISETP.GE.AND P0, PT, R9.reuse, 0x1, PT ;  /* 0x000000010900780c */ /* 0x040fe40003f06270 */
[----:B------:R-:W-:Y:S02]  /*1100*/  ISETP.GE.AND P1, PT, R9, 0x8, PT ;  /* 0x000000080900780c */ /* 0x000fe40003f26270 */
[----:B------:R-:W-:Y:S02]  /*1110*/  MOV R53, c[0x0][0x1a0] ;  /* 0x0000680000357a02 */ /* 0x000fe40000000f00 */
[----:B------:R-:W-:Y:S01]  /*1120*/  IADD3 R45, R45, 0x1, RZ ;  /* 0x000000012d2d7810 */ /* 0x000fe20007ffe0ff */
[----:B--2---:R-:W-:-:S04]  /*1130*/  FMUL.FTZ R8, R8, 1.4426950216293334961 ;  /* 0x3fb8aa3b08087820 */ /* 0x004fc80000410000 */
[C---:B------:R-:W-:Y:S02]  /*1140*/  FMUL.FTZ R40, R8.reuse, R17 ;  /* 0x0000001108287220 */ /* 0x040fe40000410000 */
[C---:B------:R-:W-:Y:S02]  /*1150*/  FMUL.FTZ R35, R8.reuse, R16 ;  /* 0x0000001008237220 */ /* 0x040fe40000410000 */
[C---:B------:R-:W-:Y:S02]  /*1160*/  FMUL.FTZ R41, R8.reuse, R18 ;  /* 0x0000001208297220 */ /* 0x040fe40000410000 */
[----:B------:R-:W2:Y:S01]  /*1170*/  MUFU.EX2 R40, R40 ;  /* 0x0000002800287308 */ /* 0x000ea20000000800 */
[----:B------:R-:W-:-:S07]  /*1180*/  FMUL.FTZ R37, R8, R19 ;  /* 0x0000001308257220 */ /* 0x000fce0000410000 */
[----:B------:R-:W0:Y:S08]  /*1190*/  MUFU.EX2 R35, R35 ;  /* 0x0000002300237308 */ /* 0x000e300000000800 */
[----:B------:R-:W4:Y:S08]  /*11a0*/  MUFU.EX2 R41, R41 ;  /* 0x0000002900297308 */ /* 0x000f300000000800 */
[----:B------:R-:W5:Y:S01]  /*11b0*/  MUFU.EX2 R37, R37 ;  /* 0x0000002500257308 */ /* 0x000f620000000800 */
[----:B--2---:R-:W-:-:S02]  /*11c0*/  FFMA.FTZ R8, R32, R40, R33 ;  /* 0x0000002820087223 */ /* 0x004fc40000010021 */
[----:B0-----:R-:W-:Y:S02]  /*11d0*/  FMUL.FTZ R26, R35, R40 ;  /* 0x00000028231a7220 */ /* 0x001fe40000410000 */
[C---:B----4-:R-:W-:Y:S02]  /*11e0*/  FFMA.FTZ R8, R41.reuse, R8, R34 ;  /* 0x0000000829087223 */ /* 0x050fe40000010022 */
[----:B------:R-:W-:Y:S02]  /*11f0*/  FMUL.FTZ R26, R41, R26 ;  /* 0x0000001a291a7220 */ /* 0x000fe40000410000 */
[C---:B-----5:R-:W-:Y:S02]  /*1200*/  FFMA.FTZ R27, R37.reuse, R8, R42 ;  /* 0x00000008251b7223 */ /* 0x060fe4000001002a */
[----:B------:R-:W-:-:S03]  /*1210*/  FMUL.FTZ R26, R37, R26 ;  /* 0x0000001a251a7220 */ /* 0x000fc60000410000 */
[----:B------:R-:W0:Y:S04]  /*1220*/  SHFL.UP PT, R8, R27, 0x1, RZ ;  /* 0x042000001b087989 */ /* 0x000e2800000e00ff */
[----:B-1----:R-:W1:Y:S01]  /*1230*/  SHFL.UP PT, R29, R26, 0x1, RZ ;  /* 0x042000001a1d7989 */ /* 0x002e6200000e00ff */
        /* <DEDUP_REMOVED lines=9> */
[----:B------:R-:W-:-:S03]  /*12d0*/  ISETP.GE.AND P0, PT, R9, 0x4, PT ;  /* 0x000000040900780c */ /* 0x000fc60003f06270 */
[----:B------:R-:W2:Y:S10]  /*12e0*/  S2R R8, SR_TID.X ;  /* 0x0000000000087919 */ /* 0x000eb40000002100 */
[----:B0-----:R-:W-:-:S02]  /*12f0*/  @P0 FFMA.FTZ R27, R26, R28, R27 ;  /* 0x0000001c1a1b0223 */ /* 0x001fc4000001001b */
[----:B-1----:R-:W-:-:S03]  /*1300*/  @P0 FMUL.FTZ R26, R26, R29 ;  /* 0x0000001d1a1a0220 */ /* 0x002fc60000410000 */
[----:B------:R-:W0:Y:S04]  /*1310*/  SHFL.UP PT, R30, R27, 0x8, RZ ;  /* 0x050000001b1e7989 */ /* 0x000e2800000e00ff */
[----:B------:R-:W1:Y:S01]  /*1320*/  SHFL.UP PT, R31, R26, 0x8, RZ ;  /* 0x050000001a1f7989 */ /* 0x000e6200000e00ff */
[----:B--2---:R-:W-:-:S04]  /*1330*/  LOP3.LUT P0, RZ, R8, 0x1f, RZ, 0xc0, !PT ;  /* 0x0000001f08ff7812 */ /* 0x004fc8000780c0ff */
        /* <DEDUP_REMOVED lines=25> */
[-C--:B------:R-:W-:Y:S01]  /*14d0*/  FMUL.FTZ R30, R30, R28.reuse ;  /* 0x0000001c1e1e7220 */ /* 0x080fe20000410000 */
[----:B-1----:R-:W-:Y:S02]  /*14e0*/  @!P0 MOV R52, R28 ;  /* 0x0000001c00348202 */ /* 0x002fe40000000f00 */
[----:B------:R-:W-:Y:S02]  /*14f0*/  MOV R28, c[0x0][0x1c0] ;  /* 0x00007000001c7a02 */ /* 0x000fe40000000f00 */
[----:B------:R-:W-:-:S02]  /*1500*/  MOV R29, c[0x0][0x1c4] ;  /* 0x00007100001d7a02 */ /* 0x000fc40000000f00 */
[C---:B------:R-:W-:Y:S02]  /*1510*/  LEA R48, P0, R28.reuse, R48, 0x2 ;  /* 0x000000301c307211 */ /* 0x040fe400078010ff */
[----:B------:R-:W-:Y:S02]  /*1520*/  MOV R26, c[0x0][0x1a4] ;  /* 0x00006900001a7a02 */ /* 0x000fe40000000f00 */
[C---:B------:R-:W-:Y:S02]  /*1530*/  LEA R36, P3, R53.reuse, R36, 0x2 ;  /* 0x0000002435247211 */ /* 0x040fe400078610ff */
[----:B------:R-:W-:Y:S02]  /*1540*/  LEA.HI.X R47, R28, R47, R29, 0x2, P0 ;  /* 0x0000002f1c2f7211 */ /* 0x000fe400000f141d */
[----:B------:R-:W-:Y:S01]  /*1550*/  LEA.HI.X R3, R53, R3, R26, 0x2, P3 ;  /* 0x0000000335037211 */ /* 0x000fe200018f141a */
[----:B------:R-:W-:Y:S01]  /*1560*/  @!P2 IMAD.MOV.U32 R26, RZ, RZ, R44 ;  /* 0x000000ffff1aa224 */ /* 0x000fe200078e002c */
[----:B------:R-:W-:-:S02]  /*1570*/  ISETP.GE.AND P0, PT, R45, c[0x0][0x16c], PT ;  /* 0x00005b002d007a0c */ /* 0x000fc40003f06270 */
[----:B------:R-:W-:Y:S01]  /*1580*/  @!P2 MOV R27, R23 ;  /* 0x00000017001ba202 */ /* 0x000fe20000000f00 */
[----:B--2---:R-:W-:Y:S01]  /*1590*/  @P1 FFMA.FTZ R51, R50, R52, R51 ;  /* 0x0000003432331223 */ /* 0x004fe20000010033 */
[----:B------:R-:W-:-:S03]  /*15a0*/  MOV R50, c[0x0][0x188] ;  /* 0x0000620000327a02 */ /* 0x000fc60000000f00 */
[----:B------:R-:W-:Y:S01]  /*15b0*/  FFMA.FTZ R52, R35, R51, R32 ;  /* 0x0000003323347223 */ /* 0x000fe20000010020 */
[----:B------:R-:W-:-:S03]  /*15c0*/  MOV R35, c[0x0][0x18c] ;  /* 0x0000630000237a02 */ /* 0x000fc60000000f00 */
[----:B------:R-:W-:Y:S01]  /*15d0*/  FFMA.FTZ R40, R40, R52, R33 ;  /* 0x0000003428287223 */ /* 0x000fe20000010021 */
[----:B------:R-:W-:Y:S01]  /*15e0*/  LEA R38, P1, R50, R38, 0x2 ;  /* 0x0000002632267211 */ /* 0x000fe200078210ff */
[----:B------:R0:W-:Y:S01]  /*15f0*/  @!P2 STG.E.64 [R26.64], R30 ;  /* 0x0000001e1a00a986 */ /* 0x0001e2000c101b06 */
[----:B---3--:R-:W-:Y:S02]  /*1600*/  FMUL.FTZ R39, R46, R39 ;  /* 0x000000272e277220 */ /* 0x008fe40000410000 */
[----:B------:R-:W-:Y:S01]  /*1610*/  LEA.HI.X R49, R50, R49, R35, 0x2, P1 ;  /* 0x0000003132317211 */ /* 0x000fe200008f1423 */
[----:B------:R1:W-:Y:S01]  /*1620*/  @!P2 STS.64 [UR4+0x130], R30 ;  /* 0x0001301eff00a988 */ /* 0x0003e20008000a04 */
[----:B------:R-:W-:Y:S01]  /*1630*/  IADD3 R44, P1, R44, 0x8, RZ ;  /* 0x000000082c2c7810 */ /* 0x000fe20007f3e0ff */
[----:B------:R-:W-:Y:S01]  /*1640*/  UIADD3 UR4, UR4, 0x8, URZ ;  /* 0x0000000804047890 */ /* 0x000fe2000fffe03f */
[----:B0-----:R-:W-:-:S04]  /*1650*/  FFMA.FTZ R26, R41, R40, R34 ;  /* 0x00000028291a7223 */ /* 0x001fc80000010022 */
[----:B------:R-:W-:Y:S02]  /*1660*/  FFMA.FTZ R37, R37, R26, R42 ;  /* 0x0000001a25257223 */ /* 0x000fe4000001002a */
[C---:B------:R-:W-:Y:S02]  /*1670*/  FFMA.FTZ R43, R39.reuse, R52, R43 ;  /* 0x00000034272b7223 */ /* 0x040fe4000001002b */
[C---:B------:R-:W-:Y:S02]  /*1680*/  FFMA.FTZ R20, R39.reuse, R40, R20 ;  /* 0x0000002827147223 */ /* 0x040fe40000010014 */
[C---:B------:R-:W-:Y:S02]  /*1690*/  FFMA.FTZ R21, R39.reuse, R26, R21 ;  /* 0x0000001a27157223 */ /* 0x040fe40000010015 */
[----:B------:R-:W-:Y:S02]  /*16a0*/  FFMA.FTZ R22, R39, R37, R22 ;  /* 0x0000002527167223 */ /* 0x000fe40000010016 */
[----:B------:R-:W-:Y:S01]  /*16b0*/  IMAD.X R23, RZ, RZ, R23, P1 ;  /* 0x000000ffff177224 */ /* 0x000fe200008e0617 */
[----:B-1----:R-:W-:Y:S05]  /*16c0*/  @!P0 BRA `(.L_x_5213) ;  /* 0xfffff99000008947 */ /* 0x002fea000383ffff */
.L_x_5212:
        /* <DEDUP_REMOVED lines=11> */
[----:B------:R-:W-:Y:S02]  /*1780*/  IADD3.X R14, RZ, R14, RZ, P1, !PT ;  /* 0x0000000eff0e7210 */ /* 0x000fe40000ffe4ff */
[----:B------:R-:W-:Y:S01]  /*1790*/  IADD3 R17, R17, R3, RZ ;  /* 0x0000000311117210 */ /* 0x000fe20007ffe0ff */
[----:B------:R-:W-:Y:S01]  /*17a0*/  IMAD R3, R5, c[0x0][0x208], RZ ;  /* 0x0000820005037a24 */ /* 0x000fe200078e02ff */
[----:B------:R-:W-:Y:S01]  /*17b0*/  IADD3.X R15, RZ, R15, RZ, P2, !PT ;  /* 0x0000000fff0f7210 */ /* 0x000fe200017fe4ff */
[----:B------:R-:W1:Y:S02]  /*17c0*/  F2F.BF16.F32 R22, R22 ;  /* 0x0000001600167304 */ /* 0x000e640000202000 */
[----:B------:R-:W-:-:S02]  /*17d0*/  IMAD R3, R0, c[0x0][0x20c], R3 ;  /* 0x0000830000037a24 */ /* 0x000fc400078e0203 */
[----:B------:R-:W-:-:S04]  /*17e0*/  IMAD.WIDE.U32 R18, R0, c[0x0][0x208], R16 ;  /* 0x0000820000127a25 */ /* 0x000fc800078e0010 */
[----:B------:R-:W2:Y:S01]  /*17f0*/  F2F.BF16.F32 R43, R43 ;  /* 0x0000002b002b7304 */ /* 0x000ea20000202000 */
[----:B------:R-:W-:Y:S01]  /*1800*/  IADD3 R3, R19, R3, RZ ;  /* 0x0000000313037210 */ /* 0x000fe20007ffe0ff */
[----:B0-----:R-:W-:Y:S01]  /*1810*/  IMAD.WIDE.U32 R16, R20, 0x10000, RZ ;  /* 0x0001000014107825 */ /* 0x001fe200078e00ff */
[----:B------:R-:W-:-:S04]  /*1820*/  LEA R19, P0, R18, c[0x0][0x258], 0x1 ;  /* 0x0000960012137a11 */ /* 0x000fc800078008ff */
[----:B------:R-:W-:Y:S02]  /*1830*/  LEA.HI.X R3, R18, c[0x0][0x25c], R3, 0x1, P0 ;  /* 0x0000970012037a11 */ /* 0x000fe400000f0c03 */
[----:B-1----:R-:W-:Y:S02]  /*1840*/  PRMT R21, R21, 0x5410, R22 ;  /* 0x0000541015157816 */ /* 0x002fe40000000016 */
[C---:B------:R-:W-:Y:S02]  /*1850*/  LEA R18, P0, R8.reuse, R19, 0x3 ;  /* 0x0000001308127211 */ /* 0x040fe400078018ff */
[----:B------:R-:W-:Y:S02]  /*1860*/  LOP3.LUT R17, R21, R17, RZ, 0xfc, !PT ;  /* 0x0000001115117212 */ /* 0x000fe400078efcff */
[----:B------:R-:W-:Y:S02]  /*1870*/  LEA.HI.X R19, R8, R3, R11, 0x3, P0 ;  /* 0x0000000308137211 */ /* 0x000fe400000f1c0b */
[----:B--2---:R-:W-:-:S02]  /*1880*/  LOP3.LUT R16, R16, R43, RZ, 0xfc, !PT ;  /* 0x0000002b10107212 */ /* 0x004fc400078efcff */
[----:B------:R-:W-:-:S03]  /*1890*/  ISETP.GE.AND P0, PT, R10, c[0x0][0x174], PT ;  /* 0x00005d000a007a0c */ /* 0x000fc60003f06270 */
[----:B------:R0:W-:Y:S10]  /*18a0*/  STG.E.64 [R18.64], R16 ;  /* 0x0000001012007986 */ /* 0x0001f4000c101b06 */
[----:B------:R-:W-:Y:S01]  /*18b0*/  @P0 CALL.REL.NOINC `(.L_x_5214) ;  /* 0x0000001000000944 */ /* 0x000fe20003c00000 */
[----:B------:R-:W-:Y:S05]  /*18c0*/  BRA `(.L_x_5215) ;  /* 0xffffea8000007947 */ /* 0x000fea000383ffff */
.L_x_5214:
[----:B------:R-:W-:Y:S05]  /*18d0*/  EXIT ;  /* 0x000000000000794d */ /* 0x000fea0003800000 */
.L_x_5216:
        /* <DEDUP_REMOVED lines=10> */
.L_x_5472:


//--------------------- .text._Z25selective_scan_fwd_kernelI32Selective_Scan_fwd_kernel_traitsILi32ELi4ELi1ELb1ELb0ELb0ELb1EN3c108BFloat16EfEEv13SSMParamsBase --------------------------
	.section	.text._Z25selective_scan_fwd_kernelI32Selective_Scan_fwd_kernel_traitsILi32ELi4ELi1ELb1ELb0ELb0ELb1EN3c108BFloat16EfEEv13SSMParamsBase,"ax",@progbits
	.sectioninfo	@"SHI_REGISTERS=56"
	.align	128
        .global         _Z25selective_scan_fwd_kernelI32Selective_Scan_fwd_kernel_traitsILi32ELi4ELi1ELb1ELb0ELb0ELb1EN3c108BFloat16EfEEv13SSMParamsBase
        .type           _Z25selective_scan_fwd_kernelI32Selective_Scan_fwd_kernel_traitsILi32ELi4ELi1ELb1ELb0ELb0ELb1EN3c108BFloat16EfEEv13SSMParamsBase,@function
        .size           _Z25selective_scan_fwd_kernelI32Selective_Scan_fwd_kernel_traitsILi32ELi4ELi1ELb1ELb0ELb0ELb1EN3c108BFloat16EfEEv13SSMParamsBase,(.L_x_5473 - _Z25selective_scan_fwd_kernelI32Selective_Scan_fwd_kernel_traitsILi32ELi4ELi1ELb1ELb0ELb0ELb1EN3c108BFloat16EfEEv13SSMParamsBase)
        .other          _Z25selective_scan_fwd_kernelI32Selective_Scan_fwd_kernel_traitsILi32ELi4ELi1ELb1ELb0ELb0ELb1EN3c108BFloat16EfEEv13SSMParamsBase,@"STO_CUDA_ENTRY STV_DEFAULT"
_Z25selective_scan_fwd_kernelI32Selective_Scan_fwd_kernel_traitsILi32ELi4ELi1ELb1ELb0ELb0ELb1EN3c108BFloat16EfEEv13SSMParamsBase:
.text._Z25selective_scan_fwd_kernelI32Selective_Scan_fwd_kernel_traitsILi32ELi4ELi1ELb1ELb0ELb0ELb1EN3c108BFloat16EfEEv13SSMParamsBase:
        /* <DEDUP_REMOVED lines=21> */
[C---:B------:R-:W-:Y:S01]  /*0150*/  IMAD R3, R7.reuse, c[0x0][0x1d4], R14 ;  /* 0x0000750007037a24 */ /* 0x040fe200078e020e */
[----:B------:R1:W5:Y:S01]  /*0160*/  @P1 LDG.E R4, [R12.64] ;  /* 0x000000060c041981 */ /* 0x000362000c1e1900 */
[----:B------:R-:W-:Y:S02]  /*0170*/  IMAD R16, R6, c[0x0][0x1e0], RZ ;  /* 0x0000780006107a24 */ /* 0x000fe400078e02ff */
[----:B------:R-:W-:-:S04]  /*0180*/  IMAD.WIDE.U32 R14, R7, c[0x0][0x1e0], RZ ;  /* 0x00007800070e7a25 */ /* 0x000fc800078e00ff */
[----:B0-----:R-:W-:Y:S01]  /*0190*/  IMAD R9, R7, c[0x0][0x1e4], R16 ;  /* 0x0000790007097a24 */ /* 0x001fe200078e0210 */
[----:B-1----:R-:W-:Y:S01]  /*01a0*/  IADD3 R13, R11, R3, RZ ;  /* 0x000000030b0d7210 */ /* 0x002fe20007ffe0ff */
[----:B------:R-:W-:Y:S06]  /*01b0*/  @!P0 EXIT ;  /* 0x000000000000894d */ /* 0x000fec0003800000 */
[----:B------:R-:W-:Y:S01]  /*01c0*/  IADD3 R15, R15, R9, RZ ;  /* 0x000000090f0f7210 */ /* 0x000fe20007ffe0ff */
[C---:B------:R-:W-:Y:S01]  /*01d0*/  IMAD R9, R5.reuse, c[0x0][0x1e8], RZ ;  /* 0x00007a0005097a24 */ /* 0x040fe200078e02ff */
[----:B------:R-:W0:Y:S01]  /*01e0*/  S2R R8, SR_TID.X ;  /* 0x0000000000087919 */ /* 0x000e220000002100 */
[----:B------:R-:W-:Y:S01]  /*01f0*/  MOV R12, R10 ;  /* 0x0000000a000c7202 */ /* 0x000fe20000000f00 */
[----:B------:R-:W-:Y:S01]  /*0200*/  IMAD R3, R5, c[0x0][0x1d8], RZ ;  /* 0x0000760005037a24 */ /* 0x000fe200078e02ff */
[----:B------:R-:W-:Y:S01]  /*0210*/  MOV R24, 0x8 ;  /* 0x0000000800187802 */ /* 0x000fe20000000f00 */
[C---:B------:R-:W-:Y:S02]  /*0220*/  IMAD R19, R0.reuse, c[0x0][0x1ec], R9 ;  /* 0x00007b0000137a24 */ /* 0x040fe400078e0209 */
[----:B------:R-:W1:Y:S01]  /*0230*/  S2R R9, SR_LANEID ;  /* 0x0000000000097919 */ /* 0x000e620000000000 */
[----:B------:R-:W-:-:S02]  /*0240*/  IMAD R17, R0, c[0x0][0x1dc], R3 ;  /* 0x0000770000117a24 */ /* 0x000fc400078e0203 */
[----:B------:R-:W-:-:S04]  /*0250*/  IMAD.WIDE.U32 R10, R0, c[0x0][0x1d8], R12 ;  /* 0x00007600000a7a25 */ /* 0x000fc800078e000c */
[----:B------:R-:W-:Y:S01]  /*0260*/  IMAD.WIDE.U32 R12, R0, c[0x0][0x1e8], R14 ;  /* 0x00007a00000c7a25 */ /* 0x000fe200078e000e */
[----:B------:R-:W-:-:S03]  /*0270*/  LEA R14, P0, R10, c[0x0][0x240], 0x1 ;  /* 0x000090000a0e7a11 */ /* 0x000fc600078008ff */
[----:B------:R-:W-:Y:S01]  /*0280*/  IMAD R3, R7, c[0x0][0x164], R0 ;  /* 0x0000590007037a24 */ /* 0x000fe200078e0200 */
[----:B------:R-:W-:Y:S01]  /*0290*/  IADD3 R15, R13, R19, RZ ;  /* 0x000000130d0f7210 */ /* 0x000fe20007ffe0ff */
[----:B------:R-:W-:Y:S01]  /*02a0*/  IMAD.IADD R11, R11, 0x1, R17 ;  /* 0x000000010b0b7824 */ /* 0x000fe200078e0211 */
[----:B------:R-:W-:Y:S01]  /*02b0*/  LEA R13, P1, R12, c[0x0][0x248], 0x1 ;  /* 0x000092000c0d7a11 */ /* 0x000fe200078208ff */
[----:B------:R-:W-:-:S03]  /*02c0*/  IMAD R3, R3, c[0x0][0x174], RZ ;  /* 0x00005d0003037a24 */ /* 0x000fc600078e02ff */
[----:B------:R-:W-:Y:S01]  /*02d0*/  LEA.HI.X R16, R10, c[0x0][0x244], R11, 0x1, P0 ;  /* 0x000091000a107a11 */ /* 0x000fe200000f0c0b */
[----:B------:R-:W-:Y:S01]  /*02e0*/  IMAD R3, R3, c[0x0][0x16c], RZ ;  /* 0x00005b0003037a24 */ /* 0x000fe200078e02ff */
[----:B------:R-:W-:Y:S02]  /*02f0*/  LEA.HI.X R15, R12, c[0x0][0x24c], R15, 0x1, P1 ;  /* 0x000093000c0f7a11 */ /* 0x000fe400008f0c0f */
[----:B------:R-:W-:Y:S01]  /*0300*/  MOV R12, R14 ;  /* 0x0000000e000c7202 */ /* 0x000fe20000000f00 */
[----:B------:R-:W-:Y:S01]  /*0310*/  IMAD.WIDE R24, R3, R24, c[0x0][0x260] ;  /* 0x0000980003187625 */ /* 0x000fe200078e0218 */
[----:B------:R-:W-:Y:S02]  /*0320*/  MOV R10, RZ ;  /* 0x000000ff000a7202 */ /* 0x000fe40000000f00 */
[----:B0-----:R-:W-:Y:S02]  /*0330*/  SHF.R.S32.HI R11, RZ, 0x1f, R8 ;  /* 0x0000001fff0b7819 */ /* 0x001fe40000011408 */
[----:B-1----:R-:W-:-:S02]  /*0340*/  MOV R14, R16 ;  /* 0x00000010000e7202 */ /* 0x002fc40000000f00 */
.L_x_5228:
[----:B------:R-:W-:Y:S01]  /*0350*/  BAR.SYNC.DEFER_BLOCKING 0x0 ;  /* 0x0000000000007b1d */ /* 0x000fe20000010000 */
[----:B------:R-:W-:-:S02]  /*0360*/  SHF.L.U32 R20, R8, 0x3, RZ ;  /* 0x0000000308147819 */ /* 0x000fc400000006ff */
        /* <DEDUP_REMOVED lines=61> */
.L_x_5218:
[----:B------:R-:W-:Y:S05]  /*0740*/  BSYNC B0 ;  /* 0x0000000000007941 */ /* 0x000fea0003800000 */
.L_x_5217:
        /* <DEDUP_REMOVED lines=33> */
.L_x_5220:
[----:B------:R-:W-:Y:S05]  /*0960*/  BSYNC B0 ;  /* 0x0000000000007941 */ /* 0x000fea0003800000 */
.L_x_5219:
        /* <DEDUP_REMOVED lines=33> */
.L_x_5222:
[----:B------:R-:W-:Y:S05]  /*0b80*/  BSYNC B0 ;  /* 0x0000000000007941 */ /* 0x000fea0003800000 */
.L_x_5221:
        /* <DEDUP_REMOVED lines=33> */
.L_x_5224:
[----:B------:R-:W-:Y:S05]  /*0da0*/  BSYNC B0 ;  /* 0x0000000000007941 */ /* 0x000fea0003800000 */
.L_x_5223:
[----:B------:R-:W-:Y:S01]  /*0db0*/  MOV R23, c[0x0][0x16c] ;  /* 0x00005b0000177a02 */ /* 0x000fe20000000f00 */
[----:B-----5:R-:W-:Y:S01]  /*0dc0*/  IMAD.MOV.U32 R3, RZ, RZ, R20 ;  /* 0x000000ffff037224 */ /* 0x020fe200078e0014 */
[--C-:B------:R-:W-:Y:S01]  /*0dd0*/  SHF.R.U64 R20, R20, 0x10, R21.reuse ;  /* 0x0000001014147819 */ /* 0x100fe20000001215 */
[----:B------:R-:W-:Y:S01]  /*0de0*/  BAR.SYNC.DEFER_BLOCKING 0x0 ;  /* 0x0000000000007b1d */ /* 0x000fe20000010000 */
        /* <DEDUP_REMOVED lines=32> */
[----:B------:R-:W-:-:S02]  /*0ff0*/  IADD3 R47, R29, R23, RZ ;  /* 0x000000171d2f7210 */ /* 0x000fc40007ffe0ff */
[----:B------:R-:W-:Y:S01]  /*1000*/  IADD3 R3, R27, R35, RZ ;  /* 0x000000231b037210 */ /* 0x000fe20007ffe0ff */
[----:B------:R-:W-:Y:S01]  /*1010*/  FMUL.FTZ R42, R42, R19 ;  /* 0x000000132a2a7220 */ /* 0x000fe20000410000 */
[----:B------:R-:W-:Y:S01]  /*1020*/  MOV R23, R45 ;  /* 0x0000002d00177202 */ /* 0x000fe20000000f00 */
[----:B------:R-:W-:Y:S01]  /*1030*/  HFMA2.MMA R45, -RZ, RZ, 0, 0 ;  /* 0x00000000ff2d7435 */ /* 0x000fe200000001ff */
[----:B------:R-:W-:Y:S02]  /*1040*/  LEA.HI.X R47, R28, c[0x0][0x234], R47, 0x2, P1 ;  /* 0x00008d001c2f7a11 */ /* 0x000fe400008f142f */
[----:B------:R-:W-:Y:S02]  /*1050*/  LEA.HI.X R3, R26, c[0x0][0x22c], R3, 0x2, P2 ;  /* 0x00008b001a037a11 */ /* 0x000fe400010f1403 */
.L_x_5226:
[----:B------:R-:W-:Y:S01]  /*1060*/  IMAD.MOV.U32 R26, RZ, RZ, R38 ;  /* 0x000000ffff1a7224 */ /* 0x000fe200078e0026 */
        /* <DEDUP_REMOVED lines=8> */
[C---:B------:R-:W-:Y:S02]  /*10f0*/  ISETP.GE.AND P0, PT, R9.reuse, 0x1, PT ;  /* 0x000000010900780c */ /* 0x040fe40003f06270 */
[----:B------:R-:W-:Y:S01]  /*1100*/  ISETP.GE.AND P1, PT, R9, 0x8, PT ;  /* 0x000000080900780c */ /* 0x000fe20003f26270 */
[----:B------:R-:W-:Y:S01]  /*1110*/  IMAD.MOV.U32 R53, RZ, RZ, c[0x0][0x1a0] ;  /* 0x00006800ff357624 */ /* 0x000fe200078e00ff */
        /* <DEDUP_REMOVED lines=67> */
[----:B------:R-:W-:Y:S02]  /*1550*/  LEA.HI.X R3, R53, R3, R26, 0x2, P3 ;  /* 0x0000000335037211 */ /* 0x000fe400018f141a */
[----:B------:R-:W-:-:S02]  /*1560*/  ISETP.GE.AND P0, PT, R45, c[0x0][0x16c], PT ;  /* 0x00005b002d007a0c */ /* 0x000fc40003f06270 */
[----:B------:R-:W-:Y:S02]  /*1570*/  @!P2 MOV R26, R44 ;  /* 0x0000002c001aa202 */ /* 0x000fe40000000f00 */
[----:B------:R-:W-:Y:S01]  /*1580*/  @!P2 MOV R27, R23 ;  /* 0x00000017001ba202 */ /* 0x000fe20000000f00 */
[----:B--2---:R-:W-:Y:S02]  /*1590*/  @P1 FFMA.FTZ R51, R50, R52, R51 ;  /* 0x0000003432331223 */ /* 0x004fe40000010033 */
[----:B------:R-:W-:Y:S02]  /*15a0*/  IMAD.MOV.U32 R50, RZ, RZ, c[0x0][0x188] ;  /* 0x00006200ff327624 */ /* 0x000fe400078e00ff */
[----:B------:R-:W-:Y:S01]  /*15b0*/  FFMA.FTZ R52, R35, R51, R32 ;  /* 0x0000003323347223 */ /* 0x000fe20000010020 */
[----:B------:R0:W-:Y:S03]  /*15c0*/  @!P2 STG.E.64 [R26.64], R30 ;  /* 0x0000001e1a00a986 */ /* 0x0001e6000c101b06 */
[----:B------:R-:W-:Y:S01]  /*15d0*/  FFMA.FTZ R40, R40, R52, R33 ;  /* 0x0000003428287223 */ /* 0x000fe20000010021 */
[----:B------:R-:W-:-:S02]  /*15e0*/  MOV R35, c[0x0][0x18c] ;  /* 0x0000630000237a02 */ /* 0x000fc40000000f00 */
[----:B------:R-:W-:Y:S01]  /*15f0*/  LEA R38, P1, R50, R38, 0x2 ;  /* 0x0000002632267211 */ /* 0x000fe200078210ff */
[----:B------:R1:W-:Y:S01]  /*1600*/  @!P2 STS.64 [UR4+0x130], R30 ;  /* 0x0001301eff00a988 */ /* 0x0003e20008000a04 */
[----:B---3--:R-:W-:Y:S02]  /*1610*/  FMUL.FTZ R39, R46, R39 ;  /* 0x000000272e277220 */ /* 0x008fe40000410000 */
[----:B------:R-:W-:Y:S01]  /*1620*/  LEA.HI.X R49, R50, R49, R35, 0x2, P1 ;  /* 0x0000003132317211 */ /* 0x000fe200008f1423 */
[----:B0-----:R-:W-:Y:S01]  /*1630*/  FFMA.FTZ R26, R41, R40, R34 ;  /* 0x00000028291a7223 */ /* 0x001fe20000010022 */
[----:B------:R-:W-:Y:S01]  /*1640*/  IADD3 R44, P1, R44, 0x8, RZ ;  /* 0x000000082c2c7810 */ /* 0x000fe20007f3e0ff */
[----:B------:R-:W-:Y:S02]  /*1650*/  UIADD3 UR4, UR4, 0x8, URZ ;  /* 0x0000000804047890 */ /* 0x000fe4000fffe03f */
[----:B------:R-:W-:Y:S01]  /*1660*/  FFMA.FTZ R37, R37, R26, R42 ;  /* 0x0000001a25257223 */ /* 0x000fe2000001002a */
[----:B------:R-:W-:Y:S01]  /*1670*/  IADD3.X R23, RZ, R23, RZ, P1, !PT ;  /* 0x00000017ff177210 */ /* 0x000fe20000ffe4ff */
[----:B------:R-:W-:-:S02]  /*1680*/  FFMA.FTZ R43, R39, R52, R43 ;  /* 0x00000034272b7223 */ /* 0x000fc4000001002b */
[C---:B------:R-:W-:Y:S02]  /*1690*/  FFMA.FTZ R20, R39.reuse, R40, R20 ;  /* 0x0000002827147223 */ /* 0x040fe40000010014 */
[C---:B------:R-:W-:Y:S02]  /*16a0*/  FFMA.FTZ R21, R39.reuse, R26, R21 ;  /* 0x0000001a27157223 */ /* 0x040fe40000010015 */
[----:B------:R-:W-:Y:S01]  /*16b0*/  FFMA.FTZ R22, R39, R37, R22 ;  /* 0x0000002527167223 */ /* 0x000fe20000010016 */
[----:B-1----:R-:W-:Y:S05]  /*16c0*/  @!P0 BRA `(.L_x_5226) ;  /* 0xfffff99000008947 */ /* 0x002fea000383ffff */
.L_x_5225:
        /* <DEDUP_REMOVED lines=15> */
[----:B------:R-:W1:Y:S01]  /*17c0*/  F2F.BF16.F32 R3, R20 ;  /* 0x0000001400037304 */ /* 0x000e620000202000 */
[C---:B------:R-:W-:Y:S02]  /*17d0*/  IMAD R31, R0.reuse, c[0x0][0x20c], R29 ;  /* 0x00008300001f7a24 */ /* 0x040fe400078e021d */
[----:B------:R-:W-:-:S04]  /*17e0*/  IMAD.WIDE.U32 R18, R0, c[0x0][0x208], R18 ;  /* 0x0000820000127a25 */ /* 0x000fc800078e0012 */
[C---:B------:R-:W-:Y:S01]  /*17f0*/  IMAD R33, R0.reuse, c[0x0][0x1fc], R33 ;  /* 0x00007f0000217a24 */ /* 0x040fe200078e0221 */
[----:B------:R-:W2:Y:S01]  /*1800*/  F2F.BF16.F32 R29, R43 ;  /* 0x0000002b001d7304 */ /* 0x000ea20000202000 */
[----:B------:R-:W-:Y:S01]  /*1810*/  IMAD.WIDE.U32 R26, R0, c[0x0][0x1f8], R26 ;  /* 0x00007e00001a7a25 */ /* 0x000fe200078e001a */
[----:B------:R-:W-:Y:S02]  /*1820*/  IADD3 R19, R19, R31, RZ ;  /* 0x0000001f13137210 */ /* 0x000fe40007ffe0ff */
[----:B------:R-:W-:Y:S02]  /*1830*/  LEA R32, P0, R18, c[0x0][0x258], 0x1 ;  /* 0x0000960012207a11 */ /* 0x000fe400078008ff */
[----:B0-----:R-:W-:Y:S01]  /*1840*/  PRMT R31, R23, 0x5410, R28 ;  /* 0x00005410171f7816 */ /* 0x001fe2000000001c */
[----:B------:R-:W-:Y:S01]  /*1850*/  IMAD.SHL.U32 R23, R8, 0x8, RZ ;  /* 0x0000000808177824 */ /* 0x000fe200078e00ff */
[----:B------:R-:W-:Y:S02]  /*1860*/  IADD3 R27, R27, R33, RZ ;  /* 0x000000211b1b7210 */ /* 0x000fe40007ffe0ff */
[----:B------:R-:W-:-:S02]  /*1870*/  LEA R28, P1, R26, c[0x0][0x268], 0x1 ;  /* 0x00009a001a1c7a11 */ /* 0x000fc400078208ff */
[----:B------:R-:W-:Y:S01]  /*1880*/  LEA.HI.X R34, R18, c[0x0][0x25c], R19, 0x1, P0 ;  /* 0x0000970012227a11 */ /* 0x000fe200000f0c13 */
[----:B-1----:R-:W-:Y:S01]  /*1890*/  IMAD.WIDE.U32 R18, R3, 0x10000, RZ ;  /* 0x0001000003127825 */ /* 0x002fe200078e00ff */
[----:B------:R-:W-:Y:S02]  /*18a0*/  LEA.HI.X R30, R26, c[0x0][0x26c], R27, 0x1, P1 ;  /* 0x00009b001a1e7a11 */ /* 0x000fe400008f0c1b */
[----:B------:R-:W-:Y:S02]  /*18b0*/  SHF.L.U64.HI R3, R8, 0x3, R11 ;  /* 0x0000000308037819 */ /* 0x000fe4000001020b */
[----:B------:R-:W-:Y:S02]  /*18c0*/  IADD3 R26, P0, R32, R23, RZ ;  /* 0x00000017201a7210 */ /* 0x000fe40007f1e0ff */
[----:B------:R-:W-:Y:S02]  /*18d0*/  LOP3.LUT R19, R31, R19, RZ, 0xfc, !PT ;  /* 0x000000131f137212 */ /* 0x000fe400078efcff */
[----:B--2---:R-:W-:-:S02]  /*18e0*/  LOP3.LUT R18, R18, R29, RZ, 0xfc, !PT ;  /* 0x0000001d12127212 */ /* 0x004fc400078efcff */
[----:B------:R-:W-:Y:S02]  /*18f0*/  IADD3.X R27, R34, R3, RZ, P0, !PT ;  /* 0x00000003221b7210 */ /* 0x000fe400007fe4ff */
[----:B------:R-:W-:-:S03]  /*1900*/  IADD3 R28, P1, R28, R23, RZ ;  /* 0x000000171c1c7210 */ /* 0x000fc60007f3e0ff */
[----:B------:R0:W-:Y:S01]  /*1910*/  STG.E.64 [R26.64], R18 ;  /* 0x000000121a007986 */ /* 0x0001e2000c101b06 */
[----:B------:R-:W-:-:S03]  /*1920*/  IADD3.X R29, R30, R3, RZ, P1, !PT ;  /* 0x000000031e1d7210 */ /* 0x000fc60000ffe4ff */
[----:B------:R-:W-:Y:S06]  /*1930*/  BAR.SYNC.DEFER_BLOCKING 0x0 ;  /* 0x0000000000007b1d */ /* 0x000fec0000010000 */
[----:B------:R-:W2:Y:S01]  /*1940*/  LDG.E.64 R28, [R28.64] ;  /* 0x000000061c1c7981 */ /* 0x000ea2000c1e1b00 */
[----:B------:R-:W-:Y:S01]  /*1950*/  IMAD.WIDE.U32 R16, R7, c[0x0][0x210], R16 ;  /* 0x0000840007107a25 */ /* 0x000fe200078e0010 */
[----:B------:R-:W-:Y:S02]  /*1960*/  IADD3 R10, R10, 0x1, RZ ;  /* 0x000000010a0a7810 */ /* 0x000fe40007ffe0ff */
[----:B------:R-:W-:Y:S01]  /*1970*/  BAR.SYNC.DEFER_BLOCKING 0x0 ;  /* 0x0000000000007b1d */ /* 0x000fe20000010000 */
[----:B------:R-:W-:-:S02]  /*1980*/  IADD3 R12, P1, R12, 0x100, RZ ;  /* 0x000001000c0c7810 */ /* 0x000fc40007f3e0ff */
[----:B------:R-:W-:Y:S02]  /*1990*/  IADD3 R13, P2, R13, 0x100, RZ ;  /* 0x000001000d0d7810 */ /* 0x000fe40007f5e0ff */
[----:B------:R-:W-:Y:S02]  /*19a0*/  IADD3.X R14, RZ, R14, RZ, P1, !PT ;  /* 0x0000000eff0e7210 */ /* 0x000fe40000ffe4ff */
[----:B------:R-:W-:Y:S02]  /*19b0*/  IADD3.X R15, RZ, R15, RZ, P2, !PT ;  /* 0x0000000fff0f7210 */ /* 0x000fe400017fe4ff */
[--C-:B--2---:R-:W-:Y:S02]  /*19c0*/  PRMT R31, RZ, 0x5410, R29.reuse ;  /* 0x00005410ff1f7816 */ /* 0x104fe4000000001d */
[--C-:B------:R-:W-:Y:S02]  /*19d0*/  SHF.R.U64 R34, R28, 0x10, R29.reuse ;  /* 0x000000101c227819 */ /* 0x100fe4000000121d */
[----:B------:R-:W-:Y:S01]  /*19e0*/  SHF.R.U32.HI R33, RZ, 0x10, R29 ;  /* 0x00000010ff217819 */ /* 0x000fe2000001161d */
[----:B------:R-:W-:Y:S01]  /*19f0*/  FMUL.FTZ R32, R31, -1.4426950216293334961 ;  /* 0xbfb8aa3b1f207820 */ /* 0x000fe20000410000 */
[----:B0-----:R-:W-:-:S02]  /*1a00*/  PRMT R19, RZ, 0x5410, R34 ;  /* 0x00005410ff137816 */ /* 0x001fc40000000022 */
[----:B------:R-:W-:Y:S02]  /*1a10*/  PRMT R29, RZ, 0x5410, R33 ;  /* 0x00005410ff1d7816 */ /* 0x000fe40000000021 */
[----:B------:R-:W-:Y:S01]  /*1a20*/  PRMT R18, RZ, 0x5410, R28 ;  /* 0x00005410ff127816 */ /* 0x000fe2000000001c */
[----:B------:R-:W0:Y:S01]  /*1a30*/  MUFU.EX2 R32, R32 ;  /* 0x0000002000207308 */ /* 0x000e220000000800 */
[----:B------:R-:W-:Y:S02]  /*1a40*/  FMUL.FTZ R26, R19, -1.4426950216293334961 ;  /* 0xbfb8aa3b131a7820 */ /* 0x000fe40000410000 */
[----:B------:R-:W-:Y:S02]  /*1a50*/  FMUL.FTZ R33, R29, -1.4426950216293334961 ;  /* 0xbfb8aa3b1d217820 */ /* 0x000fe40000410000 */
[----:B------:R-:W-:-:S03]  /*1a60*/  FMUL.FTZ R30, R18, -1.4426950216293334961 ;  /* 0xbfb8aa3b121e7820 */ /* 0x000fc60000410000 */
[----:B------:R-:W1:Y:S08]  /*1a70*/  MUFU.EX2 R26, R26 ;  /* 0x0000001a001a7308 */ /* 0x000e700000000800 */
[----:B------:R-:W2:Y:S01]  /*1a80*/  MUFU.EX2 R33, R33 ;  /* 0x0000002100217308 */ /* 0x000ea20000000800 */
[----:B0-----:R-:W-:-:S07]  /*1a90*/  FADD.FTZ R28, R32, 1 ;  /* 0x3f800000201c7421 */ /* 0x001fce0000010000 */
[----:B------:R-:W0:Y:S01]  /*1aa0*/  MUFU.EX2 R30, R30 ;  /* 0x0000001e001e7308 */ /* 0x000e220000000800 */
[----:B-1----:R-:W-:-:S07]  /*1ab0*/  FADD.FTZ R27, R26, 1 ;  /* 0x3f8000001a1b7421 */ /* 0x002fce0000010000 */
[----:B------:R-:W1:Y:S01]  /*1ac0*/  MUFU.RCP R28, R28 ;  /* 0x0000001c001c7308 */ /* 0x000e620000001000 */
[----:B--2---:R-:W-:-:S07]  /*1ad0*/  FADD.FTZ R32, R33, 1 ;  /* 0x3f80000021207421 */ /* 0x004fce0000010000 */
[----:B------:R2:W3:Y:S01]  /*1ae0*/  MUFU.RCP R34, R27 ;  /* 0x0000001b00227308 */ /* 0x0004e20000001000 */
[----:B0-----:R-:W-:-:S07]  /*1af0*/  FADD.FTZ R30, R30, 1 ;  /* 0x3f8000001e1e7421 */ /* 0x001fce0000010000 */
[----:B------:R-:W0:Y:S01]  /*1b00*/  MUFU.RCP R32, R32 ;  /* 0x0000002000207308 */ /* 0x000e220000001000 */
[----:B-1----:R-:W-:Y:S02]  /*1b10*/  FMUL.FTZ R26, R31, R28 ;  /* 0x0000001c1f1a7220 */ /* 0x002fe40000410000 */
[----:B------:R-:W-:Y:S02]  /*1b20*/  IMAD R28, R6, c[0x0][0x210], RZ ;  /* 0x00008400061c7a24 */ /* 0x000fe400078e02ff */
[----:B------:R-:W-:Y:S02]  /*1b30*/  FMUL.FTZ R26, R26, R21 ;  /* 0x000000151a1a7220 */ /* 0x000fe40000410000 */
[----:B--2---:R-:W-:Y:S01]  /*1b40*/  IMAD R27, R7, c[0x0][0x214], R28 ;  /* 0x00008500071b7a24 */ /* 0x004fe200078e021c */
[----:B------:R-:W1:Y:S01]  /*1b50*/  MUFU.RCP R31, R30 ;  /* 0x0000001e001f7308 */ /* 0x000e620000001000 */
[----:B---3--:R-:W-:-:S03]  /*1b60*/  FMUL.FTZ R21, R19, R34 ;  /* 0x0000002213157220 */ /* 0x008fc60000410000 */
[----:B------:R-:W-:Y:S01]  /*1b70*/  IADD3 R17, R17, R27, RZ ;  /* 0x0000001b11117210 */ /* 0x000fe20007ffe0ff */
[----:B------:R-:W-:Y:S02]  /*1b80*/  FMUL.FTZ R21, R21, R20 ;  /* 0x0000001415157220 */ /* 0x000fe40000410000 */
[----:B------:R-:W-:Y:S01]  /*1b90*/  IMAD R27, R5, c[0x0][0x218], RZ ;  /* 0x00008600051b7a24 */ /* 0x000fe200078e02ff */
[----:B------:R-:W-:Y:S01]  /*1ba0*/  F2F.BF16.F32 R19, R26 ;  /* 0x0000001a00137304 */ /* 0x000fe20000202000 */
[----:B0-----:R-:W-:Y:S02]  /*1bb0*/  FMUL.FTZ R29, R29, R32 ;  /* 0x000000201d1d7220 */ /* 0x001fe40000410000 */
[C---:B------:R-:W-:Y:S02]  /*1bc0*/  IMAD R27, R0.reuse, c[0x0][0x21c], R27 ;  /* 0x00008700001b7a24 */ /* 0x040fe400078e021b */
[----:B------:R-:W-:Y:S02]  /*1bd0*/  FMUL.FTZ R29, R29, R22 ;  /* 0x000000161d1d7220 */ /* 0x000fe40000410000 */
[----:B------:R-:W-:Y:S01]  /*1be0*/  IMAD.WIDE.U32 R16, R0, c[0x0][0x218], R16 ;  /* 0x0000860000107a25 */ /* 0x000fe200078e0010 */
[----:B------:R-:W0:Y:S03]  /*1bf0*/  F2F.BF16.F32 R21, R21 ;  /* 0x0000001500157304 */ /* 0x000e260000202000 */
[----:B-1----:R-:W-:Y:S01]  /*1c00*/  FMUL.FTZ R18, R18, R31 ;  /* 0x0000001f12127220 */ /* 0x002fe20000410000 */
[----:B------:R-:W-:-:S03]  /*1c10*/  IADD3 R17, R17, R27, RZ ;  /* 0x0000001b11117210 */ /* 0x000fc60007ffe0ff */
[----:B------:R-:W-:Y:S01]  /*1c20*/  FMUL.FTZ R43, R18, R43 ;  /* 0x0000002b122b7220 */ /* 0x000fe20000410000 */
[----:B------:R-:W1:Y:S01]  /*1c30*/  F2F.BF16.F32 R20, R29 ;  /* 0x0000001d00147304 */ /* 0x000e620000202000 */
[----:B------:R-:W-:-:S04]  /*1c40*/  LEA R18, P0, R16, c[0x0][0x270], 0x1 ;  /* 0x00009c0010127a11 */ /* 0x000fc800078008ff */
[----:B------:R-:W-:Y:S02]  /*1c50*/  LEA.HI.X R22, R16, c[0x0][0x274], R17, 0x1, P0 ;  /* 0x00009d0010167a11 */ /* 0x000fe400000f0c11 */
[----:B------:R-:W-:Y:S01]  /*1c60*/  IADD3 R18, P0, R18, R23, RZ ;  /* 0x0000001712127210 */ /* 0x000fe20007f1e0ff */
[----:B------:R-:W2:Y:S01]  /*1c70*/  F2F.BF16.F32 R43, R43 ;  /* 0x0000002b002b7304 */ /* 0x000ea20000202000 */
[----:B0-----:R-:W-:Y:S01]  /*1c80*/  IMAD.WIDE.U32 R16, R21, 0x10000, RZ ;  /* 0x0001000015107825 */ /* 0x001fe200078e00ff */
[----:B-1----:R-:W-:Y:S02]  /*1c90*/  PRMT R21, R19, 0x5410, R20 ;  /* 0x0000541013157816 */ /* 0x002fe40000000014 */
[----:B------:R-:W-:Y:S02]  /*1ca0*/  IADD3.X R19, R22, R3, RZ, P0, !PT ;  /* 0x0000000316137210 */ /* 0x000fe400007fe4ff */
[----:B------:R-:W-:Y:S02]  /*1cb0*/  LOP3.LUT R17, R21, R17, RZ, 0xfc, !PT ;  /* 0x0000001115117212 */ /* 0x000fe400078efcff */
[----:B------:R-:W-:-:S02]  /*1cc0*/  ISETP.GE.AND P0, PT, R10, c[0x0][0x174], PT ;  /* 0x00005d000a007a0c */ /* 0x000fc40003f06270 */
[----:B--2---:R-:W-:-:S05]  /*1cd0*/  LOP3.LUT R16, R16, R43, RZ, 0xfc, !PT ;  /* 0x0000002b10107212 */ /* 0x004fca00078efcff */
[----:B------:R0:W-:Y:S06]  /*1ce0*/  STG.E.64 [R18.64], R16 ;  /* 0x0000001012007986 */ /* 0x0001ec000c101b06 */
[----:B------:R-:W-:Y:S01]  /*1cf0*/  @P0 CALL.REL.NOINC `(.L_x_5227) ;  /* 0x0000001000000944 */ /* 0x000fe20003c00000 */
[----:B------:R-:W-:Y:S05]  /*1d00*/  BRA `(.L_x_5228) ;  /* 0xffffe64000007947 */ /* 0x000fea000383ffff */
.L_x_5227:
[----:B------:R-:W-:Y:S05]  /*1d10*/  EXIT ;  /* 0x000000000000794d */ /* 0x000fea0003800000 */
.L_x_5229:
        /* <DEDUP_REMOVED lines=14> */
.L_x_5473:


//--------------------- .text._Z25selective_scan_fwd_kernelI32Selective_Scan_fwd_kernel_traitsILi32ELi4ELi1ELb1ELb0ELb1ELb0EN3c108BFloat16EfEEv13SSMParamsBase --------------------------
	.section	.text._Z25selective_scan_fwd_kernelI32Selective_Scan_fwd_kernel_traitsILi32ELi4ELi1ELb1ELb0ELb1ELb0EN3c108BFloat16EfEEv13SSMParamsBase,"ax",@progbits
	.sectioninfo	@"SHI_REGISTERS=50"
	.align	128
        .global         _Z25selective_scan_fwd_kernelI32Selective_Scan_fwd_kernel_traitsILi32ELi4ELi1ELb1ELb0ELb1ELb0EN3c108BFloat16EfEEv13SSMParamsBase
        .type           _Z25selective_scan_fwd_kernelI32Selective_Scan_fwd_kernel_traitsILi32ELi4ELi1ELb1ELb0ELb1ELb0EN3c108BFloat16EfEEv13SSMParamsBase,@function
        .size           _Z25selective_scan_fwd_kernelI32Selective_Scan_fwd_kernel_traitsILi32ELi4ELi1ELb1ELb0ELb1ELb0EN3c108BFloat16EfEEv13SSMParamsBase,(.L_x_5474 - _Z25selective_scan_fwd_kernelI32Selective_Scan_fwd_kernel_traitsILi32ELi4ELi1ELb1ELb0ELb1ELb0EN3c108BFloat16EfEEv13SSMParamsBase)
        .other          _Z25selective_scan_fwd_kernelI32Selective_Scan_fwd_kernel_traitsILi32ELi4ELi1ELb1ELb0ELb1ELb0EN3c108BFloat16EfEEv13SSMParamsBase,@"STO_CUDA_ENTRY STV_DEFAULT"
_Z25selective_scan_fwd_kernelI32Selective_Scan_fwd_kernel_traitsILi32ELi4ELi1ELb1ELb0ELb1ELb0EN3c108BFloat16EfEEv13SSMParamsBase:
.text._Z25selective_scan_fwd_kernelI32Selective_Scan_fwd_kernel_traitsILi32ELi4ELi1ELb1ELb0ELb1ELb0EN3c108BFloat16EfEEv13SSMParamsBase:
        /* <DEDUP_REMOVED lines=21> */
[----:B-1----:R-:W-:Y:S01]  /*0150*/  IMAD.MOV.U32 R8, RZ, RZ, RZ ;  /* 0x000000ffff087224 */ /* 0x002fe200078e00ff */
[----:B--2---:R-:W-:-:S05]  /*0160*/  IADD3 R12, RZ, -R9, RZ ;  /* 0x80000009ff0c7210 */ /* 0x004fca0007ffe0ff */
[----:B------:R-:W-:Y:S01]  /*0170*/  IMAD R13, R12, R11, RZ ;  /* 0x0000000b0c0d7224 */ /* 0x000fe200078e02ff */
[----:B0-----:R-:W-:-:S03]  /*0180*/  IABS R6, R3 ;  /* 0x0000000300067213 */ /* 0x001fc60000000000 */
[----:B------:R-:W-:Y:S01]  /*0190*/  IMAD.HI.U32 R9, R9, R13, R8 ;  /* 0x0000000d09097227 */ /* 0x000fe200078e0008 */
[----:B---3--:R-:W0:Y:S05]  /*01a0*/  S2R R4, SR_CTAID.X ;  /* 0x0000000000047919 */ /* 0x008e2a0000002500 */
[----:B------:R-:W-:-:S05]  /*01b0*/  IMAD.HI.U32 R14, R9, R6, RZ ;  /* 0x00000006090e7227 */ /* 0x000fca00078e00ff */
[----:B------:R-:W-:-:S05]  /*01c0*/  IADD3 R5, -R14, RZ, RZ ;  /* 0x000000ff0e057210 */ /* 0x000fca0007ffe1ff */
[----:B------:R-:W-:-:S05]  /*01d0*/  IMAD R8, R11, R5, R6 ;  /* 0x000000050b087224 */ /* 0x000fca00078e0206 */
[----:B------:R-:W-:Y:S02]  /*01e0*/  ISETP.GT.U32.AND P2, PT, R11, R8, PT ;  /* 0x000000080b00720c */ /* 0x000fe40003f44070 */
[----:B------:R-:W-:Y:S02]  /*01f0*/  MOV R10, c[0x0][0x174] ;  /* 0x00005d00000a7a02 */ /* 0x000fe40000000f00 */
[----:B0-----:R-:W-:Y:S02]  /*0200*/  SHF.R.S32.HI R5, RZ, 0x1f, R4 ;  /* 0x0000001fff057819 */ /* 0x001fe40000011404 */
[----:B------:R-:W-:-:S03]  /*0210*/  ISETP.GE.AND P4, PT, R10, 0x1, PT ;  /* 0x000000010a00780c */ /* 0x000fc60003f86270 */
[----:B------:R-:W-:-:S04]  /*0220*/  IMAD R9, R5, c[0x0][0x1d0], RZ ;  /* 0x0000740005097a24 */ /* 0x000fc800078e02ff */
[----:B------:R-:W-:Y:S01]  /*0230*/  @!P2 IADD3 R8, R8, -R11, RZ ;  /* 0x8000000b0808a210 */ /* 0x000fe20007ffe0ff */
[----:B------:R-:W-:-:S03]  /*0240*/  IMAD.WIDE.U32 R6, R4, c[0x0][0x1d0], RZ ;  /* 0x0000740004067a25 */ /* 0x000fc600078e00ff */
[----:B------:R-:W-:Y:S01]  /*0250*/  ISETP.GE.U32.AND P0, PT, R8, R11, PT ;  /* 0x0000000b0800720c */ /* 0x000fe20003f06070 */
[----:B------:R-:W-:Y:S01]  /*0260*/  IMAD R9, R4, c[0x0][0x1d4], R9 ;  /* 0x0000750004097a24 */ /* 0x000fe200078e0209 */
[----:B------:R-:W-:Y:S01]  /*0270*/  LOP3.LUT R8, R3, c[0x0][0x178], RZ, 0x3c, !PT ;  /* 0x00005e0003087a12 */ /* 0x000fe200078e3cff */
[----:B------:R-:W-:Y:S01]  /*0280*/  IMAD R11, R5, c[0x0][0x1b0], RZ ;  /* 0x00006c00050b7a24 */ /* 0x000fe200078e02ff */
[----:B------:R-:W-:Y:S02]  /*0290*/  @!P2 IADD3 R14, R14, 0x1, RZ ;  /* 0x000000010e0ea810 */ /* 0x000fe40007ffe0ff */
[----:B------:R-:W-:Y:S01]  /*02a0*/  IADD3 R13, R7, R9, RZ ;  /* 0x00000009070d7210 */ /* 0x000fe20007ffe0ff */
[----:B------:R-:W-:Y:S01]  /*02b0*/  IMAD R7, R5, c[0x0][0x1e0], RZ ;  /* 0x0000780005077a24 */ /* 0x000fe200078e02ff */
[----:B------:R-:W-:Y:S01]  /*02c0*/  ISETP.GE.AND P3, PT, R8, RZ, PT ;  /* 0x000000ff0800720c */ /* 0x000fe20003f66270 */
[----:B------:R-:W-:-:S04]  /*02d0*/  IMAD.WIDE.U32 R8, R4, c[0x0][0x1b0], RZ ;  /* 0x00006c0004087a25 */ /* 0x000fc800078e00ff */
[----:B------:R-:W-:Y:S01]  /*02e0*/  IMAD R15, R4, c[0x0][0x1b4], R11 ;  /* 0x00006d00040f7a24 */ /* 0x000fe200078e020b */
[----:B------:R-:W-:Y:S01]  /*02f0*/  ISETP.NE.AND P1, PT, RZ, c[0x0][0x178], PT ;  /* 0x00005e00ff007a0c */ /* 0x000fe20003f25270 */
[----:B------:R-:W-:Y:S01]  /*0300*/  IMAD.MOV.U32 R12, RZ, RZ, R6 ;  /* 0x000000ffff0c7224 */ /* 0x000fe200078e0006 */
[----:B------:R-:W-:Y:S01]  /*0310*/  @P0 IADD3 R14, R14, 0x1, RZ ;  /* 0x000000010e0e0810 */ /* 0x000fe20007ffe0ff */
[C---:B------:R-:W-:Y:S01]  /*0320*/  IMAD R17, R4.reuse, c[0x0][0x1e4], R7 ;  /* 0x0000790004117a24 */ /* 0x040fe200078e0207 */
[----:B------:R-:W-:Y:S01]  /*0330*/  IADD3 R7, R9, R15, RZ ;  /* 0x0000000f09077210 */ /* 0x000fe20007ffe0ff */
[----:B------:R-:W-:-:S04]  /*0340*/  IMAD.WIDE.U32 R10, R4, c[0x0][0x1e0], RZ ;  /* 0x00007800040a7a25 */ /* 0x000fc800078e00ff */
[----:B------:R-:W-:Y:S01]  /*0350*/  IMAD R6, R2, c[0x0][0x1d8], RZ ;  /* 0x0000760002067a24 */ /* 0x000fe200078e02ff */
[----:B------:R-:W-:Y:S06]  /*0360*/  @!P4 EXIT ;  /* 0x000000000000c94d */ /* 0x000fec0003800000 */
[C---:B------:R-:W-:Y:S01]  /*0370*/  IMAD R15, R3.reuse, c[0x0][0x1dc], R6 ;  /* 0x00007700030f7a24 */ /* 0x040fe200078e0206 */
[----:B------:R-:W0:Y:S01]  /*0380*/  S2R R9, SR_TID.X ;  /* 0x0000000000097919 */ /* 0x000e220000002100 */
[----:B------:R-:W-:Y:S01]  /*0390*/  IMAD.WIDE.U32 R12, R3, c[0x0][0x1d8], R12 ;  /* 0x00007600030c7a25 */ /* 0x000fe200078e000c */
[----:B------:R-:W-:Y:S02]  /*03a0*/  @!P3 IADD3 R14, -R14, RZ, RZ ;  /* 0x000000ff0e0eb210 */ /* 0x000fe40007ffe1ff */
[----:B------:R-:W-:Y:S01]  /*03b0*/  @!P1 LOP3.LUT R14, RZ, c[0x0][0x178], RZ, 0x33, !PT ;  /* 0x00005e00ff0e9a12 */ /* 0x000fe200078e33ff */
[----:B------:R-:W-:Y:S01]  /*03c0*/  IMAD R18, R2, c[0x0][0x1e8], RZ ;  /* 0x00007a0002127a24 */ /* 0x000fe200078e02ff */
[----:B------:R-:W-:Y:S01]  /*03d0*/  MOV R6, R8 ;  /* 0x0000000800067202 */ /* 0x000fe20000000f00 */
[----:B------:R-:W-:Y:S01]  /*03e0*/  IMAD.IADD R13, R13, 0x1, R15 ;  /* 0x000000010d0d7824 */ /* 0x000fe200078e020f */
[----:B------:R-:W-:-:S02]  /*03f0*/  LEA R16, P0, R12, c[0x0][0x240], 0x1 ;  /* 0x000090000c107a11 */ /* 0x000fc400078008ff */
[----:B------:R-:W-:Y:S01]  /*0400*/  IADD3 R11, R11, R17, RZ ;  /* 0x000000110b0b7210 */ /* 0x000fe20007ffe0ff */
[C---:B------:R-:W-:Y:S01]  /*0410*/  IMAD R17, R3.reuse, c[0x0][0x1ec], R18 ;  /* 0x00007b0003117a24 */ /* 0x040fe200078e0212 */
[----:B------:R-:W-:Y:S01]  /*0420*/  LEA.HI.X R18, R12, c[0x0][0x244], R13, 0x1, P0 ;  /* 0x000091000c127a11 */ /* 0x000fe200000f0c0d */
[----:B------:R-:W-:Y:S01]  /*0430*/  IMAD.WIDE.U32 R12, R14, c[0x0][0x1c8], R6 ;  /* 0x000072000e0c7a25 */ /* 0x000fe200078e0006 */
[----:B------:R-:W-:Y:S01]  /*0440*/  SHF.R.S32.HI R8, RZ, 0x1f, R14 ;  /* 0x0000001fff087819 */ /* 0x000fe2000001140e */
[----:B------:R-:W1:Y:S02]  /*0450*/  S2R R6, SR_LANEID ;  /* 0x0000000000067919 */ /* 0x000e640000000000 */
[----:B------:R-:W-:-:S04]  /*0460*/  IMAD.WIDE.U32 R10, R3, c[0x0][0x1e8], R10 ;  /* 0x00007a00030a7a25 */ /* 0x000fc800078e000a */
[----:B------:R-:W-:Y:S01]  /*0470*/  IMAD R15, R8, c[0x0][0x1c8], RZ ;  /* 0x00007200080f7a24 */ /* 0x000fe200078e02ff */
[----:B------:R-:W-:Y:S01]  /*0480*/  IADD3 R17, R11, R17, RZ ;  /* 0x000000110b117210 */ /* 0x000fe20007ffe0ff */
[----:B------:R-:W-:Y:S01]  /*0490*/  IMAD R7, R4, c[0x0][0x164], R3 ;  /* 0x0000590004077a24 */ /* 0x000fe200078e0203 */
[----:B------:R-:W-:Y:S01]  /*04a0*/  LEA R11, P0, R10, c[0x0][0x248], 0x1 ;  /* 0x000092000a0b7a11 */ /* 0x000fe200078008ff */
[----:B------:R-:W-:Y:S01]  /*04b0*/  IMAD R15, R14, c[0x0][0x1cc], R15 ;  /* 0x000073000e0f7a24 */ /* 0x000fe200078e020f */
[----:B------:R-:W-:Y:S01]  /*04c0*/  LEA R14, P1, R12, c[0x0][0x230], 0x1 ;  /* 0x00008c000c0e7a11 */ /* 0x000fe200078208ff */
[----:B------:R-:W-:Y:S01]  /*04d0*/  IMAD R45, R7, c[0x0][0x174], RZ ;  /* 0x00005d00072d7a24 */ /* 0x000fe200078e02ff */
[----:B0-----:R-:W-:Y:S02]  /*04e0*/  SHF.R.S32.HI R8, RZ, 0x1f, R9 ;  /* 0x0000001fff087819 */ /* 0x001fe40000011409 */
[----:B------:R-:W-:Y:S01]  /*04f0*/  IADD3 R15, R13, R15, RZ ;  /* 0x0000000f0d0f7210 */ /* 0x000fe20007ffe0ff */
[----:B------:R-:W-:Y:S01]  /*0500*/  IMAD R45, R45, c[0x0][0x16c], RZ ;  /* 0x00005b002d2d7a24 */ /* 0x000fe200078e02ff */
[----:B------:R-:W-:Y:S01]  /*0510*/  LEA.HI.X R13, R10, c[0x0][0x24c], R17, 0x1, P0 ;  /* 0x000093000a0d7a11 */ /* 0x000fe200000f0c11 */
[----:B------:R-:W-:Y:S01]  /*0520*/  IMAD.MOV.U32 R10, RZ, RZ, R16 ;  /* 0x000000ffff0a7224 */ /* 0x000fe200078e0010 */
[----:B------:R-:W-:-:S02]  /*0530*/  LEA.HI.X R15, R12, c[0x0][0x234], R15, 0x1, P1 ;  /* 0x00008d000c0f7a11 */ /* 0x000fc400008f0c0f */
[C---:B------:R-:W-:Y:S02]  /*0540*/  SHF.L.U64.HI R8, R9.reuse, 0x3, R8 ;  /* 0x0000000309087819 */ /* 0x040fe40000010208 */
[----:B------:R-:W-:Y:S02]  /*0550*/  MOV R12, R11 ;  /* 0x0000000b000c7202 */ /* 0x000fe40000000f00 */
[----:B------:R-:W-:Y:S02]  /*0560*/  MOV R7, RZ ;  /* 0x000000ff00077202 */ /* 0x000fe40000000f00 */
[----:B------:R-:W-:Y:S02]  /*0570*/  SHF.L.U32 R9, R9, 0x3, RZ ;  /* 0x0000000309097819 */ /* 0x000fe400000006ff */
[----:B-1----:R-:W-:Y:S02]  /*0580*/  MOV R11, R18 ;  /* 0x00000012000b7202 */ /* 0x002fe40000000f00 */
.L_x_5243:
[----:B------:R-:W-:Y:S01]  /*0590*/  BAR.SYNC.DEFER_BLOCKING 0x0 ;  /* 0x0000000000007b1d */ /* 0x000fe20000010000 */
[----:B0-----:R-:W-:-:S04]  /*05a0*/  IADD3 R16, P0, R12, R9, RZ ;  /* 0x000000090c107210 */ /* 0x001fc80007f1e0ff */
[----:B------:R-:W-:-:S06]  /*05b0*/  IADD3.X R17, R13, R8, RZ, P0, !PT ;  /* 0x000000080d117210 */ /* 0x000fcc00007fe4ff */
[----:B------:R-:W2:Y:S01]  /*05c0*/  LDG.E.64 R16, [R16.64] ;  /* 0x0000000410107981 */ /* 0x000ea2000c1e1b00 */
[----:B------:R-:W-:-:S04]  /*05d0*/  IADD3 R20, P0, R10, R9, RZ ;  /* 0x000000090a147210 */ /* 0x000fc80007f1e0ff */
[----:B------:R-:W-:-:S06]  /*05e0*/  IADD3.X R21, R11, R8, RZ, P0, !PT ;  /* 0x000000080b157210 */ /* 0x000fcc00007fe4ff */
[----:B-----5:R-:W5:Y:S01]  /*05f0*/  LDG.E.64 R20, [R20.64] ;  /* 0x0000000414147981 */ /* 0x020f62000c1e1b00 */
[----:B------:R-:W-:Y:S01]  /*0600*/  ULDC.U8 UR6, c[0x0][0x17e] ;  /* 0x00005f8000067ab9 */ /* 0x000fe20000000000 */
[----:B------:R-:W-:Y:S01]  /*0610*/  BSSY B0, `(.L_x_5230) ;  /* 0x0000035000007945 */ /* 0x000fe20003800000 */
[----:B--2---:R-:W-:Y:S01]  /*0620*/  IMAD.MOV.U32 R18, RZ, RZ, R16 ;  /* 0x000000ffff127224 */ /* 0x004fe200078e0010 */
        /* <DEDUP_REMOVED lines=22> */
[----:B------:R-:W-:-:S04]  /*0790*/  MOV R27, 0x3d39bf78 ;  /* 0x3d39bf78001b7802 */ /* 0x000fc80000000f00 */
        /* <DEDUP_REMOVED lines=28> */
.L_x_5231:
[----:B------:R-:W-:Y:S05]  /*0960*/  BSYNC B0 ;  /* 0x0000000000007941 */ /* 0x000fea0003800000 */
.L_x_5230:
[----:B------:R-:W-:Y:S01]  /*0970*/  BSSY B0, `(.L_x_5232) ;  /* 0x0000021000007945 */ /* 0x000fe20003800000 */
        /* <DEDUP_REMOVED lines=15> */
[----:B------:R-:W-:-:S04]  /*0a70*/  FFMA.FTZ R24, R17, R24, -0.13229703903198242188 ;  /* 0xbe0778e011187423 */ /* 0x000fc80000010018 */
[----:B------:R-:W-:-:S04]  /*0a80*/  FFMA.FTZ R24, R17, R24, 0.14491446316242218018 ;  /* 0x3e14647511187423 */ /* 0x000fc80000010018 */
[----:B------:R-:W-:-:S04]  /*0a90*/  FFMA.FTZ R24, R17, R24, -0.16641564667224884033 ;  /* 0xbe2a68dd11187423 */ /* 0x000fc80000010018 */
[----:B------:R-:W-:-:S04]  /*0aa0*/  FFMA.FTZ R24, R17, R24, 0.19988867640495300293 ;  /* 0x3e4caf9e11187423 */ /* 0x000fc80000010018 */
[----:B------:R-:W-:-:S04]  /*0ab0*/  FFMA.FTZ R24, R17, R24, -0.25000196695327758789 ;  /* 0xbe80004211187423 */ /* 0x000fc80000010018 */
[----:B------:R-:W-:-:S04]  /*0ac0*/  FFMA.FTZ R24, R17, R24, 0.33333510160446166992 ;  /* 0x3eaaaae611187423 */ /* 0x000fc80000010018 */
[----:B------:R-:W-:-:S04]  /*0ad0*/  FFMA.FTZ R24, R17, R24, -0.5 ;  /* 0xbf00000011187423 */ /* 0x000fc80000010018 */
[----:B------:R-:W-:Y:S02]  /*0ae0*/  FMUL.FTZ R26, R17, R24 ;  /* 0x00000018111a7220 */ /* 0x000fe40000410000 */
[----:B0-----:R-:W-:Y:S02]  /*0af0*/  FMUL.FTZ R24, R23, 1.1920928955078125e-07 ;  /* 0x3400000017187820 */ /* 0x001fe40000410000 */
        /* <DEDUP_REMOVED lines=8> */
.L_x_5233:
[----:B------:R-:W-:Y:S05]  /*0b80*/  BSYNC B0 ;  /* 0x0000000000007941 */ /* 0x000fea0003800000 */
.L_x_5232:
[----:B------:R-:W-:Y:S01]  /*0b90*/  BSSY B0, `(.L_x_5234) ;  /* 0x0000021000007945 */ /* 0x000fe20003800000 */
[----:B------:R-:W-:Y:S05]  /*0ba0*/  @P3 BRA `(.L_x_5235) ;  /* 0x000001f000003947 */ /* 0x000fea0003800000 */
[----:B------:R-:W-:Y:S01]  /*0bb0*/  FMUL.FTZ R22, R18, 1.4426950216293334961 ;  /* 0x3fb8aa3b12167820 */ /* 0x000fe20000410000 */
[----:B------:R-:W-:Y:S01]  /*0bc0*/  HFMA2.MMA R27, -RZ, RZ, 1.3056640625, -1.8671875 ;  /* 0x3d39bf78ff1b7435 */ /* 0x000fe200000001ff */
[----:B------:R-:W-:-:S04]  /*0bd0*/  IMAD.MOV.U32 R25, RZ, RZ, 0x3e800000 ;  /* 0x3e800000ff197424 */ /* 0x000fc800078e00ff */
        /* <DEDUP_REMOVED lines=28> */
.L_x_5235:
[----:B------:R-:W-:Y:S05]  /*0da0*/  BSYNC B0 ;  /* 0x0000000000007941 */ /* 0x000fea0003800000 */
.L_x_5234:
[----:B------:R-:W-:Y:S01]  /*0db0*/  BSSY B0, `(.L_x_5236) ;  /* 0x0000021000007945 */ /* 0x000fe20003800000 */
[----:B------:R-:W-:Y:S05]  /*0dc0*/  @P2 BRA `(.L_x_5237) ;  /* 0x000001f000002947 */ /* 0x000fea0003800000 */
[----:B------:R-:W-:Y:S01]  /*0dd0*/  FMUL.FTZ R22, R19, 1.4426950216293334961 ;  /* 0x3fb8aa3b13167820 */ /* 0x000fe20000410000 */
[----:B------:R-:W-:Y:S01]  /*0de0*/  MOV R25, 0x3e800000 ;  /* 0x3e80000000197802 */ /* 0x000fe20000000f00 */
[----:B------:R-:W-:-:S04]  /*0df0*/  HFMA2.MMA R26, -RZ, RZ, 1.3056640625, -1.8671875 ;  /* 0x3d39bf78ff1a7435 */ /* 0x000fc800000001ff */
        /* <DEDUP_REMOVED lines=28> */
.L_x_5237:
[----:B------:R-:W-:Y:S05]  /*0fc0*/  BSYNC B0 ;  /* 0x0000000000007941 */ /* 0x000fea0003800000 */
.L_x_5236:
        /* <DEDUP_REMOVED lines=19> */
[----:B------:R-:W0:Y:S01]  /*1100*/  S2R R35, SR_TID.X ;  /* 0x0000000000237919 */ /* 0x000e220000002100 */
[----:B------:R-:W-:Y:S02]  /*1110*/  FMUL.FTZ R36, R20, R19 ;  /* 0x0000001314247220 */ /* 0x000fe40000410000 */
[----:B------:R-:W-:Y:S01]  /*1120*/  IMAD.MOV.U32 R38, RZ, RZ, RZ ;  /* 0x000000ffff267224 */ /* 0x000fe200078e00ff */
[----:B0-----:R-:W-:-:S04]  /*1130*/  LOP3.LUT P0, RZ, R35, 0x1f, RZ, 0xc0, !PT ;  /* 0x0000001f23ff7812 */ /* 0x001fc8000780c0ff */
[----:B------:R-:W-:Y:S02]  /*1140*/  ISETP.EQ.OR P0, PT, R7, RZ, P0 ;  /* 0x000000ff0700720c */ /* 0x000fe40000702670 */
.L_x_5241:
        /* <DEDUP_REMOVED lines=13> */
[----:B------:R-:W-:Y:S02]  /*1220*/  IMAD R40, R2, c[0x0][0x198], RZ ;  /* 0x0000660002287a24 */ /* 0x000fe400078e02ff */
[----:B------:R-:W-:-:S04]  /*1230*/  IMAD.WIDE.U32 R20, R38, c[0x0][0x1c0], RZ ;  /* 0x0000700026147a25 */ /* 0x000fc800078e00ff */
[----:B------:R-:W-:Y:S02]  /*1240*/  IMAD R23, R38, c[0x0][0x1c4], R23 ;  /* 0x0000710026177a24 */ /* 0x000fe400078e0217 */
[C---:B------:R-:W-:Y:S01]  /*1250*/  IMAD R37, R3.reuse, c[0x0][0x19c], R40 ;  /* 0x0000670003257a24 */ /* 0x040fe200078e0228 */
[----:B------:R-:W-:Y:S01]  /*1260*/  LEA R40, P1, R20, R14, 0x1 ;  /* 0x0000000e14287211 */ /* 0x000fe200078208ff */
[----:B------:R-:W-:Y:S01]  /*1270*/  IMAD.WIDE.U32 R24, R3, c[0x0][0x198], RZ ;  /* 0x0000660003187a25 */ /* 0x000fe200078e00ff */
[----:B------:R-:W-:-:S03]  /*1280*/  IADD3 R21, R21, R23, RZ ;  /* 0x0000001715157210 */ /* 0x000fc60007ffe0ff */
[----:B------:R-:W-:Y:S01]  /*1290*/  IMAD R23, R22, c[0x0][0x1a0], RZ ;  /* 0x0000680016177a24 */ /* 0x000fe200078e02ff */
[----:B------:R-:W-:Y:S02]  /*12a0*/  LEA.HI.X R21, R20, R15, R21, 0x1, P1 ;  /* 0x0000000f14157211 */ /* 0x000fe400008f0c15 */
[----:B------:R-:W-:Y:S01]  /*12b0*/  IADD3 R20, P1, R40, R9, RZ ;  /* 0x0000000928147210 */ /* 0x000fe20007f3e0ff */
[----:B------:R-:W-:Y:S01]  /*12c0*/  IMAD R23, R38, c[0x0][0x1a4], R23 ;  /* 0x0000690026177a24 */ /* 0x000fe200078e0217 */
[----:B------:R-:W-:Y:S02]  /*12d0*/  IADD3 R25, R25, R37, RZ ;  /* 0x0000002519197210 */ /* 0x000fe40007ffe0ff */
[----:B------:R-:W-:-:S03]  /*12e0*/  IADD3.X R21, R21, R8, RZ, P1, !PT ;  /* 0x0000000815157210 */ /* 0x000fc60000ffe4ff */
[----:B------:R-:W-:-:S03]  /*12f0*/  IMAD.WIDE.U32 R24, R38, c[0x0][0x1a0], R24 ;  /* 0x0000680026187a25 */ /* 0x000fc600078e0018 */
[----:B------:R-:W3:Y:S01]  /*1300*/  LDG.E.64 R20, [R20.64] ;  /* 0x0000000414147981 */ /* 0x000ee2000c1e1b00 */
[----:B------:R-:W-:Y:S01]  /*1310*/  IMAD.IADD R23, R25, 0x1, R23 ;  /* 0x0000000119177824 */ /* 0x000fe200078e0217 */
[----:B------:R-:W-:-:S04]  /*1320*/  LEA R22, P1, R24, c[0x0][0x228], 0x2 ;  /* 0x00008a0018167a11 */ /* 0x000fc800078210ff */
[----:B------:R-:W-:-:S05]  /*1330*/  LEA.HI.X R23, R24, c[0x0][0x22c], R23, 0x2, P1 ;  /* 0x00008b0018177a11 */ /* 0x000fca00008f1417 */
[----:B------:R0:W5:Y:S01]  /*1340*/  LDG.E R37, [R22.64] ;  /* 0x0000000416257981 */ /* 0x000162000c1e1900 */
[C---:B------:R-:W-:Y:S01]  /*1350*/  ISETP.GE.AND P1, PT, R6.reuse, 0x1, PT ;  /* 0x000000010600780c */ /* 0x040fe20003f26270 */
[----:B------:R-:W-:Y:S01]  /*1360*/  BSSY B0, `(.L_x_5239) ;  /* 0x0000046000007945 */ /* 0x000fe20003800000 */
[C---:B------:R-:W-:Y:S02]  /*1370*/  ISETP.GE.AND P2, PT, R6.reuse, 0x10, PT ;  /* 0x000000100600780c */ /* 0x040fe40003f46270 */
[----:B------:R-:W-:Y:S01]  /*1380*/  ISETP.NE.AND P3, PT, R6, 0x1f, PT ;  /* 0x0000001f0600780c */ /* 0x000fe20003f65270 */
[----:B--2---:R-:W-:-:S04]  /*1390*/  FMUL.FTZ R26, R26, 1.4426950216293334961 ;  /* 0x3fb8aa3b1a1a7820 */ /* 0x004fc80000410000 */
[C---:B------:R-:W-:Y:S02]  /*13a0*/  FMUL.FTZ R40, R26.reuse, R17 ;  /* 0x000000111a287220 */ /* 0x040fe40000410000 */
[C---:B------:R-:W-:Y:S02]  /*13b0*/  FMUL.FTZ R39, R26.reuse, R16 ;  /* 0x000000101a277220 */ /* 0x040fe40000410000 */
[C---:B------:R-:W-:Y:S02]  /*13c0*/  FMUL.FTZ R41, R26.reuse, R18 ;  /* 0x000000121a297220 */ /* 0x040fe40000410000 */
[----:B------:R-:W1:Y:S01]  /*13d0*/  MUFU.EX2 R40, R40 ;  /* 0x0000002800287308 */ /* 0x000e620000000800 */
[----:B------:R-:W-:-:S07]  /*13e0*/  FMUL.FTZ R43, R26, R19 ;  /* 0x000000131a2b7220 */ /* 0x000fce0000410000 */
[----:B------:R-:W0:Y:S08]  /*13f0*/  MUFU.EX2 R39, R39 ;  /* 0x0000002700277308 */ /* 0x000e300000000800 */
[----:B------:R-:W2:Y:S01]  /*1400*/  MUFU.EX2 R41, R41 ;  /* 0x0000002900297308 */ /* 0x000ea20000000800 */
[----:B-1----:R-:W-:-:S07]  /*1410*/  FFMA.FTZ R24, R32, R40, R33 ;  /* 0x0000002820187223 */ /* 0x002fce0000010021 */
[----:B------:R-:W1:Y:S01]  /*1420*/  MUFU.EX2 R43, R43 ;  /* 0x0000002b002b7308 */ /* 0x000e620000000800 */
[----:B0-----:R-:W-:Y:S02]  /*1430*/  FMUL.FTZ R22, R39, R40 ;  /* 0x0000002827167220 */ /* 0x001fe40000410000 */
[C---:B--2---:R-:W-:Y:S02]  /*1440*/  FFMA.FTZ R24, R41.reuse, R24, R34 ;  /* 0x0000001829187223 */ /* 0x044fe40000010022 */
        /* <DEDUP_REMOVED lines=19> */
[----:B------:R-:W-:Y:S01]  /*1580*/  ISETP.GE.AND P1, PT, R6, 0x8, PT ;  /* 0x000000080600780c */ /* 0x000fe20003f26270 */
[----:B------:R-:W-:Y:S02]  /*1590*/  HFMA2.MMA R25, -RZ, RZ, 0, 0 ;  /* 0x00000000ff197435 */ /* 0x000fe400000001ff */
[----:B------:R-:W1:Y:S08]  /*15a0*/  SHFL.UP PT, R27, R22, 0x8, RZ ;  /* 0x05000000161b7989 */ /* 0x000e7000000e00ff */
[----:B------:R-:W-:Y:S02]  /*15b0*/  @!P0 LDS.64 R24, [R38.X8+0x130] ;  /* 0x0001300026188984 */ /* 0x000fe40000008a00 */
[----:B0-----:R-:W-:-:S02]  /*15c0*/  @P1 FFMA.FTZ R23, R22, R26, R23 ;  /* 0x0000001a16171223 */ /* 0x001fc40000010017 */
[----:B-1----:R-:W-:-:S03]  /*15d0*/  @P1 FMUL.FTZ R22, R22, R27 ;  /* 0x0000001b16161220 */ /* 0x002fc60000410000 */
[----:B------:R-:W0:Y:S01]  /*15e0*/  SHFL.UP PT, R26, R23, 0x10, RZ ;  /* 0x06000000171a7989 */ /* 0x000e2200000e00ff */
[----:B------:R-:W-:-:S03]  /*15f0*/  ISETP.NE.AND P1, PT, R6, RZ, PT ;  /* 0x000000ff0600720c */ /* 0x000fc60003f25270 */
[----:B------:R-:W1:Y:S01]  /*1600*/  SHFL.UP PT, R27, R22, 0x10, RZ ;  /* 0x06000000161b7989 */ /* 0x000e6200000e00ff */
[C---:B0-----:R-:W-:Y:S02]  /*1610*/  @P2 FFMA.FTZ R23, R22.reuse, R26, R23 ;  /* 0x0000001a16172223 */ /* 0x041fe40000010017 */
[----:B-1----:R-:W-:Y:S01]  /*1620*/  @P2 FMUL.FTZ R22, R22, R27 ;  /* 0x0000001b16162220 */ /* 0x002fe20000410000 */
[----:B------:R-:W-:-:S04]  /*1630*/  ISETP.NE.AND P2, PT, R35, RZ, PT ;  /* 0x000000ff2300720c */ /* 0x000fc80003f45270 */
[----:B------:R-:W-:Y:S04]  /*1640*/  @!P3 STS.64 [0x110], R22 ;  /* 0x00011016ff00b388 */ /* 0x000fe80000000a00 */
[----:B------:R-:W-:Y:S01]  /*1650*/  BAR.SYNC.DEFER_BLOCKING 0x0 ;  /* 0x0000000000007b1d */ /* 0x000fe20000010000 */
[----:B------:R-:W-:-:S05]  /*1660*/  ISETP.NE.AND P3, PT, R35, RZ, PT ;  /* 0x000000ff2300720c */ /* 0x000fca0003f65270 */
[----:B------:R-:W0:Y:S04]  /*1670*/  SHFL.UP PT, R23, R23, 0x1, RZ ;  /* 0x0420000017177989 */ /* 0x000e2800000e00ff */
[----:B------:R-:W1:Y:S04]  /*1680*/  SHFL.UP PT, R22, R22, 0x1, RZ ;  /* 0x0420000016167989 */ /* 0x000e6800000e00ff */
[----:B------:R-:W-:Y:S04]  /*1690*/  @!P1 STS.64 [0x120], R24 ;  /* 0x00012018ff009388 */ /* 0x000fe80000000a00 */
[----:B------:R-:W2:Y:S01]  /*16a0*/  LDS.64 R26, [0x110] ;  /* 0x00011000ff1a7984 */ /* 0x000ea20000000a00 */
[----:B0-----:R-:W-:-:S03]  /*16b0*/  @!P1 MOV R23, R25 ;  /* 0x0000001900179202 */ /* 0x001fc60000000f00 */
[----:B------:R-:W-:Y:S01]  /*16c0*/  BAR.SYNC.DEFER_BLOCKING 0x0 ;  /* 0x0000000000007b1d */ /* 0x000fe20000010000 */
[----:B-1----:R-:W-:-:S05]  /*16d0*/  @!P1 MOV R22, R24 ;  /* 0x0000001800169202 */ /* 0x002fca0000000f00 */
[----:B------:R-:W0:Y:S01]  /*16e0*/  LDS R42, [0x124] ;  /* 0x00012400ff2a7984 */ /* 0x000e220000000800 */
[C---:B--2---:R-:W-:Y:S02]  /*16f0*/  FFMA.FTZ R27, R26.reuse, R25, R27 ;  /* 0x000000191a1b7223 */ /* 0x044fe4000001001b */
[----:B------:R-:W-:Y:S02]  /*1700*/  FMUL.FTZ R26, R26, R24 ;  /* 0x000000181a1a7220 */ /* 0x000fe40000410000 */
[----:B0-----:R-:W-:Y:S01]  /*1710*/  @P2 FFMA.FTZ R23, R42, R22, R23 ;  /* 0x000000162a172223 */ /* 0x001fe20000010017 */
[----:B---3--:R-:W-:Y:S01]  /*1720*/  PRMT R22, RZ, 0x5410, R20 ;  /* 0x00005410ff167816 */ /* 0x008fe20000000014 */
        /* <DEDUP_REMOVED lines=9> */
.L_x_5240:
[----:B------:R-:W-:Y:S05]  /*17c0*/  BSYNC B0 ;  /* 0x0000000000007941 */ /* 0x000fea0003800000 */
.L_x_5239:
[----:B0-----:R-:W-:Y:S01]  /*17d0*/  IADD3 R38, R38, 0x1, RZ ;  /* 0x0000000126267810 */ /* 0x001fe20007ffe0ff */
[----:B------:R-:W-:Y:S01]  /*17e0*/  FFMA.FTZ R23, R39, R23, R32 ;  /* 0x0000001727177223 */ /* 0x000fe20000010020 */
[----:B------:R-:W-:Y:S01]  /*17f0*/  PRMT R24, RZ, 0x5410, R21 ;  /* 0x00005410ff187816 */ /* 0x000fe20000000015 */
[----:B-----5:R-:W-:Y:S01]  /*1800*/  FMUL.FTZ R22, R22, R37 ;  /* 0x0000002516167220 */ /* 0x020fe20000410000 */
[----:B------:R-:W-:Y:S01]  /*1810*/  ISETP.GE.AND P1, PT, R38, c[0x0][0x16c], PT ;  /* 0x00005b0026007a0c */ /* 0x000fe20003f26270 */
[----:B------:R-:W-:Y:S01]  /*1820*/  FFMA.FTZ R40, R40, R23, R33 ;  /* 0x0000001728287223 */ /* 0x000fe20000010021 */
[----:B------:R-:W-:Y:S01]  /*1830*/  PRMT R20, RZ, 0x7610, R20 ;  /* 0x00007610ff147816 */ /* 0x000fe20000000014 */
[----:B------:R-:W-:Y:S01]  /*1840*/  FFMA.FTZ R28, R23, R22, R28 ;  /* 0x00000016171c7223 */ /* 0x000fe2000001001c */
[----:B------:R-:W-:Y:S01]  /*1850*/  PRMT R26, RZ, 0x7610, R21 ;  /* 0x00007610ff1a7816 */ /* 0x000fe20000000015 */
[----:B------:R-:W-:Y:S02]  /*1860*/  FFMA.FTZ R41, R41, R40, R34 ;  /* 0x0000002829297223 */ /* 0x000fe40000010022 */
[----:B------:R-:W-:-:S02]  /*1870*/  FMUL.FTZ R21, R24, R37 ;  /* 0x0000002518157220 */ /* 0x000fc40000410000 */
[-C--:B------:R-:W-:Y:S02]  /*1880*/  FMUL.FTZ R20, R20, R37.reuse ;  /* 0x0000002514147220 */ /* 0x080fe40000410000 */
[----:B------:R-:W-:Y:S02]  /*1890*/  FMUL.FTZ R24, R26, R37 ;  /* 0x000000251a187220 */ /* 0x000fe40000410000 */
[----:B------:R-:W-:Y:S02]  /*18a0*/  FFMA.FTZ R43, R43, R41, R36 ;  /* 0x000000292b2b7223 */ /* 0x000fe40000010024 */
[----:B------:R-:W-:Y:S02]  /*18b0*/  FFMA.FTZ R29, R40, R20, R29 ;  /* 0x00000014281d7223 */ /* 0x000fe4000001001d */
[----:B------:R-:W-:Y:S02]  /*18c0*/  FFMA.FTZ R30, R41, R21, R30 ;  /* 0x00000015291e7223 */ /* 0x000fe4000001001e */
[----:B------:R-:W-:Y:S01]  /*18d0*/  FFMA.FTZ R31, R43, R24, R31 ;  /* 0x000000182b1f7223 */ /* 0x000fe2000001001f */
[----:B------:R-:W-:Y:S05]  /*18e0*/  @!P1 BRA `(.L_x_5241) ;  /* 0xfffff86000009947 */ /* 0x000fea000383ffff */
.L_x_5238:
[----:B------:R-:W-:Y:S01]  /*18f0*/  SHF.L.U32 R16, R7, 0x7, RZ ;  /* 0x0000000707107819 */ /* 0x000fe200000006ff */
[----:B------:R-:W-:Y:S01]  /*1900*/  IMAD R19, R5, c[0x0][0x200], RZ ;  /* 0x0000800005137a24 */ /* 0x000fe200078e02ff */
[----:B------:R-:W-:Y:S01]  /*1910*/  BAR.SYNC.DEFER_BLOCKING 0x0 ;  /* 0x0000000000007b1d */ /* 0x000fe20000010000 */
[----:B------:R-:W-:Y:S01]  /*1920*/  IMAD R18, R2, c[0x0][0x208], RZ ;  /* 0x0000820002127a24 */ /* 0x000fe200078e02ff */
[----:B------:R-:W-:Y:S01]  /*1930*/  SHF.R.S32.HI R17, RZ, 0x1f, R16 ;  /* 0x0000001fff117819 */ /* 0x000fe20000011410 */
[----:B------:R-:W-:Y:S01]  /*1940*/  IMAD R19, R4, c[0x0][0x204], R19 ;  /* 0x0000810004137a24 */ /* 0x000fe200078e0213 */
[----:B------:R-:W-:-:S02]  /*1950*/  F2FP.BF16.PACK_AB R28, R29, R28 ;  /* 0x0000001c1d1c723e */ /* 0x000fc400000010ff */
[----:B------:R-:W-:Y:S01]  /*1960*/  F2FP.BF16.PACK_AB R29, R31, R30 ;  /* 0x0000001e1f1d723e */ /* 0x000fe200000010ff */
[----:B------:R-:W-:Y:S01]  /*1970*/  IMAD.WIDE.U32 R16, R4, c[0x0][0x200], R16 ;  /* 0x0000800004107a25 */ /* 0x000fe200078e0010 */
[----:B------:R-:W-:Y:S02]  /*1980*/  IADD3 R7, R7, 0x1, RZ ;  /* 0x0000000107077810 */ /* 0x000fe40007ffe0ff */
[----:B------:R-:W-:Y:S01]  /*1990*/  IADD3 R14, P1, R14, 0x100, RZ ;  /* 0x000001000e0e7810 */ /* 0x000fe20007f3e0ff */
[----:B------:R-:W-:Y:S01]  /*19a0*/  IMAD.IADD R17, R17, 0x1, R19 ;  /* 0x0000000111117824 */ /* 0x000fe200078e0213 */
[----:B------:R-:W-:Y:S01]  /*19b0*/  IADD3 R10, P2, R10, 0x100, RZ ;  /* 0x000001000a0a7810 */ /* 0x000fe20007f5e0ff */
[C---:B------:R-:W-:Y:S01]  /*19c0*/  IMAD R19, R3.reuse, c[0x0][0x20c], R18 ;  /* 0x0000830003137a24 */ /* 0x040fe200078e0212 */
[----:B------:R-:W-:Y:S01]  /*19d0*/  IADD3 R12, P3, R12, 0x100, RZ ;  /* 0x000001000c0c7810 */ /* 0x000fe20007f7e0ff */
[----:B------:R-:W-:Y:S01]  /*19e0*/  IMAD.WIDE.U32 R16, R3, c[0x0][0x208], R16 ;  /* 0x0000820003107a25 */ /* 0x000fe200078e0010 */
[----:B------:R-:W-:-:S02]  /*19f0*/  IADD3.X R15, RZ, R15, RZ, P1, !PT ;  /* 0x0000000fff0f7210 */ /* 0x000fc40000ffe4ff */
[----:B------:R-:W-:Y:S02]  /*1a00*/  IADD3.X R11, RZ, R11, RZ, P2, !PT ;  /* 0x0000000bff0b7210 */ /* 0x000fe400017fe4ff */
[----:B------:R-:W-:Y:S02]  /*1a10*/  IADD3 R17, R17, R19, RZ ;  /* 0x0000001311117210 */ /* 0x000fe40007ffe0ff */
[C---:B------:R-:W-:Y:S02]  /*1a20*/  LEA R18, P0, R16.reuse, c[0x0][0x258], 0x1 ;  /* 0x0000960010127a11 */ /* 0x040fe400078008ff */
[----:B------:R-:W-:Y:S02]  /*1a30*/  IADD3.X R13, RZ, R13, RZ, P3, !PT ;  /* 0x0000000dff0d7210 */ /* 0x000fe40001ffe4ff */
[----:B------:R-:W-:Y:S02]  /*1a40*/  LEA.HI.X R17, R16, c[0x0][0x25c], R17, 0x1, P0 ;  /* 0x0000970010117a11 */ /* 0x000fe400000f0c11 */
[----:B------:R-:W-:-:S04]  /*1a50*/  IADD3 R16, P0, R18, R9, RZ ;  /* 0x0000000912107210 */ /* 0x000fc80007f1e0ff */
[----:B------:R-:W-:Y:S02]  /*1a60*/  IADD3.X R17, R17, R8, RZ, P0, !PT ;  /* 0x0000000811117210 */ /* 0x000fe400007fe4ff */
[----:B------:R-:W-:-:S03]  /*1a70*/  ISETP.GE.AND P0, PT, R7, c[0x0][0x174], PT ;  /* 0x00005d0007007a0c */ /* 0x000fc60003f06270 */
[----:B------:R0:W-:Y:S10]  /*1a80*/  STG.E.64 [R16.64], R28 ;  /* 0x0000001c10007986 */ /* 0x0001f4000c101b04 */
[----:B------:R-:W-:Y:S01]  /*1a90*/  @P0 CALL.REL.NOINC `(.L_x_5242) ;  /* 0x0000001000000944 */ /* 0x000fe20003c00000 */
[----:B------:R-:W-:Y:S05]  /*1aa0*/  BRA `(.L_x_5243) ;  /* 0xffffeae000007947 */ /* 0x000fea000383ffff */
.L_x_5242:
[----:B------:R-:W-:Y:S05]  /*1ab0*/  EXIT ;  /* 0x000000000000794d */ /* 0x000fea0003800000 */
.L_x_5244:
        /* <DEDUP_REMOVED lines=12> */
.L_x_5474:


//--------------------- .text._Z25selective_scan_fwd_kernelI32Selective_Scan_fwd_kernel_traitsILi32ELi4ELi1ELb1ELb0ELb1ELb1EN3c108BFloat16EfEEv13SSMParamsBase --------------------------
	.section	.text._Z25selective_scan_fwd_kernelI32Selective_Scan_fwd_kernel_traitsILi32ELi4ELi1ELb1ELb0ELb1ELb1EN3c108BFloat16EfEEv13SSMParamsBase,"ax",@progbits
	.sectioninfo	@"SHI_REGISTERS=50"
	.align	128
        .global         _Z25selective_scan_fwd_kernelI32Selective_Scan_fwd_kernel_traitsILi32ELi4ELi1ELb1ELb0ELb1ELb1EN3c108BFloat16EfEEv13SSMParamsBase
        .type           _Z25selective_scan_fwd_kernelI32Selective_Scan_fwd_kernel_traitsILi32ELi4ELi1ELb1ELb0ELb1ELb1EN3c108BFloat16EfEEv13SSMParamsBase,@function
        .size           _Z25selective_scan_fwd_kernelI32Selective_Scan_fwd_kernel_traitsILi32ELi4ELi1ELb1ELb0ELb1ELb1EN3c108BFloat16EfEEv13SSMParamsBase,(.L_x_5475 - _Z25selective_scan_fwd_kernelI32Selective_Scan_fwd_kernel_traitsILi32ELi4ELi1ELb1ELb0ELb1ELb1EN3c108BFloat16EfEEv13SSMParamsBase)
        .other          _Z25selective_scan_fwd_kernelI32Selective_Scan_fwd_kernel_traitsILi32ELi4ELi1ELb1ELb0ELb1ELb1EN3c108BFloat16EfEEv13SSMParamsBase,@"STO_CUDA_ENTRY STV_DEFAULT"
_Z25selective_scan_fwd_kernelI32Selective_Scan_fwd_kernel_traitsILi32ELi4ELi1ELb1ELb0ELb1ELb1EN3c108BFloat16EfEEv13SSMParamsBase:
.text._Z25selective_scan_fwd_kernelI32Selective_Scan_fwd_kernel_traitsILi32ELi4ELi1ELb1ELb0ELb1ELb1EN3c108BFloat16EfEEv13SSMParamsBase:
        /* <DEDUP_REMOVED lines=40> */
[----:B------:R-:W-:Y:S02]  /*0280*/  IMAD R11, R5, c[0x0][0x1b0], RZ ;  /* 0x00006c00050b7a24 */ /* 0x000fe400078e02ff */
[----:B------:R-:W-:Y:S01]  /*0290*/  IMAD.IADD R13, R7, 0x1, R9 ;  /* 0x00000001070d7824 */ /* 0x000fe200078e0209 */
[----:B------:R-:W-:Y:S01]  /*02a0*/  ISETP.GE.AND P3, PT, R8, RZ, PT ;  /* 0x000000ff0800720c */ /* 0x000fe20003f66270 */
[----:B------:R-:W-:Y:S01]  /*02b0*/  IMAD.WIDE.U32 R8, R4, c[0x0][0x1b0], RZ ;  /* 0x00006c0004087a25 */ /* 0x000fe200078e00ff */
[----:B------:R-:W-:-:S03]  /*02c0*/  @!P2 IADD3 R14, R14, 0x1, RZ ;  /* 0x000000010e0ea810 */ /* 0x000fc60007ffe0ff */
[----:B------:R-:W-:Y:S02]  /*02d0*/  IMAD R7, R5, c[0x0][0x1e0], RZ ;  /* 0x0000780005077a24 */ /* 0x000fe400078e02ff */
[C---:B------:R-:W-:Y:S01]  /*02e0*/  IMAD R15, R4.reuse, c[0x0][0x1b4], R11 ;  /* 0x00006d00040f7a24 */ /* 0x040fe200078e020b */
[----:B------:R-:W-:Y:S01]  /*02f0*/  MOV R12, R6 ;  /* 0x00000006000c7202 */ /* 0x000fe20000000f00 */
[C---:B------:R-:W-:Y:S01]  /*0300*/  IMAD R17, R4.reuse, c[0x0][0x1e4], R7 ;  /* 0x0000790004117a24 */ /* 0x040fe200078e0207 */
[----:B------:R-:W-:Y:S01]  /*0310*/  ISETP.NE.AND P1, PT, RZ, c[0x0][0x178], PT ;  /* 0x00005e00ff007a0c */ /* 0x000fe20003f25270 */
[----:B------:R-:W-:Y:S01]  /*0320*/  IMAD.WIDE.U32 R10, R4, c[0x0][0x1e0], RZ ;  /* 0x00007800040a7a25 */ /* 0x000fe200078e00ff */
[----:B------:R-:W-:Y:S02]  /*0330*/  @P0 IADD3 R14, R14, 0x1, RZ ;  /* 0x000000010e0e0810 */ /* 0x000fe40007ffe0ff */
[----:B------:R-:W-:Y:S01]  /*0340*/  IADD3 R7, R9, R15, RZ ;  /* 0x0000000f09077210 */ /* 0x000fe20007ffe0ff */
[----:B------:R-:W-:Y:S01]  /*0350*/  IMAD R6, R2, c[0x0][0x1d8], RZ ;  /* 0x0000760002067a24 */ /* 0x000fe200078e02ff */
[----:B------:R-:W-:Y:S07]  /*0360*/  @!P4 EXIT ;  /* 0x000000000000c94d */ /* 0x000fee0003800000 */
[C---:B------:R-:W-:Y:S01]  /*0370*/  IMAD R15, R3.reuse, c[0x0][0x1dc], R6 ;  /* 0x00007700030f7a24 */ /* 0x040fe200078e0206 */
[----:B------:R-:W0:Y:S01]  /*0380*/  S2R R9, SR_TID.X ;  /* 0x0000000000097919 */ /* 0x000e220000002100 */
[----:B------:R-:W-:Y:S01]  /*0390*/  IMAD.WIDE.U32 R12, R3, c[0x0][0x1d8], R12 ;  /* 0x00007600030c7a25 */ /* 0x000fe200078e000c */
[----:B------:R-:W-:-:S02]  /*03a0*/  @!P3 IADD3 R14, -R14, RZ, RZ ;  /* 0x000000ff0e0eb210 */ /* 0x000fc40007ffe1ff */
[----:B------:R-:W-:Y:S01]  /*03b0*/  @!P1 LOP3.LUT R14, RZ, c[0x0][0x178], RZ, 0x33, !PT ;  /* 0x00005e00ff0e9a12 */ /* 0x000fe200078e33ff */
[----:B------:R-:W-:Y:S01]  /*03c0*/  IMAD R18, R2, c[0x0][0x1e8], RZ ;  /* 0x00007a0002127a24 */ /* 0x000fe200078e02ff */
[----:B------:R-:W-:Y:S02]  /*03d0*/  MOV R6, R8 ;  /* 0x0000000800067202 */ /* 0x000fe40000000f00 */
[----:B------:R-:W-:Y:S02]  /*03e0*/  IADD3 R13, R13, R15, RZ ;  /* 0x0000000f0d0d7210 */ /* 0x000fe40007ffe0ff */
[C---:B------:R-:W-:Y:S02]  /*03f0*/  LEA R16, P0, R12.reuse, c[0x0][0x240], 0x1 ;  /* 0x000090000c107a11 */ /* 0x040fe400078008ff */
        /* <DEDUP_REMOVED lines=14> */
[----:B0-----:R-:W-:Y:S01]  /*04e0*/  SHF.R.S32.HI R8, RZ, 0x1f, R9 ;  /* 0x0000001fff087819 */ /* 0x001fe20000011409 */
[----:B------:R-:W-:Y:S01]  /*04f0*/  IMAD.IADD R15, R13, 0x1, R15 ;  /* 0x000000010d0f7824 */ /* 0x000fe200078e020f */
[----:B------:R-:W-:Y:S01]  /*0500*/  LEA.HI.X R13, R10, c[0x0][0x24c], R17, 0x1, P0 ;  /* 0x000093000a0d7a11 */ /* 0x000fe200000f0c11 */
[----:B------:R-:W-:Y:S01]  /*0510*/  IMAD R45, R45, c[0x0][0x16c], RZ ;  /* 0x00005b002d2d7a24 */ /* 0x000fe200078e02ff */
[----:B------:R-:W-:-:S02]  /*0520*/  SHF.L.U64.HI R8, R9, 0x3, R8 ;  /* 0x0000000309087819 */ /* 0x000fc40000010208 */
[----:B------:R-:W-:Y:S02]  /*0530*/  LEA.HI.X R15, R12, c[0x0][0x234], R15, 0x1, P1 ;  /* 0x00008d000c0f7a11 */ /* 0x000fe400008f0c0f */
[----:B------:R-:W-:Y:S02]  /*0540*/  MOV R12, R11 ;  /* 0x0000000b000c7202 */ /* 0x000fe40000000f00 */
[----:B------:R-:W-:Y:S02]  /*0550*/  MOV R7, RZ ;  /* 0x000000ff00077202 */ /* 0x000fe40000000f00 */
[----:B------:R-:W-:Y:S02]  /*0560*/  SHF.L.U32 R9, R9, 0x3, RZ ;  /* 0x0000000309097819 */ /* 0x000fe400000006ff */
[----:B------:R-:W-:Y:S02]  /*0570*/  MOV R10, R16 ;  /* 0x00000010000a7202 */ /* 0x000fe40000000f00 */
[----:B-1----:R-:W-:-:S02]  /*0580*/  MOV R11, R18 ;  /* 0x00000012000b7202 */ /* 0x002fc40000000f00 */
.L_x_5258:
        /* <DEDUP_REMOVED lines=61> */
.L_x_5246:
[----:B------:R-:W-:Y:S05]  /*0960*/  BSYNC B0 ;  /* 0x0000000000007941 */ /* 0x000fea0003800000 */
.L_x_5245:
        /* <DEDUP_REMOVED lines=33> */
.L_x_5248:
[----:B------:R-:W-:Y:S05]  /*0b80*/  BSYNC B0 ;  /* 0x0000000000007941 */ /* 0x000fea0003800000 */
.L_x_5247:
        /* <DEDUP_REMOVED lines=33> */
.L_x_5250:
[----:B------:R-:W-:Y:S05]  /*0da0*/  BSYNC B0 ;  /* 0x0000000000007941 */ /* 0x000fea0003800000 */
.L_x_5249:
        /* <DEDUP_REMOVED lines=33> */
.L_x_5252:
[----:B------:R-:W-:Y:S05]  /*0fc0*/  BSYNC B0 ;  /* 0x0000000000007941 */ /* 0x000fea0003800000 */
.L_x_5251:
        /* <DEDUP_REMOVED lines=19> */
[----:B------:R-:W0:Y:S01]  /*1100*/  S2R R35, SR_TID.X ;  /* 0x0000000000237919 */ /* 0x000e220000002100 */
[----:B------:R-:W-:Y:S01]  /*1110*/  HFMA2.MMA R38, -RZ, RZ, 0, 0 ;  /* 0x00000000ff267435 */ /* 0x000fe200000001ff */
[----:B------:R-:W-:Y:S01]  /*1120*/  FMUL.FTZ R36, R20, R19 ;  /* 0x0000001314247220 */ /* 0x000fe20000410000 */
[----:B0-----:R-:W-:-:S04]  /*1130*/  LOP3.LUT P0, RZ, R35, 0x1f, RZ, 0xc0, !PT ;  /* 0x0000001f23ff7812 */ /* 0x001fc8000780c0ff */
[----:B------:R-:W-:-:S03]  /*1140*/  ISETP.EQ.OR P0, PT, R7, RZ, P0 ;  /* 0x000000ff0700720c */ /* 0x000fc60000702670 */
.L_x_5256:
        /* <DEDUP_REMOVED lines=103> */
.L_x_5255:
[----:B------:R-:W-:Y:S05]  /*17c0*/  BSYNC B0 ;  /* 0x0000000000007941 */ /* 0x000fea0003800000 */
.L_x_5254:
        /* <DEDUP_REMOVED lines=18> */
.L_x_5253:
        /* <DEDUP_REMOVED lines=18> */
[----:B------:R-:W-:-:S03]  /*1a10*/  LEA R22, P0, R18, c[0x0][0x258], 0x1 ;  /* 0x0000960012167a11 */ /* 0x000fc600078008ff */
[----:B------:R-:W-:Y:S01]  /*1a20*/  IMAD.IADD R17, R17, 0x1, R25 ;  /* 0x0000000111117824 */ /* 0x000fe200078e0219 */
[----:B------:R-:W-:Y:S02]  /*1a30*/  LEA R24, P1, R16, c[0x0][0x268], 0x1 ;  /* 0x00009a0010187a11 */ /* 0x000fe400078208ff */
[----:B------:R-:W-:Y:S02]  /*1a40*/  LEA.HI.X R19, R18, c[0x0][0x25c], R19, 0x1, P0 ;  /* 0x0000970012137a11 */ /* 0x000fe400000f0c13 */
[----:B------:R-:W-:Y:S02]  /*1a50*/  LEA.HI.X R17, R16, c[0x0][0x26c], R17, 0x1, P1 ;  /* 0x00009b0010117a11 */ /* 0x000fe400008f0c11 */
[-C--:B------:R-:W-:Y:S02]  /*1a60*/  IADD3 R22, P0, R22, R9.reuse, RZ ;  /* 0x0000000916167210 */ /* 0x080fe40007f1e0ff */
[----:B------:R-:W-:Y:S02]  /*1a70*/  IADD3 R18, P1, R24, R9, RZ ;  /* 0x0000000918127210 */ /* 0x000fe40007f3e0ff */
[----:B------:R-:W-:-:S02]  /*1a80*/  IADD3.X R23, R19, R8, RZ, P0, !PT ;  /* 0x0000000813177210 */ /* 0x000fc400007fe4ff */
[----:B------:R-:W-:Y:S02]  /*1a90*/  IADD3.X R19, R17, R8, RZ, P1, !PT ;  /* 0x0000000811137210 */ /* 0x000fe40000ffe4ff */
[----:B------:R-:W-:Y:S02]  /*1aa0*/  F2FP.BF16.PACK_AB R16, R29, R28 ;  /* 0x0000001c1d10723e */ /* 0x000fe400000010ff */
[----:B------:R-:W-:-:S05]  /*1ab0*/  F2FP.BF16.PACK_AB R17, R31, R30 ;  /* 0x0000001e1f11723e */ /* 0x000fca00000010ff */
[----:B------:R0:W-:Y:S04]  /*1ac0*/  STG.E.64 [R22.64], R16 ;  /* 0x0000001016007986 */ /* 0x0001e8000c101b04 */
[----:B------:R-:W-:Y:S06]  /*1ad0*/  BAR.SYNC.DEFER_BLOCKING 0x0 ;  /* 0x0000000000007b1d */ /* 0x000fec0000010000 */
[----:B------:R-:W2:Y:S01]  /*1ae0*/  LDG.E.64 R18, [R18.64] ;  /* 0x0000000412127981 */ /* 0x000ea2000c1e1b00 */
[----:B------:R-:W-:Y:S01]  /*1af0*/  IMAD R33, R5, c[0x0][0x210], RZ ;  /* 0x0000840005217a24 */ /* 0x000fe200078e02ff */
[----:B------:R-:W-:Y:S01]  /*1b00*/  IADD3 R7, R7, 0x1, RZ ;  /* 0x0000000107077810 */ /* 0x000fe20007ffe0ff */
[----:B------:R-:W-:Y:S01]  /*1b10*/  IMAD.WIDE.U32 R20, R4, c[0x0][0x210], R20 ;  /* 0x0000840004147a25 */ /* 0x000fe200078e0014 */
[----:B------:R-:W-:-:S02]  /*1b20*/  IADD3 R14, P1, R14, 0x100, RZ ;  /* 0x000001000e0e7810 */ /* 0x000fc40007f3e0ff */
[----:B------:R-:W-:Y:S01]  /*1b30*/  IADD3 R10, P2, R10, 0x100, RZ ;  /* 0x000001000a0a7810 */ /* 0x000fe20007f5e0ff */
[----:B------:R-:W-:Y:S01]  /*1b40*/  IMAD R33, R4, c[0x0][0x214], R33 ;  /* 0x0000850004217a24 */ /* 0x000fe200078e0221 */
[----:B------:R-:W-:Y:S02]  /*1b50*/  IADD3 R12, P3, R12, 0x100, RZ ;  /* 0x000001000c0c7810 */ /* 0x000fe40007f7e0ff */
[----:B------:R-:W-:Y:S02]  /*1b60*/  IADD3.X R15, RZ, R15, RZ, P1, !PT ;  /* 0x0000000fff0f7210 */ /* 0x000fe40000ffe4ff */
[----:B------:R-:W-:Y:S02]  /*1b70*/  IADD3 R21, R21, R33, RZ ;  /* 0x0000002115157210 */ /* 0x000fe40007ffe0ff */
[----:B------:R-:W-:Y:S02]  /*1b80*/  IADD3.X R11, RZ, R11, RZ, P2, !PT ;  /* 0x0000000bff0b7210 */ /* 0x000fe400017fe4ff */
[----:B------:R-:W-:Y:S01]  /*1b90*/  IADD3.X R13, RZ, R13, RZ, P3, !PT ;  /* 0x0000000dff0d7210 */ /* 0x000fe20001ffe4ff */
[----:B------:R-:W-:Y:S01]  /*1ba0*/  IMAD.WIDE.U32 R20, R3, c[0x0][0x218], R20 ;  /* 0x0000860003147a25 */ /* 0x000fe200078e0014 */
[----:B------:R-:W-:Y:S01]  /*1bb0*/  BAR.SYNC.DEFER_BLOCKING 0x0 ;  /* 0x0000000000007b1d */ /* 0x000fe20000010000 */
[----:B--2---:R-:W-:-:S02]  /*1bc0*/  SHF.R.U32.HI R27, RZ, 0x10, R19 ;  /* 0x00000010ff1b7819 */ /* 0x004fc40000011613 */
[--C-:B------:R-:W-:Y:S02]  /*1bd0*/  SHF.R.U64 R25, R18, 0x10, R19.reuse ;  /* 0x0000001012197819 */ /* 0x100fe40000001213 */
[----:B0-----:R-:W-:Y:S02]  /*1be0*/  PRMT R16, RZ, 0x5410, R18 ;  /* 0x00005410ff107816 */ /* 0x001fe40000000012 */
[----:B------:R-:W-:Y:S02]  /*1bf0*/  PRMT R17, RZ, 0x5410, R19 ;  /* 0x00005410ff117816 */ /* 0x000fe40000000013 */
        /* <DEDUP_REMOVED lines=12> */
[----:B------:R-:W-:-:S04]  /*1cc0*/  IMAD R26, R2, c[0x0][0x218], RZ ;  /* 0x00008600021a7a24 */ /* 0x000fc800078e02ff */
[----:B------:R-:W-:Y:S01]  /*1cd0*/  IMAD R33, R3, c[0x0][0x21c], R26 ;  /* 0x0000870003217a24 */ /* 0x000fe200078e021a */
[----:B------:R-:W1:Y:S01]  /*1ce0*/  MUFU.RCP R23, R23 ;  /* 0x0000001700177308 */ /* 0x000e620000001000 */
[----:B--2---:R-:W-:Y:S01]  /*1cf0*/  FADD.FTZ R27, R27, 1 ;  /* 0x3f8000001b1b7421 */ /* 0x004fe20000010000 */
[----:B------:R-:W-:Y:S02]  /*1d00*/  LEA R26, P0, R20, c[0x0][0x270], 0x1 ;  /* 0x00009c00141a7a11 */ /* 0x000fe400078008ff */
[----:B------:R-:W-:Y:S01]  /*1d10*/  IADD3 R21, R21, R33, RZ ;  /* 0x0000002115157210 */ /* 0x000fe20007ffe0ff */
[----:B0-----:R-:W-:-:S03]  /*1d20*/  FADD.FTZ R25, R25, 1 ;  /* 0x3f80000019197421 */ /* 0x001fc60000010000 */
[----:B------:R-:W0:Y:S01]  /*1d30*/  MUFU.RCP R22, R22 ;  /* 0x0000001600167308 */ /* 0x000e220000001000 */
[----:B------:R-:W-:Y:S01]  /*1d40*/  LEA.HI.X R21, R20, c[0x0][0x274], R21, 0x1, P0 ;  /* 0x00009d0014157a11 */ /* 0x000fe200000f0c15 */
[----:B-1----:R-:W-:-:S06]  /*1d50*/  FMUL.FTZ R23, R16, R23 ;  /* 0x0000001710177220 */ /* 0x002fcc0000410000 */
[----:B------:R-:W1:Y:S01]  /*1d60*/  MUFU.RCP R24, R25 ;  /* 0x0000001900187308 */ /* 0x000e620000001000 */
[----:B------:R-:W-:-:S07]  /*1d70*/  FMUL.FTZ R23, R23, R28 ;  /* 0x0000001c17177220 */ /* 0x000fce0000410000 */
[----:B------:R-:W2:Y:S01]  /*1d80*/  MUFU.RCP R27, R27 ;  /* 0x0000001b001b7308 */ /* 0x000ea20000001000 */
[----:B0-----:R-:W-:-:S04]  /*1d90*/  FMUL.FTZ R17, R17, R22 ;  /* 0x0000001611117220 */ /* 0x001fc80000410000 */
[----:B------:R-:W-:Y:S02]  /*1da0*/  FMUL.FTZ R30, R17, R30 ;  /* 0x0000001e111e7220 */ /* 0x000fe40000410000 */
[----:B-1----:R-:W-:Y:S02]  /*1db0*/  FMUL.FTZ R16, R19, R24 ;  /* 0x0000001813107220 */ /* 0x002fe40000410000 */
[----:B--2---:R-:W-:Y:S02]  /*1dc0*/  FMUL.FTZ R20, R18, R27 ;  /* 0x0000001b12147220 */ /* 0x004fe40000410000 */
[----:B------:R-:W-:Y:S01]  /*1dd0*/  FMUL.FTZ R18, R16, R29 ;  /* 0x0000001d10127220 */ /* 0x000fe20000410000 */
[----:B------:R-:W-:Y:S01]  /*1de0*/  IADD3 R16, P0, R26, R9, RZ ;  /* 0x000000091a107210 */ /* 0x000fe20007f1e0ff */
[----:B------:R-:W-:-:S03]  /*1df0*/  FMUL.FTZ R31, R20, R31 ;  /* 0x0000001f141f7220 */ /* 0x000fc60000410000 */
[----:B------:R-:W-:Y:S02]  /*1e00*/  IADD3.X R17, R21, R8, RZ, P0, !PT ;  /* 0x0000000815117210 */ /* 0x000fe400007fe4ff */
[----:B------:R-:W-:Y:S02]  /*1e10*/  F2FP.BF16.PACK_AB R18, R18, R23 ;  /* 0x000000171212723e */ /* 0x000fe400000010ff */
[----:B------:R-:W-:Y:S02]  /*1e20*/  F2FP.BF16.PACK_AB R19, R31, R30 ;  /* 0x0000001e1f13723e */ /* 0x000fe400000010ff */
[----:B------:R-:W-:-:S03]  /*1e30*/  ISETP.GE.AND P0, PT, R7, c[0x0][0x174], PT ;  /* 0x00005d0007007a0c */ /* 0x000fc60003f06270 */
[----:B------:R0:W-:Y:S10]  /*1e40*/  STG.E.64 [R16.64], R18 ;  /* 0x0000001210007986 */ /* 0x0001f4000c101b04 */
[----:B------:R-:W-:Y:S01]  /*1e50*/  @P0 CALL.REL.NOINC `(.L_x_5257) ;  /* 0x0000001000000944 */ /* 0x000fe20003c00000 */
[----:B------:R-:W-:Y:S05]  /*1e60*/  BRA `(.L_x_5258) ;  /* 0xffffe72000007947 */ /* 0x000fea000383ffff */
.L_x_5257:
[----:B------:R-:W-:Y:S05]  /*1e70*/  EXIT ;  /* 0x000000000000794d */ /* 0x000fea0003800000 */
.L_x_5259:
        /* <DEDUP_REMOVED lines=16> */
.L_x_5475:


//--------------------- .text._Z25selective_scan_fwd_kernelI32Selective_Scan_fwd_kernel_traitsILi32ELi4ELi1ELb1ELb1ELb0ELb0EN3c108BFloat16EfEEv13SSMParamsBase --------------------------
	.section	.text._Z25selective_scan_fwd_kernelI32Selective_Scan_fwd_kernel_traitsILi32ELi4ELi1ELb1ELb1ELb0ELb0EN3c108BFloat16EfEEv13SSMParamsBase,"ax",@progbits
	.sectioninfo	@"SHI_REGISTERS=52"
	.align	128
        .global         _Z25selective_scan_fwd_kernelI32Selective_Scan_fwd_kernel_traitsILi32ELi4ELi1ELb1ELb1ELb0ELb0EN3c108BFloat16EfEEv13SSMParamsBase
        .type           _Z25selective_scan_fwd_kernelI32Selective_Scan_fwd_kernel_traitsILi32ELi4ELi1ELb1ELb1ELb0ELb0EN3c108BFloat16EfEEv13SSMParamsBase,@function
        .size           _Z25selective_scan_fwd_kernelI32Selective_Scan_fwd_kernel_traitsILi32ELi4ELi1ELb1ELb1ELb0ELb0EN3c108BFloat16EfEEv13SSMParamsBase,(.L_x_5476 - _Z25selective_scan_fwd_kernelI32Selective_Scan_fwd_kernel_traitsILi32ELi4ELi1ELb1ELb1ELb0ELb0EN3c108BFloat16EfEEv13SSMParamsBase)
        .other          _Z25selective_scan_fwd_kernelI32Selective_Scan_fwd_kernel_traitsILi32ELi4ELi1ELb1ELb1ELb0ELb0EN3c108BFloat16EfEEv13SSMParamsBase,@"STO_CUDA_ENTRY STV_DEFAULT"
_Z25selective_scan_fwd_kernelI32Selective_Scan_fwd_kernel_traitsILi32ELi4ELi1ELb1ELb1ELb0ELb0EN3c108BFloat16EfEEv13SSMParamsBase:
.text._Z25selective_scan_fwd_kernelI32Selective_Scan_fwd_kernel_traitsILi32ELi4ELi1ELb1ELb1ELb0ELb0EN3c108BFloat16EfEEv13SSMParamsBase:
        /* <DEDUP_REMOVED lines=21> */
[----:B------:R-:W-:Y:S01]  /*0150*/  ISETP.NE.AND P1, PT, RZ, c[0x0][0x178], PT ;  /* 0x00005e00ff007a0c */ /* 0x000fe20003f25270 */
[----:B------:R-:W-:Y:S01]  /*0160*/  IMAD R17, R3, c[0x0][0x1d8], RZ ;  /* 0x0000760003117a24 */ /* 0x000fe200078e02ff */
[----:B0-----:R-:W-:Y:S01]  /*0170*/  IABS R6, R0 ;  /* 0x0000000000067213 */ /* 0x001fe20000000000 */
[----:B-1----:R-:W-:Y:S01]  /*0180*/  HFMA2.MMA R10, -RZ, RZ, 0, 0 ;  /* 0x00000000ff0a7435 */ /* 0x002fe200000001ff */
[----:B--2---:R-:W-:-:S05]  /*0190*/  IADD3 R14, RZ, -R11, RZ ;  /* 0x8000000bff0e7210 */ /* 0x004fca0007ffe0ff */
[----:B------:R-:W-:-:S04]  /*01a0*/  IMAD R5, R14, R13, RZ ;  /* 0x0000000d0e057224 */ /* 0x000fc800078e02ff */
[----:B------:R-:W-:Y:S02]  /*01b0*/  IMAD.HI.U32 R11, R11, R5, R10 ;  /* 0x000000050b0b7227 */ /* 0x000fe400078e000a */
[----:B------:R-:W0:Y:S04]  /*01c0*/  S2R R5, SR_CTAID.X ;  /* 0x0000000000057919 */ /* 0x000e280000002500 */
[----:B------:R-:W-:-:S04]  /*01d0*/  IMAD.HI.U32 R7, R11, R6, RZ ;  /* 0x000000060b077227 */ /* 0x000fc800078e00ff */
[----:B---3--:R-:W-:-:S04]  /*01e0*/  IMAD.MOV R8, RZ, RZ, -R7 ;  /* 0x000000ffff087224 */ /* 0x008fc800078e0a07 */
[----:B------:R-:W-:-:S05]  /*01f0*/  IMAD R10, R13, R8, R6 ;  /* 0x000000080d0a7224 */ /* 0x000fca00078e0206 */
[----:B------:R-:W-:Y:S02]  /*0200*/  ISETP.GT.U32.AND P2, PT, R13, R10, PT ;  /* 0x0000000a0d00720c */ /* 0x000fe40003f44070 */
[----:B0-----:R-:W-:Y:S01]  /*0210*/  SHF.R.S32.HI R6, RZ, 0x1f, R5 ;  /* 0x0000001fff067819 */ /* 0x001fe20000011405 */
[----:B------:R-:W-:-:S04]  /*0220*/  IMAD.WIDE.U32 R8, R5, c[0x0][0x1d0], RZ ;  /* 0x0000740005087a25 */ /* 0x000fc800078e00ff */
[----:B------:R-:W-:-:S06]  /*0230*/  IMAD R12, R6, c[0x0][0x1d0], RZ ;  /* 0x00007400060c7a24 */ /* 0x000fcc00078e02ff */
[-C--:B------:R-:W-:Y:S01]  /*0240*/  @!P2 IADD3 R10, R10, -R13.reuse, RZ ;  /* 0x8000000d0a0aa210 */ /* 0x080fe20007ffe0ff */
[----:B------:R-:W-:Y:S01]  /*0250*/  IMAD R14, R6, c[0x0][0x1e0], RZ ;  /* 0x00007800060e7a24 */ /* 0x000fe200078e02ff */
[----:B------:R-:W-:Y:S01]  /*0260*/  @!P2 IADD3 R7, R7, 0x1, RZ ;  /* 0x000000010707a810 */ /* 0x000fe20007ffe0ff */
[C---:B------:R-:W-:Y:S01]  /*0270*/  IMAD R11, R5.reuse, c[0x0][0x1d4], R12 ;  /* 0x00007500050b7a24 */ /* 0x040fe200078e020c */
[----:B------:R-:W-:Y:S01]  /*0280*/  MOV R12, c[0x0][0x174] ;  /* 0x00005d00000c7a02 */ /* 0x000fe20000000f00 */
[C---:B------:R-:W-:Y:S01]  /*0290*/  IMAD R19, R5.reuse, c[0x0][0x1e4], R14 ;  /* 0x0000790005137a24 */ /* 0x040fe200078e020e */
[----:B------:R-:W-:Y:S02]  /*02a0*/  ISETP.GE.U32.AND P0, PT, R10, R13, PT ;  /* 0x0000000d0a00720c */ /* 0x000fe40003f06070 */
[----:B------:R-:W-:Y:S01]  /*02b0*/  ISETP.GE.AND P4, PT, R12, 0x1, PT ;  /* 0x000000010c00780c */ /* 0x000fe20003f86270 */
[----:B------:R-:W-:Y:S01]  /*02c0*/  IMAD.WIDE.U32 R12, R5, c[0x0][0x190], RZ ;  /* 0x00006400050c7a25 */ /* 0x000fe200078e00ff */
[----:B------:R-:W-:-:S02]  /*02d0*/  LOP3.LUT R10, R0, c[0x0][0x178], RZ, 0x3c, !PT ;  /* 0x00005e00000a7a12 */ /* 0x000fc400078e3cff */
[----:B------:R-:W-:Y:S02]  /*02e0*/  IADD3 R9, R9, R11, RZ ;  /* 0x0000000b09097210 */ /* 0x000fe40007ffe0ff */
[----:B------:R-:W-:Y:S01]  /*02f0*/  ISETP.GE.AND P3, PT, R10, RZ, PT ;  /* 0x000000ff0a00720c */ /* 0x000fe20003f66270 */
[----:B------:R-:W-:-:S04]  /*0300*/  IMAD R10, R6, c[0x0][0x190], RZ ;  /* 0x00006400060a7a24 */ /* 0x000fc800078e02ff */
[----:B------:R-:W-:Y:S01]  /*0310*/  IMAD R15, R5, c[0x0][0x194], R10 ;  /* 0x00006500050f7a24 */ /* 0x000fe200078e020a */
[----:B------:R-:W-:Y:S01]  /*0320*/  @P0 IADD3 R7, R7, 0x1, RZ ;  /* 0x0000000107070810 */ /* 0x000fe20007ffe0ff */
[----:B------:R-:W-:-:S03]  /*0330*/  IMAD.WIDE.U32 R10, R5, c[0x0][0x1e0], RZ ;  /* 0x00007800050a7a25 */ /* 0x000fc600078e00ff */
[----:B------:R-:W-:Y:S01]  /*0340*/  IADD3 R15, R13, R15, RZ ;  /* 0x0000000f0d0f7210 */ /* 0x000fe20007ffe0ff */
[----:B------:R-:W-:Y:S06]  /*0350*/  @!P4 EXIT ;  /* 0x000000000000c94d */ /* 0x000fec0003800000 */
[----:B------:R-:W-:Y:S01]  /*0360*/  @!P3 IMAD.MOV R7, RZ, RZ, -R7 ;  /* 0x000000ffff07b224 */ /* 0x000fe200078e0a07 */
[----:B------:R-:W-:Y:S01]  /*0370*/  @!P1 LOP3.LUT R7, RZ, c[0x0][0x178], RZ, 0x33, !PT ;  /* 0x00005e00ff079a12 */ /* 0x000fe200078e33ff */
[C---:B------:R-:W-:Y:S01]  /*0380*/  IMAD R17, R0.reuse, c[0x0][0x1dc], R17 ;  /* 0x0000770000117a24 */ /* 0x040fe200078e0211 */
[----:B------:R-:W-:Y:S01]  /*0390*/  MOV R14, R12 ;  /* 0x0000000c000e7202 */ /* 0x000fe20000000f00 */
[----:B------:R-:W-:Y:S01]  /*03a0*/  IMAD.WIDE.U32 R8, R0, c[0x0][0x1d8], R8 ;  /* 0x0000760000087a25 */ /* 0x000fe200078e0008 */
[----:B------:R-:W0:Y:S01]  /*03b0*/  S2R R13, SR_TID.X ;  /* 0x00000000000d7919 */ /* 0x000e220000002100 */
[----:B------:R-:W-:Y:S02]  /*03c0*/  SHF.R.S32.HI R12, RZ, 0x1f, R7 ;  /* 0x0000001fff0c7819 */ /* 0x000fe40000011407 */
[----:B------:R-:W-:Y:S01]  /*03d0*/  IADD3 R11, R11, R19, RZ ;  /* 0x000000130b0b7210 */ /* 0x000fe20007ffe0ff */
[----:B------:R-:W-:Y:S01]  /*03e0*/  IMAD R19, R3, c[0x0][0x1e8], RZ ;  /* 0x00007a0003137a24 */ /* 0x000fe200078e02ff */
[----:B------:R-:W-:Y:S01]  /*03f0*/  IADD3 R9, R9, R17, RZ ;  /* 0x0000001109097210 */ /* 0x000fe20007ffe0ff */
[----:B------:R-:W-:Y:S01]  /*0400*/  IMAD R16, R12, c[0x0][0x1a8], RZ ;  /* 0x00006a000c107a24 */ /* 0x000fe200078e02ff */
[----:B------:R-:W-:Y:S01]  /*0410*/  LEA R18, P0, R8, c[0x0][0x240], 0x1 ;  /* 0x0000900008127a11 */ /* 0x000fe200078008ff */
[----:B------:R-:W-:-:S02]  /*0420*/  IMAD R19, R0, c[0x0][0x1ec], R19 ;  /* 0x00007b0000137a24 */ /* 0x000fc400078e0213 */
[C---:B------:R-:W-:Y:S01]  /*0430*/  IMAD R17, R7.reuse, c[0x0][0x1ac], R16 ;  /* 0x00006b0007117a24 */ /* 0x040fe200078e0210 */
[----:B------:R-:W-:Y:S01]  /*0440*/  LEA.HI.X R12, R8, c[0x0][0x244], R9, 0x1, P0 ;  /* 0x00009100080c7a11 */ /* 0x000fe200000f0c09 */
[----:B------:R-:W-:Y:S02]  /*0450*/  IMAD.WIDE.U32 R8, R7, c[0x0][0x1a8], R14 ;  /* 0x00006a0007087a25 */ /* 0x000fe400078e000e */
[----:B------:R-:W1:Y:S02]  /*0460*/  S2R R7, SR_LANEID ;  /* 0x0000000000077919 */ /* 0x000e640000000000 */
[----:B------:R-:W-:Y:S01]  /*0470*/  IMAD.WIDE.U32 R10, R0, c[0x0][0x1e8], R10 ;  /* 0x00007a00000a7a25 */ /* 0x000fe200078e000a */
[----:B------:R-:W-:-:S03]  /*0480*/  LEA R16, P1, R8, c[0x0][0x228], 0x1 ;  /* 0x00008a0008107a11 */ /* 0x000fc600078208ff */
[----:B------:R-:W-:Y:S01]  /*0490*/  IMAD.IADD R17, R9, 0x1, R17 ;  /* 0x0000000109117824 */ /* 0x000fe200078e0211 */
[----:B------:R-:W-:Y:S01]  /*04a0*/  IADD3 R11, R11, R19, RZ ;  /* 0x000000130b0b7210 */ /* 0x000fe20007ffe0ff */
[----:B------:R-:W-:Y:S01]  /*04b0*/  IMAD R9, R5, c[0x0][0x164], R0 ;  /* 0x0000590005097a24 */ /* 0x000fe200078e0200 */
[----:B------:R-:W-:Y:S02]  /*04c0*/  LEA R15, P0, R10, c[0x0][0x248], 0x1 ;  /* 0x000092000a0f7a11 */ /* 0x000fe400078008ff */
[----:B------:R-:W-:Y:S02]  /*04d0*/  LEA.HI.X R17, R8, c[0x0][0x22c], R17, 0x1, P1 ;  /* 0x00008b0008117a11 */ /* 0x000fe400008f0c11 */
[----:B------:R-:W-:Y:S01]  /*04e0*/  LEA.HI.X R14, R10, c[0x0][0x24c], R11, 0x1, P0 ;  /* 0x000093000a0e7a11 */ /* 0x000fe200000f0c0b */
[----:B------:R-:W-:Y:S01]  /*04f0*/  IMAD R11, R9, c[0x0][0x174], RZ ;  /* 0x00005d00090b7a24 */ /* 0x000fe200078e02ff */
[----:B0-----:R-:W-:Y:S02]  /*0500*/  SHF.R.S32.HI R10, RZ, 0x1f, R13 ;  /* 0x0000001fff0a7819 */ /* 0x001fe4000001140d */
[----:B------:R-:W-:Y:S01]  /*0510*/  MOV R8, RZ ;  /* 0x000000ff00087202 */ /* 0x000fe20000000f00 */
[----:B------:R-:W-:Y:S01]  /*0520*/  IMAD R11, R11, c[0x0][0x16c], RZ ;  /* 0x00005b000b0b7a24 */ /* 0x000fe200078e02ff */
[----:B------:R-:W-:-:S02]  /*0530*/  SHF.L.U64.HI R9, R13, 0x3, R10 ;  /* 0x000000030d097819 */ /* 0x000fc4000001020a */
[----:B------:R-:W-:Y:S02]  /*0540*/  SHF.L.U32 R10, R13, 0x3, RZ ;  /* 0x000000030d0a7819 */ /* 0x000fe400000006ff */
[----:B------:R-:W-:Y:S02]  /*0550*/  MOV R13, R18 ;  /* 0x00000012000d7202 */ /* 0x000fe40000000f00 */
.L_x_5273:
[----:B------:R-:W-:Y:S01]  /*0560*/  BAR.SYNC.DEFER_BLOCKING 0x0 ;  /* 0x0000000000007b1d */ /* 0x000fe20000010000 */
[----:B0-----:R-:W-:-:S04]  /*0570*/  IADD3 R18, P0, R15, R10, RZ ;  /* 0x0000000a0f127210 */ /* 0x001fc80007f1e0ff */
[----:B------:R-:W-:-:S06]  /*0580*/  IADD3.X R19, R14, R9, RZ, P0, !PT ;  /* 0x000000090e137210 */ /* 0x000fcc00007fe4ff */
[----:B------:R-:W2:Y:S01]  /*0590*/  LDG.E.64 R18, [R18.64] ;  /* 0x0000000412127981 */ /* 0x000ea2000c1e1b00 */
[----:B------:R-:W-:-:S05]  /*05a0*/  IADD3 R22, P0, R13, R10, RZ ;  /* 0x0000000a0d167210 */ /* 0x000fca0007f1e0ff */
[----:B------:R-:W-:-:S06]  /*05b0*/  IMAD.X R23, R12, 0x1, R9, P0 ;  /* 0x000000010c177824 */ /* 0x000fcc00000e0609 */
        /* <DEDUP_REMOVED lines=55> */
.L_x_5261:
[----:B------:R-:W-:Y:S05]  /*0930*/  BSYNC B0 ;  /* 0x0000000000007941 */ /* 0x000fea0003800000 */
.L_x_5260:
        /* <DEDUP_REMOVED lines=33> */
.L_x_5263:
[----:B------:R-:W-:Y:S05]  /*0b50*/  BSYNC B0 ;  /* 0x0000000000007941 */ /* 0x000fea0003800000 */
.L_x_5262:
        /* <DEDUP_REMOVED lines=33> */
.L_x_5265:
[----:B------:R-:W-:Y:S05]  /*0d70*/  BSYNC B0 ;  /* 0x0000000000007941 */ /* 0x000fea0003800000 */
.L_x_5264:
        /* <DEDUP_REMOVED lines=33> */
.L_x_5267:
[----:B------:R-:W-:Y:S05]  /*0f90*/  BSYNC B0 ;  /* 0x0000000000007941 */ /* 0x000fea0003800000 */
.L_x_5266:
        /* <DEDUP_REMOVED lines=9> */
[----:B------:R-:W-:Y:S02]  /*1030*/  PRMT R25, RZ, 0x5410, R25 ;  /* 0x00005410ff197816 */ /* 0x000fe40000000019 */
[----:B------:R-:W-:Y:S01]  /*1040*/  PRMT R36, RZ, 0x5410, R22 ;  /* 0x00005410ff247816 */ /* 0x000fe20000000016 */
[-C--:B------:R-:W-:Y:S02]  /*1050*/  FMUL.FTZ R22, R27, R2.reuse ;  /* 0x000000021b167220 */ /* 0x080fe40000410000 */
[-C--:B------:R-:W-:Y:S02]  /*1060*/  FMUL.FTZ R23, R26, R2.reuse ;  /* 0x000000021a177220 */ /* 0x080fe40000410000 */
[----:B------:R-:W-:-:S02]  /*1070*/  FMUL.FTZ R30, R25, R2 ;  /* 0x00000002191e7220 */ /* 0x000fc40000410000 */
[----:B------:R-:W-:Y:S01]  /*1080*/  FMUL.FTZ R31, R36, R2 ;  /* 0x00000002241f7220 */ /* 0x000fe20000410000 */
[----:B------:R-:W-:Y:S05]  /*1090*/  @!P0 BRA `(.L_x_5268) ;  /* 0x0000082000008947 */ /* 0x000fea0003800000 */
[----:B------:R-:W0:Y:S01]  /*10a0*/  S2R R32, SR_TID.X ;  /* 0x0000000000207919 */ /* 0x000e220000002100 */
[----:B------:R-:W-:Y:S02]  /*10b0*/  FMUL.FTZ R33, R25, R20 ;  /* 0x0000001419217220 */ /* 0x000fe40000410000 */
[----:B------:R-:W-:Y:S02]  /*10c0*/  FMUL.FTZ R34, R27, R18 ;  /* 0x000000121b227220 */ /* 0x000fe40000410000 */
[----:B------:R-:W-:Y:S02]  /*10d0*/  FMUL.FTZ R35, R26, R19 ;  /* 0x000000131a237220 */ /* 0x000fe40000410000 */
[----:B------:R-:W-:Y:S02]  /*10e0*/  FMUL.FTZ R36, R36, R21 ;  /* 0x0000001524247220 */ /* 0x000fe40000410000 */
[----:B------:R-:W-:Y:S01]  /*10f0*/  IMAD.MOV.U32 R37, RZ, RZ, RZ ;  /* 0x000000ffff257224 */ /* 0x000fe200078e00ff */
[----:B0-----:R-:W-:-:S04]  /*1100*/  LOP3.LUT P0, RZ, R32, 0x1f, RZ, 0xc0, !PT ;  /* 0x0000001f20ff7812 */ /* 0x001fc8000780c0ff */
[----:B------:R-:W-:Y:S02]  /*1110*/  ISETP.EQ.OR P0, PT, R8, RZ, P0 ;  /* 0x000000ff0800720c */ /* 0x000fe40000702670 */
.L_x_5271:
        /* <DEDUP_REMOVED lines=12> */
[C---:B------:R-:W-:Y:S02]  /*11e0*/  IMAD.WIDE.U32 R26, R37.reuse, c[0x0][0x1a0], RZ ;  /* 0x00006800251a7a25 */ /* 0x040fe400078e00ff */
[----:B------:R0:W2:Y:S02]  /*11f0*/  LDG.E R39, [R28.64] ;  /* 0x000000041c277981 */ /* 0x0000a4000c1e1900 */
[----:B------:R-:W-:Y:S01]  /*1200*/  IMAD R41, R37, c[0x0][0x1a4], R24 ;  /* 0x0000690025297a24 */ /* 0x000fe200078e0218 */
[----:B------:R-:W-:-:S04]  /*1210*/  LEA R25, P1, R26, R16, 0x1 ;  /* 0x000000101a197211 */ /* 0x000fc800078208ff */
[----:B------:R-:W-:Y:S02]  /*1220*/  IADD3 R27, R27, R41, RZ ;  /* 0x000000291b1b7210 */ /* 0x000fe40007ffe0ff */
[----:B------:R-:W-:Y:S02]  /*1230*/  IADD3 R24, P2, R25, R10, RZ ;  /* 0x0000000a19187210 */ /* 0x000fe40007f5e0ff */
[----:B------:R-:W-:-:S04]  /*1240*/  LEA.HI.X R26, R26, R17, R27, 0x1, P1 ;  /* 0x000000111a1a7211 */ /* 0x000fc800008f0c1b */
[----:B------:R-:W-:-:S06]  /*1250*/  IADD3.X R25, R26, R9, RZ, P2, !PT ;  /* 0x000000091a197210 */ /* 0x000fcc00017fe4ff */
[----:B------:R-:W3:Y:S01]  /*1260*/  LDG.E.64 R24, [R24.64] ;  /* 0x0000000418187981 */ /* 0x000ee2000c1e1b00 */
[----:B------:R-:W-:Y:S02]  /*1270*/  IMAD R41, R3, c[0x0][0x1b8], RZ ;  /* 0x00006e0003297a24 */ /* 0x000fe400078e02ff */
[----:B------:R-:W-:-:S04]  /*1280*/  IMAD.WIDE.U32 R26, R0, c[0x0][0x1b8], RZ ;  /* 0x00006e00001a7a25 */ /* 0x000fc800078e00ff */
[----:B------:R-:W-:Y:S02]  /*1290*/  IMAD R41, R0, c[0x0][0x1bc], R41 ;  /* 0x00006f0000297a24 */ /* 0x000fe400078e0229 */
[----:B------:R-:W-:-:S03]  /*12a0*/  IMAD R38, R38, c[0x0][0x1c0], RZ ;  /* 0x0000700026267a24 */ /* 0x000fc600078e02ff */
[----:B------:R-:W-:Y:S01]  /*12b0*/  IADD3 R27, R27, R41, RZ ;  /* 0x000000291b1b7210 */ /* 0x000fe20007ffe0ff */
[----:B0-----:R-:W-:-:S04]  /*12c0*/  IMAD R29, R37, c[0x0][0x1c4], R38 ;  /* 0x00007100251d7a24 */ /* 0x001fc800078e0226 */
[----:B------:R-:W-:-:S04]  /*12d0*/  IMAD.WIDE.U32 R26, R37, c[0x0][0x1c0], R26 ;  /* 0x00007000251a7a25 */ /* 0x000fc800078e001a */
[----:B------:R-:W-:Y:S01]  /*12e0*/  IMAD.IADD R27, R27, 0x1, R29 ;  /* 0x000000011b1b7824 */ /* 0x000fe200078e021d */
[----:B------:R-:W-:-:S04]  /*12f0*/  LEA R28, P1, R26, c[0x0][0x230], 0x2 ;  /* 0x00008c001a1c7a11 */ /* 0x000fc800078210ff */
[----:B------:R-:W-:Y:S02]  /*1300*/  LEA.HI.X R29, R26, c[0x0][0x234], R27, 0x2, P1 ;  /* 0x00008d001a1d7a11 */ /* 0x000fe400008f141b */
[----:B-1----:R-:W-:-:S03]  /*1310*/  ISETP.GE.AND P1, PT, R7, 0x1, PT ;  /* 0x000000010700780c */ /* 0x002fc60003f26270 */
[----:B------:R0:W5:Y:S01]  /*1320*/  LDG.E R38, [R28.64] ;  /* 0x000000041c267981 */ /* 0x000162000c1e1900 */
[C---:B------:R-:W-:Y:S01]  /*1330*/  ISETP.NE.AND P2, PT, R7.reuse, 0x1f, PT ;  /* 0x0000001f0700780c */ /* 0x040fe20003f45270 */
[----:B------:R-:W-:Y:S01]  /*1340*/  BSSY B0, `(.L_x_5269) ;  /* 0x000004e000007945 */ /* 0x000fe20003800000 */
[----:B------:R-:W-:Y:S01]  /*1350*/  ISETP.NE.AND P3, PT, R7, RZ, PT ;  /* 0x000000ff0700720c */ /* 0x000fe20003f65270 */
[----:B--2---:R-:W-:-:S04]  /*1360*/  FMUL.FTZ R26, R39, 1.4426950216293334961 ;  /* 0x3fb8aa3b271a7820 */ /* 0x004fc80000410000 */
[C---:B------:R-:W-:Y:S02]  /*1370*/  FMUL.FTZ R41, R26.reuse, R19 ;  /* 0x000000131a297220 */ /* 0x040fe40000410000 */
[C---:B------:R-:W-:Y:S02]  /*1380*/  FMUL.FTZ R42, R26.reuse, R18 ;  /* 0x000000121a2a7220 */ /* 0x040fe40000410000 */
[C---:B------:R-:W-:Y:S02]  /*1390*/  FMUL.FTZ R39, R26.reuse, R20 ;  /* 0x000000141a277220 */ /* 0x040fe40000410000 */
[----:B------:R-:W1:Y:S01]  /*13a0*/  MUFU.EX2 R41, R41 ;  /* 0x0000002900297308 */ /* 0x000e620000000800 */
[----:B------:R-:W-:-:S07]  /*13b0*/  FMUL.FTZ R40, R26, R21 ;  /* 0x000000151a287220 */ /* 0x000fce0000410000 */
[----:B------:R-:W2:Y:S01]  /*13c0*/  MUFU.EX2 R42, R42 ;  /* 0x0000002a002a7308 */ /* 0x000ea20000000800 */
[--C-:B---3--:R-:W-:Y:S02]  /*13d0*/  PRMT R45, RZ, 0x5410, R24.reuse ;  /* 0x00005410ff2d7816 */ /* 0x108fe40000000018 */
[----:B------:R-:W-:Y:S02]  /*13e0*/  PRMT R46, RZ, 0x7610, R24 ;  /* 0x00007610ff2e7816 */ /* 0x000fe40000000018 */
[----:B------:R-:W-:-:S03]  /*13f0*/  PRMT R44, RZ, 0x5410, R25 ;  /* 0x00005410ff2c7816 */ /* 0x000fc60000000019 */
[----:B------:R-:W3:Y:S01]  /*1400*/  MUFU.EX2 R39, R39 ;  /* 0x0000002700277308 */ /* 0x000ee20000000800 */
[----:B------:R-:W-:Y:S01]  /*1410*/  FMUL.FTZ R45, R34, R45 ;  /* 0x0000002d222d7220 */ /* 0x000fe20000410000 */
[----:B------:R-:W-:Y:S01]  /*1420*/  PRMT R43, RZ, 0x7610, R25 ;  /* 0x00007610ff2b7816 */ /* 0x000fe20000000019 */
[----:B------:R-:W-:Y:S02]  /*1430*/  FMUL.FTZ R46, R35, R46 ;  /* 0x0000002e232e7220 */ /* 0x000fe40000410000 */
[----:B------:R-:W-:Y:S02]  /*1440*/  FMUL.FTZ R44, R33, R44 ;  /* 0x0000002c212c7220 */ /* 0x000fe40000410000 */
[-C--:B-1----:R-:W-:Y:S01]  /*1450*/  FFMA.FTZ R24, R45, R41.reuse, R46 ;  /* 0x000000292d187223 */ /* 0x082fe2000001002e */
[----:B------:R-:W1:Y:S01]  /*1460*/  MUFU.EX2 R40, R40 ;  /* 0x0000002800287308 */ /* 0x000e620000000800 */
[----:B--2---:R-:W-:Y:S02]  /*1470*/  FMUL.FTZ R26, R42, R41 ;  /* 0x000000292a1a7220 */ /* 0x004fe40000410000 */
[----:B------:R-:W-:-:S02]  /*1480*/  FMUL.FTZ R43, R36, R43 ;  /* 0x0000002b242b7220 */ /* 0x000fc40000410000 */
[C---:B---3--:R-:W-:Y:S02]  /*1490*/  FFMA.FTZ R24, R39.reuse, R24, R44 ;  /* 0x0000001827187223 */ /* 0x048fe4000001002c */
[----:B------:R-:W-:Y:S02]  /*14a0*/  FMUL.FTZ R27, R39, R26 ;  /* 0x0000001a271b7220 */ /* 0x000fe40000410000 */
[C---:B-1----:R-:W-:Y:S02]  /*14b0*/  FFMA.FTZ R25, R40.reuse, R24, R43 ;  /* 0x0000001828197223 */ /* 0x042fe4000001002b */
[----:B------:R-:W-:-:S03]  /*14c0*/  FMUL.FTZ R24, R40, R27 ;  /* 0x0000001b28187220 */ /* 0x000fc60000410000 */
[----:B------:R-:W1:Y:S04]  /*14d0*/  SHFL.UP PT, R26, R25, 0x1, RZ ;  /* 0x04200000191a7989 */ /* 0x000e6800000e00ff */
[----:B------:R-:W2:Y:S01]  /*14e0*/  SHFL.UP PT, R27, R24, 0x1, RZ ;  /* 0x04200000181b7989 */ /* 0x000ea200000e00ff */
        /* <DEDUP_REMOVED lines=11> */
[----:B------:R-:W-:Y:S01]  /*15a0*/  MOV R26, 0x3f800000 ;  /* 0x3f800000001a7802 */ /* 0x000fe20000000f00 */
[----:B--2---:R-:W-:-:S03]  /*15b0*/  @P1 FMUL.FTZ R24, R24, R27 ;  /* 0x0000001b18181220 */ /* 0x004fc60000410000 */
[----:B0-----:R-:W0:Y:S01]  /*15c0*/  SHFL.UP PT, R28, R25, 0x8, RZ ;  /* 0x05000000191c7989 */ /* 0x001e2200000e00ff */
[----:B------:R-:W-:Y:S01]  /*15d0*/  ISETP.GE.AND P1, PT, R7, 0x8, PT ;  /* 0x000000080700780c */ /* 0x000fe20003f26270 */
[----:B------:R-:W-:Y:S02]  /*15e0*/  HFMA2.MMA R27, -RZ, RZ, 0, 0 ;  /* 0x00000000ff1b7435 */ /* 0x000fe400000001ff */
[----:B------:R-:W1:Y:S08]  /*15f0*/  SHFL.UP PT, R29, R24, 0x8, RZ ;  /* 0x05000000181d7989 */ /* 0x000e7000000e00ff */
[----:B------:R-:W-:Y:S02]  /*1600*/  @!P0 LDS.64 R26, [R37.X8+0x130] ;  /* 0x00013000251a8984 */ /* 0x000fe40000008a00 */
        /* <DEDUP_REMOVED lines=33> */
.L_x_5270:
[----:B------:R-:W-:Y:S05]  /*1820*/  BSYNC B0 ;  /* 0x0000000000007941 */ /* 0x000fea0003800000 */
.L_x_5269:
[----:B0-----:R-:W-:Y:S01]  /*1830*/  IADD3 R37, R37, 0x1, RZ ;  /* 0x0000000125257810 */ /* 0x001fe20007ffe0ff */
        /* <DEDUP_REMOVED lines=8> */
.L_x_5268:
[----:B------:R-:W-:Y:S01]  /*18c0*/  SHF.L.U32 R18, R8, 0x7, RZ ;  /* 0x0000000708127819 */ /* 0x000fe200000006ff */
[----:B------:R-:W-:Y:S01]  /*18d0*/  IMAD R20, R6, c[0x0][0x200], RZ ;  /* 0x0000800006147a24 */ /* 0x000fe200078e02ff */
[----:B------:R-:W-:Y:S01]  /*18e0*/  BAR.SYNC.DEFER_BLOCKING 0x0 ;  /* 0x0000000000007b1d */ /* 0x000fe20000010000 */
[----:B------:R-:W-:Y:S01]  /*18f0*/  IMAD R25, R3, c[0x0][0x208], RZ ;  /* 0x0000820003197a24 */ /* 0x000fe200078e02ff */
[----:B------:R-:W-:Y:S01]  /*1900*/  SHF.R.S32.HI R19, RZ, 0x1f, R18 ;  /* 0x0000001fff137819 */ /* 0x000fe20000011412 */
[----:B------:R-:W-:Y:S01]  /*1910*/  IMAD R21, R5, c[0x0][0x204], R20 ;  /* 0x0000810005157a24 */ /* 0x000fe200078e0214 */
[----:B------:R-:W-:Y:S02]  /*1920*/  F2FP.BF16.PACK_AB R22, R23, R22 ;  /* 0x000000161716723e */ /* 0x000fe400000010ff */
[----:B------:R-:W-:Y:S01]  /*1930*/  F2FP.BF16.PACK_AB R23, R31, R30 ;  /* 0x0000001e1f17723e */ /* 0x000fe200000010ff */
[----:B------:R-:W-:Y:S01]  /*1940*/  IMAD.WIDE.U32 R18, R5, c[0x0][0x200], R18 ;  /* 0x0000800005127a25 */ /* 0x000fe200078e0012 */
[----:B------:R-:W-:-:S02]  /*1950*/  IADD3 R8, R8, 0x1, RZ ;  /* 0x0000000108087810 */ /* 0x000fc40007ffe0ff */
[----:B------:R-:W-:Y:S01]  /*1960*/  IADD3 R16, P1, R16, 0x100, RZ ;  /* 0x0000010010107810 */ /* 0x000fe20007f3e0ff */
[----:B------:R-:W-:Y:S01]  /*1970*/  IMAD.IADD R19, R19, 0x1, R21 ;  /* 0x0000000113137824 */ /* 0x000fe200078e0215 */
[----:B------:R-:W-:Y:S01]  /*1980*/  IADD3 R13, P2, R13, 0x100, RZ ;  /* 0x000001000d0d7810 */ /* 0x000fe20007f5e0ff */
[C---:B------:R-:W-:Y:S01]  /*1990*/  IMAD R21, R0.reuse, c[0x0][0x20c], R25 ;  /* 0x0000830000157a24 */ /* 0x040fe200078e0219 */
[----:B------:R-:W-:Y:S01]  /*19a0*/  IADD3 R15, P3, R15, 0x100, RZ ;  /* 0x000001000f0f7810 */ /* 0x000fe20007f7e0ff */
[----:B------:R-:W-:Y:S01]  /*19b0*/  IMAD.WIDE.U32 R18, R0, c[0x0][0x208], R18 ;  /* 0x0000820000127a25 */ /* 0x000fe200078e0012 */
[----:B------:R-:W-:Y:S02]  /*19c0*/  IADD3.X R17, RZ, R17, RZ, P1, !PT ;  /* 0x00000011ff117210 */ /* 0x000fe40000ffe4ff */
[----:B------:R-:W-:Y:S02]  /*19d0*/  IADD3.X R12, RZ, R12, RZ, P2, !PT ;  /* 0x0000000cff0c7210 */ /* 0x000fe400017fe4ff */
[----:B------:R-:W-:-:S02]  /*19e0*/  IADD3 R21, R19, R21, RZ ;  /* 0x0000001513157210 */ /* 0x000fc40007ffe0ff */
        /* <DEDUP_REMOVED lines=9> */
.L_x_5272:
[----:B------:R-:W-:Y:S05]  /*1a80*/  EXIT ;  /* 0x000000000000794d */ /* 0x000fea0003800000 */
.L_x_5274:
        /* <DEDUP_REMOVED lines=15> */
.L_x_5476:


//--------------------- .text._Z25selective_scan_fwd_kernelI32Selective_Scan_fwd_kernel_traitsILi32ELi4ELi1ELb1ELb1ELb0ELb1EN3c108BFloat16EfEEv13SSMParamsBase --------------------------
	.section	.text._Z25selective_scan_fwd_kernelI32Selective_Scan_fwd_kernel_traitsILi32ELi4ELi1ELb1ELb1ELb0ELb1EN3c108BFloat16EfEEv13SSMParamsBase,"ax",@progbits
	.sectioninfo	@"SHI_REGISTERS=52"
	.align	128
        .global         _Z25selective_scan_fwd_kernelI32Selective_Scan_fwd_kernel_traitsILi32ELi4ELi1ELb1ELb1ELb0ELb1EN3c108BFloat16EfEEv13SSMParamsBase
        .type           _Z25selective_scan_fwd_kernelI32Selective_Scan_fwd_kernel_traitsILi32ELi4ELi1ELb1ELb1ELb0ELb1EN3c108BFloat16EfEEv13SSMParamsBase,@function
        .size           _Z25selective_scan_fwd_kernelI32Selective_Scan_fwd_kernel_traitsILi32ELi4ELi1ELb1ELb1ELb0ELb1EN3c108BFloat16EfEEv13SSMParamsBase,(.L_x_5477 - _Z25selective_scan_fwd_kernelI32Selective_Scan_fwd_kernel_traitsILi32ELi4ELi1ELb1ELb1ELb0ELb1EN3c108BFloat16EfEEv13SSMParamsBase)
        .other          _Z25selective_scan_fwd_kernelI32Selective_Scan_fwd_kernel_traitsILi32ELi4ELi1ELb1ELb1ELb0ELb1EN3c108BFloat16EfEEv13SSMParamsBase,@"STO_CUDA_ENTRY STV_DEFAULT"
_Z25selective_scan_fwd_kernelI32Selective_Scan_fwd_kernel_traitsILi32ELi4ELi1ELb1ELb1ELb0ELb1EN3c108BFloat16EfEEv13SSMParamsBase:
.text._Z25selective_scan_fwd_kernelI32Selective_Scan_fwd_kernel_traitsILi32ELi4ELi1ELb1ELb1ELb0ELb1EN3c108BFloat16EfEEv13SSMParamsBase:
        /* <DEDUP_REMOVED lines=29> */
[----:B------:R-:W-:-:S05]  /*01d0*/  IMAD.HI.U32 R7, R11, R6, RZ ;  /* 0x000000060b077227 */ /* 0x000fca00078e00ff */
[----:B---3--:R-:W-:-:S05]  /*01e0*/  IADD3 R8, -R7, RZ, RZ ;  /* 0x000000ff07087210 */ /* 0x008fca0007ffe1ff */
[----:B------:R-:W-:-:S05]  /*01f0*/  IMAD R10, R13, R8, R6 ;  /* 0x000000080d0a7224 */ /* 0x000fca00078e0206 */
[----:B------:R-:W-:Y:S02]  /*0200*/  ISETP.GT.U32.AND P2, PT, R13, R10, PT ;  /* 0x0000000a0d00720c */ /* 0x000fe40003f44070 */
[----:B0-----:R-:W-:Y:S01]  /*0210*/  SHF.R.S32.HI R6, RZ, 0x1f, R5 ;  /* 0x0000001fff067819 */ /* 0x001fe20000011405 */
[----:B------:R-:W-:-:S04]  /*0220*/  IMAD.WIDE.U32 R8, R5, c[0x0][0x1d0], RZ ;  /* 0x0000740005087a25 */ /* 0x000fc800078e00ff */
[C---:B------:R-:W-:Y:S02]  /*0230*/  IMAD R12, R6.reuse, c[0x0][0x1d0], RZ ;  /* 0x00007400060c7a24 */ /* 0x040fe400078e02ff */
[----:B------:R-:W-:-:S04]  /*0240*/  IMAD R14, R6, c[0x0][0x1e0], RZ ;  /* 0x00007800060e7a24 */ /* 0x000fc800078e02ff */
[-C--:B------:R-:W-:Y:S01]  /*0250*/  @!P2 IADD3 R10, R10, -R13.reuse, RZ ;  /* 0x8000000d0a0aa210 */ /* 0x080fe20007ffe0ff */
[C---:B------:R-:W-:Y:S01]  /*0260*/  IMAD R11, R5.reuse, c[0x0][0x1d4], R12 ;  /* 0x00007500050b7a24 */ /* 0x040fe200078e020c */
[----:B------:R-:W-:Y:S01]  /*0270*/  MOV R12, c[0x0][0x174] ;  /* 0x00005d00000c7a02 */ /* 0x000fe20000000f00 */
[C---:B------:R-:W-:Y:S01]  /*0280*/  IMAD R19, R5.reuse, c[0x0][0x1e4], R14 ;  /* 0x0000790005137a24 */ /* 0x040fe200078e020e */
[----:B------:R-:W-:Y:S02]  /*0290*/  ISETP.GE.U32.AND P0, PT, R10, R13, PT ;  /* 0x0000000d0a00720c */ /* 0x000fe40003f06070 */
[----:B------:R-:W-:Y:S01]  /*02a0*/  ISETP.GE.AND P4, PT, R12, 0x1, PT ;  /* 0x000000010c00780c */ /* 0x000fe20003f86270 */
[----:B------:R-:W-:Y:S01]  /*02b0*/  IMAD.WIDE.U32 R12, R5, c[0x0][0x190], RZ ;  /* 0x00006400050c7a25 */ /* 0x000fe200078e00ff */
[----:B------:R-:W-:Y:S02]  /*02c0*/  LOP3.LUT R10, R0, c[0x0][0x178], RZ, 0x3c, !PT ;  /* 0x00005e00000a7a12 */ /* 0x000fe400078e3cff */
[----:B------:R-:W-:-:S02]  /*02d0*/  @!P2 IADD3 R7, R7, 0x1, RZ ;  /* 0x000000010707a810 */ /* 0x000fc40007ffe0ff */
[----:B------:R-:W-:Y:S01]  /*02e0*/  ISETP.GE.AND P3, PT, R10, RZ, PT ;  /* 0x000000ff0a00720c */ /* 0x000fe20003f66270 */
[----:B------:R-:W-:Y:S01]  /*02f0*/  IMAD R10, R6, c[0x0][0x190], RZ ;  /* 0x00006400060a7a24 */ /* 0x000fe200078e02ff */
[----:B------:R-:W-:-:S03]  /*0300*/  IADD3 R9, R9, R11, RZ ;  /* 0x0000000b09097210 */ /* 0x000fc60007ffe0ff */
        /* <DEDUP_REMOVED lines=23> */
[----:B------:R-:W-:Y:S02]  /*0480*/  IADD3 R17, R9, R17, RZ ;  /* 0x0000001109117210 */ /* 0x000fe40007ffe0ff */
[----:B------:R-:W-:Y:S01]  /*0490*/  LEA R16, P1, R8, c[0x0][0x228], 0x1 ;  /* 0x00008a0008107a11 */ /* 0x000fe200078208ff */
[----:B------:R-:W-:Y:S01]  /*04a0*/  IMAD R9, R5, c[0x0][0x164], R0 ;  /* 0x0000590005097a24 */ /* 0x000fe200078e0200 */
[----:B------:R-:W-:-:S02]  /*04b0*/  IADD3 R11, R11, R19, RZ ;  /* 0x000000130b0b7210 */ /* 0x000fc40007ffe0ff */
        /* <DEDUP_REMOVED lines=10> */
.L_x_5288:
[----:B------:R-:W-:Y:S01]  /*0560*/  BAR.SYNC.DEFER_BLOCKING 0x0 ;  /* 0x0000000000007b1d */ /* 0x000fe20000010000 */
        /* <DEDUP_REMOVED lines=60> */
.L_x_5276:
[----:B------:R-:W-:Y:S05]  /*0930*/  BSYNC B0 ;  /* 0x0000000000007941 */ /* 0x000fea0003800000 */
.L_x_5275:
        /* <DEDUP_REMOVED lines=33> */
.L_x_5278:
[----:B------:R-:W-:Y:S05]  /*0b50*/  BSYNC B0 ;  /* 0x0000000000007941 */ /* 0x000fea0003800000 */
.L_x_5277:
        /* <DEDUP_REMOVED lines=33> */
.L_x_5280:
[----:B------:R-:W-:Y:S05]  /*0d70*/  BSYNC B0 ;  /* 0x0000000000007941 */ /* 0x000fea0003800000 */
.L_x_5279:
        /* <DEDUP_REMOVED lines=33> */
.L_x_5282:
[----:B------:R-:W-:Y:S05]  /*0f90*/  BSYNC B0 ;  /* 0x0000000000007941 */ /* 0x000fea0003800000 */
.L_x_5281:
        /* <DEDUP_REMOVED lines=17> */
[----:B------:R-:W-:Y:S01]  /*10b0*/  HFMA2.MMA R37, -RZ, RZ, 0, 0 ;  /* 0x00000000ff257435 */ /* 0x000fe200000001ff */
[----:B------:R-:W-:Y:S02]  /*10c0*/  FMUL.FTZ R33, R25, R20 ;  /* 0x0000001419217220 */ /* 0x000fe40000410000 */
[----:B------:R-:W-:Y:S02]  /*10d0*/  FMUL.FTZ R34, R27, R18 ;  /* 0x000000121b227220 */ /* 0x000fe40000410000 */
[----:B------:R-:W-:Y:S02]  /*10e0*/  FMUL.FTZ R35, R26, R19 ;  /* 0x000000131a237220 */ /* 0x000fe40000410000 */
[----:B------:R-:W-:Y:S01]  /*10f0*/  FMUL.FTZ R36, R36, R21 ;  /* 0x0000001524247220 */ /* 0x000fe20000410000 */
[----:B0-----:R-:W-:-:S04]  /*1100*/  LOP3.LUT P0, RZ, R32, 0x1f, RZ, 0xc0, !PT ;  /* 0x0000001f20ff7812 */ /* 0x001fc8000780c0ff */
[----:B------:R-:W-:Y:S02]  /*1110*/  ISETP.EQ.OR P0, PT, R8, RZ, P0 ;  /* 0x000000ff0800720c */ /* 0x000fe40000702670 */
.L_x_5286:
        /* <DEDUP_REMOVED lines=24> */
[----:B------:R-:W-:Y:S02]  /*12a0*/  IMAD R38, R38, c[0x0][0x1c0], RZ ;  /* 0x0000700026267a24 */ /* 0x000fe400078e02ff */
[----:B------:R-:W-:Y:S02]  /*12b0*/  IMAD.IADD R27, R27, 0x1, R41 ;  /* 0x000000011b1b7824 */ /* 0x000fe400078e0229 */
[C---:B0-----:R-:W-:Y:S02]  /*12c0*/  IMAD R29, R37.reuse, c[0x0][0x1c4], R38 ;  /* 0x00007100251d7a24 */ /* 0x041fe400078e0226 */
[----:B------:R-:W-:-:S05]  /*12d0*/  IMAD.WIDE.U32 R26, R37, c[0x0][0x1c0], R26 ;  /* 0x00007000251a7a25 */ /* 0x000fca00078e001a */
[----:B------:R-:W-:Y:S02]  /*12e0*/  IADD3 R27, R27, R29, RZ ;  /* 0x0000001d1b1b7210 */ /* 0x000fe40007ffe0ff */
        /* <DEDUP_REMOVED lines=83> */
.L_x_5285:
[----:B------:R-:W-:Y:S05]  /*1820*/  BSYNC B0 ;  /* 0x0000000000007941 */ /* 0x000fea0003800000 */
.L_x_5284:
        /* <DEDUP_REMOVED lines=9> */
.L_x_5283:
        /* <DEDUP_REMOVED lines=16> */
[----:B------:R-:W-:Y:S01]  /*19c0*/  IMAD.WIDE.U32 R20, R0, c[0x0][0x208], R26 ;  /* 0x0000820000147a25 */ /* 0x000fe200078e001a */
[----:B------:R-:W-:-:S03]  /*19d0*/  F2FP.BF16.PACK_AB R26, R23, R22 ;  /* 0x00000016171a723e */ /* 0x000fc600000010ff */
[----:B------:R-:W-:Y:S01]  /*19e0*/  IMAD.WIDE.U32 R24, R0, c[0x0][0x1f8], R24 ;  /* 0x00007e0000187a25 */ /* 0x000fe200078e0018 */
[----:B------:R-:W-:-:S03]  /*19f0*/  LEA R27, P0, R20, c[0x0][0x258], 0x1 ;  /* 0x00009600141b7a11 */ /* 0x000fc600078008ff */
[----:B------:R-:W-:Y:S01]  /*1a00*/  IMAD.IADD R29, R21, 0x1, R29 ;  /* 0x00000001151d7824 */ /* 0x000fe200078e021d */
[----:B------:R-:W-:Y:S02]  /*1a10*/  IADD3 R25, R25, R33, RZ ;  /* 0x0000002119197210 */ /* 0x000fe40007ffe0ff */
[----:B------:R-:W-:Y:S02]  /*1a20*/  LEA R21, P1, R24, c[0x0][0x268], 0x1 ;  /* 0x00009a0018157a11 */ /* 0x000fe400078208ff */
[----:B------:R-:W-:Y:S02]  /*1a30*/  LEA.HI.X R32, R20, c[0x0][0x25c], R29, 0x1, P0 ;  /* 0x0000970014207a11 */ /* 0x000fe400000f0c1d */
[----:B------:R-:W-:Y:S02]  /*1a40*/  LEA.HI.X R28, R24, c[0x0][0x26c], R25, 0x1, P1 ;  /* 0x00009b00181c7a11 */ /* 0x000fe400008f0c19 */
[----:B------:R-:W-:Y:S02]  /*1a50*/  IADD3 R24, P0, R27, R10, RZ ;  /* 0x0000000a1b187210 */ /* 0x000fe40007f1e0ff */
[----:B------:R-:W-:-:S02]  /*1a60*/  F2FP.BF16.PACK_AB R27, R31, R30 ;  /* 0x0000001e1f1b723e */ /* 0x000fc400000010ff */
[----:B------:R-:W-:Y:S02]  /*1a70*/  IADD3.X R25, R32, R9, RZ, P0, !PT ;  /* 0x0000000920197210 */ /* 0x000fe400007fe4ff */
[----:B------:R-:W-:-:S03]  /*1a80*/  IADD3 R20, P1, R21, R10, RZ ;  /* 0x0000000a15147210 */ /* 0x000fc60007f3e0ff */
[----:B------:R0:W-:Y:S01]  /*1a90*/  STG.E.64 [R24.64], R26 ;  /* 0x0000001a18007986 */ /* 0x0001e2000c101b04 */
[----:B------:R-:W-:-:S03]  /*1aa0*/  IADD3.X R21, R28, R9, RZ, P1, !PT ;  /* 0x000000091c157210 */ /* 0x000fc60000ffe4ff */
[----:B------:R-:W-:Y:S06]  /*1ab0*/  BAR.SYNC.DEFER_BLOCKING 0x0 ;  /* 0x0000000000007b1d */ /* 0x000fec0000010000 */
[----:B------:R-:W0:Y:S01]  /*1ac0*/  LDG.E.64 R20, [R20.64] ;  /* 0x0000000414147981 */ /* 0x000e22000c1e1b00 */
[----:B------:R-:W-:Y:S01]  /*1ad0*/  IMAD R34, R6, c[0x0][0x210], RZ ;  /* 0x0000840006227a24 */ /* 0x000fe200078e02ff */
[----:B------:R-:W-:Y:S01]  /*1ae0*/  IADD3 R8, R8, 0x1, RZ ;  /* 0x0000000108087810 */ /* 0x000fe20007ffe0ff */
[----:B------:R-:W-:Y:S01]  /*1af0*/  IMAD.WIDE.U32 R18, R5, c[0x0][0x210], R18 ;  /* 0x0000840005127a25 */ /* 0x000fe200078e0012 */
[----:B------:R-:W-:Y:S01]  /*1b00*/  BAR.SYNC.DEFER_BLOCKING 0x0 ;  /* 0x0000000000007b1d */ /* 0x000fe20000010000 */
[----:B------:R-:W-:-:S02]  /*1b10*/  IADD3 R16, P1, R16, 0x100, RZ ;  /* 0x0000010010107810 */ /* 0x000fc40007f3e0ff */
[----:B------:R-:W-:Y:S02]  /*1b20*/  IADD3 R13, P2, R13, 0x100, RZ ;  /* 0x000001000d0d7810 */ /* 0x000fe40007f5e0ff */
[----:B------:R-:W-:Y:S02]  /*1b30*/  IADD3 R15, P3, R15, 0x100, RZ ;  /* 0x000001000f0f7810 */ /* 0x000fe40007f7e0ff */
[----:B------:R-:W-:Y:S02]  /*1b40*/  IADD3.X R17, RZ, R17, RZ, P1, !PT ;  /* 0x00000011ff117210 */ /* 0x000fe40000ffe4ff */
[----:B------:R-:W-:Y:S02]  /*1b50*/  IADD3.X R12, RZ, R12, RZ, P2, !PT ;  /* 0x0000000cff0c7210 */ /* 0x000fe400017fe4ff */
[----:B------:R-:W-:Y:S02]  /*1b60*/  IADD3.X R14, RZ, R14, RZ, P3, !PT ;  /* 0x0000000eff0e7210 */ /* 0x000fe40001ffe4ff */
[----:B0-----:R-:W-:-:S02]  /*1b70*/  PRMT R25, RZ, 0x5410, R20 ;  /* 0x00005410ff197816 */ /* 0x001fc40000000014 */
[--C-:B------:R-:W-:Y:S02]  /*1b80*/  SHF.R.U64 R33, R20, 0x10, R21.reuse ;  /* 0x0000001014217819 */ /* 0x100fe40000001215 */
[--C-:B------:R-:W-:Y:S01]  /*1b90*/  SHF.R.U32.HI R32, RZ, 0x10, R21.reuse ;  /* 0x00000010ff207819 */ /* 0x100fe20000011615 */
[----:B------:R-:W-:Y:S01]  /*1ba0*/  FMUL.FTZ R28, R25, -1.4426950216293334961 ;  /* 0xbfb8aa3b191c7820 */ /* 0x000fe20000410000 */
[----:B------:R-:W-:Y:S02]  /*1bb0*/  PRMT R24, RZ, 0x5410, R21 ;  /* 0x00005410ff187816 */ /* 0x000fe40000000015 */
[----:B------:R-:W-:Y:S01]  /*1bc0*/  PRMT R21, RZ, 0x5410, R33 ;  /* 0x00005410ff157816 */ /* 0x000fe20000000021 */
[----:B------:R-:W-:Y:S01]  /*1bd0*/  IMAD R33, R3, c[0x0][0x218], RZ ;  /* 0x0000860003217a24 */ /* 0x000fe200078e02ff */
[----:B------:R-:W-:Y:S01]  /*1be0*/  PRMT R20, RZ, 0x5410, R32 ;  /* 0x00005410ff147816 */ /* 0x000fe20000000020 */
[----:B------:R-:W-:Y:S01]  /*1bf0*/  FMUL.FTZ R29, R24, -1.4426950216293334961 ;  /* 0xbfb8aa3b181d7820 */ /* 0x000fe20000410000 */
[----:B------:R-:W0:Y:S01]  /*1c00*/  MUFU.EX2 R28, R28 ;  /* 0x0000001c001c7308 */ /* 0x000e220000000800 */
[----:B------:R-:W-:-:S02]  /*1c10*/  FMUL.FTZ R26, R21, -1.4426950216293334961 ;  /* 0xbfb8aa3b151a7820 */ /* 0x000fc40000410000 */
[----:B------:R-:W-:Y:S02]  /*1c20*/  FMUL.FTZ R32, R20, -1.4426950216293334961 ;  /* 0xbfb8aa3b14207820 */ /* 0x000fe40000410000 */
[----:B------:R-:W-:-:S03]  /*1c30*/  IMAD R33, R0, c[0x0][0x21c], R33 ;  /* 0x0000870000217a24 */ /* 0x000fc600078e0221 */
[----:B------:R-:W2:Y:S08]  /*1c40*/  MUFU.EX2 R29, R29 ;  /* 0x0000001d001d7308 */ /* 0x000eb00000000800 */
[----:B------:R-:W3:Y:S01]  /*1c50*/  MUFU.EX2 R26, R26 ;  /* 0x0000001a001a7308 */ /* 0x000ee20000000800 */
[----:B0-----:R-:W-:-:S07]  /*1c60*/  FADD.FTZ R28, R28, 1 ;  /* 0x3f8000001c1c7421 */ /* 0x001fce0000010000 */
[----:B------:R-:W0:Y:S01]  /*1c70*/  MUFU.EX2 R32, R32 ;  /* 0x0000002000207308 */ /* 0x000e220000000800 */
[----:B--2---:R-:W-:Y:S02]  /*1c80*/  FADD.FTZ R27, R29, 1 ;  /* 0x3f8000001d1b7421 */ /* 0x004fe40000010000 */
[----:B------:R-:W-:Y:S02]  /*1c90*/  IMAD R29, R5, c[0x0][0x214], R34 ;  /* 0x00008500051d7a24 */ /* 0x000fe400078e0222 */
[----:B---3--:R-:W-:-:S03]  /*1ca0*/  FADD.FTZ R26, R26, 1 ;  /* 0x3f8000001a1a7421 */ /* 0x008fc60000010000 */
[----:B------:R-:W2:Y:S01]  /*1cb0*/  MUFU.RCP R28, R28 ;  /* 0x0000001c001c7308 */ /* 0x000ea20000001000 */
[----:B------:R-:W-:-:S05]  /*1cc0*/  IADD3 R19, R19, R29, RZ ;  /* 0x0000001d13137210 */ /* 0x000fca0007ffe0ff */
[----:B------:R-:W-:Y:S02]  /*1cd0*/  IMAD.WIDE.U32 R18, R0, c[0x0][0x218], R18 ;  /* 0x0000860000127a25 */ /* 0x000fe400078e0012 */
[----:B------:R-:W3:Y:S02]  /*1ce0*/  MUFU.RCP R27, R27 ;  /* 0x0000001b001b7308 */ /* 0x000ee40000001000 */
[----:B0-----:R-:W-:Y:S01]  /*1cf0*/  FADD.FTZ R32, R32, 1 ;  /* 0x3f80000020207421 */ /* 0x001fe20000010000 */
[----:B------:R-:W-:Y:S02]  /*1d00*/  IADD3 R19, R19, R33, RZ ;  /* 0x0000002113137210 */ /* 0x000fe40007ffe0ff */
[----:B------:R-:W-:-:S03]  /*1d10*/  LEA R33, P0, R18, c[0x0][0x270], 0x1 ;  /* 0x00009c0012217a11 */ /* 0x000fc600078008ff */
[----:B------:R-:W0:Y:S01]  /*1d20*/  MUFU.RCP R26, R26 ;  /* 0x0000001a001a7308 */ /* 0x000e220000001000 */
[----:B--2---:R-:W-:Y:S01]  /*1d30*/  FMUL.FTZ R25, R25, R28 ;  /* 0x0000001c19197220 */ /* 0x004fe20000410000 */
[----:B------:R-:W-:-:S03]  /*1d40*/  LEA.HI.X R28, R18, c[0x0][0x274], R19, 0x1, P0 ;  /* 0x00009d00121c7a11 */ /* 0x000fc600000f0c13 */
[----:B------:R-:W-:-:S03]  /*1d50*/  FMUL.FTZ R25, R25, R22 ;  /* 0x0000001619197220 */ /* 0x000fc60000410000 */
[----:B------:R-:W2:Y:S01]  /*1d60*/  MUFU.RCP R29, R32 ;  /* 0x00000020001d7308 */ /* 0x000ea20000001000 */
[----:B---3--:R-:W-:-:S04]  /*1d70*/  FMUL.FTZ R19, R24, R27 ;  /* 0x0000001b18137220 */ /* 0x008fc80000410000 */
[----:B------:R-:W-:Y:S02]  /*1d80*/  FMUL.FTZ R30, R19, R30 ;  /* 0x0000001e131e7220 */ /* 0x000fe40000410000 */
[----:B0-----:R-:W-:Y:S02]  /*1d90*/  FMUL.FTZ R18, R21, R26 ;  /* 0x0000001a15127220 */ /* 0x001fe40000410000 */
        /* <DEDUP_REMOVED lines=11> */
.L_x_5287:
[----:B------:R-:W-:Y:S05]  /*1e50*/  EXIT ;  /* 0x000000000000794d */ /* 0x000fea0003800000 */
.L_x_5289:
        /* <DEDUP_REMOVED lines=10> */
.L_x_5477:


//--------------------- .text._Z25selective_scan_fwd_kernelI32Selective_Scan_fwd_kernel_traitsILi32ELi4ELi1ELb1ELb1ELb1ELb0EN3c108BFloat16EfEEv13SSMParamsBase --------------------------
	.section	.text._Z25selective_scan_fwd_kernelI32Selective_Scan_fwd_kernel_traitsILi32ELi4ELi1ELb1ELb1ELb1ELb0EN3c108BFloat16EfEEv13SSMParamsBase,"ax",@progbits
	.sectioninfo	@"SHI_REGISTERS=54"
	.align	128
        .global         _Z25selective_scan_fwd_kernelI32Selective_Scan_fwd_kernel_traitsILi32ELi4ELi1ELb1ELb1ELb1ELb0EN3c108BFloat16EfEEv13SSMParamsBase
        .type           _Z25selective_scan_fwd_kernelI32Selective_Scan_fwd_kernel_traitsILi32ELi4ELi1ELb1ELb1ELb1ELb0EN3c108BFloat16EfEEv13SSMParamsBase,@function
        .size           _Z25selective_scan_fwd_kernelI32Selective_Scan_fwd_kernel_traitsILi32ELi4ELi1ELb1ELb1ELb1ELb0EN3c108BFloat16EfEEv13SSMParamsBase,(.L_x_5478 - _Z25selective_scan_fwd_kernelI32Selective_Scan_fwd_kernel_traitsILi32ELi4ELi1ELb1ELb1ELb1ELb0EN3c108BFloat16EfEEv13SSMParamsBase)
        .other          _Z25selective_scan_fwd_kernelI32Selective_Scan_fwd_kernel_traitsILi32ELi4ELi1ELb1ELb1ELb1ELb0EN3c108BFloat16EfEEv13SSMParamsBase,@"STO_CUDA_ENTRY STV_DEFAULT"
_Z25selective_scan_fwd_kernelI32Selective_Scan_fwd_kernel_traitsILi32ELi4ELi1ELb1ELb1ELb1ELb0EN3c108BFloat16EfEEv13SSMParamsBase:
.text._Z25selective_scan_fwd_kernelI32Selective_Scan_fwd_kernel_traitsILi32ELi4ELi1ELb1ELb1ELb1ELb0EN3c108BFloat16EfEEv13SSMParamsBase:
[----:B------:R-:W-:Y:S02]  /*0000*/  MOV R1, c[0x0][0x28] ;  /* 0x00000a0000017a02 */ /* 0x000fe40000000f00 */
[----:B------:R-:W-:Y:S01]  /*0010*/  IABS R13, c[0x0][0x178] ;  /* 0x00005e00000d7a13 */ /* 0x000fe20000000000 */
[----:B------:R-:W0:Y:S01]  /*0020*/  S2UR UR4, SR_CTAID.Y ;  /* 0x00000000000479c3 */ /* 0x000e220000002600 */
[----:B------:R-:W-:Y:S01]  /*0030*/  ISETP.NE.U32.AND P1, PT, RZ, c[0x0][0x250], PT ;  /* 0x00009400ff007a0c */ /* 0x000fe20003f25070 */
[----:B------:R-:W-:Y:S01]  /*0040*/  IMAD.MOV.U32 R4, RZ, RZ, RZ ;  /* 0x000000ffff047224 */ /* 0x000fe200078e00ff */
[----:B------:R-:W1:Y:S01]  /*0050*/  I2F.RP R5, R13 ;  /* 0x0000000d00057306 */ /* 0x000e620000209400 */
[----:B------:R-:W-:Y:S01]  /*0060*/  ISETP.NE.U32.AND P0, PT, RZ, c[0x0][0x238], PT ;  /* 0x00008e00ff007a0c */ /* 0x000fe20003f05070 */
[----:B------:R-:W-:Y:S01]  /*0070*/  HFMA2.MMA R2, -RZ, RZ, 0, 0 ;  /* 0x00000000ff027435 */ /* 0x000fe200000001ff */
        /* <DEDUP_REMOVED lines=16> */
[----:B---3--:R-:W-:-:S05]  /*0180*/  IADD3 R12, RZ, -R11, RZ ;  /* 0x8000000bff0c7210 */ /* 0x008fca0007ffe0ff */
[----:B------:R-:W-:Y:S01]  /*0190*/  IMAD R15, R12, R13, RZ ;  /* 0x0000000d0c0f7224 */ /* 0x000fe200078e02ff */
[----:B-1----:R-:W-:-:S03]  /*01a0*/  IABS R8, R0 ;  /* 0x0000000000087213 */ /* 0x002fc60000000000 */
[----:B------:R-:W-:-:S06]  /*01b0*/  IMAD.HI.U32 R11, R11, R15, R10 ;  /* 0x0000000f0b0b7227 */ /* 0x000fcc00078e000a */
[----:B----4-:R-:W-:-:S04]  /*01c0*/  IMAD.HI.U32 R7, R11, R8, RZ ;  /* 0x000000080b077227 */ /* 0x010fc800078e00ff */
[----:B------:R-:W-:-:S04]  /*01d0*/  IMAD.MOV R5, RZ, RZ, -R7 ;  /* 0x000000ffff057224 */ /* 0x000fc800078e0a07 */
[----:B------:R-:W-:Y:S01]  /*01e0*/  IMAD R8, R13, R5, R8 ;  /* 0x000000050d087224 */ /* 0x000fe200078e0208 */
[----:B0-----:R-:W-:-:S04]  /*01f0*/  MOV R5, UR6 ;  /* 0x0000000600057c02 */ /* 0x001fc80008000f00 */
[----:B------:R-:W-:Y:S02]  /*0200*/  ISETP.GT.U32.AND P1, PT, R13, R8, PT ;  /* 0x000000080d00720c */ /* 0x000fe40003f24070 */
[----:B------:R-:W-:Y:S01]  /*0210*/  SHF.R.S32.HI R6, RZ, 0x1f, R5 ;  /* 0x0000001fff067819 */ /* 0x000fe20000011405 */
[----:B------:R-:W-:-:S04]  /*0220*/  IMAD.MOV.U32 R18, RZ, RZ, c[0x0][0x174] ;  /* 0x00005d00ff127624 */ /* 0x000fc800078e00ff */
[----:B------:R-:W-:-:S06]  /*0230*/  IMAD R14, R6, c[0x0][0x1d0], RZ ;  /* 0x00007400060e7a24 */ /* 0x000fcc00078e02ff */
[-C--:B------:R-:W-:Y:S01]  /*0240*/  @!P1 IADD3 R8, R8, -R13.reuse, RZ ;  /* 0x8000000d08089210 */ /* 0x080fe20007ffe0ff */
[C---:B------:R-:W-:Y:S01]  /*0250*/  IMAD R15, R5.reuse, c[0x0][0x1d4], R14 ;  /* 0x00007500050f7a24 */ /* 0x040fe200078e020e */
[----:B------:R-:W-:Y:S02]  /*0260*/  LOP3.LUT R14, R0, c[0x0][0x178], RZ, 0x3c, !PT ;  /* 0x00005e00000e7a12 */ /* 0x000fe400078e3cff */
[----:B------:R-:W-:Y:S01]  /*0270*/  ISETP.GE.U32.AND P0, PT, R8, R13, PT ;  /* 0x0000000d0800720c */ /* 0x000fe20003f06070 */
[----:B------:R-:W-:Y:S01]  /*0280*/  IMAD R12, R6, c[0x0][0x190], RZ ;  /* 0x00006400060c7a24 */ /* 0x000fe200078e02ff */
[----:B------:R-:W-:Y:S02]  /*0290*/  ISETP.GE.AND P3, PT, R18, 0x1, PT ;  /* 0x000000011200780c */ /* 0x000fe40003f66270 */
[----:B------:R-:W-:Y:S01]  /*02a0*/  ISETP.GE.AND P2, PT, R14, RZ, PT ;  /* 0x000000ff0e00720c */ /* 0x000fe20003f46270 */
[----:B------:R-:W-:Y:S01]  /*02b0*/  IMAD R17, R5, c[0x0][0x194], R12 ;  /* 0x0000650005117a24 */ /* 0x000fe200078e020c */
[----:B------:R-:W-:Y:S01]  /*02c0*/  @!P1 IADD3 R7, R7, 0x1, RZ ;  /* 0x0000000107079810 */ /* 0x000fe20007ffe0ff */
[----:B------:R-:W-:-:S04]  /*02d0*/  IMAD.WIDE.U32 R10, R5, c[0x0][0x190], RZ ;  /* 0x00006400050a7a25 */ /* 0x000fc800078e00ff */
[----:B------:R-:W-:Y:S02]  /*02e0*/  IMAD R16, R6, c[0x0][0x1b0], RZ ;  /* 0x00006c0006107a24 */ /* 0x000fe400078e02ff */
[----:B------:R-:W-:Y:S01]  /*02f0*/  IMAD.WIDE.U32 R12, R5, c[0x0][0x1d0], RZ ;  /* 0x00007400050c7a25 */ /* 0x000fe200078e00ff */
[----:B------:R-:W-:Y:S02]  /*0300*/  IADD3 R11, R11, R17, RZ ;  /* 0x000000110b0b7210 */ /* 0x000fe40007ffe0ff */
[----:B------:R-:W-:Y:S01]  /*0310*/  @P0 IADD3 R7, R7, 0x1, RZ ;  /* 0x0000000107070810 */ /* 0x000fe20007ffe0ff */
[----:B------:R-:W-:Y:S01]  /*0320*/  IMAD.WIDE.U32 R8, R5, c[0x0][0x1b0], RZ ;  /* 0x00006c0005087a25 */ /* 0x000fe200078e00ff */
[----:B------:R-:W-:-:S03]  /*0330*/  IADD3 R13, R13, R15, RZ ;  /* 0x0000000f0d0d7210 */ /* 0x000fc60007ffe0ff */
[----:B------:R-:W-:Y:S02]  /*0340*/  IMAD R19, R5, c[0x0][0x1b4], R16 ;  /* 0x00006d0005137a24 */ /* 0x000fe400078e0210 */
[----:B------:R-:W-:Y:S02]  /*0350*/  IMAD R17, R3, c[0x0][0x1d8], RZ ;  /* 0x0000760003117a24 */ /* 0x000fe400078e02ff */
[----:B------:R-:W-:Y:S01]  /*0360*/  IMAD R16, R6, c[0x0][0x1e0], RZ ;  /* 0x0000780006107a24 */ /* 0x000fe200078e02ff */
[----:B------:R-:W-:Y:S01]  /*0370*/  IADD3 R9, R9, R19, RZ ;  /* 0x0000001309097210 */ /* 0x000fe20007ffe0ff */
[----:B------:R-:W-:Y:S01]  /*0380*/  IMAD.WIDE.U32 R14, R5, c[0x0][0x1e0], RZ ;  /* 0x00007800050e7a25 */ /* 0x000fe200078e00ff */
[----:B------:R-:W-:-:S03]  /*0390*/  ISETP.NE.AND P1, PT, RZ, c[0x0][0x178], PT ;  /* 0x00005e00ff007a0c */ /* 0x000fc60003f25270 */
[C---:B------:R-:W-:Y:S02]  /*03a0*/  IMAD R17, R0.reuse, c[0x0][0x1dc], R17 ;  /* 0x0000770000117a24 */ /* 0x040fe400078e0211 */
[----:B------:R-:W-:Y:S02]  /*03b0*/  IMAD R19, R5, c[0x0][0x1e4], R16 ;  /* 0x0000790005137a24 */ /* 0x000fe400078e0210 */
[----:B------:R-:W-:-:S04]  /*03c0*/  IMAD.WIDE.U32 R12, R0, c[0x0][0x1d8], R12 ;  /* 0x00007600000c7a25 */ /* 0x000fc800078e000c */
[----:B------:R-:W-:Y:S01]  /*03d0*/  @!P2 IMAD.MOV R7, RZ, RZ, -R7 ;  /* 0x000000ffff07a224 */ /* 0x000fe200078e0a07 */
[----:B------:R-:W-:Y:S06]  /*03e0*/  @!P3 EXIT ;  /* 0x000000000000b94d */ /* 0x000fec0003800000 */
[----:B------:R-:W-:Y:S01]  /*03f0*/  @!P1 LOP3.LUT R7, RZ, c[0x0][0x178], RZ, 0x33, !PT ;  /* 0x00005e00ff079a12 */ /* 0x000fe200078e33ff */
[----:B------:R-:W0:Y:S01]  /*0400*/  S2R R16, SR_TID.X ;  /* 0x0000000000107919 */ /* 0x000e220000002100 */
[----:B------:R-:W-:Y:S01]  /*0410*/  IADD3 R15, R15, R19, RZ ;  /* 0x000000130f0f7210 */ /* 0x000fe20007ffe0ff */
[----:B------:R-:W-:Y:S01]  /*0420*/  IMAD R19, R3, c[0x0][0x1e8], RZ ;  /* 0x00007a0003137a24 */ /* 0x000fe200078e02ff */
[----:B------:R-:W-:Y:S01]  /*0430*/  IADD3 R13, R13, R17, RZ ;  /* 0x000000110d0d7210 */ /* 0x000fe20007ffe0ff */
[C---:B------:R-:W-:Y:S01]  /*0440*/  IMAD.WIDE.U32 R10, R7.reuse, c[0x0][0x1a8], R10 ;  /* 0x00006a00070a7a25 */ /* 0x040fe200078e000a */
[C---:B------:R-:W-:Y:S02]  /*0450*/  LEA R20, P0, R12.reuse, c[0x0][0x240], 0x1 ;  /* 0x000090000c147a11 */ /* 0x040fe400078008ff */
[----:B------:R-:W-:Y:S01]  /*0460*/  SHF.R.S32.HI R17, RZ, 0x1f, R7 ;  /* 0x0000001fff117819 */ /* 0x000fe20000011407 */
[----:B------:R-:W-:Y:S01]  /*0470*/  IMAD.WIDE.U32 R8, R7, c[0x0][0x1c8], R8 ;  /* 0x0000720007087a25 */ /* 0x000fe200078e0008 */
[----:B------:R-:W-:-:S03]  /*0480*/  LEA.HI.X R22, R12, c[0x0][0x244], R13, 0x1, P0 ;  /* 0x000091000c167a11 */ /* 0x000fc600000f0c0d */
[----:B------:R-:W-:Y:S01]  /*0490*/  IMAD.WIDE.U32 R12, R0, c[0x0][0x1e8], R14 ;  /* 0x00007a00000c7a25 */ /* 0x000fe200078e000e */
[----:B------:R-:W-:-:S03]  /*04a0*/  LEA R15, P1, R10, c[0x0][0x228], 0x1 ;  /* 0x00008a000a0f7a11 */ /* 0x000fc600078208ff */
[C---:B------:R-:W-:Y:S02]  /*04b0*/  IMAD R14, R17.reuse, c[0x0][0x1a8], RZ ;  /* 0x00006a00110e7a24 */ /* 0x040fe400078e02ff */
[----:B------:R-:W-:Y:S01]  /*04c0*/  IMAD R18, R17, c[0x0][0x1c8], RZ ;  /* 0x0000720011127a24 */ /* 0x000fe200078e02ff */
[----:B------:R-:W-:Y:S01]  /*04d0*/  LEA R17, P2, R8, c[0x0][0x230], 0x1 ;  /* 0x00008c0008117a11 */ /* 0x000fe200078408ff */
[C---:B------:R-:W-:Y:S02]  /*04e0*/  IMAD R23, R7.reuse, c[0x0][0x1ac], R14 ;  /* 0x00006b0007177a24 */ /* 0x040fe400078e020e */
[----:B------:R-:W-:Y:S02]  /*04f0*/  IMAD R25, R7, c[0x0][0x1cc], R18 ;  /* 0x0000730007197a24 */ /* 0x000fe400078e0212 */
[----:B------:R-:W1:Y:S01]  /*0500*/  S2R R7, SR_LANEID ;  /* 0x0000000000077919 */ /* 0x000e620000000000 */
[----:B------:R-:W-:-:S05]  /*0510*/  IMAD R19, R0, c[0x0][0x1ec], R19 ;  /* 0x00007b0000137a24 */ /* 0x000fca00078e0213 */
[----:B------:R-:W-:Y:S01]  /*0520*/  IADD3 R21, R13, R19, RZ ;  /* 0x000000130d157210 */ /* 0x000fe20007ffe0ff */
[----:B------:R-:W-:Y:S01]  /*0530*/  IMAD.IADD R19, R11, 0x1, R23 ;  /* 0x000000010b137824 */ /* 0x000fe200078e0217 */
[----:B------:R-:W-:Y:S02]  /*0540*/  IADD3 R11, R9, R25, RZ ;  /* 0x00000019090b7210 */ /* 0x000fe40007ffe0ff */
[----:B0-----:R-:W-:Y:S02]  /*0550*/  SHF.R.S32.HI R9, RZ, 0x1f, R16 ;  /* 0x0000001fff097819 */ /* 0x001fe40000011410 */
[----:B------:R-:W-:Y:S02]  /*0560*/  LEA R13, P0, R12, c[0x0][0x248], 0x1 ;  /* 0x000092000c0d7a11 */ /* 0x000fe400078008ff */
[----:B------:R-:W-:Y:S02]  /*0570*/  LEA.HI.X R19, R10, c[0x0][0x22c], R19, 0x1, P1 ;  /* 0x00008b000a137a11 */ /* 0x000fe400008f0c13 */
[----:B------:R-:W-:-:S02]  /*0580*/  SHF.L.U64.HI R9, R16, 0x3, R9 ;  /* 0x0000000310097819 */ /* 0x000fc40000010209 */
[----:B------:R-:W-:Y:S02]  /*0590*/  SHF.L.U32 R10, R16, 0x3, RZ ;  /* 0x00000003100a7819 */ /* 0x000fe400000006ff */
[----:B------:R-:W-:Y:S02]  /*05a0*/  LEA.HI.X R14, R12, c[0x0][0x24c], R21, 0x1, P0 ;  /* 0x000093000c0e7a11 */ /* 0x000fe400000f0c15 */
[----:B------:R-:W-:Y:S01]  /*05b0*/  LEA.HI.X R18, R8, c[0x0][0x234], R11, 0x1, P2 ;  /* 0x00008d0008127a11 */ /* 0x000fe200010f0c0b */
[----:B------:R-:W-:Y:S01]  /*05c0*/  IMAD.MOV.U32 R11, RZ, RZ, R20 ;  /* 0x000000ffff0b7224 */ /* 0x000fe200078e0014 */
[----:B------:R-:W-:Y:S02]  /*05d0*/  MOV R16, R17 ;  /* 0x0000001100107202 */ /* 0x000fe40000000f00 */
[----:B------:R-:W-:Y:S02]  /*05e0*/  MOV R8, RZ ;  /* 0x000000ff00087202 */ /* 0x000fe40000000f00 */
[----:B------:R-:W-:-:S02]  /*05f0*/  MOV R12, R22 ;  /* 0x00000016000c7202 */ /* 0x000fc40000000f00 */
[----:B-1----:R-:W-:Y:S02]  /*0600*/  MOV R17, R19 ;  /* 0x0000001300117202 */ /* 0x002fe40000000f00 */
.L_x_5303:
        /* <DEDUP_REMOVED lines=61> */
.L_x_5291:
[----:B------:R-:W-:Y:S05]  /*09e0*/  BSYNC B0 ;  /* 0x0000000000007941 */ /* 0x000fea0003800000 */
.L_x_5290:
        /* <DEDUP_REMOVED lines=33> */
.L_x_5293:
[----:B------:R-:W-:Y:S05]  /*0c00*/  BSYNC B0 ;  /* 0x0000000000007941 */ /* 0x000fea0003800000 */
.L_x_5292:
        /* <DEDUP_REMOVED lines=33> */
.L_x_5295:
[----:B------:R-:W-:Y:S05]  /*0e20*/  BSYNC B0 ;  /* 0x0000000000007941 */ /* 0x000fea0003800000 */
.L_x_5294:
        /* <DEDUP_REMOVED lines=33> */
.L_x_5297:
[----:B------:R-:W-:Y:S05]  /*1040*/  BSYNC B0 ;  /* 0x0000000000007941 */ /* 0x000fea0003800000 */
.L_x_5296:
        /* <DEDUP_REMOVED lines=16> */
[----:B------:R-:W0:Y:S01]  /*1150*/  S2R R35, SR_TID.X ;  /* 0x0000000000237919 */ /* 0x000e220000002100 */
[----:B------:R-:W-:Y:S01]  /*1160*/  HFMA2.MMA R41, -RZ, RZ, 0, 0 ;  /* 0x00000000ff297435 */ /* 0x000fe200000001ff */
[----:B------:R-:W-:-:S02]  /*1170*/  FMUL.FTZ R36, R26, R21 ;  /* 0x000000151a247220 */ /* 0x000fc40000410000 */
[----:B------:R-:W-:Y:S02]  /*1180*/  FMUL.FTZ R37, R37, R19 ;  /* 0x0000001325257220 */ /* 0x000fe40000410000 */
[----:B------:R-:W-:Y:S02]  /*1190*/  FMUL.FTZ R38, R27, R20 ;  /* 0x000000141b267220 */ /* 0x000fe40000410000 */
[----:B------:R-:W-:Y:S01]  /*11a0*/  FMUL.FTZ R39, R39, R22 ;  /* 0x0000001627277220 */ /* 0x000fe20000410000 */
[----:B0-----:R-:W-:-:S04]  /*11b0*/  LOP3.LUT P0, RZ, R35, 0x1f, RZ, 0xc0, !PT ;  /* 0x0000001f23ff7812 */ /* 0x001fc8000780c0ff */
[----:B------:R-:W-:Y:S02]  /*11c0*/  ISETP.EQ.OR P0, PT, R8, RZ, P0 ;  /* 0x000000ff0800720c */ /* 0x000fe40000702670 */
.L_x_5301:
[----:B------:R-:W-:Y:S01]  /*11d0*/  IMAD R27, R3, c[0x0][0x180], RZ ;  /* 0x00006000031b7a24 */ /* 0x000fe200078e02ff */
[----:B------:R-:W-:Y:S01]  /*11e0*/  SHF.R.S32.HI R30, RZ, 0x1f, R41 ;  /* 0x0000001fff1e7819 */ /* 0x000fe20000011429 */
[----:B------:R-:W-:-:S04]  /*11f0*/  IMAD.WIDE.U32 R24, R0, c[0x0][0x180], RZ ;  /* 0x0000600000187a25 */ /* 0x000fc800078e00ff */
[----:B------:R-:W-:Y:S02]  /*1200*/  IMAD R27, R0, c[0x0][0x184], R27 ;  /* 0x00006100001b7a24 */ /* 0x000fe400078e021b */
[----:B------:R-:W-:Y:S02]  /*1210*/  IMAD R26, R30, c[0x0][0x188], RZ ;  /* 0x000062001e1a7a24 */ /* 0x000fe400078e02ff */
[----:B------:R-:W-:Y:S02]  /*1220*/  IMAD.IADD R25, R25, 0x1, R27 ;  /* 0x0000000119197824 */ /* 0x000fe400078e021b */
[C---:B------:R-:W-:Y:S02]  /*1230*/  IMAD R27, R41.reuse, c[0x0][0x18c], R26 ;  /* 0x00006300291b7a24 */ /* 0x040fe400078e021a */
[----:B------:R-:W-:-:S05]  /*1240*/  IMAD.WIDE.U32 R24, R41, c[0x0][0x188], R24 ;  /* 0x0000620029187a25 */ /* 0x000fca00078e0018 */
[----:B------:R-:W-:Y:S02]  /*1250*/  IADD3 R25, R25, R27, RZ ;  /* 0x0000001b19197210 */ /* 0x000fe40007ffe0ff */
[----:B------:R-:W-:Y:S01]  /*1260*/  LEA R28, P1, R24, c[0x0][0x220], 0x2 ;  /* 0x00008800181c7a11 */ /* 0x000fe200078210ff */
        /* <DEDUP_REMOVED lines=10> */
[----:B------:R-:W3:Y:S01]  /*1310*/  LDG.E.64 R26, [R26.64] ;  /* 0x000000041a1a7981 */ /* 0x000ee2000c1e1b00 */
[----:B------:R-:W-:Y:S02]  /*1320*/  IMAD R30, R30, c[0x0][0x1c0], RZ ;  /* 0x000070001e1e7a24 */ /* 0x000fe400078e02ff */
[----:B------:R-:W-:-:S04]  /*1330*/  IMAD.WIDE.U32 R24, R41, c[0x0][0x1c0], RZ ;  /* 0x0000700029187a25 */ /* 0x000fc800078e00ff */
[----:B------:R-:W-:Y:S01]  /*1340*/  IMAD R31, R41, c[0x0][0x1c4], R30 ;  /* 0x00007100291f7a24 */ /* 0x000fe200078e021e */
[----:B0-----:R-:W-:-:S03]  /*1350*/  LEA R29, P1, R24, R16, 0x1 ;  /* 0x00000010181d7211 */ /* 0x001fc600078208ff */
[----:B------:R-:W-:-:S05]  /*1360*/  IMAD.IADD R25, R25, 0x1, R31 ;  /* 0x0000000119197824 */ /* 0x000fca00078e021f */
[----:B------:R-:W-:Y:S02]  /*1370*/  LEA.HI.X R30, R24, R18, R25, 0x1, P1 ;  /* 0x00000012181e7211 */ /* 0x000fe400008f0c19 */
[----:B------:R-:W-:-:S04]  /*1380*/  IADD3 R24, P1, R29, R10, RZ ;  /* 0x0000000a1d187210 */ /* 0x000fc80007f3e0ff */
[----:B------:R-:W-:-:S06]  /*1390*/  IADD3.X R25, R30, R9, RZ, P1, !PT ;  /* 0x000000091e197210 */ /* 0x000fcc0000ffe4ff */
[----:B------:R-:W4:Y:S01]  /*13a0*/  LDG.E.64 R24, [R24.64] ;  /* 0x0000000418187981 */ /* 0x000f22000c1e1b00 */
        /* <DEDUP_REMOVED lines=9> */
[----:B------:R-:W-:-:S07]  /*1440*/  FMUL.FTZ R42, R28, R22 ;  /* 0x000000161c2a7220 */ /* 0x000fce0000410000 */
[----:B------:R-:W1:Y:S01]  /*1450*/  MUFU.EX2 R47, R47 ;  /* 0x0000002f002f7308 */ /* 0x000e620000000800 */
[--C-:B---3--:R-:W-:Y:S02]  /*1460*/  PRMT R46, RZ, 0x5410, R26.reuse ;  /* 0x00005410ff2e7816 */ /* 0x108fe4000000001a */
[----:B------:R-:W-:Y:S02]  /*1470*/  PRMT R49, RZ, 0x7610, R26 ;  /* 0x00007610ff317816 */ /* 0x000fe4000000001a */
[--C-:B------:R-:W-:Y:S01]  /*1480*/  PRMT R43, RZ, 0x5410, R27.reuse ;  /* 0x00005410ff2b7816 */ /* 0x100fe2000000001b */
[----:B------:R-:W-:Y:S01]  /*1490*/  FMUL.FTZ R46, R37, R46 ;  /* 0x0000002e252e7220 */ /* 0x000fe20000410000 */
[----:B------:R-:W-:Y:S01]  /*14a0*/  PRMT R26, RZ, 0x7610, R27 ;  /* 0x00007610ff1a7816 */ /* 0x000fe2000000001b */
[----:B------:R-:W2:Y:S01]  /*14b0*/  MUFU.EX2 R40, R40 ;  /* 0x0000002800287308 */ /* 0x000ea20000000800 */
[----:B------:R-:W-:Y:S02]  /*14c0*/  FMUL.FTZ R49, R38, R49 ;  /* 0x0000003126317220 */ /* 0x000fe40000410000 */
[----:B------:R-:W-:-:S02]  /*14d0*/  FMUL.FTZ R43, R36, R43 ;  /* 0x0000002b242b7220 */ /* 0x000fc40000410000 */
[----:B0-----:R-:W-:Y:S02]  /*14e0*/  FFMA.FTZ R28, R46, R44, R49 ;  /* 0x0000002c2e1c7223 */ /* 0x001fe40000010031 */
[----:B------:R-:W-:Y:S01]  /*14f0*/  FMUL.FTZ R45, R39, R26 ;  /* 0x0000001a272d7220 */ /* 0x000fe20000410000 */
[----:B------:R-:W0:Y:S01]  /*1500*/  MUFU.EX2 R42, R42 ;  /* 0x0000002a002a7308 */ /* 0x000e220000000800 */
[----:B-1----:R-:W-:Y:S02]  /*1510*/  FMUL.FTZ R29, R47, R44 ;  /* 0x0000002c2f1d7220 */ /* 0x002fe40000410000 */
        /* <DEDUP_REMOVED lines=47> */
[----:B------:R-:W-:Y:S01]  /*1810*/  FFMA.FTZ R49, R44, R46, R49 ;  /* 0x0000002e2c317223 */ /* 0x000fe20000010031 */
[----:B----4-:R-:W-:-:S05]  /*1820*/  PRMT R44, RZ, 0x5410, R24 ;  /* 0x00005410ff2c7816 */ /* 0x010fca0000000018 */
[----:B------:R-:W-:Y:S05]  /*1830*/  @P1 BRA `(.L_x_5300) ;  /* 0x000000f000001947 */ /* 0x000fea0003800000 */
[----:B------:R-:W0:Y:S01]  /*1840*/  S2UR UR6, SR_CTAID.Y ;  /* 0x00000000000679c3 */ /* 0x000e220000002600 */
[----:B------:R1:W-:Y:S07]  /*1850*/  STS.64 [R41.X8+0x220], R30 ;  /* 0x0002201e29007388 */ /* 0x0003ee0000008a00 */
[----:B------:R-:W2:Y:S01]  /*1860*/  S2UR UR7, SR_CTAID.X ;  /* 0x00000000000779c3 */ /* 0x000ea20000002500 */
[----:B0-----:R-:W-:Y:S02]  /*1870*/  MOV R0, UR6 ;  /* 0x0000000600007c02 */ /* 0x001fe40008000f00 */
        /* <DEDUP_REMOVED lines=11> */
.L_x_5300:
[----:B------:R-:W-:Y:S05]  /*1930*/  BSYNC B0 ;  /* 0x0000000000007941 */ /* 0x000fea0003800000 */
.L_x_5299:
[----:B-1----:R-:W-:Y:S01]  /*1940*/  IADD3 R41, R41, 0x1, RZ ;  /* 0x0000000129297810 */ /* 0x002fe20007ffe0ff */
[-C--:B------:R-:W-:Y:S01]  /*1950*/  FFMA.FTZ R40, R40, R49.reuse, R43 ;  /* 0x0000003128287223 */ /* 0x080fe2000001002b */
[----:B------:R-:W-:Y:S01]  /*1960*/  PRMT R24, RZ, 0x7610, R24 ;  /* 0x00007610ff187816 */ /* 0x000fe20000000018 */
[----:B------:R-:W-:Y:S01]  /*1970*/  FFMA.FTZ R23, R44, R46, R23 ;  /* 0x0000002e2c177223 */ /* 0x000fe20000010017 */
[----:B------:R-:W-:Y:S01]  /*1980*/  ISETP.GE.AND P1, PT, R41, c[0x0][0x16c], PT ;  /* 0x00005b0029007a0c */ /* 0x000fe20003f26270 */
[----:B------:R-:W-:Y:S02]  /*1990*/  FFMA.FTZ R42, R42, R40, R45 ;  /* 0x000000282a2a7223 */ /* 0x000fe4000001002d */
[----:B------:R-:W-:Y:S01]  /*19a0*/  FFMA.FTZ R32, R24, R49, R32 ;  /* 0x0000003118207223 */ /* 0x000fe20000010020 */
[--C-:B------:R-:W-:Y:S02]  /*19b0*/  PRMT R24, RZ, 0x5410, R25.reuse ;  /* 0x00005410ff187816 */ /* 0x100fe40000000019 */
[----:B------:R-:W-:-:S03]  /*19c0*/  PRMT R25, RZ, 0x7610, R25 ;  /* 0x00007610ff197816 */ /* 0x000fc60000000019 */
[----:B------:R-:W-:Y:S02]  /*19d0*/  FFMA.FTZ R33, R24, R40, R33 ;  /* 0x0000002818217223 */ /* 0x000fe40000010021 */
[----:B------:R-:W-:Y:S02]  /*19e0*/  FFMA.FTZ R34, R25, R42, R34 ;  /* 0x0000002a19227223 */ /* 0x000fe40000010022 */
[----:B------:R-:W-:Y:S05]  /*19f0*/  @!P1 BRA `(.L_x_5301) ;  /* 0xfffff7d000009947 */ /* 0x000fea000383ffff */
.L_x_5298:
[----:B------:R-:W-:Y:S01]  /*1a00*/  IMAD.SHL.U32 R20, R8, 0x80, RZ ;  /* 0x0000008008147824 */ /* 0x000fe200078e00ff */
[----:B------:R-:W-:Y:S01]  /*1a10*/  BAR.SYNC.DEFER_BLOCKING 0x0 ;  /* 0x0000000000007b1d */ /* 0x000fe20000010000 */
[----:B------:R-:W-:Y:S01]  /*1a20*/  IMAD R22, R6, c[0x0][0x200], RZ ;  /* 0x0000800006167a24 */ /* 0x000fe200078e02ff */
[----:B------:R-:W-:Y:S01]  /*1a30*/  F2FP.BF16.PACK_AB R32, R32, R23 ;  /* 0x000000172020723e */ /* 0x000fe200000010ff */
[----:B------:R-:W-:Y:S01]  /*1a40*/  IMAD R25, R3, c[0x0][0x208], RZ ;  /* 0x0000820003197a24 */ /* 0x000fe200078e02ff */
[----:B------:R-:W-:Y:S01]  /*1a50*/  SHF.R.S32.HI R21, RZ, 0x1f, R20 ;  /* 0x0000001fff157819 */ /* 0x000fe20000011414 */
[----:B------:R-:W-:Y:S01]  /*1a60*/  IMAD R19, R5, c[0x0][0x204], R22 ;  /* 0x0000810005137a24 */ /* 0x000fe200078e0216 */
[----:B------:R-:W-:-:S02]  /*1a70*/  F2FP.BF16.PACK_AB R33, R34, R33 ;  /* 0x000000212221723e */ /* 0x000fc400000010ff */
[----:B------:R-:W-:Y:S01]  /*1a80*/  IADD3 R8, R8, 0x1, RZ ;  /* 0x0000000108087810 */ /* 0x000fe20007ffe0ff */
[----:B------:R-:W-:Y:S01]  /*1a90*/  IMAD.WIDE.U32 R20, R5, c[0x0][0x200], R20 ;  /* 0x0000800005147a25 */ /* 0x000fe200078e0014 */
[----:B------:R-:W-:Y:S02]  /*1aa0*/  IADD3 R15, P1, R15, 0x100, RZ ;  /* 0x000001000f0f7810 */ /* 0x000fe40007f3e0ff */
[----:B------:R-:W-:Y:S02]  /*1ab0*/  IADD3 R16, P2, R16, 0x100, RZ ;  /* 0x0000010010107810 */ /* 0x000fe40007f5e0ff */
[----:B------:R-:W-:Y:S01]  /*1ac0*/  IADD3 R21, R21, R19, RZ ;  /* 0x0000001315157210 */ /* 0x000fe20007ffe0ff */
[C---:B------:R-:W-:Y:S01]  /*1ad0*/  IMAD R19, R0.reuse, c[0x0][0x20c], R25 ;  /* 0x0000830000137a24 */ /* 0x040fe200078e0219 */
[----:B------:R-:W-:Y:S01]  /*1ae0*/  IADD3 R11, P3, R11, 0x100, RZ ;  /* 0x000001000b0b7810 */ /* 0x000fe20007f7e0ff */
[----:B------:R-:W-:Y:S01]  /*1af0*/  IMAD.X R17, RZ, RZ, R17, P1 ;  /* 0x000000ffff117224 */ /* 0x000fe200008e0611 */
        /* <DEDUP_REMOVED lines=14> */
.L_x_5302:
[----:B------:R-:W-:Y:S05]  /*1be0*/  EXIT ;  /* 0x000000000000794d */ /* 0x000fea0003800000 */
.L_x_5304:
        /* <DEDUP_REMOVED lines=9> */
.L_x_5478:


//--------------------- .text._Z25selective_scan_fwd_kernelI32Selective_Scan_fwd_kernel_traitsILi32ELi4ELi1ELb1ELb1ELb1ELb1EN3c108BFloat16EfEEv13SSMParamsBase --------------------------
	.section	.text._Z25selective_scan_fwd_kernelI32Selective_Scan_fwd_kernel_traitsILi32ELi4ELi1ELb1ELb1ELb1ELb1EN3c108BFloat16EfEEv13SSMParamsBase,"ax",@progbits
	.sectioninfo	@"SHI_REGISTERS=54"
	.align	128
        .global         _Z25selective_scan_fwd_kernelI32Selective_Scan_fwd_kernel_traitsILi32ELi4ELi1ELb1ELb1ELb1ELb1EN3c108BFloat16EfEEv13SSMParamsBase
        .type           _Z25selective_scan_fwd_kernelI32Selective_Scan_fwd_kernel_traitsILi32ELi4ELi1ELb1ELb1ELb1ELb1EN3c108BFloat16EfEEv13SSMParamsBase,@function
        .size           _Z25selective_scan_fwd_kernelI32Selective_Scan_fwd_kernel_traitsILi32ELi4ELi1ELb1ELb1ELb1ELb1EN3c108BFloat16EfEEv13SSMParamsBase,(.L_x_5479 - _Z25selective_scan_fwd_kernelI32Selective_Scan_fwd_kernel_traitsILi32ELi4ELi1ELb1ELb1ELb1ELb1EN3c108BFloat16EfEEv13SSMParamsBase)
        .other          _Z25selective_scan_fwd_kernelI32Selective_Scan_fwd_kernel_traitsILi32ELi4ELi1ELb1ELb1ELb1ELb1EN3c108BFloat16EfEEv13SSMParamsBase,@"STO_CUDA_ENTRY STV_DEFAULT"
_Z25selective_scan_fwd_kernelI32Selective_Scan_fwd_kernel_traitsILi32ELi4ELi1ELb1ELb1ELb1ELb1EN3c108BFloat16EfEEv13SSMParamsBase:
.text._Z25selective_scan_fwd_kernelI32Selective_Scan_fwd_kernel_traitsILi32ELi4ELi1ELb1ELb1ELb1ELb1EN3c108BFloat16EfEEv13SSMParamsBase:
        /* <DEDUP_REMOVED lines=24> */
[----:B---3--:R-:W-:-:S04]  /*0180*/  IMAD.MOV R12, RZ, RZ, -R11 ;  /* 0x000000ffff0c7224 */ /* 0x008fc800078e0a0b */
[----:B------:R-:W-:Y:S01]  /*0190*/  IMAD R15, R12, R13, RZ ;  /* 0x0000000d0c0f7224 */ /* 0x000fe200078e02ff */
[----:B-1----:R-:W-:-:S04]  /*01a0*/  IABS R8, R0 ;  /* 0x0000000000087213 */ /* 0x002fc80000000000 */
[----:B------:R-:W-:-:S06]  /*01b0*/  IMAD.HI.U32 R11, R11, R15, R10 ;  /* 0x0000000f0b0b7227 */ /* 0x000fcc00078e000a */
[----:B----4-:R-:W-:-:S05]  /*01c0*/  IMAD.HI.U32 R7, R11, R8, RZ ;  /* 0x000000080b077227 */ /* 0x010fca00078e00ff */
[----:B------:R-:W-:-:S05]  /*01d0*/  IADD3 R5, -R7, RZ, RZ ;  /* 0x000000ff07057210 */ /* 0x000fca0007ffe1ff */
        /* <DEDUP_REMOVED lines=13> */
[C---:B------:R-:W-:Y:S02]  /*02b0*/  IMAD R17, R5.reuse, c[0x0][0x194], R12 ;  /* 0x0000650005117a24 */ /* 0x040fe400078e020c */
[----:B------:R-:W-:Y:S01]  /*02c0*/  IMAD.WIDE.U32 R10, R5, c[0x0][0x190], RZ ;  /* 0x00006400050a7a25 */ /* 0x000fe200078e00ff */
[----:B------:R-:W-:-:S03]  /*02d0*/  @!P1 IADD3 R7, R7, 0x1, RZ ;  /* 0x0000000107079810 */ /* 0x000fc60007ffe0ff */
[----:B------:R-:W-:Y:S02]  /*02e0*/  IMAD R16, R6, c[0x0][0x1b0], RZ ;  /* 0x00006c0006107a24 */ /* 0x000fe400078e02ff */
[----:B------:R-:W-:Y:S01]  /*02f0*/  IMAD.WIDE.U32 R12, R5, c[0x0][0x1d0], RZ ;  /* 0x00007400050c7a25 */ /* 0x000fe200078e00ff */
[----:B------:R-:W-:-:S03]  /*0300*/  IADD3 R11, R11, R17, RZ ;  /* 0x000000110b0b7210 */ /* 0x000fc60007ffe0ff */
[----:B------:R-:W-:Y:S01]  /*0310*/  IMAD.WIDE.U32 R8, R5, c[0x0][0x1b0], RZ ;  /* 0x00006c0005087a25 */ /* 0x000fe200078e00ff */
[----:B------:R-:W-:-:S03]  /*0320*/  IADD3 R13, R13, R15, RZ ;  /* 0x0000000f0d0d7210 */ /* 0x000fc60007ffe0ff */
[----:B------:R-:W-:Y:S01]  /*0330*/  IMAD R19, R5, c[0x0][0x1b4], R16 ;  /* 0x00006d0005137a24 */ /* 0x000fe200078e0210 */
[----:B------:R-:W-:Y:S01]  /*0340*/  @P0 IADD3 R7, R7, 0x1, RZ ;  /* 0x0000000107070810 */ /* 0x000fe20007ffe0ff */
[----:B------:R-:W-:Y:S02]  /*0350*/  IMAD R17, R3, c[0x0][0x1d8], RZ ;  /* 0x0000760003117a24 */ /* 0x000fe400078e02ff */
[----:B------:R-:W-:Y:S01]  /*0360*/  IMAD R16, R6, c[0x0][0x1e0], RZ ;  /* 0x0000780006107a24 */ /* 0x000fe200078e02ff */
[----:B------:R-:W-:Y:S01]  /*0370*/  IADD3 R9, R9, R19, RZ ;  /* 0x0000001309097210 */ /* 0x000fe20007ffe0ff */
[----:B------:R-:W-:Y:S01]  /*0380*/  IMAD.WIDE.U32 R14, R5, c[0x0][0x1e0], RZ ;  /* 0x00007800050e7a25 */ /* 0x000fe200078e00ff */
[----:B------:R-:W-:Y:S02]  /*0390*/  ISETP.NE.AND P1, PT, RZ, c[0x0][0x178], PT ;  /* 0x00005e00ff007a0c */ /* 0x000fe40003f25270 */
[----:B------:R-:W-:Y:S01]  /*03a0*/  @!P2 IADD3 R7, -R7, RZ, RZ ;  /* 0x000000ff0707a210 */ /* 0x000fe20007ffe1ff */
[----:B------:R-:W-:-:S02]  /*03b0*/  IMAD R17, R0, c[0x0][0x1dc], R17 ;  /* 0x0000770000117a24 */ /* 0x000fc400078e0211 */
[----:B------:R-:W-:Y:S02]  /*03c0*/  IMAD R19, R5, c[0x0][0x1e4], R16 ;  /* 0x0000790005137a24 */ /* 0x000fe400078e0210 */
[----:B------:R-:W-:Y:S01]  /*03d0*/  IMAD.WIDE.U32 R12, R0, c[0x0][0x1d8], R12 ;  /* 0x00007600000c7a25 */ /* 0x000fe200078e000c */
[----:B------:R-:W-:Y:S06]  /*03e0*/  @!P3 EXIT ;  /* 0x000000000000b94d */ /* 0x000fec0003800000 */
[----:B------:R-:W-:Y:S01]  /*03f0*/  @!P1 LOP3.LUT R7, RZ, c[0x0][0x178], RZ, 0x33, !PT ;  /* 0x00005e00ff079a12 */ /* 0x000fe200078e33ff */
[----:B------:R-:W-:Y:S01]  /*0400*/  IMAD.IADD R15, R15, 0x1, R19 ;  /* 0x000000010f0f7824 */ /* 0x000fe200078e0213 */
[----:B------:R-:W-:Y:S01]  /*0410*/  IADD3 R13, R13, R17, RZ ;  /* 0x000000110d0d7210 */ /* 0x000fe20007ffe0ff */
[----:B------:R-:W0:Y:S01]  /*0420*/  S2R R16, SR_TID.X ;  /* 0x0000000000107919 */ /* 0x000e220000002100 */
[C---:B------:R-:W-:Y:S01]  /*0430*/  LEA R20, P0, R12.reuse, c[0x0][0x240], 0x1 ;  /* 0x000090000c147a11 */ /* 0x040fe200078008ff */
[----:B------:R-:W-:Y:S01]  /*0440*/  IMAD.WIDE.U32 R10, R7, c[0x0][0x1a8], R10 ;  /* 0x00006a00070a7a25 */ /* 0x000fe200078e000a */
[----:B------:R-:W-:Y:S02]  /*0450*/  SHF.R.S32.HI R17, RZ, 0x1f, R7 ;  /* 0x0000001fff117819 */ /* 0x000fe40000011407 */
[----:B------:R-:W-:Y:S01]  /*0460*/  LEA.HI.X R22, R12, c[0x0][0x244], R13, 0x1, P0 ;  /* 0x000091000c167a11 */ /* 0x000fe200000f0c0d */
[----:B------:R-:W-:Y:S01]  /*0470*/  IMAD.WIDE.U32 R12, R0, c[0x0][0x1e8], R14 ;  /* 0x00007a00000c7a25 */ /* 0x000fe200078e000e */
[----:B------:R-:W-:-:S03]  /*0480*/  LEA R15, P1, R10, c[0x0][0x228], 0x1 ;  /* 0x00008a000a0f7a11 */ /* 0x000fc600078208ff */
[C---:B------:R-:W-:Y:S02]  /*0490*/  IMAD R14, R17.reuse, c[0x0][0x1a8], RZ ;  /* 0x00006a00110e7a24 */ /* 0x040fe400078e02ff */
[----:B------:R-:W-:Y:S02]  /*04a0*/  IMAD R18, R17, c[0x0][0x1c8], RZ ;  /* 0x0000720011127a24 */ /* 0x000fe400078e02ff */
[----:B------:R-:W-:-:S04]  /*04b0*/  IMAD.WIDE.U32 R8, R7, c[0x0][0x1c8], R8 ;  /* 0x0000720007087a25 */ /* 0x000fc800078e0008 */
[C---:B------:R-:W-:Y:S01]  /*04c0*/  IMAD R23, R7.reuse, c[0x0][0x1ac], R14 ;  /* 0x00006b0007177a24 */ /* 0x040fe200078e020e */
[----:B------:R-:W-:Y:S01]  /*04d0*/  LEA R17, P2, R8, c[0x0][0x230], 0x1 ;  /* 0x00008c0008117a11 */ /* 0x000fe200078408ff */
[----:B------:R-:W-:Y:S02]  /*04e0*/  IMAD R25, R7, c[0x0][0x1cc], R18 ;  /* 0x0000730007197a24 */ /* 0x000fe400078e0212 */
[----:B------:R-:W1:Y:S01]  /*04f0*/  S2R R7, SR_LANEID ;  /* 0x0000000000077919 */ /* 0x000e620000000000 */
[----:B------:R-:W-:-:S04]  /*0500*/  IMAD R19, R3, c[0x0][0x1e8], RZ ;  /* 0x00007a0003137a24 */ /* 0x000fc800078e02ff */
[----:B------:R-:W-:-:S05]  /*0510*/  IMAD R19, R0, c[0x0][0x1ec], R19 ;  /* 0x00007b0000137a24 */ /* 0x000fca00078e0213 */
[----:B------:R-:W-:Y:S02]  /*0520*/  IADD3 R21, R13, R19, RZ ;  /* 0x000000130d157210 */ /* 0x000fe40007ffe0ff */
[----:B------:R-:W-:Y:S02]  /*0530*/  IADD3 R19, R11, R23, RZ ;  /* 0x000000170b137210 */ /* 0x000fe40007ffe0ff */
[----:B------:R-:W-:Y:S02]  /*0540*/  IADD3 R11, R9, R25, RZ ;  /* 0x00000019090b7210 */ /* 0x000fe40007ffe0ff */
[----:B0-----:R-:W-:Y:S02]  /*0550*/  SHF.R.S32.HI R9, RZ, 0x1f, R16 ;  /* 0x0000001fff097819 */ /* 0x001fe40000011410 */
[----:B------:R-:W-:Y:S02]  /*0560*/  LEA R13, P0, R12, c[0x0][0x248], 0x1 ;  /* 0x000092000c0d7a11 */ /* 0x000fe400078008ff */
[----:B------:R-:W-:-:S02]  /*0570*/  LEA.HI.X R19, R10, c[0x0][0x22c], R19, 0x1, P1 ;  /* 0x00008b000a137a11 */ /* 0x000fc400008f0c13 */
[C---:B------:R-:W-:Y:S02]  /*0580*/  SHF.L.U64.HI R9, R16.reuse, 0x3, R9 ;  /* 0x0000000310097819 */ /* 0x040fe40000010209 */
[----:B------:R-:W-:Y:S02]  /*0590*/  SHF.L.U32 R10, R16, 0x3, RZ ;  /* 0x00000003100a7819 */ /* 0x000fe400000006ff */
[----:B------:R-:W-:Y:S02]  /*05a0*/  LEA.HI.X R14, R12, c[0x0][0x24c], R21, 0x1, P0 ;  /* 0x000093000c0e7a11 */ /* 0x000fe400000f0c15 */
[----:B------:R-:W-:Y:S01]  /*05b0*/  LEA.HI.X R18, R8, c[0x0][0x234], R11, 0x1, P2 ;  /* 0x00008d0008127a11 */ /* 0x000fe200010f0c0b */
[----:B------:R-:W-:Y:S01]  /*05c0*/  IMAD.MOV.U32 R8, RZ, RZ, RZ ;  /* 0x000000ffff087224 */ /* 0x000fe200078e00ff */
[----:B------:R-:W-:Y:S01]  /*05d0*/  MOV R16, R17 ;  /* 0x0000001100107202 */ /* 0x000fe20000000f00 */
[----:B------:R-:W-:Y:S01]  /*05e0*/  IMAD.MOV.U32 R17, RZ, RZ, R19 ;  /* 0x000000ffff117224 */ /* 0x000fe200078e0013 */
[----:B------:R-:W-:-:S02]  /*05f0*/  MOV R11, R20 ;  /* 0x00000014000b7202 */ /* 0x000fc40000000f00 */
[----:B-1----:R-:W-:Y:S02]  /*0600*/  MOV R12, R22 ;  /* 0x00000016000c7202 */ /* 0x002fe40000000f00 */
.L_x_5318:
        /* <DEDUP_REMOVED lines=61> */
.L_x_5306:
[----:B------:R-:W-:Y:S05]  /*09e0*/  BSYNC B0 ;  /* 0x0000000000007941 */ /* 0x000fea0003800000 */
.L_x_5305:
        /* <DEDUP_REMOVED lines=33> */
.L_x_5308:
[----:B------:R-:W-:Y:S05]  /*0c00*/  BSYNC B0 ;  /* 0x0000000000007941 */ /* 0x000fea0003800000 */
.L_x_5307:
        /* <DEDUP_REMOVED lines=33> */
.L_x_5310:
[----:B------:R-:W-:Y:S05]  /*0e20*/  BSYNC B0 ;  /* 0x0000000000007941 */ /* 0x000fea0003800000 */
.L_x_5309:
        /* <DEDUP_REMOVED lines=33> */
.L_x_5312:
[----:B------:R-:W-:Y:S05]  /*1040*/  BSYNC B0 ;  /* 0x0000000000007941 */ /* 0x000fea0003800000 */
.L_x_5311:
        /* <DEDUP_REMOVED lines=24> */
.L_x_5316:
        /* <DEDUP_REMOVED lines=18> */
[----:B------:R-:W-:-:S05]  /*12f0*/  LEA.HI.X R24, R24, R17, R25, 0x1, P1 ;  /* 0x0000001118187211 */ /* 0x000fca00008f0c19 */
[----:B------:R-:W-:-:S06]  /*1300*/  IMAD.X R27, R24, 0x1, R9, P2 ;  /* 0x00000001181b7824 */ /* 0x000fcc00010e0609 */
[----:B------:R-:W3:Y:S01]  /*1310*/  LDG.E.64 R26, [R26.64] ;  /* 0x000000041a1a7981 */ /* 0x000ee2000c1e1b00 */
[----:B------:R-:W-:Y:S02]  /*1320*/  IMAD R30, R30, c[0x0][0x1c0], RZ ;  /* 0x000070001e1e7a24 */ /* 0x000fe400078e02ff */
[----:B------:R-:W-:-:S04]  /*1330*/  IMAD.WIDE.U32 R24, R41, c[0x0][0x1c0], RZ ;  /* 0x0000700029187a25 */ /* 0x000fc800078e00ff */
[----:B------:R-:W-:Y:S01]  /*1340*/  IMAD R31, R41, c[0x0][0x1c4], R30 ;  /* 0x00007100291f7a24 */ /* 0x000fe200078e021e */
[----:B0-----:R-:W-:-:S04]  /*1350*/  LEA R29, P1, R24, R16, 0x1 ;  /* 0x00000010181d7211 */ /* 0x001fc800078208ff */
[----:B------:R-:W-:-:S04]  /*1360*/  IADD3 R25, R25, R31, RZ ;  /* 0x0000001f19197210 */ /* 0x000fc80007ffe0ff */
        /* <DEDUP_REMOVED lines=92> */
.L_x_5315:
[----:B------:R-:W-:Y:S05]  /*1930*/  BSYNC B0 ;  /* 0x0000000000007941 */ /* 0x000fea0003800000 */
.L_x_5314:
        /* <DEDUP_REMOVED lines=12> */
.L_x_5313:
[----:B------:R-:W-:Y:S01]  /*1a00*/  SHF.L.U32 R20, R8, 0x7, RZ ;  /* 0x0000000708147819 */ /* 0x000fe200000006ff */
[C---:B------:R-:W-:Y:S01]  /*1a10*/  IMAD R24, R6.reuse, c[0x0][0x1f0], RZ ;  /* 0x00007c0006187a24 */ /* 0x040fe200078e02ff */
[----:B------:R-:W-:Y:S01]  /*1a20*/  BAR.SYNC.DEFER_BLOCKING 0x0 ;  /* 0x0000000000007b1d */ /* 0x000fe20000010000 */
[----:B------:R-:W-:Y:S01]  /*1a30*/  IMAD R22, R6, c[0x0][0x200], RZ ;  /* 0x0000800006167a24 */ /* 0x000fe200078e02ff */
[----:B------:R-:W-:Y:S01]  /*1a40*/  SHF.R.S32.HI R21, RZ, 0x1f, R20 ;  /* 0x0000001fff157819 */ /* 0x000fe20000011414 */
[C---:B------:R-:W-:Y:S02]  /*1a50*/  IMAD R27, R5.reuse, c[0x0][0x1f4], R24 ;  /* 0x00007d00051b7a24 */ /* 0x040fe400078e0218 */
[----:B------:R-:W-:-:S02]  /*1a60*/  IMAD R19, R5, c[0x0][0x204], R22 ;  /* 0x0000810005137a24 */ /* 0x000fc400078e0216 */
[----:B------:R-:W-:-:S04]  /*1a70*/  IMAD.WIDE.U32 R24, R5, c[0x0][0x1f0], R20 ;  /* 0x00007c0005187a25 */ /* 0x000fc800078e0014 */
[----:B------:R-:W-:Y:S01]  /*1a80*/  IMAD.WIDE.U32 R28, R5, c[0x0][0x200], R20 ;  /* 0x00008000051c7a25 */ /* 0x000fe200078e0014 */
[----:B------:R-:W-:-:S03]  /*1a90*/  IADD3 R27, R25, R27, RZ ;  /* 0x0000001b191b7210 */ /* 0x000fc60007ffe0ff */
[----:B------:R-:W-:Y:S01]  /*1aa0*/  IMAD R25, R3, c[0x0][0x1f8], RZ ;  /* 0x00007e0003197a24 */ /* 0x000fe200078e02ff */
[----:B------:R-:W-:Y:S01]  /*1ab0*/  IADD3 R29, R29, R19, RZ ;  /* 0x000000131d1d7210 */ /* 0x000fe20007ffe0ff */
[----:B------:R-:W-:Y:S02]  /*1ac0*/  IMAD R19, R3, c[0x0][0x208], RZ ;  /* 0x0000820003137a24 */ /* 0x000fe400078e02ff */
[----:B------:R-:W-:Y:S02]  /*1ad0*/  IMAD.MOV.U32 R26, RZ, RZ, R24 ;  /* 0x000000ffff1a7224 */ /* 0x000fe400078e0018 */
[C---:B------:R-:W-:Y:S02]  /*1ae0*/  IMAD R31, R0.reuse, c[0x0][0x1fc], R25 ;  /* 0x00007f00001f7a24 */ /* 0x040fe400078e0219 */
[C---:B------:R-:W-:Y:S02]  /*1af0*/  IMAD R19, R0.reuse, c[0x0][0x20c], R19 ;  /* 0x0000830000137a24 */ /* 0x040fe400078e0213 */
[----:B------:R-:W-:Y:S01]  /*1b00*/  IMAD.WIDE.U32 R24, R0, c[0x0][0x208], R28 ;  /* 0x0000820000187a25 */ /* 0x000fe200078e001c */
[----:B------:R-:W-:-:S03]  /*1b10*/  F2FP.BF16.PACK_AB R28, R32, R23 ;  /* 0x00000017201c723e */ /* 0x000fc600000010ff */
[----:B------:R-:W-:Y:S01]  /*1b20*/  IMAD.WIDE.U32 R26, R0, c[0x0][0x1f8], R26 ;  /* 0x00007e00001a7a25 */ /* 0x000fe200078e001a */
[----:B------:R-:W-:-:S04]  /*1b30*/  IADD3 R29, R25, R19, RZ ;  /* 0x00000013191d7210 */ /* 0x000fc80007ffe0ff */
[----:B------:R-:W-:Y:S02]  /*1b40*/  IADD3 R19, R27, R31, RZ ;  /* 0x0000001f1b137210 */ /* 0x000fe40007ffe0ff */
[----:B------:R-:W-:Y:S02]  /*1b50*/  LEA R27, P0, R24, c[0x0][0x258], 0x1 ;  /* 0x00009600181b7a11 */ /* 0x000fe400078008ff */
[----:B------:R-:W-:Y:S02]  /*1b60*/  LEA R25, P1, R26, c[0x0][0x268], 0x1 ;  /* 0x00009a001a197a11 */ /* 0x000fe400078208ff */
[----:B------:R-:W-:Y:S02]  /*1b70*/  LEA.HI.X R30, R24, c[0x0][0x25c], R29, 0x1, P0 ;  /* 0x00009700181e7a11 */ /* 0x000fe400000f0c1d */
[----:B------:R-:W-:Y:S02]  /*1b80*/  LEA.HI.X R22, R26, c[0x0][0x26c], R19, 0x1, P1 ;  /* 0x00009b001a167a11 */ /* 0x000fe400008f0c13 */
[----:B------:R-:W-:-:S02]  /*1b90*/  IADD3 R26, P0, R27, R10, RZ ;  /* 0x0000000a1b1a7210 */ /* 0x000fc40007f1e0ff */
[----:B------:R-:W-:Y:S02]  /*1ba0*/  F2FP.BF16.PACK_AB R29, R34, R33 ;  /* 0x00000021221d723e */ /* 0x000fe400000010ff */
[----:B------:R-:W-:Y:S02]  /*1bb0*/  IADD3.X R27, R30, R9, RZ, P0, !PT ;  /* 0x000000091e1b7210 */ /* 0x000fe400007fe4ff */
[----:B------:R-:W-:-:S03]  /*1bc0*/  IADD3 R24, P1, R25, R10, RZ ;  /* 0x0000000a19187210 */ /* 0x000fc60007f3e0ff */
[----:B------:R0:W-:Y:S01]  /*1bd0*/  STG.E.64 [R26.64], R28 ;  /* 0x0000001c1a007986 */ /* 0x0001e2000c101b04 */
[----:B------:R-:W-:-:S03]  /*1be0*/  IADD3.X R25, R22, R9, RZ, P1, !PT ;  /* 0x0000000916197210 */ /* 0x000fc60000ffe4ff */
[----:B------:R-:W-:Y:S06]  /*1bf0*/  BAR.SYNC.DEFER_BLOCKING 0x0 ;  /* 0x0000000000007b1d */ /* 0x000fec0000010000 */
[----:B------:R-:W2:Y:S01]  /*1c00*/  LDG.E.64 R24, [R24.64] ;  /* 0x0000000418187981 */ /* 0x000ea2000c1e1b00 */
[----:B------:R-:W-:Y:S01]  /*1c10*/  IMAD R38, R6, c[0x0][0x210], RZ ;  /* 0x0000840006267a24 */ /* 0x000fe200078e02ff */
[----:B------:R-:W-:Y:S01]  /*1c20*/  IADD3 R8, R8, 0x1, RZ ;  /* 0x0000000108087810 */ /* 0x000fe20007ffe0ff */
[----:B------:R-:W-:Y:S01]  /*1c30*/  IMAD.WIDE.U32 R20, R5, c[0x0][0x210], R20 ;  /* 0x0000840005147a25 */ /* 0x000fe200078e0014 */
[----:B------:R-:W-:Y:S01]  /*1c40*/  BAR.SYNC.DEFER_BLOCKING 0x0 ;  /* 0x0000000000007b1d */ /* 0x000fe20000010000 */
[----:B------:R-:W-:-:S02]  /*1c50*/  IADD3 R15, P1, R15, 0x100, RZ ;  /* 0x000001000f0f7810 */ /* 0x000fc40007f3e0ff */
[----:B------:R-:W-:Y:S02]  /*1c60*/  IADD3 R16, P2, R16, 0x100, RZ ;  /* 0x0000010010107810 */ /* 0x000fe40007f5e0ff */
[----:B------:R-:W-:Y:S02]  /*1c70*/  IADD3 R11, P3, R11, 0x100, RZ ;  /* 0x000001000b0b7810 */ /* 0x000fe40007f7e0ff */
[----:B------:R-:W-:Y:S02]  /*1c80*/  IADD3 R13, P4, R13, 0x100, RZ ;  /* 0x000001000d0d7810 */ /* 0x000fe40007f9e0ff */
[----:B------:R-:W-:Y:S02]  /*1c90*/  IADD3.X R17, RZ, R17, RZ, P1, !PT ;  /* 0x00000011ff117210 */ /* 0x000fe40000ffe4ff */
[----:B------:R-:W-:Y:S02]  /*1ca0*/  IADD3.X R18, RZ, R18, RZ, P2, !PT ;  /* 0x00000012ff127210 */ /* 0x000fe400017fe4ff */
[----:B------:R-:W-:-:S02]  /*1cb0*/  IADD3.X R12, RZ, R12, RZ, P3, !PT ;  /* 0x0000000cff0c7210 */ /* 0x000fc40001ffe4ff */
[----:B------:R-:W-:Y:S02]  /*1cc0*/  IADD3.X R14, RZ, R14, RZ, P4, !PT ;  /* 0x0000000eff0e7210 */ /* 0x000fe400027fe4ff */
[--C-:B--2---:R-:W-:Y:S02]  /*1cd0*/  SHF.R.U64 R22, R24, 0x10, R25.reuse ;  /* 0x0000001018167819 */ /* 0x104fe40000001219 */
[----:B0-----:R-:W-:Y:S02]  /*1ce0*/  PRMT R26, RZ, 0x5410, R24 ;  /* 0x00005410ff1a7816 */ /* 0x001fe40000000018 */
[----:B------:R-:W-:Y:S02]  /*1cf0*/  PRMT R24, RZ, 0x5410, R22 ;  /* 0x00005410ff187816 */ /* 0x000fe40000000016 */
[----:B------:R-:W-:Y:S01]  /*1d00*/  SHF.R.U32.HI R35, RZ, 0x10, R25 ;  /* 0x00000010ff237819 */ /* 0x000fe20000011619 */
[----:B------:R-:W-:Y:S02]  /*1d10*/  FMUL.FTZ R19, R26, -1.4426950216293334961 ;  /* 0xbfb8aa3b1a137820 */ /* 0x000fe40000410000 */
[----:B------:R-:W-:-:S02]  /*1d20*/  FMUL.FTZ R22, R24, -1.4426950216293334961 ;  /* 0xbfb8aa3b18167820 */ /* 0x000fc40000410000 */
[----:B------:R0:W1:Y:S02]  /*1d30*/  MUFU.EX2 R30, R19 ;  /* 0x00000013001e7308 */ /* 0x0000640000000800 */
[----:B0-----:R-:W-:-:S06]  /*1d40*/  PRMT R19, RZ, 0x5410, R25 ;  /* 0x00005410ff137816 */ /* 0x001fcc0000000019 */
[----:B------:R0:W2:Y:S01]  /*1d50*/  MUFU.EX2 R25, R22 ;  /* 0x0000001600197308 */ /* 0x0000a20000000800 */
[----:B------:R-:W-:Y:S02]  /*1d60*/  FMUL.FTZ R31, R19, -1.4426950216293334961 ;  /* 0xbfb8aa3b131f7820 */ /* 0x000fe40000410000 */
[----:B-1----:R-:W-:Y:S01]  /*1d70*/  FADD.FTZ R30, R30, 1 ;  /* 0x3f8000001e1e7421 */ /* 0x002fe20000010000 */
[----:B0-----:R-:W-:-:S04]  /*1d80*/  PRMT R22, RZ, 0x5410, R35 ;  /* 0x00005410ff167816 */ /* 0x001fc80000000023 */
[----:B------:R-:W0:Y:S01]  /*1d90*/  MUFU.EX2 R31, R31 ;  /* 0x0000001f001f7308 */ /* 0x000e220000000800 */
[----:B------:R-:W-:Y:S02]  /*1da0*/  IMAD R35, R3, c[0x0][0x218], RZ ;  /* 0x0000860003237a24 */ /* 0x000fe400078e02ff */
[----:B------:R-:W-:Y:S02]  /*1db0*/  FMUL.FTZ R28, R22, -1.4426950216293334961 ;  /* 0xbfb8aa3b161c7820 */ /* 0x000fe40000410000 */
[----:B--2---:R-:W-:-:S03]  /*1dc0*/  FADD.FTZ R25, R25, 1 ;  /* 0x3f80000019197421 */ /* 0x004fc60000010000 */
[----:B------:R-:W1:Y:S01]  /*1dd0*/  MUFU.RCP R29, R30 ;  /* 0x0000001e001d7308 */ /* 0x000e620000001000 */
[----:B------:R-:W-:-:S07]  /*1de0*/  IMAD R35, R0, c[0x0][0x21c], R35 ;  /* 0x0000870000237a24 */ /* 0x000fce00078e0223 */
[----:B------:R-:W2:Y:S01]  /*1df0*/  MUFU.EX2 R28, R28 ;  /* 0x0000001c001c7308 */ /* 0x000ea20000000800 */
[----:B0-----:R-:W-:Y:S02]  /*1e00*/  FADD.FTZ R27, R31, 1 ;  /* 0x3f8000001f1b7421 */ /* 0x001fe40000010000 */
[----:B------:R-:W-:-:S05]  /*1e10*/  IMAD R31, R5, c[0x0][0x214], R38 ;  /* 0x00008500051f7a24 */ /* 0x000fca00078e0226 */
[----:B------:R0:W3:Y:S01]  /*1e20*/  MUFU.RCP R36, R27 ;  /* 0x0000001b00247308 */ /* 0x0000e20000001000 */
[----:B------:R-:W-:Y:S01]  /*1e30*/  IADD3 R21, R21, R31, RZ ;  /* 0x0000001f15157210 */ /* 0x000fe20007ffe0ff */
[----:B-1----:R-:W-:-:S04]  /*1e40*/  FMUL.FTZ R26, R26, R29 ;  /* 0x0000001d1a1a7220 */ /* 0x002fc80000410000 */
[----:B------:R-:W-:Y:S02]  /*1e50*/  IMAD.WIDE.U32 R20, R0, c[0x0][0x218], R20 ;  /* 0x0000860000147a25 */ /* 0x000fe400078e0014 */
[----:B------:R-:W1:Y:S02]  /*1e60*/  MUFU.RCP R25, R25 ;  /* 0x0000001900197308 */ /* 0x000e640000001000 */
[----:B--2---:R-:W-:Y:S01]  /*1e70*/  FADD.FTZ R28, R28, 1 ;  /* 0x3f8000001c1c7421 */ /* 0x004fe20000010000 */
[----:B0-----:R-:W-:Y:S01]  /*1e80*/  LEA R27, P0, R20, c[0x0][0x270], 0x1 ;  /* 0x00009c00141b7a11 */ /* 0x001fe200078008ff */
[----:B------:R-:W-:Y:S02]  /*1e90*/  IMAD.IADD R21, R21, 0x1, R35 ;  /* 0x0000000115157824 */ /* 0x000fe400078e0223 */
[----:B------:R-:W-:Y:S02]  /*1ea0*/  FMUL.FTZ R26, R26, R23 ;  /* 0x000000171a1a7220 */ /* 0x000fe40000410000 */
[----:B------:R-:W0:Y:S01]  /*1eb0*/  MUFU.RCP R31, R28 ;  /* 0x0000001c001f7308 */ /* 0x000e220000001000 */
[----:B------:R-:W-:Y:S01]  /*1ec0*/  LEA.HI.X R30, R20, c[0x0][0x274], R21, 0x1, P0 ;  /* 0x00009d00141e7a11 */ /* 0x000fe200000f0c15 */
[----:B---3--:R-:W-:-:S04]  /*1ed0*/  FMUL.FTZ R20, R19, R36 ;  /* 0x0000002413147220 */ /* 0x008fc80000410000 */
[----:B------:R-:W-:Y:S01]  /*1ee0*/  FMUL.FTZ R33, R20, R33 ;  /* 0x0000002114217220 */ /* 0x000fe20000410000 */
[----:B------:R-:W-:Y:S01]  /*1ef0*/  IADD3 R20, P0, R27, R10, RZ ;  /* 0x0000000a1b147210 */ /* 0x000fe20007f1e0ff */
[----:B-1----:R-:W-:-:S04]  /*1f00*/  FMUL.FTZ R19, R24, R25 ;  /* 0x0000001918137220 */ /* 0x002fc80000410000 */
[----:B------:R-:W-:Y:S02]  /*1f10*/  FMUL.FTZ R19, R19, R32 ;  /* 0x0000002013137220 */ /* 0x000fe40000410000 */
[----:B0-----:R-:W-:-:S03]  /*1f20*/  FMUL.FTZ R21, R22, R31 ;  /* 0x0000001f16157220 */ /* 0x001fc60000410000 */
[----:B------:R-:W-:Y:S01]  /*1f30*/  F2FP.BF16.PACK_AB R26, R19, R26 ;  /* 0x0000001a131a723e */ /* 0x000fe200000010ff */
[----:B------:R-:W-:Y:S01]  /*1f40*/  FMUL.FTZ R34, R21, R34 ;  /* 0x0000002215227220 */ /* 0x000fe20000410000 */
[----:B------:R-:W-:Y:S02]  /*1f50*/  IADD3.X R21, R30, R9, RZ, P0, !PT ;  /* 0x000000091e157210 */ /* 0x000fe400007fe4ff */
[----:B------:R-:W-:Y:S02]  /*1f60*/  ISETP.GE.AND P0, PT, R8, c[0x0][0x174], PT ;  /* 0x00005d0008007a0c */ /* 0x000fe40003f06270 */
[----:B------:R-:W-:-:S05]  /*1f70*/  F2FP.BF16.PACK_AB R27, R34, R33 ;  /* 0x00000021221b723e */ /* 0x000fca00000010ff */
[----:B------:R0:W-:Y:S06]  /*1f80*/  STG.E.64 [R20.64], R26 ;  /* 0x0000001a14007986 */ /* 0x0001ec000c101b04 */
[----:B------:R-:W-:Y:S01]  /*1f90*/  @P0 CALL.REL.NOINC `(.L_x_5317) ;  /* 0x0000001000000944 */ /* 0x000fe20003c00000 */
[----:B------:R-:W-:Y:S05]  /*1fa0*/  BRA `(.L_x_5318) ;  /* 0xffffe66000007947 */ /* 0x000fea000383ffff */
.L_x_5317:
[----:B------:R-:W-:Y:S05]  /*1fb0*/  EXIT ;  /* 0x000000000000794d */ /* 0x000fea0003800000 */
.L_x_5319:
        /* <DEDUP_REMOVED lines=12> */
.L_x_5479:


//--------------------- .nv.shared._Z25selective_scan_fwd_kernelI32Selective_Scan_fwd_kernel_traitsILi128ELi16ELi1ELb0ELb0ELb0ELb0EN3c108BFloat16ENS1_7complexIfEEEEv13SSMParamsBase --------------------------
	.section	.nv.shared._Z25selective_scan_fwd_kernelI32Selective_Scan_fwd_kernel_traitsILi128ELi16ELi1ELb0ELb0ELb0ELb0EN3c108BFloat16ENS1_7complexIfEEEEv13SSMParamsBase,"aw",@nobits
	.sectionflags	@""
	.align	16


//--------------------- .nv.global                --------------------------
	.section	.nv.global,"aw",@nobits
.nv.global:
	.type		_ZN62_INTERNAL_00950170_26_selective_scan_fwd_bf16_cu_c4313e8d_30574cuda3std3__48in_placeE,@object
	.size		_ZN62_INTERNAL_00950170_26_selective_scan_fwd_bf16_cu_c4313e8d_30574cuda3std3__48in_placeE,(_ZN62_INTERNAL_00950170_26_selective_scan_fwd_bf16_cu_c4313e8d_30574cuda3std6ranges3__45__cpo8distanceE - _ZN62_INTERNAL_00950170_26_selective_scan_fwd_bf16_cu_c4313e8d_30574cuda3std3__48in_placeE)
_ZN62_INTERNAL_00950170_26_selective_scan_fwd_bf16_cu_c4313e8d_30574cuda3std3__48in_placeE:
	.zero		1
	.type		_ZN62_INTERNAL_00950170_26_selective_scan_fwd_bf16_cu_c4313e8d_30574cuda3std6ranges3__45__cpo8distanceE,@object
	.size		_ZN62_INTERNAL_00950170_26_selective_scan_fwd_bf16_cu_c4313e8d_30574cuda3std6ranges3__45__cpo8distanceE,(_ZN62_INTERNAL_00950170_26_selective_scan_fwd_bf16_cu_c4313e8d_30574cuda3std3__45__cpo6cbeginE - _ZN62_INTERNAL_00950170_26_selective_scan_fwd_bf16_cu_c4313e8d_30574cuda3std6ranges3__45__cpo8distanceE)
_ZN62_INTERNAL_00950170_26_selective_scan_fwd_bf16_cu_c4313e8d_30574cuda3std6ranges3__45__cpo8distanceE:
	.zero		1
	.type		_ZN62_INTERNAL_00950170_26_selective_scan_fwd_bf16_cu_c4313e8d_30574cuda3std3__45__cpo6cbeginE,@object
	.size		_ZN62_INTERNAL_00950170_26_selective_scan_fwd_bf16_cu_c4313e8d_30574cuda3std3__45__cpo6cbeginE,(_ZN62_INTERNAL_00950170_26_selective_scan_fwd_bf16_cu_c4313e8d_30574cuda3std6ranges3__45__cpo7advanceE - _ZN62_INTERNAL_00950170_26_selective_scan_fwd_bf16_cu_c4313e8d_30574cuda3std3__45__cpo6cbeginE)
_ZN62_INTERNAL_00950170_26_selective_scan_fwd_bf16_cu_c4313e8d_30574cuda3std3__45__cpo6cbeginE:
	.zero		1
	.type		_ZN62_INTERNAL_00950170_26_selective_scan_fwd_bf16_cu_c4313e8d_30574cuda3std6ranges3__45__cpo7advanceE,@object
	.size		_ZN62_INTERNAL_00950170_26_selective_scan_fwd_bf16_cu_c4313e8d_30574cuda3std6ranges3__45__cpo7advanceE,(_ZN62_INTERNAL_00950170_26_selective_scan_fwd_bf16_cu_c4313e8d_30574cuda3std3__45__cpo7crbeginE - _ZN62_INTERNAL_00950170_26_selective_scan_fwd_bf16_cu_c4313e8d_30574cuda3std6ranges3__45__cpo7advanceE)
_ZN62_INTERNAL_00950170_26_selective_scan_fwd_bf16_cu_c4313e8d_30574cuda3std6ranges3__45__cpo7advanceE:
	.zero		1
	.type		_ZN62_INTERNAL_00950170_26_selective_scan_fwd_bf16_cu_c4313e8d_30574cuda3std3__45__cpo7crbeginE,@object
	.size		_ZN62_INTERNAL_00950170_26_selective_scan_fwd_bf16_cu_c4313e8d_30574cuda3std3__45__cpo7crbeginE,(_ZN62_INTERNAL_00950170_26_selective_scan_fwd_bf16_cu_c4313e8d_30574cuda3std6ranges3__45__cpo4dataE - _ZN62_INTERNAL_00950170_26_selective_scan_fwd_bf16_cu_c4313e8d_30574cuda3std3__45__cpo7crbeginE)
_ZN62_INTERNAL_00950170_26_selective_scan_fwd_bf16_cu_c4313e8d_30574cuda3std3__45__cpo7crbeginE:
	.zero		1
	.type		_ZN62_INTERNAL_00950170_26_selective_scan_fwd_bf16_cu_c4313e8d_30574cuda3std6ranges3__45__cpo4dataE,@object
	.size		_ZN62_INTERNAL_00950170_26_selective_scan_fwd_bf16_cu_c4313e8d_30574cuda3std6ranges3__45__cpo4dataE,(_ZN62_INTERNAL_00950170_26_selective_scan_fwd_bf16_cu_c4313e8d_30574cuda3std6ranges3__45__cpo5beginE - _ZN62_INTERNAL_00950170_26_selective_scan_fwd_bf16_cu_c4313e8d_30574cuda3std6ranges3__45__cpo4dataE)
_ZN62_INTERNAL_00950170_26_selective_scan_fwd_bf16_cu_c4313e8d_30574cuda3std6ranges3__45__cpo4dataE:
	.zero		1
	.type		_ZN62_INTERNAL_00950170_26_selective_scan_fwd_bf16_cu_c4313e8d_30574cuda3std6ranges3__45__cpo5beginE,@object
	.size		_ZN62_INTERNAL_00950170_26_selective_scan_fwd_bf16_cu_c4313e8d_30574cuda3std6ranges3__45__cpo5beginE,(_ZN62_INTERNAL_00950170_26_selective_scan_fwd_bf16_cu_c4313e8d_30574cuda3std3__464_GLOBAL__N__00950170_26_selective_scan_fwd_bf16_cu_c4313e8d_30576ignoreE - _ZN62_INTERNAL_00950170_26_selective_scan_fwd_bf16_cu_c4313e8d_30574cuda3std6ranges3__45__cpo5beginE)
_ZN62_INTERNAL_00950170_26_selective_scan_fwd_bf16_cu_c4313e8d_30574cuda3std6ranges3__45__cpo5beginE:
	.zero		1
	.type		_ZN62_INTERNAL_00950170_26_selective_scan_fwd_bf16_cu_c4313e8d_30574cuda3std3__464_GLOBAL__N__00950170_26_selective_scan_fwd_bf16_cu_c4313e8d_30576ignoreE,@object
	.size		_ZN62_INTERNAL_00950170_26_selective_scan_fwd_bf16_cu_c4313e8d_30574cuda3std3__464_GLOBAL__N__00950170_26_selective_scan_fwd_bf16_cu_c4313e8d_30576ignoreE,(_ZN62_INTERNAL_00950170_26_selective_scan_fwd_bf16_cu_c4313e8d_30574cuda3std6ranges3__45__cpo4sizeE - _ZN62_INTERNAL_00950170_26_selective_scan_fwd_bf16_cu_c4313e8d_30574cuda3std3__464_GLOBAL__N__00950170_26_selective_scan_fwd_bf16_cu_c4313e8d_30576ignoreE)
_ZN62_INTERNAL_00950170_26_selective_scan_fwd_bf16_cu_c4313e8d_30574cuda3std3__464_GLOBAL__N__00950170_26_selective_scan_fwd_bf16_cu_c4313e8d_30576ignoreE:
	.zero		1
	.type		_ZN62_INTERNAL_00950170_26_selective_scan_fwd_bf16_cu_c4313e8d_30574cuda3std6ranges3__45__cpo4sizeE,@object
	.size		_ZN62_INTERNAL_00950170_26_selective_scan_fwd_bf16_cu_c4313e8d_30574cuda3std6ranges3__45__cpo4sizeE,(_ZN62_INTERNAL_00950170_26_selective_scan_fwd_bf16_cu_c4313e8d_30574cuda3std3__45__cpo5beginE - _ZN62_INTERNAL_00950170_26_selective_scan_fwd_bf16_cu_c4313e8d_30574cuda3std6ranges3__45__cpo4sizeE)
_ZN62_INTERNAL_00950170_26_selective_scan_fwd_bf16_cu_c4313e8d_30574cuda3std6ranges3__45__cpo4sizeE:
	.zero		1
	.type		_ZN62_INTERNAL_00950170_26_selective_scan_fwd_bf16_cu_c4313e8d_30574cuda3std3__45__cpo5beginE,@object
	.size		_ZN62_INTERNAL_00950170_26_selective_scan_fwd_bf16_cu_c4313e8d_30574cuda3std3__45__cpo5beginE,(_ZN62_INTERNAL_00950170_26_selective_scan_fwd_bf16_cu_c4313e8d_30574cuda3std6ranges3__45__cpo6cbeginE - _ZN62_INTERNAL_00950170_26_selective_scan_fwd_bf16_cu_c4313e8d_30574cuda3std3__45__cpo5beginE)
_ZN62_INTERNAL_00950170_26_selective_scan_fwd_bf16_cu_c4313e8d_30574cuda3std3__45__cpo5beginE:
	.zero		1
	.type		_ZN62_INTERNAL_00950170_26_selective_scan_fwd_bf16_cu_c4313e8d_30574cuda3std6ranges3__45__cpo6cbeginE,@object
	.size		_ZN62_INTERNAL_00950170_26_selective_scan_fwd_bf16_cu_c4313e8d_30574cuda3std6ranges3__45__cpo6cbeginE,(_ZN62_INTERNAL_00950170_26_selective_scan_fwd_bf16_cu_c4313e8d_30574cuda3std3__45__cpo6rbeginE - _ZN62_INTERNAL_00950170_26_selective_scan_fwd_bf16_cu_c4313e8d_30574cuda3std6ranges3__45__cpo6cbeginE)
_ZN62_INTERNAL_00950170_26_selective_scan_fwd_bf16_cu_c4313e8d_30574cuda3std6ranges3__45__cpo6cbeginE:
	.zero		1
	.type		_ZN62_INTERNAL_00950170_26_selective_scan_fwd_bf16_cu_c4313e8d_30574cuda3std3__45__cpo6rbeginE,@object
	.size		_ZN62_INTERNAL_00950170_26_selective_scan_fwd_bf16_cu_c4313e8d_30574cuda3std3__45__cpo6rbeginE,(_ZN62_INTERNAL_00950170_26_selective_scan_fwd_bf16_cu_c4313e8d_30574cuda3std6ranges3__45__cpo4nextE - _ZN62_INTERNAL_00950170_26_selective_scan_fwd_bf16_cu_c4313e8d_30574cuda3std3__45__cpo6rbeginE)
_ZN62_INTERNAL_00950170_26_selective_scan_fwd_bf16_cu_c4313e8d_30574cuda3std3__45__cpo6rbeginE:
	.zero		1
	.type		_ZN62_INTERNAL_00950170_26_selective_scan_fwd_bf16_cu_c4313e8d_30574cuda3std6ranges3__45__cpo4nextE,@object
	.size		_ZN62_INTERNAL_00950170_26_selective_scan_fwd_bf16_cu_c4313e8d_30574cuda3std6ranges3__45__cpo4nextE,(_ZN62_INTERNAL_00950170_26_selective_scan_fwd_bf16_cu_c4313e8d_30574cuda3std6ranges3__45__cpo4swapE - _ZN62_INTERNAL_00950170_26_selective_scan_fwd_bf16_cu_c4313e8d_30574cuda3std6ranges3__45__cpo4nextE)
_ZN62_INTERNAL_00950170_26_selective_scan_fwd_bf16_cu_c4313e8d_30574cuda3std6ranges3__45__cpo4nextE:
	.zero		1
	.type		_ZN62_INTERNAL_00950170_26_selective_scan_fwd_bf16_cu_c4313e8d_30574cuda3std6ranges3__45__cpo4swapE,@object
	.size		_ZN62_INTERNAL_00950170_26_selective_scan_fwd_bf16_cu_c4313e8d_30574cuda3std6ranges3__45__cpo4swapE,(_ZN62_INTERNAL_00950170_26_selective_scan_fwd_bf16_cu_c4313e8d_30574cuda3std3__420unreachable_sentinelE - _ZN62_INTERNAL_00950170_26_selective_scan_fwd_bf16_cu_c4313e8d_30574cuda3std6ranges3__45__cpo4swapE)
_ZN62_INTERNAL_00950170_26_selective_scan_fwd_bf16_cu_c4313e8d_30574cuda3std6ranges3__45__cpo4swapE:
	.zero		1
	.type		_ZN62_INTERNAL_00950170_26_selective_scan_fwd_bf16_cu_c4313e8d_30574cuda3std3__420unreachable_sentinelE,@object
	.size		_ZN62_INTERNAL_00950170_26_selective_scan_fwd_bf16_cu_c4313e8d_30574cuda3std3__420unreachable_sentinelE,(_ZN62_INTERNAL_00950170_26_selective_scan_fwd_bf16_cu_c4313e8d_30576thrust23THRUST_300001_SM_800_NS6system6detail10sequential3seqE - _ZN62_INTERNAL_00950170_26_selective_scan_fwd_bf16_cu_c4313e8d_30574cuda3std3__420unreachable_sentinelE)
_ZN62_INTERNAL_00950170_26_selective_scan_fwd_bf16_cu_c4313e8d_30574cuda3std3__420unreachable_sentinelE:
	.zero		1
	.type		_ZN62_INTERNAL_00950170_26_selective_scan_fwd_bf16_cu_c4313e8d_30576thrust23THRUST_300001_SM_800_NS6system6detail10sequential3seqE,@object
	.size		_ZN62_INTERNAL_00950170_26_selective_scan_fwd_bf16_cu_c4313e8d_30576thrust23THRUST_300001_SM_800_NS6system6detail10sequential3seqE,(_ZN62_INTERNAL_00950170_26_selective_scan_fwd_bf16_cu_c4313e8d_30574cuda3std3__45__cpo4cendE - _ZN62_INTERNAL_00950170_26_selective_scan_fwd_bf16_cu_c4313e8d_30576thrust23THRUST_300001_SM_800_NS6system6detail10sequential3seqE)
_ZN62_INTERNAL_00950170_26_selective_scan_fwd_bf16_cu_c4313e8d_30576thrust23THRUST_300001_SM_800_NS6system6detail10sequential3seqE:
	.zero		1
	.type		_ZN62_INTERNAL_00950170_26_selective_scan_fwd_bf16_cu_c4313e8d_30574cuda3std3__45__cpo4cendE,@object
	.size		_ZN62_INTERNAL_00950170_26_selective_scan_fwd_bf16_cu_c4313e8d_30574cuda3std3__45__cpo4cendE,(_ZN62_INTERNAL_00950170_26_selective_scan_fwd_bf16_cu_c4313e8d_30574cuda3std6ranges3__45__cpo9iter_swapE - _ZN62_INTERNAL_00950170_26_selective_scan_fwd_bf16_cu_c4313e8d_30574cuda3std3__45__cpo4cendE)
_ZN62_INTERNAL_00950170_26_selective_scan_fwd_bf16_cu_c4313e8d_30574cuda3std3__45__cpo4cendE:
	.zero		1
	.type		_ZN62_INTERNAL_00950170_26_selective_scan_fwd_bf16_cu_c4313e8d_30574cuda3std6ranges3__45__cpo9iter_swapE,@object
	.size		_ZN62_INTERNAL_00950170_26_selective_scan_fwd_bf16_cu_c4313e8d_30574cuda3std6ranges3__45__cpo9iter_swapE,(_ZN62_INTERNAL_00950170_26_selective_scan_fwd_bf16_cu_c4313e8d_30574cuda3std3__45__cpo5crendE - _ZN62_INTERNAL_00950170_26_selective_scan_fwd_bf16_cu_c4313e8d_30574cuda3std6ranges3__45__cpo9iter_swapE)
_ZN62_INTERNAL_00950170_26_selective_scan_fwd_bf16_cu_c4313e8d_30574cuda3std6ranges3__45__cpo9iter_swapE:
	.zero		1
	.type		_ZN62_INTERNAL_00950170_26_selective_scan_fwd_bf16_cu_c4313e8d_30574cuda3std3__45__cpo5crendE,@object
	.size		_ZN62_INTERNAL_00950170_26_selective_scan_fwd_bf16_cu_c4313e8d_30574cuda3std3__45__cpo5crendE,(_ZN62_INTERNAL_00950170_26_selective_scan_fwd_bf16_cu_c4313e8d_30574cuda3std6ranges3__45__cpo5cdataE - _ZN62_INTERNAL_00950170_26_selective_scan_fwd_bf16_cu_c4313e8d_30574cuda3std3__45__cpo5crendE)
_ZN62_INTERNAL_00950170_26_selective_scan_fwd_bf16_cu_c4313e8d_30574cuda3std3__45__cpo5crendE:
	.zero		1
	.type		_ZN62_INTERNAL_00950170_26_selective_scan_fwd_bf16_cu_c4313e8d_30574cuda3std6ranges3__45__cpo5cdataE,@object
	.size		_ZN62_INTERNAL_00950170_26_selective_scan_fwd_bf16_cu_c4313e8d_30574cuda3std6ranges3__45__cpo5cdataE,(_ZN62_INTERNAL_00950170_26_selective_scan_fwd_bf16_cu_c4313e8d_30574cuda3std6ranges3__45__cpo3endE - _ZN62_INTERNAL_00950170_26_selective_scan_fwd_bf16_cu_c4313e8d_30574cuda3std6ranges3__45__cpo5cdataE)
_ZN62_INTERNAL_00950170_26_selective_scan_fwd_bf16_cu_c4313e8d_30574cuda3std6ranges3__45__cpo5cdataE:
	.zero		1
	.type		_ZN62_INTERNAL_00950170_26_selective_scan_fwd_bf16_cu_c4313e8d_30574cuda3std6ranges3__45__cpo3endE,@object
	.size		_ZN62_INTERNAL_00950170_26_selective_scan_fwd_bf16_cu_c4313e8d_30574cuda3std6ranges3__45__cpo3endE,(_ZN62_INTERNAL_00950170_26_selective_scan_fwd_bf16_cu_c4313e8d_30574cuda3std3__419piecewise_constructE - _ZN62_INTERNAL_00950170_26_selective_scan_fwd_bf16_cu_c4313e8d_30574cuda3std6ranges3__45__cpo3endE)
_ZN62_INTERNAL_00950170_26_selective_scan_fwd_bf16_cu_c4313e8d_30574cuda3std6ranges3__45__cpo3endE:
	.zero		1
	.type		_ZN62_INTERNAL_00950170_26_selective_scan_fwd_bf16_cu_c4313e8d_30574cuda3std3__419piecewise_constructE,@object
	.size		_ZN62_INTERNAL_00950170_26_selective_scan_fwd_bf16_cu_c4313e8d_30574cuda3std3__419piecewise_constructE,(_ZN62_INTERNAL_00950170_26_selective_scan_fwd_bf16_cu_c4313e8d_30574cuda3std6ranges3__45__cpo5ssizeE - _ZN62_INTERNAL_00950170_26_selective_scan_fwd_bf16_cu_c4313e8d_30574cuda3std3__419piecewise_constructE)
_ZN62_INTERNAL_00950170_26_selective_scan_fwd_bf16_cu_c4313e8d_30574cuda3std3__419piecewise_constructE:
	.zero		1
	.type		_ZN62_INTERNAL_00950170_26_selective_scan_fwd_bf16_cu_c4313e8d_30574cuda3std6ranges3__45__cpo5ssizeE,@object
	.size		_ZN62_INTERNAL_00950170_26_selective_scan_fwd_bf16_cu_c4313e8d_30574cuda3std6ranges3__45__cpo5ssizeE,(_ZN62_INTERNAL_00950170_26_selective_scan_fwd_bf16_cu_c4313e8d_30574cuda3std3__45__cpo3endE - _ZN62_INTERNAL_00950170_26_selective_scan_fwd_bf16_cu_c4313e8d_30574cuda3std6ranges3__45__cpo5ssizeE)
_ZN62_INTERNAL_00950170_26_selective_scan_fwd_bf16_cu_c4313e8d_30574cuda3std6ranges3__45__cpo5ssizeE:
	.zero		1
	.type		_ZN62_INTERNAL_00950170_26_selective_scan_fwd_bf16_cu_c4313e8d_30574cuda3std3__45__cpo3endE,@object
	.size		_ZN62_INTERNAL_00950170_26_selective_scan_fwd_bf16_cu_c4313e8d_30574cuda3std3__45__cpo3endE,(_ZN62_INTERNAL_00950170_26_selective_scan_fwd_bf16_cu_c4313e8d_30574cuda3std6ranges3__45__cpo4cendE - _ZN62_INTERNAL_00950170_26_selective_scan_fwd_bf16_cu_c4313e8d_30574cuda3std3__45__cpo3endE)
_ZN62_INTERNAL_00950170_26_selective_scan_fwd_bf16_cu_c4313e8d_30574cuda3std3__45__cpo3endE:
	.zero		1
	.type		_ZN62_INTERNAL_00950170_26_selective_scan_fwd_bf16_cu_c4313e8d_30574cuda3std6ranges3__45__cpo4cendE,@object
	.size		_ZN62_INTERNAL_00950170_26_selective_scan_fwd_bf16_cu_c4313e8d_30574cuda3std6ranges3__45__cpo4cendE,(_ZN62_INTERNAL_00950170_26_selective_scan_fwd_bf16_cu_c4313e8d_30574cuda3std3__45__cpo4rendE - _ZN62_INTERNAL_00950170_26_selective_scan_fwd_bf16_cu_c4313e8d_30574cuda3std6ranges3__45__cpo4cendE)
_ZN62_INTERNAL_00950170_26_selective_scan_fwd_bf16_cu_c4313e8d_30574cuda3std6ranges3__45__cpo4cendE:
	.zero		1
	.type		_ZN62_INTERNAL_00950170_26_selective_scan_fwd_bf16_cu_c4313e8d_30574cuda3std3__45__cpo4rendE,@object
	.size		_ZN62_INTERNAL_00950170_26_selective_scan_fwd_bf16_cu_c4313e8d_30574cuda3std3__45__cpo4rendE,(_ZN62_INTERNAL_00950170_26_selective_scan_fwd_bf16_cu_c4313e8d_30574cuda3std6ranges3__45__cpo4prevE - _ZN62_INTERNAL_00950170_26_selective_scan_fwd_bf16_cu_c4313e8d_30574cuda3std3__45__cpo4rendE)
_ZN62_INTERNAL_00950170_26_selective_scan_fwd_bf16_cu_c4313e8d_30574cuda3std3__45__cpo4rendE:
	.zero		1
	.type		_ZN62_INTERNAL_00950170_26_selective_scan_fwd_bf16_cu_c4313e8d_30574cuda3std6ranges3__45__cpo4prevE,@object
	.size		_ZN62_INTERNAL_00950170_26_selective_scan_fwd_bf16_cu_c4313e8d_30574cuda3std6ranges3__45__cpo4prevE,(_ZN62_INTERNAL_00950170_26_selective_scan_fwd_bf16_cu_c4313e8d_30574cuda3std6ranges3__45__cpo9iter_moveE - _ZN62_INTERNAL_00950170_26_selective_scan_fwd_bf16_cu_c4313e8d_30574cuda3std6ranges3__45__cpo4prevE)
_ZN62_INTERNAL_00950170_26_selective_scan_fwd_bf16_cu_c4313e8d_30574cuda3std6ranges3__45__cpo4prevE:
	.zero		1
	.type		_ZN62_INTERNAL_00950170_26_selective_scan_fwd_bf16_cu_c4313e8d_30574cuda3std6ranges3__45__cpo9iter_moveE,@object
	.size		_ZN62_INTERNAL_00950170_26_selective_scan_fwd_bf16_cu_c4313e8d_30574cuda3std6ranges3__45__cpo9iter_moveE,(.L_13 - _ZN62_INTERNAL_00950170_26_selective_scan_fwd_bf16_cu_c4313e8d_30574cuda3std6ranges3__45__cpo9iter_moveE)
_ZN62_INTERNAL_00950170_26_selective_scan_fwd_bf16_cu_c4313e8d_30574cuda3std6ranges3__45__cpo9iter_moveE:
	.zero		1
.L_13:


//--------------------- .nv.shared._Z25selective_scan_fwd_kernelI32Selective_Scan_fwd_kernel_traitsILi128ELi16ELi1ELb0ELb0ELb0ELb1EN3c108BFloat16ENS1_7complexIfEEEEv13SSMParamsBase --------------------------
	.section	.nv.shared._Z25selective_scan_fwd_kernelI32Selective_Scan_fwd_kernel_traitsILi128ELi16ELi1ELb0ELb0ELb0ELb1EN3c108BFloat16ENS1_7complexIfEEEEv13SSMParamsBase,"aw",@nobits
	.sectionflags	@""
	.align	16


//--------------------- .nv.shared._Z25selective_scan_fwd_kernelI32Selective_Scan_fwd_kernel_traitsILi128ELi16ELi1ELb0ELb0ELb1ELb0EN3c108BFloat16ENS1_7complexIfEEEEv13SSMParamsBase --------------------------
	.section	.nv.shared._Z25selective_scan_fwd_kernelI32Selective_Scan_fwd_kernel_traitsILi128ELi16ELi1ELb0ELb0ELb1ELb0EN3c108BFloat16ENS1_7complexIfEEEEv13SSMParamsBase,"aw",@nobits
	.sectionflags	@""
	.align	16


//--------------------- .nv.shared._Z25selective_scan_fwd_kernelI32Selective_Scan_fwd_kernel_traitsILi128ELi16ELi1ELb0ELb0ELb1ELb1EN3c108BFloat16ENS1_7complexIfEEEEv13SSMParamsBase --------------------------
	.section	.nv.shared._Z25selective_scan_fwd_kernelI32Selective_Scan_fwd_kernel_traitsILi128ELi16ELi1ELb0ELb0ELb1ELb1EN3c108BFloat16ENS1_7complexIfEEEEv13SSMParamsBase,"aw",@nobits
	.sectionflags	@""
	.align	16


//--------------------- .nv.shared._Z25selective_scan_fwd_kernelI32Selective_Scan_fwd_kernel_traitsILi128ELi16ELi1ELb0ELb1ELb0ELb0EN3c108BFloat16ENS1_7complexIfEEEEv13SSMParamsBase --------------------------
	.section	.nv.shared._Z25selective_scan_fwd_kernelI32Selective_Scan_fwd_kernel_traitsILi128ELi16ELi1ELb0ELb1ELb0ELb0EN3c108BFloat16ENS1_7complexIfEEEEv13SSMParamsBase,"aw",@nobits
	.sectionflags	@""
	.align	16


//--------------------- .nv.shared._Z25selective_scan_fwd_kernelI32Selective_Scan_fwd_kernel_traitsILi128ELi16ELi1ELb0ELb1ELb0ELb1EN3c108BFloat16ENS1_7complexIfEEEEv13SSMParamsBase --------------------------
	.section	.nv.shared._Z25selective_scan_fwd_kernelI32Selective_Scan_fwd_kernel_traitsILi128ELi16ELi1ELb0ELb1ELb0ELb1EN3c108BFloat16ENS1_7complexIfEEEEv13SSMParamsBase,"aw",@nobits
	.sectionflags	@""
	.align	16


//--------------------- .nv.shared._Z25selective_scan_fwd_kernelI32Selective_Scan_fwd_kernel_traitsILi128ELi16ELi1ELb0ELb1ELb1ELb0EN3c108BFloat16ENS1_7complexIfEEEEv13SSMParamsBase --------------------------
	.section	.nv.shared._Z25selective_scan_fwd_kernelI32Selective_Scan_fwd_kernel_traitsILi128ELi16ELi1ELb0ELb1ELb1ELb0EN3c108BFloat16ENS1_7complexIfEEEEv13SSMParamsBase,"aw",@nobits
	.sectionflags	@""
	.align	16


//--------------------- .nv.shared._Z25selective_scan_fwd_kernelI32Selective_Scan_fwd_kernel_traitsILi128ELi16ELi1ELb0ELb1ELb1ELb1EN3c108BFloat16ENS1_7complexIfEEEEv13SSMParamsBase --------------------------
	.section	.nv.shared._Z25selective_scan_fwd_kernelI32Selective_Scan_fwd_kernel_traitsILi128ELi16ELi1ELb0ELb1ELb1ELb1EN3c108BFloat16ENS1_7complexIfEEEEv13SSMParamsBase,"aw",@nobits
	.sectionflags	@""
	.align	16


//--------------------- .nv.shared._Z25selective_scan_fwd_kernelI32Selective_Scan_fwd_kernel_traitsILi128ELi16ELi1ELb1ELb0ELb0ELb0EN3c108BFloat16ENS1_7complexIfEEEEv13SSMParamsBase --------------------------
	.section	.nv.shared._Z25selective_scan_fwd_kernelI32Selective_Scan_fwd_kernel_traitsILi128ELi16ELi1ELb1ELb0ELb0ELb0EN3c108BFloat16ENS1_7complexIfEEEEv13SSMParamsBase,"aw",@nobits
	.sectionflags	@""
	.align	16


//--------------------- .nv.shared._Z25selective_scan_fwd_kernelI32Selective_Scan_fwd_kernel_traitsILi128ELi16ELi1ELb1ELb0ELb0ELb1EN3c108BFloat16ENS1_7complexIfEEEEv13SSMParamsBase --------------------------
	.section	.nv.shared._Z25selective_scan_fwd_kernelI32Selective_Scan_fwd_kernel_traitsILi128ELi16ELi1ELb1ELb0ELb0ELb1EN3c108BFloat16ENS1_7complexIfEEEEv13SSMParamsBase,"aw",@nobits
	.sectionflags	@""
	.align	16


//--------------------- .nv.shared._Z25selective_scan_fwd_kernelI32Selective_Scan_fwd_kernel_traitsILi128ELi16ELi1ELb1ELb0ELb1ELb0EN3c108BFloat16ENS1_7complexIfEEEEv13SSMParamsBase --------------------------
	.section	.nv.shared._Z25selective_scan_fwd_kernelI32Selective_Scan_fwd_kernel_traitsILi128ELi16ELi1ELb1ELb0ELb1ELb0EN3c108BFloat16ENS1_7complexIfEEEEv13SSMParamsBase,"aw",@nobits
	.sectionflags	@""
	.align	16


//--------------------- .nv.shared._Z25selective_scan_fwd_kernelI32Selective_Scan_fwd_kernel_traitsILi128ELi16ELi1ELb1ELb0ELb1ELb1EN3c108BFloat16ENS1_7complexIfEEEEv13SSMParamsBase --------------------------
	.section	.nv.shared._Z25selective_scan_fwd_kernelI32Selective_Scan_fwd_kernel_traitsILi128ELi16ELi1ELb1ELb0ELb1ELb1EN3c108BFloat16ENS1_7complexIfEEEEv13SSMParamsBase,"aw",@nobits
	.sectionflags	@""
	.align	16


//--------------------- .nv.shared._Z25selective_scan_fwd_kernelI32Selective_Scan_fwd_kernel_traitsILi128ELi16ELi1ELb1ELb1ELb0ELb0EN3c108BFloat16ENS1_7complexIfEEEEv13SSMParamsBase --------------------------
	.section	.nv.shared._Z25selective_scan_fwd_kernelI32Selective_Scan_fwd_kernel_traitsILi128ELi16ELi1ELb1ELb1ELb0ELb0EN3c108BFloat16ENS1_7complexIfEEEEv13SSMParamsBase,"aw",@nobits
	.sectionflags	@""
	.align	16


//--------------------- .nv.shared._Z25selective_scan_fwd_kernelI32Selective_Scan_fwd_kernel_traitsILi128ELi16ELi1ELb1ELb1ELb0ELb1EN3c108BFloat16ENS1_7complexIfEEEEv13SSMParamsBase --------------------------
	.section	.nv.shared._Z25selective_scan_fwd_kernelI32Selective_Scan_fwd_kernel_traitsILi128ELi16ELi1ELb1ELb1ELb0ELb1EN3c108BFloat16ENS1_7complexIfEEEEv13SSMParamsBase,"aw",@nobits
	.sectionflags	@""
	.align	16


//--------------------- .nv.shared._Z25selective_scan_fwd_kernelI32Selective_Scan_fwd_kernel_traitsILi128ELi16ELi1ELb1ELb1ELb1ELb0EN3c108BFloat16ENS1_7complexIfEEEEv13SSMParamsBase --------------------------
	.section	.nv.shared._Z25selective_scan_fwd_kernelI32Selective_Scan_fwd_kernel_traitsILi128ELi16ELi1ELb1ELb1ELb1ELb0EN3c108BFloat16ENS1_7complexIfEEEEv13SSMParamsBase,"aw",@nobits
	.sectionflags	@""
	.align	16


//--------------------- .nv.shared._Z25selective_scan_fwd_kernelI32Selective_Scan_fwd_kernel_traitsILi128ELi16ELi1ELb1ELb1ELb1ELb1EN3c108BFloat16ENS1_7complexIfEEEEv13SSMParamsBase --------------------------
	.section	.nv.shared._Z25selective_scan_fwd_kernelI32Selective_Scan_fwd_kernel_traitsILi128ELi16ELi1ELb1ELb1ELb1ELb1EN3c108BFloat16ENS1_7complexIfEEEEv13SSMParamsBase,"aw",@nobits
	.sectionflags	@""
	.align	16


//--------------------- .nv.shared._Z25selective_scan_fwd_kernelI32Selective_Scan_fwd_kernel_traitsILi64ELi16ELi1ELb0ELb0ELb0ELb0EN3c108BFloat16ENS1_7complexIfEEEEv13SSMParamsBase --------------------------
	.section	.nv.shared._Z25selective_scan_fwd_kernelI32Selective_Scan_fwd_kernel_traitsILi64ELi16ELi1ELb0ELb0ELb0ELb0EN3c108BFloat16ENS1_7complexIfEEEEv13SSMParamsBase,"aw",@nobits
	.sectionflags	@""
	.align	16


//--------------------- .nv.shared._Z25selective_scan_fwd_kernelI32Selective_Scan_fwd_kernel_traitsILi64ELi16ELi1ELb0ELb0ELb0ELb1EN3c108BFloat16ENS1_7complexIfEEEEv13SSMParamsBase --------------------------
	.section	.nv.shared._Z25selective_scan_fwd_kernelI32Selective_Scan_fwd_kernel_traitsILi64ELi16ELi1ELb0ELb0ELb0ELb1EN3c108BFloat16ENS1_7complexIfEEEEv13SSMParamsBase,"aw",@nobits
	.sectionflags	@""
	.align	16


//--------------------- .nv.shared._Z25selective_scan_fwd_kernelI32Selective_Scan_fwd_kernel_traitsILi64ELi16ELi1ELb0ELb0ELb1ELb0EN3c108BFloat16ENS1_7complexIfEEEEv13SSMParamsBase --------------------------
	.section	.nv.shared._Z25selective_scan_fwd_kernelI32Selective_Scan_fwd_kernel_traitsILi64ELi16ELi1ELb0ELb0ELb1ELb0EN3c108BFloat16ENS1_7complexIfEEEEv13SSMParamsBase,"aw",@nobits
	.sectionflags	@""
	.align	16


//--------------------- .nv.shared._Z25selective_scan_fwd_kernelI32Selective_Scan_fwd_kernel_traitsILi64ELi16ELi1ELb0ELb0ELb1ELb1EN3c108BFloat16ENS1_7complexIfEEEEv13SSMParamsBase --------------------------
	.section	.nv.shared._Z25selective_scan_fwd_kernelI32Selective_Scan_fwd_kernel_traitsILi64ELi16ELi1ELb0ELb0ELb1ELb1EN3c108BFloat16ENS1_7complexIfEEEEv13SSMParamsBase,"aw",@nobits
	.sectionflags	@""
	.align	16


//--------------------- .nv.shared._Z25selective_scan_fwd_kernelI32Selective_Scan_fwd_kernel_traitsILi64ELi16ELi1ELb0ELb1ELb0ELb0EN3c108BFloat16ENS1_7complexIfEEEEv13SSMParamsBase --------------------------
	.section	.nv.shared._Z25selective_scan_fwd_kernelI32Selective_Scan_fwd_kernel_traitsILi64ELi16ELi1ELb0ELb1ELb0ELb0EN3c108BFloat16ENS1_7complexIfEEEEv13SSMParamsBase,"aw",@nobits
	.sectionflags	@""
	.align	16


//--------------------- .nv.shared._Z25selective_scan_fwd_kernelI32Selective_Scan_fwd_kernel_traitsILi64ELi16ELi1ELb0ELb1ELb0ELb1EN3c108BFloat16ENS1_7complexIfEEEEv13SSMParamsBase --------------------------
	.section	.nv.shared._Z25selective_scan_fwd_kernelI32Selective_Scan_fwd_kernel_traitsILi64ELi16ELi1ELb0ELb1ELb0ELb1EN3c108BFloat16ENS1_7complexIfEEEEv13SSMParamsBase,"aw",@nobits
	.sectionflags	@""
	.align	16


//--------------------- .nv.shared._Z25selective_scan_fwd_kernelI32Selective_Scan_fwd_kernel_traitsILi64ELi16ELi1ELb0ELb1ELb1ELb0EN3c108BFloat16ENS1_7complexIfEEEEv13SSMParamsBase --------------------------
	.section	.nv.shared._Z25selective_scan_fwd_kernelI32Selective_Scan_fwd_kernel_traitsILi64ELi16ELi1ELb0ELb1ELb1ELb0EN3c108BFloat16ENS1_7complexIfEEEEv13SSMParamsBase,"aw",@nobits
	.sectionflags	@""
	.align	16


//--------------------- .nv.shared._Z25selective_scan_fwd_kernelI32Selective_Scan_fwd_kernel_traitsILi64ELi16ELi1ELb0ELb1ELb1ELb1EN3c108BFloat16ENS1_7complexIfEEEEv13SSMParamsBase --------------------------
	.section	.nv.shared._Z25selective_scan_fwd_kernelI32Selective_Scan_fwd_kernel_traitsILi64ELi16ELi1ELb0ELb1ELb1ELb1EN3c108BFloat16ENS1_7complexIfEEEEv13SSMParamsBase,"aw",@nobits
	.sectionflags	@""
	.align	16


//--------------------- .nv.shared._Z25selective_scan_fwd_kernelI32Selective_Scan_fwd_kernel_traitsILi64ELi16ELi1ELb1ELb0ELb0ELb0EN3c108BFloat16ENS1_7complexIfEEEEv13SSMParamsBase --------------------------
	.section	.nv.shared._Z25selective_scan_fwd_kernelI32Selective_Scan_fwd_kernel_traitsILi64ELi16ELi1ELb1ELb0ELb0ELb0EN3c108BFloat16ENS1_7complexIfEEEEv13SSMParamsBase,"aw",@nobits
	.sectionflags	@""
	.align	16


//--------------------- .nv.shared._Z25selective_scan_fwd_kernelI32Selective_Scan_fwd_kernel_traitsILi64ELi16ELi1ELb1ELb0ELb0ELb1EN3c108BFloat16ENS1_7complexIfEEEEv13SSMParamsBase --------------------------
	.section	.nv.shared._Z25selective_scan_fwd_kernelI32Selective_Scan_fwd_kernel_traitsILi64ELi16ELi1ELb1ELb0ELb0ELb1EN3c108BFloat16ENS1_7complexIfEEEEv13SSMParamsBase,"aw",@nobits
	.sectionflags	@""
	.align	16


//--------------------- .nv.shared._Z25selective_scan_fwd_kernelI32Selective_Scan_fwd_kernel_traitsILi64ELi16ELi1ELb1ELb0ELb1ELb0EN3c108BFloat16ENS1_7complexIfEEEEv13SSMParamsBase --------------------------
	.section	.nv.shared._Z25selective_scan_fwd_kernelI32Selective_Scan_fwd_kernel_traitsILi64ELi16ELi1ELb1ELb0ELb1ELb0EN3c108BFloat16ENS1_7complexIfEEEEv13SSMParamsBase,"aw",@nobits
	.sectionflags	@""
	.align	16


//--------------------- .nv.shared._Z25selective_scan_fwd_kernelI32Selective_Scan_fwd_kernel_traitsILi64ELi16ELi1ELb1ELb0ELb1ELb1EN3c108BFloat16ENS1_7complexIfEEEEv13SSMParamsBase --------------------------
	.section	.nv.shared._Z25selective_scan_fwd_kernelI32Selective_Scan_fwd_kernel_traitsILi64ELi16ELi1ELb1ELb0ELb1ELb1EN3c108BFloat16ENS1_7complexIfEEEEv13SSMParamsBase,"aw",@nobits
	.sectionflags	@""
	.align	16


//--------------------- .nv.shared._Z25selective_scan_fwd_kernelI32Selective_Scan_fwd_kernel_traitsILi64ELi16ELi1ELb1ELb1ELb0ELb0EN3c108BFloat16ENS1_7complexIfEEEEv13SSMParamsBase --------------------------
	.section	.nv.shared._Z25selective_scan_fwd_kernelI32Selective_Scan_fwd_kernel_traitsILi64ELi16ELi1ELb1ELb1ELb0ELb0EN3c108BFloat16ENS1_7complexIfEEEEv13SSMParamsBase,"aw",@nobits
	.sectionflags	@""
	.align	16


//--------------------- .nv.shared._Z25selective_scan_fwd_kernelI32Selective_Scan_fwd_kernel_traitsILi64ELi16ELi1ELb1ELb1ELb0ELb1EN3c108BFloat16ENS1_7complexIfEEEEv13SSMParamsBase --------------------------
	.section	.nv.shared._Z25selective_scan_fwd_kernelI32Selective_Scan_fwd_kernel_traitsILi64ELi16ELi1ELb1ELb1ELb0ELb1EN3c108BFloat16ENS1_7complexIfEEEEv13SSMParamsBase,"aw",@nobits
	.sectionflags	@""
	.align	16


//--------------------- .nv.shared._Z25selective_scan_fwd_kernelI32Selective_Scan_fwd_kernel_traitsILi64ELi16ELi1ELb1ELb1ELb1ELb0EN3c108BFloat16ENS1_7complexIfEEEEv13SSMParamsBase --------------------------
	.section	.nv.shared._Z25selective_scan_fwd_kernelI32Selective_Scan_fwd_kernel_traitsILi64ELi16ELi1ELb1ELb1ELb1ELb0EN3c108BFloat16ENS1_7complexIfEEEEv13SSMParamsBase,"aw",@nobits
	.sectionflags	@""
	.align	16


//--------------------- .nv.shared._Z25selective_scan_fwd_kernelI32Selective_Scan_fwd_kernel_traitsILi64ELi16ELi1ELb1ELb1ELb1ELb1EN3c108BFloat16ENS1_7complexIfEEEEv13SSMParamsBase --------------------------
	.section	.nv.shared._Z25selective_scan_fwd_kernelI32Selective_Scan_fwd_kernel_traitsILi64ELi16ELi1ELb1ELb1ELb1ELb1EN3c108BFloat16ENS1_7complexIfEEEEv13SSMParamsBase,"aw",@nobits
	.sectionflags	@""
	.align	16


//--------------------- .nv.shared._Z25selective_scan_fwd_kernelI32Selective_Scan_fwd_kernel_traitsILi32ELi16ELi1ELb0ELb0ELb0ELb0EN3c108BFloat16ENS1_7complexIfEEEEv13SSMParamsBase --------------------------
	.section	.nv.shared._Z25selective_scan_fwd_kernelI32Selective_Scan_fwd_kernel_traitsILi32ELi16ELi1ELb0ELb0ELb0ELb0EN3c108BFloat16ENS1_7complexIfEEEEv13SSMParamsBase,"aw",@nobits
	.sectionflags	@""
	.align	16


//--------------------- .nv.shared._Z25selective_scan_fwd_kernelI32Selective_Scan_fwd_kernel_traitsILi32ELi16ELi1ELb0ELb0ELb0ELb1EN3c108BFloat16ENS1_7complexIfEEEEv13SSMParamsBase --------------------------
	.section	.nv.shared._Z25selective_scan_fwd_kernelI32Selective_Scan_fwd_kernel_traitsILi32ELi16ELi1ELb0ELb0ELb0ELb1EN3c108BFloat16ENS1_7complexIfEEEEv13SSMParamsBase,"aw",@nobits
	.sectionflags	@""
	.align	16


//--------------------- .nv.shared._Z25selective_scan_fwd_kernelI32Selective_Scan_fwd_kernel_traitsILi32ELi16ELi1ELb0ELb0ELb1ELb0EN3c108BFloat16ENS1_7complexIfEEEEv13SSMParamsBase --------------------------
	.section	.nv.shared._Z25selective_scan_fwd_kernelI32Selective_Scan_fwd_kernel_traitsILi32ELi16ELi1ELb0ELb0ELb1ELb0EN3c108BFloat16ENS1_7complexIfEEEEv13SSMParamsBase,"aw",@nobits
	.sectionflags	@""
	.align	16


//--------------------- .nv.shared._Z25selective_scan_fwd_kernelI32Selective_Scan_fwd_kernel_traitsILi32ELi16ELi1ELb0ELb0ELb1ELb1EN3c108BFloat16ENS1_7complexIfEEEEv13SSMParamsBase --------------------------
	.section	.nv.shared._Z25selective_scan_fwd_kernelI32Selective_Scan_fwd_kernel_traitsILi32ELi16ELi1ELb0ELb0ELb1ELb1EN3c108BFloat16ENS1_7complexIfEEEEv13SSMParamsBase,"aw",@nobits
	.sectionflags	@""
	.align	16


//--------------------- .nv.shared._Z25selective_scan_fwd_kernelI32Selective_Scan_fwd_kernel_traitsILi32ELi16ELi1ELb0ELb1ELb0ELb0EN3c108BFloat16ENS1_7complexIfEEEEv13SSMParamsBase --------------------------
	.section	.nv.shared._Z25selective_scan_fwd_kernelI32Selective_Scan_fwd_kernel_traitsILi32ELi16ELi1ELb0ELb1ELb0ELb0EN3c108BFloat16ENS1_7complexIfEEEEv13SSMParamsBase,"aw",@nobits
	.sectionflags	@""
	.align	16


//--------------------- .nv.shared._Z25selective_scan_fwd_kernelI32Selective_Scan_fwd_kernel_traitsILi32ELi16ELi1ELb0ELb1ELb0ELb1EN3c108BFloat16ENS1_7complexIfEEEEv13SSMParamsBase --------------------------
	.section	.nv.shared._Z25selective_scan_fwd_kernelI32Selective_Scan_fwd_kernel_traitsILi32ELi16ELi1ELb0ELb1ELb0ELb1EN3c108BFloat16ENS1_7complexIfEEEEv13SSMParamsBase,"aw",@nobits
	.sectionflags	@""
	.align	16


//--------------------- .nv.shared._Z25selective_scan_fwd_kernelI32Selective_Scan_fwd_kernel_traitsILi32ELi16ELi1ELb0ELb1ELb1ELb0EN3c108BFloat16ENS1_7complexIfEEEEv13SSMParamsBase --------------------------
	.section	.nv.shared._Z25selective_scan_fwd_kernelI32Selective_Scan_fwd_kernel_traitsILi32ELi16ELi1ELb0ELb1ELb1ELb0EN3c108BFloat16ENS1_7complexIfEEEEv13SSMParamsBase,"aw",@nobits
	.sectionflags	@""
	.align	16


//--------------------- .nv.shared._Z25selective_scan_fwd_kernelI32Selective_Scan_fwd_kernel_traitsILi32ELi16ELi1ELb0ELb1ELb1ELb1EN3c108BFloat16ENS1_7complexIfEEEEv13SSMParamsBase --------------------------
	.section	.nv.shared._Z25selective_scan_fwd_kernelI32Selective_Scan_fwd_kernel_traitsILi32ELi16ELi1ELb0ELb1ELb1ELb1EN3c108BFloat16ENS1_7complexIfEEEEv13SSMParamsBase,"aw",@nobits
	.sectionflags	@""
	.align	16


//--------------------- .nv.shared._Z25selective_scan_fwd_kernelI32Selective_Scan_fwd_kernel_traitsILi32ELi16ELi1ELb1ELb0ELb0ELb0EN3c108BFloat16ENS1_7complexIfEEEEv13SSMParamsBase --------------------------
	.section	.nv.shared._Z25selective_scan_fwd_kernelI32Selective_Scan_fwd_kernel_traitsILi32ELi16ELi1ELb1ELb0ELb0ELb0EN3c108BFloat16ENS1_7complexIfEEEEv13SSMParamsBase,"aw",@nobits
	.sectionflags	@""
	.align	16


//--------------------- .nv.shared._Z25selective_scan_fwd_kernelI32Selective_Scan_fwd_kernel_traitsILi32ELi16ELi1ELb1ELb0ELb0ELb1EN3c108BFloat16ENS1_7complexIfEEEEv13SSMParamsBase --------------------------
	.section	.nv.shared._Z25selective_scan_fwd_kernelI32Selective_Scan_fwd_kernel_traitsILi32ELi16ELi1ELb1ELb0ELb0ELb1EN3c108BFloat16ENS1_7complexIfEEEEv13SSMParamsBase,"aw",@nobits
	.sectionflags	@""
	.align	16


//--------------------- .nv.shared._Z25selective_scan_fwd_kernelI32Selective_Scan_fwd_kernel_traitsILi32ELi16ELi1ELb1ELb0ELb1ELb0EN3c108BFloat16ENS1_7complexIfEEEEv13SSMParamsBase --------------------------
	.section	.nv.shared._Z25selective_scan_fwd_kernelI32Selective_Scan_fwd_kernel_traitsILi32ELi16ELi1ELb1ELb0ELb1ELb0EN3c108BFloat16ENS1_7complexIfEEEEv13SSMParamsBase,"aw",@nobits
	.sectionflags	@""
	.align	16


//--------------------- .nv.shared._Z25selective_scan_fwd_kernelI32Selective_Scan_fwd_kernel_traitsILi32ELi16ELi1ELb1ELb0ELb1ELb1EN3c108BFloat16ENS1_7complexIfEEEEv13SSMParamsBase --------------------------
	.section	.nv.shared._Z25selective_scan_fwd_kernelI32Selective_Scan_fwd_kernel_traitsILi32ELi16ELi1ELb1ELb0ELb1ELb1EN3c108BFloat16ENS1_7complexIfEEEEv13SSMParamsBase,"aw",@nobits
	.sectionflags	@""
	.align	16


//--------------------- .nv.shared._Z25selective_scan_fwd_kernelI32Selective_Scan_fwd_kernel_traitsILi32ELi16ELi1ELb1ELb1ELb0ELb0EN3c108BFloat16ENS1_7complexIfEEEEv13SSMParamsBase --------------------------
	.section	.nv.shared._Z25selective_scan_fwd_kernelI32Selective_Scan_fwd_kernel_traitsILi32ELi16ELi1ELb1ELb1ELb0ELb0EN3c108BFloat16ENS1_7complexIfEEEEv13SSMParamsBase,"aw",@nobits
	.sectionflags	@""
	.align	16


//--------------------- .nv.shared._Z25selective_scan_fwd_kernelI32Selective_Scan_fwd_kernel_traitsILi32ELi16ELi1ELb1ELb1ELb0ELb1EN3c108BFloat16ENS1_7complexIfEEEEv13SSMParamsBase --------------------------
	.section	.nv.shared._Z25selective_scan_fwd_kernelI32Selective_Scan_fwd_kernel_traitsILi32ELi16ELi1ELb1ELb1ELb0ELb1EN3c108BFloat16ENS1_7complexIfEEEEv13SSMParamsBase,"aw",@nobits
	.sectionflags	@""
	.align	16


//--------------------- .nv.shared._Z25selective_scan_fwd_kernelI32Selective_Scan_fwd_kernel_traitsILi32ELi16ELi1ELb1ELb1ELb1ELb0EN3c108BFloat16ENS1_7complexIfEEEEv13SSMParamsBase --------------------------
	.section	.nv.shared._Z25selective_scan_fwd_kernelI32Selective_Scan_fwd_kernel_traitsILi32ELi16ELi1ELb1ELb1ELb1ELb0EN3c108BFloat16ENS1_7complexIfEEEEv13SSMParamsBase,"aw",@nobits
	.sectionflags	@""
	.align	16


//--------------------- .nv.shared._Z25selective_scan_fwd_kernelI32Selective_Scan_fwd_kernel_traitsILi32ELi16ELi1ELb1ELb1ELb1ELb1EN3c108BFloat16ENS1_7complexIfEEEEv13SSMParamsBase --------------------------
	.section	.nv.shared._Z25selective_scan_fwd_kernelI32Selective_Scan_fwd_kernel_traitsILi32ELi16ELi1ELb1ELb1ELb1ELb1EN3c108BFloat16ENS1_7complexIfEEEEv13SSMParamsBase,"aw",@nobits
	.sectionflags	@""
	.align	16


//--------------------- .nv.shared._Z25selective_scan_fwd_kernelI32Selective_Scan_fwd_kernel_traitsILi32ELi8ELi1ELb0ELb0ELb0ELb0EN3c108BFloat16ENS1_7complexIfEEEEv13SSMParamsBase --------------------------
	.section	.nv.shared._Z25selective_scan_fwd_kernelI32Selective_Scan_fwd_kernel_traitsILi32ELi8ELi1ELb0ELb0ELb0ELb0EN3c108BFloat16ENS1_7complexIfEEEEv13SSMParamsBase,"aw",@nobits
	.sectionflags	@""
	.align	16


//--------------------- .nv.shared._Z25selective_scan_fwd_kernelI32Selective_Scan_fwd_kernel_traitsILi32ELi8ELi1ELb0ELb0ELb0ELb1EN3c108BFloat16ENS1_7complexIfEEEEv13SSMParamsBase --------------------------
	.section	.nv.shared._Z25selective_scan_fwd_kernelI32Selective_Scan_fwd_kernel_traitsILi32ELi8ELi1ELb0ELb0ELb0ELb1EN3c108BFloat16ENS1_7complexIfEEEEv13SSMParamsBase,"aw",@nobits
	.sectionflags	@""
	.align	16


//--------------------- .nv.shared._Z25selective_scan_fwd_kernelI32Selective_Scan_fwd_kernel_traitsILi32ELi8ELi1ELb0ELb0ELb1ELb0EN3c108BFloat16ENS1_7complexIfEEEEv13SSMParamsBase --------------------------
	.section	.nv.shared._Z25selective_scan_fwd_kernelI32Selective_Scan_fwd_kernel_traitsILi32ELi8ELi1ELb0ELb0ELb1ELb0EN3c108BFloat16ENS1_7complexIfEEEEv13SSMParamsBase,"aw",@nobits
	.sectionflags	@""
	.align	16


//--------------------- .nv.shared._Z25selective_scan_fwd_kernelI32Selective_Scan_fwd_kernel_traitsILi32ELi8ELi1ELb0ELb0ELb1ELb1EN3c108BFloat16ENS1_7complexIfEEEEv13SSMParamsBase --------------------------
	.section	.nv.shared._Z25selective_scan_fwd_kernelI32Selective_Scan_fwd_kernel_traitsILi32ELi8ELi1ELb0ELb0ELb1ELb1EN3c108BFloat16ENS1_7complexIfEEEEv13SSMParamsBase,"aw",@nobits
	.sectionflags	@""
	.align	16


//--------------------- .nv.shared._Z25selective_scan_fwd_kernelI32Selective_Scan_fwd_kernel_traitsILi32ELi8ELi1ELb0ELb1ELb0ELb0EN3c108BFloat16ENS1_7complexIfEEEEv13SSMParamsBase --------------------------
	.section	.nv.shared._Z25selective_scan_fwd_kernelI32Selective_Scan_fwd_kernel_traitsILi32ELi8ELi1ELb0ELb1ELb0ELb0EN3c108BFloat16ENS1_7complexIfEEEEv13SSMParamsBase,"aw",@nobits
	.sectionflags	@""
	.align	16


//--------------------- .nv.shared._Z25selective_scan_fwd_kernelI32Selective_Scan_fwd_kernel_traitsILi32ELi8ELi1ELb0ELb1ELb0ELb1EN3c108BFloat16ENS1_7complexIfEEEEv13SSMParamsBase --------------------------
	.section	.nv.shared._Z25selective_scan_fwd_kernelI32Selective_Scan_fwd_kernel_traitsILi32ELi8ELi1ELb0ELb1ELb0ELb1EN3c108BFloat16ENS1_7complexIfEEEEv13SSMParamsBase,"aw",@nobits
	.sectionflags	@""
	.align	16


//--------------------- .nv.shared._Z25selective_scan_fwd_kernelI32Selective_Scan_fwd_kernel_traitsILi32ELi8ELi1ELb0ELb1ELb1ELb0EN3c108BFloat16ENS1_7complexIfEEEEv13SSMParamsBase --------------------------
	.section	.nv.shared._Z25selective_scan_fwd_kernelI32Selective_Scan_fwd_kernel_traitsILi32ELi8ELi1ELb0ELb1ELb1ELb0EN3c108BFloat16ENS1_7complexIfEEEEv13SSMParamsBase,"aw",@nobits
	.sectionflags	@""
	.align	16


//--------------------- .nv.shared._Z25selective_scan_fwd_kernelI32Selective_Scan_fwd_kernel_traitsILi32ELi8ELi1ELb0ELb1ELb1ELb1EN3c108BFloat16ENS1_7complexIfEEEEv13SSMParamsBase --------------------------
	.section	.nv.shared._Z25selective_scan_fwd_kernelI32Selective_Scan_fwd_kernel_traitsILi32ELi8ELi1ELb0ELb1ELb1ELb1EN3c108BFloat16ENS1_7complexIfEEEEv13SSMParamsBase,"aw",@nobits
	.sectionflags	@""
	.align	16


//--------------------- .nv.shared._Z25selective_scan_fwd_kernelI32Selective_Scan_fwd_kernel_traitsILi32ELi8ELi1ELb1ELb0ELb0ELb0EN3c108BFloat16ENS1_7complexIfEEEEv13SSMParamsBase --------------------------
	.section	.nv.shared._Z25selective_scan_fwd_kernelI32Selective_Scan_fwd_kernel_traitsILi32ELi8ELi1ELb1ELb0ELb0ELb0EN3c108BFloat16ENS1_7complexIfEEEEv13SSMParamsBase,"aw",@nobits
	.sectionflags	@""
	.align	16


//--------------------- .nv.shared._Z25selective_scan_fwd_kernelI32Selective_Scan_fwd_kernel_traitsILi32ELi8ELi1ELb1ELb0ELb0ELb1EN3c108BFloat16ENS1_7complexIfEEEEv13SSMParamsBase --------------------------
	.section	.nv.shared._Z25selective_scan_fwd_kernelI32Selective_Scan_fwd_kernel_traitsILi32ELi8ELi1ELb1ELb0ELb0ELb1EN3c108BFloat16ENS1_7complexIfEEEEv13SSMParamsBase,"aw",@nobits
	.sectionflags	@""
	.align	16


//--------------------- .nv.shared._Z25selective_scan_fwd_kernelI32Selective_Scan_fwd_kernel_traitsILi32ELi8ELi1ELb1ELb0ELb1ELb0EN3c108BFloat16ENS1_7complexIfEEEEv13SSMParamsBase --------------------------
	.section	.nv.shared._Z25selective_scan_fwd_kernelI32Selective_Scan_fwd_kernel_traitsILi32ELi8ELi1ELb1ELb0ELb1ELb0EN3c108BFloat16ENS1_7complexIfEEEEv13SSMParamsBase,"aw",@nobits
	.sectionflags	@""
	.align	16


//--------------------- .nv.shared._Z25selective_scan_fwd_kernelI32Selective_Scan_fwd_kernel_traitsILi32ELi8ELi1ELb1ELb0ELb1ELb1EN3c108BFloat16ENS1_7complexIfEEEEv13SSMParamsBase --------------------------
	.section	.nv.shared._Z25selective_scan_fwd_kernelI32Selective_Scan_fwd_kernel_traitsILi32ELi8ELi1ELb1ELb0ELb1ELb1EN3c108BFloat16ENS1_7complexIfEEEEv13SSMParamsBase,"aw",@nobits
	.sectionflags	@""
	.align	16


//--------------------- .nv.shared._Z25selective_scan_fwd_kernelI32Selective_Scan_fwd_kernel_traitsILi32ELi8ELi1ELb1ELb1ELb0ELb0EN3c108BFloat16ENS1_7complexIfEEEEv13SSMParamsBase --------------------------
	.section	.nv.shared._Z25selective_scan_fwd_kernelI32Selective_Scan_fwd_kernel_traitsILi32ELi8ELi1ELb1ELb1ELb0ELb0EN3c108BFloat16ENS1_7complexIfEEEEv13SSMParamsBase,"aw",@nobits
	.sectionflags	@""
	.align	16


//--------------------- .nv.shared._Z25selective_scan_fwd_kernelI32Selective_Scan_fwd_kernel_traitsILi32ELi8ELi1ELb1ELb1ELb0ELb1EN3c108BFloat16ENS1_7complexIfEEEEv13SSMParamsBase --------------------------
	.section	.nv.shared._Z25selective_scan_fwd_kernelI32Selective_Scan_fwd_kernel_traitsILi32ELi8ELi1ELb1ELb1ELb0ELb1EN3c108BFloat16ENS1_7complexIfEEEEv13SSMParamsBase,"aw",@nobits
	.sectionflags	@""
	.align	16


//--------------------- .nv.shared._Z25selective_scan_fwd_kernelI32Selective_Scan_fwd_kernel_traitsILi32ELi8ELi1ELb1ELb1ELb1ELb0EN3c108BFloat16ENS1_7complexIfEEEEv13SSMParamsBase --------------------------
	.section	.nv.shared._Z25selective_scan_fwd_kernelI32Selective_Scan_fwd_kernel_traitsILi32ELi8ELi1ELb1ELb1ELb1ELb0EN3c108BFloat16ENS1_7complexIfEEEEv13SSMParamsBase,"aw",@nobits
	.sectionflags	@""
	.align	16


//--------------------- .nv.shared._Z25selective_scan_fwd_kernelI32Selective_Scan_fwd_kernel_traitsILi32ELi8ELi1ELb1ELb1ELb1ELb1EN3c108BFloat16ENS1_7complexIfEEEEv13SSMParamsBase --------------------------
	.section	.nv.shared._Z25selective_scan_fwd_kernelI32Selective_Scan_fwd_kernel_traitsILi32ELi8ELi1ELb1ELb1ELb1ELb1EN3c108BFloat16ENS1_7complexIfEEEEv13SSMParamsBase,"aw",@nobits
	.sectionflags	@""
	.align	16


//--------------------- .nv.shared._Z25selective_scan_fwd_kernelI32Selective_Scan_fwd_kernel_traitsILi32ELi4ELi1ELb0ELb0ELb0ELb0EN3c108BFloat16ENS1_7complexIfEEEEv13SSMParamsBase --------------------------
	.section	.nv.shared._Z25selective_scan_fwd_kernelI32Selective_Scan_fwd_kernel_traitsILi32ELi4ELi1ELb0ELb0ELb0ELb0EN3c108BFloat16ENS1_7complexIfEEEEv13SSMParamsBase,"aw",@nobits
	.sectionflags	@""
	.align	16


//--------------------- .nv.shared._Z25selective_scan_fwd_kernelI32Selective_Scan_fwd_kernel_traitsILi32ELi4ELi1ELb0ELb0ELb0ELb1EN3c108BFloat16ENS1_7complexIfEEEEv13SSMParamsBase --------------------------
	.section	.nv.shared._Z25selective_scan_fwd_kernelI32Selective_Scan_fwd_kernel_traitsILi32ELi4ELi1ELb0ELb0ELb0ELb1EN3c108BFloat16ENS1_7complexIfEEEEv13SSMParamsBase,"aw",@nobits
	.sectionflags	@""
	.align	16


//--------------------- .nv.shared._Z25selective_scan_fwd_kernelI32Selective_Scan_fwd_kernel_traitsILi32ELi4ELi1ELb0ELb0ELb1ELb0EN3c108BFloat16ENS1_7complexIfEEEEv13SSMParamsBase --------------------------
	.section	.nv.shared._Z25selective_scan_fwd_kernelI32Selective_Scan_fwd_kernel_traitsILi32ELi4ELi1ELb0ELb0ELb1ELb0EN3c108BFloat16ENS1_7complexIfEEEEv13SSMParamsBase,"aw",@nobits
	.sectionflags	@""
	.align	16


//--------------------- .nv.shared._Z25selective_scan_fwd_kernelI32Selective_Scan_fwd_kernel_traitsILi32ELi4ELi1ELb0ELb0ELb1ELb1EN3c108BFloat16ENS1_7complexIfEEEEv13SSMParamsBase --------------------------
	.section	.nv.shared._Z25selective_scan_fwd_kernelI32Selective_Scan_fwd_kernel_traitsILi32ELi4ELi1ELb0ELb0ELb1ELb1EN3c108BFloat16ENS1_7complexIfEEEEv13SSMParamsBase,"aw",@nobits
	.sectionflags	@""
	.align	16


//--------------------- .nv.shared._Z25selective_scan_fwd_kernelI32Selective_Scan_fwd_kernel_traitsILi32ELi4ELi1ELb0ELb1ELb0ELb0EN3c108BFloat16ENS1_7complexIfEEEEv13SSMParamsBase --------------------------
	.section	.nv.shared._Z25selective_scan_fwd_kernelI32Selective_Scan_fwd_kernel_traitsILi32ELi4ELi1ELb0ELb1ELb0ELb0EN3c108BFloat16ENS1_7complexIfEEEEv13SSMParamsBase,"aw",@nobits
	.sectionflags	@""
	.align	16


//--------------------- .nv.shared._Z25selective_scan_fwd_kernelI32Selective_Scan_fwd_kernel_traitsILi32ELi4ELi1ELb0ELb1ELb0ELb1EN3c108BFloat16ENS1_7complexIfEEEEv13SSMParamsBase --------------------------
	.section	.nv.shared._Z25selective_scan_fwd_kernelI32Selective_Scan_fwd_kernel_traitsILi32ELi4ELi1ELb0ELb1ELb0ELb1EN3c108BFloat16ENS1_7complexIfEEEEv13SSMParamsBase,"aw",@nobits
	.sectionflags	@""
	.align	16


//--------------------- .nv.shared._Z25selective_scan_fwd_kernelI32Selective_Scan_fwd_kernel_traitsILi32ELi4ELi1ELb0ELb1ELb1ELb0EN3c108BFloat16ENS1_7complexIfEEEEv13SSMParamsBase --------------------------
	.section	.nv.shared._Z25selective_scan_fwd_kernelI32Selective_Scan_fwd_kernel_traitsILi32ELi4ELi1ELb0ELb1ELb1ELb0EN3c108BFloat16ENS1_7complexIfEEEEv13SSMParamsBase,"aw",@nobits
	.sectionflags	@""
	.align	16


//--------------------- .nv.shared._Z25selective_scan_fwd_kernelI32Selective_Scan_fwd_kernel_traitsILi32ELi4ELi1ELb0ELb1ELb1ELb1EN3c108BFloat16ENS1_7complexIfEEEEv13SSMParamsBase --------------------------
	.section	.nv.shared._Z25selective_scan_fwd_kernelI32Selective_Scan_fwd_kernel_traitsILi32ELi4ELi1ELb0ELb1ELb1ELb1EN3c108BFloat16ENS1_7complexIfEEEEv13SSMParamsBase,"aw",@nobits
	.sectionflags	@""
	.align	16


//--------------------- .nv.shared._Z25selective_scan_fwd_kernelI32Selective_Scan_fwd_kernel_traitsILi32ELi4ELi1ELb1ELb0ELb0ELb0EN3c108BFloat16ENS1_7complexIfEEEEv13SSMParamsBase --------------------------
	.section	.nv.shared._Z25selective_scan_fwd_kernelI32Selective_Scan_fwd_kernel_traitsILi32ELi4ELi1ELb1ELb0ELb0ELb0EN3c108BFloat16ENS1_7complexIfEEEEv13SSMParamsBase,"aw",@nobits
	.sectionflags	@""
	.align	16


//--------------------- .nv.shared._Z25selective_scan_fwd_kernelI32Selective_Scan_fwd_kernel_traitsILi32ELi4ELi1ELb1ELb0ELb0ELb1EN3c108BFloat16ENS1_7complexIfEEEEv13SSMParamsBase --------------------------
	.section	.nv.shared._Z25selective_scan_fwd_kernelI32Selective_Scan_fwd_kernel_traitsILi32ELi4ELi1ELb1ELb0ELb0ELb1EN3c108BFloat16ENS1_7complexIfEEEEv13SSMParamsBase,"aw",@nobits
	.sectionflags	@""
	.align	16


//--------------------- .nv.shared._Z25selective_scan_fwd_kernelI32Selective_Scan_fwd_kernel_traitsILi32ELi4ELi1ELb1ELb0ELb1ELb0EN3c108BFloat16ENS1_7complexIfEEEEv13SSMParamsBase --------------------------
	.section	.nv.shared._Z25selective_scan_fwd_kernelI32Selective_Scan_fwd_kernel_traitsILi32ELi4ELi1ELb1ELb0ELb1ELb0EN3c108BFloat16ENS1_7complexIfEEEEv13SSMParamsBase,"aw",@nobits
	.sectionflags	@""
	.align	16


//--------------------- .nv.shared._Z25selective_scan_fwd_kernelI32Selective_Scan_fwd_kernel_traitsILi32ELi4ELi1ELb1ELb0ELb1ELb1EN3c108BFloat16ENS1_7complexIfEEEEv13SSMParamsBase --------------------------
	.section	.nv.shared._Z25selective_scan_fwd_kernelI32Selective_Scan_fwd_kernel_traitsILi32ELi4ELi1ELb1ELb0ELb1ELb1EN3c108BFloat16ENS1_7complexIfEEEEv13SSMParamsBase,"aw",@nobits
	.sectionflags	@""
	.align	16


//--------------------- .nv.shared._Z25selective_scan_fwd_kernelI32Selective_Scan_fwd_kernel_traitsILi32ELi4ELi1ELb1ELb1ELb0ELb0EN3c108BFloat16ENS1_7complexIfEEEEv13SSMParamsBase --------------------------
	.section	.nv.shared._Z25selective_scan_fwd_kernelI32Selective_Scan_fwd_kernel_traitsILi32ELi4ELi1ELb1ELb1ELb0ELb0EN3c108BFloat16ENS1_7complexIfEEEEv13SSMParamsBase,"aw",@nobits
	.sectionflags	@""
	.align	16


//--------------------- .nv.shared._Z25selective_scan_fwd_kernelI32Selective_Scan_fwd_kernel_traitsILi32ELi4ELi1ELb1ELb1ELb0ELb1EN3c108BFloat16ENS1_7complexIfEEEEv13SSMParamsBase --------------------------
	.section	.nv.shared._Z25selective_scan_fwd_kernelI32Selective_Scan_fwd_kernel_traitsILi32ELi4ELi1ELb1ELb1ELb0ELb1EN3c108BFloat16ENS1_7complexIfEEEEv13SSMParamsBase,"aw",@nobits
	.sectionflags	@""
	.align	16


//--------------------- .nv.shared._Z25selective_scan_fwd_kernelI32Selective_Scan_fwd_kernel_traitsILi32ELi4ELi1ELb1ELb1ELb1ELb0EN3c108BFloat16ENS1_7complexIfEEEEv13SSMParamsBase --------------------------
	.section	.nv.shared._Z25selective_scan_fwd_kernelI32Selective_Scan_fwd_kernel_traitsILi32ELi4ELi1ELb1ELb1ELb1ELb0EN3c108BFloat16ENS1_7complexIfEEEEv13SSMParamsBase,"aw",@nobits
	.sectionflags	@""
	.align	16


//--------------------- .nv.shared._Z25selective_scan_fwd_kernelI32Selective_Scan_fwd_kernel_traitsILi32ELi4ELi1ELb1ELb1ELb1ELb1EN3c108BFloat16ENS1_7complexIfEEEEv13SSMParamsBase --------------------------
	.section	.nv.shared._Z25selective_scan_fwd_kernelI32Selective_Scan_fwd_kernel_traitsILi32ELi4ELi1ELb1ELb1ELb1ELb1EN3c108BFloat16ENS1_7complexIfEEEEv13SSMParamsBase,"aw",@nobits
	.sectionflags	@""
	.align	16


//--------------------- .nv.shared._Z25selective_scan_fwd_kernelI32Selective_Scan_fwd_kernel_traitsILi128ELi16ELi1ELb0ELb0ELb0ELb0EN3c108BFloat16EfEEv13SSMParamsBase --------------------------
	.section	.nv.shared._Z25selective_scan_fwd_kernelI32Selective_Scan_fwd_kernel_traitsILi128ELi16ELi1ELb0ELb0ELb0ELb0EN3c108BFloat16EfEEv13SSMParamsBase,"aw",@nobits
	.sectionflags	@""
	.align	16


//--------------------- .nv.shared._Z25selective_scan_fwd_kernelI32Selective_Scan_fwd_kernel_traitsILi128ELi16ELi1ELb0ELb0ELb0ELb1EN3c108BFloat16EfEEv13SSMParamsBase --------------------------
	.section	.nv.shared._Z25selective_scan_fwd_kernelI32Selective_Scan_fwd_kernel_traitsILi128ELi16ELi1ELb0ELb0ELb0ELb1EN3c108BFloat16EfEEv13SSMParamsBase,"aw",@nobits
	.sectionflags	@""
	.align	16


//--------------------- .nv.shared._Z25selective_scan_fwd_kernelI32Selective_Scan_fwd_kernel_traitsILi128ELi16ELi1ELb0ELb0ELb1ELb0EN3c108BFloat16EfEEv13SSMParamsBase --------------------------
	.section	.nv.shared._Z25selective_scan_fwd_kernelI32Selective_Scan_fwd_kernel_traitsILi128ELi16ELi1ELb0ELb0ELb1ELb0EN3c108BFloat16EfEEv13SSMParamsBase,"aw",@nobits
	.sectionflags	@""
	.align	16


//--------------------- .nv.shared._Z25selective_scan_fwd_kernelI32Selective_Scan_fwd_kernel_traitsILi128ELi16ELi1ELb0ELb0ELb1ELb1EN3c108BFloat16EfEEv13SSMParamsBase --------------------------
	.section	.nv.shared._Z25selective_scan_fwd_kernelI32Selective_Scan_fwd_kernel_traitsILi128ELi16ELi1ELb0ELb0ELb1ELb1EN3c108BFloat16EfEEv13SSMParamsBase,"aw",@nobits
	.sectionflags	@""
	.align	16


//--------------------- .nv.shared._Z25selective_scan_fwd_kernelI32Selective_Scan_fwd_kernel_traitsILi128ELi16ELi1ELb0ELb1ELb0ELb0EN3c108BFloat16EfEEv13SSMParamsBase --------------------------
	.section	.nv.shared._Z25selective_scan_fwd_kernelI32Selective_Scan_fwd_kernel_traitsILi128ELi16ELi1ELb0ELb1ELb0ELb0EN3c108BFloat16EfEEv13SSMParamsBase,"aw",@nobits
	.sectionflags	@""
	.align	16


//--------------------- .nv.shared._Z25selective_scan_fwd_kernelI32Selective_Scan_fwd_kernel_traitsILi128ELi16ELi1ELb0ELb1ELb0ELb1EN3c108BFloat16EfEEv13SSMParamsBase --------------------------
	.section	.nv.shared._Z25selective_scan_fwd_kernelI32Selective_Scan_fwd_kernel_traitsILi128ELi16ELi1ELb0ELb1ELb0ELb1EN3c108BFloat16EfEEv13SSMParamsBase,"aw",@nobits
	.sectionflags	@""
	.align	16


//--------------------- .nv.shared._Z25selective_scan_fwd_kernelI32Selective_Scan_fwd_kernel_traitsILi128ELi16ELi1ELb0ELb1ELb1ELb0EN3c108BFloat16EfEEv13SSMParamsBase --------------------------
	.section	.nv.shared._Z25selective_scan_fwd_kernelI32Selective_Scan_fwd_kernel_traitsILi128ELi16ELi1ELb0ELb1ELb1ELb0EN3c108BFloat16EfEEv13SSMParamsBase,"aw",@nobits
	.sectionflags	@""
	.align	16


//--------------------- .nv.shared._Z25selective_scan_fwd_kernelI32Selective_Scan_fwd_kernel_traitsILi128ELi16ELi1ELb0ELb1ELb1ELb1EN3c108BFloat16EfEEv13SSMParamsBase --------------------------
	.section	.nv.shared._Z25selective_scan_fwd_kernelI32Selective_Scan_fwd_kernel_traitsILi128ELi16ELi1ELb0ELb1ELb1ELb1EN3c108BFloat16EfEEv13SSMParamsBase,"aw",@nobits
	.sectionflags	@""
	.align	16


//--------------------- .nv.shared._Z25selective_scan_fwd_kernelI32Selective_Scan_fwd_kernel_traitsILi128ELi16ELi1ELb1ELb0ELb0ELb0EN3c108BFloat16EfEEv13SSMParamsBase --------------------------
	.section	.nv.shared._Z25selective_scan_fwd_kernelI32Selective_Scan_fwd_kernel_traitsILi128ELi16ELi1ELb1ELb0ELb0ELb0EN3c108BFloat16EfEEv13SSMParamsBase,"aw",@nobits
	.sectionflags	@""
	.align	16


//--------------------- .nv.shared._Z25selective_scan_fwd_kernelI32Selective_Scan_fwd_kernel_traitsILi128ELi16ELi1ELb1ELb0ELb0ELb1EN3c108BFloat16EfEEv13SSMParamsBase --------------------------
	.section	.nv.shared._Z25selective_scan_fwd_kernelI32Selective_Scan_fwd_kernel_traitsILi128ELi16ELi1ELb1ELb0ELb0ELb1EN3c108BFloat16EfEEv13SSMParamsBase,"aw",@nobits
	.sectionflags	@""
	.align	16


//--------------------- .nv.shared._Z25selective_scan_fwd_kernelI32Selective_Scan_fwd_kernel_traitsILi128ELi16ELi1ELb1ELb0ELb1ELb0EN3c108BFloat16EfEEv13SSMParamsBase --------------------------
	.section	.nv.shared._Z25selective_scan_fwd_kernelI32Selective_Scan_fwd_kernel_traitsILi128ELi16ELi1ELb1ELb0ELb1ELb0EN3c108BFloat16EfEEv13SSMParamsBase,"aw",@nobits
	.sectionflags	@""
	.align	16


//--------------------- .nv.shared._Z25selective_scan_fwd_kernelI32Selective_Scan_fwd_kernel_traitsILi128ELi16ELi1ELb1ELb0ELb1ELb1EN3c108BFloat16EfEEv13SSMParamsBase --------------------------
	.section	.nv.shared._Z25selective_scan_fwd_kernelI32Selective_Scan_fwd_kernel_traitsILi128ELi16ELi1ELb1ELb0ELb1ELb1EN3c108BFloat16EfEEv13SSMParamsBase,"aw",@nobits
	.sectionflags	@""
	.align	16


//--------------------- .nv.shared._Z25selective_scan_fwd_kernelI32Selective_Scan_fwd_kernel_traitsILi128ELi16ELi1ELb1ELb1ELb0ELb0EN3c108BFloat16EfEEv13SSMParamsBase --------------------------
	.section	.nv.shared._Z25selective_scan_fwd_kernelI32Selective_Scan_fwd_kernel_traitsILi128ELi16ELi1ELb1ELb1ELb0ELb0EN3c108BFloat16EfEEv13SSMParamsBase,"aw",@nobits
	.sectionflags	@""
	.align	16


//--------------------- .nv.shared._Z25selective_scan_fwd_kernelI32Selective_Scan_fwd_kernel_traitsILi128ELi16ELi1ELb1ELb1ELb0ELb1EN3c108BFloat16EfEEv13SSMParamsBase --------------------------
	.section	.nv.shared._Z25selective_scan_fwd_kernelI32Selective_Scan_fwd_kernel_traitsILi128ELi16ELi1ELb1ELb1ELb0ELb1EN3c108BFloat16EfEEv13SSMParamsBase,"aw",@nobits
	.sectionflags	@""
	.align	16


//--------------------- .nv.shared._Z25selective_scan_fwd_kernelI32Selective_Scan_fwd_kernel_traitsILi128ELi16ELi1ELb1ELb1ELb1ELb0EN3c108BFloat16EfEEv13SSMParamsBase --------------------------
	.section	.nv.shared._Z25selective_scan_fwd_kernelI32Selective_Scan_fwd_kernel_traitsILi128ELi16ELi1ELb1ELb1ELb1ELb0EN3c108BFloat16EfEEv13SSMParamsBase,"aw",@nobits
	.sectionflags	@""
	.align	16


//--------------------- .nv.shared._Z25selective_scan_fwd_kernelI32Selective_Scan_fwd_kernel_traitsILi128ELi16ELi1ELb1ELb1ELb1ELb1EN3c108BFloat16EfEEv13SSMParamsBase --------------------------
	.section	.nv.shared._Z25selective_scan_fwd_kernelI32Selective_Scan_fwd_kernel_traitsILi128ELi16ELi1ELb1ELb1ELb1ELb1EN3c108BFloat16EfEEv13SSMParamsBase,"aw",@nobits
	.sectionflags	@""
	.align	16


//--------------------- .nv.shared._Z25selective_scan_fwd_kernelI32Selective_Scan_fwd_kernel_traitsILi64ELi16ELi1ELb0ELb0ELb0ELb0EN3c108BFloat16EfEEv13SSMParamsBase --------------------------
	.section	.nv.shared._Z25selective_scan_fwd_kernelI32Selective_Scan_fwd_kernel_traitsILi64ELi16ELi1ELb0ELb0ELb0ELb0EN3c108BFloat16EfEEv13SSMParamsBase,"aw",@nobits
	.sectionflags	@""
	.align	16


//--------------------- .nv.shared._Z25selective_scan_fwd_kernelI32Selective_Scan_fwd_kernel_traitsILi64ELi16ELi1ELb0ELb0ELb0ELb1EN3c108BFloat16EfEEv13SSMParamsBase --------------------------
	.section	.nv.shared._Z25selective_scan_fwd_kernelI32Selective_Scan_fwd_kernel_traitsILi64ELi16ELi1ELb0ELb0ELb0ELb1EN3c108BFloat16EfEEv13SSMParamsBase,"aw",@nobits
	.sectionflags	@""
	.align	16


//--------------------- .nv.shared._Z25selective_scan_fwd_kernelI32Selective_Scan_fwd_kernel_traitsILi64ELi16ELi1ELb0ELb0ELb1ELb0EN3c108BFloat16EfEEv13SSMParamsBase --------------------------
	.section	.nv.shared._Z25selective_scan_fwd_kernelI32Selective_Scan_fwd_kernel_traitsILi64ELi16ELi1ELb0ELb0ELb1ELb0EN3c108BFloat16EfEEv13SSMParamsBase,"aw",@nobits
	.sectionflags	@""
	.align	16


//--------------------- .nv.shared._Z25selective_scan_fwd_kernelI32Selective_Scan_fwd_kernel_traitsILi64ELi16ELi1ELb0ELb0ELb1ELb1EN3c108BFloat16EfEEv13SSMParamsBase --------------------------
	.section	.nv.shared._Z25selective_scan_fwd_kernelI32Selective_Scan_fwd_kernel_traitsILi64ELi16ELi1ELb0ELb0ELb1ELb1EN3c108BFloat16EfEEv13SSMParamsBase,"aw",@nobits
	.sectionflags	@""
	.align	16


//--------------------- .nv.shared._Z25selective_scan_fwd_kernelI32Selective_Scan_fwd_kernel_traitsILi64ELi16ELi1ELb0ELb1ELb0ELb0EN3c108BFloat16EfEEv13SSMParamsBase --------------------------
	.section	.nv.shared._Z25selective_scan_fwd_kernelI32Selective_Scan_fwd_kernel_traitsILi64ELi16ELi1ELb0ELb1ELb0ELb0EN3c108BFloat16EfEEv13SSMParamsBase,"aw",@nobits
	.sectionflags	@""
	.align	16


//--------------------- .nv.shared._Z25selective_scan_fwd_kernelI32Selective_Scan_fwd_kernel_traitsILi64ELi16ELi1ELb0ELb1ELb0ELb1EN3c108BFloat16EfEEv13SSMParamsBase --------------------------
	.section	.nv.shared._Z25selective_scan_fwd_kernelI32Selective_Scan_fwd_kernel_traitsILi64ELi16ELi1ELb0ELb1ELb0ELb1EN3c108BFloat16EfEEv13SSMParamsBase,"aw",@nobits
	.sectionflags	@""
	.align	16


//--------------------- .nv.shared._Z25selective_scan_fwd_kernelI32Selective_Scan_fwd_kernel_traitsILi64ELi16ELi1ELb0ELb1ELb1ELb0EN3c108BFloat16EfEEv13SSMParamsBase --------------------------
	.section	.nv.shared._Z25selective_scan_fwd_kernelI32Selective_Scan_fwd_kernel_traitsILi64ELi16ELi1ELb0ELb1ELb1ELb0EN3c108BFloat16EfEEv13SSMParamsBase,"aw",@nobits
	.sectionflags	@""
	.align	16


//--------------------- .nv.shared._Z25selective_scan_fwd_kernelI32Selective_Scan_fwd_kernel_traitsILi64ELi16ELi1ELb0ELb1ELb1ELb1EN3c108BFloat16EfEEv13SSMParamsBase --------------------------
	.section	.nv.shared._Z25selective_scan_fwd_kernelI32Selective_Scan_fwd_kernel_traitsILi64ELi16ELi1ELb0ELb1ELb1ELb1EN3c108BFloat16EfEEv13SSMParamsBase,"aw",@nobits
	.sectionflags	@""
	.align	16


//--------------------- .nv.shared._Z25selective_scan_fwd_kernelI32Selective_Scan_fwd_kernel_traitsILi64ELi16ELi1ELb1ELb0ELb0ELb0EN3c108BFloat16EfEEv13SSMParamsBase --------------------------
	.section	.nv.shared._Z25selective_scan_fwd_kernelI32Selective_Scan_fwd_kernel_traitsILi64ELi16ELi1ELb1ELb0ELb0ELb0EN3c108BFloat16EfEEv13SSMParamsBase,"aw",@nobits
	.sectionflags	@""
	.align	16


//--------------------- .nv.shared._Z25selective_scan_fwd_kernelI32Selective_Scan_fwd_kernel_traitsILi64ELi16ELi1ELb1ELb0ELb0ELb1EN3c108BFloat16EfEEv13SSMParamsBase --------------------------
	.section	.nv.shared._Z25selective_scan_fwd_kernelI32Selective_Scan_fwd_kernel_traitsILi64ELi16ELi1ELb1ELb0ELb0ELb1EN3c108BFloat16EfEEv13SSMParamsBase,"aw",@nobits
	.sectionflags	@""
	.align	16


//--------------------- .nv.shared._Z25selective_scan_fwd_kernelI32Selective_Scan_fwd_kernel_traitsILi64ELi16ELi1ELb1ELb0ELb1ELb0EN3c108BFloat16EfEEv13SSMParamsBase --------------------------
	.section	.nv.shared._Z25selective_scan_fwd_kernelI32Selective_Scan_fwd_kernel_traitsILi64ELi16ELi1ELb1ELb0ELb1ELb0EN3c108BFloat16EfEEv13SSMParamsBase,"aw",@nobits
	.sectionflags	@""
	.align	16


//--------------------- .nv.shared._Z25selective_scan_fwd_kernelI32Selective_Scan_fwd_kernel_traitsILi64ELi16ELi1ELb1ELb0ELb1ELb1EN3c108BFloat16EfEEv13SSMParamsBase --------------------------
	.section	.nv.shared._Z25selective_scan_fwd_kernelI32Selective_Scan_fwd_kernel_traitsILi64ELi16ELi1ELb1ELb0ELb1ELb1EN3c108BFloat16EfEEv13SSMParamsBase,"aw",@nobits
	.sectionflags	@""
	.align	16


//--------------------- .nv.shared._Z25selective_scan_fwd_kernelI32Selective_Scan_fwd_kernel_traitsILi64ELi16ELi1ELb1ELb1ELb0ELb0EN3c108BFloat16EfEEv13SSMParamsBase --------------------------
	.section	.nv.shared._Z25selective_scan_fwd_kernelI32Selective_Scan_fwd_kernel_traitsILi64ELi16ELi1ELb1ELb1ELb0ELb0EN3c108BFloat16EfEEv13SSMParamsBase,"aw",@nobits
	.sectionflags	@""
	.align	16


//--------------------- .nv.shared._Z25selective_scan_fwd_kernelI32Selective_Scan_fwd_kernel_traitsILi64ELi16ELi1ELb1ELb1ELb0ELb1EN3c108BFloat16EfEEv13SSMParamsBase --------------------------
	.section	.nv.shared._Z25selective_scan_fwd_kernelI32Selective_Scan_fwd_kernel_traitsILi64ELi16ELi1ELb1ELb1ELb0ELb1EN3c108BFloat16EfEEv13SSMParamsBase,"aw",@nobits
	.sectionflags	@""
	.align	16


//--------------------- .nv.shared._Z25selective_scan_fwd_kernelI32Selective_Scan_fwd_kernel_traitsILi64ELi16ELi1ELb1ELb1ELb1ELb0EN3c108BFloat16EfEEv13SSMParamsBase --------------------------
	.section	.nv.shared._Z25selective_scan_fwd_kernelI32Selective_Scan_fwd_kernel_traitsILi64ELi16ELi1ELb1ELb1ELb1ELb0EN3c108BFloat16EfEEv13SSMParamsBase,"aw",@nobits
	.sectionflags	@""
	.align	16


//--------------------- .nv.shared._Z25selective_scan_fwd_kernelI32Selective_Scan_fwd_kernel_traitsILi64ELi16ELi1ELb1ELb1ELb1ELb1EN3c108BFloat16EfEEv13SSMParamsBase --------------------------
	.section	.nv.shared._Z25selective_scan_fwd_kernelI32Selective_Scan_fwd_kernel_traitsILi64ELi16ELi1ELb1ELb1ELb1ELb1EN3c108BFloat16EfEEv13SSMParamsBase,"aw",@nobits
	.sectionflags	@""
	.align	16


//--------------------- .nv.shared._Z25selective_scan_fwd_kernelI32Selective_Scan_fwd_kernel_traitsILi32ELi16ELi1ELb0ELb0ELb0ELb0EN3c108BFloat16EfEEv13SSMParamsBase --------------------------
	.section	.nv.shared._Z25selective_scan_fwd_kernelI32Selective_Scan_fwd_kernel_traitsILi32ELi16ELi1ELb0ELb0ELb0ELb0EN3c108BFloat16EfEEv13SSMParamsBase,"aw",@nobits
	.sectionflags	@""
	.align	16


//--------------------- .nv.shared._Z25selective_scan_fwd_kernelI32Selective_Scan_fwd_kernel_traitsILi32ELi16ELi1ELb0ELb0ELb0ELb1EN3c108BFloat16EfEEv13SSMParamsBase --------------------------
	.section	.nv.shared._Z25selective_scan_fwd_kernelI32Selective_Scan_fwd_kernel_traitsILi32ELi16ELi1ELb0ELb0ELb0ELb1EN3c108BFloat16EfEEv13SSMParamsBase,"aw",@nobits
	.sectionflags	@""
	.align	16


//--------------------- .nv.shared._Z25selective_scan_fwd_kernelI32Selective_Scan_fwd_kernel_traitsILi32ELi16ELi1ELb0ELb0ELb1ELb0EN3c108BFloat16EfEEv13SSMParamsBase --------------------------
	.section	.nv.shared._Z25selective_scan_fwd_kernelI32Selective_Scan_fwd_kernel_traitsILi32ELi16ELi1ELb0ELb0ELb1ELb0EN3c108BFloat16EfEEv13SSMParamsBase,"aw",@nobits
	.sectionflags	@""
	.align	16


//--------------------- .nv.shared._Z25selective_scan_fwd_kernelI32Selective_Scan_fwd_kernel_traitsILi32ELi16ELi1ELb0ELb0ELb1ELb1EN3c108BFloat16EfEEv13SSMParamsBase --------------------------
	.section	.nv.shared._Z25selective_scan_fwd_kernelI32Selective_Scan_fwd_kernel_traitsILi32ELi16ELi1ELb0ELb0ELb1ELb1EN3c108BFloat16EfEEv13SSMParamsBase,"aw",@nobits
	.sectionflags	@""
	.align	16


//--------------------- .nv.shared._Z25selective_scan_fwd_kernelI32Selective_Scan_fwd_kernel_traitsILi32ELi16ELi1ELb0ELb1ELb0ELb0EN3c108BFloat16EfEEv13SSMParamsBase --------------------------
	.section	.nv.shared._Z25selective_scan_fwd_kernelI32Selective_Scan_fwd_kernel_traitsILi32ELi16ELi1ELb0ELb1ELb0ELb0EN3c108BFloat16EfEEv13SSMParamsBase,"aw",@nobits
	.sectionflags	@""
	.align	16


//--------------------- .nv.shared._Z25selective_scan_fwd_kernelI32Selective_Scan_fwd_kernel_traitsILi32ELi16ELi1ELb0ELb1ELb0ELb1EN3c108BFloat16EfEEv13SSMParamsBase --------------------------
	.section	.nv.shared._Z25selective_scan_fwd_kernelI32Selective_Scan_fwd_kernel_traitsILi32ELi16ELi1ELb0ELb1ELb0ELb1EN3c108BFloat16EfEEv13SSMParamsBase,"aw",@nobits
	.sectionflags	@""
	.align	16


//--------------------- .nv.shared._Z25selective_scan_fwd_kernelI32Selective_Scan_fwd_kernel_traitsILi32ELi16ELi1ELb0ELb1ELb1ELb0EN3c108BFloat16EfEEv13SSMParamsBase --------------------------
	.section	.nv.shared._Z25selective_scan_fwd_kernelI32Selective_Scan_fwd_kernel_traitsILi32ELi16ELi1ELb0ELb1ELb1ELb0EN3c108BFloat16EfEEv13SSMParamsBase,"aw",@nobits
	.sectionflags	@""
	.align	16


//--------------------- .nv.shared._Z25selective_scan_fwd_kernelI32Selective_Scan_fwd_kernel_traitsILi32ELi16ELi1ELb0ELb1ELb1ELb1EN3c108BFloat16EfEEv13SSMParamsBase --------------------------
	.section	.nv.shared._Z25selective_scan_fwd_kernelI32Selective_Scan_fwd_kernel_traitsILi32ELi16ELi1ELb0ELb1ELb1ELb1EN3c108BFloat16EfEEv13SSMParamsBase,"aw",@nobits
	.sectionflags	@""
	.align	16


//--------------------- .nv.shared._Z25selective_scan_fwd_kernelI32Selective_Scan_fwd_kernel_traitsILi32ELi16ELi1ELb1ELb0ELb0ELb0EN3c108BFloat16EfEEv13SSMParamsBase --------------------------
	.section	.nv.shared._Z25selective_scan_fwd_kernelI32Selective_Scan_fwd_kernel_traitsILi32ELi16ELi1ELb1ELb0ELb0ELb0EN3c108BFloat16EfEEv13SSMParamsBase,"aw",@nobits
	.sectionflags	@""
	.align	16


//--------------------- .nv.shared._Z25selective_scan_fwd_kernelI32Selective_Scan_fwd_kernel_traitsILi32ELi16ELi1ELb1ELb0ELb0ELb1EN3c108BFloat16EfEEv13SSMParamsBase --------------------------
	.section	.nv.shared._Z25selective_scan_fwd_kernelI32Selective_Scan_fwd_kernel_traitsILi32ELi16ELi1ELb1ELb0ELb0ELb1EN3c108BFloat16EfEEv13SSMParamsBase,"aw",@nobits
	.sectionflags	@""
	.align	16


//--------------------- .nv.shared._Z25selective_scan_fwd_kernelI32Selective_Scan_fwd_kernel_traitsILi32ELi16ELi1ELb1ELb0ELb1ELb0EN3c108BFloat16EfEEv13SSMParamsBase --------------------------
	.section	.nv.shared._Z25selective_scan_fwd_kernelI32Selective_Scan_fwd_kernel_traitsILi32ELi16ELi1ELb1ELb0ELb1ELb0EN3c108BFloat16EfEEv13SSMParamsBase,"aw",@nobits
	.sectionflags	@""
	.align	16


//--------------------- .nv.shared._Z25selective_scan_fwd_kernelI32Selective_Scan_fwd_kernel_traitsILi32ELi16ELi1ELb1ELb0ELb1ELb1EN3c108BFloat16EfEEv13SSMParamsBase --------------------------
	.section	.nv.shared._Z25selective_scan_fwd_kernelI32Selective_Scan_fwd_kernel_traitsILi32ELi16ELi1ELb1ELb0ELb1ELb1EN3c108BFloat16EfEEv13SSMParamsBase,"aw",@nobits
	.sectionflags	@""
	.align	16


//--------------------- .nv.shared._Z25selective_scan_fwd_kernelI32Selective_Scan_fwd_kernel_traitsILi32ELi16ELi1ELb1ELb1ELb0ELb0EN3c108BFloat16EfEEv13SSMParamsBase --------------------------
	.section	.nv.shared._Z25selective_scan_fwd_kernelI32Selective_Scan_fwd_kernel_traitsILi32ELi16ELi1ELb1ELb1ELb0ELb0EN3c108BFloat16EfEEv13SSMParamsBase,"aw",@nobits
	.sectionflags	@""
	.align	16


//--------------------- .nv.shared._Z25selective_scan_fwd_kernelI32Selective_Scan_fwd_kernel_traitsILi32ELi16ELi1ELb1ELb1ELb0ELb1EN3c108BFloat16EfEEv13SSMParamsBase --------------------------
	.section	.nv.shared._Z25selective_scan_fwd_kernelI32Selective_Scan_fwd_kernel_traitsILi32ELi16ELi1ELb1ELb1ELb0ELb1EN3c108BFloat16EfEEv13SSMParamsBase,"aw",@nobits
	.sectionflags	@""
	.align	16


//--------------------- .nv.shared._Z25selective_scan_fwd_kernelI32Selective_Scan_fwd_kernel_traitsILi32ELi16ELi1ELb1ELb1ELb1ELb0EN3c108BFloat16EfEEv13SSMParamsBase --------------------------
	.section	.nv.shared._Z25selective_scan_fwd_kernelI32Selective_Scan_fwd_kernel_traitsILi32ELi16ELi1ELb1ELb1ELb1ELb0EN3c108BFloat16EfEEv13SSMParamsBase,"aw",@nobits
	.sectionflags	@""
	.align	16


//--------------------- .nv.shared._Z25selective_scan_fwd_kernelI32Selective_Scan_fwd_kernel_traitsILi32ELi16ELi1ELb1ELb1ELb1ELb1EN3c108BFloat16EfEEv13SSMParamsBase --------------------------
	.section	.nv.shared._Z25selective_scan_fwd_kernelI32Selective_Scan_fwd_kernel_traitsILi32ELi16ELi1ELb1ELb1ELb1ELb1EN3c108BFloat16EfEEv13SSMParamsBase,"aw",@nobits
	.sectionflags	@""
	.align	16


//--------------------- .nv.shared._Z25selective_scan_fwd_kernelI32Selective_Scan_fwd_kernel_traitsILi32ELi8ELi1ELb0ELb0ELb0ELb0EN3c108BFloat16EfEEv13SSMParamsBase --------------------------
	.section	.nv.shared._Z25selective_scan_fwd_kernelI32Selective_Scan_fwd_kernel_traitsILi32ELi8ELi1ELb0ELb0ELb0ELb0EN3c108BFloat16EfEEv13SSMParamsBase,"aw",@nobits
	.sectionflags	@""
	.align	16


//--------------------- .nv.shared._Z25selective_scan_fwd_kernelI32Selective_Scan_fwd_kernel_traitsILi32ELi8ELi1ELb0ELb0ELb0ELb1EN3c108BFloat16EfEEv13SSMParamsBase --------------------------
	.section	.nv.shared._Z25selective_scan_fwd_kernelI32Selective_Scan_fwd_kernel_traitsILi32ELi8ELi1ELb0ELb0ELb0ELb1EN3c108BFloat16EfEEv13SSMParamsBase,"aw",@nobits
	.sectionflags	@""
	.align	16


//--------------------- .nv.shared._Z25selective_scan_fwd_kernelI32Selective_Scan_fwd_kernel_traitsILi32ELi8ELi1ELb0ELb0ELb1ELb0EN3c108BFloat16EfEEv13SSMParamsBase --------------------------
	.section	.nv.shared._Z25selective_scan_fwd_kernelI32Selective_Scan_fwd_kernel_traitsILi32ELi8ELi1ELb0ELb0ELb1ELb0EN3c108BFloat16EfEEv13SSMParamsBase,"aw",@nobits
	.sectionflags	@""
	.align	16


//--------------------- .nv.shared._Z25selective_scan_fwd_kernelI32Selective_Scan_fwd_kernel_traitsILi32ELi8ELi1ELb0ELb0ELb1ELb1EN3c108BFloat16EfEEv13SSMParamsBase --------------------------
	.section	.nv.shared._Z25selective_scan_fwd_kernelI32Selective_Scan_fwd_kernel_traitsILi32ELi8ELi1ELb0ELb0ELb1ELb1EN3c108BFloat16EfEEv13SSMParamsBase,"aw",@nobits
	.sectionflags	@""
	.align	16


//--------------------- .nv.shared._Z25selective_scan_fwd_kernelI32Selective_Scan_fwd_kernel_traitsILi32ELi8ELi1ELb0ELb1ELb0ELb0EN3c108BFloat16EfEEv13SSMParamsBase --------------------------
	.section	.nv.shared._Z25selective_scan_fwd_kernelI32Selective_Scan_fwd_kernel_traitsILi32ELi8ELi1ELb0ELb1ELb0ELb0EN3c108BFloat16EfEEv13SSMParamsBase,"aw",@nobits
	.sectionflags	@""
	.align	16


//--------------------- .nv.shared._Z25selective_scan_fwd_kernelI32Selective_Scan_fwd_kernel_traitsILi32ELi8ELi1ELb0ELb1ELb0ELb1EN3c108BFloat16EfEEv13SSMParamsBase --------------------------
	.section	.nv.shared._Z25selective_scan_fwd_kernelI32Selective_Scan_fwd_kernel_traitsILi32ELi8ELi1ELb0ELb1ELb0ELb1EN3c108BFloat16EfEEv13SSMParamsBase,"aw",@nobits
	.sectionflags	@""
	.align	16


//--------------------- .nv.shared._Z25selective_scan_fwd_kernelI32Selective_Scan_fwd_kernel_traitsILi32ELi8ELi1ELb0ELb1ELb1ELb0EN3c108BFloat16EfEEv13SSMParamsBase --------------------------
	.section	.nv.shared._Z25selective_scan_fwd_kernelI32Selective_Scan_fwd_kernel_traitsILi32ELi8ELi1ELb0ELb1ELb1ELb0EN3c108BFloat16EfEEv13SSMParamsBase,"aw",@nobits
	.sectionflags	@""
	.align	16


//--------------------- .nv.shared._Z25selective_scan_fwd_kernelI32Selective_Scan_fwd_kernel_traitsILi32ELi8ELi1ELb0ELb1ELb1ELb1EN3c108BFloat16EfEEv13SSMParamsBase --------------------------
	.section	.nv.shared._Z25selective_scan_fwd_kernelI32Selective_Scan_fwd_kernel_traitsILi32ELi8ELi1ELb0ELb1ELb1ELb1EN3c108BFloat16EfEEv13SSMParamsBase,"aw",@nobits
	.sectionflags	@""
	.align	16


//--------------------- .nv.shared._Z25selective_scan_fwd_kernelI32Selective_Scan_fwd_kernel_traitsILi32ELi8ELi1ELb1ELb0ELb0ELb0EN3c108BFloat16EfEEv13SSMParamsBase --------------------------
	.section	.nv.shared._Z25selective_scan_fwd_kernelI32Selective_Scan_fwd_kernel_traitsILi32ELi8ELi1ELb1ELb0ELb0ELb0EN3c108BFloat16EfEEv13SSMParamsBase,"aw",@nobits
	.sectionflags	@""
	.align	16


//--------------------- .nv.shared._Z25selective_scan_fwd_kernelI32Selective_Scan_fwd_kernel_traitsILi32ELi8ELi1ELb1ELb0ELb0ELb1EN3c108BFloat16EfEEv13SSMParamsBase --------------------------
	.section	.nv.shared._Z25selective_scan_fwd_kernelI32Selective_Scan_fwd_kernel_traitsILi32ELi8ELi1ELb1ELb0ELb0ELb1EN3c108BFloat16EfEEv13SSMParamsBase,"aw",@nobits
	.sectionflags	@""
	.align	16


//--------------------- .nv.shared._Z25selective_scan_fwd_kernelI32Selective_Scan_fwd_kernel_traitsILi32ELi8ELi1ELb1ELb0ELb1ELb0EN3c108BFloat16EfEEv13SSMParamsBase --------------------------
	.section	.nv.shared._Z25selective_scan_fwd_kernelI32Selective_Scan_fwd_kernel_traitsILi32ELi8ELi1ELb1ELb0ELb1ELb0EN3c108BFloat16EfEEv13SSMParamsBase,"aw",@nobits
	.sectionflags	@""
	.align	16


//--------------------- .nv.shared._Z25selective_scan_fwd_kernelI32Selective_Scan_fwd_kernel_traitsILi32ELi8ELi1ELb1ELb0ELb1ELb1EN3c108BFloat16EfEEv13SSMParamsBase --------------------------
	.section	.nv.shared._Z25selective_scan_fwd_kernelI32Selective_Scan_fwd_kernel_traitsILi32ELi8ELi1ELb1ELb0ELb1ELb1EN3c108BFloat16EfEEv13SSMParamsBase,"aw",@nobits
	.sectionflags	@""
	.align	16


//--------------------- .nv.shared._Z25selective_scan_fwd_kernelI32Selective_Scan_fwd_kernel_traitsILi32ELi8ELi1ELb1ELb1ELb0ELb0EN3c108BFloat16EfEEv13SSMParamsBase --------------------------
	.section	.nv.shared._Z25selective_scan_fwd_kernelI32Selective_Scan_fwd_kernel_traitsILi32ELi8ELi1ELb1ELb1ELb0ELb0EN3c108BFloat16EfEEv13SSMParamsBase,"aw",@nobits
	.sectionflags	@""
	.align	16


//--------------------- .nv.shared._Z25selective_scan_fwd_kernelI32Selective_Scan_fwd_kernel_traitsILi32ELi8ELi1ELb1ELb1ELb0ELb1EN3c108BFloat16EfEEv13SSMParamsBase --------------------------
	.section	.nv.shared._Z25selective_scan_fwd_kernelI32Selective_Scan_fwd_kernel_traitsILi32ELi8ELi1ELb1ELb1ELb0ELb1EN3c108BFloat16EfEEv13SSMParamsBase,"aw",@nobits
	.sectionflags	@""
	.align	16


//--------------------- .nv.shared._Z25selective_scan_fwd_kernelI32Selective_Scan_fwd_kernel_traitsILi32ELi8ELi1ELb1ELb1ELb1ELb0EN3c108BFloat16EfEEv13SSMParamsBase --------------------------
	.section	.nv.shared._Z25selective_scan_fwd_kernelI32Selective_Scan_fwd_kernel_traitsILi32ELi8ELi1ELb1ELb1ELb1ELb0EN3c108BFloat16EfEEv13SSMParamsBase,"aw",@nobits
	.sectionflags	@""
	.align	16


//--------------------- .nv.shared._Z25selective_scan_fwd_kernelI32Selective_Scan_fwd_kernel_traitsILi32ELi8ELi1ELb1ELb1ELb1ELb1EN3c108BFloat16EfEEv13SSMParamsBase --------------------------
	.section	.nv.shared._Z25selective_scan_fwd_kernelI32Selective_Scan_fwd_kernel_traitsILi32ELi8ELi1ELb1ELb1ELb1ELb1EN3c108BFloat16EfEEv13SSMParamsBase,"aw",@nobits
	.sectionflags	@""
	.align	16


//--------------------- .nv.shared._Z25selective_scan_fwd_kernelI32Selective_Scan_fwd_kernel_traitsILi32ELi4ELi1ELb0ELb0ELb0ELb0EN3c108BFloat16EfEEv13SSMParamsBase --------------------------
	.section	.nv.shared._Z25selective_scan_fwd_kernelI32Selective_Scan_fwd_kernel_traitsILi32ELi4ELi1ELb0ELb0ELb0ELb0EN3c108BFloat16EfEEv13SSMParamsBase,"aw",@nobits
	.sectionflags	@""
	.align	16


//--------------------- .nv.shared._Z25selective_scan_fwd_kernelI32Selective_Scan_fwd_kernel_traitsILi32ELi4ELi1ELb0ELb0ELb0ELb1EN3c108BFloat16EfEEv13SSMParamsBase --------------------------
	.section	.nv.shared._Z25selective_scan_fwd_kernelI32Selective_Scan_fwd_kernel_traitsILi32ELi4ELi1ELb0ELb0ELb0ELb1EN3c108BFloat16EfEEv13SSMParamsBase,"aw",@nobits
	.sectionflags	@""
	.align	16


//--------------------- .nv.shared._Z25selective_scan_fwd_kernelI32Selective_Scan_fwd_kernel_traitsILi32ELi4ELi1ELb0ELb0ELb1ELb0EN3c108BFloat16EfEEv13SSMParamsBase --------------------------
	.section	.nv.shared._Z25selective_scan_fwd_kernelI32Selective_Scan_fwd_kernel_traitsILi32ELi4ELi1ELb0ELb0ELb1ELb0EN3c108BFloat16EfEEv13SSMParamsBase,"aw",@nobits
	.sectionflags	@""
	.align	16


//--------------------- .nv.shared._Z25selective_scan_fwd_kernelI32Selective_Scan_fwd_kernel_traitsILi32ELi4ELi1ELb0ELb0ELb1ELb1EN3c108BFloat16EfEEv13SSMParamsBase --------------------------
	.section	.nv.shared._Z25selective_scan_fwd_kernelI32Selective_Scan_fwd_kernel_traitsILi32ELi4ELi1ELb0ELb0ELb1ELb1EN3c108BFloat16EfEEv13SSMParamsBase,"aw",@nobits
	.sectionflags	@""
	.align	16


//--------------------- .nv.shared._Z25selective_scan_fwd_kernelI32Selective_Scan_fwd_kernel_traitsILi32ELi4ELi1ELb0ELb1ELb0ELb0EN3c108BFloat16EfEEv13SSMParamsBase --------------------------
	.section	.nv.shared._Z25selective_scan_fwd_kernelI32Selective_Scan_fwd_kernel_traitsILi32ELi4ELi1ELb0ELb1ELb0ELb0EN3c108BFloat16EfEEv13SSMParamsBase,"aw",@nobits
	.sectionflags	@""
	.align	16


//--------------------- .nv.shared._Z25selective_scan_fwd_kernelI32Selective_Scan_fwd_kernel_traitsILi32ELi4ELi1ELb0ELb1ELb0ELb1EN3c108BFloat16EfEEv13SSMParamsBase --------------------------
	.section	.nv.shared._Z25selective_scan_fwd_kernelI32Selective_Scan_fwd_kernel_traitsILi32ELi4ELi1ELb0ELb1ELb0ELb1EN3c108BFloat16EfEEv13SSMParamsBase,"aw",@nobits
	.sectionflags	@""
	.align	16


//--------------------- .nv.shared._Z25selective_scan_fwd_kernelI32Selective_Scan_fwd_kernel_traitsILi32ELi4ELi1ELb0ELb1ELb1ELb0EN3c108BFloat16EfEEv13SSMParamsBase --------------------------
	.section	.nv.shared._Z25selective_scan_fwd_kernelI32Selective_Scan_fwd_kernel_traitsILi32ELi4ELi1ELb0ELb1ELb1ELb0EN3c108BFloat16EfEEv13SSMParamsBase,"aw",@nobits
	.sectionflags	@""
	.align	16


//--------------------- .nv.shared._Z25selective_scan_fwd_kernelI32Selective_Scan_fwd_kernel_traitsILi32ELi4ELi1ELb0ELb1ELb1ELb1EN3c108BFloat16EfEEv13SSMParamsBase --------------------------
	.section	.nv.shared._Z25selective_scan_fwd_kernelI32Selective_Scan_fwd_kernel_traitsILi32ELi4ELi1ELb0ELb1ELb1ELb1EN3c108BFloat16EfEEv13SSMParamsBase,"aw",@nobits
	.sectionflags	@""
	.align	16


//--------------------- .nv.shared._Z25selective_scan_fwd_kernelI32Selective_Scan_fwd_kernel_traitsILi32ELi4ELi1ELb1ELb0ELb0ELb0EN3c108BFloat16EfEEv13SSMParamsBase --------------------------
	.section	.nv.shared._Z25selective_scan_fwd_kernelI32Selective_Scan_fwd_kernel_traitsILi32ELi4ELi1ELb1ELb0ELb0ELb0EN3c108BFloat16EfEEv13SSMParamsBase,"aw",@nobits
	.sectionflags	@""
	.align	16


//--------------------- .nv.shared._Z25selective_scan_fwd_kernelI32Selective_Scan_fwd_kernel_traitsILi32ELi4ELi1ELb1ELb0ELb0ELb1EN3c108BFloat16EfEEv13SSMParamsBase --------------------------
	.section	.nv.shared._Z25selective_scan_fwd_kernelI32Selective_Scan_fwd_kernel_traitsILi32ELi4ELi1ELb1ELb0ELb0ELb1EN3c108BFloat16EfEEv13SSMParamsBase,"aw",@nobits
	.sectionflags	@""
	.align	16


//--------------------- .nv.shared._Z25selective_scan_fwd_kernelI32Selective_Scan_fwd_kernel_traitsILi32ELi4ELi1ELb1ELb0ELb1ELb0EN3c108BFloat16EfEEv13SSMParamsBase --------------------------
	.section	.nv.shared._Z25selective_scan_fwd_kernelI32Selective_Scan_fwd_kernel_traitsILi32ELi4ELi1ELb1ELb0ELb1ELb0EN3c108BFloat16EfEEv13SSMParamsBase,"aw",@nobits
	.sectionflags	@""
	.align	16


//--------------------- .nv.shared._Z25selective_scan_fwd_kernelI32Selective_Scan_fwd_kernel_traitsILi32ELi4ELi1ELb1ELb0ELb1ELb1EN3c108BFloat16EfEEv13SSMParamsBase --------------------------
	.section	.nv.shared._Z25selective_scan_fwd_kernelI32Selective_Scan_fwd_kernel_traitsILi32ELi4ELi1ELb1ELb0ELb1ELb1EN3c108BFloat16EfEEv13SSMParamsBase,"aw",@nobits
	.sectionflags	@""
	.align	16


//--------------------- .nv.shared._Z25selective_scan_fwd_kernelI32Selective_Scan_fwd_kernel_traitsILi32ELi4ELi1ELb1ELb1ELb0ELb0EN3c108BFloat16EfEEv13SSMParamsBase --------------------------
	.section	.nv.shared._Z25selective_scan_fwd_kernelI32Selective_Scan_fwd_kernel_traitsILi32ELi4ELi1ELb1ELb1ELb0ELb0EN3c108BFloat16EfEEv13SSMParamsBase,"aw",@nobits
	.sectionflags	@""
	.align	16


//--------------------- .nv.shared._Z25selective_scan_fwd_kernelI32Selective_Scan_fwd_kernel_traitsILi32ELi4ELi1ELb1ELb1ELb0ELb1EN3c108BFloat16EfEEv13SSMParamsBase --------------------------
	.section	.nv.shared._Z25selective_scan_fwd_kernelI32Selective_Scan_fwd_kernel_traitsILi32ELi4ELi1ELb1ELb1ELb0ELb1EN3c108BFloat16EfEEv13SSMParamsBase,"aw",@nobits
	.sectionflags	@""
	.align	16


//--------------------- .nv.shared._Z25selective_scan_fwd_kernelI32Selective_Scan_fwd_kernel_traitsILi32ELi4ELi1ELb1ELb1ELb1ELb0EN3c108BFloat16EfEEv13SSMParamsBase --------------------------
	.section	.nv.shared._Z25selective_scan_fwd_kernelI32Selective_Scan_fwd_kernel_traitsILi32ELi4ELi1ELb1ELb1ELb1ELb0EN3c108BFloat16EfEEv13SSMParamsBase,"aw",@nobits
	.sectionflags	@""
	.align	16


//--------------------- .nv.shared._Z25selective_scan_fwd_kernelI32Selective_Scan_fwd_kernel_traitsILi32ELi4ELi1ELb1ELb1ELb1ELb1EN3c108BFloat16EfEEv13SSMParamsBase --------------------------
	.section	.nv.shared._Z25selective_scan_fwd_kernelI32Selective_Scan_fwd_kernel_traitsILi32ELi4ELi1ELb1ELb1ELb1ELb1EN3c108BFloat16EfEEv13SSMParamsBase,"aw",@nobits
	.sectionflags	@""
	.align	16
